// Copyright (c) 2024, Tri Dao.
// Splitting the different head dimensions to different files to speed up compilation.
// This file is auto-generated. See "generate_kernels.py"
#include "namespace_config.h"
#include "flash_fwd_launch_template.h"

namespace FLASH_NAMESPACE {

template<>
void run_mha_fwd_<cutlass::bfloat16_t, 32, false>(Flash_fwd_params &params, cudaStream_t stream) {
    run_mha_fwd_hdim32<cutlass::bfloat16_t, false>(params, stream);
}

} // namespace FLASH_NAMESPACE

// ===== COMPILED SASS (sm_90a) =====

	.target	sm_90a

	.elftype	@"ET_EXEC"


//--------------------- .note.nv.tkinfo           --------------------------
	.section	.note.nv.tkinfo,"",@"SHT_NOTE"
	.sectionflags	@"SHF_NOTE_NV_TKINFO"
	.tkinfo
        /*0018*/ 	.word	0x00000002
        /*0030*/ 	.string	""
        /*0030*/ 	.string	"ptxas"
        /*0030*/ 	.string	"Cuda compilation tools, release 13.0, V13.0.88"
        /*0030*/ 	.string	"Build cuda_13.0.r13.0/compiler.36424714_0"
        /*0030*/ 	.string	"-arch sm_90a -m 64 "



//--------------------- .note.nv.cuinfo           --------------------------
	.section	.note.nv.cuinfo,"",@"SHT_NOTE"
	.sectionflags	@"SHF_NOTE_NV_CUINFO"
        /*0018*/ 	.short	0x0002
        /*001a*/ 	.short	0x005a
        /*001c*/ 	.short	0x0082
	.zero		2


//--------------------- .nv.info                  --------------------------
	.section	.nv.info,"",@"SHT_CUDA_INFO"
	.align	4


	//----- nvinfo : EIATTR_REGCOUNT
	.align		4
        /*0000*/ 	.byte	0x04, 0x2f
        /*0002*/ 	.short	(.L_12 - .L_11)
	.align		4
.L_11:
        /*0004*/ 	.word	index@(_ZN5flash16flash_fwd_kernelI23Flash_fwd_kernel_traitsILi32ELi128ELi128ELi4ELb0ELb0EN7cutlass10bfloat16_tE19Flash_kernel_traitsILi32ELi128ELi128ELi4ES3_EELb0ELb0ELb1ELb1ELb0ELb0ELb1ELb0EEEvNS_16Flash_fwd_paramsE)
        /*0008*/ 	.word	0x000000ff


	//----- nvinfo : EIATTR_FRAME_SIZE
	.align		4
.L_12:
        /*000c*/ 	.byte	0x04, 0x11
        /*000e*/ 	.short	(.L_14 - .L_13)
	.align		4
.L_13:
        /*0010*/ 	.word	index@(_ZN5flash16flash_fwd_kernelI23Flash_fwd_kernel_traitsILi32ELi128ELi128ELi4ELb0ELb0EN7cutlass10bfloat16_tE19Flash_kernel_traitsILi32ELi128ELi128ELi4ES3_EELb0ELb0ELb1ELb1ELb0ELb0ELb1ELb0EEEvNS_16Flash_fwd_paramsE)
        /*0014*/ 	.word	0x00000078


	//----- nvinfo : EIATTR_REGCOUNT
	.align		4
.L_14:
        /*0018*/ 	.byte	0x04, 0x2f
        /*001a*/ 	.short	(.L_16 - .L_15)
	.align		4
.L_15:
        /*001c*/ 	.word	index@(_ZN5flash16flash_fwd_kernelI23Flash_fwd_kernel_traitsILi32ELi128ELi128ELi4ELb0ELb0EN7cutlass10bfloat16_tE19Flash_kernel_traitsILi32ELi128ELi128ELi4ES3_EELb1ELb0ELb1ELb1ELb0ELb0ELb0ELb1EEEvNS_16Flash_fwd_paramsE)
        /*0020*/ 	.word	0x000000ff


	//----- nvinfo : EIATTR_FRAME_SIZE
	.align		4
.L_16:
        /*0024*/ 	.byte	0x04, 0x11
        /*0026*/ 	.short	(.L_18 - .L_17)
	.align		4
.L_17:
        /*0028*/ 	.word	index@($_ZN5flash16flash_fwd_kernelI23Flash_fwd_kernel_traitsILi32ELi128ELi128ELi4ELb0ELb0EN7cutlass10bfloat16_tE19Flash_kernel_traitsILi32ELi128ELi128ELi4ES3_EELb1ELb0ELb1ELb1ELb0ELb0ELb0ELb1EEEvNS_16Flash_fwd_paramsE$_ZN5flash22compute_attn_1rowblockI23Flash_fwd_kernel_traitsILi32ELi128ELi128ELi4ELb0ELb0EN7cutlass10bfloat16_tE19Flash_kernel_traitsILi32ELi128ELi128ELi4ES3_EELb1ELb0ELb1ELb1ELb0ELb0ELb0ELb1ENS_16Flash_fwd_paramsEEEvRKT8_iii)
        /*002c*/ 	.word	0x00000510


	//----- nvinfo : EIATTR_FRAME_SIZE
	.align		4
.L_18:
        /*0030*/ 	.byte	0x04, 0x11
        /*0032*/ 	.short	(.L_20 - .L_19)
	.align		4
.L_19:
        /*0034*/ 	.word	index@(_ZN5flash16flash_fwd_kernelI23Flash_fwd_kernel_traitsILi32ELi128ELi128ELi4ELb0ELb0EN7cutlass10bfloat16_tE19Flash_kernel_traitsILi32ELi128ELi128ELi4ES3_EELb1ELb0ELb1ELb1ELb0ELb0ELb0ELb1EEEvNS_16Flash_fwd_paramsE)
        /*0038*/ 	.word	0x00000510


	//----- nvinfo : EIATTR_REGCOUNT
	.align		4
.L_20:
        /*003c*/ 	.byte	0x04, 0x2f
        /*003e*/ 	.short	(.L_22 - .L_21)
	.align		4
.L_21:
        /*0040*/ 	.word	index@(_ZN5flash16flash_fwd_kernelI23Flash_fwd_kernel_traitsILi32ELi128ELi128ELi4ELb0ELb0EN7cutlass10bfloat16_tE19Flash_kernel_traitsILi32ELi128ELi128ELi4ES3_EELb0ELb0ELb1ELb0ELb0ELb0ELb1ELb0EEEvNS_16Flash_fwd_paramsE)
        /*0044*/ 	.word	0x000000ff


	//----- nvinfo : EIATTR_FRAME_SIZE
	.align		4
.L_22:
        /*0048*/ 	.byte	0x04, 0x11
        /*004a*/ 	.short	(.L_24 - .L_23)
	.align		4
.L_23:
        /*004c*/ 	.word	index@(_ZN5flash16flash_fwd_kernelI23Flash_fwd_kernel_traitsILi32ELi128ELi128ELi4ELb0ELb0EN7cutlass10bfloat16_tE19Flash_kernel_traitsILi32ELi128ELi128ELi4ES3_EELb0ELb0ELb1ELb0ELb0ELb0ELb1ELb0EEEvNS_16Flash_fwd_paramsE)
        /*0050*/ 	.word	0x00000050


	//----- nvinfo : EIATTR_REGCOUNT
	.align		4
.L_24:
        /*0054*/ 	.byte	0x04, 0x2f
        /*0056*/ 	.short	(.L_26 - .L_25)
	.align		4
.L_25:
        /*0058*/ 	.word	index@(_ZN5flash16flash_fwd_kernelI23Flash_fwd_kernel_traitsILi32ELi128ELi128ELi4ELb0ELb0EN7cutlass10bfloat16_tE19Flash_kernel_traitsILi32ELi128ELi128ELi4ES3_EELb1ELb0ELb1ELb0ELb0ELb0ELb0ELb1EEEvNS_16Flash_fwd_paramsE)
        /*005c*/ 	.word	0x000000ff


	//----- nvinfo : EIATTR_FRAME_SIZE
	.align		4
.L_26:
        /*0060*/ 	.byte	0x04, 0x11
        /*0062*/ 	.short	(.L_28 - .L_27)
	.align		4
.L_27:
        /*0064*/ 	.word	index@($_ZN5flash16flash_fwd_kernelI23Flash_fwd_kernel_traitsILi32ELi128ELi128ELi4ELb0ELb0EN7cutlass10bfloat16_tE19Flash_kernel_traitsILi32ELi128ELi128ELi4ES3_EELb1ELb0ELb1ELb0ELb0ELb0ELb0ELb1EEEvNS_16Flash_fwd_paramsE$_ZN5flash22compute_attn_1rowblockI23Flash_fwd_kernel_traitsILi32ELi128ELi128ELi4ELb0ELb0EN7cutlass10bfloat16_tE19Flash_kernel_traitsILi32ELi128ELi128ELi4ES3_EELb1ELb0ELb1ELb0ELb0ELb0ELb0ELb1ENS_16Flash_fwd_paramsEEEvRKT8_iii)
        /*0068*/ 	.word	0x00000518


	//----- nvinfo : EIATTR_FRAME_SIZE
	.align		4
.L_28:
        /*006c*/ 	.byte	0x04, 0x11
        /*006e*/ 	.short	(.L_30 - .L_29)
	.align		4
.L_29:
        /*0070*/ 	.word	index@(_ZN5flash16flash_fwd_kernelI23Flash_fwd_kernel_traitsILi32ELi128ELi128ELi4ELb0ELb0EN7cutlass10bfloat16_tE19Flash_kernel_traitsILi32ELi128ELi128ELi4ES3_EELb1ELb0ELb1ELb0ELb0ELb0ELb0ELb1EEEvNS_16Flash_fwd_paramsE)
        /*0074*/ 	.word	0x00000518


	//----- nvinfo : EIATTR_REGCOUNT
	.align		4
.L_30:
        /*0078*/ 	.byte	0x04, 0x2f
        /*007a*/ 	.short	(.L_32 - .L_31)
	.align		4
.L_31:
        /*007c*/ 	.word	index@(_ZN5flash16flash_fwd_kernelI23Flash_fwd_kernel_traitsILi32ELi128ELi128ELi4ELb0ELb0EN7cutlass10bfloat16_tE19Flash_kernel_traitsILi32ELi128ELi128ELi4ES3_EELb1ELb0ELb1ELb1ELb0ELb0ELb0ELb0EEEvNS_16Flash_fwd_paramsE)
        /*0080*/ 	.word	0x000000ff


	//----- nvinfo : EIATTR_FRAME_SIZE
	.align		4
.L_32:
        /*0084*/ 	.byte	0x04, 0x11
        /*0086*/ 	.short	(.L_34 - .L_33)
	.align		4
.L_33:
        /*0088*/ 	.word	index@(_ZN5flash16flash_fwd_kernelI23Flash_fwd_kernel_traitsILi32ELi128ELi128ELi4ELb0ELb0EN7cutlass10bfloat16_tE19Flash_kernel_traitsILi32ELi128ELi128ELi4ES3_EELb1ELb0ELb1ELb1ELb0ELb0ELb0ELb0EEEvNS_16Flash_fwd_paramsE)
        /*008c*/ 	.word	0x00000108


	//----- nvinfo : EIATTR_REGCOUNT
	.align		4
.L_34:
        /*0090*/ 	.byte	0x04, 0x2f
        /*0092*/ 	.short	(.L_36 - .L_35)
	.align		4
.L_35:
        /*0094*/ 	.word	index@(_ZN5flash16flash_fwd_kernelI23Flash_fwd_kernel_traitsILi32ELi128ELi128ELi4ELb0ELb0EN7cutlass10bfloat16_tE19Flash_kernel_traitsILi32ELi128ELi128ELi4ES3_EELb0ELb0ELb1ELb0ELb0ELb1ELb1ELb0EEEvNS_16Flash_fwd_paramsE)
        /*0098*/ 	.word	0x000000ff


	//----- nvinfo : EIATTR_FRAME_SIZE
	.align		4
.L_36:
        /*009c*/ 	.byte	0x04, 0x11
        /*009e*/ 	.short	(.L_38 - .L_37)
	.align		4
.L_37:
        /*00a0*/ 	.word	index@(_ZN5flash16flash_fwd_kernelI23Flash_fwd_kernel_traitsILi32ELi128ELi128ELi4ELb0ELb0EN7cutlass10bfloat16_tE19Flash_kernel_traitsILi32ELi128ELi128ELi4ES3_EELb0ELb0ELb1ELb0ELb0ELb1ELb1ELb0EEEvNS_16Flash_fwd_paramsE)
        /*00a4*/ 	.word	0x00000058


	//----- nvinfo : EIATTR_REGCOUNT
	.align		4
.L_38:
        /*00a8*/ 	.byte	0x04, 0x2f
        /*00aa*/ 	.short	(.L_40 - .L_39)
	.align		4
.L_39:
        /*00ac*/ 	.word	index@(_ZN5flash16flash_fwd_kernelI23Flash_fwd_kernel_traitsILi32ELi128ELi128ELi4ELb0ELb0EN7cutlass10bfloat16_tE19Flash_kernel_traitsILi32ELi128ELi128ELi4ES3_EELb1ELb0ELb1ELb0ELb0ELb1ELb0ELb0EEEvNS_16Flash_fwd_paramsE)
        /*00b0*/ 	.word	0x000000ff


	//----- nvinfo : EIATTR_FRAME_SIZE
	.align		4
.L_40:
        /*00b4*/ 	.byte	0x04, 0x11
        /*00b6*/ 	.short	(.L_42 - .L_41)
	.align		4
.L_41:
        /*00b8*/ 	.word	index@(_ZN5flash16flash_fwd_kernelI23Flash_fwd_kernel_traitsILi32ELi128ELi128ELi4ELb0ELb0EN7cutlass10bfloat16_tE19Flash_kernel_traitsILi32ELi128ELi128ELi4ES3_EELb1ELb0ELb1ELb0ELb0ELb1ELb0ELb0EEEvNS_16Flash_fwd_paramsE)
        /*00bc*/ 	.word	0x000000b0


	//----- nvinfo : EIATTR_REGCOUNT
	.align		4
.L_42:
        /*00c0*/ 	.byte	0x04, 0x2f
        /*00c2*/ 	.short	(.L_44 - .L_43)
	.align		4
.L_43:
        /*00c4*/ 	.word	index@(_ZN5flash16flash_fwd_kernelI23Flash_fwd_kernel_traitsILi32ELi128ELi128ELi4ELb0ELb0EN7cutlass10bfloat16_tE19Flash_kernel_traitsILi32ELi128ELi128ELi4ES3_EELb0ELb0ELb0ELb1ELb0ELb0ELb1ELb0EEEvNS_16Flash_fwd_paramsE)
        /*00c8*/ 	.word	0x000000ff


	//----- nvinfo : EIATTR_FRAME_SIZE
	.align		4
.L_44:
        /*00cc*/ 	.byte	0x04, 0x11
        /*00ce*/ 	.short	(.L_46 - .L_45)
	.align		4
.L_45:
        /*00d0*/ 	.word	index@(_ZN5flash16flash_fwd_kernelI23Flash_fwd_kernel_traitsILi32ELi128ELi128ELi4ELb0ELb0EN7cutlass10bfloat16_tE19Flash_kernel_traitsILi32ELi128ELi128ELi4ES3_EELb0ELb0ELb0ELb1ELb0ELb0ELb1ELb0EEEvNS_16Flash_fwd_paramsE)
        /*00d4*/ 	.word	0x00000098


	//----- nvinfo : EIATTR_REGCOUNT
	.align		4
.L_46:
        /*00d8*/ 	.byte	0x04, 0x2f
        /*00da*/ 	.short	(.L_48 - .L_47)
	.align		4
.L_47:
        /*00dc*/ 	.word	index@(_ZN5flash16flash_fwd_kernelI23Flash_fwd_kernel_traitsILi32ELi128ELi128ELi4ELb0ELb0EN7cutlass10bfloat16_tE19Flash_kernel_traitsILi32ELi128ELi128ELi4ES3_EELb1ELb0ELb0ELb1ELb0ELb0ELb0ELb1EEEvNS_16Flash_fwd_paramsE)
        /*00e0*/ 	.word	0x000000ff


	//----- nvinfo : EIATTR_FRAME_SIZE
	.align		4
.L_48:
        /*00e4*/ 	.byte	0x04, 0x11
        /*00e6*/ 	.short	(.L_50 - .L_49)
	.align		4
.L_49:
        /*00e8*/ 	.word	index@(_ZN5flash16flash_fwd_kernelI23Flash_fwd_kernel_traitsILi32ELi128ELi128ELi4ELb0ELb0EN7cutlass10bfloat16_tE19Flash_kernel_traitsILi32ELi128ELi128ELi4ES3_EELb1ELb0ELb0ELb1ELb0ELb0ELb0ELb1EEEvNS_16Flash_fwd_paramsE)
        /*00ec*/ 	.word	0x00000470


	//----- nvinfo : EIATTR_REGCOUNT
	.align		4
.L_50:
        /*00f0*/ 	.byte	0x04, 0x2f
        /*00f2*/ 	.short	(.L_52 - .L_51)
	.align		4
.L_51:
        /*00f4*/ 	.word	index@(_ZN5flash16flash_fwd_kernelI23Flash_fwd_kernel_traitsILi32ELi128ELi128ELi4ELb0ELb0EN7cutlass10bfloat16_tE19Flash_kernel_traitsILi32ELi128ELi128ELi4ES3_EELb0ELb0ELb0ELb0ELb0ELb0ELb1ELb0EEEvNS_16Flash_fwd_paramsE)
        /*00f8*/ 	.word	0x000000ff


	//----- nvinfo : EIATTR_FRAME_SIZE
	.align		4
.L_52:
        /*00fc*/ 	.byte	0x04, 0x11
        /*00fe*/ 	.short	(.L_54 - .L_53)
	.align		4
.L_53:
        /*0100*/ 	.word	index@(_ZN5flash16flash_fwd_kernelI23Flash_fwd_kernel_traitsILi32ELi128ELi128ELi4ELb0ELb0EN7cutlass10bfloat16_tE19Flash_kernel_traitsILi32ELi128ELi128ELi4ES3_EELb0ELb0ELb0ELb0ELb0ELb0ELb1ELb0EEEvNS_16Flash_fwd_paramsE)
        /*0104*/ 	.word	0x00000088


	//----- nvinfo : EIATTR_REGCOUNT
	.align		4
.L_54:
        /*0108*/ 	.byte	0x04, 0x2f
        /*010a*/ 	.short	(.L_56 - .L_55)
	.align		4
.L_55:
        /*010c*/ 	.word	index@(_ZN5flash16flash_fwd_kernelI23Flash_fwd_kernel_traitsILi32ELi128ELi128ELi4ELb0ELb0EN7cutlass10bfloat16_tE19Flash_kernel_traitsILi32ELi128ELi128ELi4ES3_EELb1ELb0ELb0ELb0ELb0ELb0ELb0ELb1EEEvNS_16Flash_fwd_paramsE)
        /*0110*/ 	.word	0x000000ff


	//----- nvinfo : EIATTR_FRAME_SIZE
	.align		4
.L_56:
        /*0114*/ 	.byte	0x04, 0x11
        /*0116*/ 	.short	(.L_58 - .L_57)
	.align		4
.L_57:
        /*0118*/ 	.word	index@(_ZN5flash16flash_fwd_kernelI23Flash_fwd_kernel_traitsILi32ELi128ELi128ELi4ELb0ELb0EN7cutlass10bfloat16_tE19Flash_kernel_traitsILi32ELi128ELi128ELi4ES3_EELb1ELb0ELb0ELb0ELb0ELb0ELb0ELb1EEEvNS_16Flash_fwd_paramsE)
        /*011c*/ 	.word	0x00000470


	//----- nvinfo : EIATTR_REGCOUNT
	.align		4
.L_58:
        /*0120*/ 	.byte	0x04, 0x2f
        /*0122*/ 	.short	(.L_60 - .L_59)
	.align		4
.L_59:
        /*0124*/ 	.word	index@(_ZN5flash16flash_fwd_kernelI23Flash_fwd_kernel_traitsILi32ELi128ELi128ELi4ELb0ELb0EN7cutlass10bfloat16_tE19Flash_kernel_traitsILi32ELi128ELi128ELi4ES3_EELb1ELb0ELb0ELb1ELb0ELb0ELb0ELb0EEEvNS_16Flash_fwd_paramsE)
        /*0128*/ 	.word	0x000000ff


	//----- nvinfo : EIATTR_FRAME_SIZE
	.align		4
.L_60:
        /*012c*/ 	.byte	0x04, 0x11
        /*012e*/ 	.short	(.L_62 - .L_61)
	.align		4
.L_61:
        /*0130*/ 	.word	index@(_ZN5flash16flash_fwd_kernelI23Flash_fwd_kernel_traitsILi32ELi128ELi128ELi4ELb0ELb0EN7cutlass10bfloat16_tE19Flash_kernel_traitsILi32ELi128ELi128ELi4ES3_EELb1ELb0ELb0ELb1ELb0ELb0ELb0ELb0EEEvNS_16Flash_fwd_paramsE)
        /*0134*/ 	.word	0x000000e0


	//----- nvinfo : EIATTR_REGCOUNT
	.align		4
.L_62:
        /*0138*/ 	.byte	0x04, 0x2f
        /*013a*/ 	.short	(.L_64 - .L_63)
	.align		4
.L_63:
        /*013c*/ 	.word	index@(_ZN5flash16flash_fwd_kernelI23Flash_fwd_kernel_traitsILi32ELi128ELi128ELi4ELb0ELb0EN7cutlass10bfloat16_tE19Flash_kernel_traitsILi32ELi128ELi128ELi4ES3_EELb0ELb0ELb0ELb0ELb1ELb1ELb1ELb0EEEvNS_16Flash_fwd_paramsE)
        /*0140*/ 	.word	0x000000ff


	//----- nvinfo : EIATTR_FRAME_SIZE
	.align		4
.L_64:
        /*0144*/ 	.byte	0x04, 0x11
        /*0146*/ 	.short	(.L_66 - .L_65)
	.align		4
.L_65:
        /*0148*/ 	.word	index@(_ZN5flash16flash_fwd_kernelI23Flash_fwd_kernel_traitsILi32ELi128ELi128ELi4ELb0ELb0EN7cutlass10bfloat16_tE19Flash_kernel_traitsILi32ELi128ELi128ELi4ES3_EELb0ELb0ELb0ELb0ELb1ELb1ELb1ELb0EEEvNS_16Flash_fwd_paramsE)
        /*014c*/ 	.word	0x00000038


	//----- nvinfo : EIATTR_REGCOUNT
	.align		4
.L_66:
        /*0150*/ 	.byte	0x04, 0x2f
        /*0152*/ 	.short	(.L_68 - .L_67)
	.align		4
.L_67:
        /*0154*/ 	.word	index@(_ZN5flash16flash_fwd_kernelI23Flash_fwd_kernel_traitsILi32ELi128ELi128ELi4ELb0ELb0EN7cutlass10bfloat16_tE19Flash_kernel_traitsILi32ELi128ELi128ELi4ES3_EELb1ELb0ELb0ELb0ELb1ELb1ELb0ELb0EEEvNS_16Flash_fwd_paramsE)
        /*0158*/ 	.word	0x000000ff


	//----- nvinfo : EIATTR_FRAME_SIZE
	.align		4
.L_68:
        /*015c*/ 	.byte	0x04, 0x11
        /*015e*/ 	.short	(.L_70 - .L_69)
	.align		4
.L_69:
        /*0160*/ 	.word	index@(_ZN5flash16flash_fwd_kernelI23Flash_fwd_kernel_traitsILi32ELi128ELi128ELi4ELb0ELb0EN7cutlass10bfloat16_tE19Flash_kernel_traitsILi32ELi128ELi128ELi4ES3_EELb1ELb0ELb0ELb0ELb1ELb1ELb0ELb0EEEvNS_16Flash_fwd_paramsE)
        /*0164*/ 	.word	0x00000090


	//----- nvinfo : EIATTR_REGCOUNT
	.align		4
.L_70:
        /*0168*/ 	.byte	0x04, 0x2f
        /*016a*/ 	.short	(.L_72 - .L_71)
	.align		4
.L_71:
        /*016c*/ 	.word	index@(_ZN5flash16flash_fwd_kernelI23Flash_fwd_kernel_traitsILi32ELi128ELi128ELi4ELb0ELb0EN7cutlass10bfloat16_tE19Flash_kernel_traitsILi32ELi128ELi128ELi4ES3_EELb1ELb0ELb1ELb0ELb0ELb0ELb0ELb0EEEvNS_16Flash_fwd_paramsE)
        /*0170*/ 	.word	0x000000ff


	//----- nvinfo : EIATTR_FRAME_SIZE
	.align		4
.L_72:
        /*0174*/ 	.byte	0x04, 0x11
        /*0176*/ 	.short	(.L_74 - .L_73)
	.align		4
.L_73:
        /*0178*/ 	.word	index@(_ZN5flash16flash_fwd_kernelI23Flash_fwd_kernel_traitsILi32ELi128ELi128ELi4ELb0ELb0EN7cutlass10bfloat16_tE19Flash_kernel_traitsILi32ELi128ELi128ELi4ES3_EELb1ELb0ELb1ELb0ELb0ELb0ELb0ELb0EEEvNS_16Flash_fwd_paramsE)
        /*017c*/ 	.word	0x000000d8


	//----- nvinfo : EIATTR_REGCOUNT
	.align		4
.L_74:
        /*0180*/ 	.byte	0x04, 0x2f
        /*0182*/ 	.short	(.L_76 - .L_75)
	.align		4
.L_75:
        /*0184*/ 	.word	index@(_ZN5flash16flash_fwd_kernelI23Flash_fwd_kernel_traitsILi32ELi128ELi128ELi4ELb0ELb0EN7cutlass10bfloat16_tE19Flash_kernel_traitsILi32ELi128ELi128ELi4ES3_EELb1ELb0ELb0ELb0ELb0ELb0ELb0ELb0EEEvNS_16Flash_fwd_paramsE)
        /*0188*/ 	.word	0x000000ff


	//----- nvinfo : EIATTR_FRAME_SIZE
	.align		4
.L_76:
        /*018c*/ 	.byte	0x04, 0x11
        /*018e*/ 	.short	(.L_78 - .L_77)
	.align		4
.L_77:
        /*0190*/ 	.word	index@(_ZN5flash16flash_fwd_kernelI23Flash_fwd_kernel_traitsILi32ELi128ELi128ELi4ELb0ELb0EN7cutlass10bfloat16_tE19Flash_kernel_traitsILi32ELi128ELi128ELi4ES3_EELb1ELb0ELb0ELb0ELb0ELb0ELb0ELb0EEEvNS_16Flash_fwd_paramsE)
        /*0194*/ 	.word	0x000000a8


	//----- nvinfo : EIATTR_REGCOUNT
	.align		4
.L_78:
        /*0198*/ 	.byte	0x04, 0x2f
        /*019a*/ 	.short	(.L_80 - .L_79)
	.align		4
.L_79:
        /*019c*/ 	.word	index@(_ZN5flash16flash_fwd_kernelI23Flash_fwd_kernel_traitsILi32ELi128ELi128ELi4ELb0ELb0EN7cutlass10bfloat16_tE19Flash_kernel_traitsILi32ELi128ELi128ELi4ES3_EELb0ELb0ELb0ELb0ELb0ELb1ELb1ELb0EEEvNS_16Flash_fwd_paramsE)
        /*01a0*/ 	.word	0x000000ff


	//----- nvinfo : EIATTR_FRAME_SIZE
	.align		4
.L_80:
        /*01a4*/ 	.byte	0x04, 0x11
        /*01a6*/ 	.short	(.L_82 - .L_81)
	.align		4
.L_81:
        /*01a8*/ 	.word	index@(_ZN5flash16flash_fwd_kernelI23Flash_fwd_kernel_traitsILi32ELi128ELi128ELi4ELb0ELb0EN7cutlass10bfloat16_tE19Flash_kernel_traitsILi32ELi128ELi128ELi4ES3_EELb0ELb0ELb0ELb0ELb0ELb1ELb1ELb0EEEvNS_16Flash_fwd_paramsE)
        /*01ac*/ 	.word	0x00000060


	//----- nvinfo : EIATTR_REGCOUNT
	.align		4
.L_82:
        /*01b0*/ 	.byte	0x04, 0x2f
        /*01b2*/ 	.short	(.L_84 - .L_83)
	.align		4
.L_83:
        /*01b4*/ 	.word	index@(_ZN5flash16flash_fwd_kernelI23Flash_fwd_kernel_traitsILi32ELi128ELi128ELi4ELb0ELb0EN7cutlass10bfloat16_tE19Flash_kernel_traitsILi32ELi128ELi128ELi4ES3_EELb1ELb0ELb0ELb0ELb0ELb1ELb0ELb0EEEvNS_16Flash_fwd_paramsE)
        /*01b8*/ 	.word	0x000000ff


	//----- nvinfo : EIATTR_FRAME_SIZE
	.align		4
.L_84:
        /*01bc*/ 	.byte	0x04, 0x11
        /*01be*/ 	.short	(.L_86 - .L_85)
	.align		4
.L_85:
        /*01c0*/ 	.word	index@(_ZN5flash16flash_fwd_kernelI23Flash_fwd_kernel_traitsILi32ELi128ELi128ELi4ELb0ELb0EN7cutlass10bfloat16_tE19Flash_kernel_traitsILi32ELi128ELi128ELi4ES3_EELb1ELb0ELb0ELb0ELb0ELb1ELb0ELb0EEEvNS_16Flash_fwd_paramsE)
        /*01c4*/ 	.word	0x00000088


	//----- nvinfo : EIATTR_REGCOUNT
	.align		4
.L_86:
        /*01c8*/ 	.byte	0x04, 0x2f
        /*01ca*/ 	.short	(.L_88 - .L_87)
	.align		4
.L_87:
        /*01cc*/ 	.word	index@(_ZN5flash16flash_fwd_kernelI23Flash_fwd_kernel_traitsILi32ELi128ELi128ELi4ELb0ELb0EN7cutlass10bfloat16_tE19Flash_kernel_traitsILi32ELi128ELi128ELi4ES3_EELb0ELb0ELb1ELb1ELb0ELb0ELb0ELb0EEEvNS_16Flash_fwd_paramsE)
        /*01d0*/ 	.word	0x000000ff


	//----- nvinfo : EIATTR_FRAME_SIZE
	.align		4
.L_88:
        /*01d4*/ 	.byte	0x04, 0x11
        /*01d6*/ 	.short	(.L_90 - .L_89)
	.align		4
.L_89:
        /*01d8*/ 	.word	index@(_ZN5flash16flash_fwd_kernelI23Flash_fwd_kernel_traitsILi32ELi128ELi128ELi4ELb0ELb0EN7cutlass10bfloat16_tE19Flash_kernel_traitsILi32ELi128ELi128ELi4ES3_EELb0ELb0ELb1ELb1ELb0ELb0ELb0ELb0EEEvNS_16Flash_fwd_paramsE)
        /*01dc*/ 	.word	0x00000050


	//----- nvinfo : EIATTR_REGCOUNT
	.align		4
.L_90:
        /*01e0*/ 	.byte	0x04, 0x2f
        /*01e2*/ 	.short	(.L_92 - .L_91)
	.align		4
.L_91:
        /*01e4*/ 	.word	index@(_ZN5flash16flash_fwd_kernelI23Flash_fwd_kernel_traitsILi32ELi128ELi128ELi4ELb0ELb0EN7cutlass10bfloat16_tE19Flash_kernel_traitsILi32ELi128ELi128ELi4ES3_EELb0ELb0ELb1ELb0ELb0ELb0ELb0ELb0EEEvNS_16Flash_fwd_paramsE)
        /*01e8*/ 	.word	0x000000ff


	//----- nvinfo : EIATTR_FRAME_SIZE
	.align		4
.L_92:
        /*01ec*/ 	.byte	0x04, 0x11
        /*01ee*/ 	.short	(.L_94 - .L_93)
	.align		4
.L_93:
        /*01f0*/ 	.word	index@(_ZN5flash16flash_fwd_kernelI23Flash_fwd_kernel_traitsILi32ELi128ELi128ELi4ELb0ELb0EN7cutlass10bfloat16_tE19Flash_kernel_traitsILi32ELi128ELi128ELi4ES3_EELb0ELb0ELb1ELb0ELb0ELb0ELb0ELb0EEEvNS_16Flash_fwd_paramsE)
        /*01f4*/ 	.word	0x00000050


	//----- nvinfo : EIATTR_REGCOUNT
	.align		4
.L_94:
        /*01f8*/ 	.byte	0x04, 0x2f
        /*01fa*/ 	.short	(.L_96 - .L_95)
	.align		4
.L_95:
        /*01fc*/ 	.word	index@(_ZN5flash16flash_fwd_kernelI23Flash_fwd_kernel_traitsILi32ELi128ELi128ELi4ELb0ELb0EN7cutlass10bfloat16_tE19Flash_kernel_traitsILi32ELi128ELi128ELi4ES3_EELb0ELb0ELb1ELb0ELb0ELb1ELb0ELb0EEEvNS_16Flash_fwd_paramsE)
        /*0200*/ 	.word	0x000000ff


	//----- nvinfo : EIATTR_FRAME_SIZE
	.align		4
.L_96:
        /*0204*/ 	.byte	0x04, 0x11
        /*0206*/ 	.short	(.L_98 - .L_97)
	.align		4
.L_97:
        /*0208*/ 	.word	index@(_ZN5flash16flash_fwd_kernelI23Flash_fwd_kernel_traitsILi32ELi128ELi128ELi4ELb0ELb0EN7cutlass10bfloat16_tE19Flash_kernel_traitsILi32ELi128ELi128ELi4ES3_EELb0ELb0ELb1ELb0ELb0ELb1ELb0ELb0EEEvNS_16Flash_fwd_paramsE)
        /*020c*/ 	.word	0x000000c8


	//----- nvinfo : EIATTR_REGCOUNT
	.align		4
.L_98:
        /*0210*/ 	.byte	0x04, 0x2f
        /*0212*/ 	.short	(.L_100 - .L_99)
	.align		4
.L_99:
        /*0214*/ 	.word	index@(_ZN5flash16flash_fwd_kernelI23Flash_fwd_kernel_traitsILi32ELi128ELi128ELi4ELb0ELb0EN7cutlass10bfloat16_tE19Flash_kernel_traitsILi32ELi128ELi128ELi4ES3_EELb0ELb0ELb0ELb1ELb0ELb0ELb0ELb0EEEvNS_16Flash_fwd_paramsE)
        /*0218*/ 	.word	0x000000ff


	//----- nvinfo : EIATTR_FRAME_SIZE
	.align		4
.L_100:
        /*021c*/ 	.byte	0x04, 0x11
        /*021e*/ 	.short	(.L_102 - .L_101)
	.align		4
.L_101:
        /*0220*/ 	.word	index@(_ZN5flash16flash_fwd_kernelI23Flash_fwd_kernel_traitsILi32ELi128ELi128ELi4ELb0ELb0EN7cutlass10bfloat16_tE19Flash_kernel_traitsILi32ELi128ELi128ELi4ES3_EELb0ELb0ELb0ELb1ELb0ELb0ELb0ELb0EEEvNS_16Flash_fwd_paramsE)
        /*0224*/ 	.word	0x00000078


	//----- nvinfo : EIATTR_REGCOUNT
	.align		4
.L_102:
        /*0228*/ 	.byte	0x04, 0x2f
        /*022a*/ 	.short	(.L_104 - .L_103)
	.align		4
.L_103:
        /*022c*/ 	.word	index@(_ZN5flash16flash_fwd_kernelI23Flash_fwd_kernel_traitsILi32ELi128ELi128ELi4ELb0ELb0EN7cutlass10bfloat16_tE19Flash_kernel_traitsILi32ELi128ELi128ELi4ES3_EELb0ELb0ELb0ELb0ELb0ELb0ELb0ELb0EEEvNS_16Flash_fwd_paramsE)
        /*0230*/ 	.word	0x000000ff


	//----- nvinfo : EIATTR_FRAME_SIZE
	.align		4
.L_104:
        /*0234*/ 	.byte	0x04, 0x11
        /*0236*/ 	.short	(.L_106 - .L_105)
	.align		4
.L_105:
        /*0238*/ 	.word	index@(_ZN5flash16flash_fwd_kernelI23Flash_fwd_kernel_traitsILi32ELi128ELi128ELi4ELb0ELb0EN7cutlass10bfloat16_tE19Flash_kernel_traitsILi32ELi128ELi128ELi4ES3_EELb0ELb0ELb0ELb0ELb0ELb0ELb0ELb0EEEvNS_16Flash_fwd_paramsE)
        /*023c*/ 	.word	0x00000068


	//----- nvinfo : EIATTR_REGCOUNT
	.align		4
.L_106:
        /*0240*/ 	.byte	0x04, 0x2f
        /*0242*/ 	.short	(.L_108 - .L_107)
	.align		4
.L_107:
        /*0244*/ 	.word	index@(_ZN5flash16flash_fwd_kernelI23Flash_fwd_kernel_traitsILi32ELi128ELi128ELi4ELb0ELb0EN7cutlass10bfloat16_tE19Flash_kernel_traitsILi32ELi128ELi128ELi4ES3_EELb0ELb0ELb0ELb0ELb1ELb1ELb0ELb0EEEvNS_16Flash_fwd_paramsE)
        /*0248*/ 	.word	0x000000ff


	//----- nvinfo : EIATTR_FRAME_SIZE
	.align		4
.L_108:
        /*024c*/ 	.byte	0x04, 0x11
        /*024e*/ 	.short	(.L_110 - .L_109)
	.align		4
.L_109:
        /*0250*/ 	.word	index@(_ZN5flash16flash_fwd_kernelI23Flash_fwd_kernel_traitsILi32ELi128ELi128ELi4ELb0ELb0EN7cutlass10bfloat16_tE19Flash_kernel_traitsILi32ELi128ELi128ELi4ES3_EELb0ELb0ELb0ELb0ELb1ELb1ELb0ELb0EEEvNS_16Flash_fwd_paramsE)
        /*0254*/ 	.word	0x00000008


	//----- nvinfo : EIATTR_REGCOUNT
	.align		4
.L_110:
        /*0258*/ 	.byte	0x04, 0x2f
        /*025a*/ 	.short	(.L_112 - .L_111)
	.align		4
.L_111:
        /*025c*/ 	.word	index@(_ZN5flash16flash_fwd_kernelI23Flash_fwd_kernel_traitsILi32ELi128ELi128ELi4ELb0ELb0EN7cutlass10bfloat16_tE19Flash_kernel_traitsILi32ELi128ELi128ELi4ES3_EELb0ELb0ELb0ELb0ELb0ELb1ELb0ELb0EEEvNS_16Flash_fwd_paramsE)
        /*0260*/ 	.word	0x000000ff


	//----- nvinfo : EIATTR_FRAME_SIZE
	.align		4
.L_112:
        /*0264*/ 	.byte	0x04, 0x11
        /*0266*/ 	.short	(.L_114 - .L_113)
	.align		4
.L_113:
        /*0268*/ 	.word	index@(_ZN5flash16flash_fwd_kernelI23Flash_fwd_kernel_traitsILi32ELi128ELi128ELi4ELb0ELb0EN7cutlass10bfloat16_tE19Flash_kernel_traitsILi32ELi128ELi128ELi4ES3_EELb0ELb0ELb0ELb0ELb0ELb1ELb0ELb0EEEvNS_16Flash_fwd_paramsE)
        /*026c*/ 	.word	0x00000040


	//----- nvinfo : EIATTR_MIN_STACK_SIZE
	.align		4
.L_114:
        /*0270*/ 	.byte	0x04, 0x12
        /*0272*/ 	.short	(.L_116 - .L_115)
	.align		4
.L_115:
        /*0274*/ 	.word	index@(_ZN5flash16flash_fwd_kernelI23Flash_fwd_kernel_traitsILi32ELi128ELi128ELi4ELb0ELb0EN7cutlass10bfloat16_tE19Flash_kernel_traitsILi32ELi128ELi128ELi4ES3_EELb0ELb0ELb0ELb0ELb0ELb1ELb0ELb0EEEvNS_16Flash_fwd_paramsE)
        /*0278*/ 	.word	0x00000040


	//----- nvinfo : EIATTR_MIN_STACK_SIZE
	.align		4
.L_116:
        /*027c*/ 	.byte	0x04, 0x12
        /*027e*/ 	.short	(.L_118 - .L_117)
	.align		4
.L_117:
        /*0280*/ 	.word	index@(_ZN5flash16flash_fwd_kernelI23Flash_fwd_kernel_traitsILi32ELi128ELi128ELi4ELb0ELb0EN7cutlass10bfloat16_tE19Flash_kernel_traitsILi32ELi128ELi128ELi4ES3_EELb0ELb0ELb0ELb0ELb1ELb1ELb0ELb0EEEvNS_16Flash_fwd_paramsE)
        /*0284*/ 	.word	0x00000008


	//----- nvinfo : EIATTR_MIN_STACK_SIZE
	.align		4
.L_118:
        /*0288*/ 	.byte	0x04, 0x12
        /*028a*/ 	.short	(.L_120 - .L_119)
	.align		4
.L_119:
        /*028c*/ 	.word	index@(_ZN5flash16flash_fwd_kernelI23Flash_fwd_kernel_traitsILi32ELi128ELi128ELi4ELb0ELb0EN7cutlass10bfloat16_tE19Flash_kernel_traitsILi32ELi128ELi128ELi4ES3_EELb0ELb0ELb0ELb0ELb0ELb0ELb0ELb0EEEvNS_16Flash_fwd_paramsE)
        /*0290*/ 	.word	0x00000068


	//----- nvinfo : EIATTR_MIN_STACK_SIZE
	.align		4
.L_120:
        /*0294*/ 	.byte	0x04, 0x12
        /*0296*/ 	.short	(.L_122 - .L_121)
	.align		4
.L_121:
        /*0298*/ 	.word	index@(_ZN5flash16flash_fwd_kernelI23Flash_fwd_kernel_traitsILi32ELi128ELi128ELi4ELb0ELb0EN7cutlass10bfloat16_tE19Flash_kernel_traitsILi32ELi128ELi128ELi4ES3_EELb0ELb0ELb0ELb1ELb0ELb0ELb0ELb0EEEvNS_16Flash_fwd_paramsE)
        /*029c*/ 	.word	0x00000078


	//----- nvinfo : EIATTR_MIN_STACK_SIZE
	.align		4
.L_122:
        /*02a0*/ 	.byte	0x04, 0x12
        /*02a2*/ 	.short	(.L_124 - .L_123)
	.align		4
.L_123:
        /*02a4*/ 	.word	index@(_ZN5flash16flash_fwd_kernelI23Flash_fwd_kernel_traitsILi32ELi128ELi128ELi4ELb0ELb0EN7cutlass10bfloat16_tE19Flash_kernel_traitsILi32ELi128ELi128ELi4ES3_EELb0ELb0ELb1ELb0ELb0ELb1ELb0ELb0EEEvNS_16Flash_fwd_paramsE)
        /*02a8*/ 	.word	0x000000c8


	//----- nvinfo : EIATTR_MIN_STACK_SIZE
	.align		4
.L_124:
        /*02ac*/ 	.byte	0x04, 0x12
        /*02ae*/ 	.short	(.L_126 - .L_125)
	.align		4
.L_125:
        /*02b0*/ 	.word	index@(_ZN5flash16flash_fwd_kernelI23Flash_fwd_kernel_traitsILi32ELi128ELi128ELi4ELb0ELb0EN7cutlass10bfloat16_tE19Flash_kernel_traitsILi32ELi128ELi128ELi4ES3_EELb0ELb0ELb1ELb0ELb0ELb0ELb0ELb0EEEvNS_16Flash_fwd_paramsE)
        /*02b4*/ 	.word	0x00000050


	//----- nvinfo : EIATTR_MIN_STACK_SIZE
	.align		4
.L_126:
        /*02b8*/ 	.byte	0x04, 0x12
        /*02ba*/ 	.short	(.L_128 - .L_127)
	.align		4
.L_127:
        /*02bc*/ 	.word	index@(_ZN5flash16flash_fwd_kernelI23Flash_fwd_kernel_traitsILi32ELi128ELi128ELi4ELb0ELb0EN7cutlass10bfloat16_tE19Flash_kernel_traitsILi32ELi128ELi128ELi4ES3_EELb0ELb0ELb1ELb1ELb0ELb0ELb0ELb0EEEvNS_16Flash_fwd_paramsE)
        /*02c0*/ 	.word	0x00000050


	//----- nvinfo : EIATTR_MIN_STACK_SIZE
	.align		4
.L_128:
        /*02c4*/ 	.byte	0x04, 0x12
        /*02c6*/ 	.short	(.L_130 - .L_129)
	.align		4
.L_129:
        /*02c8*/ 	.word	index@(_ZN5flash16flash_fwd_kernelI23Flash_fwd_kernel_traitsILi32ELi128ELi128ELi4ELb0ELb0EN7cutlass10bfloat16_tE19Flash_kernel_traitsILi32ELi128ELi128ELi4ES3_EELb1ELb0ELb0ELb0ELb0ELb1ELb0ELb0EEEvNS_16Flash_fwd_paramsE)
        /*02cc*/ 	.word	0x00000088


	//----- nvinfo : EIATTR_MIN_STACK_SIZE
	.align		4
.L_130:
        /*02d0*/ 	.byte	0x04, 0x12
        /*02d2*/ 	.short	(.L_132 - .L_131)
	.align		4
.L_131:
        /*02d4*/ 	.word	index@(_ZN5flash16flash_fwd_kernelI23Flash_fwd_kernel_traitsILi32ELi128ELi128ELi4ELb0ELb0EN7cutlass10bfloat16_tE19Flash_kernel_traitsILi32ELi128ELi128ELi4ES3_EELb0ELb0ELb0ELb0ELb0ELb1ELb1ELb0EEEvNS_16Flash_fwd_paramsE)
        /*02d8*/ 	.word	0x00000060


	//----- nvinfo : EIATTR_MIN_STACK_SIZE
	.align		4
.L_132:
        /*02dc*/ 	.byte	0x04, 0x12
        /*02de*/ 	.short	(.L_134 - .L_133)
	.align		4
.L_133:
        /*02e0*/ 	.word	index@(_ZN5flash16flash_fwd_kernelI23Flash_fwd_kernel_traitsILi32ELi128ELi128ELi4ELb0ELb0EN7cutlass10bfloat16_tE19Flash_kernel_traitsILi32ELi128ELi128ELi4ES3_EELb1ELb0ELb0ELb0ELb0ELb0ELb0ELb0EEEvNS_16Flash_fwd_paramsE)
        /*02e4*/ 	.word	0x000000a8


	//----- nvinfo : EIATTR_MIN_STACK_SIZE
	.align		4
.L_134:
        /*02e8*/ 	.byte	0x04, 0x12
        /*02ea*/ 	.short	(.L_136 - .L_135)
	.align		4
.L_135:
        /*02ec*/ 	.word	index@(_ZN5flash16flash_fwd_kernelI23Flash_fwd_kernel_traitsILi32ELi128ELi128ELi4ELb0ELb0EN7cutlass10bfloat16_tE19Flash_kernel_traitsILi32ELi128ELi128ELi4ES3_EELb1ELb0ELb1ELb0ELb0ELb0ELb0ELb0EEEvNS_16Flash_fwd_paramsE)
        /*02f0*/ 	.word	0x000000d8


	//----- nvinfo : EIATTR_MIN_STACK_SIZE
	.align		4
.L_136:
        /*02f4*/ 	.byte	0x04, 0x12
        /*02f6*/ 	.short	(.L_138 - .L_137)
	.align		4
.L_137:
        /*02f8*/ 	.word	index@(_ZN5flash16flash_fwd_kernelI23Flash_fwd_kernel_traitsILi32ELi128ELi128ELi4ELb0ELb0EN7cutlass10bfloat16_tE19Flash_kernel_traitsILi32ELi128ELi128ELi4ES3_EELb1ELb0ELb0ELb0ELb1ELb1ELb0ELb0EEEvNS_16Flash_fwd_paramsE)
        /*02fc*/ 	.word	0x00000090


	//----- nvinfo : EIATTR_MIN_STACK_SIZE
	.align		4
.L_138:
        /*0300*/ 	.byte	0x04, 0x12
        /*0302*/ 	.short	(.L_140 - .L_139)
	.align		4
.L_139:
        /*0304*/ 	.word	index@(_ZN5flash16flash_fwd_kernelI23Flash_fwd_kernel_traitsILi32ELi128ELi128ELi4ELb0ELb0EN7cutlass10bfloat16_tE19Flash_kernel_traitsILi32ELi128ELi128ELi4ES3_EELb0ELb0ELb0ELb0ELb1ELb1ELb1ELb0EEEvNS_16Flash_fwd_paramsE)
        /*0308*/ 	.word	0x00000038


	//----- nvinfo : EIATTR_MIN_STACK_SIZE
	.align		4
.L_140:
        /*030c*/ 	.byte	0x04, 0x12
        /*030e*/ 	.short	(.L_142 - .L_141)
	.align		4
.L_141:
        /*0310*/ 	.word	index@(_ZN5flash16flash_fwd_kernelI23Flash_fwd_kernel_traitsILi32ELi128ELi128ELi4ELb0ELb0EN7cutlass10bfloat16_tE19Flash_kernel_traitsILi32ELi128ELi128ELi4ES3_EELb1ELb0ELb0ELb1ELb0ELb0ELb0ELb0EEEvNS_16Flash_fwd_paramsE)
        /*0314*/ 	.word	0x000000e0


	//----- nvinfo : EIATTR_MIN_STACK_SIZE
	.align		4
.L_142:
        /*0318*/ 	.byte	0x04, 0x12
        /*031a*/ 	.short	(.L_144 - .L_143)
	.align		4
.L_143:
        /*031c*/ 	.word	index@(_ZN5flash16flash_fwd_kernelI23Flash_fwd_kernel_traitsILi32ELi128ELi128ELi4ELb0ELb0EN7cutlass10bfloat16_tE19Flash_kernel_traitsILi32ELi128ELi128ELi4ES3_EELb1ELb0ELb0ELb0ELb0ELb0ELb0ELb1EEEvNS_16Flash_fwd_paramsE)
        /*0320*/ 	.word	0x00000470


	//----- nvinfo : EIATTR_MIN_STACK_SIZE
	.align		4
.L_144:
        /*0324*/ 	.byte	0x04, 0x12
        /*0326*/ 	.short	(.L_146 - .L_145)
	.align		4
.L_145:
        /*0328*/ 	.word	index@(_ZN5flash16flash_fwd_kernelI23Flash_fwd_kernel_traitsILi32ELi128ELi128ELi4ELb0ELb0EN7cutlass10bfloat16_tE19Flash_kernel_traitsILi32ELi128ELi128ELi4ES3_EELb0ELb0ELb0ELb0ELb0ELb0ELb1ELb0EEEvNS_16Flash_fwd_paramsE)
        /*032c*/ 	.word	0x00000088


	//----- nvinfo : EIATTR_MIN_STACK_SIZE
	.align		4
.L_146:
        /*0330*/ 	.byte	0x04, 0x12
        /*0332*/ 	.short	(.L_148 - .L_147)
	.align		4
.L_147:
        /*0334*/ 	.word	index@(_ZN5flash16flash_fwd_kernelI23Flash_fwd_kernel_traitsILi32ELi128ELi128ELi4ELb0ELb0EN7cutlass10bfloat16_tE19Flash_kernel_traitsILi32ELi128ELi128ELi4ES3_EELb1ELb0ELb0ELb1ELb0ELb0ELb0ELb1EEEvNS_16Flash_fwd_paramsE)
        /*0338*/ 	.word	0x00000470


	//----- nvinfo : EIATTR_MIN_STACK_SIZE
	.align		4
.L_148:
        /*033c*/ 	.byte	0x04, 0x12
        /*033e*/ 	.short	(.L_150 - .L_149)
	.align		4
.L_149:
        /*0340*/ 	.word	index@(_ZN5flash16flash_fwd_kernelI23Flash_fwd_kernel_traitsILi32ELi128ELi128ELi4ELb0ELb0EN7cutlass10bfloat16_tE19Flash_kernel_traitsILi32ELi128ELi128ELi4ES3_EELb0ELb0ELb0ELb1ELb0ELb0ELb1ELb0EEEvNS_16Flash_fwd_paramsE)
        /*0344*/ 	.word	0x00000098


	//----- nvinfo : EIATTR_MIN_STACK_SIZE
	.align		4
.L_150:
        /*0348*/ 	.byte	0x04, 0x12
        /*034a*/ 	.short	(.L_152 - .L_151)
	.align		4
.L_151:
        /*034c*/ 	.word	index@(_ZN5flash16flash_fwd_kernelI23Flash_fwd_kernel_traitsILi32ELi128ELi128ELi4ELb0ELb0EN7cutlass10bfloat16_tE19Flash_kernel_traitsILi32ELi128ELi128ELi4ES3_EELb1ELb0ELb1ELb0ELb0ELb1ELb0ELb0EEEvNS_16Flash_fwd_paramsE)
        /*0350*/ 	.word	0x000000b0


	//----- nvinfo : EIATTR_MIN_STACK_SIZE
	.align		4
.L_152:
        /*0354*/ 	.byte	0x04, 0x12
        /*0356*/ 	.short	(.L_154 - .L_153)
	.align		4
.L_153:
        /*0358*/ 	.word	index@(_ZN5flash16flash_fwd_kernelI23Flash_fwd_kernel_traitsILi32ELi128ELi128ELi4ELb0ELb0EN7cutlass10bfloat16_tE19Flash_kernel_traitsILi32ELi128ELi128ELi4ES3_EELb0ELb0ELb1ELb0ELb0ELb1ELb1ELb0EEEvNS_16Flash_fwd_paramsE)
        /*035c*/ 	.word	0x00000058


	//----- nvinfo : EIATTR_MIN_STACK_SIZE
	.align		4
.L_154:
        /*0360*/ 	.byte	0x04, 0x12
        /*0362*/ 	.short	(.L_156 - .L_155)
	.align		4
.L_155:
        /*0364*/ 	.word	index@(_ZN5flash16flash_fwd_kernelI23Flash_fwd_kernel_traitsILi32ELi128ELi128ELi4ELb0ELb0EN7cutlass10bfloat16_tE19Flash_kernel_traitsILi32ELi128ELi128ELi4ES3_EELb1ELb0ELb1ELb1ELb0ELb0ELb0ELb0EEEvNS_16Flash_fwd_paramsE)
        /*0368*/ 	.word	0x00000108


	//----- nvinfo : EIATTR_MIN_STACK_SIZE
	.align		4
.L_156:
        /*036c*/ 	.byte	0x04, 0x12
        /*036e*/ 	.short	(.L_158 - .L_157)
	.align		4
.L_157:
        /*0370*/ 	.word	index@(_ZN5flash16flash_fwd_kernelI23Flash_fwd_kernel_traitsILi32ELi128ELi128ELi4ELb0ELb0EN7cutlass10bfloat16_tE19Flash_kernel_traitsILi32ELi128ELi128ELi4ES3_EELb1ELb0ELb1ELb0ELb0ELb0ELb0ELb1EEEvNS_16Flash_fwd_paramsE)
        /*0374*/ 	.word	0x00000518


	//----- nvinfo : EIATTR_MIN_STACK_SIZE
	.align		4
.L_158:
        /*0378*/ 	.byte	0x04, 0x12
        /*037a*/ 	.short	(.L_160 - .L_159)
	.align		4
.L_159:
        /*037c*/ 	.word	index@(_ZN5flash16flash_fwd_kernelI23Flash_fwd_kernel_traitsILi32ELi128ELi128ELi4ELb0ELb0EN7cutlass10bfloat16_tE19Flash_kernel_traitsILi32ELi128ELi128ELi4ES3_EELb0ELb0ELb1ELb0ELb0ELb0ELb1ELb0EEEvNS_16Flash_fwd_paramsE)
        /*0380*/ 	.word	0x00000050


	//----- nvinfo : EIATTR_MIN_STACK_SIZE
	.align		4
.L_160:
        /*0384*/ 	.byte	0x04, 0x12
        /*0386*/ 	.short	(.L_162 - .L_161)
	.align		4
.L_161:
        /*0388*/ 	.word	index@(_ZN5flash16flash_fwd_kernelI23Flash_fwd_kernel_traitsILi32ELi128ELi128ELi4ELb0ELb0EN7cutlass10bfloat16_tE19Flash_kernel_traitsILi32ELi128ELi128ELi4ES3_EELb1ELb0ELb1ELb1ELb0ELb0ELb0ELb1EEEvNS_16Flash_fwd_paramsE)
        /*038c*/ 	.word	0x00000510


	//----- nvinfo : EIATTR_MIN_STACK_SIZE
	.align		4
.L_162:
        /*0390*/ 	.byte	0x04, 0x12
        /*0392*/ 	.short	(.L_164 - .L_163)
	.align		4
.L_163:
        /*0394*/ 	.word	index@(_ZN5flash16flash_fwd_kernelI23Flash_fwd_kernel_traitsILi32ELi128ELi128ELi4ELb0ELb0EN7cutlass10bfloat16_tE19Flash_kernel_traitsILi32ELi128ELi128ELi4ES3_EELb0ELb0ELb1ELb1ELb0ELb0ELb1ELb0EEEvNS_16Flash_fwd_paramsE)
        /*0398*/ 	.word	0x00000078
.L_164:


//--------------------- .nv.compat                --------------------------
	.section	.nv.compat,"",@"SHT_CUDA_COMPAT_INFO"
	.align	4
        /*0000*/ 	.byte	0x02, 0x09, 0x01, 0x00, 0x02, 0x02, 0x01, 0x00, 0x02, 0x05, 0x05, 0x00, 0x03, 0x07, 0x01, 0x01
        /*0010*/ 	.byte	0x02, 0x03, 0x00, 0x00, 0x02, 0x06, 0x01, 0x00, 0x04, 0x0b, 0x08, 0x00, 0x00, 0x00, 0x00, 0x00
        /*0020*/ 	.byte	0x00, 0x00, 0x00, 0x00


//--------------------- .nv.info._ZN5flash16flash_fwd_kernelI23Flash_fwd_kernel_traitsILi32ELi128ELi128ELi4ELb0ELb0EN7cutlass10bfloat16_tE19Flash_kernel_traitsILi32ELi128ELi128ELi4ES3_EELb0ELb0ELb0ELb0ELb0ELb1ELb0ELb0EEEvNS_16Flash_fwd_paramsE --------------------------
	.section	.nv.info._ZN5flash16flash_fwd_kernelI23Flash_fwd_kernel_traitsILi32ELi128ELi128ELi4ELb0ELb0EN7cutlass10bfloat16_tE19Flash_kernel_traitsILi32ELi128ELi128ELi4ES3_EELb0ELb0ELb0ELb0ELb0ELb1ELb0ELb0EEEvNS_16Flash_fwd_paramsE,"",@"SHT_CUDA_INFO"
	.sectionflags	@""
	.align	4


	//----- nvinfo : EIATTR_CUDA_API_VERSION
	.align		4
        /*0000*/ 	.byte	0x04, 0x37
        /*0002*/ 	.short	(.L_166 - .L_165)
.L_165:
        /*0004*/ 	.word	0x00000082


	//----- nvinfo : EIATTR_KPARAM_INFO
	.align		4
.L_166:
        /*0008*/ 	.byte	0x04, 0x17
        /*000a*/ 	.short	(.L_168 - .L_167)
.L_167:
        /*000c*/ 	.word	0x00000000
        /*0010*/ 	.short	0x0000
        /*0012*/ 	.short	0x0000
        /*0014*/ 	.byte	0x00, 0xf0, 0x41, 0x07


	//----- nvinfo : EIATTR_SPARSE_MMA_MASK
	.align		4
.L_168:
        /*0018*/ 	.byte	0x03, 0x50
        /*001a*/ 	.short	0x0000


	//----- nvinfo : EIATTR_MAXREG_COUNT
	.align		4
        /*001c*/ 	.byte	0x03, 0x1b
        /*001e*/ 	.short	0x00ff


	//----- nvinfo : EIATTR_NUM_BARRIERS
	.align		4
        /*0020*/ 	.byte	0x02, 0x4c
        /*0022*/ 	.byte	0x01
	.zero		1


	//----- nvinfo : EIATTR_ANNOTATIONS
	.align		4
        /*0024*/ 	.byte	0x04, 0x55
        /*0026*/ 	.short	(.L_170 - .L_169)


	//   ....[0]....
.L_169:
        /*0028*/ 	.word	0x00000001
        /*002c*/ 	.byte	0x10, 0x05, 0x00, 0x00, 0x01, 0x00, 0x00, 0x00, 0x90, 0x05, 0x00, 0x00, 0x01, 0x00, 0x00, 0x00
        /* <DEDUP_REMOVED lines=8> */
        /*00bc*/ 	.byte	0xe0, 0xa3, 0x00, 0x00


	//----- nvinfo : EIATTR_MERCURY_ISA_VERSION
	.align		4
.L_170:
        /*00c0*/ 	.byte	0x03, 0x5f
        /*00c2*/ 	.short	0x0101


	//----- nvinfo : EIATTR_COOP_GROUP_MASK_REGIDS
	.align		4
        /*00c4*/ 	.byte	0x04, 0x29
        /*00c6*/ 	.short	(.L_172 - .L_171)


	//   ....[0]....
.L_171:
        /*00c8*/ 	.word	0xffffffff


	//   ....[1]....
        /*00cc*/ 	.word	0xffffffff


	//   ....[2]....
        /*00d0*/ 	.word	0xffffffff


	//   ....[3]....
        /*00d4*/ 	.word	0xffffffff


	//   ....[4]....
        /*00d8*/ 	.word	0xffffffff


	//   ....[5]....
        /*00dc*/ 	.word	0xffffffff


	//   ....[6]....
        /*00e0*/ 	.word	0xffffffff


	//   ....[7]....
        /*00e4*/ 	.word	0xffffffff


	//   ....[8]....
        /*00e8*/ 	.word	0xffffffff


	//   ....[9]....
        /*00ec*/ 	.word	0xffffffff


	//   ....[10]....
        /*00f0*/ 	.word	0xffffffff


	//   ....[11]....
        /*00f4*/ 	.word	0xffffffff


	//   ....[12]....
        /*00f8*/ 	.word	0xffffffff


	//   ....[13]....
        /*00fc*/ 	.word	0xffffffff


	//   ....[14]....
        /*0100*/ 	.word	0xffffffff


	//   ....[15]....
        /*0104*/ 	.word	0xffffffff


	//   ....[16]....
        /*0108*/ 	.word	0xffffffff


	//   ....[17]....
        /*010c*/ 	.word	0xffffffff


	//   ....[18]....
        /*0110*/ 	.word	0xffffffff


	//   ....[19]....
        /*0114*/ 	.word	0xffffffff


	//   ....[20]....
        /*0118*/ 	.word	0xffffffff


	//   ....[21]....
        /*011c*/ 	.word	0xffffffff


	//   ....[22]....
        /*0120*/ 	.word	0xffffffff


	//   ....[23]....
        /*0124*/ 	.word	0xffffffff


	//----- nvinfo : EIATTR_COOP_GROUP_INSTR_OFFSETS
	.align		4
.L_172:
        /*0128*/ 	.byte	0x04, 0x28
        /*012a*/ 	.short	(.L_174 - .L_173)


	//   ....[0]....
.L_173:
        /*012c*/ 	.word	0x00003050


	//   ....[1]....
        /*0130*/ 	.word	0x00003110


	//   ....[2]....
        /*0134*/ 	.word	0x00003350


	//   ....[3]....
        /*0138*/ 	.word	0x00003370


	//   ....[4]....
        /*013c*/ 	.word	0x00003eb0


	//   ....[5]....
        /*0140*/ 	.word	0x00003f30


	//   ....[6]....
        /*0144*/ 	.word	0x00004080


	//   ....[7]....
        /*0148*/ 	.word	0x00004110


	//   ....[8]....
        /*014c*/ 	.word	0x00006cd0


	//   ....[9]....
        /*0150*/ 	.word	0x00006d10


	//   ....[10]....
        /*0154*/ 	.word	0x00006d80


	//   ....[11]....
        /*0158*/ 	.word	0x00006d90


	//   ....[12]....
        /*015c*/ 	.word	0x00006de0


	//   ....[13]....
        /*0160*/ 	.word	0x00006df0


	//   ....[14]....
        /*0164*/ 	.word	0x00006e00


	//   ....[15]....
        /*0168*/ 	.word	0x00006e10


	//   ....[16]....
        /*016c*/ 	.word	0x00009390


	//   ....[17]....
        /*0170*/ 	.word	0x000093a0


	//   ....[18]....
        /*0174*/ 	.word	0x000093b0


	//   ....[19]....
        /*0178*/ 	.word	0x000093d0


	//   ....[20]....
        /*017c*/ 	.word	0x00009410


	//   ....[21]....
        /*0180*/ 	.word	0x00009450


	//   ....[22]....
        /*0184*/ 	.word	0x000094e0


	//   ....[23]....
        /*0188*/ 	.word	0x000095e0


	//----- nvinfo : EIATTR_EXIT_INSTR_OFFSETS
	.align		4
.L_174:
        /*018c*/ 	.byte	0x04, 0x1c
        /*018e*/ 	.short	(.L_176 - .L_175)


	//   ....[0]....
.L_175:
        /*0190*/ 	.word	0x00000380


	//   ....[1]....
        /*0194*/ 	.word	0x0000a790


	//   ....[2]....
        /*0198*/ 	.word	0x0000a870


	//   ....[3]....
        /*019c*/ 	.word	0x0000b300


	//   ....[4]....
        /*01a0*/ 	.word	0x0000b390


	//----- nvinfo : EIATTR_CRS_STACK_SIZE
	.align		4
.L_176:
        /*01a4*/ 	.byte	0x04, 0x1e
        /*01a6*/ 	.short	(.L_178 - .L_177)
.L_177:
        /*01a8*/ 	.word	0x00000000


	//----- nvinfo : EIATTR_CBANK_PARAM_SIZE
	.align		4
.L_178:
        /*01ac*/ 	.byte	0x03, 0x19
        /*01ae*/ 	.short	0x01d0


	//----- nvinfo : EIATTR_PARAM_CBANK
	.align		4
        /*01b0*/ 	.byte	0x04, 0x0a
        /*01b2*/ 	.short	(.L_180 - .L_179)
	.align		4
.L_179:
        /*01b4*/ 	.word	index@(.nv.constant0._ZN5flash16flash_fwd_kernelI23Flash_fwd_kernel_traitsILi32ELi128ELi128ELi4ELb0ELb0EN7cutlass10bfloat16_tE19Flash_kernel_traitsILi32ELi128ELi128ELi4ES3_EELb0ELb0ELb0ELb0ELb0ELb1ELb0ELb0EEEvNS_16Flash_fwd_paramsE)
        /*01b8*/ 	.short	0x0210
        /*01ba*/ 	.short	0x01d0


	//----- nvinfo : EIATTR_SW_WAR
	.align		4
.L_180:
        /*01bc*/ 	.byte	0x04, 0x36
        /*01be*/ 	.short	(.L_182 - .L_181)
.L_181:
        /*01c0*/ 	.word	0x00000008
.L_182:


//--------------------- .nv.info._ZN5flash16flash_fwd_kernelI23Flash_fwd_kernel_traitsILi32ELi128ELi128ELi4ELb0ELb0EN7cutlass10bfloat16_tE19Flash_kernel_traitsILi32ELi128ELi128ELi4ES3_EELb0ELb0ELb0ELb0ELb1ELb1ELb0ELb0EEEvNS_16Flash_fwd_paramsE --------------------------
	.section	.nv.info._ZN5flash16flash_fwd_kernelI23Flash_fwd_kernel_traitsILi32ELi128ELi128ELi4ELb0ELb0EN7cutlass10bfloat16_tE19Flash_kernel_traitsILi32ELi128ELi128ELi4ES3_EELb0ELb0ELb0ELb0ELb1ELb1ELb0ELb0EEEvNS_16Flash_fwd_paramsE,"",@"SHT_CUDA_INFO"
	.sectionflags	@""
	.align	4


	//----- nvinfo : EIATTR_CUDA_API_VERSION
	.align		4
        /*0000*/ 	.byte	0x04, 0x37
        /*0002*/ 	.short	(.L_184 - .L_183)
.L_183:
        /*0004*/ 	.word	0x00000082


	//----- nvinfo : EIATTR_KPARAM_INFO
	.align		4
.L_184:
        /*0008*/ 	.byte	0x04, 0x17
        /*000a*/ 	.short	(.L_186 - .L_185)
.L_185:
        /*000c*/ 	.word	0x00000000
        /*0010*/ 	.short	0x0000
        /*0012*/ 	.short	0x0000
        /*0014*/ 	.byte	0x00, 0xf0, 0x41, 0x07


	//----- nvinfo : EIATTR_SPARSE_MMA_MASK
	.align		4
.L_186:
        /*0018*/ 	.byte	0x03, 0x50
        /*001a*/ 	.short	0x0000


	//----- nvinfo : EIATTR_MAXREG_COUNT
	.align		4
        /*001c*/ 	.byte	0x03, 0x1b
        /*001e*/ 	.short	0x00ff


	//----- nvinfo : EIATTR_NUM_BARRIERS
	.align		4
        /*0020*/ 	.byte	0x02, 0x4c
        /*0022*/ 	.byte	0x01
	.zero		1


	//----- nvinfo : EIATTR_ANNOTATIONS
	.align		4
        /*0024*/ 	.byte	0x04, 0x55
        /*0026*/ 	.short	(.L_188 - .L_187)


	//   ....[0]....
.L_187:
        /*0028*/ 	.word	0x00000001
        /*002c*/ 	.byte	0x50, 0x0b, 0x00, 0x00, 0x01, 0x00, 0x00, 0x00, 0x30, 0x43, 0x00, 0x00


	//----- nvinfo : EIATTR_MERCURY_ISA_VERSION
	.align		4
.L_188:
        /*0038*/ 	.byte	0x03, 0x5f
        /*003a*/ 	.short	0x0101


	//----- nvinfo : EIATTR_COOP_GROUP_MASK_REGIDS
	.align		4
        /*003c*/ 	.byte	0x04, 0x29
        /*003e*/ 	.short	(.L_190 - .L_189)


	//   ....[0]....
.L_189:
        /*0040*/ 	.word	0xffffffff


	//   ....[1]....
        /*0044*/ 	.word	0xffffffff


	//   ....[2]....
        /*0048*/ 	.word	0xffffffff


	//   ....[3]....
        /*004c*/ 	.word	0xffffffff


	//   ....[4]....
        /*0050*/ 	.word	0xffffffff


	//   ....[5]....
        /*0054*/ 	.word	0xffffffff


	//   ....[6]....
        /*0058*/ 	.word	0xffffffff


	//   ....[7]....
        /*005c*/ 	.word	0xffffffff


	//   ....[8]....
        /*0060*/ 	.word	0xffffffff


	//   ....[9]....
        /*0064*/ 	.word	0xffffffff


	//   ....[10]....
        /*0068*/ 	.word	0xffffffff


	//   ....[11]....
        /*006c*/ 	.word	0xffffffff


	//   ....[12]....
        /*0070*/ 	.word	0xffffffff


	//   ....[13]....
        /*0074*/ 	.word	0xffffffff


	//   ....[14]....
        /*0078*/ 	.word	0xffffffff


	//   ....[15]....
        /*007c*/ 	.word	0xffffffff


	//   ....[16]....
        /*0080*/ 	.word	0xffffffff


	//   ....[17]....
        /*0084*/ 	.word	0xffffffff


	//   ....[18]....
        /*0088*/ 	.word	0xffffffff


	//   ....[19]....
        /*008c*/ 	.word	0xffffffff


	//   ....[20]....
        /*0090*/ 	.word	0xffffffff


	//   ....[21]....
        /*0094*/ 	.word	0xffffffff


	//   ....[22]....
        /*0098*/ 	.word	0xffffffff


	//   ....[23]....
        /*009c*/ 	.word	0xffffffff


	//----- nvinfo : EIATTR_COOP_GROUP_INSTR_OFFSETS
	.align		4
.L_190:
        /*00a0*/ 	.byte	0x04, 0x28
        /*00a2*/ 	.short	(.L_192 - .L_191)


	//   ....[0]....
.L_191:
        /*00a4*/ 	.word	0x00001930


	//   ....[1]....
        /*00a8*/ 	.word	0x00001970


	//   ....[2]....
        /*00ac*/ 	.word	0x00001ce0


	//   ....[3]....
        /*00b0*/ 	.word	0x00001d30


	//   ....[4]....
        /*00b4*/ 	.word	0x00002450


	//   ....[5]....
        /*00b8*/ 	.word	0x000024d0


	//   ....[6]....
        /*00bc*/ 	.word	0x00002900


	//   ....[7]....
        /*00c0*/ 	.word	0x00002960


	//   ....[8]....
        /*00c4*/ 	.word	0x00005360


	//   ....[9]....
        /*00c8*/ 	.word	0x000053a0


	//   ....[10]....
        /*00cc*/ 	.word	0x00005410


	//   ....[11]....
        /*00d0*/ 	.word	0x00005420


	//   ....[12]....
        /*00d4*/ 	.word	0x00005470


	//   ....[13]....
        /*00d8*/ 	.word	0x00005480


	//   ....[14]....
        /*00dc*/ 	.word	0x00005490


	//   ....[15]....
        /*00e0*/ 	.word	0x000054a0


	//   ....[16]....
        /*00e4*/ 	.word	0x000079f0


	//   ....[17]....
        /*00e8*/ 	.word	0x00007a30


	//   ....[18]....
        /*00ec*/ 	.word	0x00007a60


	//   ....[19]....
        /*00f0*/ 	.word	0x00007a70


	//   ....[20]....
        /*00f4*/ 	.word	0x00007b00


	//   ....[21]....
        /*00f8*/ 	.word	0x00007b20


	//   ....[22]....
        /*00fc*/ 	.word	0x00007b40


	//   ....[23]....
        /*0100*/ 	.word	0x00007bb0


	//----- nvinfo : EIATTR_EXIT_INSTR_OFFSETS
	.align		4
.L_192:
        /*0104*/ 	.byte	0x04, 0x1c
        /*0106*/ 	.short	(.L_194 - .L_193)


	//   ....[0]....
.L_193:
        /*0108*/ 	.word	0x00000150


	//   ....[1]....
        /*010c*/ 	.word	0x00008ab0


	//----- nvinfo : EIATTR_CRS_STACK_SIZE
	.align		4
.L_194:
        /*0110*/ 	.byte	0x04, 0x1e
        /*0112*/ 	.short	(.L_196 - .L_195)
.L_195:
        /*0114*/ 	.word	0x00000000


	//----- nvinfo : EIATTR_CBANK_PARAM_SIZE
	.align		4
.L_196:
        /*0118*/ 	.byte	0x03, 0x19
        /*011a*/ 	.short	0x01d0


	//----- nvinfo : EIATTR_PARAM_CBANK
	.align		4
        /*011c*/ 	.byte	0x04, 0x0a
        /*011e*/ 	.short	(.L_198 - .L_197)
	.align		4
.L_197:
        /*0120*/ 	.word	index@(.nv.constant0._ZN5flash16flash_fwd_kernelI23Flash_fwd_kernel_traitsILi32ELi128ELi128ELi4ELb0ELb0EN7cutlass10bfloat16_tE19Flash_kernel_traitsILi32ELi128ELi128ELi4ES3_EELb0ELb0ELb0ELb0ELb1ELb1ELb0ELb0EEEvNS_16Flash_fwd_paramsE)
        /*0124*/ 	.short	0x0210
        /*0126*/ 	.short	0x01d0


	//----- nvinfo : EIATTR_SW_WAR
	.align		4
.L_198:
        /*0128*/ 	.byte	0x04, 0x36
        /*012a*/ 	.short	(.L_200 - .L_199)
.L_199:
        /*012c*/ 	.word	0x00000008
.L_200:


//--------------------- .nv.info._ZN5flash16flash_fwd_kernelI23Flash_fwd_kernel_traitsILi32ELi128ELi128ELi4ELb0ELb0EN7cutlass10bfloat16_tE19Flash_kernel_traitsILi32ELi128ELi128ELi4ES3_EELb0ELb0ELb0ELb0ELb0ELb0ELb0ELb0EEEvNS_16Flash_fwd_paramsE --------------------------
	.section	.nv.info._ZN5flash16flash_fwd_kernelI23Flash_fwd_kernel_traitsILi32ELi128ELi128ELi4ELb0ELb0EN7cutlass10bfloat16_tE19Flash_kernel_traitsILi32ELi128ELi128ELi4ES3_EELb0ELb0ELb0ELb0ELb0ELb0ELb0ELb0EEEvNS_16Flash_fwd_paramsE,"",@"SHT_CUDA_INFO"
	.sectionflags	@""
	.align	4


	//----- nvinfo : EIATTR_CUDA_API_VERSION
	.align		4
        /*0000*/ 	.byte	0x04, 0x37
        /*0002*/ 	.short	(.L_202 - .L_201)
.L_201:
        /*0004*/ 	.word	0x00000082


	//----- nvinfo : EIATTR_KPARAM_INFO
	.align		4
.L_202:
        /*0008*/ 	.byte	0x04, 0x17
        /*000a*/ 	.short	(.L_204 - .L_203)
.L_203:
        /*000c*/ 	.word	0x00000000
        /*0010*/ 	.short	0x0000
        /*0012*/ 	.short	0x0000
        /*0014*/ 	.byte	0x00, 0xf0, 0x41, 0x07


	//----- nvinfo : EIATTR_SPARSE_MMA_MASK
	.align		4
.L_204:
        /*0018*/ 	.byte	0x03, 0x50
        /*001a*/ 	.short	0x0000


	//----- nvinfo : EIATTR_MAXREG_COUNT
	.align		4
        /*001c*/ 	.byte	0x03, 0x1b
        /*001e*/ 	.short	0x00ff


	//----- nvinfo : EIATTR_NUM_BARRIERS
	.align		4
        /*0020*/ 	.byte	0x02, 0x4c
        /*0022*/ 	.byte	0x01
	.zero		1


	//----- nvinfo : EIATTR_ANNOTATIONS
	.align		4
        /*0024*/ 	.byte	0x04, 0x55
        /*0026*/ 	.short	(.L_206 - .L_205)


	//   ....[0]....
.L_205:
        /* <DEDUP_REMOVED lines=23> */


	//----- nvinfo : EIATTR_MERCURY_ISA_VERSION
	.align		4
.L_206:
        /*0180*/ 	.byte	0x03, 0x5f
        /*0182*/ 	.short	0x0101


	//----- nvinfo : EIATTR_COOP_GROUP_MASK_REGIDS
	.align		4
        /*0184*/ 	.byte	0x04, 0x29
        /*0186*/ 	.short	(.L_208 - .L_207)


	//   ....[0]....
.L_207:
        /*0188*/ 	.word	0xffffffff


	//   ....[1]....
        /*018c*/ 	.word	0xffffffff


	//   ....[2]....
        /*0190*/ 	.word	0xffffffff


	//   ....[3]....
        /*0194*/ 	.word	0xffffffff


	//   ....[4]....
        /*0198*/ 	.word	0xffffffff


	//   ....[5]....
        /*019c*/ 	.word	0xffffffff


	//   ....[6]....
        /*01a0*/ 	.word	0xffffffff


	//   ....[7]....
        /*01a4*/ 	.word	0xffffffff


	//   ....[8]....
        /*01a8*/ 	.word	0xffffffff


	//   ....[9]....
        /*01ac*/ 	.word	0xffffffff


	//   ....[10]....
        /*01b0*/ 	.word	0xffffffff


	//   ....[11]....
        /*01b4*/ 	.word	0xffffffff


	//   ....[12]....
        /*01b8*/ 	.word	0xffffffff


	//   ....[13]....
        /*01bc*/ 	.word	0xffffffff


	//   ....[14]....
        /*01c0*/ 	.word	0xffffffff


	//   ....[15]....
        /*01c4*/ 	.word	0xffffffff


	//   ....[16]....
        /*01c8*/ 	.word	0xffffffff


	//   ....[17]....
        /*01cc*/ 	.word	0xffffffff


	//   ....[18]....
        /*01d0*/ 	.word	0xffffffff


	//   ....[19]....
        /*01d4*/ 	.word	0xffffffff


	//   ....[20]....
        /*01d8*/ 	.word	0xffffffff


	//   ....[21]....
        /*01dc*/ 	.word	0xffffffff


	//   ....[22]....
        /*01e0*/ 	.word	0xffffffff


	//   ....[23]....
        /*01e4*/ 	.word	0xffffffff


	//----- nvinfo : EIATTR_COOP_GROUP_INSTR_OFFSETS
	.align		4
.L_208:
        /*01e8*/ 	.byte	0x04, 0x28
        /*01ea*/ 	.short	(.L_210 - .L_209)


	//   ....[0]....
.L_209:
        /*01ec*/ 	.word	0x00003b60


	//   ....[1]....
        /*01f0*/ 	.word	0x00003b80


	//   ....[2]....
        /*01f4*/ 	.word	0x00003bd0


	//   ....[3]....
        /*01f8*/ 	.word	0x00003be0


	//   ....[4]....
        /*01fc*/ 	.word	0x000046d0


	//   ....[5]....
        /*0200*/ 	.word	0x00004740


	//   ....[6]....
        /*0204*/ 	.word	0x00004870


	//   ....[7]....
        /*0208*/ 	.word	0x00004900


	//   ....[8]....
        /*020c*/ 	.word	0x00007810


	//   ....[9]....
        /*0210*/ 	.word	0x00007840


	//   ....[10]....
        /*0214*/ 	.word	0x000078b0


	//   ....[11]....
        /*0218*/ 	.word	0x000078c0


	//   ....[12]....
        /*021c*/ 	.word	0x00007910


	//   ....[13]....
        /*0220*/ 	.word	0x00007920


	//   ....[14]....
        /*0224*/ 	.word	0x00007930


	//   ....[15]....
        /*0228*/ 	.word	0x00007940


	//   ....[16]....
        /*022c*/ 	.word	0x00009ed0


	//   ....[17]....
        /*0230*/ 	.word	0x00009ee0


	//   ....[18]....
        /*0234*/ 	.word	0x00009ef0


	//   ....[19]....
        /*0238*/ 	.word	0x00009f00


	//   ....[20]....
        /*023c*/ 	.word	0x00009f40


	//   ....[21]....
        /*0240*/ 	.word	0x00009f80


	//   ....[22]....
        /*0244*/ 	.word	0x0000a010


	//   ....[23]....
        /*0248*/ 	.word	0x0000a100


	//----- nvinfo : EIATTR_EXIT_INSTR_OFFSETS
	.align		4
.L_210:
        /*024c*/ 	.byte	0x04, 0x1c
        /*024e*/ 	.short	(.L_212 - .L_211)


	//   ....[0]....
.L_211:
        /*0250*/ 	.word	0x00000390


	//   ....[1]....
        /*0254*/ 	.word	0x0000b2b0


	//   ....[2]....
        /*0258*/ 	.word	0x0000b390


	//   ....[3]....
        /*025c*/ 	.word	0x0000be90


	//   ....[4]....
        /*0260*/ 	.word	0x0000bf20


	//----- nvinfo : EIATTR_CRS_STACK_SIZE
	.align		4
.L_212:
        /*0264*/ 	.byte	0x04, 0x1e
        /*0266*/ 	.short	(.L_214 - .L_213)
.L_213:
        /*0268*/ 	.word	0x00000000


	//----- nvinfo : EIATTR_CBANK_PARAM_SIZE
	.align		4
.L_214:
        /*026c*/ 	.byte	0x03, 0x19
        /*026e*/ 	.short	0x01d0


	//----- nvinfo : EIATTR_PARAM_CBANK
	.align		4
        /*0270*/ 	.byte	0x04, 0x0a
        /*0272*/ 	.short	(.L_216 - .L_215)
	.align		4
.L_215:
        /*0274*/ 	.word	index@(.nv.constant0._ZN5flash16flash_fwd_kernelI23Flash_fwd_kernel_traitsILi32ELi128ELi128ELi4ELb0ELb0EN7cutlass10bfloat16_tE19Flash_kernel_traitsILi32ELi128ELi128ELi4ES3_EELb0ELb0ELb0ELb0ELb0ELb0ELb0ELb0EEEvNS_16Flash_fwd_paramsE)
        /*0278*/ 	.short	0x0210
        /*027a*/ 	.short	0x01d0


	//----- nvinfo : EIATTR_SW_WAR
	.align		4
.L_216:
        /*027c*/ 	.byte	0x04, 0x36
        /*027e*/ 	.short	(.L_218 - .L_217)
.L_217:
        /*0280*/ 	.word	0x00000008
.L_218:


//--------------------- .nv.info._ZN5flash16flash_fwd_kernelI23Flash_fwd_kernel_traitsILi32ELi128ELi128ELi4ELb0ELb0EN7cutlass10bfloat16_tE19Flash_kernel_traitsILi32ELi128ELi128ELi4ES3_EELb0ELb0ELb0ELb1ELb0ELb0ELb0ELb0EEEvNS_16Flash_fwd_paramsE --------------------------
	.section	.nv.info._ZN5flash16flash_fwd_kernelI23Flash_fwd_kernel_traitsILi32ELi128ELi128ELi4ELb0ELb0EN7cutlass10bfloat16_tE19Flash_kernel_traitsILi32ELi128ELi128ELi4ES3_EELb0ELb0ELb0ELb1ELb0ELb0ELb0ELb0EEEvNS_16Flash_fwd_paramsE,"",@"SHT_CUDA_INFO"
	.sectionflags	@""
	.align	4


	//----- nvinfo : EIATTR_CUDA_API_VERSION
	.align		4
        /*0000*/ 	.byte	0x04, 0x37
        /*0002*/ 	.short	(.L_220 - .L_219)
.L_219:
        /*0004*/ 	.word	0x00000082


	//----- nvinfo : EIATTR_KPARAM_INFO
	.align		4
.L_220:
        /*0008*/ 	.byte	0x04, 0x17
        /*000a*/ 	.short	(.L_222 - .L_221)
.L_221:
        /*000c*/ 	.word	0x00000000
        /*0010*/ 	.short	0x0000
        /*0012*/ 	.short	0x0000
        /*0014*/ 	.byte	0x00, 0xf0, 0x41, 0x07


	//----- nvinfo : EIATTR_SPARSE_MMA_MASK
	.align		4
.L_222:
        /*0018*/ 	.byte	0x03, 0x50
        /*001a*/ 	.short	0x0000


	//----- nvinfo : EIATTR_MAXREG_COUNT
	.align		4
        /*001c*/ 	.byte	0x03, 0x1b
        /*001e*/ 	.short	0x00ff


	//----- nvinfo : EIATTR_NUM_BARRIERS
	.align		4
        /*0020*/ 	.byte	0x02, 0x4c
        /*0022*/ 	.byte	0x01
	.zero		1


	//----- nvinfo : EIATTR_ANNOTATIONS
	.align		4
        /*0024*/ 	.byte	0x04, 0x55
        /*0026*/ 	.short	(.L_224 - .L_223)


	//   ....[0]....
.L_223:
        /* <DEDUP_REMOVED lines=27> */


	//----- nvinfo : EIATTR_MERCURY_ISA_VERSION
	.align		4
.L_224:
        /*01c0*/ 	.byte	0x03, 0x5f
        /*01c2*/ 	.short	0x0101


	//----- nvinfo : EIATTR_COOP_GROUP_MASK_REGIDS
	.align		4
        /*01c4*/ 	.byte	0x04, 0x29
        /*01c6*/ 	.short	(.L_226 - .L_225)


	//   ....[0]....
.L_225:
        /*01c8*/ 	.word	0xffffffff


	//   ....[1]....
        /*01cc*/ 	.word	0xffffffff


	//   ....[2]....
        /*01d0*/ 	.word	0xffffffff


	//   ....[3]....
        /*01d4*/ 	.word	0xffffffff


	//   ....[4]....
        /*01d8*/ 	.word	0xffffffff


	//   ....[5]....
        /*01dc*/ 	.word	0xffffffff


	//   ....[6]....
        /*01e0*/ 	.word	0xffffffff


	//   ....[7]....
        /*01e4*/ 	.word	0xffffffff


	//   ....[8]....
        /*01e8*/ 	.word	0xffffffff


	//   ....[9]....
        /*01ec*/ 	.word	0xffffffff


	//   ....[10]....
        /*01f0*/ 	.word	0xffffffff


	//   ....[11]....
        /*01f4*/ 	.word	0xffffffff


	//   ....[12]....
        /*01f8*/ 	.word	0xffffffff


	//   ....[13]....
        /*01fc*/ 	.word	0xffffffff


	//   ....[14]....
        /*0200*/ 	.word	0xffffffff


	//   ....[15]....
        /*0204*/ 	.word	0xffffffff


	//   ....[16]....
        /*0208*/ 	.word	0xffffffff


	//   ....[17]....
        /*020c*/ 	.word	0xffffffff


	//   ....[18]....
        /*0210*/ 	.word	0xffffffff


	//   ....[19]....
        /*0214*/ 	.word	0xffffffff


	//   ....[20]....
        /*0218*/ 	.word	0xffffffff


	//   ....[21]....
        /*021c*/ 	.word	0xffffffff


	//   ....[22]....
        /*0220*/ 	.word	0xffffffff


	//   ....[23]....
        /*0224*/ 	.word	0xffffffff


	//----- nvinfo : EIATTR_COOP_GROUP_INSTR_OFFSETS
	.align		4
.L_226:
        /*0228*/ 	.byte	0x04, 0x28
        /*022a*/ 	.short	(.L_228 - .L_227)


	//   ....[0]....
.L_227:
        /*022c*/ 	.word	0x00006520


	//   ....[1]....
        /*0230*/ 	.word	0x00006540


	//   ....[2]....
        /*0234*/ 	.word	0x00006580


	//   ....[3]....
        /*0238*/ 	.word	0x00006590


	//   ....[4]....
        /*023c*/ 	.word	0x00006fb0


	//   ....[5]....
        /*0240*/ 	.word	0x00007030


	//   ....[6]....
        /*0244*/ 	.word	0x000072c0


	//   ....[7]....
        /*0248*/ 	.word	0x00007360


	//   ....[8]....
        /*024c*/ 	.word	0x0000b7a0


	//   ....[9]....
        /*0250*/ 	.word	0x0000b7d0


	//   ....[10]....
        /*0254*/ 	.word	0x0000b810


	//   ....[11]....
        /*0258*/ 	.word	0x0000b820


	//   ....[12]....
        /*025c*/ 	.word	0x0000b860


	//   ....[13]....
        /*0260*/ 	.word	0x0000b880


	//   ....[14]....
        /*0264*/ 	.word	0x0000b890


	//   ....[15]....
        /*0268*/ 	.word	0x0000b8a0


	//   ....[16]....
        /*026c*/ 	.word	0x0000de50


	//   ....[17]....
        /*0270*/ 	.word	0x0000de60


	//   ....[18]....
        /*0274*/ 	.word	0x0000de70


	//   ....[19]....
        /*0278*/ 	.word	0x0000de80


	//   ....[20]....
        /*027c*/ 	.word	0x0000dec0


	//   ....[21]....
        /*0280*/ 	.word	0x0000df00


	//   ....[22]....
        /*0284*/ 	.word	0x0000dfb0


	//   ....[23]....
        /*0288*/ 	.word	0x0000dfe0


	//----- nvinfo : EIATTR_EXIT_INSTR_OFFSETS
	.align		4
.L_228:
        /*028c*/ 	.byte	0x04, 0x1c
        /*028e*/ 	.short	(.L_230 - .L_229)


	//   ....[0]....
.L_229:
        /*0290*/ 	.word	0x00000390


	//   ....[1]....
        /*0294*/ 	.word	0x0000f1f0


	//   ....[2]....
        /*0298*/ 	.word	0x0000f2d0


	//   ....[3]....
        /*029c*/ 	.word	0x0000fdd0


	//   ....[4]....
        /*02a0*/ 	.word	0x0000fe60


	//----- nvinfo : EIATTR_CRS_STACK_SIZE
	.align		4
.L_230:
        /*02a4*/ 	.byte	0x04, 0x1e
        /*02a6*/ 	.short	(.L_232 - .L_231)
.L_231:
        /*02a8*/ 	.word	0x00000000


	//----- nvinfo : EIATTR_CBANK_PARAM_SIZE
	.align		4
.L_232:
        /*02ac*/ 	.byte	0x03, 0x19
        /*02ae*/ 	.short	0x01d0


	//----- nvinfo : EIATTR_PARAM_CBANK
	.align		4
        /*02b0*/ 	.byte	0x04, 0x0a
        /*02b2*/ 	.short	(.L_234 - .L_233)
	.align		4
.L_233:
        /*02b4*/ 	.word	index@(.nv.constant0._ZN5flash16flash_fwd_kernelI23Flash_fwd_kernel_traitsILi32ELi128ELi128ELi4ELb0ELb0EN7cutlass10bfloat16_tE19Flash_kernel_traitsILi32ELi128ELi128ELi4ES3_EELb0ELb0ELb0ELb1ELb0ELb0ELb0ELb0EEEvNS_16Flash_fwd_paramsE)
        /*02b8*/ 	.short	0x0210
        /*02ba*/ 	.short	0x01d0


	//----- nvinfo : EIATTR_SW_WAR
	.align		4
.L_234:
        /*02bc*/ 	.byte	0x04, 0x36
        /*02be*/ 	.short	(.L_236 - .L_235)
.L_235:
        /*02c0*/ 	.word	0x00000008
.L_236:


//--------------------- .nv.info._ZN5flash16flash_fwd_kernelI23Flash_fwd_kernel_traitsILi32ELi128ELi128ELi4ELb0ELb0EN7cutlass10bfloat16_tE19Flash_kernel_traitsILi32ELi128ELi128ELi4ES3_EELb0ELb0ELb1ELb0ELb0ELb1ELb0ELb0EEEvNS_16Flash_fwd_paramsE --------------------------
	.section	.nv.info._ZN5flash16flash_fwd_kernelI23Flash_fwd_kernel_traitsILi32ELi128ELi128ELi4ELb0ELb0EN7cutlass10bfloat16_tE19Flash_kernel_traitsILi32ELi128ELi128ELi4ES3_EELb0ELb0ELb1ELb0ELb0ELb1ELb0ELb0EEEvNS_16Flash_fwd_paramsE,"",@"SHT_CUDA_INFO"
	.sectionflags	@""
	.align	4


	//----- nvinfo : EIATTR_CUDA_API_VERSION
	.align		4
        /*0000*/ 	.byte	0x04, 0x37
        /*0002*/ 	.short	(.L_238 - .L_237)
.L_237:
        /*0004*/ 	.word	0x00000082


	//----- nvinfo : EIATTR_KPARAM_INFO
	.align		4
.L_238:
        /*0008*/ 	.byte	0x04, 0x17
        /*000a*/ 	.short	(.L_240 - .L_239)
.L_239:
        /*000c*/ 	.word	0x00000000
        /*0010*/ 	.short	0x0000
        /*0012*/ 	.short	0x0000
        /*0014*/ 	.byte	0x00, 0xf0, 0x41, 0x07


	//----- nvinfo : EIATTR_SPARSE_MMA_MASK
	.align		4
.L_240:
        /*0018*/ 	.byte	0x03, 0x50
        /*001a*/ 	.short	0x0000


	//----- nvinfo : EIATTR_MAXREG_COUNT
	.align		4
        /*001c*/ 	.byte	0x03, 0x1b
        /*001e*/ 	.short	0x00ff


	//----- nvinfo : EIATTR_NUM_BARRIERS
	.align		4
        /*0020*/ 	.byte	0x02, 0x4c
        /*0022*/ 	.byte	0x01
	.zero		1


	//----- nvinfo : EIATTR_ANNOTATIONS
	.align		4
        /*0024*/ 	.byte	0x04, 0x55
        /*0026*/ 	.short	(.L_242 - .L_241)


	//   ....[0]....
.L_241:
        /* <DEDUP_REMOVED lines=52> */
        /*035c*/ 	.byte	0x60, 0x30, 0x01, 0x00, 0x01, 0x00, 0x00, 0x00, 0x40, 0x39, 0x01, 0x00


	//----- nvinfo : EIATTR_MERCURY_ISA_VERSION
	.align		4
.L_242:
        /*0368*/ 	.byte	0x03, 0x5f
        /*036a*/ 	.short	0x0101


	//----- nvinfo : EIATTR_COOP_GROUP_MASK_REGIDS
	.align		4
        /*036c*/ 	.byte	0x04, 0x29
        /*036e*/ 	.short	(.L_244 - .L_243)


	//   ....[0]....
.L_243:
        /*0370*/ 	.word	0xffffffff


	//   ....[1]....
        /*0374*/ 	.word	0xffffffff


	//   ....[2]....
        /*0378*/ 	.word	0xffffffff


	//   ....[3]....
        /*037c*/ 	.word	0xffffffff


	//   ....[4]....
        /*0380*/ 	.word	0xffffffff


	//   ....[5]....
        /*0384*/ 	.word	0xffffffff


	//   ....[6]....
        /*0388*/ 	.word	0xffffffff


	//   ....[7]....
        /*038c*/ 	.word	0xffffffff


	//   ....[8]....
        /*0390*/ 	.word	0xffffffff


	//   ....[9]....
        /*0394*/ 	.word	0xffffffff


	//   ....[10]....
        /*0398*/ 	.word	0xffffffff


	//   ....[11]....
        /*039c*/ 	.word	0xffffffff


	//   ....[12]....
        /*03a0*/ 	.word	0xffffffff


	//   ....[13]....
        /*03a4*/ 	.word	0xffffffff


	//   ....[14]....
        /*03a8*/ 	.word	0xffffffff


	//   ....[15]....
        /*03ac*/ 	.word	0xffffffff


	//   ....[16]....
        /*03b0*/ 	.word	0xffffffff


	//   ....[17]....
        /*03b4*/ 	.word	0xffffffff


	//   ....[18]....
        /*03b8*/ 	.word	0xffffffff


	//   ....[19]....
        /*03bc*/ 	.word	0xffffffff


	//   ....[20]....
        /*03c0*/ 	.word	0xffffffff


	//   ....[21]....
        /*03c4*/ 	.word	0xffffffff


	//   ....[22]....
        /*03c8*/ 	.word	0xffffffff


	//   ....[23]....
        /*03cc*/ 	.word	0xffffffff


	//   ....[24]....
        /*03d0*/ 	.word	0xffffffff


	//   ....[25]....
        /*03d4*/ 	.word	0xffffffff


	//   ....[26]....
        /*03d8*/ 	.word	0xffffffff


	//   ....[27]....
        /*03dc*/ 	.word	0xffffffff


	//   ....[28]....
        /*03e0*/ 	.word	0xffffffff


	//   ....[29]....
        /*03e4*/ 	.word	0xffffffff


	//   ....[30]....
        /*03e8*/ 	.word	0xffffffff


	//   ....[31]....
        /*03ec*/ 	.word	0xffffffff


	//----- nvinfo : EIATTR_COOP_GROUP_INSTR_OFFSETS
	.align		4
.L_244:
        /*03f0*/ 	.byte	0x04, 0x28
        /*03f2*/ 	.short	(.L_246 - .L_245)


	//   ....[0]....
.L_245:
        /*03f4*/ 	.word	0x000039b0


	//   ....[1]....
        /*03f8*/ 	.word	0x00003a70


	//   ....[2]....
        /*03fc*/ 	.word	0x000048e0


	//   ....[3]....
        /*0400*/ 	.word	0x000049a0


	//   ....[4]....
        /*0404*/ 	.word	0x00005a50


	//   ....[5]....
        /*0408*/ 	.word	0x00005af0


	//   ....[6]....
        /*040c*/ 	.word	0x00005d50


	//   ....[7]....
        /*0410*/ 	.word	0x00005dc0


	//   ....[8]....
        /*0414*/ 	.word	0x00008e90


	//   ....[9]....
        /*0418*/ 	.word	0x00008f90


	//   ....[10]....
        /*041c*/ 	.word	0x00009e00


	//   ....[11]....
        /*0420*/ 	.word	0x00009f10


	//   ....[12]....
        /*0424*/ 	.word	0x0000b000


	//   ....[13]....
        /*0428*/ 	.word	0x0000b0d0


	//   ....[14]....
        /*042c*/ 	.word	0x0000b440


	//   ....[15]....
        /*0430*/ 	.word	0x0000b480


	//   ....[16]....
        /*0434*/ 	.word	0x0000fe10


	//   ....[17]....
        /*0438*/ 	.word	0x0000fee0


	//   ....[18]....
        /*043c*/ 	.word	0x0000ffe0


	//   ....[19]....
        /*0440*/ 	.word	0x00010040


	//   ....[20]....
        /*0444*/ 	.word	0x00010240


	//   ....[21]....
        /*0448*/ 	.word	0x00010270


	//   ....[22]....
        /*044c*/ 	.word	0x00010350


	//   ....[23]....
        /*0450*/ 	.word	0x00010370


	//   ....[24]....
        /*0454*/ 	.word	0x00012c60


	//   ....[25]....
        /*0458*/ 	.word	0x00012c70


	//   ....[26]....
        /*045c*/ 	.word	0x00012c80


	//   ....[27]....
        /*0460*/ 	.word	0x00012c90


	//   ....[28]....
        /*0464*/ 	.word	0x00012cd0


	//   ....[29]....
        /*0468*/ 	.word	0x00012d00


	//   ....[30]....
        /*046c*/ 	.word	0x00012da0


	//   ....[31]....
        /*0470*/ 	.word	0x00012dd0


	//----- nvinfo : EIATTR_EXIT_INSTR_OFFSETS
	.align		4
.L_246:
        /*0474*/ 	.byte	0x04, 0x1c
        /*0476*/ 	.short	(.L_248 - .L_247)


	//   ....[0]....
.L_247:
        /*0478*/ 	.word	0x00000330


	//   ....[1]....
        /*047c*/ 	.word	0x00000f30


	//   ....[2]....
        /*0480*/ 	.word	0x00000fc0


	//   ....[3]....
        /*0484*/ 	.word	0x00014010


	//   ....[4]....
        /*0488*/ 	.word	0x000140f0


	//----- nvinfo : EIATTR_CRS_STACK_SIZE
	.align		4
.L_248:
        /*048c*/ 	.byte	0x04, 0x1e
        /*048e*/ 	.short	(.L_250 - .L_249)
.L_249:
        /*0490*/ 	.word	0x00000000


	//----- nvinfo : EIATTR_CBANK_PARAM_SIZE
	.align		4
.L_250:
        /*0494*/ 	.byte	0x03, 0x19
        /*0496*/ 	.short	0x01d0


	//----- nvinfo : EIATTR_PARAM_CBANK
	.align		4
        /*0498*/ 	.byte	0x04, 0x0a
        /*049a*/ 	.short	(.L_252 - .L_251)
	.align		4
.L_251:
        /*049c*/ 	.word	index@(.nv.constant0._ZN5flash16flash_fwd_kernelI23Flash_fwd_kernel_traitsILi32ELi128ELi128ELi4ELb0ELb0EN7cutlass10bfloat16_tE19Flash_kernel_traitsILi32ELi128ELi128ELi4ES3_EELb0ELb0ELb1ELb0ELb0ELb1ELb0ELb0EEEvNS_16Flash_fwd_paramsE)
        /*04a0*/ 	.short	0x0210
        /*04a2*/ 	.short	0x01d0


	//----- nvinfo : EIATTR_SW_WAR
	.align		4
.L_252:
        /*04a4*/ 	.byte	0x04, 0x36
        /*04a6*/ 	.short	(.L_254 - .L_253)
.L_253:
        /*04a8*/ 	.word	0x00000008
.L_254:


//--------------------- .nv.info._ZN5flash16flash_fwd_kernelI23Flash_fwd_kernel_traitsILi32ELi128ELi128ELi4ELb0ELb0EN7cutlass10bfloat16_tE19Flash_kernel_traitsILi32ELi128ELi128ELi4ES3_EELb0ELb0ELb1ELb0ELb0ELb0ELb0ELb0EEEvNS_16Flash_fwd_paramsE --------------------------
	.section	.nv.info._ZN5flash16flash_fwd_kernelI23Flash_fwd_kernel_traitsILi32ELi128ELi128ELi4ELb0ELb0EN7cutlass10bfloat16_tE19Flash_kernel_traitsILi32ELi128ELi128ELi4ES3_EELb0ELb0ELb1ELb0ELb0ELb0ELb0ELb0EEEvNS_16Flash_fwd_paramsE,"",@"SHT_CUDA_INFO"
	.sectionflags	@""
	.align	4


	//----- nvinfo : EIATTR_CUDA_API_VERSION
	.align		4
        /*0000*/ 	.byte	0x04, 0x37
        /*0002*/ 	.short	(.L_256 - .L_255)
.L_255:
        /*0004*/ 	.word	0x00000082


	//----- nvinfo : EIATTR_KPARAM_INFO
	.align		4
.L_256:
        /*0008*/ 	.byte	0x04, 0x17
        /*000a*/ 	.short	(.L_258 - .L_257)
.L_257:
        /*000c*/ 	.word	0x00000000
        /*0010*/ 	.short	0x0000
        /*0012*/ 	.short	0x0000
        /*0014*/ 	.byte	0x00, 0xf0, 0x41, 0x07


	//----- nvinfo : EIATTR_SPARSE_MMA_MASK
	.align		4
.L_258:
        /*0018*/ 	.byte	0x03, 0x50
        /*001a*/ 	.short	0x0000


	//----- nvinfo : EIATTR_MAXREG_COUNT
	.align		4
        /*001c*/ 	.byte	0x03, 0x1b
        /*001e*/ 	.short	0x00ff


	//----- nvinfo : EIATTR_NUM_BARRIERS
	.align		4
        /*0020*/ 	.byte	0x02, 0x4c
        /*0022*/ 	.byte	0x01
	.zero		1


	//----- nvinfo : EIATTR_ANNOTATIONS
	.align		4
        /*0024*/ 	.byte	0x04, 0x55
        /*0026*/ 	.short	(.L_260 - .L_259)


	//   ....[0]....
.L_259:
        /* <DEDUP_REMOVED lines=22> */


	//----- nvinfo : EIATTR_MERCURY_ISA_VERSION
	.align		4
.L_260:
        /*0178*/ 	.byte	0x03, 0x5f
        /*017a*/ 	.short	0x0101


	//----- nvinfo : EIATTR_INT_WARP_WIDE_INSTR_OFFSETS
	.align		4
        /*017c*/ 	.byte	0x04, 0x31
        /*017e*/ 	.short	(.L_262 - .L_261)


	//   ....[0]....
.L_261:
        /*0180*/ 	.word	0x00008150


	//----- nvinfo : EIATTR_COOP_GROUP_MASK_REGIDS
	.align		4
.L_262:
        /*0184*/ 	.byte	0x04, 0x29
        /*0186*/ 	.short	(.L_264 - .L_263)


	//   ....[0]....
.L_263:
        /*0188*/ 	.word	0xffffffff


	//   ....[1]....
        /*018c*/ 	.word	0xffffffff


	//   ....[2]....
        /*0190*/ 	.word	0xffffffff


	//   ....[3]....
        /*0194*/ 	.word	0xffffffff


	//   ....[4]....
        /*0198*/ 	.word	0xffffffff


	//   ....[5]....
        /*019c*/ 	.word	0xffffffff


	//   ....[6]....
        /*01a0*/ 	.word	0xffffffff


	//   ....[7]....
        /*01a4*/ 	.word	0xffffffff


	//   ....[8]....
        /*01a8*/ 	.word	0xffffffff


	//   ....[9]....
        /*01ac*/ 	.word	0xffffffff


	//   ....[10]....
        /*01b0*/ 	.word	0xffffffff


	//   ....[11]....
        /*01b4*/ 	.word	0xffffffff


	//   ....[12]....
        /*01b8*/ 	.word	0xffffffff


	//   ....[13]....
        /*01bc*/ 	.word	0xffffffff


	//   ....[14]....
        /*01c0*/ 	.word	0xffffffff


	//   ....[15]....
        /*01c4*/ 	.word	0xffffffff


	//   ....[16]....
        /*01c8*/ 	.word	0xffffffff


	//   ....[17]....
        /*01cc*/ 	.word	0xffffffff


	//   ....[18]....
        /*01d0*/ 	.word	0xffffffff


	//   ....[19]....
        /*01d4*/ 	.word	0xffffffff


	//   ....[20]....
        /*01d8*/ 	.word	0xffffffff


	//   ....[21]....
        /*01dc*/ 	.word	0xffffffff


	//   ....[22]....
        /*01e0*/ 	.word	0xffffffff


	//   ....[23]....
        /*01e4*/ 	.word	0xffffffff


	//   ....[24]....
        /*01e8*/ 	.word	0xffffffff


	//   ....[25]....
        /*01ec*/ 	.word	0xffffffff


	//   ....[26]....
        /*01f0*/ 	.word	0xffffffff


	//   ....[27]....
        /*01f4*/ 	.word	0xffffffff


	//   ....[28]....
        /*01f8*/ 	.word	0xffffffff


	//   ....[29]....
        /*01fc*/ 	.word	0xffffffff


	//   ....[30]....
        /*0200*/ 	.word	0xffffffff


	//   ....[31]....
        /*0204*/ 	.word	0xffffffff


	//----- nvinfo : EIATTR_COOP_GROUP_INSTR_OFFSETS
	.align		4
.L_264:
        /*0208*/ 	.byte	0x04, 0x28
        /*020a*/ 	.short	(.L_266 - .L_265)


	//   ....[0]....
.L_265:
        /*020c*/ 	.word	0x000058e0


	//   ....[1]....
        /*0210*/ 	.word	0x00005900


	//   ....[2]....
        /*0214*/ 	.word	0x00005940


	//   ....[3]....
        /*0218*/ 	.word	0x00005950


	//   ....[4]....
        /*021c*/ 	.word	0x00006370


	//   ....[5]....
        /*0220*/ 	.word	0x000063f0


	//   ....[6]....
        /*0224*/ 	.word	0x00006630


	//   ....[7]....
        /*0228*/ 	.word	0x000066a0


	//   ....[8]....
        /*022c*/ 	.word	0x0000aa20


	//   ....[9]....
        /*0230*/ 	.word	0x0000aa40


	//   ....[10]....
        /*0234*/ 	.word	0x0000ae10


	//   ....[11]....
        /*0238*/ 	.word	0x0000ae60


	//   ....[12]....
        /*023c*/ 	.word	0x0000b7b0


	//   ....[13]....
        /*0240*/ 	.word	0x0000b8a0


	//   ....[14]....
        /*0244*/ 	.word	0x0000baf0


	//   ....[15]....
        /*0248*/ 	.word	0x0000bb50


	//   ....[16]....
        /*024c*/ 	.word	0x00010c80


	//   ....[17]....
        /*0250*/ 	.word	0x00010d40


	//   ....[18]....
        /*0254*/ 	.word	0x00010e40


	//   ....[19]....
        /*0258*/ 	.word	0x00010ef0


	//   ....[20]....
        /*025c*/ 	.word	0x00011060


	//   ....[21]....
        /*0260*/ 	.word	0x00011090


	//   ....[22]....
        /*0264*/ 	.word	0x00011170


	//   ....[23]....
        /*0268*/ 	.word	0x000111b0


	//   ....[24]....
        /*026c*/ 	.word	0x000138f0


	//   ....[25]....
        /*0270*/ 	.word	0x00013900


	//   ....[26]....
        /*0274*/ 	.word	0x00013910


	//   ....[27]....
        /*0278*/ 	.word	0x00013930


	//   ....[28]....
        /*027c*/ 	.word	0x00013960


	//   ....[29]....
        /*0280*/ 	.word	0x00013980


	//   ....[30]....
        /*0284*/ 	.word	0x000139b0


	//   ....[31]....
        /*0288*/ 	.word	0x00013a10


	//----- nvinfo : EIATTR_EXIT_INSTR_OFFSETS
	.align		4
.L_266:
        /*028c*/ 	.byte	0x04, 0x1c
        /*028e*/ 	.short	(.L_268 - .L_267)


	//   ....[0]....
.L_267:
        /*0290*/ 	.word	0x000004b0


	//   ....[1]....
        /*0294*/ 	.word	0x00001110


	//   ....[2]....
        /*0298*/ 	.word	0x000011a0


	//   ....[3]....
        /*029c*/ 	.word	0x00014cd0


	//   ....[4]....
        /*02a0*/ 	.word	0x00014db0


	//----- nvinfo : EIATTR_CRS_STACK_SIZE
	.align		4
.L_268:
        /*02a4*/ 	.byte	0x04, 0x1e
        /*02a6*/ 	.short	(.L_270 - .L_269)
.L_269:
        /*02a8*/ 	.word	0x00000000


	//----- nvinfo : EIATTR_CBANK_PARAM_SIZE
	.align		4
.L_270:
        /*02ac*/ 	.byte	0x03, 0x19
        /*02ae*/ 	.short	0x01d0


	//----- nvinfo : EIATTR_PARAM_CBANK
	.align		4
        /*02b0*/ 	.byte	0x04, 0x0a
        /*02b2*/ 	.short	(.L_272 - .L_271)
	.align		4
.L_271:
        /*02b4*/ 	.word	index@(.nv.constant0._ZN5flash16flash_fwd_kernelI23Flash_fwd_kernel_traitsILi32ELi128ELi128ELi4ELb0ELb0EN7cutlass10bfloat16_tE19Flash_kernel_traitsILi32ELi128ELi128ELi4ES3_EELb0ELb0ELb1ELb0ELb0ELb0ELb0ELb0EEEvNS_16Flash_fwd_paramsE)
        /*02b8*/ 	.short	0x0210
        /*02ba*/ 	.short	0x01d0


	//----- nvinfo : EIATTR_SW_WAR
	.align		4
.L_272:
        /*02bc*/ 	.byte	0x04, 0x36
        /*02be*/ 	.short	(.L_274 - .L_273)
.L_273:
        /*02c0*/ 	.word	0x00000008
.L_274:


//--------------------- .nv.info._ZN5flash16flash_fwd_kernelI23Flash_fwd_kernel_traitsILi32ELi128ELi128ELi4ELb0ELb0EN7cutlass10bfloat16_tE19Flash_kernel_traitsILi32ELi128ELi128ELi4ES3_EELb0ELb0ELb1ELb1ELb0ELb0ELb0ELb0EEEvNS_16Flash_fwd_paramsE --------------------------
	.section	.nv.info._ZN5flash16flash_fwd_kernelI23Flash_fwd_kernel_traitsILi32ELi128ELi128ELi4ELb0ELb0EN7cutlass10bfloat16_tE19Flash_kernel_traitsILi32ELi128ELi128ELi4ES3_EELb0ELb0ELb1ELb1ELb0ELb0ELb0ELb0EEEvNS_16Flash_fwd_paramsE,"",@"SHT_CUDA_INFO"
	.sectionflags	@""
	.align	4


	//----- nvinfo : EIATTR_CUDA_API_VERSION
	.align		4
        /*0000*/ 	.byte	0x04, 0x37
        /*0002*/ 	.short	(.L_276 - .L_275)
.L_275:
        /*0004*/ 	.word	0x00000082


	//----- nvinfo : EIATTR_KPARAM_INFO
	.align		4
.L_276:
        /*0008*/ 	.byte	0x04, 0x17
        /*000a*/ 	.short	(.L_278 - .L_277)
.L_277:
        /*000c*/ 	.word	0x00000000
        /*0010*/ 	.short	0x0000
        /*0012*/ 	.short	0x0000
        /*0014*/ 	.byte	0x00, 0xf0, 0x41, 0x07


	//----- nvinfo : EIATTR_SPARSE_MMA_MASK
	.align		4
.L_278:
        /*0018*/ 	.byte	0x03, 0x50
        /*001a*/ 	.short	0x0000


	//----- nvinfo : EIATTR_MAXREG_COUNT
	.align		4
        /*001c*/ 	.byte	0x03, 0x1b
        /*001e*/ 	.short	0x00ff


	//----- nvinfo : EIATTR_NUM_BARRIERS
	.align		4
        /*0020*/ 	.byte	0x02, 0x4c
        /*0022*/ 	.byte	0x01
	.zero		1


	//----- nvinfo : EIATTR_ANNOTATIONS
	.align		4
        /*0024*/ 	.byte	0x04, 0x55
        /*0026*/ 	.short	(.L_280 - .L_279)


	//   ....[0]....
.L_279:
        /* <DEDUP_REMOVED lines=26> */


	//----- nvinfo : EIATTR_MERCURY_ISA_VERSION
	.align		4
.L_280:
        /*01b0*/ 	.byte	0x03, 0x5f
        /*01b2*/ 	.short	0x0101


	//----- nvinfo : EIATTR_INT_WARP_WIDE_INSTR_OFFSETS
	.align		4
        /*01b4*/ 	.byte	0x04, 0x31
        /*01b6*/ 	.short	(.L_282 - .L_281)


	//   ....[0]....
.L_281:
        /*01b8*/ 	.word	0x0000a920


	//----- nvinfo : EIATTR_COOP_GROUP_MASK_REGIDS
	.align		4
.L_282:
        /*01bc*/ 	.byte	0x04, 0x29
        /*01be*/ 	.short	(.L_284 - .L_283)


	//   ....[0]....
.L_283:
        /*01c0*/ 	.word	0xffffffff


	//   ....[1]....
        /*01c4*/ 	.word	0xffffffff


	//   ....[2]....
        /*01c8*/ 	.word	0xffffffff


	//   ....[3]....
        /*01cc*/ 	.word	0xffffffff


	//   ....[4]....
        /*01d0*/ 	.word	0xffffffff


	//   ....[5]....
        /*01d4*/ 	.word	0xffffffff


	//   ....[6]....
        /*01d8*/ 	.word	0xffffffff


	//   ....[7]....
        /*01dc*/ 	.word	0xffffffff


	//   ....[8]....
        /*01e0*/ 	.word	0xffffffff


	//   ....[9]....
        /*01e4*/ 	.word	0xffffffff


	//   ....[10]....
        /*01e8*/ 	.word	0xffffffff


	//   ....[11]....
        /*01ec*/ 	.word	0xffffffff


	//   ....[12]....
        /*01f0*/ 	.word	0xffffffff


	//   ....[13]....
        /*01f4*/ 	.word	0xffffffff


	//   ....[14]....
        /*01f8*/ 	.word	0xffffffff


	//   ....[15]....
        /*01fc*/ 	.word	0xffffffff


	//   ....[16]....
        /*0200*/ 	.word	0xffffffff


	//   ....[17]....
        /*0204*/ 	.word	0xffffffff


	//   ....[18]....
        /*0208*/ 	.word	0xffffffff


	//   ....[19]....
        /*020c*/ 	.word	0xffffffff


	//   ....[20]....
        /*0210*/ 	.word	0xffffffff


	//   ....[21]....
        /*0214*/ 	.word	0xffffffff


	//   ....[22]....
        /*0218*/ 	.word	0xffffffff


	//   ....[23]....
        /*021c*/ 	.word	0xffffffff


	//   ....[24]....
        /*0220*/ 	.word	0xffffffff


	//   ....[25]....
        /*0224*/ 	.word	0xffffffff


	//   ....[26]....
        /*0228*/ 	.word	0xffffffff


	//   ....[27]....
        /*022c*/ 	.word	0xffffffff


	//   ....[28]....
        /*0230*/ 	.word	0xffffffff


	//   ....[29]....
        /*0234*/ 	.word	0xffffffff


	//   ....[30]....
        /*0238*/ 	.word	0xffffffff


	//   ....[31]....
        /*023c*/ 	.word	0xffffffff


	//----- nvinfo : EIATTR_COOP_GROUP_INSTR_OFFSETS
	.align		4
.L_284:
        /*0240*/ 	.byte	0x04, 0x28
        /*0242*/ 	.short	(.L_286 - .L_285)


	//   ....[0]....
.L_285:
        /*0244*/ 	.word	0x00008110


	//   ....[1]....
        /*0248*/ 	.word	0x00008130


	//   ....[2]....
        /*024c*/ 	.word	0x00008170


	//   ....[3]....
        /*0250*/ 	.word	0x00008180


	//   ....[4]....
        /*0254*/ 	.word	0x00008d50


	//   ....[5]....
        /*0258*/ 	.word	0x00008e10


	//   ....[6]....
        /*025c*/ 	.word	0x00008ea0


	//   ....[7]....
        /*0260*/ 	.word	0x00008f10


	//   ....[8]....
        /*0264*/ 	.word	0x0000fa90


	//   ....[9]....
        /*0268*/ 	.word	0x0000fab0


	//   ....[10]....
        /*026c*/ 	.word	0x0000fe80


	//   ....[11]....
        /*0270*/ 	.word	0x0000fed0


	//   ....[12]....
        /*0274*/ 	.word	0x00010850


	//   ....[13]....
        /*0278*/ 	.word	0x00010920


	//   ....[14]....
        /*027c*/ 	.word	0x00010b20


	//   ....[15]....
        /*0280*/ 	.word	0x00010b80


	//   ....[16]....
        /*0284*/ 	.word	0x00017ac0


	//   ....[17]....
        /*0288*/ 	.word	0x00017b50


	//   ....[18]....
        /*028c*/ 	.word	0x00017c70


	//   ....[19]....
        /*0290*/ 	.word	0x00017cb0


	//   ....[20]....
        /*0294*/ 	.word	0x000180e0


	//   ....[21]....
        /*0298*/ 	.word	0x00018100


	//   ....[22]....
        /*029c*/ 	.word	0x00018180


	//   ....[23]....
        /*02a0*/ 	.word	0x000181a0


	//   ....[24]....
        /*02a4*/ 	.word	0x0001a980


	//   ....[25]....
        /*02a8*/ 	.word	0x0001a990


	//   ....[26]....
        /*02ac*/ 	.word	0x0001a9a0


	//   ....[27]....
        /*02b0*/ 	.word	0x0001a9c0


	//   ....[28]....
        /*02b4*/ 	.word	0x0001a9f0


	//   ....[29]....
        /*02b8*/ 	.word	0x0001aa10


	//   ....[30]....
        /*02bc*/ 	.word	0x0001aa40


	//   ....[31]....
        /*02c0*/ 	.word	0x0001aab0


	//----- nvinfo : EIATTR_EXIT_INSTR_OFFSETS
	.align		4
.L_286:
        /*02c4*/ 	.byte	0x04, 0x1c
        /*02c6*/ 	.short	(.L_288 - .L_287)


	//   ....[0]....
.L_287:
        /*02c8*/ 	.word	0x000004c0


	//   ....[1]....
        /*02cc*/ 	.word	0x00001110


	//   ....[2]....
        /*02d0*/ 	.word	0x000011a0


	//   ....[3]....
        /*02d4*/ 	.word	0x0001bd90


	//   ....[4]....
        /*02d8*/ 	.word	0x0001be70


	//----- nvinfo : EIATTR_CRS_STACK_SIZE
	.align		4
.L_288:
        /*02dc*/ 	.byte	0x04, 0x1e
        /*02de*/ 	.short	(.L_290 - .L_289)
.L_289:
        /*02e0*/ 	.word	0x00000000


	//----- nvinfo : EIATTR_CBANK_PARAM_SIZE
	.align		4
.L_290:
        /*02e4*/ 	.byte	0x03, 0x19
        /*02e6*/ 	.short	0x01d0


	//----- nvinfo : EIATTR_PARAM_CBANK
	.align		4
        /*02e8*/ 	.byte	0x04, 0x0a
        /*02ea*/ 	.short	(.L_292 - .L_291)
	.align		4
.L_291:
        /*02ec*/ 	.word	index@(.nv.constant0._ZN5flash16flash_fwd_kernelI23Flash_fwd_kernel_traitsILi32ELi128ELi128ELi4ELb0ELb0EN7cutlass10bfloat16_tE19Flash_kernel_traitsILi32ELi128ELi128ELi4ES3_EELb0ELb0ELb1ELb1ELb0ELb0ELb0ELb0EEEvNS_16Flash_fwd_paramsE)
        /*02f0*/ 	.short	0x0210
        /*02f2*/ 	.short	0x01d0


	//----- nvinfo : EIATTR_SW_WAR
	.align		4
.L_292:
        /*02f4*/ 	.byte	0x04, 0x36
        /*02f6*/ 	.short	(.L_294 - .L_293)
.L_293:
        /*02f8*/ 	.word	0x00000008
.L_294:


//--------------------- .nv.info._ZN5flash16flash_fwd_kernelI23Flash_fwd_kernel_traitsILi32ELi128ELi128ELi4ELb0ELb0EN7cutlass10bfloat16_tE19Flash_kernel_traitsILi32ELi128ELi128ELi4ES3_EELb1ELb0ELb0ELb0ELb0ELb1ELb0ELb0EEEvNS_16Flash_fwd_paramsE --------------------------
	.section	.nv.info._ZN5flash16flash_fwd_kernelI23Flash_fwd_kernel_traitsILi32ELi128ELi128ELi4ELb0ELb0EN7cutlass10bfloat16_tE19Flash_kernel_traitsILi32ELi128ELi128ELi4ES3_EELb1ELb0ELb0ELb0ELb0ELb1ELb0ELb0EEEvNS_16Flash_fwd_paramsE,"",@"SHT_CUDA_INFO"
	.sectionflags	@""
	.align	4


	//----- nvinfo : EIATTR_CUDA_API_VERSION
	.align		4
        /*0000*/ 	.byte	0x04, 0x37
        /*0002*/ 	.short	(.L_296 - .L_295)
.L_295:
        /*0004*/ 	.word	0x00000082


	//----- nvinfo : EIATTR_KPARAM_INFO
	.align		4
.L_296:
        /*0008*/ 	.byte	0x04, 0x17
        /*000a*/ 	.short	(.L_298 - .L_297)
.L_297:
        /*000c*/ 	.word	0x00000000
        /*0010*/ 	.short	0x0000
        /*0012*/ 	.short	0x0000
        /*0014*/ 	.byte	0x00, 0xf0, 0x41, 0x07


	//----- nvinfo : EIATTR_SPARSE_MMA_MASK
	.align		4
.L_298:
        /*0018*/ 	.byte	0x03, 0x50
        /*001a*/ 	.short	0x0000


	//----- nvinfo : EIATTR_MAXREG_COUNT
	.align		4
        /*001c*/ 	.byte	0x03, 0x1b
        /*001e*/ 	.short	0x00ff


	//----- nvinfo : EIATTR_NUM_BARRIERS
	.align		4
        /*0020*/ 	.byte	0x02, 0x4c
        /*0022*/ 	.byte	0x01
	.zero		1


	//----- nvinfo : EIATTR_ANNOTATIONS
	.align		4
        /*0024*/ 	.byte	0x04, 0x55
        /*0026*/ 	.short	(.L_300 - .L_299)


	//   ....[0]....
.L_299:
        /* <DEDUP_REMOVED lines=46> */


	//----- nvinfo : EIATTR_MERCURY_ISA_VERSION
	.align		4
.L_300:
        /*02f0*/ 	.byte	0x03, 0x5f
        /*02f2*/ 	.short	0x0101


	//----- nvinfo : EIATTR_COOP_GROUP_MASK_REGIDS
	.align		4
        /*02f4*/ 	.byte	0x04, 0x29
        /*02f6*/ 	.short	(.L_302 - .L_301)


	//   ....[0]....
.L_301:
        /*02f8*/ 	.word	0xffffffff


	//   ....[1]....
        /*02fc*/ 	.word	0xffffffff


	//   ....[2]....
        /*0300*/ 	.word	0xffffffff


	//   ....[3]....
        /*0304*/ 	.word	0xffffffff


	//   ....[4]....
        /*0308*/ 	.word	0xffffffff


	//   ....[5]....
        /*030c*/ 	.word	0xffffffff


	//   ....[6]....
        /*0310*/ 	.word	0xffffffff


	//   ....[7]....
        /*0314*/ 	.word	0xffffffff


	//   ....[8]....
        /*0318*/ 	.word	0xffffffff


	//   ....[9]....
        /*031c*/ 	.word	0xffffffff


	//   ....[10]....
        /*0320*/ 	.word	0xffffffff


	//   ....[11]....
        /*0324*/ 	.word	0xffffffff


	//   ....[12]....
        /*0328*/ 	.word	0xffffffff


	//   ....[13]....
        /*032c*/ 	.word	0xffffffff


	//   ....[14]....
        /*0330*/ 	.word	0xffffffff


	//   ....[15]....
        /*0334*/ 	.word	0xffffffff


	//   ....[16]....
        /*0338*/ 	.word	0xffffffff


	//   ....[17]....
        /*033c*/ 	.word	0xffffffff


	//   ....[18]....
        /*0340*/ 	.word	0xffffffff


	//   ....[19]....
        /*0344*/ 	.word	0xffffffff


	//   ....[20]....
        /*0348*/ 	.word	0xffffffff


	//   ....[21]....
        /*034c*/ 	.word	0xffffffff


	//   ....[22]....
        /*0350*/ 	.word	0xffffffff


	//   ....[23]....
        /*0354*/ 	.word	0xffffffff


	//----- nvinfo : EIATTR_COOP_GROUP_INSTR_OFFSETS
	.align		4
.L_302:
        /*0358*/ 	.byte	0x04, 0x28
        /*035a*/ 	.short	(.L_304 - .L_303)


	//   ....[0]....
.L_303:
        /*035c*/ 	.word	0x00003220


	//   ....[1]....
        /*0360*/ 	.word	0x00003400


	//   ....[2]....
        /*0364*/ 	.word	0x00003c90


	//   ....[3]....
        /*0368*/ 	.word	0x00003da0


	//   ....[4]....
        /*036c*/ 	.word	0x00003e00


	//   ....[5]....
        /*0370*/ 	.word	0x00003f30


	//   ....[6]....
        /*0374*/ 	.word	0x000041e0


	//   ....[7]....
        /*0378*/ 	.word	0x000042d0


	//   ....[8]....
        /*037c*/ 	.word	0x0000a350


	//   ....[9]....
        /*0380*/ 	.word	0x0000a380


	//   ....[10]....
        /*0384*/ 	.word	0x0000a4e0


	//   ....[11]....
        /*0388*/ 	.word	0x0000a570


	//   ....[12]....
        /*038c*/ 	.word	0x0000a640


	//   ....[13]....
        /*0390*/ 	.word	0x0000a710


	//   ....[14]....
        /*0394*/ 	.word	0x0000aa90


	//   ....[15]....
        /*0398*/ 	.word	0x0000ace0


	//   ....[16]....
        /*039c*/ 	.word	0x0000f880


	//   ....[17]....
        /*03a0*/ 	.word	0x0000f890


	//   ....[18]....
        /*03a4*/ 	.word	0x0000f8a0


	//   ....[19]....
        /*03a8*/ 	.word	0x0000f8b0


	//   ....[20]....
        /*03ac*/ 	.word	0x0000f8e0


	//   ....[21]....
        /*03b0*/ 	.word	0x0000f900


	//   ....[22]....
        /*03b4*/ 	.word	0x0000f920


	//   ....[23]....
        /*03b8*/ 	.word	0x0000f930


	//----- nvinfo : EIATTR_EXIT_INSTR_OFFSETS
	.align		4
.L_304:
        /*03bc*/ 	.byte	0x04, 0x1c
        /*03be*/ 	.short	(.L_306 - .L_305)


	//   ....[0]....
.L_305:
        /*03c0*/ 	.word	0x000005d0


	//   ....[1]....
        /*03c4*/ 	.word	0x00010cf0


	//   ....[2]....
        /*03c8*/ 	.word	0x00010dd0


	//   ....[3]....
        /*03cc*/ 	.word	0x00011860


	//   ....[4]....
        /*03d0*/ 	.word	0x000118f0


	//----- nvinfo : EIATTR_CRS_STACK_SIZE
	.align		4
.L_306:
        /*03d4*/ 	.byte	0x04, 0x1e
        /*03d6*/ 	.short	(.L_308 - .L_307)
.L_307:
        /*03d8*/ 	.word	0x00000000


	//----- nvinfo : EIATTR_CBANK_PARAM_SIZE
	.align		4
.L_308:
        /*03dc*/ 	.byte	0x03, 0x19
        /*03de*/ 	.short	0x01d0


	//----- nvinfo : EIATTR_PARAM_CBANK
	.align		4
        /*03e0*/ 	.byte	0x04, 0x0a
        /*03e2*/ 	.short	(.L_310 - .L_309)
	.align		4
.L_309:
        /*03e4*/ 	.word	index@(.nv.constant0._ZN5flash16flash_fwd_kernelI23Flash_fwd_kernel_traitsILi32ELi128ELi128ELi4ELb0ELb0EN7cutlass10bfloat16_tE19Flash_kernel_traitsILi32ELi128ELi128ELi4ES3_EELb1ELb0ELb0ELb0ELb0ELb1ELb0ELb0EEEvNS_16Flash_fwd_paramsE)
        /*03e8*/ 	.short	0x0210
        /*03ea*/ 	.short	0x01d0


	//----- nvinfo : EIATTR_SW_WAR
	.align		4
.L_310:
        /*03ec*/ 	.byte	0x04, 0x36
        /*03ee*/ 	.short	(.L_312 - .L_311)
.L_311:
        /*03f0*/ 	.word	0x00000008
.L_312:


//--------------------- .nv.info._ZN5flash16flash_fwd_kernelI23Flash_fwd_kernel_traitsILi32ELi128ELi128ELi4ELb0ELb0EN7cutlass10bfloat16_tE19Flash_kernel_traitsILi32ELi128ELi128ELi4ES3_EELb0ELb0ELb0ELb0ELb0ELb1ELb1ELb0EEEvNS_16Flash_fwd_paramsE --------------------------
	.section	.nv.info._ZN5flash16flash_fwd_kernelI23Flash_fwd_kernel_traitsILi32ELi128ELi128ELi4ELb0ELb0EN7cutlass10bfloat16_tE19Flash_kernel_traitsILi32ELi128ELi128ELi4ES3_EELb0ELb0ELb0ELb0ELb0ELb1ELb1ELb0EEEvNS_16Flash_fwd_paramsE,"",@"SHT_CUDA_INFO"
	.sectionflags	@""
	.align	4


	//----- nvinfo : EIATTR_CUDA_API_VERSION
	.align		4
        /*0000*/ 	.byte	0x04, 0x37
        /*0002*/ 	.short	(.L_314 - .L_313)
.L_313:
        /*0004*/ 	.word	0x00000082


	//----- nvinfo : EIATTR_KPARAM_INFO
	.align		4
.L_314:
        /*0008*/ 	.byte	0x04, 0x17
        /*000a*/ 	.short	(.L_316 - .L_315)
.L_315:
        /*000c*/ 	.word	0x00000000
        /*0010*/ 	.short	0x0000
        /*0012*/ 	.short	0x0000
        /*0014*/ 	.byte	0x00, 0xf0, 0x41, 0x07


	//----- nvinfo : EIATTR_SPARSE_MMA_MASK
	.align		4
.L_316:
        /*0018*/ 	.byte	0x03, 0x50
        /*001a*/ 	.short	0x0000


	//----- nvinfo : EIATTR_MAXREG_COUNT
	.align		4
        /*001c*/ 	.byte	0x03, 0x1b
        /*001e*/ 	.short	0x00ff


	//----- nvinfo : EIATTR_NUM_BARRIERS
	.align		4
        /*0020*/ 	.byte	0x02, 0x4c
        /*0022*/ 	.byte	0x01
	.zero		1


	//----- nvinfo : EIATTR_ANNOTATIONS
	.align		4
        /*0024*/ 	.byte	0x04, 0x55
        /*0026*/ 	.short	(.L_318 - .L_317)


	//   ....[0]....
.L_317:
        /* <DEDUP_REMOVED lines=24> */


	//----- nvinfo : EIATTR_MERCURY_ISA_VERSION
	.align		4
.L_318:
        /*0190*/ 	.byte	0x03, 0x5f
        /*0192*/ 	.short	0x0101


	//----- nvinfo : EIATTR_COOP_GROUP_MASK_REGIDS
	.align		4
        /*0194*/ 	.byte	0x04, 0x29
        /*0196*/ 	.short	(.L_320 - .L_319)


	//   ....[0]....
.L_319:
        /*0198*/ 	.word	0xffffffff


	//   ....[1]....
        /*019c*/ 	.word	0xffffffff


	//   ....[2]....
        /*01a0*/ 	.word	0xffffffff


	//   ....[3]....
        /*01a4*/ 	.word	0xffffffff


	//   ....[4]....
        /*01a8*/ 	.word	0xffffffff


	//   ....[5]....
        /*01ac*/ 	.word	0xffffffff


	//   ....[6]....
        /*01b0*/ 	.word	0xffffffff


	//   ....[7]....
        /*01b4*/ 	.word	0xffffffff


	//   ....[8]....
        /*01b8*/ 	.word	0xffffffff


	//   ....[9]....
        /*01bc*/ 	.word	0xffffffff


	//   ....[10]....
        /*01c0*/ 	.word	0xffffffff


	//   ....[11]....
        /*01c4*/ 	.word	0xffffffff


	//   ....[12]....
        /*01c8*/ 	.word	0xffffffff


	//   ....[13]....
        /*01cc*/ 	.word	0xffffffff


	//   ....[14]....
        /*01d0*/ 	.word	0xffffffff


	//   ....[15]....
        /*01d4*/ 	.word	0xffffffff


	//   ....[16]....
        /*01d8*/ 	.word	0xffffffff


	//   ....[17]....
        /*01dc*/ 	.word	0xffffffff


	//   ....[18]....
        /*01e0*/ 	.word	0xffffffff


	//   ....[19]....
        /*01e4*/ 	.word	0xffffffff


	//   ....[20]....
        /*01e8*/ 	.word	0xffffffff


	//   ....[21]....
        /*01ec*/ 	.word	0xffffffff


	//   ....[22]....
        /*01f0*/ 	.word	0xffffffff


	//   ....[23]....
        /*01f4*/ 	.word	0xffffffff


	//----- nvinfo : EIATTR_COOP_GROUP_INSTR_OFFSETS
	.align		4
.L_320:
        /*01f8*/ 	.byte	0x04, 0x28
        /*01fa*/ 	.short	(.L_322 - .L_321)


	//   ....[0]....
.L_321:
        /*01fc*/ 	.word	0x00003ee0


	//   ....[1]....
        /*0200*/ 	.word	0x00003f70


	//   ....[2]....
        /*0204*/ 	.word	0x00004260


	//   ....[3]....
        /*0208*/ 	.word	0x00004280


	//   ....[4]....
        /*020c*/ 	.word	0x00004f80


	//   ....[5]....
        /*0210*/ 	.word	0x00004ff0


	//   ....[6]....
        /*0214*/ 	.word	0x00005170


	//   ....[7]....
        /*0218*/ 	.word	0x000051c0


	//   ....[8]....
        /*021c*/ 	.word	0x00008d40


	//   ....[9]....
        /*0220*/ 	.word	0x00008d90


	//   ....[10]....
        /*0224*/ 	.word	0x00008df0


	//   ....[11]....
        /*0228*/ 	.word	0x00008e00


	//   ....[12]....
        /*022c*/ 	.word	0x00008e50


	//   ....[13]....
        /*0230*/ 	.word	0x00008e60


	//   ....[14]....
        /*0234*/ 	.word	0x00008e70


	//   ....[15]....
        /*0238*/ 	.word	0x00008e80


	//   ....[16]....
        /*023c*/ 	.word	0x0000b600


	//   ....[17]....
        /*0240*/ 	.word	0x0000b610


	//   ....[18]....
        /*0244*/ 	.word	0x0000b620


	//   ....[19]....
        /*0248*/ 	.word	0x0000b650


	//   ....[20]....
        /*024c*/ 	.word	0x0000b680


	//   ....[21]....
        /*0250*/ 	.word	0x0000b6b0


	//   ....[22]....
        /*0254*/ 	.word	0x0000b760


	//   ....[23]....
        /*0258*/ 	.word	0x0000b7a0


	//----- nvinfo : EIATTR_EXIT_INSTR_OFFSETS
	.align		4
.L_322:
        /*025c*/ 	.byte	0x04, 0x1c
        /*025e*/ 	.short	(.L_324 - .L_323)


	//   ....[0]....
.L_323:
        /*0260*/ 	.word	0x00000390


	//   ....[1]....
        /*0264*/ 	.word	0x0000c910


	//   ....[2]....
        /*0268*/ 	.word	0x0000c9f0


	//   ....[3]....
        /*026c*/ 	.word	0x0000d490


	//   ....[4]....
        /*0270*/ 	.word	0x0000d520


	//----- nvinfo : EIATTR_CRS_STACK_SIZE
	.align		4
.L_324:
        /*0274*/ 	.byte	0x04, 0x1e
        /*0276*/ 	.short	(.L_326 - .L_325)
.L_325:
        /*0278*/ 	.word	0x00000000


	//----- nvinfo : EIATTR_CBANK_PARAM_SIZE
	.align		4
.L_326:
        /*027c*/ 	.byte	0x03, 0x19
        /*027e*/ 	.short	0x01d0


	//----- nvinfo : EIATTR_PARAM_CBANK
	.align		4
        /*0280*/ 	.byte	0x04, 0x0a
        /*0282*/ 	.short	(.L_328 - .L_327)
	.align		4
.L_327:
        /*0284*/ 	.word	index@(.nv.constant0._ZN5flash16flash_fwd_kernelI23Flash_fwd_kernel_traitsILi32ELi128ELi128ELi4ELb0ELb0EN7cutlass10bfloat16_tE19Flash_kernel_traitsILi32ELi128ELi128ELi4ES3_EELb0ELb0ELb0ELb0ELb0ELb1ELb1ELb0EEEvNS_16Flash_fwd_paramsE)
        /*0288*/ 	.short	0x0210
        /*028a*/ 	.short	0x01d0


	//----- nvinfo : EIATTR_SW_WAR
	.align		4
.L_328:
        /*028c*/ 	.byte	0x04, 0x36
        /*028e*/ 	.short	(.L_330 - .L_329)
.L_329:
        /*0290*/ 	.word	0x00000008
.L_330:


//--------------------- .nv.info._ZN5flash16flash_fwd_kernelI23Flash_fwd_kernel_traitsILi32ELi128ELi128ELi4ELb0ELb0EN7cutlass10bfloat16_tE19Flash_kernel_traitsILi32ELi128ELi128ELi4ES3_EELb1ELb0ELb0ELb0ELb0ELb0ELb0ELb0EEEvNS_16Flash_fwd_paramsE --------------------------
	.section	.nv.info._ZN5flash16flash_fwd_kernelI23Flash_fwd_kernel_traitsILi32ELi128ELi128ELi4ELb0ELb0EN7cutlass10bfloat16_tE19Flash_kernel_traitsILi32ELi128ELi128ELi4ES3_EELb1ELb0ELb0ELb0ELb0ELb0ELb0ELb0EEEvNS_16Flash_fwd_paramsE,"",@"SHT_CUDA_INFO"
	.sectionflags	@""
	.align	4


	//----- nvinfo : EIATTR_CUDA_API_VERSION
	.align		4
        /*0000*/ 	.byte	0x04, 0x37
        /*0002*/ 	.short	(.L_332 - .L_331)
.L_331:
        /*0004*/ 	.word	0x00000082


	//----- nvinfo : EIATTR_KPARAM_INFO
	.align		4
.L_332:
        /*0008*/ 	.byte	0x04, 0x17
        /*000a*/ 	.short	(.L_334 - .L_333)
.L_333:
        /*000c*/ 	.word	0x00000000
        /*0010*/ 	.short	0x0000
        /*0012*/ 	.short	0x0000
        /*0014*/ 	.byte	0x00, 0xf0, 0x41, 0x07


	//----- nvinfo : EIATTR_SPARSE_MMA_MASK
	.align		4
.L_334:
        /*0018*/ 	.byte	0x03, 0x50
        /*001a*/ 	.short	0x0000


	//----- nvinfo : EIATTR_MAXREG_COUNT
	.align		4
        /*001c*/ 	.byte	0x03, 0x1b
        /*001e*/ 	.short	0x00ff


	//----- nvinfo : EIATTR_NUM_BARRIERS
	.align		4
        /*0020*/ 	.byte	0x02, 0x4c
        /*0022*/ 	.byte	0x01
	.zero		1


	//----- nvinfo : EIATTR_ANNOTATIONS
	.align		4
        /*0024*/ 	.byte	0x04, 0x55
        /*0026*/ 	.short	(.L_336 - .L_335)


	//   ....[0]....
.L_335:
        /* <DEDUP_REMOVED lines=51> */


	//----- nvinfo : EIATTR_MERCURY_ISA_VERSION
	.align		4
.L_336:
        /*0348*/ 	.byte	0x03, 0x5f
        /*034a*/ 	.short	0x0101


	//----- nvinfo : EIATTR_COOP_GROUP_MASK_REGIDS
	.align		4
        /*034c*/ 	.byte	0x04, 0x29
        /*034e*/ 	.short	(.L_338 - .L_337)


	//   ....[0]....
.L_337:
        /*0350*/ 	.word	0xffffffff


	//   ....[1]....
        /*0354*/ 	.word	0xffffffff


	//   ....[2]....
        /*0358*/ 	.word	0xffffffff


	//   ....[3]....
        /*035c*/ 	.word	0xffffffff


	//   ....[4]....
        /*0360*/ 	.word	0xffffffff


	//   ....[5]....
        /*0364*/ 	.word	0xffffffff


	//   ....[6]....
        /*0368*/ 	.word	0xffffffff


	//   ....[7]....
        /*036c*/ 	.word	0xffffffff


	//   ....[8]....
        /*0370*/ 	.word	0xffffffff


	//   ....[9]....
        /*0374*/ 	.word	0xffffffff


	//   ....[10]....
        /*0378*/ 	.word	0xffffffff


	//   ....[11]....
        /*037c*/ 	.word	0xffffffff


	//   ....[12]....
        /*0380*/ 	.word	0xffffffff


	//   ....[13]....
        /*0384*/ 	.word	0xffffffff


	//   ....[14]....
        /*0388*/ 	.word	0xffffffff


	//   ....[15]....
        /*038c*/ 	.word	0xffffffff


	//   ....[16]....
        /*0390*/ 	.word	0xffffffff


	//   ....[17]....
        /*0394*/ 	.word	0xffffffff


	//   ....[18]....
        /*0398*/ 	.word	0xffffffff


	//   ....[19]....
        /*039c*/ 	.word	0xffffffff


	//   ....[20]....
        /*03a0*/ 	.word	0xffffffff


	//   ....[21]....
        /*03a4*/ 	.word	0xffffffff


	//   ....[22]....
        /*03a8*/ 	.word	0xffffffff


	//   ....[23]....
        /*03ac*/ 	.word	0xffffffff


	//----- nvinfo : EIATTR_COOP_GROUP_INSTR_OFFSETS
	.align		4
.L_338:
        /*03b0*/ 	.byte	0x04, 0x28
        /*03b2*/ 	.short	(.L_340 - .L_339)


	//   ....[0]....
.L_339:
        /*03b4*/ 	.word	0x00003f40


	//   ....[1]....
        /*03b8*/ 	.word	0x000041f0


	//   ....[2]....
        /*03bc*/ 	.word	0x000042d0


	//   ....[3]....
        /*03c0*/ 	.word	0x00004490


	//   ....[4]....
        /*03c4*/ 	.word	0x000047e0


	//   ....[5]....
        /*03c8*/ 	.word	0x00004860


	//   ....[6]....
        /*03cc*/ 	.word	0x00004a60


	//   ....[7]....
        /*03d0*/ 	.word	0x00004ba0


	//   ....[8]....
        /*03d4*/ 	.word	0x0000b010


	//   ....[9]....
        /*03d8*/ 	.word	0x0000b040


	//   ....[10]....
        /*03dc*/ 	.word	0x0000b070


	//   ....[11]....
        /*03e0*/ 	.word	0x0000b120


	//   ....[12]....
        /*03e4*/ 	.word	0x0000b230


	//   ....[13]....
        /*03e8*/ 	.word	0x0000b280


	//   ....[14]....
        /*03ec*/ 	.word	0x0000b320


	//   ....[15]....
        /*03f0*/ 	.word	0x0000b360


	//   ....[16]....
        /*03f4*/ 	.word	0x000104f0


	//   ....[17]....
        /*03f8*/ 	.word	0x00010500


	//   ....[18]....
        /*03fc*/ 	.word	0x00010510


	//   ....[19]....
        /*0400*/ 	.word	0x00010520


	//   ....[20]....
        /*0404*/ 	.word	0x00010550


	//   ....[21]....
        /*0408*/ 	.word	0x00010570


	//   ....[22]....
        /*040c*/ 	.word	0x00010590


	//   ....[23]....
        /*0410*/ 	.word	0x000105a0


	//----- nvinfo : EIATTR_EXIT_INSTR_OFFSETS
	.align		4
.L_340:
        /*0414*/ 	.byte	0x04, 0x1c
        /*0416*/ 	.short	(.L_342 - .L_341)


	//   ....[0]....
.L_341:
        /*0418*/ 	.word	0x000005d0


	//   ....[1]....
        /*041c*/ 	.word	0x00011980


	//   ....[2]....
        /*0420*/ 	.word	0x00011a60


	//   ....[3]....
        /*0424*/ 	.word	0x00012570


	//   ....[4]....
        /*0428*/ 	.word	0x00012600


	//----- nvinfo : EIATTR_CRS_STACK_SIZE
	.align		4
.L_342:
        /*042c*/ 	.byte	0x04, 0x1e
        /*042e*/ 	.short	(.L_344 - .L_343)
.L_343:
        /*0430*/ 	.word	0x00000000


	//----- nvinfo : EIATTR_CBANK_PARAM_SIZE
	.align		4
.L_344:
        /*0434*/ 	.byte	0x03, 0x19
        /*0436*/ 	.short	0x01d0


	//----- nvinfo : EIATTR_PARAM_CBANK
	.align		4
        /*0438*/ 	.byte	0x04, 0x0a
        /*043a*/ 	.short	(.L_346 - .L_345)
	.align		4
.L_345:
        /*043c*/ 	.word	index@(.nv.constant0._ZN5flash16flash_fwd_kernelI23Flash_fwd_kernel_traitsILi32ELi128ELi128ELi4ELb0ELb0EN7cutlass10bfloat16_tE19Flash_kernel_traitsILi32ELi128ELi128ELi4ES3_EELb1ELb0ELb0ELb0ELb0ELb0ELb0ELb0EEEvNS_16Flash_fwd_paramsE)
        /*0440*/ 	.short	0x0210
        /*0442*/ 	.short	0x01d0


	//----- nvinfo : EIATTR_SW_WAR
	.align		4
.L_346:
        /*0444*/ 	.byte	0x04, 0x36
        /*0446*/ 	.short	(.L_348 - .L_347)
.L_347:
        /*0448*/ 	.word	0x00000008
.L_348:


//--------------------- .nv.info._ZN5flash16flash_fwd_kernelI23Flash_fwd_kernel_traitsILi32ELi128ELi128ELi4ELb0ELb0EN7cutlass10bfloat16_tE19Flash_kernel_traitsILi32ELi128ELi128ELi4ES3_EELb1ELb0ELb1ELb0ELb0ELb0ELb0ELb0EEEvNS_16Flash_fwd_paramsE --------------------------
	.section	.nv.info._ZN5flash16flash_fwd_kernelI23Flash_fwd_kernel_traitsILi32ELi128ELi128ELi4ELb0ELb0EN7cutlass10bfloat16_tE19Flash_kernel_traitsILi32ELi128ELi128ELi4ES3_EELb1ELb0ELb1ELb0ELb0ELb0ELb0ELb0EEEvNS_16Flash_fwd_paramsE,"",@"SHT_CUDA_INFO"
	.sectionflags	@""
	.align	4


	//----- nvinfo : EIATTR_CUDA_API_VERSION
	.align		4
        /*0000*/ 	.byte	0x04, 0x37
        /*0002*/ 	.short	(.L_350 - .L_349)
.L_349:
        /*0004*/ 	.word	0x00000082


	//----- nvinfo : EIATTR_KPARAM_INFO
	.align		4
.L_350:
        /*0008*/ 	.byte	0x04, 0x17
        /*000a*/ 	.short	(.L_352 - .L_351)
.L_351:
        /*000c*/ 	.word	0x00000000
        /*0010*/ 	.short	0x0000
        /*0012*/ 	.short	0x0000
        /*0014*/ 	.byte	0x00, 0xf0, 0x41, 0x07


	//----- nvinfo : EIATTR_SPARSE_MMA_MASK
	.align		4
.L_352:
        /*0018*/ 	.byte	0x03, 0x50
        /*001a*/ 	.short	0x0000


	//----- nvinfo : EIATTR_MAXREG_COUNT
	.align		4
        /*001c*/ 	.byte	0x03, 0x1b
        /*001e*/ 	.short	0x00ff


	//----- nvinfo : EIATTR_NUM_BARRIERS
	.align		4
        /*0020*/ 	.byte	0x02, 0x4c
        /*0022*/ 	.byte	0x01
	.zero		1


	//----- nvinfo : EIATTR_ANNOTATIONS
	.align		4
        /*0024*/ 	.byte	0x04, 0x55
        /*0026*/ 	.short	(.L_354 - .L_353)


	//   ....[0]....
.L_353:
        /* <DEDUP_REMOVED lines=65> */


	//----- nvinfo : EIATTR_MERCURY_ISA_VERSION
	.align		4
.L_354:
        /*0420*/ 	.byte	0x03, 0x5f
        /*0422*/ 	.short	0x0101


	//----- nvinfo : EIATTR_INT_WARP_WIDE_INSTR_OFFSETS
	.align		4
        /*0424*/ 	.byte	0x04, 0x31
        /*0426*/ 	.short	(.L_356 - .L_355)


	//   ....[0]....
.L_355:
        /*0428*/ 	.word	0x0000b260


	//----- nvinfo : EIATTR_COOP_GROUP_MASK_REGIDS
	.align		4
.L_356:
        /*042c*/ 	.byte	0x04, 0x29
        /*042e*/ 	.short	(.L_358 - .L_357)


	//   ....[0]....
.L_357:
        /*0430*/ 	.word	0xffffffff


	//   ....[1]....
        /*0434*/ 	.word	0xffffffff


	//   ....[2]....
        /*0438*/ 	.word	0xffffffff


	//   ....[3]....
        /*043c*/ 	.word	0xffffffff


	//   ....[4]....
        /*0440*/ 	.word	0xffffffff


	//   ....[5]....
        /*0444*/ 	.word	0xffffffff


	//   ....[6]....
        /*0448*/ 	.word	0xffffffff


	//   ....[7]....
        /*044c*/ 	.word	0xffffffff


	//   ....[8]....
        /*0450*/ 	.word	0xffffffff


	//   ....[9]....
        /*0454*/ 	.word	0xffffffff


	//   ....[10]....
        /*0458*/ 	.word	0xffffffff


	//   ....[11]....
        /*045c*/ 	.word	0xffffffff


	//   ....[12]....
        /*0460*/ 	.word	0xffffffff


	//   ....[13]....
        /*0464*/ 	.word	0xffffffff


	//   ....[14]....
        /*0468*/ 	.word	0xffffffff


	//   ....[15]....
        /*046c*/ 	.word	0xffffffff


	//   ....[16]....
        /*0470*/ 	.word	0xffffffff


	//   ....[17]....
        /*0474*/ 	.word	0xffffffff


	//   ....[18]....
        /*0478*/ 	.word	0xffffffff


	//   ....[19]....
        /*047c*/ 	.word	0xffffffff


	//   ....[20]....
        /*0480*/ 	.word	0xffffffff


	//   ....[21]....
        /*0484*/ 	.word	0xffffffff


	//   ....[22]....
        /*0488*/ 	.word	0xffffffff


	//   ....[23]....
        /*048c*/ 	.word	0xffffffff


	//   ....[24]....
        /*0490*/ 	.word	0xffffffff


	//   ....[25]....
        /*0494*/ 	.word	0xffffffff


	//   ....[26]....
        /*0498*/ 	.word	0xffffffff


	//   ....[27]....
        /*049c*/ 	.word	0xffffffff


	//   ....[28]....
        /*04a0*/ 	.word	0xffffffff


	//   ....[29]....
        /*04a4*/ 	.word	0xffffffff


	//   ....[30]....
        /*04a8*/ 	.word	0xffffffff


	//   ....[31]....
        /*04ac*/ 	.word	0xffffffff


	//----- nvinfo : EIATTR_COOP_GROUP_INSTR_OFFSETS
	.align		4
.L_358:
        /*04b0*/ 	.byte	0x04, 0x28
        /*04b2*/ 	.short	(.L_360 - .L_359)


	//   ....[0]....
.L_359:
        /*04b4*/ 	.word	0x00005d80


	//   ....[1]....
        /*04b8*/ 	.word	0x00005db0


	//   ....[2]....
        /*04bc*/ 	.word	0x00005ea0


	//   ....[3]....
        /*04c0*/ 	.word	0x00005ef0


	//   ....[4]....
        /*04c4*/ 	.word	0x000062a0


	//   ....[5]....
        /*04c8*/ 	.word	0x000063c0


	//   ....[6]....
        /*04cc*/ 	.word	0x00006640


	//   ....[7]....
        /*04d0*/ 	.word	0x000068b0


	//   ....[8]....
        /*04d4*/ 	.word	0x0000e4c0


	//   ....[9]....
        /*04d8*/ 	.word	0x0000e4f0


	//   ....[10]....
        /*04dc*/ 	.word	0x0000e620


	//   ....[11]....
        /*04e0*/ 	.word	0x0000e6b0


	//   ....[12]....
        /*04e4*/ 	.word	0x0000e700


	//   ....[13]....
        /*04e8*/ 	.word	0x0000e750


	//   ....[14]....
        /*04ec*/ 	.word	0x0000e7c0


	//   ....[15]....
        /*04f0*/ 	.word	0x0000e8c0


	//   ....[16]....
        /*04f4*/ 	.word	0x00017770


	//   ....[17]....
        /*04f8*/ 	.word	0x000177e0


	//   ....[18]....
        /*04fc*/ 	.word	0x000178a0


	//   ....[19]....
        /*0500*/ 	.word	0x00017950


	//   ....[20]....
        /*0504*/ 	.word	0x00017b30


	//   ....[21]....
        /*0508*/ 	.word	0x00017b70


	//   ....[22]....
        /*050c*/ 	.word	0x00017d40


	//   ....[23]....
        /*0510*/ 	.word	0x00017d90


	//   ....[24]....
        /*0514*/ 	.word	0x0001c940


	//   ....[25]....
        /*0518*/ 	.word	0x0001c950


	//   ....[26]....
        /*051c*/ 	.word	0x0001c960


	//   ....[27]....
        /*0520*/ 	.word	0x0001c970


	//   ....[28]....
        /*0524*/ 	.word	0x0001c9a0


	//   ....[29]....
        /*0528*/ 	.word	0x0001c9c0


	//   ....[30]....
        /*052c*/ 	.word	0x0001c9e0


	//   ....[31]....
        /*0530*/ 	.word	0x0001ca10


	//----- nvinfo : EIATTR_EXIT_INSTR_OFFSETS
	.align		4
.L_360:
        /*0534*/ 	.byte	0x04, 0x1c
        /*0536*/ 	.short	(.L_362 - .L_361)


	//   ....[0]....
.L_361:
        /*0538*/ 	.word	0x00000710


	//   ....[1]....
        /*053c*/ 	.word	0x00001340


	//   ....[2]....
        /*0540*/ 	.word	0x000013d0


	//   ....[3]....
        /*0544*/ 	.word	0x0001dde0


	//   ....[4]....
        /*0548*/ 	.word	0x0001dec0


	//----- nvinfo : EIATTR_CRS_STACK_SIZE
	.align		4
.L_362:
        /*054c*/ 	.byte	0x04, 0x1e
        /*054e*/ 	.short	(.L_364 - .L_363)
.L_363:
        /*0550*/ 	.word	0x00000000


	//----- nvinfo : EIATTR_CBANK_PARAM_SIZE
	.align		4
.L_364:
        /*0554*/ 	.byte	0x03, 0x19
        /*0556*/ 	.short	0x01d0


	//----- nvinfo : EIATTR_PARAM_CBANK
	.align		4
        /*0558*/ 	.byte	0x04, 0x0a
        /*055a*/ 	.short	(.L_366 - .L_365)
	.align		4
.L_365:
        /*055c*/ 	.word	index@(.nv.constant0._ZN5flash16flash_fwd_kernelI23Flash_fwd_kernel_traitsILi32ELi128ELi128ELi4ELb0ELb0EN7cutlass10bfloat16_tE19Flash_kernel_traitsILi32ELi128ELi128ELi4ES3_EELb1ELb0ELb1ELb0ELb0ELb0ELb0ELb0EEEvNS_16Flash_fwd_paramsE)
        /*0560*/ 	.short	0x0210
        /*0562*/ 	.short	0x01d0


	//----- nvinfo : EIATTR_SW_WAR
	.align		4
.L_366:
        /*0564*/ 	.byte	0x04, 0x36
        /*0566*/ 	.short	(.L_368 - .L_367)
.L_367:
        /*0568*/ 	.word	0x00000008
.L_368:


//--------------------- .nv.info._ZN5flash16flash_fwd_kernelI23Flash_fwd_kernel_traitsILi32ELi128ELi128ELi4ELb0ELb0EN7cutlass10bfloat16_tE19Flash_kernel_traitsILi32ELi128ELi128ELi4ES3_EELb1ELb0ELb0ELb0ELb1ELb1ELb0ELb0EEEvNS_16Flash_fwd_paramsE --------------------------
	.section	.nv.info._ZN5flash16flash_fwd_kernelI23Flash_fwd_kernel_traitsILi32ELi128ELi128ELi4ELb0ELb0EN7cutlass10bfloat16_tE19Flash_kernel_traitsILi32ELi128ELi128ELi4ES3_EELb1ELb0ELb0ELb0ELb1ELb1ELb0ELb0EEEvNS_16Flash_fwd_paramsE,"",@"SHT_CUDA_INFO"
	.sectionflags	@""
	.align	4


	//----- nvinfo : EIATTR_CUDA_API_VERSION
	.align		4
        /*0000*/ 	.byte	0x04, 0x37
        /*0002*/ 	.short	(.L_370 - .L_369)
.L_369:
        /*0004*/ 	.word	0x00000082


	//----- nvinfo : EIATTR_KPARAM_INFO
	.align		4
.L_370:
        /*0008*/ 	.byte	0x04, 0x17
        /*000a*/ 	.short	(.L_372 - .L_371)
.L_371:
        /*000c*/ 	.word	0x00000000
        /*0010*/ 	.short	0x0000
        /*0012*/ 	.short	0x0000
        /*0014*/ 	.byte	0x00, 0xf0, 0x41, 0x07


	//----- nvinfo : EIATTR_SPARSE_MMA_MASK
	.align		4
.L_372:
        /*0018*/ 	.byte	0x03, 0x50
        /*001a*/ 	.short	0x0000


	//----- nvinfo : EIATTR_MAXREG_COUNT
	.align		4
        /*001c*/ 	.byte	0x03, 0x1b
        /*001e*/ 	.short	0x00ff


	//----- nvinfo : EIATTR_NUM_BARRIERS
	.align		4
        /*0020*/ 	.byte	0x02, 0x4c
        /*0022*/ 	.byte	0x01
	.zero		1


	//----- nvinfo : EIATTR_ANNOTATIONS
	.align		4
        /*0024*/ 	.byte	0x04, 0x55
        /*0026*/ 	.short	(.L_374 - .L_373)


	//   ....[0]....
.L_373:
        /* <DEDUP_REMOVED lines=31> */


	//----- nvinfo : EIATTR_MERCURY_ISA_VERSION
	.align		4
.L_374:
        /*0208*/ 	.byte	0x03, 0x5f
        /*020a*/ 	.short	0x0101


	//----- nvinfo : EIATTR_COOP_GROUP_MASK_REGIDS
	.align		4
        /*020c*/ 	.byte	0x04, 0x29
        /*020e*/ 	.short	(.L_376 - .L_375)


	//   ....[0]....
.L_375:
        /*0210*/ 	.word	0xffffffff


	//   ....[1]....
        /*0214*/ 	.word	0xffffffff


	//   ....[2]....
        /*0218*/ 	.word	0xffffffff


	//   ....[3]....
        /*021c*/ 	.word	0xffffffff


	//   ....[4]....
        /*0220*/ 	.word	0xffffffff


	//   ....[5]....
        /*0224*/ 	.word	0xffffffff


	//   ....[6]....
        /*0228*/ 	.word	0xffffffff


	//   ....[7]....
        /*022c*/ 	.word	0xffffffff


	//   ....[8]....
        /*0230*/ 	.word	0xffffffff


	//   ....[9]....
        /*0234*/ 	.word	0xffffffff


	//   ....[10]....
        /*0238*/ 	.word	0xffffffff


	//   ....[11]....
        /*023c*/ 	.word	0xffffffff


	//   ....[12]....
        /*0240*/ 	.word	0xffffffff


	//   ....[13]....
        /*0244*/ 	.word	0xffffffff


	//   ....[14]....
        /*0248*/ 	.word	0xffffffff


	//   ....[15]....
        /*024c*/ 	.word	0xffffffff


	//   ....[16]....
        /*0250*/ 	.word	0xffffffff


	//   ....[17]....
        /*0254*/ 	.word	0xffffffff


	//   ....[18]....
        /*0258*/ 	.word	0xffffffff


	//   ....[19]....
        /*025c*/ 	.word	0xffffffff


	//   ....[20]....
        /*0260*/ 	.word	0xffffffff


	//   ....[21]....
        /*0264*/ 	.word	0xffffffff


	//   ....[22]....
        /*0268*/ 	.word	0xffffffff


	//   ....[23]....
        /*026c*/ 	.word	0xffffffff


	//----- nvinfo : EIATTR_COOP_GROUP_INSTR_OFFSETS
	.align		4
.L_376:
        /*0270*/ 	.byte	0x04, 0x28
        /*0272*/ 	.short	(.L_378 - .L_377)


	//   ....[0]....
.L_377:
        /*0274*/ 	.word	0x000023f0


	//   ....[1]....
        /*0278*/ 	.word	0x00002510


	//   ....[2]....
        /*027c*/ 	.word	0x000026f0


	//   ....[3]....
        /*0280*/ 	.word	0x00002720


	//   ....[4]....
        /*0284*/ 	.word	0x000028c0


	//   ....[5]....
        /*0288*/ 	.word	0x00002a80


	//   ....[6]....
        /*028c*/ 	.word	0x00002af0


	//   ....[7]....
        /*0290*/ 	.word	0x00002bc0


	//   ....[8]....
        /*0294*/ 	.word	0x00008a60


	//   ....[9]....
        /*0298*/ 	.word	0x00008b00


	//   ....[10]....
        /*029c*/ 	.word	0x00008c60


	//   ....[11]....
        /*02a0*/ 	.word	0x00008dc0


	//   ....[12]....
        /*02a4*/ 	.word	0x00008e00


	//   ....[13]....
        /*02a8*/ 	.word	0x00008f50


	//   ....[14]....
        /*02ac*/ 	.word	0x00008f90


	//   ....[15]....
        /*02b0*/ 	.word	0x00009110


	//   ....[16]....
        /*02b4*/ 	.word	0x0000e2d0


	//   ....[17]....
        /*02b8*/ 	.word	0x0000e310


	//   ....[18]....
        /*02bc*/ 	.word	0x0000e350


	//   ....[19]....
        /*02c0*/ 	.word	0x0000e360


	//   ....[20]....
        /*02c4*/ 	.word	0x0000e3e0


	//   ....[21]....
        /*02c8*/ 	.word	0x0000e400


	//   ....[22]....
        /*02cc*/ 	.word	0x0000e420


	//   ....[23]....
        /*02d0*/ 	.word	0x0000e430


	//----- nvinfo : EIATTR_EXIT_INSTR_OFFSETS
	.align		4
.L_378:
        /*02d4*/ 	.byte	0x04, 0x1c
        /*02d6*/ 	.short	(.L_380 - .L_379)


	//   ....[0]....
.L_379:
        /*02d8*/ 	.word	0x00000300


	//   ....[1]....
        /*02dc*/ 	.word	0x0000f430


	//----- nvinfo : EIATTR_CRS_STACK_SIZE
	.align		4
.L_380:
        /*02e0*/ 	.byte	0x04, 0x1e
        /*02e2*/ 	.short	(.L_382 - .L_381)
.L_381:
        /*02e4*/ 	.word	0x00000000


	//----- nvinfo : EIATTR_CBANK_PARAM_SIZE
	.align		4
.L_382:
        /*02e8*/ 	.byte	0x03, 0x19
        /*02ea*/ 	.short	0x01d0


	//----- nvinfo : EIATTR_PARAM_CBANK
	.align		4
        /*02ec*/ 	.byte	0x04, 0x0a
        /*02ee*/ 	.short	(.L_384 - .L_383)
	.align		4
.L_383:
        /*02f0*/ 	.word	index@(.nv.constant0._ZN5flash16flash_fwd_kernelI23Flash_fwd_kernel_traitsILi32ELi128ELi128ELi4ELb0ELb0EN7cutlass10bfloat16_tE19Flash_kernel_traitsILi32ELi128ELi128ELi4ES3_EELb1ELb0ELb0ELb0ELb1ELb1ELb0ELb0EEEvNS_16Flash_fwd_paramsE)
        /*02f4*/ 	.short	0x0210
        /*02f6*/ 	.short	0x01d0


	//----- nvinfo : EIATTR_SW_WAR
	.align		4
.L_384:
        /*02f8*/ 	.byte	0x04, 0x36
        /*02fa*/ 	.short	(.L_386 - .L_385)
.L_385:
        /*02fc*/ 	.word	0x00000008
.L_386:


//--------------------- .nv.info._ZN5flash16flash_fwd_kernelI23Flash_fwd_kernel_traitsILi32ELi128ELi128ELi4ELb0ELb0EN7cutlass10bfloat16_tE19Flash_kernel_traitsILi32ELi128ELi128ELi4ES3_EELb0ELb0ELb0ELb0ELb1ELb1ELb1ELb0EEEvNS_16Flash_fwd_paramsE --------------------------
	.section	.nv.info._ZN5flash16flash_fwd_kernelI23Flash_fwd_kernel_traitsILi32ELi128ELi128ELi4ELb0ELb0EN7cutlass10bfloat16_tE19Flash_kernel_traitsILi32ELi128ELi128ELi4ES3_EELb0ELb0ELb0ELb0ELb1ELb1ELb1ELb0EEEvNS_16Flash_fwd_paramsE,"",@"SHT_CUDA_INFO"
	.sectionflags	@""
	.align	4


	//----- nvinfo : EIATTR_CUDA_API_VERSION
	.align		4
        /*0000*/ 	.byte	0x04, 0x37
        /*0002*/ 	.short	(.L_388 - .L_387)
.L_387:
        /*0004*/ 	.word	0x00000082


	//----- nvinfo : EIATTR_KPARAM_INFO
	.align		4
.L_388:
        /*0008*/ 	.byte	0x04, 0x17
        /*000a*/ 	.short	(.L_390 - .L_389)
.L_389:
        /*000c*/ 	.word	0x00000000
        /*0010*/ 	.short	0x0000
        /*0012*/ 	.short	0x0000
        /*0014*/ 	.byte	0x00, 0xf0, 0x41, 0x07


	//----- nvinfo : EIATTR_SPARSE_MMA_MASK
	.align		4
.L_390:
        /*0018*/ 	.byte	0x03, 0x50
        /*001a*/ 	.short	0x0000


	//----- nvinfo : EIATTR_MAXREG_COUNT
	.align		4
        /*001c*/ 	.byte	0x03, 0x1b
        /*001e*/ 	.short	0x00ff


	//----- nvinfo : EIATTR_NUM_BARRIERS
	.align		4
        /*0020*/ 	.byte	0x02, 0x4c
        /*0022*/ 	.byte	0x01
	.zero		1


	//----- nvinfo : EIATTR_ANNOTATIONS
	.align		4
        /*0024*/ 	.byte	0x04, 0x55
        /*0026*/ 	.short	(.L_392 - .L_391)


	//   ....[0]....
.L_391:
        /* <DEDUP_REMOVED lines=14> */


	//----- nvinfo : EIATTR_MERCURY_ISA_VERSION
	.align		4
.L_392:
        /*00f8*/ 	.byte	0x03, 0x5f
        /*00fa*/ 	.short	0x0101


	//----- nvinfo : EIATTR_COOP_GROUP_MASK_REGIDS
	.align		4
        /*00fc*/ 	.byte	0x04, 0x29
        /*00fe*/ 	.short	(.L_394 - .L_393)


	//   ....[0]....
.L_393:
        /*0100*/ 	.word	0xffffffff


	//   ....[1]....
        /*0104*/ 	.word	0xffffffff


	//   ....[2]....
        /*0108*/ 	.word	0xffffffff


	//   ....[3]....
        /*010c*/ 	.word	0xffffffff


	//   ....[4]....
        /*0110*/ 	.word	0xffffffff


	//   ....[5]....
        /*0114*/ 	.word	0xffffffff


	//   ....[6]....
        /*0118*/ 	.word	0xffffffff


	//   ....[7]....
        /*011c*/ 	.word	0xffffffff


	//   ....[8]....
        /*0120*/ 	.word	0xffffffff


	//   ....[9]....
        /*0124*/ 	.word	0xffffffff


	//   ....[10]....
        /*0128*/ 	.word	0xffffffff


	//   ....[11]....
        /*012c*/ 	.word	0xffffffff


	//   ....[12]....
        /*0130*/ 	.word	0xffffffff


	//   ....[13]....
        /*0134*/ 	.word	0xffffffff


	//   ....[14]....
        /*0138*/ 	.word	0xffffffff


	//   ....[15]....
        /*013c*/ 	.word	0xffffffff


	//   ....[16]....
        /*0140*/ 	.word	0xffffffff


	//   ....[17]....
        /*0144*/ 	.word	0xffffffff


	//   ....[18]....
        /*0148*/ 	.word	0xffffffff


	//   ....[19]....
        /*014c*/ 	.word	0xffffffff


	//   ....[20]....
        /*0150*/ 	.word	0xffffffff


	//   ....[21]....
        /*0154*/ 	.word	0xffffffff


	//   ....[22]....
        /*0158*/ 	.word	0xffffffff


	//   ....[23]....
        /*015c*/ 	.word	0xffffffff


	//----- nvinfo : EIATTR_COOP_GROUP_INSTR_OFFSETS
	.align		4
.L_394:
        /*0160*/ 	.byte	0x04, 0x28
        /*0162*/ 	.short	(.L_396 - .L_395)


	//   ....[0]....
.L_395:
        /*0164*/ 	.word	0x00002820


	//   ....[1]....
        /*0168*/ 	.word	0x000028a0


	//   ....[2]....
        /*016c*/ 	.word	0x00002e60


	//   ....[3]....
        /*0170*/ 	.word	0x00002ea0


	//   ....[4]....
        /*0174*/ 	.word	0x000036c0


	//   ....[5]....
        /*0178*/ 	.word	0x00003770


	//   ....[6]....
        /*017c*/ 	.word	0x000037c0


	//   ....[7]....
        /*0180*/ 	.word	0x00003890


	//   ....[8]....
        /*0184*/ 	.word	0x00007450


	//   ....[9]....
        /*0188*/ 	.word	0x000074a0


	//   ....[10]....
        /*018c*/ 	.word	0x00007500


	//   ....[11]....
        /*0190*/ 	.word	0x00007510


	//   ....[12]....
        /*0194*/ 	.word	0x00007560


	//   ....[13]....
        /*0198*/ 	.word	0x00007570


	//   ....[14]....
        /*019c*/ 	.word	0x00007580


	//   ....[15]....
        /*01a0*/ 	.word	0x00007590


	//   ....[16]....
        /*01a4*/ 	.word	0x00009d00


	//   ....[17]....
        /*01a8*/ 	.word	0x00009d10


	//   ....[18]....
        /*01ac*/ 	.word	0x00009d20


	//   ....[19]....
        /*01b0*/ 	.word	0x00009d40


	//   ....[20]....
        /*01b4*/ 	.word	0x00009d60


	//   ....[21]....
        /*01b8*/ 	.word	0x00009d80


	//   ....[22]....
        /*01bc*/ 	.word	0x00009d90


	//   ....[23]....
        /*01c0*/ 	.word	0x00009dc0


	//----- nvinfo : EIATTR_EXIT_INSTR_OFFSETS
	.align		4
.L_396:
        /*01c4*/ 	.byte	0x04, 0x1c
        /*01c6*/ 	.short	(.L_398 - .L_397)


	//   ....[0]....
.L_397:
        /*01c8*/ 	.word	0x00000150


	//   ....[1]....
        /*01cc*/ 	.word	0x0000acc0


	//----- nvinfo : EIATTR_CRS_STACK_SIZE
	.align		4
.L_398:
        /*01d0*/ 	.byte	0x04, 0x1e
        /*01d2*/ 	.short	(.L_400 - .L_399)
.L_399:
        /*01d4*/ 	.word	0x00000000


	//----- nvinfo : EIATTR_CBANK_PARAM_SIZE
	.align		4
.L_400:
        /*01d8*/ 	.byte	0x03, 0x19
        /*01da*/ 	.short	0x01d0


	//----- nvinfo : EIATTR_PARAM_CBANK
	.align		4
        /*01dc*/ 	.byte	0x04, 0x0a
        /*01de*/ 	.short	(.L_402 - .L_401)
	.align		4
.L_401:
        /*01e0*/ 	.word	index@(.nv.constant0._ZN5flash16flash_fwd_kernelI23Flash_fwd_kernel_traitsILi32ELi128ELi128ELi4ELb0ELb0EN7cutlass10bfloat16_tE19Flash_kernel_traitsILi32ELi128ELi128ELi4ES3_EELb0ELb0ELb0ELb0ELb1ELb1ELb1ELb0EEEvNS_16Flash_fwd_paramsE)
        /*01e4*/ 	.short	0x0210
        /*01e6*/ 	.short	0x01d0


	//----- nvinfo : EIATTR_SW_WAR
	.align		4
.L_402:
        /*01e8*/ 	.byte	0x04, 0x36
        /*01ea*/ 	.short	(.L_404 - .L_403)
.L_403:
        /*01ec*/ 	.word	0x00000008
.L_404:


//--------------------- .nv.info._ZN5flash16flash_fwd_kernelI23Flash_fwd_kernel_traitsILi32ELi128ELi128ELi4ELb0ELb0EN7cutlass10bfloat16_tE19Flash_kernel_traitsILi32ELi128ELi128ELi4ES3_EELb1ELb0ELb0ELb1ELb0ELb0ELb0ELb0EEEvNS_16Flash_fwd_paramsE --------------------------
	.section	.nv.info._ZN5flash16flash_fwd_kernelI23Flash_fwd_kernel_traitsILi32ELi128ELi128ELi4ELb0ELb0EN7cutlass10bfloat16_tE19Flash_kernel_traitsILi32ELi128ELi128ELi4ES3_EELb1ELb0ELb0ELb1ELb0ELb0ELb0ELb0EEEvNS_16Flash_fwd_paramsE,"",@"SHT_CUDA_INFO"
	.sectionflags	@""
	.align	4


	//----- nvinfo : EIATTR_CUDA_API_VERSION
	.align		4
        /*0000*/ 	.byte	0x04, 0x37
        /*0002*/ 	.short	(.L_406 - .L_405)
.L_405:
        /*0004*/ 	.word	0x00000082


	//----- nvinfo : EIATTR_KPARAM_INFO
	.align		4
.L_406:
        /*0008*/ 	.byte	0x04, 0x17
        /*000a*/ 	.short	(.L_408 - .L_407)
.L_407:
        /*000c*/ 	.word	0x00000000
        /*0010*/ 	.short	0x0000
        /*0012*/ 	.short	0x0000
        /*0014*/ 	.byte	0x00, 0xf0, 0x41, 0x07


	//----- nvinfo : EIATTR_SPARSE_MMA_MASK
	.align		4
.L_408:
        /*0018*/ 	.byte	0x03, 0x50
        /*001a*/ 	.short	0x0000


	//----- nvinfo : EIATTR_MAXREG_COUNT
	.align		4
        /*001c*/ 	.byte	0x03, 0x1b
        /*001e*/ 	.short	0x00ff


	//----- nvinfo : EIATTR_NUM_BARRIERS
	.align		4
        /*0020*/ 	.byte	0x02, 0x4c
        /*0022*/ 	.byte	0x01
	.zero		1


	//----- nvinfo : EIATTR_ANNOTATIONS
	.align		4
        /*0024*/ 	.byte	0x04, 0x55
        /*0026*/ 	.short	(.L_410 - .L_409)


	//   ....[0]....
.L_409:
        /* <DEDUP_REMOVED lines=68> */


	//----- nvinfo : EIATTR_MERCURY_ISA_VERSION
	.align		4
.L_410:
        /*0458*/ 	.byte	0x03, 0x5f
        /*045a*/ 	.short	0x0101


	//----- nvinfo : EIATTR_COOP_GROUP_MASK_REGIDS
	.align		4
        /*045c*/ 	.byte	0x04, 0x29
        /*045e*/ 	.short	(.L_412 - .L_411)


	//   ....[0]....
.L_411:
        /*0460*/ 	.word	0xffffffff


	//   ....[1]....
        /*0464*/ 	.word	0xffffffff


	//   ....[2]....
        /*0468*/ 	.word	0xffffffff


	//   ....[3]....
        /*046c*/ 	.word	0xffffffff


	//   ....[4]....
        /*0470*/ 	.word	0xffffffff


	//   ....[5]....
        /*0474*/ 	.word	0xffffffff


	//   ....[6]....
        /*0478*/ 	.word	0xffffffff


	//   ....[7]....
        /*047c*/ 	.word	0xffffffff


	//   ....[8]....
        /*0480*/ 	.word	0xffffffff


	//   ....[9]....
        /*0484*/ 	.word	0xffffffff


	//   ....[10]....
        /*0488*/ 	.word	0xffffffff


	//   ....[11]....
        /*048c*/ 	.word	0xffffffff


	//   ....[12]....
        /*0490*/ 	.word	0xffffffff


	//   ....[13]....
        /*0494*/ 	.word	0xffffffff


	//   ....[14]....
        /*0498*/ 	.word	0xffffffff


	//   ....[15]....
        /*049c*/ 	.word	0xffffffff


	//   ....[16]....
        /*04a0*/ 	.word	0xffffffff


	//   ....[17]....
        /*04a4*/ 	.word	0xffffffff


	//   ....[18]....
        /*04a8*/ 	.word	0xffffffff


	//   ....[19]....
        /*04ac*/ 	.word	0xffffffff


	//   ....[20]....
        /*04b0*/ 	.word	0xffffffff


	//   ....[21]....
        /*04b4*/ 	.word	0xffffffff


	//   ....[22]....
        /*04b8*/ 	.word	0xffffffff


	//   ....[23]....
        /*04bc*/ 	.word	0xffffffff


	//----- nvinfo : EIATTR_COOP_GROUP_INSTR_OFFSETS
	.align		4
.L_412:
        /*04c0*/ 	.byte	0x04, 0x28
        /*04c2*/ 	.short	(.L_414 - .L_413)


	//   ....[0]....
.L_413:
        /*04c4*/ 	.word	0x000068b0


	//   ....[1]....
        /*04c8*/ 	.word	0x00006940


	//   ....[2]....
        /*04cc*/ 	.word	0x000069f0


	//   ....[3]....
        /*04d0*/ 	.word	0x00006aa0


	//   ....[4]....
        /*04d4*/ 	.word	0x00006c10


	//   ....[5]....
        /*04d8*/ 	.word	0x00006f90


	//   ....[6]....
        /*04dc*/ 	.word	0x000071d0


	//   ....[7]....
        /*04e0*/ 	.word	0x000073d0


	//   ....[8]....
        /*04e4*/ 	.word	0x0000ede0


	//   ....[9]....
        /*04e8*/ 	.word	0x0000eeb0


	//   ....[10]....
        /*04ec*/ 	.word	0x0000ef50


	//   ....[11]....
        /*04f0*/ 	.word	0x0000ef80


	//   ....[12]....
        /*04f4*/ 	.word	0x0000efb0


	//   ....[13]....
        /*04f8*/ 	.word	0x0000f020


	//   ....[14]....
        /*04fc*/ 	.word	0x0000f080


	//   ....[15]....
        /*0500*/ 	.word	0x0000f1a0


	//   ....[16]....
        /*0504*/ 	.word	0x000145c0


	//   ....[17]....
        /*0508*/ 	.word	0x000145d0


	//   ....[18]....
        /*050c*/ 	.word	0x000145e0


	//   ....[19]....
        /*0510*/ 	.word	0x000145f0


	//   ....[20]....
        /*0514*/ 	.word	0x00014620


	//   ....[21]....
        /*0518*/ 	.word	0x00014640


	//   ....[22]....
        /*051c*/ 	.word	0x00014660


	//   ....[23]....
        /*0520*/ 	.word	0x00014670


	//----- nvinfo : EIATTR_EXIT_INSTR_OFFSETS
	.align		4
.L_414:
        /*0524*/ 	.byte	0x04, 0x1c
        /*0526*/ 	.short	(.L_416 - .L_415)


	//   ....[0]....
.L_415:
        /*0528*/ 	.word	0x000005e0


	//   ....[1]....
        /*052c*/ 	.word	0x00015ab0


	//   ....[2]....
        /*0530*/ 	.word	0x00015b90


	//   ....[3]....
        /*0534*/ 	.word	0x000166a0


	//   ....[4]....
        /*0538*/ 	.word	0x00016730


	//----- nvinfo : EIATTR_CRS_STACK_SIZE
	.align		4
.L_416:
        /*053c*/ 	.byte	0x04, 0x1e
        /*053e*/ 	.short	(.L_418 - .L_417)
.L_417:
        /*0540*/ 	.word	0x00000000


	//----- nvinfo : EIATTR_CBANK_PARAM_SIZE
	.align		4
.L_418:
        /*0544*/ 	.byte	0x03, 0x19
        /*0546*/ 	.short	0x01d0


	//----- nvinfo : EIATTR_PARAM_CBANK
	.align		4
        /*0548*/ 	.byte	0x04, 0x0a
        /*054a*/ 	.short	(.L_420 - .L_419)
	.align		4
.L_419:
        /*054c*/ 	.word	index@(.nv.constant0._ZN5flash16flash_fwd_kernelI23Flash_fwd_kernel_traitsILi32ELi128ELi128ELi4ELb0ELb0EN7cutlass10bfloat16_tE19Flash_kernel_traitsILi32ELi128ELi128ELi4ES3_EELb1ELb0ELb0ELb1ELb0ELb0ELb0ELb0EEEvNS_16Flash_fwd_paramsE)
        /*0550*/ 	.short	0x0210
        /*0552*/ 	.short	0x01d0


	//----- nvinfo : EIATTR_SW_WAR
	.align		4
.L_420:
        /*0554*/ 	.byte	0x04, 0x36
        /*0556*/ 	.short	(.L_422 - .L_421)
.L_421:
        /*0558*/ 	.word	0x00000008
.L_422:


//--------------------- .nv.info._ZN5flash16flash_fwd_kernelI23Flash_fwd_kernel_traitsILi32ELi128ELi128ELi4ELb0ELb0EN7cutlass10bfloat16_tE19Flash_kernel_traitsILi32ELi128ELi128ELi4ES3_EELb1ELb0ELb0ELb0ELb0ELb0ELb0ELb1EEEvNS_16Flash_fwd_paramsE --------------------------
	.section	.nv.info._ZN5flash16flash_fwd_kernelI23Flash_fwd_kernel_traitsILi32ELi128ELi128ELi4ELb0ELb0EN7cutlass10bfloat16_tE19Flash_kernel_traitsILi32ELi128ELi128ELi4ES3_EELb1ELb0ELb0ELb0ELb0ELb0ELb0ELb1EEEvNS_16Flash_fwd_paramsE,"",@"SHT_CUDA_INFO"
	.sectionflags	@""
	.align	4


	//----- nvinfo : EIATTR_CUDA_API_VERSION
	.align		4
        /*0000*/ 	.byte	0x04, 0x37
        /*0002*/ 	.short	(.L_424 - .L_423)
.L_423:
        /*0004*/ 	.word	0x00000082


	//----- nvinfo : EIATTR_KPARAM_INFO
	.align		4
.L_424:
        /*0008*/ 	.byte	0x04, 0x17
        /*000a*/ 	.short	(.L_426 - .L_425)
.L_425:
        /*000c*/ 	.word	0x00000000
        /*0010*/ 	.short	0x0000
        /*0012*/ 	.short	0x0000
        /*0014*/ 	.byte	0x00, 0xf0, 0x41, 0x07


	//----- nvinfo : EIATTR_SPARSE_MMA_MASK
	.align		4
.L_426:
        /*0018*/ 	.byte	0x03, 0x50
        /*001a*/ 	.short	0x0000


	//----- nvinfo : EIATTR_MAXREG_COUNT
	.align		4
        /*001c*/ 	.byte	0x03, 0x1b
        /*001e*/ 	.short	0x00ff


	//----- nvinfo : EIATTR_NUM_BARRIERS
	.align		4
        /*0020*/ 	.byte	0x02, 0x4c
        /*0022*/ 	.byte	0x01
	.zero		1


	//----- nvinfo : EIATTR_ANNOTATIONS
	.align		4
        /*0024*/ 	.byte	0x04, 0x55
        /*0026*/ 	.short	(.L_428 - .L_427)


	//   ....[0]....
.L_427:
        /* <DEDUP_REMOVED lines=323> */


	//----- nvinfo : EIATTR_MERCURY_ISA_VERSION
	.align		4
.L_428:
        /*1440*/ 	.byte	0x03, 0x5f
        /*1442*/ 	.short	0x0101


	//----- nvinfo : EIATTR_COOP_GROUP_MASK_REGIDS
	.align		4
        /*1444*/ 	.byte	0x04, 0x29
        /*1446*/ 	.short	(.L_430 - .L_429)


	//   ....[0]....
.L_429:
        /*1448*/ 	.word	0xffffffff


	//   ....[1]....
        /*144c*/ 	.word	0xffffffff


	//   ....[2]....
        /*1450*/ 	.word	0xffffffff


	//   ....[3]....
        /*1454*/ 	.word	0xffffffff


	//   ....[4]....
        /*1458*/ 	.word	0xffffffff


	//   ....[5]....
        /*145c*/ 	.word	0xffffffff


	//   ....[6]....
        /*1460*/ 	.word	0xffffffff


	//   ....[7]....
        /*1464*/ 	.word	0xffffffff


	//   ....[8]....
        /*1468*/ 	.word	0xffffffff


	//   ....[9]....
        /*146c*/ 	.word	0xffffffff


	//   ....[10]....
        /*1470*/ 	.word	0xffffffff


	//   ....[11]....
        /*1474*/ 	.word	0xffffffff


	//   ....[12]....
        /*1478*/ 	.word	0xffffffff


	//   ....[13]....
        /*147c*/ 	.word	0xffffffff


	//   ....[14]....
        /*1480*/ 	.word	0xffffffff


	//   ....[15]....
        /*1484*/ 	.word	0xffffffff


	//   ....[16]....
        /*1488*/ 	.word	0xffffffff


	//   ....[17]....
        /*148c*/ 	.word	0xffffffff


	//   ....[18]....
        /*1490*/ 	.word	0xffffffff


	//   ....[19]....
        /*1494*/ 	.word	0xffffffff


	//   ....[20]....
        /*1498*/ 	.word	0xffffffff


	//   ....[21]....
        /*149c*/ 	.word	0xffffffff


	//   ....[22]....
        /*14a0*/ 	.word	0xffffffff


	//   ....[23]....
        /*14a4*/ 	.word	0xffffffff


	//----- nvinfo : EIATTR_COOP_GROUP_INSTR_OFFSETS
	.align		4
.L_430:
        /*14a8*/ 	.byte	0x04, 0x28
        /*14aa*/ 	.short	(.L_432 - .L_431)


	//   ....[0]....
.L_431:
        /*14ac*/ 	.word	0x00004700


	//   ....[1]....
        /*14b0*/ 	.word	0x00004760


	//   ....[2]....
        /*14b4*/ 	.word	0x00004790


	//   ....[3]....
        /*14b8*/ 	.word	0x00004840


	//   ....[4]....
        /*14bc*/ 	.word	0x00004890


	//   ....[5]....
        /*14c0*/ 	.word	0x000048d0


	//   ....[6]....
        /*14c4*/ 	.word	0x00004c50


	//   ....[7]....
        /*14c8*/ 	.word	0x000050a0


	//   ....[8]....
        /*14cc*/ 	.word	0x00011440


	//   ....[9]....
        /*14d0*/ 	.word	0x00011450


	//   ....[10]....
        /*14d4*/ 	.word	0x00011460


	//   ....[11]....
        /*14d8*/ 	.word	0x00011470


	//   ....[12]....
        /*14dc*/ 	.word	0x000114d0


	//   ....[13]....
        /*14e0*/ 	.word	0x00011510


	//   ....[14]....
        /*14e4*/ 	.word	0x000115c0


	//   ....[15]....
        /*14e8*/ 	.word	0x00011600


	//   ....[16]....
        /*14ec*/ 	.word	0x0001be90


	//   ....[17]....
        /*14f0*/ 	.word	0x0001beb0


	//   ....[18]....
        /*14f4*/ 	.word	0x0001bf50


	//   ....[19]....
        /*14f8*/ 	.word	0x0001bfe0


	//   ....[20]....
        /*14fc*/ 	.word	0x0001bff0


	//   ....[21]....
        /*1500*/ 	.word	0x0001c020


	//   ....[22]....
        /*1504*/ 	.word	0x0001c030


	//   ....[23]....
        /*1508*/ 	.word	0x0001c040


	//----- nvinfo : EIATTR_EXIT_INSTR_OFFSETS
	.align		4
.L_432:
        /*150c*/ 	.byte	0x04, 0x1c
        /*150e*/ 	.short	(.L_434 - .L_433)


	//   ....[0]....
.L_433:
        /*1510*/ 	.word	0x000006b0


	//   ....[1]....
        /*1514*/ 	.word	0x0001d2f0


	//   ....[2]....
        /*1518*/ 	.word	0x0001d3d0


	//   ....[3]....
        /*151c*/ 	.word	0x0001dea0


	//   ....[4]....
        /*1520*/ 	.word	0x0001df30


	//----- nvinfo : EIATTR_CRS_STACK_SIZE
	.align		4
.L_434:
        /*1524*/ 	.byte	0x04, 0x1e
        /*1526*/ 	.short	(.L_436 - .L_435)
.L_435:
        /*1528*/ 	.word	0x00000000


	//----- nvinfo : EIATTR_CBANK_PARAM_SIZE
	.align		4
.L_436:
        /*152c*/ 	.byte	0x03, 0x19
        /*152e*/ 	.short	0x01d0


	//----- nvinfo : EIATTR_PARAM_CBANK
	.align		4
        /*1530*/ 	.byte	0x04, 0x0a
        /*1532*/ 	.short	(.L_438 - .L_437)
	.align		4
.L_437:
        /*1534*/ 	.word	index@(.nv.constant0._ZN5flash16flash_fwd_kernelI23Flash_fwd_kernel_traitsILi32ELi128ELi128ELi4ELb0ELb0EN7cutlass10bfloat16_tE19Flash_kernel_traitsILi32ELi128ELi128ELi4ES3_EELb1ELb0ELb0ELb0ELb0ELb0ELb0ELb1EEEvNS_16Flash_fwd_paramsE)
        /*1538*/ 	.short	0x0210
        /*153a*/ 	.short	0x01d0


	//----- nvinfo : EIATTR_SW_WAR
	.align		4
.L_438:
        /*153c*/ 	.byte	0x04, 0x36
        /*153e*/ 	.short	(.L_440 - .L_439)
.L_439:
        /*1540*/ 	.word	0x00000008
.L_440:


//--------------------- .nv.info._ZN5flash16flash_fwd_kernelI23Flash_fwd_kernel_traitsILi32ELi128ELi128ELi4ELb0ELb0EN7cutlass10bfloat16_tE19Flash_kernel_traitsILi32ELi128ELi128ELi4ES3_EELb0ELb0ELb0ELb0ELb0ELb0ELb1ELb0EEEvNS_16Flash_fwd_paramsE --------------------------
	.section	.nv.info._ZN5flash16flash_fwd_kernelI23Flash_fwd_kernel_traitsILi32ELi128ELi128ELi4ELb0ELb0EN7cutlass10bfloat16_tE19Flash_kernel_traitsILi32ELi128ELi128ELi4ES3_EELb0ELb0ELb0ELb0ELb0ELb0ELb1ELb0EEEvNS_16Flash_fwd_paramsE,"",@"SHT_CUDA_INFO"
	.sectionflags	@""
	.align	4


	//----- nvinfo : EIATTR_CUDA_API_VERSION
	.align		4
        /*0000*/ 	.byte	0x04, 0x37
        /*0002*/ 	.short	(.L_442 - .L_441)
.L_441:
        /*0004*/ 	.word	0x00000082


	//----- nvinfo : EIATTR_KPARAM_INFO
	.align		4
.L_442:
        /*0008*/ 	.byte	0x04, 0x17
        /*000a*/ 	.short	(.L_444 - .L_443)
.L_443:
        /*000c*/ 	.word	0x00000000
        /*0010*/ 	.short	0x0000
        /*0012*/ 	.short	0x0000
        /*0014*/ 	.byte	0x00, 0xf0, 0x41, 0x07


	//----- nvinfo : EIATTR_SPARSE_MMA_MASK
	.align		4
.L_444:
        /*0018*/ 	.byte	0x03, 0x50
        /*001a*/ 	.short	0x0000


	//----- nvinfo : EIATTR_MAXREG_COUNT
	.align		4
        /*001c*/ 	.byte	0x03, 0x1b
        /*001e*/ 	.short	0x00ff


	//----- nvinfo : EIATTR_NUM_BARRIERS
	.align		4
        /*0020*/ 	.byte	0x02, 0x4c
        /*0022*/ 	.byte	0x01
	.zero		1


	//----- nvinfo : EIATTR_ANNOTATIONS
	.align		4
        /*0024*/ 	.byte	0x04, 0x55
        /*0026*/ 	.short	(.L_446 - .L_445)


	//   ....[0]....
.L_445:
        /* <DEDUP_REMOVED lines=34> */


	//----- nvinfo : EIATTR_MERCURY_ISA_VERSION
	.align		4
.L_446:
        /*0238*/ 	.byte	0x03, 0x5f
        /*023a*/ 	.short	0x0101


	//----- nvinfo : EIATTR_COOP_GROUP_MASK_REGIDS
	.align		4
        /*023c*/ 	.byte	0x04, 0x29
        /*023e*/ 	.short	(.L_448 - .L_447)


	//   ....[0]....
.L_447:
        /*0240*/ 	.word	0xffffffff


	//   ....[1]....
        /*0244*/ 	.word	0xffffffff


	//   ....[2]....
        /*0248*/ 	.word	0xffffffff


	//   ....[3]....
        /*024c*/ 	.word	0xffffffff


	//   ....[4]....
        /*0250*/ 	.word	0xffffffff


	//   ....[5]....
        /*0254*/ 	.word	0xffffffff


	//   ....[6]....
        /*0258*/ 	.word	0xffffffff


	//   ....[7]....
        /*025c*/ 	.word	0xffffffff


	//   ....[8]....
        /*0260*/ 	.word	0xffffffff


	//   ....[9]....
        /*0264*/ 	.word	0xffffffff


	//   ....[10]....
        /*0268*/ 	.word	0xffffffff


	//   ....[11]....
        /*026c*/ 	.word	0xffffffff


	//   ....[12]....
        /*0270*/ 	.word	0xffffffff


	//   ....[13]....
        /*0274*/ 	.word	0xffffffff


	//   ....[14]....
        /*0278*/ 	.word	0xffffffff


	//   ....[15]....
        /*027c*/ 	.word	0xffffffff


	//   ....[16]....
        /*0280*/ 	.word	0xffffffff


	//   ....[17]....
        /*0284*/ 	.word	0xffffffff


	//   ....[18]....
        /*0288*/ 	.word	0xffffffff


	//   ....[19]....
        /*028c*/ 	.word	0xffffffff


	//   ....[20]....
        /*0290*/ 	.word	0xffffffff


	//   ....[21]....
        /*0294*/ 	.word	0xffffffff


	//   ....[22]....
        /*0298*/ 	.word	0xffffffff


	//   ....[23]....
        /*029c*/ 	.word	0xffffffff


	//----- nvinfo : EIATTR_COOP_GROUP_INSTR_OFFSETS
	.align		4
.L_448:
        /*02a0*/ 	.byte	0x04, 0x28
        /*02a2*/ 	.short	(.L_450 - .L_449)


	//   ....[0]....
.L_449:
        /*02a4*/ 	.word	0x00004a50


	//   ....[1]....
        /*02a8*/ 	.word	0x00004a70


	//   ....[2]....
        /*02ac*/ 	.word	0x00004e00


	//   ....[3]....
        /*02b0*/ 	.word	0x00004e50


	//   ....[4]....
        /*02b4*/ 	.word	0x00005810


	//   ....[5]....
        /*02b8*/ 	.word	0x00005880


	//   ....[6]....
        /*02bc*/ 	.word	0x000059b0


	//   ....[7]....
        /*02c0*/ 	.word	0x00005a20


	//   ....[8]....
        /*02c4*/ 	.word	0x000098c0


	//   ....[9]....
        /*02c8*/ 	.word	0x00009900


	//   ....[10]....
        /*02cc*/ 	.word	0x00009970


	//   ....[11]....
        /*02d0*/ 	.word	0x00009980


	//   ....[12]....
        /*02d4*/ 	.word	0x000099d0


	//   ....[13]....
        /*02d8*/ 	.word	0x000099e0


	//   ....[14]....
        /*02dc*/ 	.word	0x000099f0


	//   ....[15]....
        /*02e0*/ 	.word	0x00009a00


	//   ....[16]....
        /*02e4*/ 	.word	0x0000c1a0


	//   ....[17]....
        /*02e8*/ 	.word	0x0000c1b0


	//   ....[18]....
        /*02ec*/ 	.word	0x0000c1c0


	//   ....[19]....
        /*02f0*/ 	.word	0x0000c1d0


	//   ....[20]....
        /*02f4*/ 	.word	0x0000c220


	//   ....[21]....
        /*02f8*/ 	.word	0x0000c260


	//   ....[22]....
        /*02fc*/ 	.word	0x0000c290


	//   ....[23]....
        /*0300*/ 	.word	0x0000c300


	//----- nvinfo : EIATTR_EXIT_INSTR_OFFSETS
	.align		4
.L_450:
        /*0304*/ 	.byte	0x04, 0x1c
        /*0306*/ 	.short	(.L_452 - .L_451)


	//   ....[0]....
.L_451:
        /*0308*/ 	.word	0x00000390


	//   ....[1]....
        /*030c*/ 	.word	0x0000d4c0


	//   ....[2]....
        /*0310*/ 	.word	0x0000d5a0


	//   ....[3]....
        /*0314*/ 	.word	0x0000e0a0


	//   ....[4]....
        /*0318*/ 	.word	0x0000e130


	//----- nvinfo : EIATTR_CRS_STACK_SIZE
	.align		4
.L_452:
        /*031c*/ 	.byte	0x04, 0x1e
        /*031e*/ 	.short	(.L_454 - .L_453)
.L_453:
        /*0320*/ 	.word	0x00000000


	//----- nvinfo : EIATTR_CBANK_PARAM_SIZE
	.align		4
.L_454:
        /*0324*/ 	.byte	0x03, 0x19
        /*0326*/ 	.short	0x01d0


	//----- nvinfo : EIATTR_PARAM_CBANK
	.align		4
        /*0328*/ 	.byte	0x04, 0x0a
        /*032a*/ 	.short	(.L_456 - .L_455)
	.align		4
.L_455:
        /*032c*/ 	.word	index@(.nv.constant0._ZN5flash16flash_fwd_kernelI23Flash_fwd_kernel_traitsILi32ELi128ELi128ELi4ELb0ELb0EN7cutlass10bfloat16_tE19Flash_kernel_traitsILi32ELi128ELi128ELi4ES3_EELb0ELb0ELb0ELb0ELb0ELb0ELb1ELb0EEEvNS_16Flash_fwd_paramsE)
        /*0330*/ 	.short	0x0210
        /*0332*/ 	.short	0x01d0


	//----- nvinfo : EIATTR_SW_WAR
	.align		4
.L_456:
        /*0334*/ 	.byte	0x04, 0x36
        /*0336*/ 	.short	(.L_458 - .L_457)
.L_457:
        /*0338*/ 	.word	0x00000008
.L_458:


//--------------------- .nv.info._ZN5flash16flash_fwd_kernelI23Flash_fwd_kernel_traitsILi32ELi128ELi128ELi4ELb0ELb0EN7cutlass10bfloat16_tE19Flash_kernel_traitsILi32ELi128ELi128ELi4ES3_EELb1ELb0ELb0ELb1ELb0ELb0ELb0ELb1EEEvNS_16Flash_fwd_paramsE --------------------------
	.section	.nv.info._ZN5flash16flash_fwd_kernelI23Flash_fwd_kernel_traitsILi32ELi128ELi128ELi4ELb0ELb0EN7cutlass10bfloat16_tE19Flash_kernel_traitsILi32ELi128ELi128ELi4ES3_EELb1ELb0ELb0ELb1ELb0ELb0ELb0ELb1EEEvNS_16Flash_fwd_paramsE,"",@"SHT_CUDA_INFO"
	.sectionflags	@""
	.align	4


	//----- nvinfo : EIATTR_CUDA_API_VERSION
	.align		4
        /*0000*/ 	.byte	0x04, 0x37
        /*0002*/ 	.short	(.L_460 - .L_459)
.L_459:
        /*0004*/ 	.word	0x00000082


	//----- nvinfo : EIATTR_KPARAM_INFO
	.align		4
.L_460:
        /*0008*/ 	.byte	0x04, 0x17
        /*000a*/ 	.short	(.L_462 - .L_461)
.L_461:
        /*000c*/ 	.word	0x00000000
        /*0010*/ 	.short	0x0000
        /*0012*/ 	.short	0x0000
        /*0014*/ 	.byte	0x00, 0xf0, 0x41, 0x07


	//----- nvinfo : EIATTR_SPARSE_MMA_MASK
	.align		4
.L_462:
        /*0018*/ 	.byte	0x03, 0x50
        /*001a*/ 	.short	0x0000


	//----- nvinfo : EIATTR_MAXREG_COUNT
	.align		4
        /*001c*/ 	.byte	0x03, 0x1b
        /*001e*/ 	.short	0x00ff


	//----- nvinfo : EIATTR_NUM_BARRIERS
	.align		4
        /*0020*/ 	.byte	0x02, 0x4c
        /*0022*/ 	.byte	0x01
	.zero		1


	//----- nvinfo : EIATTR_ANNOTATIONS
	.align		4
        /*0024*/ 	.byte	0x04, 0x55
        /*0026*/ 	.short	(.L_464 - .L_463)


	//   ....[0]....
.L_463:
        /* <DEDUP_REMOVED lines=328> */


	//----- nvinfo : EIATTR_MERCURY_ISA_VERSION
	.align		4
.L_464:
        /*1490*/ 	.byte	0x03, 0x5f
        /*1492*/ 	.short	0x0101


	//----- nvinfo : EIATTR_COOP_GROUP_MASK_REGIDS
	.align		4
        /*1494*/ 	.byte	0x04, 0x29
        /*1496*/ 	.short	(.L_466 - .L_465)


	//   ....[0]....
.L_465:
        /*1498*/ 	.word	0xffffffff


	//   ....[1]....
        /*149c*/ 	.word	0xffffffff


	//   ....[2]....
        /*14a0*/ 	.word	0xffffffff


	//   ....[3]....
        /*14a4*/ 	.word	0xffffffff


	//   ....[4]....
        /*14a8*/ 	.word	0xffffffff


	//   ....[5]....
        /*14ac*/ 	.word	0xffffffff


	//   ....[6]....
        /*14b0*/ 	.word	0xffffffff


	//   ....[7]....
        /*14b4*/ 	.word	0xffffffff


	//   ....[8]....
        /*14b8*/ 	.word	0xffffffff


	//   ....[9]....
        /*14bc*/ 	.word	0xffffffff


	//   ....[10]....
        /*14c0*/ 	.word	0xffffffff


	//   ....[11]....
        /*14c4*/ 	.word	0xffffffff


	//   ....[12]....
        /*14c8*/ 	.word	0xffffffff


	//   ....[13]....
        /*14cc*/ 	.word	0xffffffff


	//   ....[14]....
        /*14d0*/ 	.word	0xffffffff


	//   ....[15]....
        /*14d4*/ 	.word	0xffffffff


	//   ....[16]....
        /*14d8*/ 	.word	0xffffffff


	//   ....[17]....
        /*14dc*/ 	.word	0xffffffff


	//   ....[18]....
        /*14e0*/ 	.word	0xffffffff


	//   ....[19]....
        /*14e4*/ 	.word	0xffffffff


	//   ....[20]....
        /*14e8*/ 	.word	0xffffffff


	//   ....[21]....
        /*14ec*/ 	.word	0xffffffff


	//   ....[22]....
        /*14f0*/ 	.word	0xffffffff


	//   ....[23]....
        /*14f4*/ 	.word	0xffffffff


	//----- nvinfo : EIATTR_COOP_GROUP_INSTR_OFFSETS
	.align		4
.L_466:
        /*14f8*/ 	.byte	0x04, 0x28
        /*14fa*/ 	.short	(.L_468 - .L_467)


	//   ....[0]....
.L_467:
        /*14fc*/ 	.word	0x00006930


	//   ....[1]....
        /*1500*/ 	.word	0x00007060


	//   ....[2]....
        /*1504*/ 	.word	0x000070a0


	//   ....[3]....
        /*1508*/ 	.word	0x000070d0


	//   ....[4]....
        /*150c*/ 	.word	0x00007100


	//   ....[5]....
        /*1510*/ 	.word	0x00007180


	//   ....[6]....
        /*1514*/ 	.word	0x000071c0


	//   ....[7]....
        /*1518*/ 	.word	0x00007240


	//   ....[8]....
        /*151c*/ 	.word	0x00014e20


	//   ....[9]....
        /*1520*/ 	.word	0x00014f60


	//   ....[10]....
        /*1524*/ 	.word	0x00014ff0


	//   ....[11]....
        /*1528*/ 	.word	0x00015020


	//   ....[12]....
        /*152c*/ 	.word	0x00015190


	//   ....[13]....
        /*1530*/ 	.word	0x00015330


	//   ....[14]....
        /*1534*/ 	.word	0x000153b0


	//   ....[15]....
        /*1538*/ 	.word	0x000155f0


	//   ....[16]....
        /*153c*/ 	.word	0x0001fd10


	//   ....[17]....
        /*1540*/ 	.word	0x0001fd30


	//   ....[18]....
        /*1544*/ 	.word	0x0001fe00


	//   ....[19]....
        /*1548*/ 	.word	0x0001fe10


	//   ....[20]....
        /*154c*/ 	.word	0x0001fe30


	//   ....[21]....
        /*1550*/ 	.word	0x0001fe50


	//   ....[22]....
        /*1554*/ 	.word	0x0001fe60


	//   ....[23]....
        /*1558*/ 	.word	0x0001fe70


	//----- nvinfo : EIATTR_EXIT_INSTR_OFFSETS
	.align		4
.L_468:
        /*155c*/ 	.byte	0x04, 0x1c
        /*155e*/ 	.short	(.L_470 - .L_469)


	//   ....[0]....
.L_469:
        /*1560*/ 	.word	0x00000690


	//   ....[1]....
        /*1564*/ 	.word	0x00021180


	//   ....[2]....
        /*1568*/ 	.word	0x00021260


	//   ....[3]....
        /*156c*/ 	.word	0x00021d40


	//   ....[4]....
        /*1570*/ 	.word	0x00021dd0


	//----- nvinfo : EIATTR_CRS_STACK_SIZE
	.align		4
.L_470:
        /*1574*/ 	.byte	0x04, 0x1e
        /*1576*/ 	.short	(.L_472 - .L_471)
.L_471:
        /*1578*/ 	.word	0x00000000


	//----- nvinfo : EIATTR_CBANK_PARAM_SIZE
	.align		4
.L_472:
        /*157c*/ 	.byte	0x03, 0x19
        /*157e*/ 	.short	0x01d0


	//----- nvinfo : EIATTR_PARAM_CBANK
	.align		4
        /*1580*/ 	.byte	0x04, 0x0a
        /*1582*/ 	.short	(.L_474 - .L_473)
	.align		4
.L_473:
        /*1584*/ 	.word	index@(.nv.constant0._ZN5flash16flash_fwd_kernelI23Flash_fwd_kernel_traitsILi32ELi128ELi128ELi4ELb0ELb0EN7cutlass10bfloat16_tE19Flash_kernel_traitsILi32ELi128ELi128ELi4ES3_EELb1ELb0ELb0ELb1ELb0ELb0ELb0ELb1EEEvNS_16Flash_fwd_paramsE)
        /*1588*/ 	.short	0x0210
        /*158a*/ 	.short	0x01d0


	//----- nvinfo : EIATTR_SW_WAR
	.align		4
.L_474:
        /*158c*/ 	.byte	0x04, 0x36
        /*158e*/ 	.short	(.L_476 - .L_475)
.L_475:
        /*1590*/ 	.word	0x00000008
.L_476:


//--------------------- .nv.info._ZN5flash16flash_fwd_kernelI23Flash_fwd_kernel_traitsILi32ELi128ELi128ELi4ELb0ELb0EN7cutlass10bfloat16_tE19Flash_kernel_traitsILi32ELi128ELi128ELi4ES3_EELb0ELb0ELb0ELb1ELb0ELb0ELb1ELb0EEEvNS_16Flash_fwd_paramsE --------------------------
	.section	.nv.info._ZN5flash16flash_fwd_kernelI23Flash_fwd_kernel_traitsILi32ELi128ELi128ELi4ELb0ELb0EN7cutlass10bfloat16_tE19Flash_kernel_traitsILi32ELi128ELi128ELi4ES3_EELb0ELb0ELb0ELb1ELb0ELb0ELb1ELb0EEEvNS_16Flash_fwd_paramsE,"",@"SHT_CUDA_INFO"
	.sectionflags	@""
	.align	4


	//----- nvinfo : EIATTR_CUDA_API_VERSION
	.align		4
        /*0000*/ 	.byte	0x04, 0x37
        /*0002*/ 	.short	(.L_478 - .L_477)
.L_477:
        /*0004*/ 	.word	0x00000082


	//----- nvinfo : EIATTR_KPARAM_INFO
	.align		4
.L_478:
        /*0008*/ 	.byte	0x04, 0x17
        /*000a*/ 	.short	(.L_480 - .L_479)
.L_479:
        /*000c*/ 	.word	0x00000000
        /*0010*/ 	.short	0x0000
        /*0012*/ 	.short	0x0000
        /*0014*/ 	.byte	0x00, 0xf0, 0x41, 0x07


	//----- nvinfo : EIATTR_SPARSE_MMA_MASK
	.align		4
.L_480:
        /*0018*/ 	.byte	0x03, 0x50
        /*001a*/ 	.short	0x0000


	//----- nvinfo : EIATTR_MAXREG_COUNT
	.align		4
        /*001c*/ 	.byte	0x03, 0x1b
        /*001e*/ 	.short	0x00ff


	//----- nvinfo : EIATTR_NUM_BARRIERS
	.align		4
        /*0020*/ 	.byte	0x02, 0x4c
        /*0022*/ 	.byte	0x01
	.zero		1


	//----- nvinfo : EIATTR_ANNOTATIONS
	.align		4
        /*0024*/ 	.byte	0x04, 0x55
        /*0026*/ 	.short	(.L_482 - .L_481)


	//   ....[0]....
.L_481:
        /* <DEDUP_REMOVED lines=36> */


	//----- nvinfo : EIATTR_MERCURY_ISA_VERSION
	.align		4
.L_482:
        /*0258*/ 	.byte	0x03, 0x5f
        /*025a*/ 	.short	0x0101


	//----- nvinfo : EIATTR_COOP_GROUP_MASK_REGIDS
	.align		4
        /*025c*/ 	.byte	0x04, 0x29
        /*025e*/ 	.short	(.L_484 - .L_483)


	//   ....[0]....
.L_483:
        /*0260*/ 	.word	0xffffffff


	//   ....[1]....
        /*0264*/ 	.word	0xffffffff


	//   ....[2]....
        /*0268*/ 	.word	0xffffffff


	//   ....[3]....
        /*026c*/ 	.word	0xffffffff


	//   ....[4]....
        /*0270*/ 	.word	0xffffffff


	//   ....[5]....
        /*0274*/ 	.word	0xffffffff


	//   ....[6]....
        /*0278*/ 	.word	0xffffffff


	//   ....[7]....
        /*027c*/ 	.word	0xffffffff


	//   ....[8]....
        /*0280*/ 	.word	0xffffffff


	//   ....[9]....
        /*0284*/ 	.word	0xffffffff


	//   ....[10]....
        /*0288*/ 	.word	0xffffffff


	//   ....[11]....
        /*028c*/ 	.word	0xffffffff


	//   ....[12]....
        /*0290*/ 	.word	0xffffffff


	//   ....[13]....
        /*0294*/ 	.word	0xffffffff


	//   ....[14]....
        /*0298*/ 	.word	0xffffffff


	//   ....[15]....
        /*029c*/ 	.word	0xffffffff


	//   ....[16]....
        /*02a0*/ 	.word	0xffffffff


	//   ....[17]....
        /*02a4*/ 	.word	0xffffffff


	//   ....[18]....
        /*02a8*/ 	.word	0xffffffff


	//   ....[19]....
        /*02ac*/ 	.word	0xffffffff


	//   ....[20]....
        /*02b0*/ 	.word	0xffffffff


	//   ....[21]....
        /*02b4*/ 	.word	0xffffffff


	//   ....[22]....
        /*02b8*/ 	.word	0xffffffff


	//   ....[23]....
        /*02bc*/ 	.word	0xffffffff


	//----- nvinfo : EIATTR_COOP_GROUP_INSTR_OFFSETS
	.align		4
.L_484:
        /*02c0*/ 	.byte	0x04, 0x28
        /*02c2*/ 	.short	(.L_486 - .L_485)


	//   ....[0]....
.L_485:
        /*02c4*/ 	.word	0x00007300


	//   ....[1]....
        /*02c8*/ 	.word	0x00007310


	//   ....[2]....
        /*02cc*/ 	.word	0x00007340


	//   ....[3]....
        /*02d0*/ 	.word	0x00007350


	//   ....[4]....
        /*02d4*/ 	.word	0x00007da0


	//   ....[5]....
        /*02d8*/ 	.word	0x00007e20


	//   ....[6]....
        /*02dc*/ 	.word	0x00008060


	//   ....[7]....
        /*02e0*/ 	.word	0x000080e0


	//   ....[8]....
        /*02e4*/ 	.word	0x0000d590


	//   ....[9]....
        /*02e8*/ 	.word	0x0000d5f0


	//   ....[10]....
        /*02ec*/ 	.word	0x0000d620


	//   ....[11]....
        /*02f0*/ 	.word	0x0000d630


	//   ....[12]....
        /*02f4*/ 	.word	0x0000d670


	//   ....[13]....
        /*02f8*/ 	.word	0x0000d690


	//   ....[14]....
        /*02fc*/ 	.word	0x0000d6a0


	//   ....[15]....
        /*0300*/ 	.word	0x0000d6b0


	//   ....[16]....
        /*0304*/ 	.word	0x0000fe70


	//   ....[17]....
        /*0308*/ 	.word	0x0000fe80


	//   ....[18]....
        /*030c*/ 	.word	0x0000fe90


	//   ....[19]....
        /*0310*/ 	.word	0x0000fea0


	//   ....[20]....
        /*0314*/ 	.word	0x0000fef0


	//   ....[21]....
        /*0318*/ 	.word	0x0000ff30


	//   ....[22]....
        /*031c*/ 	.word	0x0000ff70


	//   ....[23]....
        /*0320*/ 	.word	0x0000ffb0


	//----- nvinfo : EIATTR_EXIT_INSTR_OFFSETS
	.align		4
.L_486:
        /*0324*/ 	.byte	0x04, 0x1c
        /*0326*/ 	.short	(.L_488 - .L_487)


	//   ....[0]....
.L_487:
        /*0328*/ 	.word	0x00000390


	//   ....[1]....
        /*032c*/ 	.word	0x00011140


	//   ....[2]....
        /*0330*/ 	.word	0x00011220


	//   ....[3]....
        /*0334*/ 	.word	0x00011d20


	//   ....[4]....
        /*0338*/ 	.word	0x00011db0


	//----- nvinfo : EIATTR_CRS_STACK_SIZE
	.align		4
.L_488:
        /*033c*/ 	.byte	0x04, 0x1e
        /*033e*/ 	.short	(.L_490 - .L_489)
.L_489:
        /*0340*/ 	.word	0x00000000


	//----- nvinfo : EIATTR_CBANK_PARAM_SIZE
	.align		4
.L_490:
        /*0344*/ 	.byte	0x03, 0x19
        /*0346*/ 	.short	0x01d0


	//----- nvinfo : EIATTR_PARAM_CBANK
	.align		4
        /*0348*/ 	.byte	0x04, 0x0a
        /*034a*/ 	.short	(.L_492 - .L_491)
	.align		4
.L_491:
        /*034c*/ 	.word	index@(.nv.constant0._ZN5flash16flash_fwd_kernelI23Flash_fwd_kernel_traitsILi32ELi128ELi128ELi4ELb0ELb0EN7cutlass10bfloat16_tE19Flash_kernel_traitsILi32ELi128ELi128ELi4ES3_EELb0ELb0ELb0ELb1ELb0ELb0ELb1ELb0EEEvNS_16Flash_fwd_paramsE)
        /*0350*/ 	.short	0x0210
        /*0352*/ 	.short	0x01d0


	//----- nvinfo : EIATTR_SW_WAR
	.align		4
.L_492:
        /*0354*/ 	.byte	0x04, 0x36
        /*0356*/ 	.short	(.L_494 - .L_493)
.L_493:
        /*0358*/ 	.word	0x00000008
.L_494:


//--------------------- .nv.info._ZN5flash16flash_fwd_kernelI23Flash_fwd_kernel_traitsILi32ELi128ELi128ELi4ELb0ELb0EN7cutlass10bfloat16_tE19Flash_kernel_traitsILi32ELi128ELi128ELi4ES3_EELb1ELb0ELb1ELb0ELb0ELb1ELb0ELb0EEEvNS_16Flash_fwd_paramsE --------------------------
	.section	.nv.info._ZN5flash16flash_fwd_kernelI23Flash_fwd_kernel_traitsILi32ELi128ELi128ELi4ELb0ELb0EN7cutlass10bfloat16_tE19Flash_kernel_traitsILi32ELi128ELi128ELi4ES3_EELb1ELb0ELb1ELb0ELb0ELb1ELb0ELb0EEEvNS_16Flash_fwd_paramsE,"",@"SHT_CUDA_INFO"
	.sectionflags	@""
	.align	4


	//----- nvinfo : EIATTR_CUDA_API_VERSION
	.align		4
        /*0000*/ 	.byte	0x04, 0x37
        /*0002*/ 	.short	(.L_496 - .L_495)
.L_495:
        /*0004*/ 	.word	0x00000082


	//----- nvinfo : EIATTR_KPARAM_INFO
	.align		4
.L_496:
        /*0008*/ 	.byte	0x04, 0x17
        /*000a*/ 	.short	(.L_498 - .L_497)
.L_497:
        /*000c*/ 	.word	0x00000000
        /*0010*/ 	.short	0x0000
        /*0012*/ 	.short	0x0000
        /*0014*/ 	.byte	0x00, 0xf0, 0x41, 0x07


	//----- nvinfo : EIATTR_SPARSE_MMA_MASK
	.align		4
.L_498:
        /*0018*/ 	.byte	0x03, 0x50
        /*001a*/ 	.short	0x0000


	//----- nvinfo : EIATTR_MAXREG_COUNT
	.align		4
        /*001c*/ 	.byte	0x03, 0x1b
        /*001e*/ 	.short	0x00ff


	//----- nvinfo : EIATTR_NUM_BARRIERS
	.align		4
        /*0020*/ 	.byte	0x02, 0x4c
        /*0022*/ 	.byte	0x01
	.zero		1


	//----- nvinfo : EIATTR_ANNOTATIONS
	.align		4
        /*0024*/ 	.byte	0x04, 0x55
        /*0026*/ 	.short	(.L_500 - .L_499)


	//   ....[0]....
.L_499:
        /* <DEDUP_REMOVED lines=56> */


	//----- nvinfo : EIATTR_MERCURY_ISA_VERSION
	.align		4
.L_500:
        /*0398*/ 	.byte	0x03, 0x5f
        /*039a*/ 	.short	0x0101


	//----- nvinfo : EIATTR_INT_WARP_WIDE_INSTR_OFFSETS
	.align		4
        /*039c*/ 	.byte	0x04, 0x31
        /*039e*/ 	.short	(.L_502 - .L_501)


	//   ....[0]....
.L_501:
        /*03a0*/ 	.word	0x00002030


	//   ....[1]....
        /*03a4*/ 	.word	0x000025d0


	//----- nvinfo : EIATTR_COOP_GROUP_MASK_REGIDS
	.align		4
.L_502:
        /*03a8*/ 	.byte	0x04, 0x29
        /*03aa*/ 	.short	(.L_504 - .L_503)


	//   ....[0]....
.L_503:
        /*03ac*/ 	.word	0xffffffff


	//   ....[1]....
        /*03b0*/ 	.word	0xffffffff


	//   ....[2]....
        /*03b4*/ 	.word	0xffffffff


	//   ....[3]....
        /*03b8*/ 	.word	0xffffffff


	//   ....[4]....
        /*03bc*/ 	.word	0xffffffff


	//   ....[5]....
        /*03c0*/ 	.word	0xffffffff


	//   ....[6]....
        /*03c4*/ 	.word	0xffffffff


	//   ....[7]....
        /*03c8*/ 	.word	0xffffffff


	//   ....[8]....
        /*03cc*/ 	.word	0xffffffff


	//   ....[9]....
        /*03d0*/ 	.word	0xffffffff


	//   ....[10]....
        /*03d4*/ 	.word	0xffffffff


	//   ....[11]....
        /*03d8*/ 	.word	0xffffffff


	//   ....[12]....
        /*03dc*/ 	.word	0xffffffff


	//   ....[13]....
        /*03e0*/ 	.word	0xffffffff


	//   ....[14]....
        /*03e4*/ 	.word	0xffffffff


	//   ....[15]....
        /*03e8*/ 	.word	0xffffffff


	//   ....[16]....
        /*03ec*/ 	.word	0xffffffff


	//   ....[17]....
        /*03f0*/ 	.word	0xffffffff


	//   ....[18]....
        /*03f4*/ 	.word	0xffffffff


	//   ....[19]....
        /*03f8*/ 	.word	0xffffffff


	//   ....[20]....
        /*03fc*/ 	.word	0xffffffff


	//   ....[21]....
        /*0400*/ 	.word	0xffffffff


	//   ....[22]....
        /*0404*/ 	.word	0xffffffff


	//   ....[23]....
        /*0408*/ 	.word	0xffffffff


	//   ....[24]....
        /*040c*/ 	.word	0xffffffff


	//   ....[25]....
        /*0410*/ 	.word	0xffffffff


	//   ....[26]....
        /*0414*/ 	.word	0xffffffff


	//   ....[27]....
        /*0418*/ 	.word	0xffffffff


	//   ....[28]....
        /*041c*/ 	.word	0xffffffff


	//   ....[29]....
        /*0420*/ 	.word	0xffffffff


	//   ....[30]....
        /*0424*/ 	.word	0xffffffff


	//   ....[31]....
        /*0428*/ 	.word	0xffffffff


	//----- nvinfo : EIATTR_COOP_GROUP_INSTR_OFFSETS
	.align		4
.L_504:
        /*042c*/ 	.byte	0x04, 0x28
        /*042e*/ 	.short	(.L_506 - .L_505)


	//   ....[0]....
.L_505:
        /*0430*/ 	.word	0x00005210


	//   ....[1]....
        /*0434*/ 	.word	0x000056c0


	//   ....[2]....
        /*0438*/ 	.word	0x00005760


	//   ....[3]....
        /*043c*/ 	.word	0x000057a0


	//   ....[4]....
        /*0440*/ 	.word	0x00005910


	//   ....[5]....
        /*0444*/ 	.word	0x000059f0


	//   ....[6]....
        /*0448*/ 	.word	0x00005b90


	//   ....[7]....
        /*044c*/ 	.word	0x00005d20


	//   ....[8]....
        /*0450*/ 	.word	0x0000d3f0


	//   ....[9]....
        /*0454*/ 	.word	0x0000d4f0


	//   ....[10]....
        /*0458*/ 	.word	0x0000d990


	//   ....[11]....
        /*045c*/ 	.word	0x0000da40


	//   ....[12]....
        /*0460*/ 	.word	0x0000dc20


	//   ....[13]....
        /*0464*/ 	.word	0x0000dc50


	//   ....[14]....
        /*0468*/ 	.word	0x0000dd00


	//   ....[15]....
        /*046c*/ 	.word	0x0000dd30


	//   ....[16]....
        /*0470*/ 	.word	0x00016620


	//   ....[17]....
        /*0474*/ 	.word	0x00016720


	//   ....[18]....
        /*0478*/ 	.word	0x00016830


	//   ....[19]....
        /*047c*/ 	.word	0x000168b0


	//   ....[20]....
        /*0480*/ 	.word	0x000168f0


	//   ....[21]....
        /*0484*/ 	.word	0x00016c60


	//   ....[22]....
        /*0488*/ 	.word	0x00016cb0


	//   ....[23]....
        /*048c*/ 	.word	0x00016e50


	//   ....[24]....
        /*0490*/ 	.word	0x0001ba00


	//   ....[25]....
        /*0494*/ 	.word	0x0001ba10


	//   ....[26]....
        /*0498*/ 	.word	0x0001ba20


	//   ....[27]....
        /*049c*/ 	.word	0x0001ba30


	//   ....[28]....
        /*04a0*/ 	.word	0x0001ba60


	//   ....[29]....
        /*04a4*/ 	.word	0x0001ba80


	//   ....[30]....
        /*04a8*/ 	.word	0x0001baa0


	//   ....[31]....
        /*04ac*/ 	.word	0x0001bab0


	//----- nvinfo : EIATTR_EXIT_INSTR_OFFSETS
	.align		4
.L_506:
        /*04b0*/ 	.byte	0x04, 0x1c
        /*04b2*/ 	.short	(.L_508 - .L_507)


	//   ....[0]....
.L_507:
        /*04b4*/ 	.word	0x00000710


	//   ....[1]....
        /*04b8*/ 	.word	0x000012e0


	//   ....[2]....
        /*04bc*/ 	.word	0x00001370


	//   ....[3]....
        /*04c0*/ 	.word	0x0001ce70


	//   ....[4]....
        /*04c4*/ 	.word	0x0001cf50


	//----- nvinfo : EIATTR_CRS_STACK_SIZE
	.align		4
.L_508:
        /*04c8*/ 	.byte	0x04, 0x1e
        /*04ca*/ 	.short	(.L_510 - .L_509)
.L_509:
        /*04cc*/ 	.word	0x00000000


	//----- nvinfo : EIATTR_CBANK_PARAM_SIZE
	.align		4
.L_510:
        /*04d0*/ 	.byte	0x03, 0x19
        /*04d2*/ 	.short	0x01d0


	//----- nvinfo : EIATTR_PARAM_CBANK
	.align		4
        /*04d4*/ 	.byte	0x04, 0x0a
        /*04d6*/ 	.short	(.L_512 - .L_511)
	.align		4
.L_511:
        /*04d8*/ 	.word	index@(.nv.constant0._ZN5flash16flash_fwd_kernelI23Flash_fwd_kernel_traitsILi32ELi128ELi128ELi4ELb0ELb0EN7cutlass10bfloat16_tE19Flash_kernel_traitsILi32ELi128ELi128ELi4ES3_EELb1ELb0ELb1ELb0ELb0ELb1ELb0ELb0EEEvNS_16Flash_fwd_paramsE)
        /*04dc*/ 	.short	0x0210
        /*04de*/ 	.short	0x01d0


	//----- nvinfo : EIATTR_SW_WAR
	.align		4
.L_512:
        /*04e0*/ 	.byte	0x04, 0x36
        /*04e2*/ 	.short	(.L_514 - .L_513)
.L_513:
        /*04e4*/ 	.word	0x00000008
.L_514:


//--------------------- .nv.info._ZN5flash16flash_fwd_kernelI23Flash_fwd_kernel_traitsILi32ELi128ELi128ELi4ELb0ELb0EN7cutlass10bfloat16_tE19Flash_kernel_traitsILi32ELi128ELi128ELi4ES3_EELb0ELb0ELb1ELb0ELb0ELb1ELb1ELb0EEEvNS_16Flash_fwd_paramsE --------------------------
	.section	.nv.info._ZN5flash16flash_fwd_kernelI23Flash_fwd_kernel_traitsILi32ELi128ELi128ELi4ELb0ELb0EN7cutlass10bfloat16_tE19Flash_kernel_traitsILi32ELi128ELi128ELi4ES3_EELb0ELb0ELb1ELb0ELb0ELb1ELb1ELb0EEEvNS_16Flash_fwd_paramsE,"",@"SHT_CUDA_INFO"
	.sectionflags	@""
	.align	4


	//----- nvinfo : EIATTR_CUDA_API_VERSION
	.align		4
        /*0000*/ 	.byte	0x04, 0x37
        /*0002*/ 	.short	(.L_516 - .L_515)
.L_515:
        /*0004*/ 	.word	0x00000082


	//----- nvinfo : EIATTR_KPARAM_INFO
	.align		4
.L_516:
        /*0008*/ 	.byte	0x04, 0x17
        /*000a*/ 	.short	(.L_518 - .L_517)
.L_517:
        /*000c*/ 	.word	0x00000000
        /*0010*/ 	.short	0x0000
        /*0012*/ 	.short	0x0000
        /*0014*/ 	.byte	0x00, 0xf0, 0x41, 0x07


	//----- nvinfo : EIATTR_SPARSE_MMA_MASK
	.align		4
.L_518:
        /*0018*/ 	.byte	0x03, 0x50
        /*001a*/ 	.short	0x0000


	//----- nvinfo : EIATTR_MAXREG_COUNT
	.align		4
        /*001c*/ 	.byte	0x03, 0x1b
        /*001e*/ 	.short	0x00ff


	//----- nvinfo : EIATTR_NUM_BARRIERS
	.align		4
        /*0020*/ 	.byte	0x02, 0x4c
        /*0022*/ 	.byte	0x01
	.zero		1


	//----- nvinfo : EIATTR_ANNOTATIONS
	.align		4
        /*0024*/ 	.byte	0x04, 0x55
        /*0026*/ 	.short	(.L_520 - .L_519)


	//   ....[0]....
.L_519:
        /* <DEDUP_REMOVED lines=31> */


	//----- nvinfo : EIATTR_MERCURY_ISA_VERSION
	.align		4
.L_520:
        /*0208*/ 	.byte	0x03, 0x5f
        /*020a*/ 	.short	0x0101


	//----- nvinfo : EIATTR_COOP_GROUP_MASK_REGIDS
	.align		4
        /*020c*/ 	.byte	0x04, 0x29
        /*020e*/ 	.short	(.L_522 - .L_521)


	//   ....[0]....
.L_521:
        /*0210*/ 	.word	0xffffffff


	//   ....[1]....
        /*0214*/ 	.word	0xffffffff


	//   ....[2]....
        /*0218*/ 	.word	0xffffffff


	//   ....[3]....
        /*021c*/ 	.word	0xffffffff


	//   ....[4]....
        /*0220*/ 	.word	0xffffffff


	//   ....[5]....
        /*0224*/ 	.word	0xffffffff


	//   ....[6]....
        /*0228*/ 	.word	0xffffffff


	//   ....[7]....
        /*022c*/ 	.word	0xffffffff


	//   ....[8]....
        /*0230*/ 	.word	0xffffffff


	//   ....[9]....
        /*0234*/ 	.word	0xffffffff


	//   ....[10]....
        /*0238*/ 	.word	0xffffffff


	//   ....[11]....
        /*023c*/ 	.word	0xffffffff


	//   ....[12]....
        /*0240*/ 	.word	0xffffffff


	//   ....[13]....
        /*0244*/ 	.word	0xffffffff


	//   ....[14]....
        /*0248*/ 	.word	0xffffffff


	//   ....[15]....
        /*024c*/ 	.word	0xffffffff


	//   ....[16]....
        /*0250*/ 	.word	0xffffffff


	//   ....[17]....
        /*0254*/ 	.word	0xffffffff


	//   ....[18]....
        /*0258*/ 	.word	0xffffffff


	//   ....[19]....
        /*025c*/ 	.word	0xffffffff


	//   ....[20]....
        /*0260*/ 	.word	0xffffffff


	//   ....[21]....
        /*0264*/ 	.word	0xffffffff


	//   ....[22]....
        /*0268*/ 	.word	0xffffffff


	//   ....[23]....
        /*026c*/ 	.word	0xffffffff


	//   ....[24]....
        /*0270*/ 	.word	0xffffffff


	//   ....[25]....
        /*0274*/ 	.word	0xffffffff


	//   ....[26]....
        /*0278*/ 	.word	0xffffffff


	//   ....[27]....
        /*027c*/ 	.word	0xffffffff


	//   ....[28]....
        /*0280*/ 	.word	0xffffffff


	//   ....[29]....
        /*0284*/ 	.word	0xffffffff


	//   ....[30]....
        /*0288*/ 	.word	0xffffffff


	//   ....[31]....
        /*028c*/ 	.word	0xffffffff


	//----- nvinfo : EIATTR_COOP_GROUP_INSTR_OFFSETS
	.align		4
.L_522:
        /*0290*/ 	.byte	0x04, 0x28
        /*0292*/ 	.short	(.L_524 - .L_523)


	//   ....[0]....
.L_523:
        /*0294*/ 	.word	0x00004860


	//   ....[1]....
        /*0298*/ 	.word	0x00004ac0


	//   ....[2]....
        /*029c*/ 	.word	0x00005860


	//   ....[3]....
        /*02a0*/ 	.word	0x00005970


	//   ....[4]....
        /*02a4*/ 	.word	0x000068c0


	//   ....[5]....
        /*02a8*/ 	.word	0x00006a80


	//   ....[6]....
        /*02ac*/ 	.word	0x00006b00


	//   ....[7]....
        /*02b0*/ 	.word	0x00006c90


	//   ....[8]....
        /*02b4*/ 	.word	0x0000a890


	//   ....[9]....
        /*02b8*/ 	.word	0x0000ab60


	//   ....[10]....
        /*02bc*/ 	.word	0x0000b6c0


	//   ....[11]....
        /*02c0*/ 	.word	0x0000b860


	//   ....[12]....
        /*02c4*/ 	.word	0x0000c7e0


	//   ....[13]....
        /*02c8*/ 	.word	0x0000c8f0


	//   ....[14]....
        /*02cc*/ 	.word	0x0000cee0


	//   ....[15]....
        /*02d0*/ 	.word	0x0000cf30


	//   ....[16]....
        /*02d4*/ 	.word	0x00012950


	//   ....[17]....
        /*02d8*/ 	.word	0x00012980


	//   ....[18]....
        /*02dc*/ 	.word	0x00012af0


	//   ....[19]....
        /*02e0*/ 	.word	0x00012b90


	//   ....[20]....
        /*02e4*/ 	.word	0x00012bc0


	//   ....[21]....
        /*02e8*/ 	.word	0x00012d50


	//   ....[22]....
        /*02ec*/ 	.word	0x00012e90


	//   ....[23]....
        /*02f0*/ 	.word	0x00012ff0


	//   ....[24]....
        /*02f4*/ 	.word	0x000156c0


	//   ....[25]....
        /*02f8*/ 	.word	0x000156d0


	//   ....[26]....
        /*02fc*/ 	.word	0x000156e0


	//   ....[27]....
        /*0300*/ 	.word	0x000156f0


	//   ....[28]....
        /*0304*/ 	.word	0x00015730


	//   ....[29]....
        /*0308*/ 	.word	0x00015760


	//   ....[30]....
        /*030c*/ 	.word	0x00015800


	//   ....[31]....
        /*0310*/ 	.word	0x00015830


	//----- nvinfo : EIATTR_EXIT_INSTR_OFFSETS
	.align		4
.L_524:
        /*0314*/ 	.byte	0x04, 0x1c
        /*0316*/ 	.short	(.L_526 - .L_525)


	//   ....[0]....
.L_525:
        /*0318*/ 	.word	0x00000330


	//   ....[1]....
        /*031c*/ 	.word	0x00000f20


	//   ....[2]....
        /*0320*/ 	.word	0x00000fb0


	//   ....[3]....
        /*0324*/ 	.word	0x00016ae0


	//   ....[4]....
        /*0328*/ 	.word	0x00016bc0


	//----- nvinfo : EIATTR_CRS_STACK_SIZE
	.align		4
.L_526:
        /*032c*/ 	.byte	0x04, 0x1e
        /*032e*/ 	.short	(.L_528 - .L_527)
.L_527:
        /*0330*/ 	.word	0x00000000


	//----- nvinfo : EIATTR_CBANK_PARAM_SIZE
	.align		4
.L_528:
        /*0334*/ 	.byte	0x03, 0x19
        /*0336*/ 	.short	0x01d0


	//----- nvinfo : EIATTR_PARAM_CBANK
	.align		4
        /*0338*/ 	.byte	0x04, 0x0a
        /*033a*/ 	.short	(.L_530 - .L_529)
	.align		4
.L_529:
        /*033c*/ 	.word	index@(.nv.constant0._ZN5flash16flash_fwd_kernelI23Flash_fwd_kernel_traitsILi32ELi128ELi128ELi4ELb0ELb0EN7cutlass10bfloat16_tE19Flash_kernel_traitsILi32ELi128ELi128ELi4ES3_EELb0ELb0ELb1ELb0ELb0ELb1ELb1ELb0EEEvNS_16Flash_fwd_paramsE)
        /*0340*/ 	.short	0x0210
        /*0342*/ 	.short	0x01d0


	//----- nvinfo : EIATTR_SW_WAR
	.align		4
.L_530:
        /*0344*/ 	.byte	0x04, 0x36
        /*0346*/ 	.short	(.L_532 - .L_531)
.L_531:
        /*0348*/ 	.word	0x00000008
.L_532:


//--------------------- .nv.info._ZN5flash16flash_fwd_kernelI23Flash_fwd_kernel_traitsILi32ELi128ELi128ELi4ELb0ELb0EN7cutlass10bfloat16_tE19Flash_kernel_traitsILi32ELi128ELi128ELi4ES3_EELb1ELb0ELb1ELb1ELb0ELb0ELb0ELb0EEEvNS_16Flash_fwd_paramsE --------------------------
	.section	.nv.info._ZN5flash16flash_fwd_kernelI23Flash_fwd_kernel_traitsILi32ELi128ELi128ELi4ELb0ELb0EN7cutlass10bfloat16_tE19Flash_kernel_traitsILi32ELi128ELi128ELi4ES3_EELb1ELb0ELb1ELb1ELb0ELb0ELb0ELb0EEEvNS_16Flash_fwd_paramsE,"",@"SHT_CUDA_INFO"
	.sectionflags	@""
	.align	4


	//----- nvinfo : EIATTR_CUDA_API_VERSION
	.align		4
        /*0000*/ 	.byte	0x04, 0x37
        /*0002*/ 	.short	(.L_534 - .L_533)
.L_533:
        /*0004*/ 	.word	0x00000082


	//----- nvinfo : EIATTR_KPARAM_INFO
	.align		4
.L_534:
        /*0008*/ 	.byte	0x04, 0x17
        /*000a*/ 	.short	(.L_536 - .L_535)
.L_535:
        /*000c*/ 	.word	0x00000000
        /*0010*/ 	.short	0x0000
        /*0012*/ 	.short	0x0000
        /*0014*/ 	.byte	0x00, 0xf0, 0x41, 0x07


	//----- nvinfo : EIATTR_SPARSE_MMA_MASK
	.align		4
.L_536:
        /*0018*/ 	.byte	0x03, 0x50
        /*001a*/ 	.short	0x0000


	//----- nvinfo : EIATTR_MAXREG_COUNT
	.align		4
        /*001c*/ 	.byte	0x03, 0x1b
        /*001e*/ 	.short	0x00ff


	//----- nvinfo : EIATTR_NUM_BARRIERS
	.align		4
        /*0020*/ 	.byte	0x02, 0x4c
        /*0022*/ 	.byte	0x01
	.zero		1


	//----- nvinfo : EIATTR_ANNOTATIONS
	.align		4
        /*0024*/ 	.byte	0x04, 0x55
        /*0026*/ 	.short	(.L_538 - .L_537)


	//   ....[0]....
.L_537:
        /* <DEDUP_REMOVED lines=99> */


	//----- nvinfo : EIATTR_MERCURY_ISA_VERSION
	.align		4
.L_538:
        /*0640*/ 	.byte	0x03, 0x5f
        /*0642*/ 	.short	0x0101


	//----- nvinfo : EIATTR_INT_WARP_WIDE_INSTR_OFFSETS
	.align		4
        /*0644*/ 	.byte	0x04, 0x31
        /*0646*/ 	.short	(.L_540 - .L_539)


	//   ....[0]....
.L_539:
        /*0648*/ 	.word	0x0000dc30


	//----- nvinfo : EIATTR_COOP_GROUP_MASK_REGIDS
	.align		4
.L_540:
        /*064c*/ 	.byte	0x04, 0x29
        /*064e*/ 	.short	(.L_542 - .L_541)


	//   ....[0]....
.L_541:
        /*0650*/ 	.word	0xffffffff


	//   ....[1]....
        /*0654*/ 	.word	0xffffffff


	//   ....[2]....
        /*0658*/ 	.word	0xffffffff


	//   ....[3]....
        /*065c*/ 	.word	0xffffffff


	//   ....[4]....
        /*0660*/ 	.word	0xffffffff


	//   ....[5]....
        /*0664*/ 	.word	0xffffffff


	//   ....[6]....
        /*0668*/ 	.word	0xffffffff


	//   ....[7]....
        /*066c*/ 	.word	0xffffffff


	//   ....[8]....
        /*0670*/ 	.word	0xffffffff


	//   ....[9]....
        /*0674*/ 	.word	0xffffffff


	//   ....[10]....
        /*0678*/ 	.word	0xffffffff


	//   ....[11]....
        /*067c*/ 	.word	0xffffffff


	//   ....[12]....
        /*0680*/ 	.word	0xffffffff


	//   ....[13]....
        /*0684*/ 	.word	0xffffffff


	//   ....[14]....
        /*0688*/ 	.word	0xffffffff


	//   ....[15]....
        /*068c*/ 	.word	0xffffffff


	//   ....[16]....
        /*0690*/ 	.word	0xffffffff


	//   ....[17]....
        /*0694*/ 	.word	0xffffffff


	//   ....[18]....
        /*0698*/ 	.word	0xffffffff


	//   ....[19]....
        /*069c*/ 	.word	0xffffffff


	//   ....[20]....
        /*06a0*/ 	.word	0xffffffff


	//   ....[21]....
        /*06a4*/ 	.word	0xffffffff


	//   ....[22]....
        /*06a8*/ 	.word	0xffffffff


	//   ....[23]....
        /*06ac*/ 	.word	0xffffffff


	//   ....[24]....
        /*06b0*/ 	.word	0xffffffff


	//   ....[25]....
        /*06b4*/ 	.word	0xffffffff


	//   ....[26]....
        /*06b8*/ 	.word	0xffffffff


	//   ....[27]....
        /*06bc*/ 	.word	0xffffffff


	//   ....[28]....
        /*06c0*/ 	.word	0xffffffff


	//   ....[29]....
        /*06c4*/ 	.word	0xffffffff


	//   ....[30]....
        /*06c8*/ 	.word	0xffffffff


	//   ....[31]....
        /*06cc*/ 	.word	0xffffffff


	//----- nvinfo : EIATTR_COOP_GROUP_INSTR_OFFSETS
	.align		4
.L_542:
        /*06d0*/ 	.byte	0x04, 0x28
        /*06d2*/ 	.short	(.L_544 - .L_543)


	//   ....[0]....
.L_543:
        /*06d4*/ 	.word	0x00008590


	//   ....[1]....
        /*06d8*/ 	.word	0x000086f0


	//   ....[2]....
        /*06dc*/ 	.word	0x00008910


	//   ....[3]....
        /*06e0*/ 	.word	0x00008a90


	//   ....[4]....
        /*06e4*/ 	.word	0x00008f60


	//   ....[5]....
        /*06e8*/ 	.word	0x00009060


	//   ....[6]....
        /*06ec*/ 	.word	0x00009190


	//   ....[7]....
        /*06f0*/ 	.word	0x00009340


	//   ....[8]....
        /*06f4*/ 	.word	0x00012f40


	//   ....[9]....
        /*06f8*/ 	.word	0x000130d0


	//   ....[10]....
        /*06fc*/ 	.word	0x00013840


	//   ....[11]....
        /*0700*/ 	.word	0x00013880


	//   ....[12]....
        /*0704*/ 	.word	0x000138b0


	//   ....[13]....
        /*0708*/ 	.word	0x000139a0


	//   ....[14]....
        /*070c*/ 	.word	0x000139d0


	//   ....[15]....
        /*0710*/ 	.word	0x000139e0


	//   ....[16]....
        /*0714*/ 	.word	0x0001ecf0


	//   ....[17]....
        /*0718*/ 	.word	0x0001ed20


	//   ....[18]....
        /*071c*/ 	.word	0x0001ee20


	//   ....[19]....
        /*0720*/ 	.word	0x0001ee50


	//   ....[20]....
        /*0724*/ 	.word	0x0001f2f0


	//   ....[21]....
        /*0728*/ 	.word	0x0001f360


	//   ....[22]....
        /*072c*/ 	.word	0x0001f450


	//   ....[23]....
        /*0730*/ 	.word	0x0001f4b0


	//   ....[24]....
        /*0734*/ 	.word	0x00024730


	//   ....[25]....
        /*0738*/ 	.word	0x00024740


	//   ....[26]....
        /*073c*/ 	.word	0x00024750


	//   ....[27]....
        /*0740*/ 	.word	0x00024760


	//   ....[28]....
        /*0744*/ 	.word	0x00024790


	//   ....[29]....
        /*0748*/ 	.word	0x000247b0


	//   ....[30]....
        /*074c*/ 	.word	0x000247d0


	//   ....[31]....
        /*0750*/ 	.word	0x000247e0


	//----- nvinfo : EIATTR_EXIT_INSTR_OFFSETS
	.align		4
.L_544:
        /*0754*/ 	.byte	0x04, 0x1c
        /*0756*/ 	.short	(.L_546 - .L_545)


	//   ....[0]....
.L_545:
        /*0758*/ 	.word	0x00000710


	//   ....[1]....
        /*075c*/ 	.word	0x00001340


	//   ....[2]....
        /*0760*/ 	.word	0x000013d0


	//   ....[3]....
        /*0764*/ 	.word	0x00025be0


	//   ....[4]....
        /*0768*/ 	.word	0x00025cc0


	//----- nvinfo : EIATTR_CRS_STACK_SIZE
	.align		4
.L_546:
        /*076c*/ 	.byte	0x04, 0x1e
        /*076e*/ 	.short	(.L_548 - .L_547)
.L_547:
        /*0770*/ 	.word	0x00000000


	//----- nvinfo : EIATTR_CBANK_PARAM_SIZE
	.align		4
.L_548:
        /*0774*/ 	.byte	0x03, 0x19
        /*0776*/ 	.short	0x01d0


	//----- nvinfo : EIATTR_PARAM_CBANK
	.align		4
        /*0778*/ 	.byte	0x04, 0x0a
        /*077a*/ 	.short	(.L_550 - .L_549)
	.align		4
.L_549:
        /*077c*/ 	.word	index@(.nv.constant0._ZN5flash16flash_fwd_kernelI23Flash_fwd_kernel_traitsILi32ELi128ELi128ELi4ELb0ELb0EN7cutlass10bfloat16_tE19Flash_kernel_traitsILi32ELi128ELi128ELi4ES3_EELb1ELb0ELb1ELb1ELb0ELb0ELb0ELb0EEEvNS_16Flash_fwd_paramsE)
        /*0780*/ 	.short	0x0210
        /*0782*/ 	.short	0x01d0


	//----- nvinfo : EIATTR_SW_WAR
	.align		4
.L_550:
        /*0784*/ 	.byte	0x04, 0x36
        /*0786*/ 	.short	(.L_552 - .L_551)
.L_551:
        /*0788*/ 	.word	0x00000008
.L_552:


//--------------------- .nv.info._ZN5flash16flash_fwd_kernelI23Flash_fwd_kernel_traitsILi32ELi128ELi128ELi4ELb0ELb0EN7cutlass10bfloat16_tE19Flash_kernel_traitsILi32ELi128ELi128ELi4ES3_EELb1ELb0ELb1ELb0ELb0ELb0ELb0ELb1EEEvNS_16Flash_fwd_paramsE --------------------------
	.section	.nv.info._ZN5flash16flash_fwd_kernelI23Flash_fwd_kernel_traitsILi32ELi128ELi128ELi4ELb0ELb0EN7cutlass10bfloat16_tE19Flash_kernel_traitsILi32ELi128ELi128ELi4ES3_EELb1ELb0ELb1ELb0ELb0ELb0ELb0ELb1EEEvNS_16Flash_fwd_paramsE,"",@"SHT_CUDA_INFO"
	.sectionflags	@""
	.align	4


	//----- nvinfo : EIATTR_CUDA_API_VERSION
	.align		4
        /*0000*/ 	.byte	0x04, 0x37
        /*0002*/ 	.short	(.L_554 - .L_553)
.L_553:
        /*0004*/ 	.word	0x00000082


	//----- nvinfo : EIATTR_KPARAM_INFO
	.align		4
.L_554:
        /*0008*/ 	.byte	0x04, 0x17
        /*000a*/ 	.short	(.L_556 - .L_555)
.L_555:
        /*000c*/ 	.word	0x00000000
        /*0010*/ 	.short	0x0000
        /*0012*/ 	.short	0x0000
        /*0014*/ 	.byte	0x00, 0xf0, 0x41, 0x07


	//----- nvinfo : EIATTR_SPARSE_MMA_MASK
	.align		4
.L_556:
        /*0018*/ 	.byte	0x03, 0x50
        /*001a*/ 	.short	0x0000


	//----- nvinfo : EIATTR_MAXREG_COUNT
	.align		4
        /*001c*/ 	.byte	0x03, 0x1b
        /*001e*/ 	.short	0x00ff


	//----- nvinfo : EIATTR_NUM_BARRIERS
	.align		4
        /*0020*/ 	.byte	0x02, 0x4c
        /*0022*/ 	.byte	0x01
	.zero		1


	//----- nvinfo : EIATTR_ANNOTATIONS
	.align		4
        /*0024*/ 	.byte	0x04, 0x55
        /*0026*/ 	.short	(.L_558 - .L_557)


	//   ....[0]....
.L_557:
        /* <DEDUP_REMOVED lines=478> */


	//----- nvinfo : EIATTR_MERCURY_ISA_VERSION
	.align		4
.L_558:
        /*1df0*/ 	.byte	0x03, 0x5f
        /*1df2*/ 	.short	0x0101


	//----- nvinfo : EIATTR_COOP_GROUP_MASK_REGIDS
	.align		4
        /*1df4*/ 	.byte	0x04, 0x29
        /*1df6*/ 	.short	(.L_560 - .L_559)


	//   ....[0]....
.L_559:
        /*1df8*/ 	.word	0xffffffff


	//   ....[1]....
        /*1dfc*/ 	.word	0xffffffff


	//   ....[2]....
        /*1e00*/ 	.word	0xffffffff


	//   ....[3]....
        /*1e04*/ 	.word	0xffffffff


	//   ....[4]....
        /*1e08*/ 	.word	0xffffffff


	//   ....[5]....
        /*1e0c*/ 	.word	0xffffffff


	//   ....[6]....
        /*1e10*/ 	.word	0xffffffff


	//   ....[7]....
        /*1e14*/ 	.word	0xffffffff


	//   ....[8]....
        /*1e18*/ 	.word	0xffffffff


	//   ....[9]....
        /*1e1c*/ 	.word	0xffffffff


	//   ....[10]....
        /*1e20*/ 	.word	0xffffffff


	//   ....[11]....
        /*1e24*/ 	.word	0xffffffff


	//   ....[12]....
        /*1e28*/ 	.word	0xffffffff


	//   ....[13]....
        /*1e2c*/ 	.word	0xffffffff


	//   ....[14]....
        /*1e30*/ 	.word	0xffffffff


	//   ....[15]....
        /*1e34*/ 	.word	0xffffffff


	//   ....[16]....
        /*1e38*/ 	.word	0xffffffff


	//   ....[17]....
        /*1e3c*/ 	.word	0xffffffff


	//   ....[18]....
        /*1e40*/ 	.word	0xffffffff


	//   ....[19]....
        /*1e44*/ 	.word	0xffffffff


	//   ....[20]....
        /*1e48*/ 	.word	0xffffffff


	//   ....[21]....
        /*1e4c*/ 	.word	0xffffffff


	//   ....[22]....
        /*1e50*/ 	.word	0xffffffff


	//   ....[23]....
        /*1e54*/ 	.word	0xffffffff


	//   ....[24]....
        /*1e58*/ 	.word	0xffffffff


	//   ....[25]....
        /*1e5c*/ 	.word	0xffffffff


	//   ....[26]....
        /*1e60*/ 	.word	0xffffffff


	//   ....[27]....
        /*1e64*/ 	.word	0xffffffff


	//   ....[28]....
        /*1e68*/ 	.word	0xffffffff


	//   ....[29]....
        /*1e6c*/ 	.word	0xffffffff


	//   ....[30]....
        /*1e70*/ 	.word	0xffffffff


	//   ....[31]....
        /*1e74*/ 	.word	0xffffffff


	//   ....[32]....
        /*1e78*/ 	.word	0x05000004


	//   ....[33]....
        /*1e7c*/ 	.word	0x05000004


	//   ....[34]....
        /*1e80*/ 	.word	0x05000004


	//   ....[35]....
        /*1e84*/ 	.word	0x05000004


	//   ....[36]....
        /*1e88*/ 	.word	0x05000004


	//   ....[37]....
        /*1e8c*/ 	.word	0x05000004


	//   ....[38]....
        /*1e90*/ 	.word	0x05000004


	//   ....[39]....
        /*1e94*/ 	.word	0x05000004


	//----- nvinfo : EIATTR_COOP_GROUP_INSTR_OFFSETS
	.align		4
.L_560:
        /*1e98*/ 	.byte	0x04, 0x28
        /*1e9a*/ 	.short	(.L_562 - .L_561)


	//   ....[0]....
.L_561:
        /*1e9c*/ 	.word	0x00005ee0


	//   ....[1]....
        /*1ea0*/ 	.word	0x00005f20


	//   ....[2]....
        /*1ea4*/ 	.word	0x00005f80


	//   ....[3]....
        /*1ea8*/ 	.word	0x00005ff0


	//   ....[4]....
        /*1eac*/ 	.word	0x00006000


	//   ....[5]....
        /*1eb0*/ 	.word	0x00006020


	//   ....[6]....
        /*1eb4*/ 	.word	0x00006030


	//   ....[7]....
        /*1eb8*/ 	.word	0x00006080


	//   ....[8]....
        /*1ebc*/ 	.word	0x00013c40


	//   ....[9]....
        /*1ec0*/ 	.word	0x00013cc0


	//   ....[10]....
        /*1ec4*/ 	.word	0x000144c0


	//   ....[11]....
        /*1ec8*/ 	.word	0x000144e0


	//   ....[12]....
        /*1ecc*/ 	.word	0x00014b30


	//   ....[13]....
        /*1ed0*/ 	.word	0x00014b50


	//   ....[14]....
        /*1ed4*/ 	.word	0x00015120


	//   ....[15]....
        /*1ed8*/ 	.word	0x00015140


	//   ....[16]....
        /*1edc*/ 	.word	0x00022e30


	//   ....[17]....
        /*1ee0*/ 	.word	0x00022f10


	//   ....[18]....
        /*1ee4*/ 	.word	0x00022f60


	//   ....[19]....
        /*1ee8*/ 	.word	0x00022f80


	//   ....[20]....
        /*1eec*/ 	.word	0x00022fe0


	//   ....[21]....
        /*1ef0*/ 	.word	0x000231a0


	//   ....[22]....
        /*1ef4*/ 	.word	0x00023210


	//   ....[23]....
        /*1ef8*/ 	.word	0x00023240


	//   ....[24]....
        /*1efc*/ 	.word	0x0002e650


	//   ....[25]....
        /*1f00*/ 	.word	0x0002e660


	//   ....[26]....
        /*1f04*/ 	.word	0x0002e670


	//   ....[27]....
        /*1f08*/ 	.word	0x0002e680


	//   ....[28]....
        /*1f0c*/ 	.word	0x0002e6b0


	//   ....[29]....
        /*1f10*/ 	.word	0x0002e6d0


	//   ....[30]....
        /*1f14*/ 	.word	0x0002e6f0


	//   ....[31]....
        /*1f18*/ 	.word	0x0002e700


	//   ....[32]....
        /*1f1c*/ 	.word	0x0002fbc0


	//   ....[33]....
        /*1f20*/ 	.word	0x0002fc30


	//   ....[34]....
        /*1f24*/ 	.word	0x0002fca0


	//   ....[35]....
        /*1f28*/ 	.word	0x0002fd10


	//   ....[36]....
        /*1f2c*/ 	.word	0x0002fd80


	//   ....[37]....
        /*1f30*/ 	.word	0x0002fdf0


	//   ....[38]....
        /*1f34*/ 	.word	0x0002fe60


	//   ....[39]....
        /*1f38*/ 	.word	0x0002fec0


	//----- nvinfo : EIATTR_EXIT_INSTR_OFFSETS
	.align		4
.L_562:
        /*1f3c*/ 	.byte	0x04, 0x1c
        /*1f3e*/ 	.short	(.L_564 - .L_563)


	//   ....[0]....
.L_563:
        /*1f40*/ 	.word	0x00000060


	//----- nvinfo : EIATTR_CRS_STACK_SIZE
	.align		4
.L_564:
        /*1f44*/ 	.byte	0x04, 0x1e
        /*1f46*/ 	.short	(.L_566 - .L_565)
.L_565:
        /*1f48*/ 	.word	0x00000000


	//----- nvinfo : EIATTR_CBANK_PARAM_SIZE
	.align		4
.L_566:
        /*1f4c*/ 	.byte	0x03, 0x19
        /*1f4e*/ 	.short	0x01d0


	//----- nvinfo : EIATTR_PARAM_CBANK
	.align		4
        /*1f50*/ 	.byte	0x04, 0x0a
        /*1f52*/ 	.short	(.L_568 - .L_567)
	.align		4
.L_567:
        /*1f54*/ 	.word	index@(.nv.constant0._ZN5flash16flash_fwd_kernelI23Flash_fwd_kernel_traitsILi32ELi128ELi128ELi4ELb0ELb0EN7cutlass10bfloat16_tE19Flash_kernel_traitsILi32ELi128ELi128ELi4ES3_EELb1ELb0ELb1ELb0ELb0ELb0ELb0ELb1EEEvNS_16Flash_fwd_paramsE)
        /*1f58*/ 	.short	0x0210
        /*1f5a*/ 	.short	0x01d0


	//----- nvinfo : EIATTR_SW_WAR
	.align		4
.L_568:
        /*1f5c*/ 	.byte	0x04, 0x36
        /*1f5e*/ 	.short	(.L_570 - .L_569)
.L_569:
        /*1f60*/ 	.word	0x00000008
.L_570:


//--------------------- .nv.info._ZN5flash16flash_fwd_kernelI23Flash_fwd_kernel_traitsILi32ELi128ELi128ELi4ELb0ELb0EN7cutlass10bfloat16_tE19Flash_kernel_traitsILi32ELi128ELi128ELi4ES3_EELb0ELb0ELb1ELb0ELb0ELb0ELb1ELb0EEEvNS_16Flash_fwd_paramsE --------------------------
	.section	.nv.info._ZN5flash16flash_fwd_kernelI23Flash_fwd_kernel_traitsILi32ELi128ELi128ELi4ELb0ELb0EN7cutlass10bfloat16_tE19Flash_kernel_traitsILi32ELi128ELi128ELi4ES3_EELb0ELb0ELb1ELb0ELb0ELb0ELb1ELb0EEEvNS_16Flash_fwd_paramsE,"",@"SHT_CUDA_INFO"
	.sectionflags	@""
	.align	4


	//----- nvinfo : EIATTR_CUDA_API_VERSION
	.align		4
        /*0000*/ 	.byte	0x04, 0x37
        /*0002*/ 	.short	(.L_572 - .L_571)
.L_571:
        /*0004*/ 	.word	0x00000082


	//----- nvinfo : EIATTR_KPARAM_INFO
	.align		4
.L_572:
        /*0008*/ 	.byte	0x04, 0x17
        /*000a*/ 	.short	(.L_574 - .L_573)
.L_573:
        /*000c*/ 	.word	0x00000000
        /*0010*/ 	.short	0x0000
        /*0012*/ 	.short	0x0000
        /*0014*/ 	.byte	0x00, 0xf0, 0x41, 0x07


	//----- nvinfo : EIATTR_SPARSE_MMA_MASK
	.align		4
.L_574:
        /*0018*/ 	.byte	0x03, 0x50
        /*001a*/ 	.short	0x0000


	//----- nvinfo : EIATTR_MAXREG_COUNT
	.align		4
        /*001c*/ 	.byte	0x03, 0x1b
        /*001e*/ 	.short	0x00ff


	//----- nvinfo : EIATTR_NUM_BARRIERS
	.align		4
        /*0020*/ 	.byte	0x02, 0x4c
        /*0022*/ 	.byte	0x01
	.zero		1


	//----- nvinfo : EIATTR_ANNOTATIONS
	.align		4
        /*0024*/ 	.byte	0x04, 0x55
        /*0026*/ 	.short	(.L_576 - .L_575)


	//   ....[0]....
.L_575:
        /* <DEDUP_REMOVED lines=22> */


	//----- nvinfo : EIATTR_MERCURY_ISA_VERSION
	.align		4
.L_576:
        /*0178*/ 	.byte	0x03, 0x5f
        /*017a*/ 	.short	0x0101


	//----- nvinfo : EIATTR_INT_WARP_WIDE_INSTR_OFFSETS
	.align		4
        /*017c*/ 	.byte	0x04, 0x31
        /*017e*/ 	.short	(.L_578 - .L_577)


	//   ....[0]....
.L_577:
        /*0180*/ 	.word	0x000091e0


	//----- nvinfo : EIATTR_COOP_GROUP_MASK_REGIDS
	.align		4
.L_578:
        /*0184*/ 	.byte	0x04, 0x29
        /*0186*/ 	.short	(.L_580 - .L_579)


	//   ....[0]....
.L_579:
        /*0188*/ 	.word	0xffffffff


	//   ....[1]....
        /*018c*/ 	.word	0xffffffff


	//   ....[2]....
        /*0190*/ 	.word	0xffffffff


	//   ....[3]....
        /*0194*/ 	.word	0xffffffff


	//   ....[4]....
        /*0198*/ 	.word	0xffffffff


	//   ....[5]....
        /*019c*/ 	.word	0xffffffff


	//   ....[6]....
        /*01a0*/ 	.word	0xffffffff


	//   ....[7]....
        /*01a4*/ 	.word	0xffffffff


	//   ....[8]....
        /*01a8*/ 	.word	0xffffffff


	//   ....[9]....
        /*01ac*/ 	.word	0xffffffff


	//   ....[10]....
        /*01b0*/ 	.word	0xffffffff


	//   ....[11]....
        /*01b4*/ 	.word	0xffffffff


	//   ....[12]....
        /*01b8*/ 	.word	0xffffffff


	//   ....[13]....
        /*01bc*/ 	.word	0xffffffff


	//   ....[14]....
        /*01c0*/ 	.word	0xffffffff


	//   ....[15]....
        /*01c4*/ 	.word	0xffffffff


	//   ....[16]....
        /*01c8*/ 	.word	0xffffffff


	//   ....[17]....
        /*01cc*/ 	.word	0xffffffff


	//   ....[18]....
        /*01d0*/ 	.word	0xffffffff


	//   ....[19]....
        /*01d4*/ 	.word	0xffffffff


	//   ....[20]....
        /*01d8*/ 	.word	0xffffffff


	//   ....[21]....
        /*01dc*/ 	.word	0xffffffff


	//   ....[22]....
        /*01e0*/ 	.word	0xffffffff


	//   ....[23]....
        /*01e4*/ 	.word	0xffffffff


	//   ....[24]....
        /*01e8*/ 	.word	0xffffffff


	//   ....[25]....
        /*01ec*/ 	.word	0xffffffff


	//   ....[26]....
        /*01f0*/ 	.word	0xffffffff


	//   ....[27]....
        /*01f4*/ 	.word	0xffffffff


	//   ....[28]....
        /*01f8*/ 	.word	0xffffffff


	//   ....[29]....
        /*01fc*/ 	.word	0xffffffff


	//   ....[30]....
        /*0200*/ 	.word	0xffffffff


	//   ....[31]....
        /*0204*/ 	.word	0xffffffff


	//----- nvinfo : EIATTR_COOP_GROUP_INSTR_OFFSETS
	.align		4
.L_580:
        /*0208*/ 	.byte	0x04, 0x28
        /*020a*/ 	.short	(.L_582 - .L_581)


	//   ....[0]....
.L_581:
        /*020c*/ 	.word	0x000068f0


	//   ....[1]....
        /*0210*/ 	.word	0x00006910


	//   ....[2]....
        /*0214*/ 	.word	0x00006940


	//   ....[3]....
        /*0218*/ 	.word	0x00006950


	//   ....[4]....
        /*021c*/ 	.word	0x000073b0


	//   ....[5]....
        /*0220*/ 	.word	0x00007440


	//   ....[6]....
        /*0224*/ 	.word	0x00007690


	//   ....[7]....
        /*0228*/ 	.word	0x00007710


	//   ....[8]....
        /*022c*/ 	.word	0x0000ca70


	//   ....[9]....
        /*0230*/ 	.word	0x0000ca90


	//   ....[10]....
        /*0234*/ 	.word	0x0000ce70


	//   ....[11]....
        /*0238*/ 	.word	0x0000cec0


	//   ....[12]....
        /*023c*/ 	.word	0x0000d880


	//   ....[13]....
        /*0240*/ 	.word	0x0000d940


	//   ....[14]....
        /*0244*/ 	.word	0x0000db40


	//   ....[15]....
        /*0248*/ 	.word	0x0000dbb0


	//   ....[16]....
        /*024c*/ 	.word	0x00013b70


	//   ....[17]....
        /*0250*/ 	.word	0x00013d70


	//   ....[18]....
        /*0254*/ 	.word	0x00013e50


	//   ....[19]....
        /*0258*/ 	.word	0x00013e80


	//   ....[20]....
        /*025c*/ 	.word	0x00013fa0


	//   ....[21]....
        /*0260*/ 	.word	0x00013fe0


	//   ....[22]....
        /*0264*/ 	.word	0x00014030


	//   ....[23]....
        /*0268*/ 	.word	0x000141c0


	//   ....[24]....
        /*026c*/ 	.word	0x00016860


	//   ....[25]....
        /*0270*/ 	.word	0x00016870


	//   ....[26]....
        /*0274*/ 	.word	0x00016880


	//   ....[27]....
        /*0278*/ 	.word	0x000168a0


	//   ....[28]....
        /*027c*/ 	.word	0x000168d0


	//   ....[29]....
        /*0280*/ 	.word	0x000168f0


	//   ....[30]....
        /*0284*/ 	.word	0x00016920


	//   ....[31]....
        /*0288*/ 	.word	0x00016980


	//----- nvinfo : EIATTR_EXIT_INSTR_OFFSETS
	.align		4
.L_582:
        /*028c*/ 	.byte	0x04, 0x1c
        /*028e*/ 	.short	(.L_584 - .L_583)


	//   ....[0]....
.L_583:
        /*0290*/ 	.word	0x000004b0


	//   ....[1]....
        /*0294*/ 	.word	0x00001110


	//   ....[2]....
        /*0298*/ 	.word	0x000011a0


	//   ....[3]....
        /*029c*/ 	.word	0x00017c40


	//   ....[4]....
        /*02a0*/ 	.word	0x00017d20


	//----- nvinfo : EIATTR_CRS_STACK_SIZE
	.align		4
.L_584:
        /*02a4*/ 	.byte	0x04, 0x1e
        /*02a6*/ 	.short	(.L_586 - .L_585)
.L_585:
        /*02a8*/ 	.word	0x00000000


	//----- nvinfo : EIATTR_CBANK_PARAM_SIZE
	.align		4
.L_586:
        /*02ac*/ 	.byte	0x03, 0x19
        /*02ae*/ 	.short	0x01d0


	//----- nvinfo : EIATTR_PARAM_CBANK
	.align		4
        /*02b0*/ 	.byte	0x04, 0x0a
        /*02b2*/ 	.short	(.L_588 - .L_587)
	.align		4
.L_587:
        /*02b4*/ 	.word	index@(.nv.constant0._ZN5flash16flash_fwd_kernelI23Flash_fwd_kernel_traitsILi32ELi128ELi128ELi4ELb0ELb0EN7cutlass10bfloat16_tE19Flash_kernel_traitsILi32ELi128ELi128ELi4ES3_EELb0ELb0ELb1ELb0ELb0ELb0ELb1ELb0EEEvNS_16Flash_fwd_paramsE)
        /*02b8*/ 	.short	0x0210
        /*02ba*/ 	.short	0x01d0


	//----- nvinfo : EIATTR_SW_WAR
	.align		4
.L_588:
        /*02bc*/ 	.byte	0x04, 0x36
        /*02be*/ 	.short	(.L_590 - .L_589)
.L_589:
        /*02c0*/ 	.word	0x00000008
.L_590:


//--------------------- .nv.info._ZN5flash16flash_fwd_kernelI23Flash_fwd_kernel_traitsILi32ELi128ELi128ELi4ELb0ELb0EN7cutlass10bfloat16_tE19Flash_kernel_traitsILi32ELi128ELi128ELi4ES3_EELb1ELb0ELb1ELb1ELb0ELb0ELb0ELb1EEEvNS_16Flash_fwd_paramsE --------------------------
	.section	.nv.info._ZN5flash16flash_fwd_kernelI23Flash_fwd_kernel_traitsILi32ELi128ELi128ELi4ELb0ELb0EN7cutlass10bfloat16_tE19Flash_kernel_traitsILi32ELi128ELi128ELi4ES3_EELb1ELb0ELb1ELb1ELb0ELb0ELb0ELb1EEEvNS_16Flash_fwd_paramsE,"",@"SHT_CUDA_INFO"
	.sectionflags	@""
	.align	4


	//----- nvinfo : EIATTR_CUDA_API_VERSION
	.align		4
        /*0000*/ 	.byte	0x04, 0x37
        /*0002*/ 	.short	(.L_592 - .L_591)
.L_591:
        /*0004*/ 	.word	0x00000082


	//----- nvinfo : EIATTR_KPARAM_INFO
	.align		4
.L_592:
        /*0008*/ 	.byte	0x04, 0x17
        /*000a*/ 	.short	(.L_594 - .L_593)
.L_593:
        /*000c*/ 	.word	0x00000000
        /*0010*/ 	.short	0x0000
        /*0012*/ 	.short	0x0000
        /*0014*/ 	.byte	0x00, 0xf0, 0x41, 0x07


	//----- nvinfo : EIATTR_SPARSE_MMA_MASK
	.align		4
.L_594:
        /*0018*/ 	.byte	0x03, 0x50
        /*001a*/ 	.short	0x0000


	//----- nvinfo : EIATTR_MAXREG_COUNT
	.align		4
        /*001c*/ 	.byte	0x03, 0x1b
        /*001e*/ 	.short	0x00ff


	//----- nvinfo : EIATTR_NUM_BARRIERS
	.align		4
        /*0020*/ 	.byte	0x02, 0x4c
        /*0022*/ 	.byte	0x01
	.zero		1


	//----- nvinfo : EIATTR_ANNOTATIONS
	.align		4
        /*0024*/ 	.byte	0x04, 0x55
        /*0026*/ 	.short	(.L_596 - .L_595)


	//   ....[0]....
.L_595:
        /* <DEDUP_REMOVED lines=524> */


	//----- nvinfo : EIATTR_MERCURY_ISA_VERSION
	.align		4
.L_596:
        /*20d8*/ 	.byte	0x03, 0x5f
        /*20da*/ 	.short	0x0101


	//----- nvinfo : EIATTR_COOP_GROUP_MASK_REGIDS
	.align		4
        /*20dc*/ 	.byte	0x04, 0x29
        /*20de*/ 	.short	(.L_598 - .L_597)


	//   ....[0]....
.L_597:
        /*20e0*/ 	.word	0xffffffff


	//   ....[1]....
        /*20e4*/ 	.word	0xffffffff


	//   ....[2]....
        /*20e8*/ 	.word	0xffffffff


	//   ....[3]....
        /*20ec*/ 	.word	0xffffffff


	//   ....[4]....
        /*20f0*/ 	.word	0xffffffff


	//   ....[5]....
        /*20f4*/ 	.word	0xffffffff


	//   ....[6]....
        /*20f8*/ 	.word	0xffffffff


	//   ....[7]....
        /*20fc*/ 	.word	0xffffffff


	//   ....[8]....
        /*2100*/ 	.word	0xffffffff


	//   ....[9]....
        /*2104*/ 	.word	0xffffffff


	//   ....[10]....
        /*2108*/ 	.word	0xffffffff


	//   ....[11]....
        /*210c*/ 	.word	0xffffffff


	//   ....[12]....
        /*2110*/ 	.word	0xffffffff


	//   ....[13]....
        /*2114*/ 	.word	0xffffffff


	//   ....[14]....
        /*2118*/ 	.word	0xffffffff


	//   ....[15]....
        /*211c*/ 	.word	0xffffffff


	//   ....[16]....
        /*2120*/ 	.word	0xffffffff


	//   ....[17]....
        /*2124*/ 	.word	0xffffffff


	//   ....[18]....
        /*2128*/ 	.word	0xffffffff


	//   ....[19]....
        /*212c*/ 	.word	0xffffffff


	//   ....[20]....
        /*2130*/ 	.word	0xffffffff


	//   ....[21]....
        /*2134*/ 	.word	0xffffffff


	//   ....[22]....
        /*2138*/ 	.word	0xffffffff


	//   ....[23]....
        /*213c*/ 	.word	0xffffffff


	//   ....[24]....
        /*2140*/ 	.word	0xffffffff


	//   ....[25]....
        /*2144*/ 	.word	0xffffffff


	//   ....[26]....
        /*2148*/ 	.word	0xffffffff


	//   ....[27]....
        /*214c*/ 	.word	0xffffffff


	//   ....[28]....
        /*2150*/ 	.word	0xffffffff


	//   ....[29]....
        /*2154*/ 	.word	0xffffffff


	//   ....[30]....
        /*2158*/ 	.word	0xffffffff


	//   ....[31]....
        /*215c*/ 	.word	0xffffffff


	//   ....[32]....
        /*2160*/ 	.word	0x05000004


	//   ....[33]....
        /*2164*/ 	.word	0x05000004


	//   ....[34]....
        /*2168*/ 	.word	0x05000004


	//   ....[35]....
        /*216c*/ 	.word	0x05000004


	//   ....[36]....
        /*2170*/ 	.word	0x05000004


	//   ....[37]....
        /*2174*/ 	.word	0x05000004


	//   ....[38]....
        /*2178*/ 	.word	0x05000004


	//   ....[39]....
        /*217c*/ 	.word	0x05000004


	//----- nvinfo : EIATTR_COOP_GROUP_INSTR_OFFSETS
	.align		4
.L_598:
        /*2180*/ 	.byte	0x04, 0x28
        /*2182*/ 	.short	(.L_600 - .L_599)


	//   ....[0]....
.L_599:
        /*2184*/ 	.word	0x000087d0


	//   ....[1]....
        /*2188*/ 	.word	0x000087e0


	//   ....[2]....
        /*218c*/ 	.word	0x00008800


	//   ....[3]....
        /*2190*/ 	.word	0x00008820


	//   ....[4]....
        /*2194*/ 	.word	0x00008850


	//   ....[5]....
        /*2198*/ 	.word	0x00008860


	//   ....[6]....
        /*219c*/ 	.word	0x00008890


	//   ....[7]....
        /*21a0*/ 	.word	0x000088a0


	//   ....[8]....
        /*21a4*/ 	.word	0x00018000


	//   ....[9]....
        /*21a8*/ 	.word	0x00018080


	//   ....[10]....
        /*21ac*/ 	.word	0x00018910


	//   ....[11]....
        /*21b0*/ 	.word	0x00018940


	//   ....[12]....
        /*21b4*/ 	.word	0x00019050


	//   ....[13]....
        /*21b8*/ 	.word	0x00019070


	//   ....[14]....
        /*21bc*/ 	.word	0x00019620


	//   ....[15]....
        /*21c0*/ 	.word	0x00019640


	//   ....[16]....
        /*21c4*/ 	.word	0x000292c0


	//   ....[17]....
        /*21c8*/ 	.word	0x000292d0


	//   ....[18]....
        /*21cc*/ 	.word	0x000292e0


	//   ....[19]....
        /*21d0*/ 	.word	0x000292f0


	//   ....[20]....
        /*21d4*/ 	.word	0x00029340


	//   ....[21]....
        /*21d8*/ 	.word	0x000293f0


	//   ....[22]....
        /*21dc*/ 	.word	0x00029510


	//   ....[23]....
        /*21e0*/ 	.word	0x00029550


	//   ....[24]....
        /*21e4*/ 	.word	0x00034e00


	//   ....[25]....
        /*21e8*/ 	.word	0x00034e10


	//   ....[26]....
        /*21ec*/ 	.word	0x00034e20


	//   ....[27]....
        /*21f0*/ 	.word	0x00034e30


	//   ....[28]....
        /*21f4*/ 	.word	0x00034e60


	//   ....[29]....
        /*21f8*/ 	.word	0x00034e80


	//   ....[30]....
        /*21fc*/ 	.word	0x00034ea0


	//   ....[31]....
        /*2200*/ 	.word	0x00034eb0


	//   ....[32]....
        /*2204*/ 	.word	0x00036370


	//   ....[33]....
        /*2208*/ 	.word	0x000363e0


	//   ....[34]....
        /*220c*/ 	.word	0x00036450


	//   ....[35]....
        /*2210*/ 	.word	0x000364c0


	//   ....[36]....
        /*2214*/ 	.word	0x00036530


	//   ....[37]....
        /*2218*/ 	.word	0x000365a0


	//   ....[38]....
        /*221c*/ 	.word	0x00036610


	//   ....[39]....
        /*2220*/ 	.word	0x00036670


	//----- nvinfo : EIATTR_EXIT_INSTR_OFFSETS
	.align		4
.L_600:
        /*2224*/ 	.byte	0x04, 0x1c
        /*2226*/ 	.short	(.L_602 - .L_601)


	//   ....[0]....
.L_601:
        /*2228*/ 	.word	0x00000070


	//----- nvinfo : EIATTR_CRS_STACK_SIZE
	.align		4
.L_602:
        /*222c*/ 	.byte	0x04, 0x1e
        /*222e*/ 	.short	(.L_604 - .L_603)
.L_603:
        /*2230*/ 	.word	0x00000000


	//----- nvinfo : EIATTR_CBANK_PARAM_SIZE
	.align		4
.L_604:
        /*2234*/ 	.byte	0x03, 0x19
        /*2236*/ 	.short	0x01d0


	//----- nvinfo : EIATTR_PARAM_CBANK
	.align		4
        /*2238*/ 	.byte	0x04, 0x0a
        /*223a*/ 	.short	(.L_606 - .L_605)
	.align		4
.L_605:
        /*223c*/ 	.word	index@(.nv.constant0._ZN5flash16flash_fwd_kernelI23Flash_fwd_kernel_traitsILi32ELi128ELi128ELi4ELb0ELb0EN7cutlass10bfloat16_tE19Flash_kernel_traitsILi32ELi128ELi128ELi4ES3_EELb1ELb0ELb1ELb1ELb0ELb0ELb0ELb1EEEvNS_16Flash_fwd_paramsE)
        /*2240*/ 	.short	0x0210
        /*2242*/ 	.short	0x01d0


	//----- nvinfo : EIATTR_SW_WAR
	.align		4
.L_606:
        /*2244*/ 	.byte	0x04, 0x36
        /*2246*/ 	.short	(.L_608 - .L_607)
.L_607:
        /*2248*/ 	.word	0x00000008
.L_608:


//--------------------- .nv.info._ZN5flash16flash_fwd_kernelI23Flash_fwd_kernel_traitsILi32ELi128ELi128ELi4ELb0ELb0EN7cutlass10bfloat16_tE19Flash_kernel_traitsILi32ELi128ELi128ELi4ES3_EELb0ELb0ELb1ELb1ELb0ELb0ELb1ELb0EEEvNS_16Flash_fwd_paramsE --------------------------
	.section	.nv.info._ZN5flash16flash_fwd_kernelI23Flash_fwd_kernel_traitsILi32ELi128ELi128ELi4ELb0ELb0EN7cutlass10bfloat16_tE19Flash_kernel_traitsILi32ELi128ELi128ELi4ES3_EELb0ELb0ELb1ELb1ELb0ELb0ELb1ELb0EEEvNS_16Flash_fwd_paramsE,"",@"SHT_CUDA_INFO"
	.sectionflags	@""
	.align	4


	//----- nvinfo : EIATTR_CUDA_API_VERSION
	.align		4
        /*0000*/ 	.byte	0x04, 0x37
        /*0002*/ 	.short	(.L_610 - .L_609)
.L_609:
        /*0004*/ 	.word	0x00000082


	//----- nvinfo : EIATTR_KPARAM_INFO
	.align		4
.L_610:
        /*0008*/ 	.byte	0x04, 0x17
        /*000a*/ 	.short	(.L_612 - .L_611)
.L_611:
        /*000c*/ 	.word	0x00000000
        /*0010*/ 	.short	0x0000
        /*0012*/ 	.short	0x0000
        /*0014*/ 	.byte	0x00, 0xf0, 0x41, 0x07


	//----- nvinfo : EIATTR_SPARSE_MMA_MASK
	.align		4
.L_612:
        /*0018*/ 	.byte	0x03, 0x50
        /*001a*/ 	.short	0x0000


	//----- nvinfo : EIATTR_MAXREG_COUNT
	.align		4
        /*001c*/ 	.byte	0x03, 0x1b
        /*001e*/ 	.short	0x00ff


	//----- nvinfo : EIATTR_NUM_BARRIERS
	.align		4
        /*0020*/ 	.byte	0x02, 0x4c
        /*0022*/ 	.byte	0x01
	.zero		1


	//----- nvinfo : EIATTR_ANNOTATIONS
	.align		4
        /*0024*/ 	.byte	0x04, 0x55
        /*0026*/ 	.short	(.L_614 - .L_613)


	//   ....[0]....
.L_613:
        /* <DEDUP_REMOVED lines=33> */


	//----- nvinfo : EIATTR_MERCURY_ISA_VERSION
	.align		4
.L_614:
        /*0220*/ 	.byte	0x03, 0x5f
        /*0222*/ 	.short	0x0101


	//----- nvinfo : EIATTR_INT_WARP_WIDE_INSTR_OFFSETS
	.align		4
        /*0224*/ 	.byte	0x04, 0x31
        /*0226*/ 	.short	(.L_616 - .L_615)


	//   ....[0]....
.L_615:
        /*0228*/ 	.word	0x0000b940


	//----- nvinfo : EIATTR_COOP_GROUP_MASK_REGIDS
	.align		4
.L_616:
        /*022c*/ 	.byte	0x04, 0x29
        /*022e*/ 	.short	(.L_618 - .L_617)


	//   ....[0]....
.L_617:
        /*0230*/ 	.word	0xffffffff


	//   ....[1]....
        /*0234*/ 	.word	0xffffffff


	//   ....[2]....
        /*0238*/ 	.word	0xffffffff


	//   ....[3]....
        /*023c*/ 	.word	0xffffffff


	//   ....[4]....
        /*0240*/ 	.word	0xffffffff


	//   ....[5]....
        /*0244*/ 	.word	0xffffffff


	//   ....[6]....
        /*0248*/ 	.word	0xffffffff


	//   ....[7]....
        /*024c*/ 	.word	0xffffffff


	//   ....[8]....
        /*0250*/ 	.word	0xffffffff


	//   ....[9]....
        /*0254*/ 	.word	0xffffffff


	//   ....[10]....
        /*0258*/ 	.word	0xffffffff


	//   ....[11]....
        /*025c*/ 	.word	0xffffffff


	//   ....[12]....
        /*0260*/ 	.word	0xffffffff


	//   ....[13]....
        /*0264*/ 	.word	0xffffffff


	//   ....[14]....
        /*0268*/ 	.word	0xffffffff


	//   ....[15]....
        /*026c*/ 	.word	0xffffffff


	//   ....[16]....
        /*0270*/ 	.word	0xffffffff


	//   ....[17]....
        /*0274*/ 	.word	0xffffffff


	//   ....[18]....
        /*0278*/ 	.word	0xffffffff


	//   ....[19]....
        /*027c*/ 	.word	0xffffffff


	//   ....[20]....
        /*0280*/ 	.word	0xffffffff


	//   ....[21]....
        /*0284*/ 	.word	0xffffffff


	//   ....[22]....
        /*0288*/ 	.word	0xffffffff


	//   ....[23]....
        /*028c*/ 	.word	0xffffffff


	//   ....[24]....
        /*0290*/ 	.word	0xffffffff


	//   ....[25]....
        /*0294*/ 	.word	0xffffffff


	//   ....[26]....
        /*0298*/ 	.word	0xffffffff


	//   ....[27]....
        /*029c*/ 	.word	0xffffffff


	//   ....[28]....
        /*02a0*/ 	.word	0xffffffff


	//   ....[29]....
        /*02a4*/ 	.word	0xffffffff


	//   ....[30]....
        /*02a8*/ 	.word	0xffffffff


	//   ....[31]....
        /*02ac*/ 	.word	0xffffffff


	//----- nvinfo : EIATTR_COOP_GROUP_INSTR_OFFSETS
	.align		4
.L_618:
        /*02b0*/ 	.byte	0x04, 0x28
        /*02b2*/ 	.short	(.L_620 - .L_619)


	//   ....[0]....
.L_619:
        /*02b4*/ 	.word	0x00009100


	//   ....[1]....
        /*02b8*/ 	.word	0x00009120


	//   ....[2]....
        /*02bc*/ 	.word	0x00009160


	//   ....[3]....
        /*02c0*/ 	.word	0x00009170


	//   ....[4]....
        /*02c4*/ 	.word	0x00009cd0


	//   ....[5]....
        /*02c8*/ 	.word	0x00009d90


	//   ....[6]....
        /*02cc*/ 	.word	0x00009e20


	//   ....[7]....
        /*02d0*/ 	.word	0x00009e80


	//   ....[8]....
        /*02d4*/ 	.word	0x00011790


	//   ....[9]....
        /*02d8*/ 	.word	0x000117b0


	//   ....[10]....
        /*02dc*/ 	.word	0x00011b80


	//   ....[11]....
        /*02e0*/ 	.word	0x00011bd0


	//   ....[12]....
        /*02e4*/ 	.word	0x00012530


	//   ....[13]....
        /*02e8*/ 	.word	0x00012610


	//   ....[14]....
        /*02ec*/ 	.word	0x00012810


	//   ....[15]....
        /*02f0*/ 	.word	0x00012870


	//   ....[16]....
        /*02f4*/ 	.word	0x0001a850


	//   ....[17]....
        /*02f8*/ 	.word	0x0001a890


	//   ....[18]....
        /*02fc*/ 	.word	0x0001a980


	//   ....[19]....
        /*0300*/ 	.word	0x0001a9d0


	//   ....[20]....
        /*0304*/ 	.word	0x0001ae30


	//   ....[21]....
        /*0308*/ 	.word	0x0001afb0


	//   ....[22]....
        /*030c*/ 	.word	0x0001b040


	//   ....[23]....
        /*0310*/ 	.word	0x0001b160


	//   ....[24]....
        /*0314*/ 	.word	0x0001d700


	//   ....[25]....
        /*0318*/ 	.word	0x0001d710


	//   ....[26]....
        /*031c*/ 	.word	0x0001d720


	//   ....[27]....
        /*0320*/ 	.word	0x0001d740


	//   ....[28]....
        /*0324*/ 	.word	0x0001d770


	//   ....[29]....
        /*0328*/ 	.word	0x0001d790


	//   ....[30]....
        /*032c*/ 	.word	0x0001d7c0


	//   ....[31]....
        /*0330*/ 	.word	0x0001d830


	//----- nvinfo : EIATTR_EXIT_INSTR_OFFSETS
	.align		4
.L_620:
        /*0334*/ 	.byte	0x04, 0x1c
        /*0336*/ 	.short	(.L_622 - .L_621)


	//   ....[0]....
.L_621:
        /*0338*/ 	.word	0x000004c0


	//   ....[1]....
        /*033c*/ 	.word	0x00001110


	//   ....[2]....
        /*0340*/ 	.word	0x000011a0


	//   ....[3]....
        /*0344*/ 	.word	0x0001eb10


	//   ....[4]....
        /*0348*/ 	.word	0x0001ebf0


	//----- nvinfo : EIATTR_CRS_STACK_SIZE
	.align		4
.L_622:
        /*034c*/ 	.byte	0x04, 0x1e
        /*034e*/ 	.short	(.L_624 - .L_623)
.L_623:
        /*0350*/ 	.word	0x00000000


	//----- nvinfo : EIATTR_CBANK_PARAM_SIZE
	.align		4
.L_624:
        /*0354*/ 	.byte	0x03, 0x19
        /*0356*/ 	.short	0x01d0


	//----- nvinfo : EIATTR_PARAM_CBANK
	.align		4
        /*0358*/ 	.byte	0x04, 0x0a
        /*035a*/ 	.short	(.L_626 - .L_625)
	.align		4
.L_625:
        /*035c*/ 	.word	index@(.nv.constant0._ZN5flash16flash_fwd_kernelI23Flash_fwd_kernel_traitsILi32ELi128ELi128ELi4ELb0ELb0EN7cutlass10bfloat16_tE19Flash_kernel_traitsILi32ELi128ELi128ELi4ES3_EELb0ELb0ELb1ELb1ELb0ELb0ELb1ELb0EEEvNS_16Flash_fwd_paramsE)
        /*0360*/ 	.short	0x0210
        /*0362*/ 	.short	0x01d0


	//----- nvinfo : EIATTR_SW_WAR
	.align		4
.L_626:
        /*0364*/ 	.byte	0x04, 0x36
        /*0366*/ 	.short	(.L_628 - .L_627)
.L_627:
        /*0368*/ 	.word	0x00000008
.L_628:


//--------------------- .nv.callgraph             --------------------------
	.section	.nv.callgraph,"",@"SHT_CUDA_CALLGRAPH"
	.align	4
	.sectionentsize	8
	.align		4
        /*0000*/ 	.word	0x00000000
	.align		4
        /*0004*/ 	.word	0xffffffff
	.align		4
        /*0008*/ 	.word	0x00000000
	.align		4
        /*000c*/ 	.word	0xfffffffe
	.align		4
        /*0010*/ 	.word	0x00000000
	.align		4
        /*0014*/ 	.word	0xfffffffd
	.align		4
        /*0018*/ 	.word	0x00000000
	.align		4
        /*001c*/ 	.word	0xfffffffc


//--------------------- .nv.constant4             --------------------------
	.section	.nv.constant4,"a",@progbits
	.align	8
	.align		8
.nv.constant4:
        /*0000*/ 	.dword	_ZN65_INTERNAL_e8fd3175_29_flash_fwd_hdim32_bf16_sm80_cu_a6473388_30664cuda3std3__45__cpo5beginE
	.align		8
        /*0008*/ 	.dword	_ZN65_INTERNAL_e8fd3175_29_flash_fwd_hdim32_bf16_sm80_cu_a6473388_30664cuda3std3__45__cpo3endE
	.align		8
        /*0010*/ 	.dword	_ZN65_INTERNAL_e8fd3175_29_flash_fwd_hdim32_bf16_sm80_cu_a6473388_30664cuda3std3__45__cpo6cbeginE
	.align		8
        /*0018*/ 	.dword	_ZN65_INTERNAL_e8fd3175_29_flash_fwd_hdim32_bf16_sm80_cu_a6473388_30664cuda3std3__45__cpo4cendE
	.align		8
        /*0020*/ 	.dword	_ZN65_INTERNAL_e8fd3175_29_flash_fwd_hdim32_bf16_sm80_cu_a6473388_30664cuda3std3__467_GLOBAL__N__e8fd3175_29_flash_fwd_hdim32_bf16_sm80_cu_a6473388_30666ignoreE
	.align		8
        /*0028*/ 	.dword	_ZN65_INTERNAL_e8fd3175_29_flash_fwd_hdim32_bf16_sm80_cu_a6473388_30664cuda3std3__419piecewise_constructE
	.align		8
        /*0030*/ 	.dword	_ZN65_INTERNAL_e8fd3175_29_flash_fwd_hdim32_bf16_sm80_cu_a6473388_30664cuda3std3__48in_placeE
	.align		8
        /*0038*/ 	.dword	_ZN65_INTERNAL_e8fd3175_29_flash_fwd_hdim32_bf16_sm80_cu_a6473388_30664cuda3std6ranges3__45__cpo4swapE
	.align		8
        /*0040*/ 	.dword	_ZN65_INTERNAL_e8fd3175_29_flash_fwd_hdim32_bf16_sm80_cu_a6473388_30664cuda3std6ranges3__45__cpo9iter_moveE
	.align		8
        /*0048*/ 	.dword	_ZN65_INTERNAL_e8fd3175_29_flash_fwd_hdim32_bf16_sm80_cu_a6473388_30664cute7productE
	.align		8
        /*0050*/ 	.dword	_ZN65_INTERNAL_e8fd3175_29_flash_fwd_hdim32_bf16_sm80_cu_a6473388_30664cute1_E


//--------------------- .text._ZN5flash16flash_fwd_kernelI23Flash_fwd_kernel_traitsILi32ELi128ELi128ELi4ELb0ELb0EN7cutlass10bfloat16_tE19Flash_kernel_traitsILi32ELi128ELi128ELi4ES3_EELb0ELb0ELb0ELb0ELb0ELb1ELb0ELb0EEEvNS_16Flash_fwd_paramsE --------------------------
	.section	.text._ZN5flash16flash_fwd_kernelI23Flash_fwd_kernel_traitsILi32ELi128ELi128ELi4ELb0ELb0EN7cutlass10bfloat16_tE19Flash_kernel_traitsILi32ELi128ELi128ELi4ES3_EELb0ELb0ELb0ELb0ELb0ELb1ELb0ELb0EEEvNS_16Flash_fwd_paramsE,"ax",@progbits
	.align	128
        .global         _ZN5flash16flash_fwd_kernelI23Flash_fwd_kernel_traitsILi32ELi128ELi128ELi4ELb0ELb0EN7cutlass10bfloat16_tE19Flash_kernel_traitsILi32ELi128ELi128ELi4ES3_EELb0ELb0ELb0ELb0ELb0ELb1ELb0ELb0EEEvNS_16Flash_fwd_paramsE
        .type           _ZN5flash16flash_fwd_kernelI23Flash_fwd_kernel_traitsILi32ELi128ELi128ELi4ELb0ELb0EN7cutlass10bfloat16_tE19Flash_kernel_traitsILi32ELi128ELi128ELi4ES3_EELb0ELb0ELb0ELb0ELb0ELb1ELb0ELb0EEEvNS_16Flash_fwd_paramsE,@function
        .size           _ZN5flash16flash_fwd_kernelI23Flash_fwd_kernel_traitsILi32ELi128ELi128ELi4ELb0ELb0EN7cutlass10bfloat16_tE19Flash_kernel_traitsILi32ELi128ELi128ELi4ES3_EELb0ELb0ELb0ELb0ELb0ELb1ELb0ELb0EEEvNS_16Flash_fwd_paramsE,(.L_x_1304 - _ZN5flash16flash_fwd_kernelI23Flash_fwd_kernel_traitsILi32ELi128ELi128ELi4ELb0ELb0EN7cutlass10bfloat16_tE19Flash_kernel_traitsILi32ELi128ELi128ELi4ES3_EELb0ELb0ELb0ELb0ELb0ELb1ELb0ELb0EEEvNS_16Flash_fwd_paramsE)
        .other          _ZN5flash16flash_fwd_kernelI23Flash_fwd_kernel_traitsILi32ELi128ELi128ELi4ELb0ELb0EN7cutlass10bfloat16_tE19Flash_kernel_traitsILi32ELi128ELi128ELi4ES3_EELb0ELb0ELb0ELb0ELb0ELb1ELb0ELb0EEEvNS_16Flash_fwd_paramsE,@"STO_CUDA_ENTRY STV_DEFAULT"
_ZN5flash16flash_fwd_kernelI23Flash_fwd_kernel_traitsILi32ELi128ELi128ELi4ELb0ELb0EN7cutlass10bfloat16_tE19Flash_kernel_traitsILi32ELi128ELi128ELi4ES3_EELb0ELb0ELb0ELb0ELb0ELb1ELb0ELb0EEEvNS_16Flash_fwd_paramsE:
.text._ZN5flash16flash_fwd_kernelI23Flash_fwd_kernel_traitsILi32ELi128ELi128ELi4ELb0ELb0EN7cutlass10bfloat16_tE19Flash_kernel_traitsILi32ELi128ELi128ELi4ES3_EELb0ELb0ELb0ELb0ELb0ELb1ELb0ELb0EEEvNS_16Flash_fwd_paramsE:
[----:B------:R-:W1:Y:S08]  /*0000*/  LDC R1, c[0x0][0x28] ;  /* 0x00000a00ff017b82 */ /* 0x000e700000000800 */
[----:B------:R-:W2:Y:S01]  /*0010*/  LDC.64 R2, c[0x0][0x300] ;  /* 0x0000c000ff027b82 */ /* 0x000ea20000000a00 */
[----:B------:R-:W3:Y:S01]  /*0020*/  S2R R22, SR_CTAID.Y ;  /* 0x0000000000167919 */ /* 0x000ee20000002600 */
[----:B------:R-:W-:Y:S01]  /*0030*/  ULDC.64 UR4, c[0x0][0x2f0] ;  /* 0x0000bc0000047ab9 */ /* 0x000fe20000000a00 */
[----:B------:R-:W-:Y:S01]  /*0040*/  IMAD.MOV.U32 R252, RZ, RZ, -0x1 ;  /* 0xfffffffffffc7424 */ /* 0x000fe200078e00ff */
[----:B------:R-:W-:Y:S01]  /*0050*/  ISETP.NE.U32.AND P2, PT, RZ, UR4, PT ;  /* 0x00000004ff007c0c */ /* 0x000fe2000bf45070 */
[----:B------:R-:W-:Y:S01]  /*0060*/  ULDC.64 UR16, c[0x0][0x208] ;  /* 0x0000820000107ab9 */ /* 0x000fe20000000a00 */
[----:B-1----:R-:W-:-:S02]  /*0070*/  VIADD R1, R1, 0xffffffc0 ;  /* 0xffffffc001017836 */ /* 0x002fc40000000000 */
[----:B------:R-:W3:Y:S08]  /*0080*/  LDC.64 R4, c[0x0][0x2f0] ;  /* 0x0000bc00ff047b82 */ /* 0x000ef00000000a00 */
[----:B------:R-:W1:Y:S01]  /*0090*/  LDC.U8 R8, c[0x0][0x3c2] ;  /* 0x0000f080ff087b82 */ /* 0x000e620000000000 */
[----:B--2---:R-:W-:-:S07]  /*00a0*/  ISETP.NE.U32.AND P0, PT, R2, RZ, PT ;  /* 0x000000ff0200720c */ /* 0x004fce0003f05070 */
[----:B------:R-:W2:Y:S01]  /*00b0*/  LDC.64 R10, c[0x0][0x2f8] ;  /* 0x0000be00ff0a7b82 */ /* 0x000ea20000000a00 */
[----:B------:R-:W-:Y:S02]  /*00c0*/  ISETP.NE.AND.EX P1, PT, R3, RZ, PT, P0 ;  /* 0x000000ff0300720c */ /* 0x000fe40003f25300 */
[----:B------:R-:W-:-:S05]  /*00d0*/  ISETP.NE.AND.EX P0, PT, RZ, UR5, PT, P2 ;  /* 0x00000005ff007c0c */ /* 0x000fca000bf05320 */
[----:B------:R-:W4:Y:S01]  /*00e0*/  LDC.64 R2, c[0x0][0x2f8] ;  /* 0x0000be00ff027b82 */ /* 0x000f220000000a00 */
[----:B---3--:R-:W-:-:S07]  /*00f0*/  IMAD.WIDE R4, R22, 0x4, R4 ;  /* 0x0000000416047825 */ /* 0x008fce00078e0204 */
[----:B------:R-:W3:Y:S01]  /*0100*/  @P1 LDC.64 R6, c[0x0][0x300] ;  /* 0x0000c000ff061b82 */ /* 0x000ee20000000a00 */
[----:B------:R-:W2:Y:S04]  /*0110*/  @P0 LDG.E R252, desc[UR16][R4.64] ;  /* 0x0000001004fc0981 */ /* 0x000ea8000c1e1900 */
[----:B------:R3:W2:Y:S01]  /*0120*/  @P0 LDG.E R0, desc[UR16][R4.64+0x4] ;  /* 0x0000041004000981 */ /* 0x0006a2000c1e1900 */
[----:B-1----:R-:W-:Y:S01]  /*0130*/  ISETP.NE.AND P3, PT, R8, RZ, PT ;  /* 0x000000ff0800720c */ /* 0x002fe20003f65270 */
[----:B------:R-:W-:Y:S02]  /*0140*/  IMAD.MOV.U32 R9, RZ, RZ, RZ ;  /* 0x000000ffff097224 */ /* 0x000fe400078e00ff */
[----:B------:R-:W-:Y:S01]  /*0150*/  IMAD.MOV.U32 R14, RZ, RZ, -0x1 ;  /* 0xffffffffff0e7424 */ /* 0x000fe200078e00ff */
[----:B----4-:R-:W-:-:S04]  /*0160*/  ISETP.EQ.U32.AND P2, PT, R2, RZ, PT ;  /* 0x000000ff0200720c */ /* 0x010fc80003f42070 */
[----:B------:R-:W-:Y:S01]  /*0170*/  ISETP.EQ.OR.EX P2, PT, R3, RZ, !P3, P2 ;  /* 0x000000ff0300720c */ /* 0x000fe20005f42720 */
[----:B---3--:R-:W-:-:S04]  /*0180*/  @P1 IMAD.WIDE R4, R22, 0x4, R6 ;  /* 0x0000000416041825 */ /* 0x008fc800078e0206 */
[----:B--2---:R-:W-:Y:S01]  /*0190*/  IMAD.WIDE R6, R22, 0x4, R10 ;  /* 0x0000000416067825 */ /* 0x004fe200078e020a */
[----:B------:R1:W5:Y:S07]  /*01a0*/  @P1 LDG.E R9, desc[UR16][R4.64] ;  /* 0x0000001004091981 */ /* 0x00036e000c1e1900 */
[----:B------:R1:W5:Y:S01]  /*01b0*/  @!P2 LDG.E R14, desc[UR16][R6.64] ;  /* 0x00000010060ea981 */ /* 0x000362000c1e1900 */
[----:B------:R-:W2:Y:S01]  /*01c0*/  S2R R27, SR_CTAID.X ;  /* 0x00000000001b7919 */ /* 0x000ea20000002500 */
[----:B------:R-:W3:Y:S01]  /*01d0*/  S2R R25, SR_CTAID.Z ;  /* 0x0000000000197919 */ /* 0x000ee20000002700 */
[----:B------:R-:W4:Y:S01]  /*01e0*/  S2R R67, SR_TID.X ;  /* 0x0000000000437919 */ /* 0x000f220000002100 */
[----:B------:R-:W-:-:S06]  /*01f0*/  @P0 IMAD.IADD R11, R0, 0x1, -R252 ;  /* 0x00000001000b0824 */ /* 0x000fcc00078e0afc */
[----:B------:R-:W1:Y:S01]  /*0200*/  @!P0 LDC R11, c[0x0][0x2c4] ;  /* 0x0000b100ff0b8b82 */ /* 0x000e620000000800 */
[----:B------:R-:W-:-:S04]  /*0210*/  ISETP.NE.U32.AND P0, PT, R2, RZ, PT ;  /* 0x000000ff0200720c */ /* 0x000fc80003f05070 */
[----:B------:R-:W-:-:S13]  /*0220*/  ISETP.NE.AND.EX P0, PT, R3, RZ, PT, P0 ;  /* 0x000000ff0300720c */ /* 0x000fda0003f05300 */
[----:B--234-:R-:W-:Y:S05]  /*0230*/  @!P0 BRA `(.L_x_0) ;  /* 0x0000000000108947 */ /* 0x01cfea0003800000 */
[----:B------:R-:W1:Y:S02]  /*0240*/  @P3 LDG.E R0, desc[UR16][R6.64+0x4] ;  /* 0x0000041006003981 */ /* 0x000e64000c1e1900 */
[----:B-1---5:R-:W-:-:S06]  /*0250*/  @P3 IADD3 R4, R0, -R14, RZ ;  /* 0x8000000e00043210 */ /* 0x022fcc0007ffe0ff */
[----:B------:R2:W5:Y:S01]  /*0260*/  @!P3 LDG.E R4, desc[UR16][R6.64] ;  /* 0x000000100604b981 */ /* 0x000562000c1e1900 */
[----:B------:R-:W-:Y:S05]  /*0270*/  BRA `(.L_x_1) ;  /* 0x0000000000047947 */ /* 0x000fea0003800000 */
.L_x_0:
[----:B-1----:R-:W1:Y:S02]  /*0280*/  LDC R4, c[0x0][0x2c8] ;  /* 0x0000b200ff047b82 */ /* 0x002e640000000800 */
.L_x_1:
[----:B------:R-:W3:Y:S02]  /*0290*/  LDC.64 R2, c[0x0][0x308] ;  /* 0x0000c200ff027b82 */ /* 0x000ee40000000a00 */
[----:B---3--:R-:W-:-:S04]  /*02a0*/  ISETP.NE.U32.AND P0, PT, R2, RZ, PT ;  /* 0x000000ff0200720c */ /* 0x008fc80003f05070 */
[----:B------:R-:W-:-:S13]  /*02b0*/  ISETP.NE.AND.EX P0, PT, R3, RZ, PT, P0 ;  /* 0x000000ff0300720c */ /* 0x000fda0003f05300 */
[----:B------:R-:W3:Y:S08]  /*02c0*/  @P0 LDC.64 R2, c[0x0][0x308] ;  /* 0x0000c200ff020b82 */ /* 0x000ef00000000a00 */
[----:B------:R-:W4:Y:S01]  /*02d0*/  @!P0 LDC R5, c[0x0][0x2cc] ;  /* 0x0000b300ff058b82 */ /* 0x000f220000000800 */
[----:B---3--:R-:W-:-:S05]  /*02e0*/  @P0 IMAD.WIDE R2, R22, 0x4, R2 ;  /* 0x0000000416020825 */ /* 0x008fca00078e0202 */
[----:B------:R-:W3:Y:S01]  /*02f0*/  @P0 LDG.E R0, desc[UR16][R2.64] ;  /* 0x0000001002000981 */ /* 0x000ee2000c1e1900 */
[----:B------:R-:W-:Y:S01]  /*0300*/  IMAD.SHL.U32 R24, R27, 0x80, RZ ;  /* 0x000000801b187824 */ /* 0x000fe200078e00ff */
[----:B------:R-:W2:Y:S02]  /*0310*/  @!P0 LDC.64 R2, c[0x0][0x318] ;  /* 0x0000c600ff028b82 */ /* 0x000ea40000000a00 */
[----:B--2---:R-:W-:-:S04]  /*0320*/  @!P0 ISETP.NE.U32.AND P1, PT, R2, RZ, PT ;  /* 0x000000ff0200820c */ /* 0x004fc80003f25070 */
[----:B------:R-:W-:Y:S02]  /*0330*/  @!P0 ISETP.NE.AND.EX P2, PT, R3, RZ, PT, P1 ;  /* 0x000000ff0300820c */ /* 0x000fe40003f45310 */
[----:B------:R-:W-:Y:S01]  /*0340*/  ISETP.GT.AND P1, PT, R11, R24, PT ;  /* 0x000000180b00720c */ /* 0x000fe20003f24270 */
[----:B---3-5:R-:W-:Y:S01]  /*0350*/  @P0 IMAD.IADD R20, R0, 0x1, -R9 ;  /* 0x0000000100140824 */ /* 0x028fe200078e0a09 */
[----:B----4-:R-:W-:-:S04]  /*0360*/  @!P0 SEL R0, R5, RZ, P2 ;  /* 0x000000ff05008207 */ /* 0x010fc80001000000 */
[----:B-1----:R-:W-:-:S07]  /*0370*/  @!P0 IADD3 R20, R0, R4, -R9 ;  /* 0x0000000400148210 */ /* 0x002fce0007ffe809 */
[----:B------:R-:W-:Y:S05]  /*0380*/  @!P1 EXIT ;  /* 0x000000000000994d */ /* 0x000fea0003800000 */
[C---:B------:R-:W-:Y:S01]  /*0390*/  ISETP.GE.AND P0, PT, R20.reuse, 0x1, PT ;  /* 0x000000011400780c */ /* 0x040fe20003f06270 */
[----:B------:R-:W-:-:S05]  /*03a0*/  VIADD R0, R20, 0x7f ;  /* 0x0000007f14007836 */ /* 0x000fca0000000000 */
[----:B------:R-:W-:-:S04]  /*03b0*/  SHF.R.S32.HI R2, RZ, 0x1f, R0 ;  /* 0x0000001fff027819 */ /* 0x000fc80000011400 */
[----:B------:R-:W-:-:S03]  /*03c0*/  LEA.HI R225, R2, R0, RZ, 0x7 ;  /* 0x0000000002e17211 */ /* 0x000fc600078f38ff */
[----:B------:R-:W-:Y:S05]  /*03d0*/  @!P0 BRA `(.L_x_2) ;  /* 0x000000a400288947 */ /* 0x000fea0003800000 */
[----:B------:R-:W1:Y:S01]  /*03e0*/  LDC R23, c[0x0][0x278] ;  /* 0x00009e00ff177b82 */ /* 0x000e620000000800 */
[----:B------:R-:W-:Y:S01]  /*03f0*/  SHF.R.S32.HI R44, RZ, 0x1f, R67 ;  /* 0x0000001fff2c7819 */ /* 0x000fe20000011443 */
[----:B------:R-:W-:Y:S01]  /*0400*/  IMAD.IADD R24, R11, 0x1, -R24 ;  /* 0x000000010b187824 */ /* 0x000fe200078e0a18 */
[----:B------:R-:W-:Y:S01]  /*0410*/  LEA.HI.SX32 R66, R225, 0xffffffff, 0x19 ;  /* 0xffffffffe1427811 */ /* 0x000fe200078fcaff */
[----:B------:R-:W-:Y:S01]  /*0420*/  IMAD.MOV.U32 R31, RZ, RZ, R29 ;  /* 0x000000ffff1f7224 */ /* 0x000fe200078e001d */
[-C--:B------:R-:W-:Y:S02]  /*0430*/  LEA.HI R18, R44, R67.reuse, RZ, 0x2 ;  /* 0x000000432c127211 */ /* 0x080fe400078f10ff */
[----:B------:R-:W-:Y:S01]  /*0440*/  ISETP.NE.AND P4, PT, R252, -0x1, PT ;  /* 0xfffffffffc00780c */ /* 0x000fe20003f85270 */
[----:B------:R-:W-:Y:S01]  /*0450*/  IMAD R26, R66, -0x80, R20 ;  /* 0xffffff80421a7824 */ /* 0x000fe200078e0214 */
[----:B------:R-:W-:Y:S02]  /*0460*/  SHF.R.S32.HI R50, RZ, 0x2, R18 ;  /* 0x00000002ff327819 */ /* 0x000fe40000011412 */
[----:B------:R-:W-:-:S02]  /*0470*/  LEA.HI R45, R44, R67, RZ, 0x3 ;  /* 0x000000432c2d7211 */ /* 0x000fc400078f18ff */
[C---:B------:R-:W-:Y:S01]  /*0480*/  ISETP.GE.AND P5, PT, R50.reuse, R26, PT ;  /* 0x0000001a3200720c */ /* 0x040fe20003fa6270 */
[C---:B------:R-:W-:Y:S01]  /*0490*/  VIADD R48, R50.reuse, 0x20 ;  /* 0x0000002032307836 */ /* 0x040fe20000000000 */
[----:B------:R-:W-:Y:S01]  /*04a0*/  SHF.R.S32.HI R42, RZ, 0x3, R45 ;  /* 0x00000003ff2a7819 */ /* 0x000fe2000001142d */
[----:B------:R-:W-:Y:S01]  /*04b0*/  VIADD R46, R50, 0x60 ;  /* 0x00000060322e7836 */ /* 0x000fe20000000000 */
[----:B------:R-:W-:Y:S01]  /*04c0*/  ISETP.NE.AND P2, PT, R14, -0x1, PT ;  /* 0xffffffff0e00780c */ /* 0x000fe20003f45270 */
[----:B------:R-:W-:Y:S01]  /*04d0*/  VIADD R47, R50, 0x40 ;  /* 0x00000040322f7836 */ /* 0x000fe20000000000 */
[-C--:B------:R-:W-:Y:S01]  /*04e0*/  ISETP.GE.AND P1, PT, R48, R24.reuse, PT ;  /* 0x000000183000720c */ /* 0x080fe20003f26270 */
[----:B------:R-:W2:Y:S01]  /*04f0*/  @!P4 LDC.64 R12, c[0x0][0x228] ;  /* 0x00008a00ff0ccb82 */ /* 0x000ea20000000a00 */
[-C--:B------:R-:W-:Y:S01]  /*0500*/  ISETP.GE.AND P3, PT, R46, R24.reuse, PT ;  /* 0x000000182e00720c */ /* 0x080fe20003f66270 */
[----:B------:R3:W-:Y:S01]  /*0510*/  STL [R1+0x30], R48 ;  /* 0x0000303001007387 */ /* 0x0007e20000100800 */
[----:B------:R-:W-:-:S02]  /*0520*/  ISETP.GE.AND P0, PT, R47, R24, PT ;  /* 0x000000182f00720c */ /* 0x000fc40003f06270 */
[----:B-1----:R-:W-:Y:S01]  /*0530*/  IABS R0, R23 ;  /* 0x0000001700007213 */ /* 0x002fe20000000000 */
[----:B------:R-:W1:Y:S01]  /*0540*/  @!P5 S2R R5, SR_CgaCtaId ;  /* 0x000000000005d919 */ /* 0x000e620000008800 */
[----:B------:R-:W-:Y:S01]  /*0550*/  IABS R7, R25 ;  /* 0x0000001900077213 */ /* 0x000fe20000000000 */
[----:B------:R-:W4:Y:S01]  /*0560*/  @P4 LDC.64 R16, c[0x0][0x240] ;  /* 0x00009000ff104b82 */ /* 0x000f220000000a00 */
[----:B------:R-:W-:Y:S01]  /*0570*/  SHF.R.S32.HI R51, RZ, 0x1f, R50 ;  /* 0x0000001fff337819 */ /* 0x000fe20000011432 */
[----:B------:R-:W-:Y:S01]  /*0580*/  IMAD.MOV.U32 R19, RZ, RZ, R0 ;  /* 0x000000ffff137224 */ /* 0x000fe200078e0000 */
[----:B------:R3:W-:Y:S03]  /*0590*/  STL [R1+0x20], R24 ;  /* 0x0000201801007387 */ /* 0x0007e60000100800 */
[----:B------:R-:W5:Y:S01]  /*05a0*/  I2F.RP R2, R19 ;  /* 0x0000001300027306 */ /* 0x000f620000209400 */
[----:B------:R-:W3:Y:S01]  /*05b0*/  @!P1 S2R R6, SR_CgaCtaId ;  /* 0x0000000000069919 */ /* 0x000ee20000008800 */
[----:B------:R-:W4:Y:S01]  /*05c0*/  @P2 LDC.64 R128, c[0x0][0x250] ;  /* 0x00009400ff802b82 */ /* 0x000f220000000a00 */
[----:B------:R-:W-:Y:S01]  /*05d0*/  IMAD.WIDE R52, R27, 0x80, R50 ;  /* 0x000000801b347825 */ /* 0x000fe200078e0232 */
[----:B------:R-:W-:Y:S01]  /*05e0*/  LEA.HI R27, R44, R67, RZ, 0x5 ;  /* 0x000000432c1b7211 */ /* 0x000fe200078f28ff */
[----:B------:R-:W4:Y:S03]  /*05f0*/  @!P3 S2R R11, SR_CgaCtaId ;  /* 0x00000000000bb919 */ /* 0x000f260000008800 */
[----:B------:R-:W-:Y:S01]  /*0600*/  SHF.R.S32.HI R43, RZ, 0x5, R27 ;  /* 0x00000005ff2b7819 */ /* 0x000fe2000001141b */
[----:B------:R-:W4:Y:S01]  /*0610*/  @!P0 S2R R15, SR_CgaCtaId ;  /* 0x00000000000f8919 */ /* 0x000f220000008800 */
[----:B------:R-:W4:Y:S01]  /*0620*/  @P2 LDC.64 R64, c[0x0][0x248] ;  /* 0x00009200ff402b82 */ /* 0x000f220000000a00 */
[----:B------:R1:W-:Y:S01]  /*0630*/  STL [R1+0x38], R47 ;  /* 0x0000382f01007387 */ /* 0x0003e20000100800 */
[----:B-----5:R-:W5:Y:S03]  /*0640*/  MUFU.RCP R2, R2 ;  /* 0x0000000200027308 */ /* 0x020f660000001000 */
[----:B------:R1:W-:Y:S04]  /*0650*/  STL [R1+0x34], R46 ;  /* 0x0000342e01007387 */ /* 0x0003e80000100800 */
[----:B------:R1:W-:Y:S04]  /*0660*/  STL.64 [R1+0x10], R50 ;  /* 0x0000103201007387 */ /* 0x0003e80000100a00 */
[----:B------:R1:W-:Y:S01]  /*0670*/  STL.64 [R1+0x18], R52 ;  /* 0x0000183401007387 */ /* 0x0003e20000100a00 */
[----:B-----5:R-:W-:-:S04]  /*0680*/  VIADD R2, R2, 0xffffffe ;  /* 0x0ffffffe02027836 */ /* 0x020fc80000000000 */
[----:B------:R-:W5:Y:S02]  /*0690*/  F2I.FTZ.U32.TRUNC.NTZ R3, R2 ;  /* 0x0000000200037305 */ /* 0x000f64000021f000 */
[----:B-----5:R-:W-:Y:S01]  /*06a0*/  IMAD.MOV R0, RZ, RZ, -R3 ;  /* 0x000000ffff007224 */ /* 0x020fe200078e0a03 */
[----:B------:R-:W-:-:S03]  /*06b0*/  MOV R2, RZ ;  /* 0x000000ff00027202 */ /* 0x000fc60000000f00 */
[----:B------:R-:W-:-:S04]  /*06c0*/  IMAD R0, R0, R19, RZ ;  /* 0x0000001300007224 */ /* 0x000fc800078e02ff */
[----:B------:R-:W-:Y:S01]  /*06d0*/  IMAD.HI.U32 R4, R3, R0, R2 ;  /* 0x0000000003047227 */ /* 0x000fe200078e0002 */
[----:B------:R-:W-:Y:S02]  /*06e0*/  LOP3.LUT R0, R18, 0xfffffffc, RZ, 0xc0, !PT ;  /* 0xfffffffc12007812 */ /* 0x000fe400078ec0ff */
[----:B------:R-:W-:-:S03]  /*06f0*/  @!P5 MOV R3, 0x400 ;  /* 0x000004000003d802 */ /* 0x000fc60000000f00 */
[----:B------:R-:W-:Y:S01]  /*0700*/  IMAD.IADD R2, R67, 0x1, -R0 ;  /* 0x0000000143027824 */ /* 0x000fe200078e0a00 */
[----:B-1----:R-:W-:Y:S01]  /*0710*/  @!P5 LEA R41, R5, R3, 0x18 ;  /* 0x000000030529d211 */ /* 0x002fe200078ec0ff */
[----:B------:R-:W-:Y:S01]  /*0720*/  IMAD.SHL.U32 R0, R42, 0x40, RZ ;  /* 0x000000402a007824 */ /* 0x000fe200078e00ff */
[----:B------:R-:W-:Y:S01]  /*0730*/  @!P4 SHF.R.S32.HI R5, RZ, 0x1f, R22 ;  /* 0x0000001fff05c819 */ /* 0x000fe20000011416 */
[----:B------:R-:W-:Y:S02]  /*0740*/  IMAD.SHL.U32 R28, R2, 0x8, RZ ;  /* 0x00000008021c7824 */ /* 0x000fe400078e00ff */
[----:B------:R-:W-:Y:S01]  /*0750*/  IMAD.HI.U32 R10, R4, R7, RZ ;  /* 0x00000007040a7227 */ /* 0x000fe200078e00ff */
[----:B------:R-:W-:Y:S02]  /*0760*/  LOP3.LUT R0, R0, 0xc0, RZ, 0xc0, !PT ;  /* 0x000000c000007812 */ /* 0x000fe400078ec0ff */
[----:B------:R1:W-:Y:S01]  /*0770*/  STL [R1+0x28], R28 ;  /* 0x0000281c01007387 */ /* 0x0003e20000100800 */
[----:B------:R-:W-:Y:S01]  /*0780*/  IMAD.MOV.U32 R30, RZ, RZ, R28 ;  /* 0x000000ffff1e7224 */ /* 0x000fe200078e001c */
[----:B------:R-:W-:Y:S01]  /*0790*/  MOV R30, R28 ;  /* 0x0000001c001e7202 */ /* 0x000fe20000000f00 */
[----:B------:R-:W-:Y:S01]  /*07a0*/  IMAD.MOV R2, RZ, RZ, -R10 ;  /* 0x000000ffff027224 */ /* 0x000fe200078e0a0a */
[----:B------:R-:W-:Y:S01]  /*07b0*/  SHF.R.U32.HI R3, RZ, 0x3, R0 ;  /* 0x00000003ff037819 */ /* 0x000fe20000011600 */
[----:B--2---:R-:W-:Y:S01]  /*07c0*/  @!P4 IMAD R5, R5, R12, RZ ;  /* 0x0000000c0505c224 */ /* 0x004fe200078e02ff */
[----:B------:R-:W-:-:S02]  /*07d0*/  LOP3.LUT R4, R0, 0x18, R30, 0xf8, !PT ;  /* 0x0000001800047812 */ /* 0x000fc400078ef81e */
[----:B------:R-:W-:Y:S01]  /*07e0*/  @!P1 MOV R0, 0x400 ;  /* 0x0000040000009802 */ /* 0x000fe20000000f00 */
[----:B------:R-:W-:Y:S01]  /*07f0*/  @!P4 IMAD R8, R22, R13, R5 ;  /* 0x0000000d1608c224 */ /* 0x000fe200078e0205 */
[----:B------:R-:W-:Y:S01]  /*0800*/  LOP3.LUT R21, R4, R3, RZ, 0x3c, !PT ;  /* 0x0000000304157212 */ /* 0x000fe200078e3cff */
[----:B------:R-:W-:Y:S01]  /*0810*/  @!P4 IMAD.WIDE.U32 R4, R22, R12, RZ ;  /* 0x0000000c1604c225 */ /* 0x000fe200078e00ff */
[----:B---3--:R-:W-:Y:S02]  /*0820*/  @!P1 LEA R39, R6, R0, 0x18 ;  /* 0x0000000006279211 */ /* 0x008fe400078ec0ff */
[----:B------:R-:W-:Y:S01]  /*0830*/  @!P3 MOV R0, 0x400 ;  /* 0x000004000000b802 */ /* 0x000fe20000000f00 */
[----:B------:R-:W-:Y:S01]  /*0840*/  IMAD R6, R19, R2, R7 ;  /* 0x0000000213067224 */ /* 0x000fe200078e0207 */
[----:B------:R-:W-:Y:S01]  /*0850*/  @!P0 MOV R7, 0x400 ;  /* 0x0000040000078802 */ /* 0x000fe20000000f00 */
[----:B----4-:R-:W-:Y:S01]  /*0860*/  @P4 IMAD.WIDE.U32 R2, R252, R16, RZ ;  /* 0x00000010fc024225 */ /* 0x010fe200078e00ff */
[----:B------:R-:W-:-:S02]  /*0870*/  @!P3 LEA R40, R11, R0, 0x18 ;  /* 0x000000000b28b211 */ /* 0x000fc400078ec0ff */
[----:B------:R-:W-:Y:S01]  /*0880*/  ISETP.GT.U32.AND P6, PT, R19, R6, PT ;  /* 0x000000061300720c */ /* 0x000fe20003fc4070 */
[----:B------:R-:W-:Y:S01]  /*0890*/  @P4 IMAD.MOV.U32 R12, RZ, RZ, R2 ;  /* 0x000000ffff0c4224 */ /* 0x000fe200078e0002 */
[----:B------:R-:W-:Y:S01]  /*08a0*/  LEA.HI R2, R18, R50, RZ, 0x1 ;  /* 0x0000003212027211 */ /* 0x000fe200078f08ff */
[----:B------:R-:W-:Y:S01]  /*08b0*/  @P4 IMAD R17, R252, R17, R3 ;  /* 0x00000011fc114224 */ /* 0x000fe200078e0203 */
[----:B------:R-:W-:Y:S01]  /*08c0*/  @!P0 LEA R38, R15, R7, 0x18 ;  /* 0x000000070f268211 */ /* 0x000fe200078ec0ff */
[----:B------:R-:W-:Y:S01]  /*08d0*/  @!P4 IMAD.MOV.U32 R12, RZ, RZ, R4 ;  /* 0x000000ffff0cc224 */ /* 0x000fe200078e0004 */
[----:B------:R-:W-:Y:S01]  /*08e0*/  LOP3.LUT R2, R2, 0x7fffffe, RZ, 0xc0, !PT ;  /* 0x07fffffe02027812 */ /* 0x000fe200078ec0ff */
[----:B------:R-:W-:Y:S01]  /*08f0*/  @!P4 IMAD.IADD R17, R5, 0x1, R8 ;  /* 0x000000010511c824 */ /* 0x000fe200078e0208 */
[C---:B------:R-:W-:Y:S01]  /*0900*/  @P2 IADD3 R4, R9.reuse, R14, RZ ;  /* 0x0000000e09042210 */ /* 0x040fe20007ffe0ff */
[----:B------:R-:W-:Y:S01]  /*0910*/  @P2 IMAD.IADD R0, R9, 0x1, R14 ;  /* 0x0000000109002824 */ /* 0x000fe200078e020e */
[----:B------:R-:W-:Y:S01]  /*0920*/  LOP3.LUT R15, R25, R23, RZ, 0x3c, !PT ;  /* 0x00000017190f7212 */ /* 0x000fe200078e3cff */
[----:B------:R-:W-:Y:S01]  /*0930*/  IMAD.IADD R5, R50, 0x1, -R2 ;  /* 0x0000000132057824 */ /* 0x000fe200078e0a02 */
[----:B------:R-:W-:Y:S01]  /*0940*/  SHF.R.S32.HI R13, RZ, 0x1f, R25 ;  /* 0x0000001fff0d7819 */ /* 0x000fe20000011419 */
[----:B------:R-:W-:Y:S01]  /*0950*/  @P2 IMAD R7, R0, R129, RZ ;  /* 0x0000008100072224 */ /* 0x000fe200078e02ff */
[----:B------:R-:W-:Y:S01]  /*0960*/  ISETP.GE.AND P4, PT, R15, RZ, PT ;  /* 0x000000ff0f00720c */ /* 0x000fe20003f86270 */
[----:B------:R-:W-:-:S02]  /*0970*/  @!P6 IMAD.IADD R6, R6, 0x1, -R19 ;  /* 0x000000010606e824 */ /* 0x000fc400078e0a13 */
[----:B------:R-:W-:-:S03]  /*0980*/  @P2 IMAD.WIDE.U32 R2, R0, R128, RZ ;  /* 0x0000008000022225 */ /* 0x000fc600078e00ff */
[----:B------:R-:W-:Y:S01]  /*0990*/  ISETP.GE.U32.AND P4, PT, R6, R19, PT ;  /* 0x000000130600720c */ /* 0x000fe20003f86070 */
[----:B------:R-:W-:Y:S01]  /*09a0*/  IMAD R8, R43, 0x8, R5 ;  /* 0x000000082b087824 */ /* 0x000fe200078e0205 */
[----:B------:R-:W-:Y:S01]  /*09b0*/  @P2 IADD3 R27, R3, R7, RZ ;  /* 0x00000007031b2210 */ /* 0x000fe20007ffe0ff */
[C---:B------:R-:W-:Y:S02]  /*09c0*/  @P2 IMAD R0, R4.reuse, R65, RZ ;  /* 0x0000004104002224 */ /* 0x040fe400078e02ff */
[----:B------:R-:W-:-:S04]  /*09d0*/  @P2 IMAD.WIDE.U32 R4, R4, R64, RZ ;  /* 0x0000004004042225 */ /* 0x000fc800078e00ff */
[----:B------:R-:W-:Y:S02]  /*09e0*/  IMAD.U32 R21, R8, 0x20, R21 ;  /* 0x0000002008157824 */ /* 0x000fe400078e0015 */
[----:B------:R-:W-:Y:S02]  /*09f0*/  @!P6 VIADD R10, R10, 0x1 ;  /* 0x000000010a0ae836 */ /* 0x000fe40000000000 */
[----:B------:R-:W-:Y:S02]  /*0a00*/  @P2 IMAD.MOV.U32 R11, RZ, RZ, R2 ;  /* 0x000000ffff0b2224 */ /* 0x000fe400078e0002 */
[----:B------:R-:W-:Y:S02]  /*0a10*/  @P2 IMAD.IADD R8, R5, 0x1, R0 ;  /* 0x0000000105082824 */ /* 0x000fe400078e0200 */
[----:B------:R-:W-:Y:S01]  /*0a20*/  @P2 IMAD.MOV.U32 R6, RZ, RZ, R4 ;  /* 0x000000ffff062224 */ /* 0x000fe200078e0004 */
[----:B-1----:R-:W-:Y:S06]  /*0a30*/  @P2 BRA `(.L_x_3) ;  /* 0x0000000000342947 */ /* 0x002fec0003800000 */
[----:B------:R-:W1:Y:S01]  /*0a40*/  LDC.64 R64, c[0x0][0x248] ;  /* 0x00009200ff407b82 */ /* 0x000e620000000a00 */
[----:B------:R-:W-:Y:S02]  /*0a50*/  SHF.R.S32.HI R0, RZ, 0x1f, R9 ;  /* 0x0000001fff007819 */ /* 0x000fe40000011409 */
[----:B------:R-:W-:-:S05]  /*0a60*/  SHF.R.S32.HI R6, RZ, 0x1f, R22 ;  /* 0x0000001fff067819 */ /* 0x000fca0000011416 */
[----:B------:R-:W2:Y:S01]  /*0a70*/  LDC.64 R4, c[0x0][0x230] ;  /* 0x00008c00ff047b82 */ /* 0x000ea20000000a00 */
[-C--:B-1----:R-:W-:Y:S02]  /*0a80*/  IMAD R0, R0, R64.reuse, RZ ;  /* 0x0000004000007224 */ /* 0x082fe400078e02ff */
[----:B------:R-:W-:-:S04]  /*0a90*/  IMAD.WIDE.U32 R2, R9, R64, RZ ;  /* 0x0000004009027225 */ /* 0x000fc800078e00ff */
[----:B------:R-:W-:Y:S02]  /*0aa0*/  IMAD R0, R9, R65, R0 ;  /* 0x0000004109007224 */ /* 0x000fe400078e0200 */
[----:B--2---:R-:W-:-:S03]  /*0ab0*/  IMAD R6, R6, R4, RZ ;  /* 0x0000000406067224 */ /* 0x004fc600078e02ff */
[----:B------:R-:W-:Y:S01]  /*0ac0*/  IADD3 R3, R3, R0, RZ ;  /* 0x0000000003037210 */ /* 0x000fe20007ffe0ff */
[C---:B------:R-:W-:Y:S02]  /*0ad0*/  IMAD R5, R22.reuse, R5, R6 ;  /* 0x0000000516057224 */ /* 0x040fe400078e0206 */
[----:B------:R-:W-:-:S05]  /*0ae0*/  IMAD.WIDE.U32 R2, R22, R4, R2 ;  /* 0x0000000416027225 */ /* 0x000fca00078e0002 */
[----:B------:R-:W-:Y:S02]  /*0af0*/  IADD3 R8, R3, R5, RZ ;  /* 0x0000000503087210 */ /* 0x000fe40007ffe0ff */
[----:B------:R-:W-:Y:S02]  /*0b00*/  MOV R6, R2 ;  /* 0x0000000200067202 */ /* 0x000fe40000000f00 */
.L_x_3:
[----:B------:R-:W-:Y:S05]  /*0b10*/  @P2 BRA `(.L_x_4) ;  /* 0x0000000000342947 */ /* 0x000fea0003800000 */
        /* <DEDUP_REMOVED lines=12> */
[----:B------:R-:W-:-:S07]  /*0be0*/  MOV R11, R2 ;  /* 0x00000002000b7202 */ /* 0x000fce0000000f00 */
.L_x_4:
[----:B------:R-:W-:Y:S01]  /*0bf0*/  @P4 VIADD R10, R10, 0x1 ;  /* 0x000000010a0a4836 */ /* 0x000fe20000000000 */
[----:B------:R-:W-:Y:S01]  /*0c00*/  ISETP.GE.AND P4, PT, R15, RZ, PT ;  /* 0x000000ff0f00720c */ /* 0x000fe20003f86270 */
[----:B------:R-:W-:Y:S01]  /*0c10*/  ULDC.64 UR4, c[0x0][0x258] ;  /* 0x0000960000047ab9 */ /* 0x000fe20000000a00 */
[C---:B------:R-:W-:Y:S01]  /*0c20*/  ISETP.GE.AND P2, PT, R50.reuse, R24, PT ;  /* 0x000000183200720c */ /* 0x040fe20003f46270 */
[----:B------:R-:W-:Y:S01]  /*0c30*/  IMAD R0, R13, UR4, RZ ;  /* 0x000000040d007c24 */ /* 0x000fe2000f8e02ff */
[----:B------:R-:W-:Y:S01]  /*0c40*/  ISETP.NE.AND P6, PT, R23, RZ, PT ;  /* 0x000000ff1700720c */ /* 0x000fe20003fc5270 */
[----:B------:R-:W-:Y:S01]  /*0c50*/  IMAD.MOV.U32 R13, RZ, RZ, R10 ;  /* 0x000000ffff0d7224 */ /* 0x000fe200078e000a */
[----:B------:R-:W-:Y:S01]  /*0c60*/  SHF.R.S32.HI R31, RZ, 0x1f, R30 ;  /* 0x0000001fff1f7819 */ /* 0x000fe2000001141e */
[----:B------:R-:W1:Y:S01]  /*0c70*/  @!P1 LDC.64 R14, c[0x0][0x240] ;  /* 0x00009000ff0e9b82 */ /* 0x000e620000000a00 */
[----:B------:R-:W-:Y:S01]  /*0c80*/  IMAD R7, R25, UR5, R0 ;  /* 0x0000000519077c24 */ /* 0x000fe2000f8e0200 */
[----:B------:R-:W-:Y:S01]  /*0c90*/  UMOV UR5, 0x400 ;  /* 0x0000040000057882 */ /* 0x000fe20000000000 */
[-C--:B------:R-:W-:Y:S01]  /*0ca0*/  IMAD R0, R51, R64.reuse, RZ ;  /* 0x0000004033007224 */ /* 0x080fe200078e02ff */
[----:B------:R2:W-:Y:S01]  /*0cb0*/  STL [R1+0x2c], R31 ;  /* 0x00002c1f01007387 */ /* 0x0005e20000100800 */
[----:B------:R-:W-:Y:S01]  /*0cc0*/  IMAD.WIDE.U32 R4, R50, R64, R30 ;  /* 0x0000004032047225 */ /* 0x000fe200078e001e */
[----:B------:R-:W-:Y:S01]  /*0cd0*/  ULDC.64 UR6, c[0x0][0x260] ;  /* 0x0000980000067ab9 */ /* 0x000fe20000000a00 */
[----:B------:R-:W-:Y:S01]  /*0ce0*/  SHF.L.U64.HI R196, R64, 0x7, R65 ;  /* 0x0000000740c47819 */ /* 0x000fe20000010241 */
[----:B------:R-:W3:Y:S01]  /*0cf0*/  @!P2 LDC.64 R18, c[0x0][0x240] ;  /* 0x00009000ff12ab82 */ /* 0x000ee20000000a00 */
[----:B------:R-:W-:Y:S01]  /*0d00*/  @!P4 IMAD.MOV R13, RZ, RZ, -R13 ;  /* 0x000000ffff0dc224 */ /* 0x000fe200078e0a0d */
[----:B------:R-:W-:Y:S01]  /*0d10*/  IADD3 R2, P4, R30, R12, RZ ;  /* 0x0000000c1e027210 */ /* 0x000fe20007f9e0ff */
[----:B------:R-:W-:Y:S01]  /*0d20*/  IMAD R0, R50, R65, R0 ;  /* 0x0000004132007224 */ /* 0x000fe200078e0200 */
[----:B------:R-:W-:Y:S01]  /*0d30*/  @!P6 LOP3.LUT R13, RZ, R23, RZ, 0x33, !PT ;  /* 0x00000017ff0de212 */ /* 0x000fe200078e33ff */
[----:B------:R-:W-:-:S02]  /*0d40*/  IMAD.SHL.U32 R198, R64, 0x80, RZ ;  /* 0x0000008040c67824 */ /* 0x000fc400078e00ff */
[----:B------:R-:W-:Y:S01]  /*0d50*/  IMAD.X R3, R31, 0x1, R17, P4 ;  /* 0x000000011f037824 */ /* 0x000fe200020e0611 */
[----:B------:R-:W-:Y:S01]  /*0d60*/  IADD3 R24, P4, R6, R4, RZ ;  /* 0x0000000406187210 */ /* 0x000fe20007f9e0ff */
[----:B------:R-:W4:Y:S01]  /*0d70*/  @!P0 LDC.64 R22, c[0x0][0x240] ;  /* 0x00009000ff168b82 */ /* 0x000f220000000a00 */
[-C--:B------:R-:W-:Y:S02]  /*0d80*/  IMAD R6, R51, R128.reuse, RZ ;  /* 0x0000008033067224 */ /* 0x080fe400078e02ff */
[----:B------:R-:W-:Y:S01]  /*0d90*/  IMAD.WIDE.U32 R2, R25, UR4, R2 ;  /* 0x0000000419027c25 */ /* 0x000fe2000f8e0002 */
[----:B------:R-:W-:Y:S02]  /*0da0*/  IADD3.X R25, R8, R5, R0, P4, !PT ;  /* 0x0000000508197210 */ /* 0x000fe400027fe400 */
[----:B------:R-:W-:Y:S01]  /*0db0*/  @!P1 IADD3 R0, P4, R52, 0x20, RZ ;  /* 0x0000002034009810 */ /* 0x000fe20007f9e0ff */
[C---:B------:R-:W-:Y:S01]  /*0dc0*/  IMAD.WIDE.U32 R4, R50.reuse, R128, R30 ;  /* 0x0000008032047225 */ /* 0x040fe200078e001e */
[----:B------:R-:W5:Y:S03]  /*0dd0*/  @!P1 LDC.64 R28, c[0x0][0x210] ;  /* 0x00008400ff1c9b82 */ /* 0x000f660000000a00 */
[----:B------:R-:W-:Y:S01]  /*0de0*/  @!P1 IMAD.X R9, RZ, RZ, R53, P4 ;  /* 0x000000ffff099224 */ /* 0x000fe200020e0635 */
[----:B------:R-:W-:Y:S01]  /*0df0*/  IADD3 R36, P4, R11, R4, RZ ;  /* 0x000000040b247210 */ /* 0x000fe20007f9e0ff */
[----:B------:R-:W-:-:S02]  /*0e00*/  IMAD R8, R50, R129, R6 ;  /* 0x0000008132087224 */ /* 0x000fc400078e0206 */
[----:B------:R-:W-:Y:S01]  /*0e10*/  IMAD.IADD R3, R3, 0x1, R7 ;  /* 0x0000000103037824 */ /* 0x000fe200078e0207 */
[----:B--2---:R-:W2:Y:S01]  /*0e20*/  @!P2 LDC.64 R30, c[0x0][0x210] ;  /* 0x00008400ff1eab82 */ /* 0x004ea20000000a00 */
[----:B-1----:R-:W-:Y:S01]  /*0e30*/  @!P1 IMAD R4, R9, R14, RZ ;  /* 0x0000000e09049224 */ /* 0x002fe200078e02ff */
[----:B------:R-:W-:Y:S01]  /*0e40*/  IADD3.X R37, R27, R5, R8, P4, !PT ;  /* 0x000000051b257210 */ /* 0x000fe200027fe408 */
[--C-:B------:R-:W-:Y:S01]  /*0e50*/  @!P2 IMAD.MOV.U32 R6, RZ, RZ, R2.reuse ;  /* 0x000000ffff06a224 */ /* 0x100fe200078e0002 */
[----:B------:R-:W-:Y:S01]  /*0e60*/  @!P0 IADD3 R11, P4, R52, 0x40, RZ ;  /* 0x00000040340b8810 */ /* 0x000fe20007f9e0ff */
[--C-:B------:R-:W-:Y:S02]  /*0e70*/  @!P2 IMAD.MOV.U32 R7, RZ, RZ, R3.reuse ;  /* 0x000000ffff07a224 */ /* 0x100fe400078e0003 */
[----:B------:R-:W-:Y:S01]  /*0e80*/  @!P0 IMAD.MOV.U32 R16, RZ, RZ, R2 ;  /* 0x000000ffff108224 */ /* 0x000fe200078e0002 */
[----:B------:R-:W1:Y:S01]  /*0e90*/  S2UR UR4, SR_CgaCtaId ;  /* 0x00000000000479c3 */ /* 0x000e620000008800 */
[----:B------:R-:W-:-:S02]  /*0ea0*/  @!P0 IMAD.MOV.U32 R17, RZ, RZ, R3 ;  /* 0x000000ffff118224 */ /* 0x000fc400078e0003 */
[----:B------:R-:W-:Y:S02]  /*0eb0*/  @!P3 IMAD.MOV.U32 R32, RZ, RZ, R2 ;  /* 0x000000ffff20b224 */ /* 0x000fe400078e0002 */
[--C-:B------:R-:W-:Y:S02]  /*0ec0*/  @!P3 IMAD.MOV.U32 R33, RZ, RZ, R3.reuse ;  /* 0x000000ffff21b224 */ /* 0x100fe400078e0003 */
[----:B---3--:R-:W-:Y:S01]  /*0ed0*/  @!P2 IMAD R5, R53, R18, RZ ;  /* 0x000000123505a224 */ /* 0x008fe200078e02ff */
[----:B------:R-:W3:Y:S01]  /*0ee0*/  @!P0 LDC.64 R34, c[0x0][0x210] ;  /* 0x00008400ff228b82 */ /* 0x000ee20000000a00 */
[C---:B------:R-:W-:Y:S02]  /*0ef0*/  @!P1 IMAD R8, R0.reuse, R15, R4 ;  /* 0x0000000f00089224 */ /* 0x040fe400078e0204 */
[----:B------:R-:W-:-:S04]  /*0f00*/  @!P1 IMAD.WIDE.U32 R2, R0, R14, R2 ;  /* 0x0000000e00029225 */ /* 0x000fc800078e0002 */
[----:B------:R-:W-:Y:S01]  /*0f10*/  @!P0 IMAD.X R0, RZ, RZ, R53, P4 ;  /* 0x000000ffff008224 */ /* 0x000fe200020e0635 */
[----:B------:R-:W3:Y:S01]  /*0f20*/  @!P3 LDC.64 R14, c[0x0][0x240] ;  /* 0x00009000ff0ebb82 */ /* 0x000ee20000000a00 */
[C---:B------:R-:W-:Y:S02]  /*0f30*/  @!P2 IMAD R9, R52.reuse, R19, R5 ;  /* 0x000000133409a224 */ /* 0x040fe400078e0205 */
[----:B------:R-:W-:-:S04]  /*0f40*/  @!P2 IMAD.WIDE.U32 R4, R52, R18, R6 ;  /* 0x000000123404a225 */ /* 0x000fc800078e0006 */
[----:B----4-:R-:W-:Y:S01]  /*0f50*/  @!P0 IMAD R0, R0, R22, RZ ;  /* 0x0000001600008224 */ /* 0x010fe200078e02ff */
[----:B--2---:R-:W-:Y:S01]  /*0f60*/  @!P2 LEA R10, P6, R4, R30, 0x1 ;  /* 0x0000001e040aa211 */ /* 0x004fe200078c08ff */
[----:B------:R-:W-:Y:S01]  /*0f70*/  @!P1 IMAD.IADD R12, R3, 0x1, R8 ;  /* 0x00000001030c9824 */ /* 0x000fe200078e0208 */
[C---:B-----5:R-:W-:Y:S01]  /*0f80*/  @!P1 LEA R8, P4, R2.reuse, R28, 0x1 ;  /* 0x0000001c02089211 */ /* 0x060fe200078808ff */
[----:B------:R-:W-:Y:S01]  /*0f90*/  @!P2 IMAD.IADD R3, R5, 0x1, R9 ;  /* 0x000000010503a824 */ /* 0x000fe200078e0209 */
[----:B-1----:R-:W-:Y:S01]  /*0fa0*/  ULEA UR4, UR4, UR5, 0x18 ;  /* 0x0000000504047291 */ /* 0x002fe2000f8ec03f */
[C---:B------:R-:W-:Y:S01]  /*0fb0*/  @!P0 IMAD R0, R11.reuse, R23, R0 ;  /* 0x000000170b008224 */ /* 0x040fe200078e0200 */
[----:B------:R-:W-:Y:S01]  /*0fc0*/  @!P1 LEA.HI.X R9, R2, R29, R12, 0x1, P4 ;  /* 0x0000001d02099211 */ /* 0x000fe200020f0c0c */
[----:B------:R-:W-:Y:S01]  /*0fd0*/  @!P0 IMAD.WIDE.U32 R6, R11, R22, R16 ;  /* 0x000000160b068225 */ /* 0x000fe200078e0010 */
[----:B------:R-:W-:Y:S02]  /*0fe0*/  @!P2 LEA.HI.X R11, R4, R31, R3, 0x1, P6 ;  /* 0x0000001f040ba211 */ /* 0x000fe400030f0c03 */
[----:B------:R-:W-:Y:S01]  /*0ff0*/  LEA R226, R21, UR4, 0x1 ;  /* 0x0000000415e27c11 */ /* 0x000fe2000f8e08ff */
[----:B------:R-:W-:Y:S01]  /*1000*/  @!P0 IMAD.IADD R0, R7, 0x1, R0 ;  /* 0x0000000107008824 */ /* 0x000fe200078e0200 */
[----:B---3--:R-:W-:Y:S01]  /*1010*/  @!P0 LEA R2, P6, R6, R34, 0x1 ;  /* 0x0000002206028211 */ /* 0x008fe200078c08ff */
[C---:B------:R-:W-:Y:S01]  /*1020*/  @!P1 IMAD R5, R21.reuse, 0x2, R39 ;  /* 0x0000000215059824 */ /* 0x040fe200078e0227 */
[----:B------:R-:W-:Y:S01]  /*1030*/  @!P3 IADD3 R12, P4, R52, 0x60, RZ ;  /* 0x00000060340cb810 */ /* 0x000fe20007f9e0ff */
[----:B------:R-:W-:Y:S01]  /*1040*/  @!PT LDS RZ, [RZ] ;  /* 0x00000000fffff984 */ /* 0x000fe20000000800 */
[----:B------:R-:W-:Y:S01]  /*1050*/  @!PT LDS RZ, [RZ] ;  /* 0x00000000fffff984 */ /* 0x000fe20000000800 */
[----:B------:R-:W-:Y:S01]  /*1060*/  @!PT LDS RZ, [RZ] ;  /* 0x00000000fffff984 */ /* 0x000fe20000000800 */
[----:B------:R1:W-:Y:S01]  /*1070*/  @!P2 LDGSTS.E.BYPASS.LTC128B.128 [R226], desc[UR16][R10.64] ;  /* 0x000000000ae2afae */ /* 0x0003e2000b901d50 */
[----:B------:R-:W-:Y:S01]  /*1080*/  @!P0 LEA.HI.X R3, R6, R35, R0, 0x1, P6 ;  /* 0x0000002306038211 */ /* 0x000fe200030f0c00 */
[----:B------:R-:W-:Y:S01]  /*1090*/  @!P0 IMAD R4, R21, 0x2, R38 ;  /* 0x0000000215048824 */ /* 0x000fe200078e0226 */
[----:B------:R-:W2:Y:S01]  /*10a0*/  @!P3 LDC.64 R6, c[0x0][0x210] ;  /* 0x00008400ff06bb82 */ /* 0x000ea20000000a00 */
[-C--:B------:R-:W-:Y:S01]  /*10b0*/  ISETP.GE.AND P2, PT, R48, R26.reuse, PT ;  /* 0x0000001a3000720c */ /* 0x080fe20003f46270 */
[----:B------:R-:W-:Y:S01]  /*10c0*/  @!P3 IMAD.X R0, RZ, RZ, R53, P4 ;  /* 0x000000ffff00b224 */ /* 0x000fe200020e0635 */
[----:B------:R3:W-:Y:S01]  /*10d0*/  @!P1 LDGSTS.E.BYPASS.LTC128B.128 [R5+0x800], desc[UR16][R8.64] ;  /* 0x0080000008059fae */ /* 0x0007e2000b901d50 */
[----:B------:R-:W-:-:S02]  /*10e0*/  ISETP.GE.AND P1, PT, R47, R26, PT ;  /* 0x0000001a2f00720c */ /* 0x000fc40003f26270 */
[----:B------:R-:W-:Y:S01]  /*10f0*/  @!P3 IMAD R0, R0, R14, RZ ;  /* 0x0000000e0000b224 */ /* 0x000fe200078e02ff */
[----:B------:R-:W-:Y:S01]  /*1100*/  SHF.R.S32.HI R17, RZ, 0x1f, R13 ;  /* 0x0000001fff117819 */ /* 0x000fe2000001140d */
[----:B------:R4:W-:Y:S01]  /*1110*/  @!P0 LDGSTS.E.BYPASS.LTC128B.128 [R4+0x1000], desc[UR16][R2.64] ;  /* 0x0100000002048fae */ /* 0x0009e2000b901d50 */
[-C--:B------:R-:W-:Y:S02]  /*1120*/  ISETP.GE.AND P0, PT, R46, R26.reuse, PT ;  /* 0x0000001a2e00720c */ /* 0x080fe40003f06270 */
[----:B------:R-:W-:Y:S02]  /*1130*/  SHF.R.S32.HI R22, RZ, 0x1f, R66 ;  /* 0x0000001fff167819 */ /* 0x000fe40000011442 */
[----:B------:R-:W-:Y:S01]  /*1140*/  ISETP.GE.AND P6, PT, R50, R26, PT ;  /* 0x0000001a3200720c */ /* 0x000fe20003fc6270 */
[----:B------:R-:W5:Y:S03]  /*1150*/  @!P2 S2R R18, SR_CgaCtaId ;  /* 0x000000000012a919 */ /* 0x000f660000008800 */
[----:B------:R-:W5:Y:S05]  /*1160*/  @!P1 S2R R16, SR_CgaCtaId ;  /* 0x0000000000109919 */ /* 0x000f6a0000008800 */
[----:B------:R-:W5:Y:S01]  /*1170*/  @!P0 S2R R19, SR_CgaCtaId ;  /* 0x0000000000138919 */ /* 0x000f620000008800 */
[----:B-1----:R-:W-:-:S04]  /*1180*/  IMAD.WIDE.U32 R10, R13, UR6, R24 ;  /* 0x000000060d0a7c25 */ /* 0x002fc8000f8e0018 */
[----:B------:R-:W-:Y:S01]  /*1190*/  IMAD.MOV.U32 R250, RZ, RZ, R10 ;  /* 0x000000fffffa7224 */ /* 0x000fe200078e000a */
[----:B------:R1:W-:Y:S01]  /*11a0*/  STL.64 [R1+0x8], R10 ;  /* 0x0000080a01007387 */ /* 0x0003e20000100a00 */
[----:B---3--:R-:W3:Y:S01]  /*11b0*/  @!P5 LDC.64 R8, c[0x0][0x218] ;  /* 0x00008600ff08db82 */ /* 0x008ee20000000a00 */
[C---:B----4-:R-:W-:Y:S02]  /*11c0*/  @!P3 IMAD R2, R12.reuse, R15, R0 ;  /* 0x0000000f0c02b224 */ /* 0x050fe400078e0200 */
[----:B------:R-:W-:-:S05]  /*11d0*/  @!P3 IMAD.WIDE.U32 R4, R12, R14, R32 ;  /* 0x0000000e0c04b225 */ /* 0x000fca00078e0020 */
[----:B------:R-:W4:Y:S01]  /*11e0*/  @!P2 LDC.64 R14, c[0x0][0x218] ;  /* 0x00008600ff0eab82 */ /* 0x000f220000000a00 */
[----:B------:R-:W-:Y:S01]  /*11f0*/  IMAD R0, R17, UR6, RZ ;  /* 0x0000000611007c24 */ /* 0x000fe2000f8e02ff */
[----:B--2---:R-:W-:Y:S01]  /*1200*/  @!P3 LEA R6, P4, R4, R6, 0x1 ;  /* 0x000000060406b211 */ /* 0x004fe200078808ff */
[----:B------:R-:W-:Y:S02]  /*1210*/  @!P3 IMAD.IADD R5, R5, 0x1, R2 ;  /* 0x000000010505b824 */ /* 0x000fe400078e0202 */
[----:B------:R-:W-:Y:S01]  /*1220*/  IMAD R0, R13, UR7, R0 ;  /* 0x000000070d007c24 */ /* 0x000fe2000f8e0200 */
[----:B------:R-:W-:Y:S01]  /*1230*/  ULDC.64 UR6, c[0x0][0x268] ;  /* 0x00009a0000067ab9 */ /* 0x000fe20000000a00 */
[----:B------:R-:W-:Y:S01]  /*1240*/  IMAD R3, R196, R66, RZ ;  /* 0x00000042c4037224 */ /* 0x000fe200078e02ff */
[----:B------:R-:W-:Y:S01]  /*1250*/  @!P3 LEA.HI.X R7, R4, R7, R5, 0x1, P4 ;  /* 0x000000070407b211 */ /* 0x000fe200020f0c05 */
[----:B------:R-:W-:Y:S02]  /*1260*/  IMAD.IADD R251, R11, 0x1, R0 ;  /* 0x000000010bfb7824 */ /* 0x000fe400078e0200 */
[----:B------:R-:W-:-:S02]  /*1270*/  IMAD R0, R22, R198, R3 ;  /* 0x000000c616007224 */ /* 0x000fc400078e0203 */
[----:B------:R-:W-:Y:S02]  /*1280*/  @!P3 IMAD R5, R21, 0x2, R40 ;  /* 0x000000021505b824 */ /* 0x000fe400078e0228 */
[----:B------:R-:W-:Y:S01]  /*1290*/  IMAD.WIDE.U32 R2, R66, R198, R250 ;  /* 0x000000c642027225 */ /* 0x000fe200078e00fa */
[----:B-1----:R-:W-:Y:S02]  /*12a0*/  LEA.HI R11, R44, R67, RZ, 0x4 ;  /* 0x000000432c0b7211 */ /* 0x002fe400078f20ff */
[----:B------:R1:W-:Y:S01]  /*12b0*/  @!P3 LDGSTS.E.BYPASS.LTC128B.128 [R5+0x1800], desc[UR16][R6.64] ;  /* 0x018000000605bfae */ /* 0x0003e2000b901d50 */
[----:B------:R-:W-:Y:S01]  /*12c0*/  IMAD.IADD R3, R3, 0x1, R0 ;  /* 0x0000000103037824 */ /* 0x000fe200078e0200 */
[----:B------:R-:W-:Y:S01]  /*12d0*/  @!P2 LEA R0, P3, R64, R2, 0x5 ;  /* 0x000000024000a211 */ /* 0x000fe200078628ff */
[----:B------:R-:W-:Y:S01]  /*12e0*/  IMAD.WIDE.U32 R28, R13, UR6, R36 ;  /* 0x000000060d1c7c25 */ /* 0x000fe2000f8e0024 */
[----:B------:R-:W-:Y:S02]  /*12f0*/  SHF.R.S32.HI R10, RZ, 0x4, R11 ;  /* 0x00000004ff0a7819 */ /* 0x000fe4000001140b */
[----:B---3--:R-:W-:-:S02]  /*1300*/  @!P5 LEA R4, P4, R2, R8, 0x1 ;  /* 0x000000080204d211 */ /* 0x008fc400078808ff */
[----:B------:R-:W-:Y:S01]  /*1310*/  LEA.HI R12, R11, R10, RZ, 0x1 ;  /* 0x0000000a0b0c7211 */ /* 0x000fe200078f08ff */
[----:B------:R-:W-:Y:S01]  /*1320*/  STL.64 [R1], R28 ;  /* 0x0000001c01007387 */ /* 0x000fe20000100a00 */
[----:B-1----:R-:W-:Y:S01]  /*1330*/  @!P2 LEA.HI.X R7, R64, R3, R65, 0x5, P3 ;  /* 0x000000034007a211 */ /* 0x002fe200018f2c41 */
[----:B------:R-:W-:Y:S01]  /*1340*/  @!P5 IMAD R6, R21, 0x2, R41 ;  /* 0x000000021506d824 */ /* 0x000fe200078e0229 */
[----:B----4-:R-:W-:Y:S02]  /*1350*/  @!P2 LEA R8, P3, R0, R14, 0x1 ;  /* 0x0000000e0008a211 */ /* 0x010fe400078608ff */
[----:B------:R-:W-:Y:S02]  /*1360*/  @!P5 LEA.HI.X R5, R2, R9, R3, 0x1, P4 ;  /* 0x000000090205d211 */ /* 0x000fe400020f0c03 */
[----:B------:R-:W-:Y:S02]  /*1370*/  @!P2 LEA.HI.X R9, R0, R15, R7, 0x1, P3 ;  /* 0x0000000f0009a211 */ /* 0x000fe400018f0c07 */
[----:B------:R-:W-:Y:S01]  /*1380*/  LOP3.LUT R0, R12, 0xfffffffe, RZ, 0xc0, !PT ;  /* 0xfffffffe0c007812 */ /* 0x000fe200078ec0ff */
[----:B------:R1:W-:Y:S01]  /*1390*/  @!P5 LDGSTS.E.BYPASS.LTC128B.128 [R6+0x2000], desc[UR16][R4.64] ;  /* 0x020000000406dfae */ /* 0x0003e2000b901d50 */
[----:B------:R-:W2:Y:S01]  /*13a0*/  @!P1 LDC.64 R14, c[0x0][0x218] ;  /* 0x00008600ff0e9b82 */ /* 0x000ea20000000a00 */
[----:B------:R-:W-:-:S02]  /*13b0*/  ISETP.GE.AND P5, PT, R48, R26, PT ;  /* 0x0000001a3000720c */ /* 0x000fc40003fa6270 */
[----:B------:R-:W-:Y:S01]  /*13c0*/  IMAD.IADD R24, R10, 0x1, -R0 ;  /* 0x000000010a187824 */ /* 0x000fe200078e0a00 */
[----:B------:R-:W-:Y:S02]  /*13d0*/  LOP3.LUT R0, R11, 0xfffffff0, RZ, 0xc0, !PT ;  /* 0xfffffff00b007812 */ /* 0x000fe400078ec0ff */
[-C--:B------:R-:W-:Y:S02]  /*13e0*/  ISETP.GE.AND P4, PT, R47, R26.reuse, PT ;  /* 0x0000001a2f00720c */ /* 0x080fe40003f86270 */
[----:B------:R-:W-:Y:S01]  /*13f0*/  ISETP.GE.AND P3, PT, R46, R26, PT ;  /* 0x0000001a2e00720c */ /* 0x000fe20003f66270 */
[----:B------:R-:W-:Y:S01]  /*1400*/  IMAD.IADD R0, R67, 0x1, -R0 ;  /* 0x0000000143007824 */ /* 0x000fe200078e0a00 */
[----:B-1----:R-:W-:Y:S02]  /*1410*/  @!P1 MOV R4, 0x400 ;  /* 0x0000040000049802 */ /* 0x002fe40000000f00 */
[----:B------:R-:W-:Y:S02]  /*1420*/  LOP3.LUT R6, R45, 0xfffffff8, RZ, 0xc0, !PT ;  /* 0xfffffff82d067812 */ /* 0x000fe400078ec0ff */
[----:B------:R-:W-:-:S02]  /*1430*/  @!P2 MOV R5, 0x400 ;  /* 0x000004000005a802 */ /* 0x000fc40000000f00 */
[----:B-----5:R-:W-:Y:S01]  /*1440*/  @!P1 LEA R16, R16, R4, 0x18 ;  /* 0x0000000410109211 */ /* 0x020fe200078ec0ff */
[----:B------:R-:W-:Y:S01]  /*1450*/  IMAD.IADD R4, R67, 0x1, -R6 ;  /* 0x0000000143047824 */ /* 0x000fe200078e0a06 */
[----:B------:R-:W-:Y:S02]  /*1460*/  @!P2 LEA R11, R18, R5, 0x18 ;  /* 0x00000005120ba211 */ /* 0x000fe400078ec0ff */
[----:B------:R-:W-:Y:S01]  /*1470*/  @!P0 MOV R5, 0x400 ;  /* 0x0000040000058802 */ /* 0x000fe20000000f00 */
[C---:B------:R-:W-:Y:S01]  /*1480*/  @!P1 IMAD R16, R21.reuse, 0x2, R16 ;  /* 0x0000000215109824 */ /* 0x040fe200078e0210 */
[----:B------:R-:W-:Y:S01]  /*1490*/  LEA.HI R10, R4, R4, RZ, 0x1 ;  /* 0x00000004040a7211 */ /* 0x000fe200078f08ff */
[----:B------:R-:W-:Y:S01]  /*14a0*/  @!P2 IMAD R11, R21, 0x2, R11 ;  /* 0x00000002150ba824 */ /* 0x000fe200078e020b */
[----:B------:R-:W-:Y:S02]  /*14b0*/  SHF.R.S32.HI R18, RZ, 0x1f, R0 ;  /* 0x0000001fff127819 */ /* 0x000fe40000011400 */
[----:B------:R-:W-:-:S02]  /*14c0*/  @!P0 LEA R12, R19, R5, 0x18 ;  /* 0x00000005130c8211 */ /* 0x000fc400078ec0ff */
[-C--:B------:R-:W-:Y:S01]  /*14d0*/  LEA.HI R6, R0, R0.reuse, RZ, 0x1 ;  /* 0x0000000000067211 */ /* 0x080fe200078f08ff */
[----:B------:R1:W-:Y:S01]  /*14e0*/  @!P2 LDGSTS.E.BYPASS.LTC128B.128 [R11+0x2800], desc[UR16][R8.64] ;  /* 0x02800000080bafae */ /* 0x0003e2000b901d50 */
[----:B------:R-:W-:Y:S01]  /*14f0*/  LOP3.LUT R5, R10, 0x3fffffe, RZ, 0xc0, !PT ;  /* 0x03fffffe0a057812 */ /* 0x000fe200078ec0ff */
[----:B------:R-:W-:Y:S01]  /*1500*/  @!P0 IMAD R21, R21, 0x2, R12 ;  /* 0x0000000215158824 */ /* 0x000fe200078e020c */
[----:B------:R-:W-:Y:S02]  /*1510*/  LEA.HI R26, R18, R0, RZ, 0x3 ;  /* 0x00000000121a7211 */ /* 0x000fe400078f18ff */
[----:B------:R-:W3:Y:S01]  /*1520*/  @!P0 LDC.64 R18, c[0x0][0x218] ;  /* 0x00008600ff128b82 */ /* 0x000ee20000000a00 */
[----:B------:R-:W-:Y:S01]  /*1530*/  LOP3.LUT R7, R6, 0x7fffffe, RZ, 0xc0, !PT ;  /* 0x07fffffe06077812 */ /* 0x000fe200078ec0ff */
[----:B------:R-:W-:Y:S01]  /*1540*/  IMAD.IADD R25, R4, 0x1, -R5 ;  /* 0x0000000104197824 */ /* 0x000fe200078e0a05 */
[----:B------:R-:W-:Y:S01]  /*1550*/  SHF.R.S32.HI R53, RZ, 0x1, R10 ;  /* 0x00000001ff357819 */ /* 0x000fe2000001140a */
[----:B------:R-:W-:-:S04]  /*1560*/  IMAD.WIDE.U32 R4, R64, 0x40, RZ ;  /* 0x0000004040047825 */ /* 0x000fc800078e00ff */
[----:B------:R-:W-:Y:S01]  /*1570*/  IMAD.IADD R214, R0, 0x1, -R7 ;  /* 0x0000000100d67824 */ /* 0x000fe200078e0a07 */
[----:B------:R-:W-:Y:S01]  /*1580*/  @!P1 IADD3 R0, P2, R2, R4, RZ ;  /* 0x0000000402009210 */ /* 0x000fe20007f5e0ff */
[----:B------:R-:W-:-:S05]  /*1590*/  IMAD.SHL.U32 R7, R65, 0x40, RZ ;  /* 0x0000004041077824 */ /* 0x000fca00078e00ff */
[----:B------:R-:W-:Y:S01]  /*15a0*/  @!P1 IADD3.X R4, R3, R5, R7, P2, !PT ;  /* 0x0000000503049210 */ /* 0x000fe200017fe407 */
[----:B------:R-:W-:Y:S01]  /*15b0*/  @!P0 IMAD.WIDE.U32 R2, R64, 0x60, R2 ;  /* 0x0000006040028825 */ /* 0x000fe200078e0002 */
[----:B--2---:R-:W-:-:S03]  /*15c0*/  @!P1 LEA R12, P2, R0, R14, 0x1 ;  /* 0x0000000e000c9211 */ /* 0x004fc600078408ff */
[----:B------:R-:W-:Y:S02]  /*15d0*/  IMAD R7, R22, R128, RZ ;  /* 0x0000008016077224 */ /* 0x000fe400078e02ff */
[----:B-1----:R-:W-:Y:S01]  /*15e0*/  IMAD R8, R17, UR6, RZ ;  /* 0x0000000611087c24 */ /* 0x002fe2000f8e02ff */
[--C-:B------:R-:W-:Y:S01]  /*15f0*/  SHF.R.S32.HI R11, RZ, 0x1, R6.reuse ;  /* 0x00000001ff0b7819 */ /* 0x100fe20000011406 */
[----:B------:R-:W-:Y:S01]  /*1600*/  IMAD.SHL.U32 R9, R42, 0x8, RZ ;  /* 0x000000082a097824 */ /* 0x000fe200078e00ff */
[----:B------:R-:W-:Y:S01]  /*1610*/  SHF.R.S32.HI R6, RZ, 0x1f, R6 ;  /* 0x0000001fff067819 */ /* 0x000fe20000011406 */
[----:B------:R-:W-:Y:S01]  /*1620*/  IMAD R14, R13, UR7, R8 ;  /* 0x000000070d0e7c24 */ /* 0x000fe2000f8e0208 */
[----:B------:R-:W-:Y:S01]  /*1630*/  @!P1 LEA.HI.X R13, R0, R15, R4, 0x1, P2 ;  /* 0x0000000f000d9211 */ /* 0x000fe200010f0c04 */
[----:B------:R-:W-:Y:S01]  /*1640*/  @!P0 IMAD R4, R65, 0x60, RZ ;  /* 0x0000006041048824 */ /* 0x000fe200078e02ff */
[----:B------:R-:W-:Y:S01]  /*1650*/  LEA.HI R10, R6, R11, RZ, 0x2 ;  /* 0x0000000b060a7211 */ /* 0x000fe200078f10ff */
[----:B------:R-:W-:Y:S01]  /*1660*/  IMAD.SHL.U32 R0, R53, 0x40, RZ ;  /* 0x0000004035007824 */ /* 0x000fe200078e00ff */
[----:B---3--:R-:W-:Y:S01]  /*1670*/  @!P0 LEA R6, P2, R2, R18, 0x1 ;  /* 0x0000001202068211 */ /* 0x008fe200078408ff */
[----:B------:R-:W-:Y:S01]  /*1680*/  @!P0 IMAD.IADD R8, R3, 0x1, R4 ;  /* 0x0000000103088824 */ /* 0x000fe200078e0204 */
[----:B------:R1:W-:Y:S01]  /*1690*/  @!P1 LDGSTS.E.BYPASS.LTC128B.128 [R16+0x3000], desc[UR16][R12.64] ;  /* 0x030000000c109fae */ /* 0x0003e2000b901d50 */
[----:B------:R-:W-:Y:S01]  /*16a0*/  IMAD R3, R66, R129, R7 ;  /* 0x0000008142037224 */ /* 0x000fe200078e0207 */
[----:B------:R-:W-:Y:S01]  /*16b0*/  LOP3.LUT R0, R0, 0xc0, RZ, 0xc0, !PT ;  /* 0x000000c000007812 */ /* 0x000fe200078ec0ff */
[----:B------:R-:W-:Y:S01]  /*16c0*/  IMAD.WIDE.U32 R4, R66, R128, RZ ;  /* 0x0000008042047225 */ /* 0x000fe200078e00ff */
[----:B------:R-:W-:Y:S01]  /*16d0*/  @!P0 LEA.HI.X R7, R2, R19, R8, 0x1, P2 ;  /* 0x0000001302078211 */ /* 0x000fe200010f0c08 */
[----:B------:R-:W2:Y:S01]  /*16e0*/  @!P4 LDC.64 R22, c[0x0][0x220] ;  /* 0x00008800ff16cb82 */ /* 0x000ea20000000a00 */
[----:B------:R-:W-:Y:S01]  /*16f0*/  LOP3.LUT R10, R10, 0xfffffffc, RZ, 0xc0, !PT ;  /* 0xfffffffc0a0a7812 */ /* 0x000fe200078ec0ff */
[----:B------:R-:W-:Y:S01]  /*1700*/  IMAD.IADD R249, R29, 0x1, R14 ;  /* 0x000000011df97824 */ /* 0x000fe200078e020e */
[----:B------:R-:W-:Y:S01]  /*1710*/  LOP3.LUT R9, R0, 0x8, R9, 0xf8, !PT ;  /* 0x0000000800097812 */ /* 0x000fe200078ef809 */
[----:B------:R3:W-:Y:S01]  /*1720*/  @!P0 LDGSTS.E.BYPASS.LTC128B.128 [R21+0x3800], desc[UR16][R6.64] ;  /* 0x0380000006158fae */ /* 0x0007e2000b901d50 */
[----:B------:R-:W-:Y:S01]  /*1730*/  SHF.R.U32.HI R8, RZ, 0x3, R0 ;  /* 0x00000003ff087819 */ /* 0x000fe20000011600 */
[----:B------:R-:W-:Y:S01]  /*1740*/  IMAD.IADD R0, R5, 0x1, R3 ;  /* 0x0000000105007824 */ /* 0x000fe200078e0203 */
[C---:B------:R-:W-:Y:S01]  /*1750*/  LEA R2, P2, R4.reuse, R28, 0x7 ;  /* 0x0000001c04027211 */ /* 0x040fe200078438ff */
[----:B------:R-:W0:Y:S01]  /*1760*/  LDGDEPBAR ;  /* 0x00000000000079af */ /* 0x000e220000000000 */
[----:B------:R-:W4:Y:S01]  /*1770*/  @!P6 LDC.64 R18, c[0x0][0x220] ;  /* 0x00008800ff12eb82 */ /* 0x000f220000000a00 */
[----:B------:R-:W-:Y:S01]  /*1780*/  IMAD.IADD R52, R11, 0x1, -R10 ;  /* 0x000000010b347824 */ /* 0x000fe200078e0a0a */
[----:B------:R-:W-:Y:S01]  /*1790*/  LEA.HI.X R3, R4, R249, R0, 0x7, P2 ;  /* 0x000000f904037211 */ /* 0x000fe200010f3c00 */
[----:B------:R-:W-:Y:S01]  /*17a0*/  IMAD.WIDE.U32 R4, R128, 0x40, RZ ;  /* 0x0000004080047825 */ /* 0x000fe200078e00ff */
[----:B------:R-:W-:-:S03]  /*17b0*/  LOP3.LUT R11, R9, R8, RZ, 0x3c, !PT ;  /* 0x00000008090b7212 */ /* 0x000fc600078e3cff */
[----:B------:R-:W-:Y:S01]  /*17c0*/  IMAD.SHL.U32 R0, R52, 0x40, RZ ;  /* 0x0000004034007824 */ /* 0x000fe200078e00ff */
[----:B------:R-:W5:Y:S01]  /*17d0*/  @!P3 LDC.64 R14, c[0x0][0x220] ;  /* 0x00008800ff0ebb82 */ /* 0x000f620000000a00 */
[----:B------:R-:W-:Y:S01]  /*17e0*/  IMAD.SHL.U32 R9, R129, 0x40, RZ ;  /* 0x0000004081097824 */ /* 0x000fe200078e00ff */
[----:B------:R-:W-:Y:S01]  /*17f0*/  @!P4 IADD3 R10, P0, R2, R4, RZ ;  /* 0x00000004020ac210 */ /* 0x000fe20007f1e0ff */
[----:B------:R-:W-:Y:S01]  /*1800*/  IMAD.SHL.U32 R4, R26, 0x20, RZ ;  /* 0x000000201a047824 */ /* 0x000fe200078e00ff */
[----:B------:R-:W-:Y:S01]  /*1810*/  LOP3.LUT R0, R0, 0xc0, RZ, 0xc0, !PT ;  /* 0x000000c000007812 */ /* 0x000fe200078ec0ff */
[----:B------:R-:W-:Y:S01]  /*1820*/  IMAD R8, R24, 0x8, R25 ;  /* 0x0000000818087824 */ /* 0x000fe200078e0219 */
[----:B-1----:R-:W-:Y:S01]  /*1830*/  @!P4 IADD3.X R13, R3, R5, R9, P0, !PT ;  /* 0x00000005030dc210 */ /* 0x002fe200007fe409 */
[----:B------:R-:W-:Y:S01]  /*1840*/  @!P3 IMAD R12, R129, 0x60, RZ ;  /* 0x00000060810cb824 */ /* 0x000fe200078e02ff */
[----:B------:R-:W1:Y:S01]  /*1850*/  @!P5 LDC.64 R16, c[0x0][0x220] ;  /* 0x00008800ff10db82 */ /* 0x000e620000000a00 */
[----:B------:R-:W-:-:S02]  /*1860*/  @!P5 LEA R5, P2, R128, R2, 0x5 ;  /* 0x000000028005d211 */ /* 0x000fc400078428ff */
[----:B------:R-:W-:Y:S02]  /*1870*/  LOP3.LUT R199, R4, 0xffffff00, RZ, 0xc0, !PT ;  /* 0xffffff0004c77812 */ /* 0x000fe400078ec0ff */
[----:B------:R-:W-:Y:S01]  /*1880*/  @!P5 LEA.HI.X R9, R128, R3, R129, 0x5, P2 ;  /* 0x000000038009d211 */ /* 0x000fe200010f2c81 */
[----:B---3--:R-:W-:Y:S01]  /*1890*/  IMAD.SHL.U32 R6, R24, 0x8, RZ ;  /* 0x0000000818067824 */ /* 0x008fe200078e00ff */
[----:B------:R-:W-:-:S04]  /*18a0*/  DEPBAR.LE SB0, 0x0 ;  /* 0x000080000000791a */ /* 0x000fc80000000000 */
[----:B------:R-:W-:Y:S01]  /*18b0*/  BAR.SYNC.DEFER_BLOCKING 0x0 ;  /* 0x0000000000007b1d */ /* 0x000fe20000010000 */
[----:B------:R-:W-:Y:S02]  /*18c0*/  LOP3.LUT R7, R0, 0x8, R6, 0xf8, !PT ;  /* 0x0000000800077812 */ /* 0x000fe400078ef806 */
[----:B------:R-:W-:Y:S01]  /*18d0*/  SHF.R.U32.HI R6, RZ, 0x3, R0 ;  /* 0x00000003ff067819 */ /* 0x000fe20000011600 */
[----:B------:R-:W-:Y:S02]  /*18e0*/  IMAD.U32 R0, R8, 0x20, R11 ;  /* 0x0000002008007824 */ /* 0x000fe400078e000b */
[----:B------:R-:W-:Y:S01]  /*18f0*/  IMAD R11, R43, 0x200, R199 ;  /* 0x000002002b0b7824 */ /* 0x000fe200078e02c7 */
[----:B------:R-:W-:Y:S02]  /*1900*/  LOP3.LUT R213, R7, R6, RZ, 0x3c, !PT ;  /* 0x0000000607d57212 */ /* 0x000fe400078e3cff */
[----:B----4-:R-:W-:Y:S02]  /*1910*/  @!P6 LEA R6, P0, R2, R18, 0x1 ;  /* 0x000000120206e211 */ /* 0x010fe400078008ff */
[----:B------:R-:W-:Y:S01]  /*1920*/  LEA R212, R0, UR4, 0x1 ;  /* 0x0000000400d47c11 */ /* 0x000fe2000f8e08ff */
[----:B------:R-:W-:Y:S01]  /*1930*/  IMAD.MOV.U32 R0, RZ, RZ, 0x10 ;  /* 0x00000010ff007424 */ /* 0x000fe200078e00ff */
[--C-:B------:R-:W-:Y:S01]  /*1940*/  @!P6 LEA.HI.X R7, R2, R19, R3.reuse, 0x1, P0 ;  /* 0x000000130207e211 */ /* 0x100fe200000f0c03 */
[----:B------:R-:W-:Y:S01]  /*1950*/  @!P3 IMAD.WIDE.U32 R2, R128, 0x60, R2 ;  /* 0x000000608002b825 */ /* 0x000fe200078e0002 */
[----:B-1----:R-:W-:-:S02]  /*1960*/  @!P5 LEA R4, P1, R5, R16, 0x1 ;  /* 0x000000100504d211 */ /* 0x002fc400078208ff */
[----:B--2---:R-:W-:Y:S01]  /*1970*/  @!P4 LEA R8, P0, R10, R22, 0x1 ;  /* 0x000000160a08c211 */ /* 0x004fe200078008ff */
[----:B------:R-:W-:Y:S01]  /*1980*/  @!P3 IMAD.IADD R3, R3, 0x1, R12 ;  /* 0x000000010303b824 */ /* 0x000fe200078e020c */
[----:B------:R-:W-:Y:S01]  /*1990*/  @!P5 LEA.HI.X R5, R5, R17, R9, 0x1, P1 ;  /* 0x000000110505d211 */ /* 0x000fe200008f0c09 */
[----:B------:R-:W-:Y:S01]  /*19a0*/  VIADD R217, R212, 0x2020 ;  /* 0x00002020d4d97836 */ /* 0x000fe20000000000 */
[----:B------:R-:W-:Y:S01]  /*19b0*/  @!P4 LEA.HI.X R9, R10, R23, R13, 0x1, P0 ;  /* 0x000000170a09c211 */ /* 0x000fe200000f0c0d */
[----:B------:R-:W-:Y:S01]  /*19c0*/  IMAD R10, R214, 0x20, R11 ;  /* 0x00000020d60a7824 */ /* 0x000fe200078e020b */
[----:B------:R-:W-:Y:S01]  /*19d0*/  LOP3.LUT P1, RZ, R52, 0x2, RZ, 0xc0, !PT ;  /* 0x0000000234ff7812 */ /* 0x000fe2000782c0ff */
[----:B------:R-:W-:Y:S03]  /*19e0*/  @P6 STS [R226+0x4000], RZ ;  /* 0x004000ffe2006388 */ /* 0x000fe60000000800 */
[----:B------:R-:W-:Y:S01]  /*19f0*/  SEL R0, R0, 0xfffffff0, !P1 ;  /* 0xfffffff000007807 */ /* 0x000fe20004800000 */
[----:B------:R-:W-:Y:S04]  /*1a00*/  @P6 STS [R226+0x4004], RZ ;  /* 0x004004ffe2006388 */ /* 0x000fe80000000800 */
[----:B------:R-:W-:Y:S04]  /*1a10*/  @P6 STS.64 [R226+0x4008], RZ ;  /* 0x004008ffe2006388 */ /* 0x000fe80000000a00 */
[----:B------:R-:W-:Y:S01]  /*1a20*/  @!PT LDS RZ, [RZ] ;  /* 0x00000000fffff984 */ /* 0x000fe20000000800 */
[----:B------:R-:W-:Y:S01]  /*1a30*/  @!PT LDS RZ, [RZ] ;  /* 0x00000000fffff984 */ /* 0x000fe20000000800 */
[----:B------:R-:W-:Y:S01]  /*1a40*/  @!PT LDS RZ, [RZ] ;  /* 0x00000000fffff984 */ /* 0x000fe20000000800 */
[----:B------:R5:W-:Y:S04]  /*1a50*/  @!P6 LDGSTS.E.BYPASS.LTC128B.128 [R226+0x4000], desc[UR16][R6.64] ;  /* 0x0400000006e2efae */ /* 0x000be8000b901d50 */
[----:B------:R-:W-:Y:S04]  /*1a60*/  @P5 STS.128 [R226+0x4800], RZ ;  /* 0x004800ffe2005388 */ /* 0x000fe80000000c00 */
[----:B------:R-:W-:Y:S01]  /*1a70*/  @!PT LDS RZ, [RZ] ;  /* 0x00000000fffff984 */ /* 0x000fe20000000800 */
[----:B------:R-:W-:Y:S01]  /*1a80*/  @!PT LDS RZ, [RZ] ;  /* 0x00000000fffff984 */ /* 0x000fe20000000800 */
[----:B------:R-:W-:Y:S01]  /*1a90*/  @!PT LDS RZ, [RZ] ;  /* 0x00000000fffff984 */ /* 0x000fe20000000800 */
[----:B------:R-:W-:Y:S04]  /*1aa0*/  @!P5 LDGSTS.E.BYPASS.LTC128B.128 [R226+0x4800], desc[UR16][R4.64] ;  /* 0x0480000004e2dfae */ /* 0x000fe8000b901d50 */
[----:B------:R-:W-:Y:S04]  /*1ab0*/  @P4 STS.128 [R226+0x5000], RZ ;  /* 0x005000ffe2004388 */ /* 0x000fe80000000c00 */
[----:B------:R-:W-:Y:S01]  /*1ac0*/  @!PT LDS RZ, [RZ] ;  /* 0x00000000fffff984 */ /* 0x000fe20000000800 */
[----:B------:R-:W-:Y:S01]  /*1ad0*/  @!PT LDS RZ, [RZ] ;  /* 0x00000000fffff984 */ /* 0x000fe20000000800 */
[----:B------:R-:W-:Y:S01]  /*1ae0*/  @!PT LDS RZ, [RZ] ;  /* 0x00000000fffff984 */ /* 0x000fe20000000800 */
[----:B------:R1:W-:Y:S04]  /*1af0*/  @!P4 LDGSTS.E.BYPASS.LTC128B.128 [R226+0x5000], desc[UR16][R8.64] ;  /* 0x0500000008e2cfae */ /* 0x0003e8000b901d50 */
[----:B------:R-:W-:Y:S01]  /*1b00*/  @P3 STS.128 [R226+0x5800], RZ ;  /* 0x005800ffe2003388 */ /* 0x000fe20000000c00 */
[----:B-----5:R-:W-:-:S04]  /*1b10*/  @!P3 LEA R6, P0, R2, R14, 0x1 ;  /* 0x0000000e0206b211 */ /* 0x020fc800078008ff */
[----:B------:R-:W-:Y:S01]  /*1b20*/  @!P3 LEA.HI.X R7, R2, R15, R3, 0x1, P0 ;  /* 0x0000000f0207b211 */ /* 0x000fe200000f0c03 */
[----:B------:R-:W-:Y:S01]  /*1b30*/  IMAD.IADD R2, R213, 0x1, R10 ;  /* 0x00000001d5027824 */ /* 0x000fe200078e020a */
[----:B------:R-:W-:-:S03]  /*1b40*/  LOP3.LUT P0, RZ, R53, 0x2, RZ, 0xc0, !PT ;  /* 0x0000000235ff7812 */ /* 0x000fc6000780c0ff */
[----:B------:R-:W-:Y:S01]  /*1b50*/  @!PT LDS RZ, [RZ] ;  /* 0x00000000fffff984 */ /* 0x000fe20000000800 */
[----:B------:R-:W-:Y:S01]  /*1b60*/  @!PT LDS RZ, [RZ] ;  /* 0x00000000fffff984 */ /* 0x000fe20000000800 */
[----:B------:R-:W-:Y:S01]  /*1b70*/  @!PT LDS RZ, [RZ] ;  /* 0x00000000fffff984 */ /* 0x000fe20000000800 */
[----:B------:R2:W-:Y:S01]  /*1b80*/  @!P3 LDGSTS.E.BYPASS.LTC128B.128 [R226+0x5800], desc[UR16][R6.64] ;  /* 0x0580000006e2bfae */ /* 0x0005e2000b901d50 */
[----:B------:R-:W-:Y:S01]  /*1b90*/  LEA R215, R2, UR4, 0x1 ;  /* 0x0000000402d77c11 */ /* 0x000fe2000f8e08ff */
[----:B------:R-:W-:Y:S02]  /*1ba0*/  VIADD R2, R212, 0x2000 ;  /* 0x00002000d4027836 */ /* 0x000fe40000000000 */
[----:B------:R-:W-:Y:S02]  /*1bb0*/  LDSM.16.M88.4 R12, [R212+0x2000] ;  /* 0x00200000d40c783b */ /* 0x000fe40000000200 */
[----:B------:R-:W-:Y:S02]  /*1bc0*/  IMAD R216, R0, 0x2, R215 ;  /* 0x0000000200d87824 */ /* 0x000fe400078e02d7 */
[----:B-1----:R-:W1:Y:S02]  /*1bd0*/  LDSM.16.M88.4 R8, [R215] ;  /* 0x00000000d708783b */ /* 0x002e640000000200 */
[----:B------:R-:W-:-:S02]  /*1be0*/  @P0 VIADD R217, R2, 0xffffffe0 ;  /* 0xffffffe002d90836 */ /* 0x000fc40000000000 */
[----:B------:R-:W3:Y:S01]  /*1bf0*/  LDSM.16.M88.4 R40, [R212+0x2400] ;  /* 0x00240000d428783b */ /* 0x000ee20000000200 */
[----:B------:R-:W-:-:S03]  /*1c00*/  IMAD.SHL.U32 R2, R67, 0x2, RZ ;  /* 0x0000000243027824 */ /* 0x000fc600078e00ff */
[----:B------:R-:W-:Y:S02]  /*1c10*/  LDSM.16.M88.4 R36, [R212+0x2800] ;  /* 0x00280000d424783b */ /* 0x000fe40000000200 */
[----:B------:R-:W-:Y:S02]  /*1c20*/  LOP3.LUT R2, R2, 0x6, RZ, 0xc0, !PT ;  /* 0x0000000602027812 */ /* 0x000fe400078ec0ff */
[----:B------:R-:W-:Y:S03]  /*1c30*/  LDSM.16.M88.4 R32, [R212+0x2c00] ;  /* 0x002c0000d420783b */ /* 0x000fe60000000200 */
[----:B------:R-:W-:Y:S01]  /*1c40*/  IMAD R2, R66, 0x80, R2 ;  /* 0x0000008042027824 */ /* 0x000fe200078e0202 */
[----:B------:R-:W-:Y:S03]  /*1c50*/  LDSM.16.M88.4 R28, [R212+0x3000] ;  /* 0x00300000d41c783b */ /* 0x000fe60000000200 */
[C---:B------:R-:W-:Y:S01]  /*1c60*/  VIADD R3, R2.reuse, 0x1 ;  /* 0x0000000102037836 */ /* 0x040fe20000000000 */
[----:B--2---:R-:W2:Y:S01]  /*1c70*/  LDSM.16.M88.4 R4, [R215+0x1000] ;  /* 0x00100000d704783b */ /* 0x004ea20000000200 */
[C---:B------:R-:W-:Y:S01]  /*1c80*/  ISETP.GE.AND P2, PT, R2.reuse, R20, PT ;  /* 0x000000140200720c */ /* 0x040fe20003f46270 */
[----:B------:R-:W-:-:S02]  /*1c90*/  VIADD R21, R2, 0x18 ;  /* 0x0000001802157836 */ /* 0x000fc40000000000 */
[----:B------:R-:W4:Y:S01]  /*1ca0*/  LDSM.16.M88.4 R24, [R212+0x3400] ;  /* 0x00340000d418783b */ /* 0x000f220000000200 */
[-C--:B------:R-:W-:Y:S01]  /*1cb0*/  ISETP.GE.AND P1, PT, R3, R20.reuse, PT ;  /* 0x000000140300720c */ /* 0x080fe20003f26270 */
[C---:B------:R-:W-:Y:S02]  /*1cc0*/  VIADD R3, R2.reuse, 0x9 ;  /* 0x0000000902037836 */ /* 0x040fe40000000000 */
[----:B------:R-:W5:Y:S01]  /*1cd0*/  LDSM.16.M88.4 R44, [R212+0x3800] ;  /* 0x00380000d42c783b */ /* 0x000f620000000200 */
[C---:B------:R-:W-:Y:S02]  /*1ce0*/  VIADD R23, R2.reuse, 0x19 ;  /* 0x0000001902177836 */ /* 0x040fe40000000000 */
[-C--:B------:R-:W-:Y:S01]  /*1cf0*/  ISETP.GE.AND P4, PT, R3, R20.reuse, PT ;  /* 0x000000140300720c */ /* 0x080fe20003f86270 */
[----:B------:R-:W5:Y:S01]  /*1d00*/  LDSM.16.M88.4 R48, [R212+0x3c00] ;  /* 0x003c0000d430783b */ /* 0x000f620000000200 */
[C---:B------:R-:W-:Y:S02]  /*1d10*/  VIADD R3, R2.reuse, 0x10 ;  /* 0x0000001002037836 */ /* 0x040fe40000000000 */
[C---:B------:R-:W-:Y:S01]  /*1d20*/  VIADD R22, R2.reuse, 0x11 ;  /* 0x0000001102167836 */ /* 0x040fe20000000000 */
[----:B------:R-:W-:Y:S01]  /*1d30*/  LDSM.16.M88.4 R52, [R217] ;  /* 0x00000000d934783b */ /* 0x000fe20000000200 */
[C---:B------:R-:W-:Y:S01]  /*1d40*/  VIADD R66, R2.reuse, 0x41 ;  /* 0x0000004102427836 */ /* 0x040fe20000000000 */
[----:B------:R-:W-:Y:S01]  /*1d50*/  ISETP.GE.AND P6, PT, R3, R20, PT ;  /* 0x000000140300720c */ /* 0x000fe20003fc6270 */
[C---:B------:R-:W-:Y:S01]  /*1d60*/  VIADD R3, R2.reuse, 0x20 ;  /* 0x0000002002037836 */ /* 0x040fe20000000000 */
[----:B-1----:R-:W-:Y:S01]  /*1d70*/  HMMA.16816.F32.BF16 R68, R8, R12, RZ ;  /* 0x0000000c0844723c */ /* 0x002fe200000418ff */
[----:B------:R-:W-:Y:S01]  /*1d80*/  LDSM.16.M88.4 R16, [R216] ;  /* 0x00000000d810783b */ /* 0x000fe20000000200 */
[----:B------:R-:W-:-:S02]  /*1d90*/  VIADD R67, R2, 0x48 ;  /* 0x0000004802437836 */ /* 0x000fc40000000000 */
[-C--:B------:R-:W-:Y:S01]  /*1da0*/  ISETP.GE.AND P5, PT, R3, R20.reuse, PT ;  /* 0x000000140300720c */ /* 0x080fe20003fa6270 */
[----:B------:R-:W-:Y:S01]  /*1db0*/  LDSM.16.M88.4 R56, [R217+0x400] ;  /* 0x00040000d938783b */ /* 0x000fe20000000200 */
[C---:B------:R-:W-:Y:S01]  /*1dc0*/  HMMA.16816.F32.BF16 R88, R8.reuse, R14, RZ ;  /* 0x0000000e0858723c */ /* 0x040fe200000418ff */
[C---:B------:R-:W-:Y:S02]  /*1dd0*/  VIADD R3, R2.reuse, 0x21 ;  /* 0x0000002102037836 */ /* 0x040fe40000000000 */
[----:B------:R-:W0:Y:S03]  /*1de0*/  LDGDEPBAR ;  /* 0x00000000000079af */ /* 0x000e260000000000 */
[----:B---3--:R-:W-:Y:S01]  /*1df0*/  HMMA.16816.F32.BF16 R60, R8, R40, RZ ;  /* 0x00000028083c723c */ /* 0x008fe200000418ff */
[----:B------:R-:W-:Y:S01]  /*1e00*/  ISETP.GE.AND P3, PT, R3, R20, PT ;  /* 0x000000140300720c */ /* 0x000fe20003f66270 */
[----:B------:R-:W-:-:S04]  /*1e10*/  VIADD R3, R2, 0x28 ;  /* 0x0000002802037836 */ /* 0x000fc80000000000 */
[----:B------:R-:W-:Y:S06]  /*1e20*/  HMMA.16816.F32.BF16 R100, R8, R42, RZ ;  /* 0x0000002a0864723c */ /* 0x000fec00000418ff */
[C---:B--2---:R-:W-:Y:S06]  /*1e30*/  HMMA.16816.F32.BF16 R72, R4.reuse, R12, RZ ;  /* 0x0000000c0448723c */ /* 0x044fec00000418ff */
[C---:B------:R-:W-:Y:S01]  /*1e40*/  HMMA.16816.F32.BF16 R84, R4.reuse, R14, RZ ;  /* 0x0000000e0454723c */ /* 0x040fe200000418ff */
[----:B------:R-:W1:Y:S05]  /*1e50*/  LDSM.16.M88.4 R12, [R216+0x1000] ;  /* 0x00100000d80c783b */ /* 0x000e6a0000000200 */
[----:B------:R-:W-:Y:S06]  /*1e60*/  HMMA.16816.F32.BF16 R104, R4, R42, RZ ;  /* 0x0000002a0468723c */ /* 0x000fec00000418ff */
[C---:B------:R-:W-:Y:S06]  /*1e70*/  HMMA.16816.F32.BF16 R80, R8.reuse, R36, RZ ;  /* 0x000000240850723c */ /* 0x040fec00000418ff */
[C---:B------:R-:W-:Y:S06]  /*1e80*/  HMMA.16816.F32.BF16 R112, R8.reuse, R38, RZ ;  /* 0x000000260870723c */ /* 0x040fec00000418ff */
[C---:B------:R-:W-:Y:S06]  /*1e90*/  HMMA.16816.F32.BF16 R96, R8.reuse, R32, RZ ;  /* 0x000000200860723c */ /* 0x040fec00000418ff */
[C---:B------:R-:W-:Y:S06]  /*1ea0*/  HMMA.16816.F32.BF16 R124, R8.reuse, R34, RZ ;  /* 0x00000022087c723c */ /* 0x040fec00000418ff */
[C---:B------:R-:W-:Y:S06]  /*1eb0*/  HMMA.16816.F32.BF16 R116, R8.reuse, R28, RZ ;  /* 0x0000001c0874723c */ /* 0x040fec00000418ff */
[C---:B------:R-:W-:Y:S06]  /*1ec0*/  HMMA.16816.F32.BF16 R148, R8.reuse, R30, RZ ;  /* 0x0000001e0894723c */ /* 0x040fec00000418ff */
[C---:B----4-:R-:W-:Y:S06]  /*1ed0*/  HMMA.16816.F32.BF16 R136, R8.reuse, R24, RZ ;  /* 0x000000180888723c */ /* 0x050fec00000418ff */
[C---:B------:R-:W-:Y:S06]  /*1ee0*/  HMMA.16816.F32.BF16 R164, R8.reuse, R26, RZ ;  /* 0x0000001a08a4723c */ /* 0x040fec00000418ff */
[C---:B-----5:R-:W-:Y:S06]  /*1ef0*/  HMMA.16816.F32.BF16 R156, R8.reuse, R44, RZ ;  /* 0x0000002c089c723c */ /* 0x060fec00000418ff */
[C---:B------:R-:W-:Y:S06]  /*1f00*/  HMMA.16816.F32.BF16 R188, R8.reuse, R46, RZ ;  /* 0x0000002e08bc723c */ /* 0x040fec00000418ff */
[C---:B------:R-:W-:Y:S06]  /*1f10*/  HMMA.16816.F32.BF16 R172, R8.reuse, R48, RZ ;  /* 0x0000003008ac723c */ /* 0x040fec00000418ff */
[----:B------:R-:W-:Y:S06]  /*1f20*/  HMMA.16816.F32.BF16 R204, R8, R50, RZ ;  /* 0x0000003208cc723c */ /* 0x000fec00000418ff */
[----:B------:R-:W-:Y:S01]  /*1f30*/  HMMA.16816.F32.BF16 R152, R4, R24, RZ ;  /* 0x000000180498723c */ /* 0x000fe200000418ff */
[----:B------:R-:W-:-:S05]  /*1f40*/  VIADD R8, R2, 0x8 ;  /* 0x0000000802087836 */ /* 0x000fca0000000000 */
[----:B------:R-:W-:Y:S01]  /*1f50*/  HMMA.16816.F32.BF16 R180, R4, R26, RZ ;  /* 0x0000001a04b4723c */ /* 0x000fe200000418ff */
[----:B------:R-:W2:Y:S01]  /*1f60*/  LDSM.16.M88.4 R24, [R217+0x800] ;  /* 0x00080000d918783b */ /* 0x000ea20000000200 */
[----:B------:R-:W-:-:S03]  /*1f70*/  ISETP.GE.AND P0, PT, R8, R20, PT ;  /* 0x000000140800720c */ /* 0x000fc60003f06270 */
[----:B------:R-:W3:Y:S01]  /*1f80*/  LDSM.16.M88.4 R8, [R217+0xc00] ;  /* 0x000c0000d908783b */ /* 0x000ee20000000200 */
[C---:B------:R-:W-:Y:S06]  /*1f90*/  HMMA.16816.F32.BF16 R76, R4.reuse, R40, RZ ;  /* 0x00000028044c723c */ /* 0x040fec00000418ff */
        /* <DEDUP_REMOVED lines=9> */
[----:B------:R-:W-:Y:S06]  /*2030*/  HMMA.16816.F32.BF16 R220, R4, R50, RZ ;  /* 0x0000003204dc723c */ /* 0x000fec00000418ff */
[-C--:B-1----:R-:W-:Y:S06]  /*2040*/  HMMA.16816.F32.BF16 R4, R12, R52.reuse, R72 ;  /* 0x000000340c04723c */ /* 0x082fec0000041848 */
[----:B------:R-:W-:Y:S06]  /*2050*/  HMMA.16816.F32.BF16 R28, R16, R52, R68 ;  /* 0x00000034101c723c */ /* 0x000fec0000041844 */
[-C--:B------:R-:W-:Y:S06]  /*2060*/  HMMA.16816.F32.BF16 R40, R12, R54.reuse, R84 ;  /* 0x000000360c28723c */ /* 0x080fec0000041854 */
[----:B------:R-:W-:Y:S06]  /*2070*/  HMMA.16816.F32.BF16 R32, R16, R54, R88 ;  /* 0x000000361020723c */ /* 0x000fec0000041858 */
[----:B------:R-:W-:Y:S01]  /*2080*/  HMMA.16816.F32.BF16 R44, R12, R58, R104 ;  /* 0x0000003a0c2c723c */ /* 0x000fe20000041868 */
[----:B------:R-:W-:-:S02]  /*2090*/  FSEL R194, R6, -INF , !P2 ;  /* 0xff80000006c27808 */ /* 0x000fc40005000000 */
[----:B------:R-:W-:Y:S02]  /*20a0*/  FSEL R178, R4, -INF , !P2 ;  /* 0xff80000004b27808 */ /* 0x000fe40005000000 */
[----:B------:R-:W-:Y:S01]  /*20b0*/  FSEL R193, R7, -INF , !P1 ;  /* 0xff80000007c17808 */ /* 0x000fe20004800000 */
[C---:B------:R-:W-:Y:S01]  /*20c0*/  HMMA.16816.F32.BF16 R36, R16.reuse, R58, R100 ;  /* 0x0000003a1024723c */ /* 0x040fe20000041864 */
[----:B------:R-:W-:Y:S02]  /*20d0*/  FSEL R177, R5, -INF , !P1 ;  /* 0xff80000005b17808 */ /* 0x000fe40004800000 */
[----:B------:R-:W1:Y:S01]  /*20e0*/  LDSM.16.M88.4 R4, [R217+0x1000] ;  /* 0x00100000d904783b */ /* 0x000e620000000200 */
[----:B------:R-:W-:Y:S02]  /*20f0*/  FSEL R145, R30, -INF , !P2 ;  /* 0xff8000001e917808 */ /* 0x000fe40005000000 */
[----:B------:R-:W-:Y:S01]  /*2100*/  HMMA.16816.F32.BF16 R68, R16, R56, R60 ;  /* 0x000000381044723c */ /* 0x000fe2000004183c */
[----:B------:R-:W-:-:S02]  /*2110*/  FSEL R131, R28, -INF , !P2 ;  /* 0xff8000001c837808 */ /* 0x000fc40005000000 */
[----:B------:R-:W-:Y:S02]  /*2120*/  FSEL R192, R43, -INF , !P4 ;  /* 0xff8000002bc07808 */ /* 0x000fe40006000000 */
[----:B------:R-:W-:Y:S01]  /*2130*/  FSEL R176, R41, -INF , !P4 ;  /* 0xff80000029b07808 */ /* 0x000fe20006000000 */
[----:B------:R-:W-:Y:S01]  /*2140*/  HMMA.16816.F32.BF16 R60, R12, R56, R76 ;  /* 0x000000380c3c723c */ /* 0x000fe2000004184c */
[----:B------:R-:W-:Y:S02]  /*2150*/  FSEL R101, R35, -INF , !P4 ;  /* 0xff80000023657808 */ /* 0x000fe40006000000 */
[----:B------:R-:W-:Y:S02]  /*2160*/  FSEL R100, R33, -INF , !P4 ;  /* 0xff80000021647808 */ /* 0x000fe40006000000 */
[-C--:B------:R-:W-:Y:S01]  /*2170*/  ISETP.GE.AND P2, PT, R3, R20.reuse, PT ;  /* 0x000000140300720c */ /* 0x080fe20003f46270 */
[----:B--2---:R-:W-:Y:S01]  /*2180*/  HMMA.16816.F32.BF16 R76, R16, R24, R80 ;  /* 0x00000018104c723c */ /* 0x004fe20000041850 */
[C---:B------:R-:W-:Y:S01]  /*2190*/  VIADD R3, R2.reuse, 0x29 ;  /* 0x0000002902037836 */ /* 0x040fe20000000000 */
[----:B------:R-:W-:Y:S01]  /*21a0*/  ISETP.GE.AND P4, PT, R21, R20, PT ;  /* 0x000000141500720c */ /* 0x000fe20003f86270 */
[----:B------:R-:W-:Y:S01]  /*21b0*/  VIADD R21, R2, 0x39 ;  /* 0x0000003902157836 */ /* 0x000fe20000000000 */
[----:B------:R-:W-:-:S02]  /*21c0*/  FSEL R195, R42, -INF , !P0 ;  /* 0xff8000002ac37808 */ /* 0x000fc40004000000 */
[----:B------:R-:W-:Y:S01]  /*21d0*/  HMMA.16816.F32.BF16 R72, R12, R24, R92 ;  /* 0x000000180c48723c */ /* 0x000fe2000004185c */
[----:B------:R-:W-:Y:S02]  /*21e0*/  FSEL R179, R40, -INF , !P0 ;  /* 0xff80000028b37808 */ /* 0x000fe40004000000 */
[----:B------:R-:W-:Y:S02]  /*21f0*/  FSEL R144, R31, -INF , !P1 ;  /* 0xff8000001f907808 */ /* 0x000fe40004800000 */
[----:B------:R-:W-:Y:S01]  /*2200*/  FSEL R130, R29, -INF , !P1 ;  /* 0xff8000001d827808 */ /* 0x000fe20004800000 */
[----:B---3--:R-:W-:Y:S01]  /*2210*/  HMMA.16816.F32.BF16 R52, R16, R8, R96 ;  /* 0x000000081034723c */ /* 0x008fe20000041860 */
[----:B------:R-:W-:Y:S01]  /*2220*/  FSEL R184, R46, -INF , !P4 ;  /* 0xff8000002eb87808 */ /* 0x000fe20006000000 */
[----:B------:R-:W2:Y:S01]  /*2230*/  LDSM.16.M88.4 R28, [R217+0x1400] ;  /* 0x00140000d91c783b */ /* 0x000ea20000000200 */
[----:B------:R-:W-:Y:S02]  /*2240*/  FSEL R84, R36, -INF , !P4 ;  /* 0xff80000024547808 */ /* 0x000fe40006000000 */
[----:B------:R-:W-:Y:S01]  /*2250*/  FSEL R105, R34, -INF , !P0 ;  /* 0xff80000022697808 */ /* 0x000fe20004000000 */
[----:B------:R-:W-:Y:S01]  /*2260*/  HMMA.16816.F32.BF16 R40, R12, R26, R120 ;  /* 0x0000001a0c28723c */ /* 0x000fe20000041878 */
[----:B------:R-:W-:-:S02]  /*2270*/  FSEL R96, R38, -INF , !P4 ;  /* 0xff80000026607808 */ /* 0x000fc40006000000 */
[----:B------:R-:W-:Y:S02]  /*2280*/  FSEL R104, R32, -INF , !P0 ;  /* 0xff80000020687808 */ /* 0x000fe40004000000 */
[-C--:B------:R-:W-:Y:S01]  /*2290*/  ISETP.GE.AND P1, PT, R3, R20.reuse, PT ;  /* 0x000000140300720c */ /* 0x080fe20003f26270 */
[----:B------:R-:W-:Y:S01]  /*22a0*/  HMMA.16816.F32.BF16 R48, R12, R8, R108 ;  /* 0x000000080c30723c */ /* 0x000fe2000004186c */
[----:B------:R-:W-:Y:S01]  /*22b0*/  FSEL R121, R44, -INF , !P4 ;  /* 0xff8000002c797808 */ /* 0x000fe20006000000 */
[C---:B------:R-:W-:Y:S01]  /*22c0*/  VIADD R3, R2.reuse, 0x30 ;  /* 0x0000003002037836 */ /* 0x040fe20000000000 */
[-C--:B------:R-:W-:Y:S01]  /*22d0*/  ISETP.GE.AND P4, PT, R23, R20.reuse, PT ;  /* 0x000000141700720c */ /* 0x080fe20003f86270 */
[----:B------:R-:W-:Y:S01]  /*22e0*/  VIADD R23, R2, 0x40 ;  /* 0x0000004002177836 */ /* 0x000fe20000000000 */
[----:B------:R-:W-:Y:S01]  /*22f0*/  ISETP.GE.AND P0, PT, R22, R20, PT ;  /* 0x000000141600720c */ /* 0x000fe20003f06270 */
[----:B------:R-:W-:Y:S01]  /*2300*/  HMMA.16816.F32.BF16 R32, R16, R26, R112 ;  /* 0x0000001a1020723c */ /* 0x000fe20000041870 */
[----:B------:R-:W-:Y:S01]  /*2310*/  FSEL R95, R39, -INF , !P4 ;  /* 0xff800000275f7808 */ /* 0x000fe20006000000 */
[----:B------:R-:W-:Y:S01]  /*2320*/  VIADD R22, R2, 0x31 ;  /* 0x0000003102167836 */ /* 0x000fe20000000000 */
[----:B------:R-:W-:-:S02]  /*2330*/  FSEL R83, R37, -INF , !P4 ;  /* 0xff80000025537808 */ /* 0x000fc40006000000 */
[----:B------:R-:W-:Y:S01]  /*2340*/  FSEL R185, R63, -INF , !P0 ;  /* 0xff8000003fb97808 */ /* 0x000fe20004000000 */
[-C--:B------:R-:W-:Y:S01]  /*2350*/  HMMA.16816.F32.BF16 R36, R12, R10.reuse, R140 ;  /* 0x0000000a0c24723c */ /* 0x080fe2000004188c */
[----:B------:R-:W-:Y:S02]  /*2360*/  FSEL R146, R61, -INF , !P0 ;  /* 0xff8000003d927808 */ /* 0x000fe40004000000 */
[----:B------:R-:W-:Y:S02]  /*2370*/  FSEL R97, R71, -INF , !P0 ;  /* 0xff80000047617808 */ /* 0x000fe40004000000 */
[----:B------:R-:W-:Y:S01]  /*2380*/  FSEL R88, R69, -INF , !P0 ;  /* 0xff80000045587808 */ /* 0x000fe20004000000 */
[----:B------:R-:W-:Y:S01]  /*2390*/  HMMA.16816.F32.BF16 R24, R16, R10, R124 ;  /* 0x0000000a1018723c */ /* 0x000fe2000004187c */
[-C--:B------:R-:W-:Y:S01]  /*23a0*/  ISETP.GE.AND P0, PT, R3, R20.reuse, PT ;  /* 0x000000140300720c */ /* 0x080fe20003f06270 */
[C---:B------:R-:W-:Y:S01]  /*23b0*/  VIADD R3, R2.reuse, 0x38 ;  /* 0x0000003802037836 */ /* 0x040fe20000000000 */
[----:B------:R-:W-:Y:S01]  /*23c0*/  FSEL R186, R47, -INF , !P4 ;  /* 0xff8000002fba7808 */ /* 0x000fe20006000000 */
[----:B------:R-:W3:Y:S01]  /*23d0*/  LDSM.16.M88.4 R8, [R217+0x1800] ;  /* 0x00180000d908783b */ /* 0x000ee20000000200 */
[----:B------:R-:W-:Y:S01]  /*23e0*/  FSEL R120, R45, -INF , !P4 ;  /* 0xff8000002d787808 */ /* 0x000fe20006000000 */
[----:B-1----:R-:W-:Y:S01]  /*23f0*/  HMMA.16816.F32.BF16 R56, R12, R4, R132 ;  /* 0x000000040c38723c */ /* 0x002fe20000041884 */
[----:B------:R-:W-:Y:S01]  /*2400*/  ISETP.GE.AND P4, PT, R3, R20, PT ;  /* 0x000000140300720c */ /* 0x000fe20003f86270 */
[----:B------:R-:W-:Y:S01]  /*2410*/  VIADD R3, R2, 0x49 ;  /* 0x0000004902037836 */ /* 0x000fe20000000000 */
[----:B------:R-:W-:-:S02]  /*2420*/  FSEL R98, R70, -INF , !P6 ;  /* 0xff80000046627808 */ /* 0x000fc40007000000 */
[----:B------:R-:W-:Y:S02]  /*2430*/  FSEL R187, R62, -INF , !P6 ;  /* 0xff8000003ebb7808 */ /* 0x000fe40007000000 */
[----:B------:R-:W-:Y:S02]  /*2440*/  FSEL R147, R60, -INF , !P6 ;  /* 0xff8000003c937808 */ /* 0x000fe40007000000 */
[----:B------:R-:W-:Y:S01]  /*2450*/  FSEL R93, R68, -INF , !P6 ;  /* 0xff800000445d7808 */ /* 0x000fe20007000000 */
[----:B--2---:R-:W-:Y:S01]  /*2460*/  HMMA.16816.F32.BF16 R60, R12, R28, R152 ;  /* 0x0000001c0c3c723c */ /* 0x004fe20000041898 */
[----:B------:R-:W-:Y:S02]  /*2470*/  FSEL R94, R78, -INF , !P5 ;  /* 0xff8000004e5e7808 */ /* 0x000fe40006800000 */
[----:B------:R-:W-:Y:S02]  /*2480*/  FSEL R197, R74, -INF , !P5 ;  /* 0xff8000004ac57808 */ /* 0x000fe40006800000 */
[----:B------:R-:W-:Y:S01]  /*2490*/  FSEL R111, R72, -INF , !P5 ;  /* 0xff800000486f7808 */ /* 0x000fe20006800000 */
[----:B------:R-:W-:Y:S01]  /*24a0*/  HMMA.16816.F32.BF16 R68, R16, R4, R116 ;  /* 0x000000041044723c */ /* 0x000fe20000041874 */
[----:B------:R-:W-:-:S02]  /*24b0*/  FSEL R82, R76, -INF , !P5 ;  /* 0xff8000004c527808 */ /* 0x000fc40006800000 */
[-C--:B------:R-:W-:Y:S01]  /*24c0*/  ISETP.GE.AND P6, PT, R3, R20.reuse, PT ;  /* 0x000000140300720c */ /* 0x080fe20003fc6270 */
[----:B------:R-:W-:Y:S01]  /*24d0*/  VIADD R3, R2, 0x50 ;  /* 0x0000005002037836 */ /* 0x000fe20000000000 */
[----:B------:R-:W-:Y:S02]  /*24e0*/  ISETP.GE.AND P5, PT, R22, R20, PT ;  /* 0x000000141600720c */ /* 0x000fe40003fa6270 */
[----:B------:R-:W-:Y:S01]  /*24f0*/  FSEL R81, R77, -INF , !P3 ;  /* 0xff8000004d517808 */ /* 0x000fe20005800000 */
[----:B------:R-:W-:Y:S01]  /*2500*/  VIADD R4, R2, 0x58 ;  /* 0x0000005802047836 */ /* 0x000fe20000000000 */
[----:B------:R-:W-:Y:S02]  /*2510*/  FSEL R134, R51, -INF , !P5 ;  /* 0xff80000033867808 */ /* 0x000fe40006800000 */
[----:B------:R-:W-:Y:S02]  /*2520*/  FSEL R102, R49, -INF , !P5 ;  /* 0xff80000031667808 */ /* 0x000fe40006800000 */
[----:B------:R-:W-:-:S02]  /*2530*/  FSEL R87, R55, -INF , !P5 ;  /* 0xff80000037577808 */ /* 0x000fc40006800000 */
[----:B------:R-:W-:Y:S02]  /*2540*/  FSEL R77, R53, -INF , !P5 ;  /* 0xff800000354d7808 */ /* 0x000fe40006800000 */
[----:B------:R-:W-:Y:S01]  /*2550*/  ISETP.GE.AND P5, PT, R3, R20, PT ;  /* 0x000000140300720c */ /* 0x000fe20003fa6270 */
[----:B------:R-:W-:Y:S01]  /*2560*/  VIADD R3, R2, 0x51 ;  /* 0x0000005102037836 */ /* 0x000fe20000000000 */
[----:B------:R-:W-:Y:S02]  /*2570*/  FSEL R127, R38, -INF , !P4 ;  /* 0xff800000267f7808 */ /* 0x000fe40006000000 */
[----:B------:R-:W-:Y:S01]  /*2580*/  FSEL R99, R36, -INF , !P4 ;  /* 0xff80000024637808 */ /* 0x000fe20006000000 */
[----:B---3--:R-:W-:Y:S01]  /*2590*/  HMMA.16816.F32.BF16 R44, R16, R8, R156 ;  /* 0x00000008102c723c */ /* 0x008fe2000004189c */
[----:B------:R-:W-:Y:S02]  /*25a0*/  FSEL R86, R26, -INF , !P4 ;  /* 0xff8000001a567808 */ /* 0x000fe40006000000 */
[----:B------:R-:W-:-:S02]  /*25b0*/  FSEL R76, R24, -INF , !P4 ;  /* 0xff800000184c7808 */ /* 0x000fc40006000000 */
[----:B------:R-:W-:Y:S02]  /*25c0*/  ISETP.GE.AND P4, PT, R3, R20, PT ;  /* 0x000000140300720c */ /* 0x000fe40003f86270 */
[----:B------:R-:W-:Y:S02]  /*25d0*/  FMNMX.FTZ R3, R131, R130, !PT ;  /* 0x0000008283037209 */ /* 0x000fe40007810000 */
[----:B------:R-:W-:Y:S02]  /*25e0*/  FSEL R80, R32, -INF , !P2 ;  /* 0xff80000020507808 */ /* 0x000fe40005000000 */
[----:B------:R-:W-:Y:S02]  /*25f0*/  FMNMX.FTZ R3, R104, R3, !PT ;  /* 0x0000000368037209 */ /* 0x000fe40007810000 */
[----:B------:R-:W-:Y:S02]  /*2600*/  FSEL R132, R75, -INF , !P3 ;  /* 0xff8000004b847808 */ /* 0x000fe40005800000 */
[----:B------:R-:W-:-:S02]  /*2610*/  FMNMX.FTZ R3, R100, R3, !PT ;  /* 0x0000000364037209 */ /* 0x000fc40007810000 */
[----:B------:R-:W-:Y:S02]  /*2620*/  FSEL R110, R73, -INF , !P3 ;  /* 0xff800000496e7808 */ /* 0x000fe40005800000 */
[----:B------:R-:W-:Y:S01]  /*2630*/  FMNMX.FTZ R3, R93, R3, !PT ;  /* 0x000000035d037209 */ /* 0x000fe20007810000 */
[----:B------:R-:W-:Y:S01]  /*2640*/  HMMA.16816.F32.BF16 R72, R16, R28, R136 ;  /* 0x0000001c1048723c */ /* 0x000fe20000041888 */
[----:B------:R-:W-:Y:S02]  /*2650*/  FSEL R92, R79, -INF , !P3 ;  /* 0xff8000004f5c7808 */ /* 0x000fe40005800000 */
[----:B------:R-:W-:Y:S02]  /*2660*/  FMNMX.FTZ R3, R88, R3, !PT ;  /* 0x0000000358037209 */ /* 0x000fe40007810000 */
[----:B------:R-:W-:Y:S01]  /*2670*/  ISETP.GE.AND P3, PT, R21, R20, PT ;  /* 0x000000141500720c */ /* 0x000fe20003f66270 */
[----:B------:R-:W-:Y:S01]  /*2680*/  VIADD R21, R2, 0x59 ;  /* 0x0000005902157836 */ /* 0x000fe20000000000 */
[----:B------:R-:W-:-:S02]  /*2690*/  FMNMX.FTZ R3, R84, R3, !PT ;  /* 0x0000000354037209 */ /* 0x000fc40007810000 */
[----:B------:R-:W-:Y:S02]  /*26a0*/  FSEL R79, R33, -INF , !P1 ;  /* 0xff800000214f7808 */ /* 0x000fe40004800000 */
[----:B------:R-:W-:Y:S02]  /*26b0*/  FMNMX.FTZ R3, R83, R3, !PT ;  /* 0x0000000353037209 */ /* 0x000fe40007810000 */
[----:B------:R-:W-:Y:S02]  /*26c0*/  FSEL R133, R42, -INF , !P2 ;  /* 0xff8000002a857808 */ /* 0x000fe40005000000 */
[----:B------:R-:W-:Y:S02]  /*26d0*/  FMNMX.FTZ R3, R82, R3, !PT ;  /* 0x0000000352037209 */ /* 0x000fe40007810000 */
[----:B------:R-:W-:Y:S02]  /*26e0*/  FSEL R109, R40, -INF , !P2 ;  /* 0xff800000286d7808 */ /* 0x000fe40005000000 */
[----:B------:R-:W-:-:S02]  /*26f0*/  FMNMX.FTZ R3, R81, R3, !PT ;  /* 0x0000000351037209 */ /* 0x000fc40007810000 */
[----:B------:R-:W-:Y:S02]  /*2700*/  FSEL R91, R34, -INF , !P2 ;  /* 0xff800000225b7808 */ /* 0x000fe40005000000 */
[----:B------:R-:W-:Y:S02]  /*2710*/  FMNMX.FTZ R3, R80, R3, !PT ;  /* 0x0000000350037209 */ /* 0x000fe40007810000 */
[----:B------:R-:W-:Y:S02]  /*2720*/  FSEL R125, R43, -INF , !P1 ;  /* 0xff8000002b7d7808 */ /* 0x000fe40004800000 */
[----:B------:R-:W-:Y:S02]  /*2730*/  FSEL R107, R41, -INF , !P1 ;  /* 0xff800000296b7808 */ /* 0x000fe40004800000 */
[----:B------:R-:W-:Y:S01]  /*2740*/  FSEL R89, R35, -INF , !P1 ;  /* 0xff80000023597808 */ /* 0x000fe20004800000 */
[----:B------:R-:W-:Y:S01]  /*2750*/  HMMA.16816.F32.BF16 R40, R12, R6, R160 ;  /* 0x000000060c28723c */ /* 0x000fe200000418a0 */
[----:B------:R-:W-:-:S02]  /*2760*/  FSEL R135, R39, -INF , !P3 ;  /* 0xff80000027877808 */ /* 0x000fc40005800000 */
[----:B------:R-:W-:Y:S02]  /*2770*/  FSEL R103, R37, -INF , !P3 ;  /* 0xff80000025677808 */ /* 0x000fe40005800000 */
[----:B------:R-:W-:Y:S01]  /*2780*/  FSEL R85, R27, -INF , !P3 ;  /* 0xff8000001b557808 */ /* 0x000fe20005800000 */
[----:B------:R-:W-:Y:S01]  /*2790*/  HMMA.16816.F32.BF16 R32, R16, R6, R148 ;  /* 0x000000061020723c */ /* 0x000fe20000041894 */
[----:B------:R-:W-:Y:S02]  /*27a0*/  FSEL R55, R25, -INF , !P3 ;  /* 0xff80000019377808 */ /* 0x000fe40005800000 */
[-C--:B------:R-:W-:Y:S02]  /*27b0*/  ISETP.GE.AND P3, PT, R4, R20.reuse, PT ;  /* 0x000000140400720c */ /* 0x080fe40003f66270 */
[----:B------:R-:W-:Y:S01]  /*27c0*/  FSEL R78, R52, -INF , !P0 ;  /* 0xff800000344e7808 */ /* 0x000fe20004000000 */
[----:B------:R-:W1:Y:S01]  /*27d0*/  LDSM.16.M88.4 R4, [R217+0x1c00] ;  /* 0x001c0000d904783b */ /* 0x000e620000000200 */
[----:B------:R-:W-:Y:S01]  /*27e0*/  FMNMX.FTZ R3, R79, R3, !PT ;  /* 0x000000034f037209 */ /* 0x000fe20007810000 */
[----:B------:R-:W-:Y:S01]  /*27f0*/  HMMA.16816.F32.BF16 R24, R12, R30, R180 ;  /* 0x0000001e0c18723c */ /* 0x000fe200000418b4 */
[----:B------:R-:W-:Y:S01]  /*2800*/  ISETP.GE.AND P2, PT, R23, R20, PT ;  /* 0x000000141700720c */ /* 0x000fe20003f46270 */
[----:B------:R-:W-:-:S04]  /*2810*/  DEPBAR.LE SB0, 0x0 ;  /* 0x000080000000791a */ /* 0x000fc80000000000 */
[----:B------:R-:W-:Y:S01]  /*2820*/  FMNMX.FTZ R3, R78, R3, !PT ;  /* 0x000000034e037209 */ /* 0x000fe20007810000 */
[----:B------:R-:W-:Y:S01]  /*2830*/  HMMA.16816.F32.BF16 R28, R16, R30, R164 ;  /* 0x0000001e101c723c */ /* 0x000fe200000418a4 */
[----:B------:R-:W-:Y:S02]  /*2840*/  FSEL R90, R54, -INF , !P0 ;  /* 0xff800000365a7808 */ /* 0x000fe40004000000 */
[----:B------:R-:W-:Y:S02]  /*2850*/  FMNMX.FTZ R3, R77, R3, !PT ;  /* 0x000000034d037209 */ /* 0x000fe40007810000 */
[----:B------:R-:W-:Y:S01]  /*2860*/  FSEL R54, R68, -INF , !P2 ;  /* 0xff80000044367808 */ /* 0x000fe20005000000 */
[----:B------:R-:W-:Y:S01]  /*2870*/  HMMA.16816.F32.BF16 R36, R12, R8, R168 ;  /* 0x000000080c24723c */ /* 0x000fe200000418a8 */
[----:B------:R-:W-:Y:S02]  /*2880*/  FMNMX.FTZ R3, R76, R3, !PT ;  /* 0x000000034c037209 */ /* 0x000fe40007810000 */
[----:B------:R-:W-:-:S02]  /*2890*/  ISETP.GE.AND P1, PT, R66, R20, PT ;  /* 0x000000144200720c */ /* 0x000fc40003f26270 */
[----:B------:R-:W-:Y:S02]  /*28a0*/  FMNMX.FTZ R3, R55, R3, !PT ;  /* 0x0000000337037209 */ /* 0x000fe40007810000 */
[----:B------:R-:W-:Y:S01]  /*28b0*/  FSEL R141, R50, -INF , !P0 ;  /* 0xff800000328d7808 */ /* 0x000fe20004000000 */
[----:B------:R-:W-:Y:S01]  /*28c0*/  VIADD R8, R2, 0x60 ;  /* 0x0000006002087836 */ /* 0x000fe20000000000 */
[----:B------:R-:W-:Y:S02]  /*28d0*/  FSEL R106, R48, -INF , !P0 ;  /* 0xff800000306a7808 */ /* 0x000fe40004000000 */
[----:B------:R-:W-:Y:S02]  /*28e0*/  FSEL R53, R69, -INF , !P1 ;  /* 0xff80000045357808 */ /* 0x000fe40004800000 */
[----:B------:R-:W-:Y:S02]  /*28f0*/  ISETP.GE.AND P0, PT, R67, R20, PT ;  /* 0x000000144300720c */ /* 0x000fe40003f06270 */
[----:B------:R-:W-:-:S02]  /*2900*/  FMNMX.FTZ R3, R54, R3, !PT ;  /* 0x0000000336037209 */ /* 0x000fc40007810000 */
[----:B------:R-:W-:Y:S02]  /*2910*/  FSEL R52, R32, -INF , !P0 ;  /* 0xff80000020347808 */ /* 0x000fe40004000000 */
[----:B------:R-:W-:Y:S02]  /*2920*/  FMNMX.FTZ R3, R53, R3, !PT ;  /* 0x0000000335037209 */ /* 0x000fe40007810000 */
[----:B------:R-:W-:Y:S02]  /*2930*/  FSEL R140, R42, -INF , !P0 ;  /* 0xff8000002a8c7808 */ /* 0x000fe40004000000 */
[----:B------:R-:W-:Y:S02]  /*2940*/  FSEL R42, R33, -INF , !P6 ;  /* 0xff800000212a7808 */ /* 0x000fe40007000000 */
[----:B------:R-:W-:Y:S01]  /*2950*/  FMNMX.FTZ R3, R52, R3, !PT ;  /* 0x0000000334037209 */ /* 0x000fe20007810000 */
[----:B-1----:R-:W-:Y:S01]  /*2960*/  HMMA.16816.F32.BF16 R48, R16, R4, R172 ;  /* 0x000000041030723c */ /* 0x002fe200000418ac */
[----:B------:R-:W-:-:S02]  /*2970*/  FSEL R143, R58, -INF , !P2 ;  /* 0xff8000003a8f7808 */ /* 0x000fc40005000000 */
[----:B------:R-:W-:Y:S02]  /*2980*/  FSEL R142, R59, -INF , !P1 ;  /* 0xff8000003b8e7808 */ /* 0x000fe40004800000 */
[----:B------:R-:W-:Y:S01]  /*2990*/  FSEL R59, R34, -INF , !P0 ;  /* 0xff800000223b7808 */ /* 0x000fe20004000000 */
[----:B------:R-:W-:Y:S01]  /*29a0*/  HMMA.16816.F32.BF16 R112, R12, R4, R200 ;  /* 0x000000040c70723c */ /* 0x000fe200000418c8 */
[----:B------:R-:W-:Y:S02]  /*29b0*/  FSEL R118, R41, -INF , !P6 ;  /* 0xff80000029767808 */ /* 0x000fe40007000000 */
[----:B------:R-:W-:Y:S02]  /*29c0*/  FSEL R58, R35, -INF , !P6 ;  /* 0xff800000233a7808 */ /* 0x000fe40007000000 */
[----:B------:R-:W-:Y:S01]  /*29d0*/  FSEL R41, R72, -INF , !P5 ;  /* 0xff80000048297808 */ /* 0x000fe20006800000 */
[----:B------:R-:W-:Y:S01]  /*29e0*/  HMMA.16816.F32.BF16 R32, R16, R10, R188 ;  /* 0x0000000a1020723c */ /* 0x000fe200000418bc */
[----:B------:R-:W-:Y:S01]  /*29f0*/  FMNMX.FTZ R3, R42, R3, !PT ;  /* 0x000000032a037209 */ /* 0x000fe20007810000 */
[----:B------:R-:W-:Y:S01]  /*2a00*/  VIADD R4, R2, 0x68 ;  /* 0x0000006802047836 */ /* 0x000fe20000000000 */
[----:B------:R-:W-:-:S02]  /*2a10*/  FSEL R67, R40, -INF , !P0 ;  /* 0xff80000028437808 */ /* 0x000fc40004000000 */
[----:B------:R-:W-:Y:S01]  /*2a20*/  FSEL R40, R73, -INF , !P4 ;  /* 0xff80000049287808 */ /* 0x000fe20006000000 */
[----:B------:R-:W-:Y:S01]  /*2a30*/  HMMA.16816.F32.BF16 R16, R16, R6, R204 ;  /* 0x000000061010723c */ /* 0x000fe200000418cc */
[----:B------:R-:W-:Y:S02]  /*2a40*/  FMNMX.FTZ R3, R41, R3, !PT ;  /* 0x0000000329037209 */ /* 0x000fe40007810000 */
[----:B------:R-:W-:Y:S02]  /*2a50*/  FSEL R70, R70, -INF , !P2 ;  /* 0xff80000046467808 */ /* 0x000fe40005000000 */
[----:B------:R-:W-:Y:S02]  /*2a60*/  FSEL R108, R56, -INF , !P2 ;  /* 0xff800000386c7808 */ /* 0x000fe40005000000 */
[----:B------:R-:W-:Y:S02]  /*2a70*/  FSEL R68, R57, -INF , !P1 ;  /* 0xff80000039447808 */ /* 0x000fe40004800000 */
[----:B------:R-:W-:-:S02]  /*2a80*/  FSEL R66, R71, -INF , !P1 ;  /* 0xff80000047427808 */ /* 0x000fc40004800000 */
[----:B------:R-:W-:Y:S02]  /*2a90*/  FSEL R148, R26, -INF , !P3 ;  /* 0xff8000001a947808 */ /* 0x000fe40005800000 */
[-C--:B------:R-:W-:Y:S02]  /*2aa0*/  ISETP.GE.AND P2, PT, R21, R20.reuse, PT ;  /* 0x000000141500720c */ /* 0x080fe40003f46270 */
[----:B------:R-:W-:Y:S01]  /*2ab0*/  ISETP.GE.AND P1, PT, R8, R20, PT ;  /* 0x000000140800720c */ /* 0x000fe20003f26270 */
[----:B------:R-:W-:Y:S01]  /*2ac0*/  VIADD R8, R2, 0x61 ;  /* 0x0000006102087836 */ /* 0x000fe20000000000 */
[----:B------:R-:W-:Y:S02]  /*2ad0*/  FSEL R26, R28, -INF , !P3 ;  /* 0xff8000001c1a7808 */ /* 0x000fe40005800000 */
[----:B------:R-:W-:Y:S02]  /*2ae0*/  FMNMX.FTZ R3, R40, R3, !PT ;  /* 0x0000000328037209 */ /* 0x000fe40007810000 */
[----:B------:R-:W-:-:S02]  /*2af0*/  FSEL R23, R29, -INF , !P2 ;  /* 0xff8000001d177808 */ /* 0x000fc40005000000 */
[----:B------:R-:W-:Y:S02]  /*2b00*/  FMNMX.FTZ R3, R26, R3, !PT ;  /* 0x000000031a037209 */ /* 0x000fe40007810000 */
[----:B------:R-:W-:Y:S01]  /*2b10*/  ISETP.GE.AND P0, PT, R8, R20, PT ;  /* 0x000000140800720c */ /* 0x000fe20003f06270 */
[----:B------:R-:W-:Y:S01]  /*2b20*/  VIADD R8, R2, 0x70 ;  /* 0x0000007002087836 */ /* 0x000fe20000000000 */
[----:B------:R-:W-:Y:S02]  /*2b30*/  FSEL R122, R24, -INF , !P3 ;  /* 0xff800000187a7808 */ /* 0x000fe40005800000 */
[----:B------:R-:W-:Y:S02]  /*2b40*/  FSEL R24, R44, -INF , !P1 ;  /* 0xff8000002c187808 */ /* 0x000fe40004800000 */
[----:B------:R-:W-:Y:S02]  /*2b50*/  FMNMX.FTZ R3, R23, R3, !PT ;  /* 0x0000000317037209 */ /* 0x000fe40007810000 */
[----:B------:R-:W-:-:S02]  /*2b60*/  FSEL R57, R74, -INF , !P5 ;  /* 0xff8000004a397808 */ /* 0x000fc40006800000 */
[----:B------:R-:W-:Y:S02]  /*2b70*/  FSEL R150, R62, -INF , !P5 ;  /* 0xff8000003e967808 */ /* 0x000fe40006800000 */
[----:B------:R-:W-:Y:S02]  /*2b80*/  FSEL R116, R60, -INF , !P5 ;  /* 0xff8000003c747808 */ /* 0x000fe40006800000 */
[-C--:B------:R-:W-:Y:S01]  /*2b90*/  ISETP.GE.AND P5, PT, R4, R20.reuse, PT ;  /* 0x000000140400720c */ /* 0x080fe20003fa6270 */
[----:B------:R-:W-:Y:S01]  /*2ba0*/  VIADD R4, R2, 0x69 ;  /* 0x0000006902047836 */ /* 0x000fe20000000000 */
[----:B------:R-:W-:Y:S02]  /*2bb0*/  FSEL R136, R43, -INF , !P6 ;  /* 0xff8000002b887808 */ /* 0x000fe40007000000 */
[----:B------:R-:W-:Y:S02]  /*2bc0*/  FSEL R117, R25, -INF , !P2 ;  /* 0xff80000019757808 */ /* 0x000fe40005000000 */
[----:B------:R-:W-:Y:S01]  /*2bd0*/  ISETP.GE.AND P6, PT, R8, R20, PT ;  /* 0x000000140800720c */ /* 0x000fe20003fc6270 */
[----:B------:R-:W-:Y:S01]  /*2be0*/  VIADD R8, R2, 0x71 ;  /* 0x0000007102087836 */ /* 0x000fe20000000000 */
[----:B------:R-:W-:-:S02]  /*2bf0*/  FSEL R22, R45, -INF , !P0 ;  /* 0xff8000002d167808 */ /* 0x000fc40004000000 */
[----:B------:R-:W-:Y:S02]  /*2c00*/  FMNMX.FTZ R3, R24, R3, !PT ;  /* 0x0000000318037209 */ /* 0x000fe40007810000 */
[----:B------:R-:W-:Y:S02]  /*2c10*/  FSEL R126, R27, -INF , !P2 ;  /* 0xff8000001b7e7808 */ /* 0x000fe40005000000 */
[----:B------:R-:W-:Y:S02]  /*2c20*/  FSEL R25, R31, -INF , !P2 ;  /* 0xff8000001f197808 */ /* 0x000fe40005000000 */
[----:B------:R-:W-:Y:S02]  /*2c30*/  ISETP.GE.AND P2, PT, R20, 0x81, PT ;  /* 0x000000811400780c */ /* 0x000fe40003f46270 */
[----:B------:R-:W-:Y:S02]  /*2c40*/  FSEL R149, R63, -INF , !P4 ;  /* 0xff8000003f957808 */ /* 0x000fe40006000000 */
[----:B------:R-:W-:-:S02]  /*2c50*/  FSEL R119, R61, -INF , !P4 ;  /* 0xff8000003d777808 */ /* 0x000fc40006000000 */
[----:B------:R-:W-:Y:S01]  /*2c60*/  FSEL R56, R75, -INF , !P4 ;  /* 0xff8000004b387808 */ /* 0x000fe20006000000 */
[C---:B------:R-:W-:Y:S01]  /*2c70*/  HMMA.16816.F32.BF16 R60, R12.reuse, R10, R208 ;  /* 0x0000000a0c3c723c */ /* 0x040fe200000418d0 */
[----:B------:R-:W-:Y:S02]  /*2c80*/  P2R R21, PR, RZ, 0x40 ;  /* 0x00000040ff157803 */ /* 0x000fe40000000000 */
[----:B------:R-:W-:Y:S01]  /*2c90*/  ISETP.GE.AND P4, PT, R4, R20, PT ;  /* 0x000000140400720c */ /* 0x000fe20003f86270 */
[----:B------:R-:W-:Y:S01]  /*2ca0*/  VIADD R4, R2, 0x78 ;  /* 0x0000007802047836 */ /* 0x000fe20000000000 */
[----:B------:R-:W-:Y:S01]  /*2cb0*/  FMNMX.FTZ R3, R22, R3, !PT ;  /* 0x0000000316037209 */ /* 0x000fe20007810000 */
[----:B------:R-:W-:Y:S01]  /*2cc0*/  HMMA.16816.F32.BF16 R72, R12, R6, R220 ;  /* 0x000000060c48723c */ /* 0x000fe200000418dc */
[----:B------:R-:W-:Y:S01]  /*2cd0*/  FSEL R43, R46, -INF , !P1 ;  /* 0xff8000002e2b7808 */ /* 0x000fe20004800000 */
[----:B------:R-:W-:Y:S01]  /*2ce0*/  VIADD R11, R2, 0x79 ;  /* 0x00000079020b7836 */ /* 0x000fe20000000000 */
[----:B------:R-:W-:-:S02]  /*2cf0*/  FSEL R152, R38, -INF , !P1 ;  /* 0xff80000026987808 */ /* 0x000fc40004800000 */
[----:B------:R-:W-:Y:S02]  /*2d00*/  FSEL R123, R36, -INF , !P1 ;  /* 0xff800000247b7808 */ /* 0x000fe40004800000 */
[----:B------:R-:W-:Y:S02]  /*2d10*/  FSEL R15, R32, -INF , !P5 ;  /* 0xff800000200f7808 */ /* 0x000fe40006800000 */
[----:B------:R-:W-:Y:S02]  /*2d20*/  ISETP.NE.AND P1, PT, R21, RZ, PT ;  /* 0x000000ff1500720c */ /* 0x000fe40003f25270 */
[----:B------:R-:W-:Y:S02]  /*2d30*/  FSEL R14, R33, -INF , !P4 ;  /* 0xff800000210e7808 */ /* 0x000fe40006000000 */
[----:B------:R-:W-:Y:S01]  /*2d40*/  FMNMX.FTZ R3, R15, R3, !PT ;  /* 0x000000030f037209 */ /* 0x000fe20007810000 */
[----:B------:R-:W-:Y:S01]  /*2d50*/  BAR.SYNC.DEFER_BLOCKING 0x0 ;  /* 0x0000000000007b1d */ /* 0x000fe20000010000 */
[----:B------:R-:W-:-:S02]  /*2d60*/  ISETP.GE.AND P6, PT, R8, R20, PT ;  /* 0x000000140800720c */ /* 0x000fc40003fc6270 */
[----:B------:R-:W-:Y:S02]  /*2d70*/  FSEL R13, R48, -INF , !P1 ;  /* 0xff800000300d7808 */ /* 0x000fe40004800000 */
[----:B------:R-:W-:Y:S02]  /*2d80*/  FMNMX.FTZ R2, R14, R3, !PT ;  /* 0x000000030e027209 */ /* 0x000fe40007810000 */
[----:B------:R-:W-:Y:S02]  /*2d90*/  FSEL R30, R30, -INF , !P3 ;  /* 0xff8000001e1e7808 */ /* 0x000fe40005800000 */
[----:B------:R-:W-:Y:S02]  /*2da0*/  ISETP.GE.AND P3, PT, R4, R20, PT ;  /* 0x000000140400720c */ /* 0x000fe40003f66270 */
[----:B------:R-:W-:Y:S02]  /*2db0*/  FSEL R151, R39, -INF , !P0 ;  /* 0xff80000027977808 */ /* 0x000fe40004000000 */
[----:B------:R-:W-:-:S02]  /*2dc0*/  FSEL R124, R37, -INF , !P0 ;  /* 0xff800000257c7808 */ /* 0x000fc40004000000 */
[----:B------:R-:W-:Y:S02]  /*2dd0*/  FSEL R28, R47, -INF , !P0 ;  /* 0xff8000002f1c7808 */ /* 0x000fe40004000000 */
[----:B------:R-:W-:Y:S02]  /*2de0*/  FSEL R12, R49, -INF , !P6 ;  /* 0xff800000310c7808 */ /* 0x000fe40007000000 */
[----:B------:R-:W-:Y:S01]  /*2df0*/  FMNMX.FTZ R10, R13, R2, !PT ;  /* 0x000000020d0a7209 */ /* 0x000fe20007810000 */
[----:B------:R-:W-:Y:S06]  /*2e00*/  @!P2 BRA `(.L_x_5) ;  /* 0x000000000064a947 */ /* 0x000fec0003800000 */
[----:B------:R-:W-:Y:S01]  /*2e10*/  LEA.HI.SX32 R2, R225, 0xfffffffe, 0x19 ;  /* 0xfffffffee1027811 */ /* 0x000fe200078fcaff */
[----:B------:R-:W-:Y:S01]  /*2e20*/  ULDC.64 UR6, c[0x0][0x218] ;  /* 0x0000860000067ab9 */ /* 0x000fe20000000a00 */
[C---:B------:R-:W-:Y:S01]  /*2e30*/  IMAD.SHL.U32 R8, R64.reuse, 0x40, RZ ;  /* 0x0000004040087824 */ /* 0x040fe200078e00ff */
[----:B------:R-:W-:Y:S02]  /*2e40*/  SHF.L.U64.HI R9, R64, 0x6, R65 ;  /* 0x0000000640097819 */ /* 0x000fe40000010241 */
[----:B------:R-:W-:Y:S01]  /*2e50*/  SHF.R.S32.HI R5, RZ, 0x1f, R2 ;  /* 0x0000001fff057819 */ /* 0x000fe20000011402 */
[----:B------:R-:W-:Y:S02]  /*2e60*/  IMAD R4, R196, R2, RZ ;  /* 0x00000002c4047224 */ /* 0x000fe400078e02ff */
[----:B------:R-:W-:-:S04]  /*2e70*/  IMAD.WIDE.U32 R2, R2, R198, R250 ;  /* 0x000000c602027225 */ /* 0x000fc800078e00fa */
[----:B------:R-:W-:Y:S01]  /*2e80*/  IMAD R4, R5, R198, R4 ;  /* 0x000000c605047224 */ /* 0x000fe200078e0204 */
[----:B------:R-:W-:-:S03]  /*2e90*/  LEA R6, P0, R2, UR6, 0x1 ;  /* 0x0000000602067c11 */ /* 0x000fc6000f8008ff */
[----:B------:R-:W-:-:S05]  /*2ea0*/  IMAD.IADD R3, R3, 0x1, R4 ;  /* 0x0000000103037824 */ /* 0x000fca00078e0204 */
[----:B------:R-:W-:Y:S02]  /*2eb0*/  LEA.HI.X R7, R2, UR7, R3, 0x1, P0 ;  /* 0x0000000702077c11 */ /* 0x000fe400080f0c03 */
[----:B------:R-:W-:-:S03]  /*2ec0*/  IADD3 R4, P0, R8, R6, RZ ;  /* 0x0000000608047210 */ /* 0x000fc60007f1e0ff */
[----:B------:R-:W-:Y:S01]  /*2ed0*/  @!PT LDS RZ, [RZ] ;  /* 0x00000000fffff984 */ /* 0x000fe20000000800 */
[----:B------:R-:W-:Y:S01]  /*2ee0*/  @!PT LDS RZ, [RZ] ;  /* 0x00000000fffff984 */ /* 0x000fe20000000800 */
[----:B------:R-:W-:Y:S01]  /*2ef0*/  @!PT LDS RZ, [RZ] ;  /* 0x00000000fffff984 */ /* 0x000fe20000000800 */
[----:B------:R1:W-:Y:S02]  /*2f00*/  LDGSTS.E.BYPASS.LTC128B.128 [R226+0x2000], desc[UR16][R6.64] ;  /* 0x0200000006e27fae */ /* 0x0003e4000b901d50 */
[----:B------:R-:W-:Y:S01]  /*2f10*/  IMAD.X R5, R9, 0x1, R7, P0 ;  /* 0x0000000109057824 */ /* 0x000fe200000e0607 */
[----:B------:R-:W-:-:S04]  /*2f20*/  IADD3 R2, P0, R4, R8, RZ ;  /* 0x0000000804027210 */ /* 0x000fc80007f1e0ff */
[----:B------:R1:W-:Y:S01]  /*2f30*/  LDGSTS.E.BYPASS.LTC128B.128 [R226+0x2800], desc[UR16][R4.64] ;  /* 0x0280000004e27fae */ /* 0x0003e2000b901d50 */
[----:B------:R-:W-:Y:S01]  /*2f40*/  IMAD.X R3, R5, 0x1, R9, P0 ;  /* 0x0000000105037824 */ /* 0x000fe200000e0609 */
[----:B------:R-:W-:-:S04]  /*2f50*/  IADD3 R8, P0, R2, R8, RZ ;  /* 0x0000000802087210 */ /* 0x000fc80007f1e0ff */
[----:B------:R1:W-:Y:S01]  /*2f60*/  LDGSTS.E.BYPASS.LTC128B.128 [R226+0x3000], desc[UR16][R2.64] ;  /* 0x0300000002e27fae */ /* 0x0003e2000b901d50 */
[----:B------:R-:W-:-:S05]  /*2f70*/  IMAD.X R9, R3, 0x1, R9, P0 ;  /* 0x0000000103097824 */ /* 0x000fca00000e0609 */
[----:B------:R1:W-:Y:S04]  /*2f80*/  LDGSTS.E.BYPASS.LTC128B.128 [R226+0x3800], desc[UR16][R8.64] ;  /* 0x0380000008e27fae */ /* 0x0003e8000b901d50 */
[----:B------:R-:W0:Y:S02]  /*2f90*/  LDGDEPBAR ;  /* 0x00000000000079af */ /* 0x000e240000000000 */
.L_x_5:
[----:B------:R-:W-:Y:S01]  /*2fa0*/  ISETP.GE.AND P1, PT, R11, R20, PT ;  /* 0x000000140b00720c */ /* 0x000fe20003f26270 */
[----:B------:R-:W-:Y:S01]  /*2fb0*/  ULDC UR5, c[0x0][0x2ec] ;  /* 0x0000bb0000057ab9 */ /* 0x000fe20000000800 */
[----:B-1----:R-:W-:Y:S01]  /*2fc0*/  FSEL R6, R16, -INF , !P3 ;  /* 0xff80000010067808 */ /* 0x002fe20005800000 */
[----:B------:R-:W1:Y:S01]  /*2fd0*/  S2R R169, SR_TID.X ;  /* 0x0000000000a97919 */ /* 0x000e620000002100 */
[----:B------:R-:W-:Y:S02]  /*2fe0*/  FMNMX.FTZ R2, R12, R10, !PT ;  /* 0x0000000a0c027209 */ /* 0x000fe40007810000 */
[----:B------:R-:W-:Y:S02]  /*2ff0*/  FSEL R5, R17, -INF , !P1 ;  /* 0xff80000011057808 */ /* 0x000fe40004800000 */
[----:B------:R-:W-:Y:S02]  /*3000*/  FMNMX.FTZ R2, R6, R2, !PT ;  /* 0x0000000206027209 */ /* 0x000fe40007810000 */
[----:B------:R-:W-:-:S02]  /*3010*/  FSEL R7, R34, -INF , !P5 ;  /* 0xff80000022077808 */ /* 0x000fc40006800000 */
[----:B------:R-:W-:Y:S02]  /*3020*/  FMNMX.FTZ R2, R5, R2, !PT ;  /* 0x0000000205027209 */ /* 0x000fe40007810000 */
[----:B------:R-:W-:Y:S02]  /*3030*/  P2R R27, PR, RZ, 0x4 ;  /* 0x00000004ff1b7803 */ /* 0x000fe40000000000 */
[----:B------:R-:W-:Y:S01]  /*3040*/  ISETP.NE.AND P2, PT, R21, RZ, PT ;  /* 0x000000ff1500720c */ /* 0x000fe20003f45270 */
[----:B------:R-:W2:Y:S01]  /*3050*/  SHFL.BFLY PT, R3, R2, 0x2, 0x1f ;  /* 0x0c401f0002037f89 */ /* 0x000ea200000e0000 */
[----:B------:R-:W-:Y:S02]  /*3060*/  FSEL R8, R35, -INF , !P4 ;  /* 0xff80000023087808 */ /* 0x000fe40006000000 */
[----:B------:R-:W-:Y:S02]  /*3070*/  FSEL R9, R50, -INF , !P2 ;  /* 0xff80000032097808 */ /* 0x000fe40005000000 */
[----:B------:R-:W-:-:S02]  /*3080*/  FSEL R160, R51, -INF , !P6 ;  /* 0xff80000033a07808 */ /* 0x000fc40007000000 */
[----:B------:R-:W-:Y:S02]  /*3090*/  FSEL R161, R18, -INF , !P3 ;  /* 0xff80000012a17808 */ /* 0x000fe40005800000 */
[----:B------:R-:W-:Y:S02]  /*30a0*/  FSEL R162, R19, -INF , !P1 ;  /* 0xff80000013a27808 */ /* 0x000fe40004800000 */
[----:B------:R-:W-:Y:S02]  /*30b0*/  FSEL R17, R60, -INF , !P5 ;  /* 0xff8000003c117808 */ /* 0x000fe40006800000 */
[----:B------:R-:W-:Y:S02]  /*30c0*/  FSEL R18, R61, -INF , !P4 ;  /* 0xff8000003d127808 */ /* 0x000fe40006000000 */
[----:B------:R-:W-:Y:S02]  /*30d0*/  FSEL R19, R112, -INF , !P2 ;  /* 0xff80000070137808 */ /* 0x000fe40005000000 */
[----:B-1----:R-:W-:-:S04]  /*30e0*/  SHF.R.S32.HI R168, RZ, 0x1f, R169 ;  /* 0x0000001fffa87819 */ /* 0x002fc800000114a9 */
[----:B------:R-:W-:Y:S02]  /*30f0*/  LEA.HI R168, R168, R169, RZ, 0x5 ;  /* 0x000000a9a8a87211 */ /* 0x000fe400078f28ff */
[----:B--2---:R-:W-:-:S05]  /*3100*/  FMNMX.FTZ R2, R2, R3, !PT ;  /* 0x0000000302027209 */ /* 0x004fca0007810000 */
[----:B------:R-:W1:Y:S02]  /*3110*/  SHFL.BFLY PT, R3, R2, 0x1, 0x1f ;  /* 0x0c201f0002037f89 */ /* 0x000e6400000e0000 */
[----:B-1----:R-:W-:Y:S02]  /*3120*/  FMNMX.FTZ R139, R2, R3, !PT ;  /* 0x00000003028b7209 */ /* 0x002fe40007810000 */
[----:B------:R-:W-:Y:S02]  /*3130*/  FMNMX.FTZ R3, R145, R144, !PT ;  /* 0x0000009091037209 */ /* 0x000fe40007810000 */
[C---:B------:R-:W-:Y:S01]  /*3140*/  FSETP.NEU.FTZ.AND P0, PT, R139.reuse, -INF , PT ;  /* 0xff8000008b00780b */ /* 0x040fe20003f1d000 */
[----:B------:R-:W-:Y:S01]  /*3150*/  FMUL.FTZ R2, R139, UR5 ;  /* 0x000000058b027c20 */ /* 0x000fe20008410000 */
[----:B------:R-:W-:-:S04]  /*3160*/  FMNMX.FTZ R3, R105, R3, !PT ;  /* 0x0000000369037209 */ /* 0x000fc80007810000 */
[----:B------:R-:W-:Y:S02]  /*3170*/  FMNMX.FTZ R3, R101, R3, !PT ;  /* 0x0000000365037209 */ /* 0x000fe40007810000 */
[----:B------:R-:W-:Y:S02]  /*3180*/  FSEL R2, R2, RZ, P0 ;  /* 0x000000ff02027208 */ /* 0x000fe40000000000 */
[----:B------:R-:W-:-:S04]  /*3190*/  FMNMX.FTZ R3, R98, R3, !PT ;  /* 0x0000000362037209 */ /* 0x000fc80007810000 */
        /* <DEDUP_REMOVED lines=26> */
[----:B------:R-:W-:-:S05]  /*3340*/  FMNMX.FTZ R3, R162, R3, !PT ;  /* 0x00000003a2037209 */ /* 0x000fca0007810000 */
[----:B------:R-:W1:Y:S02]  /*3350*/  SHFL.BFLY PT, R4, R3, 0x2, 0x1f ;  /* 0x0c401f0003047f89 */ /* 0x000e6400000e0000 */
[----:B-1----:R-:W-:-:S05]  /*3360*/  FMNMX.FTZ R3, R3, R4, !PT ;  /* 0x0000000403037209 */ /* 0x002fca0007810000 */
[----:B------:R-:W1:Y:S02]  /*3370*/  SHFL.BFLY PT, R4, R3, 0x1, 0x1f ;  /* 0x0c201f0003047f89 */ /* 0x000e6400000e0000 */
[----:B-1----:R-:W-:Y:S02]  /*3380*/  FMNMX.FTZ R138, R3, R4, !PT ;  /* 0x00000004038a7209 */ /* 0x002fe40007810000 */
[----:B------:R-:W-:Y:S02]  /*3390*/  FMNMX.FTZ R4, R194, R193, !PT ;  /* 0x000000c1c2047209 */ /* 0x000fe40007810000 */
[C---:B------:R-:W-:Y:S01]  /*33a0*/  FSETP.NEU.FTZ.AND P0, PT, R138.reuse, -INF , PT ;  /* 0xff8000008a00780b */ /* 0x040fe20003f1d000 */
[----:B------:R-:W-:-:S05]  /*33b0*/  FMUL.FTZ R3, R138, UR5 ;  /* 0x000000058a037c20 */ /* 0x000fca0008410000 */
[----:B------:R-:W-:Y:S01]  /*33c0*/  FSEL R16, R3, RZ, P0 ;  /* 0x000000ff03107208 */ /* 0x000fe20000000000 */
[----:B------:R-:W-:-:S04]  /*33d0*/  FFMA.FTZ R3, R131, UR5, -R2 ;  /* 0x0000000583037c23 */ /* 0x000fc80008010802 */
[----:B------:R1:W-:Y:S02]  /*33e0*/  MUFU.EX2 R230, R3 ;  /* 0x0000000300e67308 */ /* 0x0003e40000000800 */
[----:B-1----:R-:W-:-:S06]  /*33f0*/  FFMA.FTZ R3, R130, UR5, -R2 ;  /* 0x0000000582037c23 */ /* 0x002fcc0008010802 */
[----:B------:R1:W-:Y:S02]  /*3400*/  MUFU.EX2 R228, R3 ;  /* 0x0000000300e47308 */ /* 0x0003e40000000800 */
[----:B-1----:R-:W-:-:S06]  /*3410*/  FFMA.FTZ R3, R104, UR5, -R2 ;  /* 0x0000000568037c23 */ /* 0x002fcc0008010802 */
[----:B------:R1:W-:Y:S02]  /*3420*/  MUFU.EX2 R233, R3 ;  /* 0x0000000300e97308 */ /* 0x0003e40000000800 */
[----:B-1----:R-:W-:-:S06]  /*3430*/  FFMA.FTZ R3, R100, UR5, -R2 ;  /* 0x0000000564037c23 */ /* 0x002fcc0008010802 */
[----:B------:R1:W2:Y:S02]  /*3440*/  MUFU.EX2 R234, R3 ;  /* 0x0000000300ea7308 */ /* 0x0002a40000000800 */
[----:B-1----:R-:W-:-:S06]  /*3450*/  FFMA.FTZ R3, R93, UR5, -R2 ;  /* 0x000000055d037c23 */ /* 0x002fcc0008010802 */
[----:B------:R1:W-:Y:S02]  /*3460*/  MUFU.EX2 R235, R3 ;  /* 0x0000000300eb7308 */ /* 0x0003e40000000800 */
[----:B-1----:R-:W-:Y:S01]  /*3470*/  FFMA.FTZ R3, R88, UR5, -R2 ;  /* 0x0000000558037c23 */ /* 0x002fe20008010802 */
[----:B------:R-:W-:-:S05]  /*3480*/  FSEL R88, R75, -INF , !P1 ;  /* 0xff8000004b587808 */ /* 0x000fca0004800000 */
[----:B------:R1:W-:Y:S02]  /*3490*/  MUFU.EX2 R236, R3 ;  /* 0x0000000300ec7308 */ /* 0x0003e40000000800 */
[----:B-1----:R-:W-:Y:S01]  /*34a0*/  FFMA.FTZ R3, R84, UR5, -R2 ;  /* 0x0000000554037c23 */ /* 0x002fe20008010802 */
[----:B------:R-:W-:Y:S02]  /*34b0*/  FSEL R84, R114, -INF , !P2 ;  /* 0xff80000072547808 */ /* 0x000fe40005000000 */
[----:B------:R-:W-:-:S03]  /*34c0*/  ISETP.NE.AND P2, PT, R27, RZ, PT ;  /* 0x000000ff1b00720c */ /* 0x000fc60003f45270 */
[----:B------:R1:W-:Y:S02]  /*34d0*/  MUFU.EX2 R237, R3 ;  /* 0x0000000300ed7308 */ /* 0x0003e40000000800 */
[----:B-1----:R-:W-:-:S06]  /*34e0*/  FFMA.FTZ R3, R83, UR5, -R2 ;  /* 0x0000000553037c23 */ /* 0x002fcc0008010802 */
        /* <DEDUP_REMOVED lines=29> */
[----:B-1----:R-:W-:Y:S01]  /*36c0*/  FFMA.FTZ R3, R26, UR5, -R2 ;  /* 0x000000051a037c23 */ /* 0x002fe20008010802 */
[----:B------:R-:W-:-:S05]  /*36d0*/  FSEL R26, R113, -INF , !P6 ;  /* 0xff800000711a7808 */ /* 0x000fca0007000000 */
        /* <DEDUP_REMOVED lines=10> */
[----:B--2---:R-:W-:-:S05]  /*3780*/  F2FP.BF16.F32.PACK_AB R14, R234, R233 ;  /* 0x000000e9ea0e723e */ /* 0x004fca00000010ff */
[----:B------:R1:W-:Y:S02]  /*3790*/  MUFU.EX2 R29, R3 ;  /* 0x00000003001d7308 */ /* 0x0003e40000000800 */
[----:B-1----:R-:W-:-:S06]  /*37a0*/  FFMA.FTZ R3, R13, UR5, -R2 ;  /* 0x000000050d037c23 */ /* 0x002fcc0008010802 */
[----:B------:R1:W-:Y:S02]  /*37b0*/  MUFU.EX2 R31, R3 ;  /* 0x00000003001f7308 */ /* 0x0003e40000000800 */
[----:B-1----:R-:W-:Y:S01]  /*37c0*/  FFMA.FTZ R3, R12, UR5, -R2 ;  /* 0x000000050c037c23 */ /* 0x002fe20008010802 */
[----:B------:R-:W-:-:S05]  /*37d0*/  F2FP.BF16.F32.PACK_AB R12, R228, R230 ;  /* 0x000000e6e40c723e */ /* 0x000fca00000010ff */
[----:B------:R1:W-:Y:S02]  /*37e0*/  MUFU.EX2 R39, R3 ;  /* 0x0000000300277308 */ /* 0x0003e40000000800 */
[--C-:B-1----:R-:W-:Y:S01]  /*37f0*/  FFMA.FTZ R3, R6, UR5, -R2.reuse ;  /* 0x0000000506037c23 */ /* 0x102fe20008010802 */
[----:B------:R-:W-:-:S05]  /*3800*/  FFMA.FTZ R2, R5, UR5, -R2 ;  /* 0x0000000505027c23 */ /* 0x000fca0008010802 */
[----:B------:R1:W-:Y:S08]  /*3810*/  MUFU.EX2 R93, R3 ;  /* 0x00000003005d7308 */ /* 0x0003f00000000800 */
[----:B------:R2:W-:Y:S01]  /*3820*/  MUFU.EX2 R229, R2 ;  /* 0x0000000200e57308 */ /* 0x0005e20000000800 */
[----:B-1----:R-:W-:-:S07]  /*3830*/  FFMA.FTZ R3, R97, UR5, -R16 ;  /* 0x0000000561037c23 */ /* 0x002fce0008010810 */
[----:B------:R1:W-:Y:S01]  /*3840*/  MUFU.EX2 R207, R3 ;  /* 0x0000000300cf7308 */ /* 0x0003e20000000800 */
[----:B--2---:R-:W-:-:S07]  /*3850*/  FFMA.FTZ R2, R145, UR5, -R16 ;  /* 0x0000000591027c23 */ /* 0x004fce0008010810 */
[----:B------:R2:W-:Y:S01]  /*3860*/  MUFU.EX2 R167, R2 ;  /* 0x0000000200a77308 */ /* 0x0005e20000000800 */
[----:B-1----:R-:W-:-:S07]  /*3870*/  FFMA.FTZ R3, R96, UR5, -R16 ;  /* 0x0000000560037c23 */ /* 0x002fce0008010810 */
[----:B------:R1:W-:Y:S01]  /*3880*/  MUFU.EX2 R206, R3 ;  /* 0x0000000300ce7308 */ /* 0x0003e20000000800 */
[----:B--2---:R-:W-:-:S07]  /*3890*/  FFMA.FTZ R2, R144, UR5, -R16 ;  /* 0x0000000590027c23 */ /* 0x004fce0008010810 */
[----:B------:R2:W3:Y:S01]  /*38a0*/  MUFU.EX2 R165, R2 ;  /* 0x0000000200a57308 */ /* 0x0004e20000000800 */
[----:B-1----:R-:W-:-:S07]  /*38b0*/  FFMA.FTZ R3, R95, UR5, -R16 ;  /* 0x000000055f037c23 */ /* 0x002fce0008010810 */
[----:B------:R1:W-:Y:S01]  /*38c0*/  MUFU.EX2 R209, R3 ;  /* 0x0000000300d17308 */ /* 0x0003e20000000800 */
[----:B--2---:R-:W-:Y:S01]  /*38d0*/  FFMA.FTZ R2, R105, UR5, -R16 ;  /* 0x0000000569027c23 */ /* 0x004fe20008010810 */
[----:B---3--:R-:W-:-:S06]  /*38e0*/  F2FP.BF16.F32.PACK_AB R13, R165, R167 ;  /* 0x000000a7a50d723e */ /* 0x008fcc00000010ff */
        /* <DEDUP_REMOVED lines=12> */
[----:B--2---:R-:W-:-:S04]  /*39b0*/  FMNMX.FTZ R2, R178, R177, !PT ;  /* 0x000000b1b2027209 */ /* 0x004fc80007810000 */
[----:B------:R-:W-:-:S04]  /*39c0*/  FMNMX.FTZ R2, R179, R2, !PT ;  /* 0x00000002b3027209 */ /* 0x000fc80007810000 */
[----:B------:R-:W-:-:S04]  /*39d0*/  FMNMX.FTZ R2, R176, R2, !PT ;  /* 0x00000002b0027209 */ /* 0x000fc80007810000 */
[----:B------:R-:W-:Y:S01]  /*39e0*/  FMNMX.FTZ R2, R147, R2, !PT ;  /* 0x0000000293027209 */ /* 0x000fe20007810000 */
[----:B-1----:R-:W-:Y:S01]  /*39f0*/  FFMA.FTZ R3, R89, UR5, -R16 ;  /* 0x0000000559037c23 */ /* 0x002fe20008010810 */
[----:B------:R-:W-:Y:S02]  /*3a00*/  FSEL R89, R73, -INF , !P1 ;  /* 0xff80000049597808 */ /* 0x000fe40004800000 */
[----:B------:R-:W-:Y:S01]  /*3a10*/  FMNMX.FTZ R2, R146, R2, !PT ;  /* 0x0000000292027209 */ /* 0x000fe20007810000 */
[----:B------:R1:W-:Y:S03]  /*3a20*/  MUFU.EX2 R223, R3 ;  /* 0x0000000300df7308 */ /* 0x0003e60000000800 */
[----:B------:R-:W-:-:S04]  /*3a30*/  FMNMX.FTZ R2, R121, R2, !PT ;  /* 0x0000000279027209 */ /* 0x000fc80007810000 */
[----:B------:R-:W-:-:S04]  /*3a40*/  FMNMX.FTZ R2, R120, R2, !PT ;  /* 0x0000000278027209 */ /* 0x000fc80007810000 */
[----:B------:R-:W-:-:S04]  /*3a50*/  FMNMX.FTZ R2, R111, R2, !PT ;  /* 0x000000026f027209 */ /* 0x000fc80007810000 */
[----:B------:R-:W-:Y:S01]  /*3a60*/  FMNMX.FTZ R2, R110, R2, !PT ;  /* 0x000000026e027209 */ /* 0x000fe20007810000 */
[----:B-1----:R-:W-:-:S03]  /*3a70*/  FFMA.FTZ R3, R90, UR5, -R16 ;  /* 0x000000055a037c23 */ /* 0x002fc60008010810 */
[----:B------:R-:W-:Y:S01]  /*3a80*/  FMNMX.FTZ R2, R109, R2, !PT ;  /* 0x000000026d027209 */ /* 0x000fe20007810000 */
[----:B------:R1:W-:Y:S03]  /*3a90*/  MUFU.EX2 R222, R3 ;  /* 0x0000000300de7308 */ /* 0x0003e60000000800 */
[----:B------:R-:W-:-:S04]  /*3aa0*/  FMNMX.FTZ R2, R107, R2, !PT ;  /* 0x000000026b027209 */ /* 0x000fc80007810000 */
[----:B------:R-:W-:-:S04]  /*3ab0*/  FMNMX.FTZ R2, R106, R2, !PT ;  /* 0x000000026a027209 */ /* 0x000fc80007810000 */
[----:B------:R-:W-:-:S04]  /*3ac0*/  FMNMX.FTZ R2, R102, R2, !PT ;  /* 0x0000000266027209 */ /* 0x000fc80007810000 */
[----:B------:R-:W-:Y:S01]  /*3ad0*/  FMNMX.FTZ R2, R99, R2, !PT ;  /* 0x0000000263027209 */ /* 0x000fe20007810000 */
[----:B-1----:R-:W-:-:S03]  /*3ae0*/  FFMA.FTZ R3, R87, UR5, -R16 ;  /* 0x0000000557037c23 */ /* 0x002fc60008010810 */
[----:B------:R-:W-:Y:S02]  /*3af0*/  FMNMX.FTZ R2, R103, R2, !PT ;  /* 0x0000000267027209 */ /* 0x000fe40007810000 */
[----:B------:R-:W-:Y:S01]  /*3b00*/  FSEL R87, R74, -INF , !P3 ;  /* 0xff8000004a577808 */ /* 0x000fe20005800000 */
[----:B------:R1:W-:Y:S01]  /*3b10*/  MUFU.EX2 R221, R3 ;  /* 0x0000000300dd7308 */ /* 0x0003e20000000800 */
[----:B------:R-:W-:-:S04]  /*3b20*/  FMNMX.FTZ R2, R108, R2, !PT ;  /* 0x000000026c027209 */ /* 0x000fc80007810000 */
[----:B------:R-:W-:-:S04]  /*3b30*/  FMNMX.FTZ R2, R68, R2, !PT ;  /* 0x0000000244027209 */ /* 0x000fc80007810000 */
[----:B------:R-:W-:-:S04]  /*3b40*/  FMNMX.FTZ R2, R67, R2, !PT ;  /* 0x0000000243027209 */ /* 0x000fc80007810000 */
[----:B------:R-:W-:-:S04]  /*3b50*/  FMNMX.FTZ R2, R118, R2, !PT ;  /* 0x0000000276027209 */ /* 0x000fc80007810000 */
[----:B------:R-:W-:Y:S01]  /*3b60*/  FMNMX.FTZ R2, R116, R2, !PT ;  /* 0x0000000274027209 */ /* 0x000fe20007810000 */
[--C-:B-1----:R-:W-:Y:S01]  /*3b70*/  FFMA.FTZ R3, R86, UR5, -R16.reuse ;  /* 0x0000000556037c23 */ /* 0x102fe20008010810 */
[----:B------:R-:W-:Y:S02]  /*3b80*/  FSEL R86, R115, -INF , !P6 ;  /* 0xff80000073567808 */ /* 0x000fe40007000000 */
[----:B------:R-:W-:Y:S01]  /*3b90*/  FMNMX.FTZ R2, R119, R2, !PT ;  /* 0x0000000277027209 */ /* 0x000fe20007810000 */
[----:B------:R1:W-:Y:S03]  /*3ba0*/  MUFU.EX2 R220, R3 ;  /* 0x0000000300dc7308 */ /* 0x0003e60000000800 */
[----:B------:R-:W-:Y:S01]  /*3bb0*/  FMNMX.FTZ R2, R122, R2, !PT ;  /* 0x000000027a027209 */ /* 0x000fe20007810000 */
[----:B-1----:R-:W-:Y:S01]  /*3bc0*/  FFMA.FTZ R3, R85, UR5, -R16 ;  /* 0x0000000555037c23 */ /* 0x002fe20008010810 */
[----:B------:R-:W-:-:S03]  /*3bd0*/  FSEL R85, R72, -INF , !P3 ;  /* 0xff80000048557808 */ /* 0x000fc60005800000 */
[----:B------:R1:W-:Y:S02]  /*3be0*/  MUFU.EX2 R219, R3 ;  /* 0x0000000300db7308 */ /* 0x0003e40000000800 */
[----:B-1----:R-:W-:Y:S02]  /*3bf0*/  FMNMX.FTZ R3, R117, R2, !PT ;  /* 0x0000000275037209 */ /* 0x002fe40007810000 */
[----:B------:R-:W-:Y:S01]  /*3c00*/  FMNMX.FTZ R2, R195, R4, !PT ;  /* 0x00000004c3027209 */ /* 0x000fe20007810000 */
[----:B------:R-:W-:Y:S01]  /*3c10*/  FFMA.FTZ R4, R70, UR5, -R16 ;  /* 0x0000000546047c23 */ /* 0x000fe20008010810 */
[----:B------:R-:W-:Y:S02]  /*3c20*/  FMNMX.FTZ R3, R123, R3, !PT ;  /* 0x000000037b037209 */ /* 0x000fe40007810000 */
[----:B------:R-:W-:Y:S01]  /*3c30*/  FMNMX.FTZ R2, R192, R2, !PT ;  /* 0x00000002c0027209 */ /* 0x000fe20007810000 */
[----:B------:R1:W-:Y:S01]  /*3c40*/  MUFU.EX2 R218, R4 ;  /* 0x0000000400da7308 */ /* 0x0003e20000000800 */
[----:B------:R-:W-:-:S02]  /*3c50*/  FMNMX.FTZ R3, R124, R3, !PT ;  /* 0x000000037c037209 */ /* 0x000fc40007810000 */
[----:B------:R-:W-:Y:S02]  /*3c60*/  FMNMX.FTZ R2, R187, R2, !PT ;  /* 0x00000002bb027209 */ /* 0x000fe40007810000 */
[----:B------:R-:W-:Y:S02]  /*3c70*/  FMNMX.FTZ R3, R17, R3, !PT ;  /* 0x0000000311037209 */ /* 0x000fe40007810000 */
[----:B------:R-:W-:Y:S02]  /*3c80*/  FMNMX.FTZ R2, R185, R2, !PT ;  /* 0x00000002b9027209 */ /* 0x000fe40007810000 */
[----:B------:R-:W-:Y:S02]  /*3c90*/  FMNMX.FTZ R3, R18, R3, !PT ;  /* 0x0000000312037209 */ /* 0x000fe40007810000 */
[----:B------:R-:W-:Y:S02]  /*3ca0*/  FMNMX.FTZ R2, R184, R2, !PT ;  /* 0x00000002b8027209 */ /* 0x000fe40007810000 */
[----:B------:R-:W-:-:S02]  /*3cb0*/  FMNMX.FTZ R3, R19, R3, !PT ;  /* 0x0000000313037209 */ /* 0x000fc40007810000 */
[----:B------:R-:W-:Y:S01]  /*3cc0*/  FMNMX.FTZ R2, R186, R2, !PT ;  /* 0x00000002ba027209 */ /* 0x000fe20007810000 */
[--C-:B-1----:R-:W-:Y:S01]  /*3cd0*/  FFMA.FTZ R4, R66, UR5, -R16.reuse ;  /* 0x0000000542047c23 */ /* 0x102fe20008010810 */
[----:B------:R-:W-:Y:S02]  /*3ce0*/  FMNMX.FTZ R3, R26, R3, !PT ;  /* 0x000000031a037209 */ /* 0x000fe40007810000 */
[----:B------:R-:W-:Y:S01]  /*3cf0*/  FMNMX.FTZ R2, R197, R2, !PT ;  /* 0x00000002c5027209 */ /* 0x000fe20007810000 */
[----:B------:R1:W-:Y:S01]  /*3d00*/  MUFU.EX2 R210, R4 ;  /* 0x0000000400d27308 */ /* 0x0003e20000000800 */
[----:B------:R-:W-:Y:S02]  /*3d10*/  FMNMX.FTZ R3, R85, R3, !PT ;  /* 0x0000000355037209 */ /* 0x000fe40007810000 */
[----:B------:R-:W-:Y:S02]  /*3d20*/  FMNMX.FTZ R2, R132, R2, !PT ;  /* 0x0000000284027209 */ /* 0x000fe40007810000 */
[----:B------:R-:W-:Y:S01]  /*3d30*/  FMNMX.FTZ R137, R89, R3, !PT ;  /* 0x0000000359897209 */ /* 0x000fe20007810000 */
[----:B------:R-:W-:Y:S01]  /*3d40*/  FFMA.FTZ R3, R57, UR5, -R16 ;  /* 0x0000000539037c23 */ /* 0x000fe20008010810 */
[----:B------:R-:W-:-:S03]  /*3d50*/  FMNMX.FTZ R2, R133, R2, !PT ;  /* 0x0000000285027209 */ /* 0x000fc60007810000 */
[----:B------:R2:W-:Y:S01]  /*3d60*/  MUFU.EX2 R204, R3 ;  /* 0x0000000300cc7308 */ /* 0x0005e20000000800 */
[----:B------:R-:W-:-:S04]  /*3d70*/  FMNMX.FTZ R2, R125, R2, !PT ;  /* 0x000000027d027209 */ /* 0x000fc80007810000 */
[----:B------:R-:W-:Y:S01]  /*3d80*/  FMNMX.FTZ R2, R141, R2, !PT ;  /* 0x000000028d027209 */ /* 0x000fe20007810000 */
[----:B-1----:R-:W-:-:S03]  /*3d90*/  FFMA.FTZ R4, R59, UR5, -R16 ;  /* 0x000000053b047c23 */ /* 0x002fc60008010810 */
[----:B------:R-:W-:Y:S01]  /*3da0*/  FMNMX.FTZ R2, R134, R2, !PT ;  /* 0x0000000286027209 */ /* 0x000fe20007810000 */
[----:B------:R1:W-:Y:S03]  /*3db0*/  MUFU.EX2 R208, R4 ;  /* 0x0000000400d07308 */ /* 0x0003e60000000800 */
[----:B------:R-:W-:-:S04]  /*3dc0*/  FMNMX.FTZ R2, R127, R2, !PT ;  /* 0x000000027f027209 */ /* 0x000fc80007810000 */
[----:B------:R-:W-:Y:S01]  /*3dd0*/  FMNMX.FTZ R2, R135, R2, !PT ;  /* 0x0000000287027209 */ /* 0x000fe20007810000 */
[----:B--2---:R-:W-:-:S03]  /*3de0*/  FFMA.FTZ R3, R56, UR5, -R16 ;  /* 0x0000000538037c23 */ /* 0x004fc60008010810 */
[----:B------:R-:W-:Y:S01]  /*3df0*/  FMNMX.FTZ R2, R143, R2, !PT ;  /* 0x000000028f027209 */ /* 0x000fe20007810000 */
[----:B------:R2:W-:Y:S03]  /*3e00*/  MUFU.EX2 R203, R3 ;  /* 0x0000000300cb7308 */ /* 0x0005e60000000800 */
        /* <DEDUP_REMOVED lines=10> */
[----:B-1----:R-:W1:Y:S03]  /*3eb0*/  SHFL.BFLY PT, R4, R137, 0x2, 0x1f ;  /* 0x0c401f0089047f89 */ /* 0x002e6600000e0000 */
[----:B------:R-:W-:-:S04]  /*3ec0*/  FMNMX.FTZ R2, R126, R2, !PT ;  /* 0x000000027e027209 */ /* 0x000fc80007810000 */
[----:B------:R-:W-:-:S04]  /*3ed0*/  FMNMX.FTZ R2, R152, R2, !PT ;  /* 0x0000000298027209 */ /* 0x000fc80007810000 */
[----:B------:R-:W-:Y:S01]  /*3ee0*/  FMNMX.FTZ R2, R151, R2, !PT ;  /* 0x0000000297027209 */ /* 0x000fe20007810000 */
[----:B--2---:R-:W-:Y:S01]  /*3ef0*/  FFMA.FTZ R3, R25, UR5, -R16 ;  /* 0x0000000519037c23 */ /* 0x004fe20008010810 */
[----:B------:R-:W-:-:S03]  /*3f00*/  FSEL R25, R63, -INF , !P4 ;  /* 0xff8000003f197808 */ /* 0x000fc60006000000 */
[----:B------:R2:W-:Y:S01]  /*3f10*/  MUFU.EX2 R201, R3 ;  /* 0x0000000300c97308 */ /* 0x0005e20000000800 */
[----:B-1----:R-:W-:-:S05]  /*3f20*/  FMNMX.FTZ R137, R137, R4, !PT ;  /* 0x0000000489897209 */ /* 0x002fca0007810000 */
[----:B------:R-:W1:Y:S01]  /*3f30*/  SHFL.BFLY PT, R4, R137, 0x1, 0x1f ;  /* 0x0c201f0089047f89 */ /* 0x000e6200000e0000 */
[----:B--2---:R-:W-:-:S04]  /*3f40*/  FFMA.FTZ R3, R43, UR5, -R16 ;  /* 0x000000052b037c23 */ /* 0x004fc80008010810 */
[----:B------:R2:W-:Y:S02]  /*3f50*/  MUFU.EX2 R200, R3 ;  /* 0x0000000300c87308 */ /* 0x0005e40000000800 */
[----:B--2---:R-:W-:Y:S01]  /*3f60*/  FFMA.FTZ R3, R28, UR5, -R16 ;  /* 0x000000051c037c23 */ /* 0x004fe20008010810 */
[----:B-1----:R-:W-:-:S05]  /*3f70*/  FMNMX.FTZ R137, R137, R4, !PT ;  /* 0x0000000489897209 */ /* 0x002fca0007810000 */
[----:B------:R1:W-:Y:S01]  /*3f80*/  MUFU.EX2 R198, R3 ;  /* 0x0000000300c67308 */ /* 0x0003e20000000800 */
[C---:B------:R-:W-:Y:S01]  /*3f90*/  FSETP.NEU.FTZ.AND P0, PT, R137.reuse, -INF , PT ;  /* 0xff8000008900780b */ /* 0x040fe20003f1d000 */
[----:B------:R-:W-:-:S05]  /*3fa0*/  FMUL.FTZ R4, R137, UR5 ;  /* 0x0000000589047c20 */ /* 0x000fca0008410000 */
[----:B------:R-:W-:-:S05]  /*3fb0*/  FSEL R4, R4, RZ, P0 ;  /* 0x000000ff04047208 */ /* 0x000fca0000000000 */
[----:B------:R-:W-:Y:S01]  /*3fc0*/  FFMA.FTZ R5, R120, UR5, -R4 ;  /* 0x0000000578057c23 */ /* 0x000fe20008010804 */
[----:B-1----:R-:W-:Y:S01]  /*3fd0*/  FFMA.FTZ R3, R7, UR5, -R16 ;  /* 0x0000000507037c23 */ /* 0x002fe20008010810 */
[----:B------:R-:W-:-:S03]  /*3fe0*/  FSEL R7, R62, -INF , !P5 ;  /* 0xff8000003e077808 */ /* 0x000fc60006800000 */
[----:B------:R1:W-:Y:S01]  /*3ff0*/  MUFU.EX2 R92, R3 ;  /* 0x00000003005c7308 */ /* 0x0003e20000000800 */
[----:B------:R-:W-:-:S04]  /*4000*/  FMNMX.FTZ R2, R7, R2, !PT ;  /* 0x0000000207027209 */ /* 0x000fc80007810000 */
[----:B------:R-:W-:-:S04]  /*4010*/  FMNMX.FTZ R2, R25, R2, !PT ;  /* 0x0000000219027209 */ /* 0x000fc80007810000 */
[----:B------:R-:W-:-:S04]  /*4020*/  FMNMX.FTZ R2, R84, R2, !PT ;  /* 0x0000000254027209 */ /* 0x000fc80007810000 */
[----:B------:R-:W-:-:S04]  /*4030*/  FMNMX.FTZ R2, R86, R2, !PT ;  /* 0x0000000256027209 */ /* 0x000fc80007810000 */
[----:B------:R-:W-:Y:S01]  /*4040*/  FMNMX.FTZ R2, R87, R2, !PT ;  /* 0x0000000257027209 */ /* 0x000fe20007810000 */
[----:B-1----:R-:W-:-:S03]  /*4050*/  FFMA.FTZ R3, R8, UR5, -R16 ;  /* 0x0000000508037c23 */ /* 0x002fc60008010810 */
[----:B------:R-:W-:Y:S01]  /*4060*/  FMNMX.FTZ R2, R88, R2, !PT ;  /* 0x0000000258027209 */ /* 0x000fe20007810000 */
[----:B------:R1:W-:Y:S04]  /*4070*/  MUFU.EX2 R91, R3 ;  /* 0x00000003005b7308 */ /* 0x0003e80000000800 */
[----:B------:R-:W2:Y:S01]  /*4080*/  SHFL.BFLY PT, R6, R2, 0x2, 0x1f ;  /* 0x0c401f0002067f89 */ /* 0x000ea200000e0000 */
[----:B-1----:R-:W-:-:S04]  /*4090*/  FFMA.FTZ R3, R9, UR5, -R16 ;  /* 0x0000000509037c23 */ /* 0x002fc80008010810 */
[----:B------:R1:W-:Y:S01]  /*40a0*/  MUFU.EX2 R90, R3 ;  /* 0x00000003005a7308 */ /* 0x0003e20000000800 */
[----:B--2---:R-:W-:Y:S01]  /*40b0*/  FMNMX.FTZ R2, R2, R6, !PT ;  /* 0x0000000602027209 */ /* 0x004fe20007810000 */
[----:B-1----:R-:W-:-:S06]  /*40c0*/  FFMA.FTZ R3, R178, UR5, -R4 ;  /* 0x00000005b2037c23 */ /* 0x002fcc0008010804 */
[----:B------:R1:W-:Y:S02]  /*40d0*/  MUFU.EX2 R163, R3 ;  /* 0x0000000300a37308 */ /* 0x0003e40000000800 */
[----:B-1----:R-:W-:-:S06]  /*40e0*/  FFMA.FTZ R3, R177, UR5, -R4 ;  /* 0x00000005b1037c23 */ /* 0x002fcc0008010804 */
[----:B------:R1:W-:Y:S08]  /*40f0*/  MUFU.EX2 R177, R5 ;  /* 0x0000000500b17308 */ /* 0x0003f00000000800 */
[----:B------:R2:W3:Y:S01]  /*4100*/  MUFU.EX2 R144, R3 ;  /* 0x0000000300907308 */ /* 0x0004e20000000800 */
[----:B-1----:R-:W1:Y:S01]  /*4110*/  SHFL.BFLY PT, R5, R2, 0x1, 0x1f ;  /* 0x0c201f0002057f89 */ /* 0x002e6200000e0000 */
[----:B--2---:R-:W-:Y:S01]  /*4120*/  FFMA.FTZ R3, R179, UR5, -R4 ;  /* 0x00000005b3037c23 */ /* 0x004fe20008010804 */
[----:B---3--:R-:W-:-:S05]  /*4130*/  F2FP.BF16.F32.PACK_AB R8, R144, R163 ;  /* 0x000000a39008723e */ /* 0x008fca00000010ff */
[----:B------:R2:W-:Y:S01]  /*4140*/  MUFU.EX2 R145, R3 ;  /* 0x0000000300917308 */ /* 0x0005e20000000800 */
[----:B-1----:R-:W-:Y:S01]  /*4150*/  FMNMX.FTZ R24, R2, R5, !PT ;  /* 0x0000000502187209 */ /* 0x002fe20007810000 */
[--C-:B------:R-:W-:Y:S01]  /*4160*/  FFMA.FTZ R2, R102, UR5, -R4.reuse ;  /* 0x0000000566027c23 */ /* 0x100fe20008010804 */
[----:B------:R-:W-:Y:S02]  /*4170*/  LEA R5, R214, R199, 0x5 ;  /* 0x000000c7d6057211 */ /* 0x000fe400078e28ff */
[----:B------:R-:W-:Y:S01]  /*4180*/  FSETP.NEU.FTZ.AND P0, PT, R24, -INF , PT ;  /* 0xff8000001800780b */ /* 0x000fe20003f1d000 */
[----:B--2---:R-:W-:Y:S02]  /*4190*/  FFMA.FTZ R3, R176, UR5, -R4 ;  /* 0x00000005b0037c23 */ /* 0x004fe40008010804 */
[----:B------:R1:W-:Y:S01]  /*41a0*/  MUFU.EX2 R189, R2 ;  /* 0x0000000200bd7308 */ /* 0x0003e20000000800 */
[----:B------:R-:W-:-:S07]  /*41b0*/  MOV R199, R39 ;  /* 0x0000002700c77202 */ /* 0x000fce0000000f00 */
[----:B------:R2:W3:Y:S01]  /*41c0*/  MUFU.EX2 R164, R3 ;  /* 0x0000000300a47308 */ /* 0x0004e20000000800 */
[----:B-1----:R-:W-:-:S07]  /*41d0*/  FFMA.FTZ R2, R99, UR5, -R4 ;  /* 0x0000000563027c23 */ /* 0x002fce0008010804 */
[----:B------:R1:W-:Y:S01]  /*41e0*/  MUFU.EX2 R188, R2 ;  /* 0x0000000200bc7308 */ /* 0x0003e20000000800 */
[----:B--2---:R-:W-:Y:S01]  /*41f0*/  FFMA.FTZ R3, R147, UR5, -R4 ;  /* 0x0000000593037c23 */ /* 0x004fe20008010804 */
[----:B---3--:R-:W-:-:S06]  /*4200*/  F2FP.BF16.F32.PACK_AB R10, R164, R145 ;  /* 0x00000091a40a723e */ /* 0x008fcc00000010ff */
[----:B------:R2:W-:Y:S01]  /*4210*/  MUFU.EX2 R147, R3 ;  /* 0x0000000300937308 */ /* 0x0005e20000000800 */
[----:B-1----:R-:W-:-:S04]  /*4220*/  IADD3 R2, R213, R5, RZ ;  /* 0x00000005d5027210 */ /* 0x002fc80007ffe0ff */
[----:B------:R-:W-:Y:S02]  /*4230*/  LEA R213, R2, UR4, 0x1 ;  /* 0x0000000402d57c11 */ /* 0x000fe4000f8e08ff */
[----:B------:R-:W-:Y:S01]  /*4240*/  LOP3.LUT R2, R168, 0xffffffe0, RZ, 0xc0, !PT ;  /* 0xffffffe0a8027812 */ /* 0x000fe200078ec0ff */
[--C-:B--2---:R-:W-:Y:S01]  /*4250*/  FFMA.FTZ R3, R146, UR5, -R4.reuse ;  /* 0x0000000592037c23 */ /* 0x104fe20008010804 */
[----:B------:R-:W-:Y:S01]  /*4260*/  LEA R214, R0, R213, 0x1 ;  /* 0x000000d500d67211 */ /* 0x000fe200078e08ff */
[----:B------:R-:W1:Y:S02]  /*4270*/  LDSM.16.MT88.4 R20, [R213+0x4000] ;  /* 0x00400000d514783b */ /* 0x000e640000004200 */
[----:B------:R2:W-:Y:S01]  /*4280*/  MUFU.EX2 R175, R3 ;  /* 0x0000000300af7308 */ /* 0x0005e20000000800 */
[----:B------:R-:W3:Y:S01]  /*4290*/  S2R R146, SR_TID.X ;  /* 0x0000000000927919 */ /* 0x000ee20000002100 */
[----:B--2---:R-:W-:-:S06]  /*42a0*/  FFMA.FTZ R3, R121, UR5, -R4 ;  /* 0x0000000579037c23 */ /* 0x004fcc0008010804 */
[----:B------:R2:W-:Y:S02]  /*42b0*/  MUFU.EX2 R178, R3 ;  /* 0x0000000300b27308 */ /* 0x0005e40000000800 */
[--C-:B--2---:R-:W-:Y:S01]  /*42c0*/  FFMA.FTZ R3, R111, UR5, -R4.reuse ;  /* 0x000000056f037c23 */ /* 0x104fe20008010804 */
[C---:B-1----:R-:W-:Y:S05]  /*42d0*/  HMMA.16816.F32.BF16 R76, R12.reuse, R20, RZ ;  /* 0x000000140c4c723c */ /* 0x042fea00000418ff */
[----:B------:R1:W-:Y:S01]  /*42e0*/  MUFU.EX2 R179, R3 ;  /* 0x0000000300b37308 */ /* 0x0003e20000000800 */
[----:B------:R-:W-:Y:S01]  /*42f0*/  HMMA.16816.F32.BF16 R72, R12, R22, RZ ;  /* 0x000000160c48723c */ /* 0x000fe200000418ff */
        /* <DEDUP_REMOVED lines=8> */
[----:B-1----:R-:W-:-:S05]  /*4380*/  FMUL.FTZ R3, R24, UR5 ;  /* 0x0000000518037c20 */ /* 0x002fca0008410000 */
[----:B------:R-:W-:-:S05]  /*4390*/  FSEL R3, R3, RZ, P0 ;  /* 0x000000ff03037208 */ /* 0x000fca0000000000 */
[--C-:B------:R-:W-:Y:S01]  /*43a0*/  FFMA.FTZ R0, R193, UR5, -R3.reuse ;  /* 0x00000005c1007c23 */ /* 0x100fe20008010803 */
[--C-:B------:R-:W-:Y:S01]  /*43b0*/  FFMA.FTZ R5, R194, UR5, -R3.reuse ;  /* 0x00000005c2057c23 */ /* 0x100fe20008010803 */
[----:B------:R-:W-:Y:S02]  /*43c0*/  MOV R194, R31 ;  /* 0x0000001f00c27202 */ /* 0x000fe40000000f00 */
[----:B------:R1:W-:Y:S01]  /*43d0*/  MUFU.EX2 R109, R0 ;  /* 0x00000000006d7308 */ /* 0x0003e20000000800 */
[----:B------:R-:W-:Y:S02]  /*43e0*/  MOV R193, R29 ;  /* 0x0000001d00c17202 */ /* 0x000fe40000000f00 */
[----:B------:R-:W2:Y:S05]  /*43f0*/  LDSM.16.MT88.4 R28, [R214+0x4000] ;  /* 0x00400000d61c783b */ /* 0x000eaa0000004200 */
[----:B------:R-:W4:Y:S01]  /*4400*/  MUFU.EX2 R110, R5 ;  /* 0x00000005006e7308 */ /* 0x000f220000000800 */
[----:B-1----:R-:W-:Y:S01]  /*4410*/  FFMA.FTZ R0, R195, UR5, -R3 ;  /* 0x00000005c3007c23 */ /* 0x002fe20008010803 */
[----:B------:R-:W-:-:S06]  /*4420*/  MOV R195, R38 ;  /* 0x0000002600c37202 */ /* 0x000fcc0000000f00 */
[----:B------:R1:W-:Y:S01]  /*4430*/  MUFU.EX2 R111, R0 ;  /* 0x00000000006f7308 */ /* 0x0003e20000000800 */
[----:B------:R-:W-:Y:S02]  /*4440*/  F2FP.BF16.F32.PACK_AB R6, R193, R195 ;  /* 0x000000c3c106723e */ /* 0x000fe400000010ff */
[----:B----4-:R-:W-:Y:S02]  /*4450*/  F2FP.BF16.F32.PACK_AB R9, R109, R110 ;  /* 0x0000006e6d09723e */ /* 0x010fe400000010ff */
[----:B------:R-:W-:Y:S01]  /*4460*/  F2FP.BF16.F32.PACK_AB R5, R198, R200 ;  /* 0x000000c8c605723e */ /* 0x000fe200000010ff */
[----:B-1----:R-:W-:Y:S01]  /*4470*/  FFMA.FTZ R0, R192, UR5, -R3 ;  /* 0x00000005c0007c23 */ /* 0x002fe20008010803 */
[----:B------:R-:W-:-:S03]  /*4480*/  MOV R192, R37 ;  /* 0x0000002500c07202 */ /* 0x000fc60000000f00 */
[----:B------:R1:W4:Y:S01]  /*4490*/  MUFU.EX2 R113, R0 ;  /* 0x0000000000717308 */ /* 0x0003220000000800 */
[----:B--2---:R-:W-:Y:S01]  /*44a0*/  HMMA.16816.F32.BF16 R56, R12, R28, RZ ;  /* 0x0000001c0c38723c */ /* 0x004fe200000418ff */
[----:B-1----:R-:W-:Y:S01]  /*44b0*/  FFMA.FTZ R0, R103, UR5, -R4 ;  /* 0x0000000567007c23 */ /* 0x002fe20008010804 */
[----:B----4-:R-:W-:-:S05]  /*44c0*/  F2FP.BF16.F32.PACK_AB R11, R113, R111 ;  /* 0x0000006f710b723e */ /* 0x010fca00000010ff */
[----:B------:R1:W-:Y:S02]  /*44d0*/  MUFU.EX2 R180, R0 ;  /* 0x0000000000b47308 */ /* 0x0003e40000000800 */
[C---:B------:R-:W-:Y:S06]  /*44e0*/  HMMA.16816.F32.BF16 R40, R8.reuse, R20, RZ ;  /* 0x000000140828723c */ /* 0x040fec00000418ff */
[C---:B------:R-:W-:Y:S06]  /*44f0*/  HMMA.16816.F32.BF16 R44, R8.reuse, R28, RZ ;  /* 0x0000001c082c723c */ /* 0x040fec00000418ff */
[C---:B------:R-:W-:Y:S01]  /*4500*/  HMMA.16816.F32.BF16 R48, R8.reuse, R22, RZ ;  /* 0x000000160830723c */ /* 0x040fe200000418ff */
[----:B-1----:R-:W-:Y:S01]  /*4510*/  FFMA.FTZ R0, R187, UR5, -R3 ;  /* 0x00000005bb007c23 */ /* 0x002fe20008010803 */
[----:B------:R-:W-:Y:S01]  /*4520*/  MOV R187, R33 ;  /* 0x0000002100bb7202 */ /* 0x000fe20000000f00 */
[----:B------:R-:W-:Y:S02]  /*4530*/  LDSM.16.MT88.4 R20, [R214+0x4800] ;  /* 0x00480000d614783b */ /* 0x000fe40000004200 */
[----:B------:R1:W-:Y:S01]  /*4540*/  MUFU.EX2 R121, R0 ;  /* 0x0000000000797308 */ /* 0x0003e20000000800 */
[----:B------:R-:W-:Y:S07]  /*4550*/  HMMA.16816.F32.BF16 R52, R8, R30, RZ ;  /* 0x0000001e0834723c */ /* 0x000fee00000418ff */
[----:B------:R-:W-:-:S02]  /*4560*/  F2FP.BF16.F32.PACK_AB R8, R175, R147 ;  /* 0x00000093af08723e */ /* 0x000fc400000010ff */
[----:B------:R-:W-:Y:S01]  /*4570*/  F2FP.BF16.F32.PACK_AB R10, R177, R178 ;  /* 0x000000b2b10a723e */ /* 0x000fe200000010ff */
[--C-:B-1----:R-:W-:Y:S01]  /*4580*/  FFMA.FTZ R0, R185, UR5, -R3.reuse ;  /* 0x00000005b9007c23 */ /* 0x102fe20008010803 */
[----:B------:R-:W-:Y:S02]  /*4590*/  MOV R185, R32 ;  /* 0x0000002000b97202 */ /* 0x000fe40000000f00 */
[----:B------:R-:W-:Y:S01]  /*45a0*/  LDSM.16.MT88.4 R32, [R213+0x4400] ;  /* 0x00440000d520783b */ /* 0x000fe20000004200 */
[----:B------:R1:W2:Y:S02]  /*45b0*/  MUFU.EX2 R130, R0 ;  /* 0x0000000000827308 */ /* 0x0002a40000000800 */
[--C-:B-1----:R-:W-:Y:S01]  /*45c0*/  FFMA.FTZ R0, R184, UR5, -R3.reuse ;  /* 0x00000005b8007c23 */ /* 0x102fe20008010803 */
[----:B------:R-:W-:Y:S02]  /*45d0*/  MOV R184, R36 ;  /* 0x0000002400b87202 */ /* 0x000fe40000000f00 */
[----:B------:R-:W1:Y:S03]  /*45e0*/  LDSM.16.MT88.4 R36, [R214+0x4400] ;  /* 0x00440000d624783b */ /* 0x000e660000004200 */
[----:B------:R4:W-:Y:S01]  /*45f0*/  MUFU.EX2 R131, R0 ;  /* 0x0000000000837308 */ /* 0x0009e20000000800 */
[----:B--2---:R-:W-:Y:S01]  /*4600*/  F2FP.BF16.F32.PACK_AB R9, R130, R121 ;  /* 0x000000798209723e */ /* 0x004fe200000010ff */
[----:B----4-:R-:W-:Y:S01]  /*4610*/  FFMA.FTZ R0, R186, UR5, -R3 ;  /* 0x00000005ba007c23 */ /* 0x010fe20008010803 */
[----:B------:R-:W-:-:S05]  /*4620*/  MOV R186, R64 ;  /* 0x0000004000ba7202 */ /* 0x000fca0000000f00 */
[----:B------:R2:W4:Y:S02]  /*4630*/  MUFU.EX2 R172, R0 ;  /* 0x0000000000ac7308 */ /* 0x0005240000000800 */
[----:B--2---:R-:W-:Y:S01]  /*4640*/  FFMA.FTZ R0, R108, UR5, -R4 ;  /* 0x000000056c007c23 */ /* 0x004fe20008010804 */
[----:B----4-:R-:W-:-:S05]  /*4650*/  F2FP.BF16.F32.PACK_AB R11, R172, R131 ;  /* 0x00000083ac0b723e */ /* 0x010fca00000010ff */
[----:B------:R2:W-:Y:S02]  /*4660*/  MUFU.EX2 R176, R0 ;  /* 0x0000000000b07308 */ /* 0x0005e40000000800 */
[C---:B-1----:R-:W-:Y:S06]  /*4670*/  HMMA.16816.F32.BF16 R60, R8.reuse, R36, R44 ;  /* 0x00000024083c723c */ /* 0x042fec000004182c */
[C---:B------:R-:W-:Y:S06]  /*4680*/  HMMA.16816.F32.BF16 R44, R8.reuse, R34, R48 ;  /* 0x00000022082c723c */ /* 0x040fec0000041830 */
[----:B------:R-:W-:Y:S01]  /*4690*/  HMMA.16816.F32.BF16 R48, R8, R38, R52 ;  /* 0x000000260830723c */ /* 0x000fe20000041834 */
[----:B--2---:R-:W-:-:S04]  /*46a0*/  FFMA.FTZ R0, R68, UR5, -R4 ;  /* 0x0000000544007c23 */ /* 0x004fc80008010804 */
[----:B------:R1:W-:Y:S01]  /*46b0*/  MUFU.EX2 R174, R0 ;  /* 0x0000000000ae7308 */ /* 0x0003e20000000800 */
[----:B------:R-:W-:Y:S01]  /*46c0*/  HMMA.16816.F32.BF16 R68, R12, R30, RZ ;  /* 0x0000001e0c44723c */ /* 0x000fe200000418ff */
[----:B------:R-:W2:Y:S06]  /*46d0*/  LDSM.16.MT88.4 R28, [R213+0x4800] ;  /* 0x00480000d51c783b */ /* 0x000eac0000004200 */
[----:B------:R-:W-:Y:S02]  /*46e0*/  F2FP.BF16.F32.PACK_AB R12, R236, R235 ;  /* 0x000000ebec0c723e */ /* 0x000fe400000010ff */
[----:B------:R-:W-:-:S02]  /*46f0*/  F2FP.BF16.F32.PACK_AB R13, R207, R196 ;  /* 0x000000c4cf0d723e */ /* 0x000fc400000010ff */
[----:B------:R-:W-:Y:S02]  /*4700*/  F2FP.BF16.F32.PACK_AB R14, R238, R237 ;  /* 0x000000edee0e723e */ /* 0x000fe400000010ff */
[----:B------:R-:W-:Y:S01]  /*4710*/  F2FP.BF16.F32.PACK_AB R15, R209, R206 ;  /* 0x000000ced10f723e */ /* 0x000fe200000010ff */
[----:B-1----:R-:W-:Y:S02]  /*4720*/  FFMA.FTZ R0, R67, UR5, -R4 ;  /* 0x0000000543007c23 */ /* 0x002fe40008010804 */
[-C--:B------:R-:W-:Y:S02]  /*4730*/  HMMA.16816.F32.BF16 R64, R8, R32.reuse, R40 ;  /* 0x000000200840723c */ /* 0x080fe40000041828 */
[----:B------:R1:W-:Y:S04]  /*4740*/  MUFU.EX2 R173, R0 ;  /* 0x0000000000ad7308 */ /* 0x0003e80000000800 */
[----:B------:R-:W-:Y:S01]  /*4750*/  HMMA.16816.F32.BF16 R76, R12, R32, R76 ;  /* 0x000000200c4c723c */ /* 0x000fe2000004184c */
[----:B------:R-:W-:-:S02]  /*4760*/  F2FP.BF16.F32.PACK_AB R8, R181, R179 ;  /* 0x000000b3b508723e */ /* 0x000fc400000010ff */
[----:B------:R-:W-:-:S03]  /*4770*/  F2FP.BF16.F32.PACK_AB R10, R183, R182 ;  /* 0x000000b6b70a723e */ /* 0x000fc600000010ff */
[C---:B------:R-:W-:Y:S01]  /*4780*/  HMMA.16816.F32.BF16 R52, R12.reuse, R34, R72 ;  /* 0x000000220c34723c */ /* 0x040fe20000041848 */
[----:B------:R-:W-:Y:S05]  /*4790*/  LDSM.16.MT88.4 R32, [R214+0x4c00] ;  /* 0x004c0000d620783b */ /* 0x000fea0000004200 */
[----:B------:R-:W-:Y:S01]  /*47a0*/  HMMA.16816.F32.BF16 R80, R12, R36, R56 ;  /* 0x000000240c50723c */ /* 0x000fe20000041838 */
[----:B-1----:R-:W-:Y:S01]  /*47b0*/  FFMA.FTZ R0, R197, UR5, -R3 ;  /* 0x00000005c5007c23 */ /* 0x002fe20008010803 */
[----:B------:R-:W-:-:S03]  /*47c0*/  MOV R197, R155 ;  /* 0x0000009b00c57202 */ /* 0x000fc60000000f00 */
[----:B------:R1:W-:Y:S01]  /*47d0*/  MUFU.EX2 R115, R0 ;  /* 0x0000000000737308 */ /* 0x0003e20000000800 */
[----:B------:R-:W-:Y:S01]  /*47e0*/  HMMA.16816.F32.BF16 R40, R12, R38, R68 ;  /* 0x000000260c28723c */ /* 0x000fe20000041844 */
[----:B------:R-:W4:Y:S06]  /*47f0*/  LDSM.16.MT88.4 R36, [R213+0x4c00] ;  /* 0x004c0000d524783b */ /* 0x000f2c0000004200 */
[----:B------:R-:W-:Y:S02]  /*4800*/  F2FP.BF16.F32.PACK_AB R12, R240, R239 ;  /* 0x000000eff00c723e */ /* 0x000fe400000010ff */
[----:B------:R-:W-:-:S02]  /*4810*/  F2FP.BF16.F32.PACK_AB R13, R227, R211 ;  /* 0x000000d3e30d723e */ /* 0x000fc400000010ff */
[----:B------:R-:W-:Y:S02]  /*4820*/  F2FP.BF16.F32.PACK_AB R14, R242, R241 ;  /* 0x000000f1f20e723e */ /* 0x000fe400000010ff */
[----:B------:R-:W-:Y:S01]  /*4830*/  F2FP.BF16.F32.PACK_AB R15, R223, R224 ;  /* 0x000000e0df0f723e */ /* 0x000fe200000010ff */
[----:B-1----:R-:W-:Y:S01]  /*4840*/  FFMA.FTZ R0, R132, UR5, -R3 ;  /* 0x0000000584007c23 */ /* 0x002fe20008010803 */
[----:B------:R-:W-:-:S03]  /*4850*/  MOV R132, R154 ;  /* 0x0000009a00847202 */ /* 0x000fc60000000f00 */
[----:B------:R1:W5:Y:S02]  /*4860*/  MUFU.EX2 R120, R0 ;  /* 0x0000000000787308 */ /* 0x0003640000000800 */
[C---:B--2---:R-:W-:Y:S06]  /*4870*/  HMMA.16816.F32.BF16 R76, R12.reuse, R28, R76 ;  /* 0x0000001c0c4c723c */ /* 0x044fec000004184c */
[C---:B------:R-:W-:Y:S06]  /*4880*/  HMMA.16816.F32.BF16 R68, R12.reuse, R30, R52 ;  /* 0x0000001e0c44723c */ /* 0x040fec0000041834 */
[----:B------:R-:W-:Y:S01]  /*4890*/  HMMA.16816.F32.BF16 R52, R12, R22, R40 ;  /* 0x000000160c34723c */ /* 0x000fe20000041828 */
[----:B-1----:R-:W-:Y:S01]  /*48a0*/  FFMA.FTZ R0, R133, UR5, -R3 ;  /* 0x0000000585007c23 */ /* 0x002fe20008010803 */
[----:B-----5:R-:W-:-:S02]  /*48b0*/  F2FP.BF16.F32.PACK_AB R9, R120, R115 ;  /* 0x000000737809723e */ /* 0x020fc400000010ff */
[----:B------:R-:W-:Y:S01]  /*48c0*/  MOV R133, R153 ;  /* 0x0000009900857202 */ /* 0x000fe20000000f00 */
[----:B------:R1:W-:Y:S02]  /*48d0*/  MUFU.EX2 R108, R0 ;  /* 0x00000000006c7308 */ /* 0x0003e40000000800 */
[----:B-1----:R-:W-:-:S06]  /*48e0*/  FFMA.FTZ R0, R125, UR5, -R3 ;  /* 0x000000057d007c23 */ /* 0x002fcc0008010803 */
[----:B------:R1:W2:Y:S02]  /*48f0*/  MUFU.EX2 R112, R0 ;  /* 0x0000000000707308 */ /* 0x0002a40000000800 */
[----:B-1----:R-:W-:Y:S01]  /*4900*/  FFMA.FTZ R0, R118, UR5, -R4 ;  /* 0x0000000576007c23 */ /* 0x002fe20008010804 */
[----:B--2---:R-:W-:-:S05]  /*4910*/  F2FP.BF16.F32.PACK_AB R11, R112, R108 ;  /* 0x0000006c700b723e */ /* 0x004fca00000010ff */
[----:B------:R1:W-:Y:S02]  /*4920*/  MUFU.EX2 R118, R0 ;  /* 0x0000000000767308 */ /* 0x0003e40000000800 */
[C---:B------:R-:W-:Y:S06]  /*4930*/  HMMA.16816.F32.BF16 R56, R8.reuse, R28, R64 ;  /* 0x0000001c0838723c */ /* 0x040fec0000041840 */
[-C--:B------:R-:W-:Y:S06]  /*4940*/  HMMA.16816.F32.BF16 R72, R8, R20.reuse, R60 ;  /* 0x000000140848723c */ /* 0x080fec000004183c */
[----:B------:R-:W-:Y:S01]  /*4950*/  HMMA.16816.F32.BF16 R64, R12, R20, R80 ;  /* 0x000000140c40723c */ /* 0x000fe20000041850 */
[----:B-1----:R-:W-:-:S04]  /*4960*/  FFMA.FTZ R0, R116, UR5, -R4 ;  /* 0x0000000574007c23 */ /* 0x002fc80008010804 */
[----:B------:R1:W-:Y:S01]  /*4970*/  MUFU.EX2 R116, R0 ;  /* 0x0000000000747308 */ /* 0x0003e20000000800 */
[C---:B------:R-:W-:Y:S01]  /*4980*/  HMMA.16816.F32.BF16 R44, R8.reuse, R30, R44 ;  /* 0x0000001e082c723c */ /* 0x040fe2000004182c */
[----:B------:R-:W-:Y:S01]  /*4990*/  LDSM.16.MT88.4 R28, [R213+0x5000] ;  /* 0x00500000d51c783b */ /* 0x000fe20000004200 */
[----:B------:R-:W-:Y:S02]  /*49a0*/  F2FP.BF16.F32.PACK_AB R12, R244, R243 ;  /* 0x000000f3f40c723e */ /* 0x000fe400000010ff */
[----:B------:R-:W-:Y:S02]  /*49b0*/  F2FP.BF16.F32.PACK_AB R13, R221, R222 ;  /* 0x000000dedd0d723e */ /* 0x000fe400000010ff */
[----:B------:R-:W-:Y:S01]  /*49c0*/  HMMA.16816.F32.BF16 R60, R8, R22, R48 ;  /* 0x00000016083c723c */ /* 0x000fe20000041830 */
[----:B------:R-:W2:Y:S01]  /*49d0*/  LDSM.16.MT88.4 R20, [R214+0x5000] ;  /* 0x00500000d614783b */ /* 0x000ea20000004200 */
[----:B------:R-:W-:Y:S02]  /*49e0*/  F2FP.BF16.F32.PACK_AB R14, R246, R245 ;  /* 0x000000f5f60e723e */ /* 0x000fe400000010ff */
[----:B------:R-:W-:-:S03]  /*49f0*/  F2FP.BF16.F32.PACK_AB R15, R219, R220 ;  /* 0x000000dcdb0f723e */ /* 0x000fc600000010ff */
[----:B------:R-:W-:Y:S02]  /*4a00*/  F2FP.BF16.F32.PACK_AB R8, R189, R190 ;  /* 0x000000bebd08723e */ /* 0x000fe400000010ff */
[----:B------:R-:W-:Y:S01]  /*4a10*/  F2FP.BF16.F32.PACK_AB R10, R180, R188 ;  /* 0x000000bcb40a723e */ /* 0x000fe200000010ff */
[----:B-1----:R-:W-:Y:S01]  /*4a20*/  FFMA.FTZ R0, R119, UR5, -R4 ;  /* 0x0000000577007c23 */ /* 0x002fe20008010804 */
[----:B----4-:R-:W-:Y:S03]  /*4a30*/  HMMA.16816.F32.BF16 R76, R12, R36, R76 ;  /* 0x000000240c4c723c */ /* 0x010fe6000004184c */
[----:B------:R1:W-:Y:S02]  /*4a40*/  MUFU.EX2 R114, R0 ;  /* 0x0000000000727308 */ /* 0x0003e40000000800 */
[----:B-1----:R-:W-:-:S06]  /*4a50*/  FFMA.FTZ R0, R141, UR5, -R3 ;  /* 0x000000058d007c23 */ /* 0x002fcc0008010803 */
[----:B------:R1:W-:Y:S02]  /*4a60*/  MUFU.EX2 R106, R0 ;  /* 0x00000000006a7308 */ /* 0x0003e40000000800 */
[----:B-1----:R-:W-:-:S06]  /*4a70*/  FFMA.FTZ R0, R134, UR5, -R3 ;  /* 0x0000000586007c23 */ /* 0x002fcc0008010803 */
[----:B------:R1:W4:Y:S02]  /*4a80*/  MUFU.EX2 R104, R0 ;  /* 0x0000000000687308 */ /* 0x0003240000000800 */
[----:B-1----:R-:W-:Y:S01]  /*4a90*/  FFMA.FTZ R0, R127, UR5, -R3 ;  /* 0x000000057f007c23 */ /* 0x002fe20008010803 */
[----:B----4-:R-:W-:-:S05]  /*4aa0*/  F2FP.BF16.F32.PACK_AB R9, R104, R106 ;  /* 0x0000006a6809723e */ /* 0x010fca00000010ff */
[----:B------:R1:W-:Y:S02]  /*4ab0*/  MUFU.EX2 R101, R0 ;  /* 0x0000000000657308 */ /* 0x0003e40000000800 */
[----:B-1----:R-:W-:-:S06]  /*4ac0*/  FFMA.FTZ R0, R135, UR5, -R3 ;  /* 0x0000000587007c23 */ /* 0x002fcc0008010803 */
[----:B------:R1:W4:Y:S02]  /*4ad0*/  MUFU.EX2 R102, R0 ;  /* 0x0000000000667308 */ /* 0x0003240000000800 */
[----:B-1----:R-:W-:Y:S01]  /*4ae0*/  FFMA.FTZ R0, R122, UR5, -R4 ;  /* 0x000000057a007c23 */ /* 0x002fe20008010804 */
[----:B----4-:R-:W-:-:S05]  /*4af0*/  F2FP.BF16.F32.PACK_AB R11, R102, R101 ;  /* 0x00000065660b723e */ /* 0x010fca00000010ff */
[----:B------:R1:W-:Y:S02]  /*4b00*/  MUFU.EX2 R107, R0 ;  /* 0x00000000006b7308 */ /* 0x0003e40000000800 */
[C---:B------:R-:W-:Y:S06]  /*4b10*/  HMMA.16816.F32.BF16 R48, R8.reuse, R36, R56 ;  /* 0x000000240830723c */ /* 0x040fec0000041838 */
[----:B------:R-:W-:Y:S06]  /*4b20*/  HMMA.16816.F32.BF16 R40, R8, R32, R72 ;  /* 0x000000200828723c */ /* 0x000fec0000041848 */
[----:B------:R-:W-:Y:S01]  /*4b30*/  HMMA.16816.F32.BF16 R72, R12, R38, R68 ;  /* 0x000000260c48723c */ /* 0x000fe20000041844 */
[----:B-1----:R-:W-:-:S04]  /*4b40*/  FFMA.FTZ R0, R117, UR5, -R4 ;  /* 0x0000000575007c23 */ /* 0x002fc80008010804 */
[----:B------:R1:W-:Y:S01]  /*4b50*/  MUFU.EX2 R105, R0 ;  /* 0x0000000000697308 */ /* 0x0003e20000000800 */
[----:B------:R-:W-:Y:S06]  /*4b60*/  HMMA.16816.F32.BF16 R68, R12, R32, R64 ;  /* 0x000000200c44723c */ /* 0x000fec0000041840 */
[C---:B------:R-:W-:Y:S01]  /*4b70*/  HMMA.16816.F32.BF16 R44, R8.reuse, R38, R44 ;  /* 0x00000026082c723c */ /* 0x040fe2000004182c */
[----:B------:R-:W4:Y:S05]  /*4b80*/  LDSM.16.MT88.4 R36, [R213+0x5400] ;  /* 0x00540000d524783b */ /* 0x000f2a0000004200 */
[----:B------:R-:W-:Y:S01]  /*4b90*/  HMMA.16816.F32.BF16 R56, R8, R34, R60 ;  /* 0x000000220838723c */ /* 0x000fe2000004183c */
[----:B-1----:R-:W-:-:S05]  /*4ba0*/  FFMA.FTZ R0, R123, UR5, -R4 ;  /* 0x000000057b007c23 */ /* 0x002fca0008010804 */
[----:B------:R-:W-:Y:S01]  /*4bb0*/  HMMA.16816.F32.BF16 R64, R12, R34, R52 ;  /* 0x000000220c40723c */ /* 0x000fe20000041834 */
[----:B------:R-:W1:Y:S01]  /*4bc0*/  LDSM.16.MT88.4 R32, [R214+0x5400] ;  /* 0x00540000d620783b */ /* 0x000e620000004200 */
[----:B------:R5:W-:Y:S01]  /*4bd0*/  MUFU.EX2 R103, R0 ;  /* 0x0000000000677308 */ /* 0x000be20000000800 */
[----:B------:R-:W-:Y:S02]  /*4be0*/  F2FP.BF16.F32.PACK_AB R8, R174, R176 ;  /* 0x000000b0ae08723e */ /* 0x000fe400000010ff */
[----:B------:R-:W-:Y:S02]  /*4bf0*/  F2FP.BF16.F32.PACK_AB R10, R118, R173 ;  /* 0x000000ad760a723e */ /* 0x000fe400000010ff */
[----:B------:R-:W-:Y:S02]  /*4c00*/  F2FP.BF16.F32.PACK_AB R12, R248, R247 ;  /* 0x000000f7f80c723e */ /* 0x000fe400000010ff */
[----:B------:R-:W-:Y:S02]  /*4c10*/  F2FP.BF16.F32.PACK_AB R13, R210, R218 ;  /* 0x000000dad20d723e */ /* 0x000fe400000010ff */
[----:B------:R-:W-:-:S02]  /*4c20*/  F2FP.BF16.F32.PACK_AB R14, R132, R133 ;  /* 0x00000085840e723e */ /* 0x000fc400000010ff */
[----:B------:R-:W-:Y:S01]  /*4c30*/  F2FP.BF16.F32.PACK_AB R15, R205, R208 ;  /* 0x000000d0cd0f723e */ /* 0x000fe200000010ff */
[----:B-----5:R-:W-:-:S06]  /*4c40*/  FFMA.FTZ R0, R143, UR5, -R3 ;  /* 0x000000058f007c23 */ /* 0x020fcc0008010803 */
[C---:B--2---:R-:W-:Y:S01]  /*4c50*/  HMMA.16816.F32.BF16 R52, R12.reuse, R20, R68 ;  /* 0x000000140c34723c */ /* 0x044fe20000041844 */
[----:B------:R2:W-:Y:S05]  /*4c60*/  MUFU.EX2 R99, R0 ;  /* 0x0000000000637308 */ /* 0x0005ea0000000800 */
[----:B------:R-:W-:Y:S01]  /*4c70*/  HMMA.16816.F32.BF16 R72, R12, R30, R72 ;  /* 0x0000001e0c48723c */ /* 0x000fe20000041848 */
[----:B--2---:R-:W-:-:S04]  /*4c80*/  FFMA.FTZ R0, R142, UR5, -R3 ;  /* 0x000000058e007c23 */ /* 0x004fc80008010803 */
[----:B------:R2:W5:Y:S02]  /*4c90*/  MUFU.EX2 R98, R0 ;  /* 0x0000000000627308 */ /* 0x0005640000000800 */
[----:B--2---:R-:W-:Y:S01]  /*4ca0*/  FFMA.FTZ R0, R140, UR5, -R3 ;  /* 0x000000058c007c23 */ /* 0x004fe20008010803 */
[----:B-----5:R-:W-:-:S05]  /*4cb0*/  F2FP.BF16.F32.PACK_AB R9, R98, R99 ;  /* 0x000000636209723e */ /* 0x020fca00000010ff */
[----:B------:R2:W-:Y:S02]  /*4cc0*/  MUFU.EX2 R96, R0 ;  /* 0x0000000000607308 */ /* 0x0005e40000000800 */
[----:B--2---:R-:W-:-:S06]  /*4cd0*/  FFMA.FTZ R0, R136, UR5, -R3 ;  /* 0x0000000588007c23 */ /* 0x004fcc0008010803 */
[----:B------:R2:W5:Y:S02]  /*4ce0*/  MUFU.EX2 R97, R0 ;  /* 0x0000000000617308 */ /* 0x0005640000000800 */
[----:B--2---:R-:W-:Y:S01]  /*4cf0*/  FFMA.FTZ R0, R124, UR5, -R4 ;  /* 0x000000057c007c23 */ /* 0x004fe20008010804 */
[----:B-----5:R-:W-:-:S05]  /*4d00*/  F2FP.BF16.F32.PACK_AB R11, R97, R96 ;  /* 0x00000060610b723e */ /* 0x020fca00000010ff */
[----:B------:R2:W5:Y:S02]  /*4d10*/  MUFU.EX2 R100, R0 ;  /* 0x0000000000647308 */ /* 0x0005640000000800 */
[-C--:B------:R-:W-:Y:S06]  /*4d20*/  HMMA.16816.F32.BF16 R140, R8, R28.reuse, R48 ;  /* 0x0000001c088c723c */ /* 0x080fec0000041830 */
[----:B------:R-:W-:Y:S06]  /*4d30*/  HMMA.16816.F32.BF16 R48, R12, R28, R76 ;  /* 0x0000001c0c30723c */ /* 0x000fec000004184c */
[C---:B------:R-:W-:Y:S01]  /*4d40*/  HMMA.16816.F32.BF16 R60, R8.reuse, R30, R44 ;  /* 0x0000001e083c723c */ /* 0x040fe2000004182c */
[--C-:B--2---:R-:W-:Y:S01]  /*4d50*/  FFMA.FTZ R0, R17, UR5, -R4.reuse ;  /* 0x0000000511007c23 */ /* 0x104fe20008010804 */
[----:B------:R-:W2:Y:S03]  /*4d60*/  LDSM.16.MT88.4 R28, [R213+0x5800] ;  /* 0x00580000d51c783b */ /* 0x000ea60000004200 */
[----:B------:R3:W-:Y:S01]  /*4d70*/  MUFU.EX2 R81, R0 ;  /* 0x0000000000517308 */ /* 0x0007e20000000800 */
[C---:B------:R-:W-:Y:S06]  /*4d80*/  HMMA.16816.F32.BF16 R40, R8.reuse, R20, R40 ;  /* 0x000000140828723c */ /* 0x040fec0000041828 */
[-C--:B------:R-:W-:Y:S06]  /*4d90*/  HMMA.16816.F32.BF16 R44, R8, R22.reuse, R56 ;  /* 0x00000016082c723c */ /* 0x080fec0000041838 */
[----:B------:R-:W-:Y:S01]  /*4da0*/  HMMA.16816.F32.BF16 R56, R12, R22, R64 ;  /* 0x000000160c38723c */ /* 0x000fe20000041840 */
[----:B------:R-:W-:Y:S01]  /*4db0*/  F2FP.BF16.F32.PACK_AB R8, R114, R116 ;  /* 0x000000747208723e */ /* 0x000fe200000010ff */
[----:B------:R-:W2:Y:S01]  /*4dc0*/  LDSM.16.MT88.4 R20, [R214+0x5800] ;  /* 0x00580000d614783b */ /* 0x000ea20000004200 */
[----:B------:R-:W-:Y:S01]  /*4dd0*/  F2FP.BF16.F32.PACK_AB R10, R105, R107 ;  /* 0x0000006b690a723e */ /* 0x000fe200000010ff */
[----:B---3--:R-:W-:-:S03]  /*4de0*/  FFMA.FTZ R0, R18, UR5, -R4 ;  /* 0x0000000512007c23 */ /* 0x008fc60008010804 */
[----:B-----5:R-:W-:Y:S01]  /*4df0*/  F2FP.BF16.F32.PACK_AB R12, R100, R103 ;  /* 0x00000067640c723e */ /* 0x020fe200000010ff */
[----:B------:R3:W5:Y:S02]  /*4e00*/  MUFU.EX2 R80, R0 ;  /* 0x0000000000507308 */ /* 0x0007640000000800 */
[----:B---3--:R-:W-:Y:S01]  /*4e10*/  FFMA.FTZ R0, R150, UR5, -R3 ;  /* 0x0000000596007c23 */ /* 0x008fe20008010803 */
[----:B-----5:R-:W-:-:S05]  /*4e20*/  F2FP.BF16.F32.PACK_AB R14, R80, R81 ;  /* 0x00000051500e723e */ /* 0x020fca00000010ff */
[----:B------:R3:W-:Y:S02]  /*4e30*/  MUFU.EX2 R95, R0 ;  /* 0x00000000005f7308 */ /* 0x0007e40000000800 */
[----:B---3--:R-:W-:-:S06]  /*4e40*/  FFMA.FTZ R0, R149, UR5, -R3 ;  /* 0x0000000595007c23 */ /* 0x008fcc0008010803 */
        /* <DEDUP_REMOVED lines=9> */
[C---:B----4-:R-:W-:Y:S06]  /*4ee0*/  HMMA.16816.F32.BF16 R140, R8.reuse, R36, R140 ;  /* 0x00000024088c723c */ /* 0x050fec000004188c */
[C---:B------:R-:W-:Y:S06]  /*4ef0*/  HMMA.16816.F32.BF16 R60, R8.reuse, R38, R60 ;  /* 0x00000026083c723c */ /* 0x040fec000004183c */
[----:B-1----:R-:W-:Y:S01]  /*4f00*/  HMMA.16816.F32.BF16 R156, R8, R32, R40 ;  /* 0x00000020089c723c */ /* 0x002fe20000041828 */
[----:B---3--:R-:W-:-:S04]  /*4f10*/  FFMA.FTZ R0, R26, UR5, -R4 ;  /* 0x000000051a007c23 */ /* 0x008fc80008010804 */
[----:B------:R1:W3:Y:S01]  /*4f20*/  MUFU.EX2 R68, R0 ;  /* 0x0000000000447308 */ /* 0x0002e20000000800 */
[----:B------:R-:W-:Y:S07]  /*4f30*/  HMMA.16816.F32.BF16 R44, R8, R34, R44 ;  /* 0x00000022082c723c */ /* 0x000fee000004182c */
[----:B------:R-:W-:Y:S02]  /*4f40*/  F2FP.BF16.F32.PACK_AB R8, R186, R197 ;  /* 0x000000c5ba08723e */ /* 0x000fe400000010ff */
[----:B------:R-:W-:-:S02]  /*4f50*/  F2FP.BF16.F32.PACK_AB R9, R203, R204 ;  /* 0x000000cccb09723e */ /* 0x000fc400000010ff */
[----:B------:R-:W-:Y:S02]  /*4f60*/  F2FP.BF16.F32.PACK_AB R10, R185, R184 ;  /* 0x000000b8b90a723e */ /* 0x000fe400000010ff */
[----:B------:R-:W-:Y:S01]  /*4f70*/  F2FP.BF16.F32.PACK_AB R11, R201, R202 ;  /* 0x000000cac90b723e */ /* 0x000fe200000010ff */
[----:B-1----:R-:W-:Y:S01]  /*4f80*/  FFMA.FTZ R0, R85, UR5, -R4 ;  /* 0x0000000555007c23 */ /* 0x002fe20008010804 */
[----:B---3--:R-:W-:-:S03]  /*4f90*/  F2FP.BF16.F32.PACK_AB R168, R68, R76 ;  /* 0x0000004c44a8723e */ /* 0x008fc600000010ff */
[----:B------:R1:W-:Y:S02]  /*4fa0*/  MUFU.EX2 R64, R0 ;  /* 0x0000000000407308 */ /* 0x0003e40000000800 */
[C---:B------:R-:W-:Y:S06]  /*4fb0*/  HMMA.16816.F32.BF16 R48, R8.reuse, R36, R48 ;  /* 0x000000240830723c */ /* 0x040fec0000041830 */
[C---:B------:R-:W-:Y:S06]  /*4fc0*/  HMMA.16816.F32.BF16 R40, R8.reuse, R38, R72 ;  /* 0x000000260828723c */ /* 0x040fec0000041848 */
[----:B------:R-:W-:Y:S01]  /*4fd0*/  HMMA.16816.F32.BF16 R36, R8, R32, R52 ;  /* 0x000000200824723c */ /* 0x000fe20000041834 */
[----:B-1----:R-:W-:-:S05]  /*4fe0*/  FFMA.FTZ R0, R152, UR5, -R3 ;  /* 0x0000000598007c23 */ /* 0x002fca0008010803 */
[----:B------:R-:W-:Y:S01]  /*4ff0*/  HMMA.16816.F32.BF16 R8, R8, R34, R56 ;  /* 0x000000220808723c */ /* 0x000fe20000041838 */
[----:B------:R-:W-:Y:S01]  /*5000*/  LDSM.16.MT88.4 R32, [R214+0x5c00] ;  /* 0x005c0000d620783b */ /* 0x000fe20000004200 */
[----:B------:R1:W-:Y:S02]  /*5010*/  MUFU.EX2 R66, R0 ;  /* 0x0000000000427308 */ /* 0x0003e40000000800 */
[--C-:B-1----:R-:W-:Y:S02]  /*5020*/  FFMA.FTZ R0, R151, UR5, -R3.reuse ;  /* 0x0000000597007c23 */ /* 0x102fe40008010803 */
[----:B------:R-:W1:Y:S04]  /*5030*/  LDSM.16.MT88.4 R148, [R213+0x5c00] ;  /* 0x005c0000d594783b */ /* 0x000e680000004200 */
[----:B------:R3:W4:Y:S02]  /*5040*/  MUFU.EX2 R65, R0 ;  /* 0x0000000000417308 */ /* 0x0007240000000800 */
[----:B---3--:R-:W-:Y:S01]  /*5050*/  FFMA.FTZ R0, R7, UR5, -R3 ;  /* 0x0000000507007c23 */ /* 0x008fe20008010803 */
[----:B------:R-:W-:-:S02]  /*5060*/  F2FP.BF16.F32.PACK_AB R7, R91, R92 ;  /* 0x0000005c5b07723e */ /* 0x000fc400000010ff */
[----:B----4-:R-:W-:-:S03]  /*5070*/  F2FP.BF16.F32.PACK_AB R13, R65, R66 ;  /* 0x00000042410d723e */ /* 0x010fc600000010ff */
[----:B------:R3:W-:Y:S02]  /*5080*/  MUFU.EX2 R26, R0 ;  /* 0x00000000001a7308 */ /* 0x0007e40000000800 */
[----:B---3--:R-:W-:-:S06]  /*5090*/  FFMA.FTZ R0, R25, UR5, -R3 ;  /* 0x0000000519007c23 */ /* 0x008fcc0008010803 */
[----:B------:R3:W4:Y:S02]  /*50a0*/  MUFU.EX2 R27, R0 ;  /* 0x00000000001b7308 */ /* 0x0007240000000800 */
[----:B---3--:R-:W-:Y:S01]  /*50b0*/  FFMA.FTZ R0, R89, UR5, -R4 ;  /* 0x0000000559007c23 */ /* 0x008fe20008010804 */
[----:B------:R-:W-:Y:S02]  /*50c0*/  F2FP.BF16.F32.PACK_AB R4, R192, R187 ;  /* 0x000000bbc004723e */ /* 0x000fe400000010ff */
[----:B----4-:R-:W-:-:S03]  /*50d0*/  F2FP.BF16.F32.PACK_AB R15, R27, R26 ;  /* 0x0000001a1b0f723e */ /* 0x010fc600000010ff */
[----:B------:R3:W4:Y:S02]  /*50e0*/  MUFU.EX2 R231, R0 ;  /* 0x0000000000e77308 */ /* 0x0007240000000800 */
[C---:B--2---:R-:W-:Y:S06]  /*50f0*/  HMMA.16816.F32.BF16 R48, R4.reuse, R28, R48 ;  /* 0x0000001c0430723c */ /* 0x044fec0000041830 */
[C---:B------:R-:W-:Y:S06]  /*5100*/  HMMA.16816.F32.BF16 R40, R4.reuse, R30, R40 ;  /* 0x0000001e0428723c */ /* 0x040fec0000041828 */
[----:B------:R-:W-:Y:S01]  /*5110*/  HMMA.16816.F32.BF16 R36, R4, R20, R36 ;  /* 0x000000140424723c */ /* 0x000fe20000041824 */
[----:B---3--:R-:W-:Y:S01]  /*5120*/  FFMA.FTZ R0, R84, UR5, -R3 ;  /* 0x0000000554007c23 */ /* 0x008fe20008010803 */
[----:B----4-:R-:W-:-:S03]  /*5130*/  F2FP.BF16.F32.PACK_AB R170, R231, R64 ;  /* 0x00000040e7aa723e */ /* 0x010fc600000010ff */
[----:B------:R2:W-:Y:S01]  /*5140*/  MUFU.EX2 R52, R0 ;  /* 0x0000000000347308 */ /* 0x0005e20000000800 */
[----:B------:R-:W-:Y:S06]  /*5150*/  HMMA.16816.F32.BF16 R8, R4, R22, R8 ;  /* 0x000000160408723c */ /* 0x000fec0000041808 */
[----:B------:R-:W-:Y:S01]  /*5160*/  HMMA.16816.F32.BF16 R140, R12, R28, R140 ;  /* 0x0000001c0c8c723c */ /* 0x000fe2000004188c */
[----:B------:R-:W-:Y:S01]  /*5170*/  FADD.FTZ R4, R163, R144 ;  /* 0x00000090a3047221 */ /* 0x000fe20000010000 */
[----:B------:R-:W-:-:S04]  /*5180*/  FADD.FTZ R5, R110, R109 ;  /* 0x0000006d6e057221 */ /* 0x000fc80000010000 */
[----:B------:R-:W-:Y:S01]  /*5190*/  HMMA.16816.F32.BF16 R152, R12, R30, R60 ;  /* 0x0000001e0c98723c */ /* 0x000fe2000004183c */
[----:B--2---:R-:W-:-:S05]  /*51a0*/  FFMA.FTZ R0, R86, UR5, -R3 ;  /* 0x0000000556007c23 */ /* 0x004fca0008010803 */
[C---:B------:R-:W-:Y:S01]  /*51b0*/  HMMA.16816.F32.BF16 R156, R12.reuse, R20, R156 ;  /* 0x000000140c9c723c */ /* 0x040fe2000004189c */
[----:B------:R2:W3:Y:S05]  /*51c0*/  MUFU.EX2 R25, R0 ;  /* 0x0000000000197308 */ /* 0x0004ea0000000800 */
[----:B------:R-:W-:Y:S01]  /*51d0*/  HMMA.16816.F32.BF16 R12, R12, R22, R44 ;  /* 0x000000160c0c723c */ /* 0x000fe2000004182c */
[--C-:B--2---:R-:W-:Y:S01]  /*51e0*/  FFMA.FTZ R0, R87, UR5, -R3.reuse ;  /* 0x0000000557007c23 */ /* 0x104fe20008010803 */
[----:B------:R-:W-:Y:S01]  /*51f0*/  FFMA.FTZ R3, R88, UR5, -R3 ;  /* 0x0000000558037c23 */ /* 0x000fe20008010803 */
[----:B---3--:R-:W-:Y:S02]  /*5200*/  F2FP.BF16.F32.PACK_AB R169, R25, R52 ;  /* 0x0000003419a9723e */ /* 0x008fe400000010ff */
[----:B------:R2:W-:Y:S08]  /*5210*/  MUFU.EX2 R19, R0 ;  /* 0x0000000000137308 */ /* 0x0005f00000000800 */
[----:B------:R3:W4:Y:S01]  /*5220*/  MUFU.EX2 R232, R3 ;  /* 0x0000000300e87308 */ /* 0x0007220000000800 */
[----:B--2---:R-:W-:-:S07]  /*5230*/  FFMA.FTZ R0, R160, UR5, -R16 ;  /* 0x00000005a0007c23 */ /* 0x004fce0008010810 */
[----:B------:R2:W5:Y:S01]  /*5240*/  MUFU.EX2 R18, R0 ;  /* 0x0000000000127308 */ /* 0x0005620000000800 */
[----:B---3--:R-:W-:Y:S01]  /*5250*/  IADD3 R3, -R2, R146, RZ ;  /* 0x0000009202037210 */ /* 0x008fe20007ffe1ff */
[----:B------:R-:W-:Y:S01]  /*5260*/  FADD.FTZ R2, R230, R228 ;  /* 0x000000e4e6027221 */ /* 0x000fe20000010000 */
[----:B----4-:R-:W-:-:S03]  /*5270*/  F2FP.BF16.F32.PACK_AB R171, R232, R19 ;  /* 0x00000013e8ab723e */ /* 0x010fc600000010ff */
[----:B------:R-:W-:-:S04]  /*5280*/  FADD.FTZ R3, R233, R2 ;  /* 0x00000002e9037221 */ /* 0x000fc80000010000 */
[----:B------:R-:W-:Y:S01]  /*5290*/  FADD.FTZ R6, R234, R3 ;  /* 0x00000003ea067221 */ /* 0x000fe20000010000 */
[----:B-1----:R-:W-:Y:S01]  /*52a0*/  HMMA.16816.F32.BF16 R140, R168, R148, R140 ;  /* 0x00000094a88c723c */ /* 0x002fe2000004188c */
[----:B--2---:R-:W-:-:S05]  /*52b0*/  FFMA.FTZ R0, R161, UR5, -R16 ;  /* 0x00000005a1007c23 */ /* 0x004fca0008010810 */
[C---:B------:R-:W-:Y:S01]  /*52c0*/  HMMA.16816.F32.BF16 R152, R168.reuse, R150, R152 ;  /* 0x00000096a898723c */ /* 0x040fe20000041898 */
[----:B------:R1:W-:Y:S05]  /*52d0*/  MUFU.EX2 R17, R0 ;  /* 0x0000000000117308 */ /* 0x0003ea0000000800 */
[C---:B------:R-:W-:Y:S06]  /*52e0*/  HMMA.16816.F32.BF16 R156, R168.reuse, R32, R156 ;  /* 0x00000020a89c723c */ /* 0x040fec000004189c */
[----:B------:R-:W-:Y:S01]  /*52f0*/  HMMA.16816.F32.BF16 R168, R168, R34, R12 ;  /* 0x00000022a8a8723c */ /* 0x000fe2000004180c */
[----:B-1----:R-:W-:-:S04]  /*5300*/  FFMA.FTZ R0, R162, UR5, -R16 ;  /* 0x00000005a2007c23 */ /* 0x002fc80008010810 */
[----:B------:R1:W2:Y:S02]  /*5310*/  MUFU.EX2 R230, R0 ;  /* 0x0000000000e67308 */ /* 0x0002a40000000800 */
[----:B-1----:R-:W-:Y:S01]  /*5320*/  FADD.FTZ R0, R167, R165 ;  /* 0x000000a5a7007221 */ /* 0x002fe20000010000 */
[----:B-----5:R-:W-:Y:S02]  /*5330*/  F2FP.BF16.F32.PACK_AB R165, R18, R90 ;  /* 0x0000005a12a5723e */ /* 0x020fe400000010ff */
[----:B--2---:R-:W-:Y:S01]  /*5340*/  F2FP.BF16.F32.PACK_AB R167, R230, R17 ;  /* 0x00000011e6a7723e */ /* 0x004fe200000010ff */
[----:B------:R-:W-:Y:S01]  /*5350*/  FADD.FTZ R2, R166, R0 ;  /* 0x00000000a6027221 */ /* 0x000fe20000010000 */
[----:B------:R-:W-:Y:S01]  /*5360*/  FADD.FTZ R0, R145, R4 ;  /* 0x0000000491007221 */ /* 0x000fe20000010000 */
[----:B------:R-:W-:Y:S01]  /*5370*/  FADD.FTZ R4, R111, R5 ;  /* 0x000000056f047221 */ /* 0x000fe20000010000 */
[----:B------:R-:W-:Y:S01]  /*5380*/  F2FP.BF16.F32.PACK_AB R166, R229, R93 ;  /* 0x0000005de5a6723e */ /* 0x000fe200000010ff */
[----:B------:R-:W-:Y:S01]  /*5390*/  FADD.FTZ R3, R191, R2 ;  /* 0x00000002bf037221 */ /* 0x000fe20000010000 */
        /* <DEDUP_REMOVED lines=98> */
[C---:B------:R-:W-:Y:S01]  /*59c0*/  F2FP.BF16.F32.PACK_AB R164, R199.reuse, R194 ;  /* 0x000000c2c7a4723e */ /* 0x040fe200000010ff */
        /* <DEDUP_REMOVED lines=8> */
[C---:B------:R-:W-:Y:S01]  /*5a50*/  HMMA.16816.F32.BF16 R144, R164.reuse, R148, R48 ;  /* 0x00000094a490723c */ /* 0x040fe20000041830 */
[----:B------:R-:W-:Y:S01]  /*5a60*/  FADD.FTZ R4, R93, R4 ;  /* 0x000000045d047221 */ /* 0x000fe20000010000 */
[----:B------:R-:W-:Y:S01]  /*5a70*/  FADD.FTZ R3, R17, R3 ;  /* 0x0000000311037221 */ /* 0x000fe20000010000 */
[----:B------:R-:W-:Y:S01]  /*5a80*/  FADD.FTZ R2, R64, R2 ;  /* 0x0000000240027221 */ /* 0x000fe20000010000 */
[----:B------:R-:W-:Y:S01]  /*5a90*/  FADD.FTZ R0, R19, R0 ;  /* 0x0000000013007221 */ /* 0x000fe20000010000 */
[----:B------:R-:W-:Y:S01]  /*5aa0*/  FADD.FTZ R229, R229, R4 ;  /* 0x00000004e5e57221 */ /* 0x000fe20000010000 */
[----:B------:R-:W-:Y:S01]  /*5ab0*/  HMMA.16816.F32.BF16 R148, R164, R150, R40 ;  /* 0x00000096a494723c */ /* 0x000fe20000041828 */
[----:B------:R-:W-:Y:S01]  /*5ac0*/  FADD.FTZ R230, R230, R3 ;  /* 0x00000003e6e67221 */ /* 0x000fe20000010000 */
[----:B------:R-:W-:Y:S01]  /*5ad0*/  FADD.FTZ R231, R231, R2 ;  /* 0x00000002e7e77221 */ /* 0x000fe20000010000 */
[----:B------:R-:W-:Y:S01]  /*5ae0*/  FADD.FTZ R232, R232, R0 ;  /* 0x00000000e8e87221 */ /* 0x000fe20000010000 */
[----:B------:R-:W-:-:S02]  /*5af0*/  IADD3 R224, R217, 0x400, RZ ;  /* 0x00000400d9e07810 */ /* 0x000fc40007ffe0ff */
[C---:B------:R-:W-:Y:S01]  /*5b00*/  HMMA.16816.F32.BF16 R160, R164.reuse, R32, R36 ;  /* 0x00000020a4a0723c */ /* 0x040fe20000041824 */
[C---:B------:R-:W-:Y:S02]  /*5b10*/  IADD3 R223, R217.reuse, 0x800, RZ ;  /* 0x00000800d9df7810 */ /* 0x040fe40007ffe0ff */
[C---:B------:R-:W-:Y:S02]  /*5b20*/  IADD3 R222, R217.reuse, 0xc00, RZ ;  /* 0x00000c00d9de7810 */ /* 0x040fe40007ffe0ff */
[C---:B------:R-:W-:Y:S01]  /*5b30*/  IADD3 R221, R217.reuse, 0x1000, RZ ;  /* 0x00001000d9dd7810 */ /* 0x040fe20007ffe0ff */
[----:B------:R-:W-:Y:S01]  /*5b40*/  HMMA.16816.F32.BF16 R164, R164, R34, R8 ;  /* 0x00000022a4a4723c */ /* 0x000fe20000041808 */
[C---:B------:R-:W-:Y:S02]  /*5b50*/  IADD3 R220, R217.reuse, 0x1400, RZ ;  /* 0x00001400d9dc7810 */ /* 0x040fe40007ffe0ff */
[C---:B------:R-:W-:Y:S02]  /*5b60*/  IADD3 R219, R217.reuse, 0x1800, RZ ;  /* 0x00001800d9db7810 */ /* 0x040fe40007ffe0ff */
[----:B------:R-:W-:Y:S01]  /*5b70*/  IADD3 R218, R217, 0x1c00, RZ ;  /* 0x00001c00d9da7810 */ /* 0x000fe20007ffe0ff */
[----:B------:R-:W-:-:S03]  /*5b80*/  NOP ;  /* 0x0000000000007918 */ /* 0x000fc60000000000 */
[----:B------:R-:W-:-:S15]  /*5b90*/  @!P2 BRA `(.L_x_6) ;  /* 0x0000003400eca947 */ /* 0x000fde0003800000 */
[C---:B------:R-:W-:Y:S01]  /*5ba0*/  SHF.L.U64.HI R227, R128.reuse, 0x6, R129 ;  /* 0x0000000680e37819 */ /* 0x040fe20000010281 */
[----:B------:R-:W-:Y:S01]  /*5bb0*/  IMAD.SHL.U32 R228, R128, 0x40, RZ ;  /* 0x0000004080e47824 */ /* 0x000fe200078e00ff */
[----:B------:R-:W-:Y:S01]  /*5bc0*/  LEA.HI.SX32 R225, R225, 0xfffffffe, 0x19 ;  /* 0xfffffffee1e17811 */ /* 0x000fe200078fcaff */
[----:B------:R-:W-:Y:S01]  /*5bd0*/  IMAD.MOV.U32 R3, RZ, RZ, R139 ;  /* 0x000000ffff037224 */ /* 0x000fe200078e008b */
[----:B------:R-:W-:Y:S01]  /*5be0*/  MOV R133, R138 ;  /* 0x0000008a00857202 */ /* 0x000fe20000000f00 */
[----:B------:R-:W-:Y:S01]  /*5bf0*/  IMAD.MOV.U32 R134, RZ, RZ, R137 ;  /* 0x000000ffff867224 */ /* 0x000fe200078e0089 */
[----:B------:R-:W-:Y:S01]  /*5c00*/  MOV R135, R24 ;  /* 0x0000001800877202 */ /* 0x000fe20000000f00 */
[----:B------:R-:W-:Y:S01]  /*5c10*/  ULDC.64 UR8, c[0x0][0x248] ;  /* 0x0000920000087ab9 */ /* 0x000fe20000000a00 */
[----:B------:R-:W-:Y:S01]  /*5c20*/  ULDC UR4, c[0x0][0x2ec] ;  /* 0x0000bb0000047ab9 */ /* 0x000fe20000000800 */
[----:B------:R-:W-:Y:S02]  /*5c30*/  USHF.L.U64.HI UR14, UR8, 0x6, UR9 ;  /* 0x00000006080e7899 */ /* 0x000fe40008010209 */
[----:B------:R-:W-:Y:S01]  /*5c40*/  USHF.L.U32 UR5, UR8, 0x6, URZ ;  /* 0x0000000608057899 */ /* 0x000fe2000800063f */
[----:B------:R-:W-:Y:S01]  /*5c50*/  ULDC.64 UR12, c[0x0][0x250] ;  /* 0x00009400000c7ab9 */ /* 0x000fe20000000a00 */
[----:B------:R-:W-:Y:S01]  /*5c60*/  ULDC.64 UR6, c[0x0][0x218] ;  /* 0x0000860000067ab9 */ /* 0x000fe20000000a00 */
[----:B------:R-:W-:Y:S01]  /*5c70*/  ULDC.64 UR10, c[0x0][0x220] ;  /* 0x00008800000a7ab9 */ /* 0x000fe20000000a00 */
[----:B------:R-:W-:Y:S08]  /*5c80*/  BRA `(.L_x_7) ;  /* 0x0000000000687947 */ /* 0x000ff00003800000 */
.L_x_9:
[----:B------:R-:W2:Y:S01]  /*5c90*/  LDL.64 R234, [R1+0x8] ;  /* 0x0000080001ea7983 */ /* 0x000ea20000100a00 */
[----:B------:R-:W-:Y:S04]  /*5ca0*/  VIADD R0, R225, 0xffffffff ;  /* 0xffffffffe1007836 */ /* 0x000fe80000000000 */
[----:B------:R-:W-:Y:S01]  /*5cb0*/  IMAD.WIDE.U32 R136, R0, UR8, RZ ;  /* 0x0000000800887c25 */ /* 0x000fe2000f8e00ff */
[----:B------:R-:W-:Y:S05]  /*5cc0*/  SHF.R.S32.HI R2, RZ, 0x1f, R0 ;  /* 0x0000001fff027819 */ /* 0x000fea0000011400 */
[----:B------:R-:W-:Y:S04]  /*5cd0*/  IMAD R2, R2, UR8, RZ ;  /* 0x0000000802027c24 */ /* 0x000fe8000f8e02ff */
[----:B------:R-:W-:Y:S04]  /*5ce0*/  IMAD R2, R0, UR9, R2 ;  /* 0x0000000900027c24 */ /* 0x000fe8000f8e0202 */
[----:B------:R-:W-:Y:S01]  /*5cf0*/  IMAD.IADD R2, R137, 0x1, R2 ;  /* 0x0000000189027824 */ /* 0x000fe200078e0202 */
[----:B--2---:R-:W-:Y:S04]  /*5d00*/  LEA R0, P0, R136, R234, 0x7 ;  /* 0x000000ea88007211 */ /* 0x004fe800078038ff */
[----:B------:R-:W-:Y:S02]  /*5d10*/  LEA R172, P1, R0, UR6, 0x1 ;  /* 0x0000000600ac7c11 */ /* 0x000fe4000f8208ff */
[----:B------:R-:W-:Y:S02]  /*5d20*/  LEA.HI.X R2, R136, R251, R2, 0x7, P0 ;  /* 0x000000fb88027211 */ /* 0x000fe400000f3c02 */
[----:B------:R-:W-:Y:S02]  /*5d30*/  IADD3 R138, P0, R172, UR5, RZ ;  /* 0x00000005ac8a7c10 */ /* 0x000fe4000ff1e0ff */
[----:B------:R-:W-:Y:S02]  /*5d40*/  LEA.HI.X R173, R0, UR7, R2, 0x1, P1 ;  /* 0x0000000700ad7c11 */ /* 0x000fe400088f0c02 */
[----:B------:R-:W-:Y:S02]  /*5d50*/  IADD3 R136, P1, R138, UR5, RZ ;  /* 0x000000058a887c10 */ /* 0x000fe4000ff3e0ff */
[----:B------:R-:W-:Y:S01]  /*5d60*/  IADD3.X R139, R173, UR14, RZ, P0, !PT ;  /* 0x0000000ead8b7c10 */ /* 0x000fe200087fe4ff */
[----:B------:R-:W-:Y:S01]  /*5d70*/  @!PT LDS RZ, [RZ] ;  /* 0x00000000fffff984 */ /* 0x000fe20000000800 */
[----:B------:R-:W-:Y:S01]  /*5d80*/  @!PT LDS RZ, [RZ] ;  /* 0x00000000fffff984 */ /* 0x000fe20000000800 */
[----:B------:R-:W-:Y:S01]  /*5d90*/  @!PT LDS RZ, [RZ] ;  /* 0x00000000fffff984 */ /* 0x000fe20000000800 */
[----:B------:R1:W-:Y:S01]  /*5da0*/  LDGSTS.E.BYPASS.LTC128B.128 [R226+0x2000], desc[UR16][R172.64] ;  /* 0x02000000ace27fae */ /* 0x0003e2000b901d50 */
[----:B------:R-:W-:Y:S02]  /*5db0*/  IADD3 R174, P0, R136, UR5, RZ ;  /* 0x0000000588ae7c10 */ /* 0x000fe4000ff1e0ff */
[----:B------:R-:W-:Y:S01]  /*5dc0*/  IADD3.X R137, R139, UR14, RZ, P1, !PT ;  /* 0x0000000e8b897c10 */ /* 0x000fe20008ffe4ff */
[----:B------:R1:W-:Y:S03]  /*5dd0*/  LDGSTS.E.BYPASS.LTC128B.128 [R226+0x2800], desc[UR16][R138.64] ;  /* 0x028000008ae27fae */ /* 0x0003e6000b901d50 */
[----:B------:R-:W-:Y:S01]  /*5de0*/  IADD3.X R175, R137, UR14, RZ, P0, !PT ;  /* 0x0000000e89af7c10 */ /* 0x000fe200087fe4ff */
[----:B------:R1:W-:Y:S04]  /*5df0*/  LDGSTS.E.BYPASS.LTC128B.128 [R226+0x3000], desc[UR16][R136.64] ;  /* 0x0300000088e27fae */ /* 0x0003e8000b901d50 */
[----:B------:R1:W-:Y:S04]  /*5e00*/  LDGSTS.E.BYPASS.LTC128B.128 [R226+0x3800], desc[UR16][R174.64] ;  /* 0x03800000aee27fae */ /* 0x0003e8000b901d50 */
[----:B------:R-:W0:Y:S01]  /*5e10*/  LDGDEPBAR ;  /* 0x00000000000079af */ /* 0x000e220000000000 */
[----:B------:R-:W-:Y:S05]  /*5e20*/  BRA `(.L_x_8) ;  /* 0x0000000c00a87947 */ /* 0x000fea0003800000 */
.L_x_7:
[----:B------:R-:W2:Y:S01]  /*5e30*/  LDL.64 R10, [R1] ;  /* 0x00000000010a7983 */ /* 0x000ea20000100a00 */
[----:B------:R-:W-:Y:S01]  /*5e40*/  SHF.R.S32.HI R0, RZ, 0x1f, R225 ;  /* 0x0000001fff007819 */ /* 0x000fe200000114e1 */
[----:B------:R-:W-:Y:S04]  /*5e50*/  DEPBAR.LE SB0, 0x0 ;  /* 0x000080000000791a */ /* 0x000fe80000000000 */
[----:B------:R-:W-:Y:S01]  /*5e60*/  BAR.SYNC.DEFER_BLOCKING 0x0 ;  /* 0x0000000000007b1d */ /* 0x000fe20000010000 */
[----:B------:R-:W-:Y:S01]  /*5e70*/  IMAD R0, R0, UR12, RZ ;  /* 0x0000000c00007c24 */ /* 0x000fe2000f8e02ff */
[C---:B------:R-:W-:Y:S01]  /*5e80*/  ISETP.GT.AND P2, PT, R225.reuse, RZ, PT ;  /* 0x000000ffe100720c */ /* 0x040fe20003f44270 */
[C---:B------:R-:W-:Y:S04]  /*5e90*/  IMAD.WIDE.U32 R4, R225.reuse, UR12, RZ ;  /* 0x0000000ce1047c25 */ /* 0x040fe8000f8e00ff */
[----:B------:R-:W-:Y:S04]  /*5ea0*/  IMAD R2, R225, UR13, R0 ;  /* 0x0000000de1027c24 */ /* 0x000fe8000f8e0200 */
[----:B------:R-:W-:Y:S01]  /*5eb0*/  IMAD.IADD R2, R5, 0x1, R2 ;  /* 0x0000000105027824 */ /* 0x000fe200078e0202 */
[----:B--2---:R-:W-:Y:S04]  /*5ec0*/  LEA R0, P0, R4, R10, 0x7 ;  /* 0x0000000a04007211 */ /* 0x004fe800078038ff */
[----:B------:R-:W-:Y:S02]  /*5ed0*/  LEA R8, P1, R0, UR10, 0x1 ;  /* 0x0000000a00087c11 */ /* 0x000fe4000f8208ff */
[----:B------:R-:W-:Y:S02]  /*5ee0*/  LEA.HI.X R4, R4, R249, R2, 0x7, P0 ;  /* 0x000000f904047211 */ /* 0x000fe400000f3c02 */
[-C--:B------:R-:W-:Y:S02]  /*5ef0*/  IADD3 R6, P0, R8, R228.reuse, RZ ;  /* 0x000000e408067210 */ /* 0x080fe40007f1e0ff */
[----:B------:R-:W-:Y:S02]  /*5f00*/  LEA.HI.X R9, R0, UR11, R4, 0x1, P1 ;  /* 0x0000000b00097c11 */ /* 0x000fe400088f0c04 */
[-C--:B------:R-:W-:Y:S03]  /*5f10*/  IADD3 R4, P1, R6, R228.reuse, RZ ;  /* 0x000000e406047210 */ /* 0x080fe60007f3e0ff */
[----:B------:R-:W-:Y:S01]  /*5f20*/  @!PT LDS RZ, [RZ] ;  /* 0x00000000fffff984 */ /* 0x000fe20000000800 */
[----:B------:R-:W-:Y:S01]  /*5f30*/  @!PT LDS RZ, [RZ] ;  /* 0x00000000fffff984 */ /* 0x000fe20000000800 */
[----:B------:R-:W-:Y:S01]  /*5f40*/  @!PT LDS RZ, [RZ] ;  /* 0x00000000fffff984 */ /* 0x000fe20000000800 */
[----:B------:R-:W-:Y:S01]  /*5f50*/  LDGSTS.E.BYPASS.LTC128B.128 [R226+0x4000], desc[UR16][R8.64] ;  /* 0x0400000008e27fae */ /* 0x000fe2000b901d50 */
[--C-:B------:R-:W-:Y:S01]  /*5f60*/  IMAD.X R7, R9, 0x1, R227.reuse, P0 ;  /* 0x0000000109077824 */ /* 0x100fe200000e06e3 */
[----:B------:R-:W-:Y:S03]  /*5f70*/  IADD3 R10, P0, R4, R228, RZ ;  /* 0x000000e4040a7210 */ /* 0x000fe60007f1e0ff */
[--C-:B------:R-:W-:Y:S03]  /*5f80*/  IMAD.X R5, R7, 0x1, R227.reuse, P1 ;  /* 0x0000000107057824 */ /* 0x100fe600008e06e3 */
[----:B------:R-:W-:Y:S01]  /*5f90*/  LDGSTS.E.BYPASS.LTC128B.128 [R226+0x4800], desc[UR16][R6.64] ;  /* 0x0480000006e27fae */ /* 0x000fe2000b901d50 */
[----:B------:R-:W-:Y:S07]  /*5fa0*/  IMAD.X R11, R5, 0x1, R227, P0 ;  /* 0x00000001050b7824 */ /* 0x000fee00000e06e3 */
[----:B------:R1:W-:Y:S08]  /*5fb0*/  LDGSTS.E.BYPASS.LTC128B.128 [R226+0x5000], desc[UR16][R4.64] ;  /* 0x0500000004e27fae */ /* 0x0003f0000b901d50 */
[----:B------:R2:W-:Y:S08]  /*5fc0*/  LDGSTS.E.BYPASS.LTC128B.128 [R226+0x5800], desc[UR16][R10.64] ;  /* 0x058000000ae27fae */ /* 0x0005f0000b901d50 */
[----:B------:R-:W-:Y:S08]  /*5fd0*/  LDSM.16.M88.4 R128, [R215] ;  /* 0x00000000d780783b */ /* 0x000ff00000000200 */
[----:B------:R-:W1:Y:S08]  /*5fe0*/  LDSM.16.M88.4 R16, [R212+0x2000] ;  /* 0x00200000d410783b */ /* 0x000e700000000200 */
[----:B------:R-:W2:Y:S08]  /*5ff0*/  LDSM.16.M88.4 R124, [R215+0x1000] ;  /* 0x00100000d77c783b */ /* 0x000eb00000000200 */
[----:B------:R-:W3:Y:S08]  /*6000*/  LDSM.16.M88.4 R32, [R212+0x2400] ;  /* 0x00240000d420783b */ /* 0x000ef00000000200 */
[----:B------:R-:W0:Y:S08]  /*6010*/  LDGDEPBAR ;  /* 0x00000000000079af */ /* 0x000e300000000000 */
[----:B------:R-:W4:Y:S08]  /*6020*/  LDSM.16.M88.4 R48, [R212+0x2800] ;  /* 0x00280000d430783b */ /* 0x000f300000000200 */
[----:B------:R-:W5:Y:S01]  /*6030*/  LDSM.16.M88.4 R64, [R212+0x2c00] ;  /* 0x002c0000d440783b */ /* 0x000f620000000200 */
[-C--:B-1----:R-:W-:Y:S07]  /*6040*/  HMMA.16816.F32.BF16 R4, R128, R16.reuse, RZ ;  /* 0x000000108004723c */ /* 0x082fee00000418ff */
[----:B------:R-:W1:Y:S01]  /*6050*/  LDSM.16.M88.4 R80, [R212+0x3000] ;  /* 0x00300000d450783b */ /* 0x000e620000000200 */
[C---:B--2---:R-:W-:Y:S07]  /*6060*/  HMMA.16816.F32.BF16 R8, R124.reuse, R16, RZ ;  /* 0x000000107c08723c */ /* 0x044fee00000418ff */
[----:B------:R-:W2:Y:S01]  /*6070*/  LDSM.16.M88.4 R96, [R212+0x3400] ;  /* 0x00340000d460783b */ /* 0x000ea20000000200 */
[-C--:B------:R-:W-:Y:S06]  /*6080*/  HMMA.16816.F32.BF16 R12, R124, R18.reuse, RZ ;  /* 0x000000127c0c723c */ /* 0x080fec00000418ff */
[C---:B------:R-:W-:Y:S01]  /*6090*/  HMMA.16816.F32.BF16 R16, R128.reuse, R18, RZ ;  /* 0x000000128010723c */ /* 0x040fe200000418ff */
[----:B------:R-:W2:Y:S05]  /*60a0*/  LDSM.16.M88.4 R112, [R212+0x3800] ;  /* 0x00380000d470783b */ /* 0x000eaa0000000200 */
[-C--:B---3--:R-:W-:Y:S03]  /*60b0*/  HMMA.16816.F32.BF16 R20, R128, R32.reuse, RZ ;  /* 0x000000208014723c */ /* 0x088fe600000418ff */
[----:B------:R-:W3:Y:S03]  /*60c0*/  LDSM.16.M88.4 R136, [R212+0x3c00] ;  /* 0x003c0000d488783b */ /* 0x000ee60000000200 */
[C---:B------:R-:W-:Y:S05]  /*60d0*/  HMMA.16816.F32.BF16 R24, R124.reuse, R32, RZ ;  /* 0x000000207c18723c */ /* 0x040fea00000418ff */
[----:B------:R-:W-:Y:S01]  /*60e0*/  LDSM.16.M88.4 R172, [R216] ;  /* 0x00000000d8ac783b */ /* 0x000fe20000000200 */
[-C--:B------:R-:W-:Y:S06]  /*60f0*/  HMMA.16816.F32.BF16 R28, R124, R34.reuse, RZ ;  /* 0x000000227c1c723c */ /* 0x080fec00000418ff */
[C---:B------:R-:W-:Y:S01]  /*6100*/  HMMA.16816.F32.BF16 R32, R128.reuse, R34, RZ ;  /* 0x000000228020723c */ /* 0x040fe200000418ff */
[----:B------:R-:W3:Y:S05]  /*6110*/  LDSM.16.M88.4 R176, [R217] ;  /* 0x00000000d9b0783b */ /* 0x000eea0000000200 */
[-C--:B----4-:R-:W-:Y:S03]  /*6120*/  HMMA.16816.F32.BF16 R36, R128, R48.reuse, RZ ;  /* 0x000000308024723c */ /* 0x090fe600000418ff */
[----:B------:R-:W4:Y:S03]  /*6130*/  LDSM.16.M88.4 R180, [R216+0x1000] ;  /* 0x00100000d8b4783b */ /* 0x000f260000000200 */
[C---:B------:R-:W-:Y:S05]  /*6140*/  HMMA.16816.F32.BF16 R40, R124.reuse, R48, RZ ;  /* 0x000000307c28723c */ /* 0x040fea00000418ff */
[----:B------:R-:W4:Y:S01]  /*6150*/  LDSM.16.M88.4 R184, [R224] ;  /* 0x00000000e0b8783b */ /* 0x000f220000000200 */
[-C--:B------:R-:W-:Y:S06]  /*6160*/  HMMA.16816.F32.BF16 R44, R124, R50.reuse, RZ ;  /* 0x000000327c2c723c */ /* 0x080fec00000418ff */
[C---:B------:R-:W-:Y:S01]  /*6170*/  HMMA.16816.F32.BF16 R48, R128.reuse, R50, RZ ;  /* 0x000000328030723c */ /* 0x040fe200000418ff */
[----:B------:R-:W4:Y:S05]  /*6180*/  LDSM.16.M88.4 R188, [R223] ;  /* 0x00000000dfbc783b */ /* 0x000f2a0000000200 */
[-C--:B-----5:R-:W-:Y:S03]  /*6190*/  HMMA.16816.F32.BF16 R52, R128, R64.reuse, RZ ;  /* 0x000000408034723c */ /* 0x0a0fe600000418ff */
[----:B------:R-:W5:Y:S03]  /*61a0*/  LDSM.16.M88.4 R192, [R222] ;  /* 0x00000000dec0783b */ /* 0x000f660000000200 */
[C---:B------:R-:W-:Y:S05]  /*61b0*/  HMMA.16816.F32.BF16 R56, R124.reuse, R64, RZ ;  /* 0x000000407c38723c */ /* 0x040fea00000418ff */
[----:B------:R-:W5:Y:S01]  /*61c0*/  LDSM.16.M88.4 R196, [R221] ;  /* 0x00000000ddc4783b */ /* 0x000f620000000200 */
[-C--:B------:R-:W-:Y:S06]  /*61d0*/  HMMA.16816.F32.BF16 R60, R124, R66.reuse, RZ ;  /* 0x000000427c3c723c */ /* 0x080fec00000418ff */
[C---:B------:R-:W-:Y:S01]  /*61e0*/  HMMA.16816.F32.BF16 R64, R128.reuse, R66, RZ ;  /* 0x000000428040723c */ /* 0x040fe200000418ff */
[----:B------:R-:W5:Y:S05]  /*61f0*/  LDSM.16.M88.4 R200, [R220] ;  /* 0x00000000dcc8783b */ /* 0x000f6a0000000200 */
[-C--:B-1----:R-:W-:Y:S03]  /*6200*/  HMMA.16816.F32.BF16 R68, R128, R80.reuse, RZ ;  /* 0x000000508044723c */ /* 0x082fe600000418ff */
[----:B------:R-:W1:Y:S03]  /*6210*/  LDSM.16.M88.4 R204, [R219] ;  /* 0x00000000dbcc783b */ /* 0x000e660000000200 */
[C---:B------:R-:W-:Y:S05]  /*6220*/  HMMA.16816.F32.BF16 R72, R124.reuse, R80, RZ ;  /* 0x000000507c48723c */ /* 0x040fea00000418ff */
[----:B------:R-:W1:Y:S01]  /*6230*/  LDSM.16.M88.4 R208, [R218] ;  /* 0x00000000dad0783b */ /* 0x000e620000000200 */
[-C--:B------:R-:W-:Y:S01]  /*6240*/  HMMA.16816.F32.BF16 R76, R124, R82.reuse, RZ ;  /* 0x000000527c4c723c */ /* 0x080fe200000418ff */
[----:B------:R-:W-:Y:S05]  /*6250*/  DEPBAR.LE SB0, 0x0 ;  /* 0x000080000000791a */ /* 0x000fea0000000000 */
[C---:B------:R-:W-:Y:S01]  /*6260*/  HMMA.16816.F32.BF16 R80, R128.reuse, R82, RZ ;  /* 0x000000528050723c */ /* 0x040fe200000418ff */
[----:B------:R-:W-:Y:S05]  /*6270*/  BAR.SYNC.DEFER_BLOCKING 0x0 ;  /* 0x0000000000007b1d */ /* 0x000fea0000010000 */
[-C--:B--2---:R-:W-:Y:S06]  /*6280*/  HMMA.16816.F32.BF16 R84, R128, R96.reuse, RZ ;  /* 0x000000608054723c */ /* 0x084fec00000418ff */
[C---:B------:R-:W-:Y:S06]  /*6290*/  HMMA.16816.F32.BF16 R88, R124.reuse, R96, RZ ;  /* 0x000000607c58723c */ /* 0x040fec00000418ff */
[-C--:B------:R-:W-:Y:S06]  /*62a0*/  HMMA.16816.F32.BF16 R92, R124, R98.reuse, RZ ;  /* 0x000000627c5c723c */ /* 0x080fec00000418ff */
[C---:B------:R-:W-:Y:S06]  /*62b0*/  HMMA.16816.F32.BF16 R96, R128.reuse, R98, RZ ;  /* 0x000000628060723c */ /* 0x040fec00000418ff */
[-C--:B------:R-:W-:Y:S06]  /*62c0*/  HMMA.16816.F32.BF16 R100, R128, R112.reuse, RZ ;  /* 0x000000708064723c */ /* 0x080fec00000418ff */
[C---:B------:R-:W-:Y:S06]  /*62d0*/  HMMA.16816.F32.BF16 R104, R124.reuse, R112, RZ ;  /* 0x000000707c68723c */ /* 0x040fec00000418ff */
[-C--:B------:R-:W-:Y:S06]  /*62e0*/  HMMA.16816.F32.BF16 R108, R124, R114.reuse, RZ ;  /* 0x000000727c6c723c */ /* 0x080fec00000418ff */
[C---:B------:R-:W-:Y:S06]  /*62f0*/  HMMA.16816.F32.BF16 R112, R128.reuse, R114, RZ ;  /* 0x000000728070723c */ /* 0x040fec00000418ff */
[-C--:B---3--:R-:W-:Y:S06]  /*6300*/  HMMA.16816.F32.BF16 R116, R128, R136.reuse, RZ ;  /* 0x000000888074723c */ /* 0x088fec00000418ff */
[C---:B------:R-:W-:Y:S06]  /*6310*/  HMMA.16816.F32.BF16 R120, R124.reuse, R136, RZ ;  /* 0x000000887c78723c */ /* 0x040fec00000418ff */
[-C--:B------:R-:W-:Y:S06]  /*6320*/  HMMA.16816.F32.BF16 R124, R124, R138.reuse, RZ ;  /* 0x0000008a7c7c723c */ /* 0x080fec00000418ff */
[----:B------:R-:W-:Y:S06]  /*6330*/  HMMA.16816.F32.BF16 R128, R128, R138, RZ ;  /* 0x0000008a8080723c */ /* 0x000fec00000418ff */
[-C--:B------:R-:W-:Y:S06]  /*6340*/  HMMA.16816.F32.BF16 R4, R172, R176.reuse, R4 ;  /* 0x000000b0ac04723c */ /* 0x080fec0000041804 */
[C---:B----4-:R-:W-:Y:S06]  /*6350*/  HMMA.16816.F32.BF16 R8, R180.reuse, R176, R8 ;  /* 0x000000b0b408723c */ /* 0x050fec0000041808 */
[-C--:B------:R-:W-:Y:S06]  /*6360*/  HMMA.16816.F32.BF16 R12, R180, R178.reuse, R12 ;  /* 0x000000b2b40c723c */ /* 0x080fec000004180c */
[C---:B------:R-:W-:Y:S06]  /*6370*/  HMMA.16816.F32.BF16 R16, R172.reuse, R178, R16 ;  /* 0x000000b2ac10723c */ /* 0x040fec0000041810 */
[----:B------:R-:W-:Y:S01]  /*6380*/  FMNMX.FTZ R0, R4, R3, !PT ;  /* 0x0000000304007209 */ /* 0x000fe20007810000 */
[-C--:B------:R-:W-:Y:S04]  /*6390*/  HMMA.16816.F32.BF16 R20, R172, R184.reuse, R20 ;  /* 0x000000b8ac14723c */ /* 0x080fe80000041814 */
[----:B------:R-:W-:Y:S02]  /*63a0*/  FMNMX.FTZ R2, R6, R133, !PT ;  /* 0x0000008506027209 */ /* 0x000fe40007810000 */
[----:B------:R-:W-:Y:S01]  /*63b0*/  FMNMX.FTZ R132, R5, R0, !PT ;  /* 0x0000000005847209 */ /* 0x000fe20007810000 */
[C---:B------:R-:W-:Y:S04]  /*63c0*/  HMMA.16816.F32.BF16 R24, R180.reuse, R184, R24 ;  /* 0x000000b8b418723c */ /* 0x040fe80000041818 */
[----:B------:R-:W-:Y:S02]  /*63d0*/  FMNMX.FTZ R0, R7, R2, !PT ;  /* 0x0000000207007209 */ /* 0x000fe40007810000 */
[-C--:B------:R-:W-:Y:S05]  /*63e0*/  HMMA.16816.F32.BF16 R28, R180, R186.reuse, R28 ;  /* 0x000000bab41c723c */ /* 0x080fea000004181c */
[----:B------:R-:W-:Y:S01]  /*63f0*/  FMNMX.FTZ R2, R16, R132, !PT ;  /* 0x0000008410027209 */ /* 0x000fe20007810000 */
[C---:B------:R-:W-:Y:S05]  /*6400*/  HMMA.16816.F32.BF16 R32, R172.reuse, R186, R32 ;  /* 0x000000baac20723c */ /* 0x040fea0000041820 */
[----:B------:R-:W-:Y:S01]  /*6410*/  FMNMX.FTZ R132, R8, R134, !PT ;  /* 0x0000008608847209 */ /* 0x000fe20007810000 */
        /* <DEDUP_REMOVED lines=8> */
[-C--:B-----5:R-:W-:Y:S05]  /*64a0*/  HMMA.16816.F32.BF16 R52, R172, R192.reuse, R52 ;  /* 0x000000c0ac34723c */ /* 0x0a0fea0000041834 */
        /* <DEDUP_REMOVED lines=23> */
[-C--:B-1----:R-:W-:Y:S05]  /*6620*/  HMMA.16816.F32.BF16 R100, R172, R204.reuse, R100 ;  /* 0x000000ccac64723c */ /* 0x082fea0000041864 */
        /* <DEDUP_REMOVED lines=13> */
[----:B------:R-:W-:Y:S05]  /*6700*/  HMMA.16816.F32.BF16 R128, R172, R210, R128 ;  /* 0x000000d2ac80723c */ /* 0x000fea0000041880 */
[----:B------:R-:W-:Y:S02]  /*6710*/  FMNMX.FTZ R2, R28, R2, !PT ;  /* 0x000000021c027209 */ /* 0x000fe40007810000 */
[----:B------:R-:W-:Y:S04]  /*6720*/  FMNMX.FTZ R132, R38, R132, !PT ;  /* 0x0000008426847209 */ /* 0x000fe80007810000 */
[----:B------:R-:W-:Y:S02]  /*6730*/  FMNMX.FTZ R176, R37, R176, !PT ;  /* 0x000000b025b07209 */ /* 0x000fe40007810000 */
        /* <DEDUP_REMOVED lines=87> */
[----:B------:R-:W-:Y:S01]  /*6cb0*/  FMNMX.FTZ R176, R129, R176, !PT ;  /* 0x000000b081b07209 */ /* 0x000fe20007810000 */
[----:B------:R-:W-:Y:S06]  /*6cc0*/  @P2 BRA `(.L_x_9) ;  /* 0xffffffec00f02947 */ /* 0x000fec000383ffff */
.L_x_8:
[----:B-1----:R-:W-:Y:S01]  /*6cd0*/  SHFL.BFLY PT, R139, R176, 0x2, 0x1f ;  /* 0x0c401f00b08b7f89 */ /* 0x002fe200000e0000 */
[----:B------:R-:W-:Y:S02]  /*6ce0*/  FMNMX.FTZ R136, R131, R177, !PT ;  /* 0x000000b183887209 */ /* 0x000fe40007810000 */
[----:B------:R-:W-:Y:S02]  /*6cf0*/  FMNMX.FTZ R0, R122, R178, !PT ;  /* 0x000000b27a007209 */ /* 0x000fe40007810000 */
[----:B------:R-:W-:Y:S03]  /*6d00*/  FMNMX.FTZ R2, R121, R132, !PT ;  /* 0x0000008479027209 */ /* 0x000fe60007810000 */
[----:B------:R-:W-:Y:S01]  /*6d10*/  SHFL.BFLY PT, R172, R136, 0x2, 0x1f ;  /* 0x0c401f0088ac7f89 */ /* 0x000fe200000e0000 */
[----:B------:R-:W-:Y:S02]  /*6d20*/  FMNMX.FTZ R0, R123, R0, !PT ;  /* 0x000000007b007209 */ /* 0x000fe40007810000 */
[----:B------:R-:W-:Y:S02]  /*6d30*/  FMNMX.FTZ R2, R124, R2, !PT ;  /* 0x000000027c027209 */ /* 0x000fe40007810000 */
[----:B------:R-:W-:Y:S02]  /*6d40*/  FMNMX.FTZ R0, R126, R0, !PT ;  /* 0x000000007e007209 */ /* 0x000fe40007810000 */
[----:B------:R-:W-:Y:S02]  /*6d50*/  FMNMX.FTZ R132, R125, R2, !PT ;  /* 0x000000027d847209 */ /* 0x000fe40007810000 */
[----:B------:R-:W-:Y:S02]  /*6d60*/  FMNMX.FTZ R0, R127, R0, !PT ;  /* 0x000000007f007209 */ /* 0x000fe40007810000 */
[----:B------:R-:W-:Y:S01]  /*6d70*/  IADD3 R225, R225, -0x1, RZ ;  /* 0xffffffffe1e17810 */ /* 0x000fe20007ffe0ff */
[----:B------:R-:W-:Y:S08]  /*6d80*/  SHFL.BFLY PT, R137, R132, 0x2, 0x1f ;  /* 0x0c401f0084897f89 */ /* 0x000ff000000e0000 */
[----:B------:R-:W1:Y:S02]  /*6d90*/  SHFL.BFLY PT, R2, R0, 0x2, 0x1f ;  /* 0x0c401f0000027f89 */ /* 0x000e6400000e0000 */
[----:B-1----:R-:W-:Y:S02]  /*6da0*/  FMNMX.FTZ R2, R0, R2, !PT ;  /* 0x0000000200027209 */ /* 0x002fe40007810000 */
[----:B------:R-:W-:Y:S02]  /*6db0*/  FMNMX.FTZ R136, R136, R172, !PT ;  /* 0x000000ac88887209 */ /* 0x000fe40007810000 */
[----:B------:R-:W-:Y:S02]  /*6dc0*/  FMNMX.FTZ R139, R176, R139, !PT ;  /* 0x0000008bb08b7209 */ /* 0x000fe40007810000 */
[----:B------:R-:W-:Y:S01]  /*6dd0*/  FMNMX.FTZ R137, R132, R137, !PT ;  /* 0x0000008984897209 */ /* 0x000fe20007810000 */
[----:B------:R-:W-:Y:S08]  /*6de0*/  SHFL.BFLY PT, R172, R136, 0x1, 0x1f ;  /* 0x0c201f0088ac7f89 */ /* 0x000ff000000e0000 */
[----:B------:R-:W1:Y:S08]  /*6df0*/  SHFL.BFLY PT, R138, R139, 0x1, 0x1f ;  /* 0x0c201f008b8a7f89 */ /* 0x000e7000000e0000 */
[----:B------:R-:W2:Y:S08]  /*6e00*/  SHFL.BFLY PT, R173, R137, 0x1, 0x1f ;  /* 0x0c201f0089ad7f89 */ /* 0x000eb000000e0000 */
[----:B------:R-:W3:Y:S01]  /*6e10*/  SHFL.BFLY PT, R132, R2, 0x1, 0x1f ;  /* 0x0c201f0002847f89 */ /* 0x000ee200000e0000 */
[----:B-1----:R-:W-:Y:S02]  /*6e20*/  FMNMX.FTZ R139, R139, R138, !PT ;  /* 0x0000008a8b8b7209 */ /* 0x002fe40007810000 */
[----:B------:R-:W-:Y:S02]  /*6e30*/  FMNMX.FTZ R138, R136, R172, !PT ;  /* 0x000000ac888a7209 */ /* 0x000fe40007810000 */
[C---:B------:R-:W-:Y:S01]  /*6e40*/  FSETP.NEU.FTZ.AND P0, PT, R139.reuse, -INF , PT ;  /* 0xff8000008b00780b */ /* 0x040fe20003f1d000 */
[----:B------:R-:W-:Y:S01]  /*6e50*/  FADD.FTZ R0, -R139, R3 ;  /* 0x000000038b007221 */ /* 0x000fe20000010100 */
[----:B--2---:R-:W-:Y:S03]  /*6e60*/  FMNMX.FTZ R137, R137, R173, !PT ;  /* 0x000000ad89897209 */ /* 0x004fe60007810000 */
[----:B------:R-:W-:Y:S01]  /*6e70*/  FMUL.FTZ R3, R0, UR4 ;  /* 0x0000000400037c20 */ /* 0x000fe20008410000 */
[----:B------:R-:W-:Y:S03]  /*6e80*/  FADD.FTZ R0, -R138, R133 ;  /* 0x000000858a007221 */ /* 0x000fe60000010100 */
[----:B------:R1:W2:Y:S02]  /*6e90*/  MUFU.EX2 R136, R3 ;  /* 0x0000000300887308 */ /* 0x0002a40000000800 */
[----:B-1----:R-:W-:Y:S01]  /*6ea0*/  FMUL.FTZ R3, R0, UR4 ;  /* 0x0000000400037c20 */ /* 0x002fe20008410000 */
[----:B------:R-:W-:Y:S01]  /*6eb0*/  FADD.FTZ R0, -R137, R134 ;  /* 0x0000008689007221 */ /* 0x000fe20000010100 */
[----:B------:R-:W-:Y:S06]  /*6ec0*/  FMUL.FTZ R134, R138, UR4 ;  /* 0x000000048a867c20 */ /* 0x000fec0008410000 */
[----:B------:R3:W1:Y:S02]  /*6ed0*/  MUFU.EX2 R133, R3 ;  /* 0x0000000300857308 */ /* 0x0006640000000800 */
[----:B---3--:R-:W-:Y:S01]  /*6ee0*/  FMNMX.FTZ R3, R2, R132, !PT ;  /* 0x0000008402037209 */ /* 0x008fe20007810000 */
[----:B------:R-:W-:Y:S01]  /*6ef0*/  FMUL.FTZ R132, R139, UR4 ;  /* 0x000000048b847c20 */ /* 0x000fe20008410000 */
[----:B------:R-:W-:Y:S03]  /*6f00*/  FMUL.FTZ R2, R0, UR4 ;  /* 0x0000000400027c20 */ /* 0x000fe60008410000 */
[C---:B------:R-:W-:Y:S01]  /*6f10*/  FMUL.FTZ R172, R3.reuse, UR4 ;  /* 0x0000000403ac7c20 */ /* 0x040fe20008410000 */
[----:B------:R-:W-:Y:S01]  /*6f20*/  FSEL R132, R132, RZ, P0 ;  /* 0x000000ff84847208 */ /* 0x000fe20000000000 */
[----:B------:R-:W-:Y:S01]  /*6f30*/  FADD.FTZ R0, -R3, R135 ;  /* 0x0000008703007221 */ /* 0x000fe20000010100 */
[----:B------:R-:W-:Y:S01]  /*6f40*/  MUFU.EX2 R2, R2 ;  /* 0x0000000200027308 */ /* 0x000fe20000000800 */
[----:B------:R-:W-:Y:S01]  /*6f50*/  FSETP.NEU.FTZ.AND P0, PT, R138, -INF , PT ;  /* 0xff8000008a00780b */ /* 0x000fe20003f1d000 */
[----:B------:R-:W-:Y:S01]  /*6f60*/  FMUL.FTZ R135, R137, UR4 ;  /* 0x0000000489877c20 */ /* 0x000fe20008410000 */
[--C-:B------:R-:W-:Y:S01]  /*6f70*/  FFMA.FTZ R20, R20, UR4, -R132.reuse ;  /* 0x0000000414147c23 */ /* 0x100fe20008010884 */
[--C-:B------:R-:W-:Y:S01]  /*6f80*/  FFMA.FTZ R21, R21, UR4, -R132.reuse ;  /* 0x0000000415157c23 */ /* 0x100fe20008010884 */
[--C-:B------:R-:W-:Y:S01]  /*6f90*/  FFMA.FTZ R48, R48, UR4, -R132.reuse ;  /* 0x0000000430307c23 */ /* 0x100fe20008010884 */
[--C-:B------:R-:W-:Y:S01]  /*6fa0*/  FFMA.FTZ R49, R49, UR4, -R132.reuse ;  /* 0x0000000431317c23 */ /* 0x100fe20008010884 */
[--C-:B------:R-:W-:Y:S03]  /*6fb0*/  FFMA.FTZ R52, R52, UR4, -R132.reuse ;  /* 0x0000000434347c23 */ /* 0x100fe60008010884 */
[----:B------:R-:W-:Y:S01]  /*6fc0*/  MUFU.EX2 R190, R20 ;  /* 0x0000001400be7308 */ /* 0x000fe20000000800 */
[--C-:B------:R-:W-:Y:S01]  /*6fd0*/  FFMA.FTZ R53, R53, UR4, -R132.reuse ;  /* 0x0000000435357c23 */ /* 0x100fe20008010884 */
[----:B------:R-:W-:Y:S01]  /*6fe0*/  FSEL R134, R134, RZ, P0 ;  /* 0x000000ff86867208 */ /* 0x000fe20000000000 */
[--C-:B------:R-:W-:Y:S01]  /*6ff0*/  FFMA.FTZ R16, R16, UR4, -R132.reuse ;  /* 0x0000000410107c23 */ /* 0x100fe20008010884 */
[--C-:B------:R-:W-:Y:S01]  /*7000*/  FFMA.FTZ R17, R17, UR4, -R132.reuse ;  /* 0x0000000411117c23 */ /* 0x100fe20008010884 */
[----:B------:R-:W-:Y:S01]  /*7010*/  FSETP.NEU.FTZ.AND P0, PT, R137, -INF , PT ;  /* 0xff8000008900780b */ /* 0x000fe20003f1d000 */
[----:B------:R-:W-:Y:S01]  /*7020*/  FFMA.FTZ R36, R36, UR4, -R132 ;  /* 0x0000000424247c23 */ /* 0x000fe20008010884 */
[--C-:B------:R-:W-:Y:S03]  /*7030*/  FFMA.FTZ R22, R22, UR4, -R134.reuse ;  /* 0x0000000416167c23 */ /* 0x100fe60008010886 */
[----:B------:R-:W-:Y:S01]  /*7040*/  MUFU.EX2 R197, R21 ;  /* 0x0000001500c57308 */ /* 0x000fe20000000800 */
[--C-:B------:R-:W-:Y:S01]  /*7050*/  FFMA.FTZ R23, R23, UR4, -R134.reuse ;  /* 0x0000000417177c23 */ /* 0x100fe20008010886 */
[--C-:B------:R-:W-:Y:S01]  /*7060*/  FFMA.FTZ R50, R50, UR4, -R134.reuse ;  /* 0x0000000432327c23 */ /* 0x100fe20008010886 */
[--C-:B------:R-:W-:Y:S01]  /*7070*/  FFMA.FTZ R51, R51, UR4, -R134.reuse ;  /* 0x0000000433337c23 */ /* 0x100fe20008010886 */
[--C-:B------:R-:W-:Y:S01]  /*7080*/  FFMA.FTZ R54, R54, UR4, -R134.reuse ;  /* 0x0000000436367c23 */ /* 0x100fe20008010886 */
[--C-:B------:R-:W-:Y:S01]  /*7090*/  FFMA.FTZ R55, R55, UR4, -R134.reuse ;  /* 0x0000000437377c23 */ /* 0x100fe20008010886 */
[----:B------:R-:W-:Y:S01]  /*70a0*/  FSEL R135, R135, RZ, P0 ;  /* 0x000000ff87877208 */ /* 0x000fe20000000000 */
[--C-:B------:R-:W-:Y:S03]  /*70b0*/  FFMA.FTZ R18, R18, UR4, -R134.reuse ;  /* 0x0000000412127c23 */ /* 0x100fe60008010886 */
[----:B------:R-:W-:Y:S01]  /*70c0*/  MUFU.EX2 R189, R22 ;  /* 0x0000001600bd7308 */ /* 0x000fe20000000800 */
[----:B------:R-:W-:Y:S01]  /*70d0*/  FFMA.FTZ R19, R19, UR4, -R134 ;  /* 0x0000000413137c23 */ /* 0x000fe20008010886 */
[----:B------:R-:W-:Y:S01]  /*70e0*/  FSETP.NEU.FTZ.AND P0, PT, R3, -INF , PT ;  /* 0xff8000000300780b */ /* 0x000fe20003f1d000 */
[--C-:B------:R-:W-:Y:S01]  /*70f0*/  FFMA.FTZ R44, R44, UR4, -R135.reuse ;  /* 0x000000042c2c7c23 */ /* 0x100fe20008010887 */
[--C-:B------:R-:W-:Y:S01]  /*7100*/  FFMA.FTZ R45, R45, UR4, -R135.reuse ;  /* 0x000000042d2d7c23 */ /* 0x100fe20008010887 */
[----:B------:R-:W-:Y:S01]  /*7110*/  FFMA.FTZ R37, R37, UR4, -R132 ;  /* 0x0000000425257c23 */ /* 0x000fe20008010884 */
[----:B------:R-:W-:Y:S01]  /*7120*/  FSEL R172, R172, RZ, P0 ;  /* 0x000000ffacac7208 */ /* 0x000fe20000000000 */
[--C-:B------:R-:W-:Y:S03]  /*7130*/  FFMA.FTZ R38, R38, UR4, -R134.reuse ;  /* 0x0000000426267c23 */ /* 0x100fe60008010886 */
[----:B------:R3:W-:Y:S01]  /*7140*/  MUFU.EX2 R194, R23 ;  /* 0x0000001700c27308 */ /* 0x0007e20000000800 */
[----:B------:R-:W-:Y:S01]  /*7150*/  FFMA.FTZ R39, R39, UR4, -R134 ;  /* 0x0000000427277c23 */ /* 0x000fe20008010886 */
[--C-:B------:R-:W-:Y:S01]  /*7160*/  FFMA.FTZ R40, R40, UR4, -R135.reuse ;  /* 0x0000000428287c23 */ /* 0x100fe20008010887 */
[--C-:B------:R-:W-:Y:S01]  /*7170*/  FFMA.FTZ R46, R46, UR4, -R172.reuse ;  /* 0x000000042e2e7c23 */ /* 0x100fe200080108ac */
[--C-:B------:R-:W-:Y:S01]  /*7180*/  FFMA.FTZ R47, R47, UR4, -R172.reuse ;  /* 0x000000042f2f7c23 */ /* 0x100fe200080108ac */
[--C-:B------:R-:W-:Y:S01]  /*7190*/  FFMA.FTZ R41, R41, UR4, -R135.reuse ;  /* 0x0000000429297c23 */ /* 0x100fe20008010887 */
[--C-:B------:R-:W-:Y:S01]  /*71a0*/  FFMA.FTZ R42, R42, UR4, -R172.reuse ;  /* 0x000000042a2a7c23 */ /* 0x100fe200080108ac */
[--C-:B------:R-:W-:Y:S03]  /*71b0*/  FFMA.FTZ R43, R43, UR4, -R172.reuse ;  /* 0x000000042b2b7c23 */ /* 0x100fe600080108ac */
[----:B------:R-:W-:Y:S01]  /*71c0*/  MUFU.EX2 R208, R44 ;  /* 0x0000002c00d07308 */ /* 0x000fe20000000800 */
[--C-:B------:R-:W-:Y:S01]  /*71d0*/  FFMA.FTZ R24, R24, UR4, -R135.reuse ;  /* 0x0000000418187c23 */ /* 0x100fe20008010887 */
[--C-:B------:R-:W-:Y:S01]  /*71e0*/  FFMA.FTZ R25, R25, UR4, -R135.reuse ;  /* 0x0000000419197c23 */ /* 0x100fe20008010887 */
[--C-:B------:R-:W-:Y:S01]  /*71f0*/  FFMA.FTZ R26, R26, UR4, -R172.reuse ;  /* 0x000000041a1a7c23 */ /* 0x100fe200080108ac */
[--C-:B------:R-:W-:Y:S01]  /*7200*/  FFMA.FTZ R27, R27, UR4, -R172.reuse ;  /* 0x000000041b1b7c23 */ /* 0x100fe200080108ac */
[--C-:B------:R-:W-:Y:S01]  /*7210*/  FFMA.FTZ R28, R28, UR4, -R135.reuse ;  /* 0x000000041c1c7c23 */ /* 0x100fe20008010887 */
[--C-:B------:R-:W-:Y:S01]  /*7220*/  FFMA.FTZ R29, R29, UR4, -R135.reuse ;  /* 0x000000041d1d7c23 */ /* 0x100fe20008010887 */
[--C-:B------:R-:W-:Y:S03]  /*7230*/  FFMA.FTZ R30, R30, UR4, -R172.reuse ;  /* 0x000000041e1e7c23 */ /* 0x100fe600080108ac */
[----:B------:R-:W-:Y:S01]  /*7240*/  MUFU.EX2 R235, R45 ;  /* 0x0000002d00eb7308 */ /* 0x000fe20000000800 */
[----:B---3--:R-:W3:Y:S01]  /*7250*/  LDSM.16.MT88.4 R20, [R213+0x4000] ;  /* 0x00400000d514783b */ /* 0x008ee20000004200 */
[----:B------:R-:W-:Y:S01]  /*7260*/  FFMA.FTZ R31, R31, UR4, -R172 ;  /* 0x000000041f1f7c23 */ /* 0x000fe200080108ac */
[--C-:B------:R-:W-:Y:S01]  /*7270*/  FFMA.FTZ R32, R32, UR4, -R132.reuse ;  /* 0x0000000420207c23 */ /* 0x100fe20008010884 */
[----:B------:R-:W-:Y:S01]  /*7280*/  FFMA.FTZ R33, R33, UR4, -R132 ;  /* 0x0000000421217c23 */ /* 0x000fe20008010884 */
[--C-:B------:R-:W-:Y:S01]  /*7290*/  FFMA.FTZ R34, R34, UR4, -R134.reuse ;  /* 0x0000000422227c23 */ /* 0x100fe20008010886 */
[--C-:B------:R-:W-:Y:S01]  /*72a0*/  FFMA.FTZ R35, R35, UR4, -R134.reuse ;  /* 0x0000000423237c23 */ /* 0x100fe20008010886 */
[--C-:B------:R-:W-:Y:S03]  /*72b0*/  FFMA.FTZ R71, R71, UR4, -R134.reuse ;  /* 0x0000000447477c23 */ /* 0x100fe60008010886 */
[----:B------:R-:W-:Y:S01]  /*72c0*/  MUFU.EX2 R211, R46 ;  /* 0x0000002e00d37308 */ /* 0x000fe20000000800 */
[----:B------:R-:W-:Y:S01]  /*72d0*/  FFMA.FTZ R82, R82, UR4, -R134 ;  /* 0x0000000452527c23 */ /* 0x000fe20008010886 */
[--C-:B------:R-:W-:Y:S01]  /*72e0*/  FFMA.FTZ R73, R73, UR4, -R135.reuse ;  /* 0x0000000449497c23 */ /* 0x100fe20008010887 */
[--C-:B------:R-:W-:Y:S01]  /*72f0*/  FFMA.FTZ R76, R76, UR4, -R135.reuse ;  /* 0x000000044c4c7c23 */ /* 0x100fe20008010887 */
[--C-:B------:R-:W-:Y:S01]  /*7300*/  FFMA.FTZ R4, R4, UR4, -R132.reuse ;  /* 0x0000000404047c23 */ /* 0x100fe20008010884 */
[----:B------:R-:W-:Y:S01]  /*7310*/  FFMA.FTZ R5, R5, UR4, -R132 ;  /* 0x0000000405057c23 */ /* 0x000fe20008010884 */
[--C-:B------:R-:W-:Y:S01]  /*7320*/  FFMA.FTZ R6, R6, UR4, -R134.reuse ;  /* 0x0000000406067c23 */ /* 0x100fe20008010886 */
[----:B------:R-:W-:Y:S03]  /*7330*/  FFMA.FTZ R7, R7, UR4, -R134 ;  /* 0x0000000407077c23 */ /* 0x000fe60008010886 */
[----:B------:R4:W-:Y:S01]  /*7340*/  MUFU.EX2 R237, R47 ;  /* 0x0000002f00ed7308 */ /* 0x0009e20000000800 */
[----:B------:R-:W-:Y:S01]  /*7350*/  FMUL.FTZ R0, R0, UR4 ;  /* 0x0000000400007c20 */ /* 0x000fe20008410000 */
[--C-:B------:R-:W-:Y:S01]  /*7360*/  FFMA.FTZ R8, R8, UR4, -R135.reuse ;  /* 0x0000000408087c23 */ /* 0x100fe20008010887 */
[--C-:B------:R-:W-:Y:S01]  /*7370*/  FFMA.FTZ R9, R9, UR4, -R135.reuse ;  /* 0x0000000409097c23 */ /* 0x100fe20008010887 */
[--C-:B------:R-:W-:Y:S01]  /*7380*/  FFMA.FTZ R10, R10, UR4, -R172.reuse ;  /* 0x000000040a0a7c23 */ /* 0x100fe200080108ac */
[--C-:B------:R-:W-:Y:S01]  /*7390*/  FFMA.FTZ R11, R11, UR4, -R172.reuse ;  /* 0x000000040b0b7c23 */ /* 0x100fe200080108ac */
[--C-:B------:R-:W-:Y:S01]  /*73a0*/  FFMA.FTZ R12, R12, UR4, -R135.reuse ;  /* 0x000000040c0c7c23 */ /* 0x100fe20008010887 */
[--C-:B------:R-:W-:Y:S03]  /*73b0*/  FFMA.FTZ R13, R13, UR4, -R135.reuse ;  /* 0x000000040d0d7c23 */ /* 0x100fe60008010887 */
[----:B------:R2:W-:Y:S01]  /*73c0*/  MUFU.EX2 R177, R4 ;  /* 0x0000000400b17308 */ /* 0x0005e20000000800 */
[--C-:B------:R-:W-:Y:S01]  /*73d0*/  FFMA.FTZ R14, R14, UR4, -R172.reuse ;  /* 0x000000040e0e7c23 */ /* 0x100fe200080108ac */
[----:B------:R-:W-:Y:S01]  /*73e0*/  FFMA.FTZ R15, R15, UR4, -R172 ;  /* 0x000000040f0f7c23 */ /* 0x000fe200080108ac */
[----:B------:R-:W-:Y:S01]  /*73f0*/  FFMA.FTZ R67, R67, UR4, -R134 ;  /* 0x0000000443437c23 */ /* 0x000fe20008010886 */
[--C-:B------:R-:W-:Y:S01]  /*7400*/  FFMA.FTZ R64, R64, UR4, -R132.reuse ;  /* 0x0000000440407c23 */ /* 0x100fe20008010884 */
[----:B------:R-:W-:Y:S01]  /*7410*/  FFMA.FTZ R65, R65, UR4, -R132 ;  /* 0x0000000441417c23 */ /* 0x000fe20008010884 */
[----:B------:R-:W-:Y:S01]  /*7420*/  FFMA.FTZ R66, R66, UR4, -R134 ;  /* 0x0000000442427c23 */ /* 0x000fe20008010886 */
[--C-:B------:R-:W-:Y:S03]  /*7430*/  FFMA.FTZ R59, R59, UR4, -R172.reuse ;  /* 0x000000043b3b7c23 */ /* 0x100fe600080108ac */
[----:B------:R5:W3:Y:S01]  /*7440*/  MUFU.EX2 R179, R5 ;  /* 0x0000000500b37308 */ /* 0x000ae20000000800 */
[----:B----4-:R-:W4:Y:S01]  /*7450*/  LDSM.16.MT88.4 R44, [R214+0x4000] ;  /* 0x00400000d62c783b */ /* 0x010f220000004200 */
[--C-:B------:R-:W-:Y:S01]  /*7460*/  FFMA.FTZ R60, R60, UR4, -R135.reuse ;  /* 0x000000043c3c7c23 */ /* 0x100fe20008010887 */
[--C-:B------:R-:W-:Y:S01]  /*7470*/  FFMA.FTZ R61, R61, UR4, -R135.reuse ;  /* 0x000000043d3d7c23 */ /* 0x100fe20008010887 */
[--C-:B------:R-:W-:Y:S01]  /*7480*/  FFMA.FTZ R62, R62, UR4, -R172.reuse ;  /* 0x000000043e3e7c23 */ /* 0x100fe200080108ac */
[--C-:B------:R-:W-:Y:S01]  /*7490*/  FFMA.FTZ R63, R63, UR4, -R172.reuse ;  /* 0x000000043f3f7c23 */ /* 0x100fe200080108ac */
[--C-:B------:R-:W-:Y:S01]  /*74a0*/  FFMA.FTZ R56, R56, UR4, -R135.reuse ;  /* 0x0000000438387c23 */ /* 0x100fe20008010887 */
[--C-:B------:R-:W-:Y:S03]  /*74b0*/  FFMA.FTZ R57, R57, UR4, -R135.reuse ;  /* 0x0000000439397c23 */ /* 0x100fe60008010887 */
[----:B------:R1:W-:Y:S01]  /*74c0*/  MUFU.EX2 R175, R6 ;  /* 0x0000000600af7308 */ /* 0x0003e20000000800 */
[----:B--2---:R-:W-:Y:S01]  /*74d0*/  FMUL.FTZ R4, R136, R144 ;  /* 0x0000009088047220 */ /* 0x004fe20000410000 */
[----:B------:R-:W-:Y:S01]  /*74e0*/  FFMA.FTZ R58, R58, UR4, -R172 ;  /* 0x000000043a3a7c23 */ /* 0x000fe200080108ac */
[--C-:B------:R-:W-:Y:S01]  /*74f0*/  FFMA.FTZ R68, R68, UR4, -R132.reuse ;  /* 0x0000000444447c23 */ /* 0x100fe20008010884 */
[----:B------:R-:W-:Y:S01]  /*7500*/  FFMA.FTZ R69, R69, UR4, -R132 ;  /* 0x0000000445457c23 */ /* 0x000fe20008010884 */
[----:B------:R-:W-:Y:S01]  /*7510*/  FFMA.FTZ R70, R70, UR4, -R134 ;  /* 0x0000000446467c23 */ /* 0x000fe20008010886 */
[--C-:B------:R-:W-:Y:S01]  /*7520*/  FFMA.FTZ R80, R80, UR4, -R132.reuse ;  /* 0x0000000450507c23 */ /* 0x100fe20008010884 */
[----:B------:R-:W-:Y:S03]  /*7530*/  FFMA.FTZ R81, R81, UR4, -R132 ;  /* 0x0000000451517c23 */ /* 0x000fe60008010884 */
[----:B------:R2:W4:Y:S01]  /*7540*/  MUFU.EX2 R178, R7 ;  /* 0x0000000700b27308 */ /* 0x0005220000000800 */
[----:B-----5:R-:W-:Y:S01]  /*7550*/  FMUL.FTZ R5, R136, R145 ;  /* 0x0000009188057220 */ /* 0x020fe20000410000 */
[----:B------:R-:W-:Y:S01]  /*7560*/  FFMA.FTZ R83, R83, UR4, -R134 ;  /* 0x0000000453537c23 */ /* 0x000fe20008010886 */
[--C-:B------:R-:W-:Y:S01]  /*7570*/  FFMA.FTZ R72, R72, UR4, -R135.reuse ;  /* 0x0000000448487c23 */ /* 0x100fe20008010887 */
[--C-:B------:R-:W-:Y:S01]  /*7580*/  FFMA.FTZ R74, R74, UR4, -R172.reuse ;  /* 0x000000044a4a7c23 */ /* 0x100fe200080108ac */
[--C-:B------:R-:W-:Y:S01]  /*7590*/  FFMA.FTZ R75, R75, UR4, -R172.reuse ;  /* 0x000000044b4b7c23 */ /* 0x100fe200080108ac */
[--C-:B------:R-:W-:Y:S01]  /*75a0*/  FFMA.FTZ R77, R77, UR4, -R135.reuse ;  /* 0x000000044d4d7c23 */ /* 0x100fe20008010887 */
[--C-:B------:R-:W-:Y:S03]  /*75b0*/  FFMA.FTZ R78, R78, UR4, -R172.reuse ;  /* 0x000000044e4e7c23 */ /* 0x100fe600080108ac */
[----:B------:R5:W-:Y:S01]  /*75c0*/  MUFU.EX2 R195, R16 ;  /* 0x0000001000c37308 */ /* 0x000be20000000800 */
[----:B-1----:R-:W-:Y:S01]  /*75d0*/  FMUL.FTZ R6, R133, R146 ;  /* 0x0000009285067220 */ /* 0x002fe20000410000 */
[----:B------:R-:W-:Y:S01]  /*75e0*/  FFMA.FTZ R79, R79, UR4, -R172 ;  /* 0x000000044f4f7c23 */ /* 0x000fe200080108ac */
[--C-:B------:R-:W-:Y:S01]  /*75f0*/  FFMA.FTZ R84, R84, UR4, -R132.reuse ;  /* 0x0000000454547c23 */ /* 0x100fe20008010884 */
[----:B------:R-:W-:Y:S01]  /*7600*/  FFMA.FTZ R85, R85, UR4, -R132 ;  /* 0x0000000455557c23 */ /* 0x000fe20008010884 */
[--C-:B------:R-:W-:Y:S01]  /*7610*/  FFMA.FTZ R86, R86, UR4, -R134.reuse ;  /* 0x0000000456567c23 */ /* 0x100fe20008010886 */
[----:B------:R-:W-:Y:S01]  /*7620*/  FFMA.FTZ R87, R87, UR4, -R134 ;  /* 0x0000000457577c23 */ /* 0x000fe20008010886 */
[--C-:B------:R-:W-:Y:S03]  /*7630*/  FFMA.FTZ R96, R96, UR4, -R132.reuse ;  /* 0x0000000460607c23 */ /* 0x100fe60008010884 */
[----:B------:R1:W4:Y:S01]  /*7640*/  MUFU.EX2 R203, R17 ;  /* 0x0000001100cb7308 */ /* 0x0003220000000800 */
[----:B--2---:R-:W-:Y:S01]  /*7650*/  FMUL.FTZ R7, R133, R147 ;  /* 0x0000009385077220 */ /* 0x004fe20000410000 */
[----:B------:R-:W-:Y:S01]  /*7660*/  FFMA.FTZ R97, R97, UR4, -R132 ;  /* 0x0000000461617c23 */ /* 0x000fe20008010884 */
[--C-:B------:R-:W-:Y:S01]  /*7670*/  FFMA.FTZ R98, R98, UR4, -R134.reuse ;  /* 0x0000000462627c23 */ /* 0x100fe20008010886 */
[----:B------:R-:W-:Y:S01]  /*7680*/  FFMA.FTZ R99, R99, UR4, -R134 ;  /* 0x0000000463637c23 */ /* 0x000fe20008010886 */
[--C-:B------:R-:W-:Y:S01]  /*7690*/  FFMA.FTZ R88, R88, UR4, -R135.reuse ;  /* 0x0000000458587c23 */ /* 0x100fe20008010887 */
[--C-:B------:R-:W-:Y:S01]  /*76a0*/  FFMA.FTZ R89, R89, UR4, -R135.reuse ;  /* 0x0000000459597c23 */ /* 0x100fe20008010887 */
[--C-:B------:R-:W-:Y:S03]  /*76b0*/  FFMA.FTZ R90, R90, UR4, -R172.reuse ;  /* 0x000000045a5a7c23 */ /* 0x100fe600080108ac */
[----:B------:R2:W-:Y:S01]  /*76c0*/  MUFU.EX2 R192, R18 ;  /* 0x0000001200c07308 */ /* 0x0005e20000000800 */
[----:B-----5:R-:W-:Y:S01]  /*76d0*/  FMUL.FTZ R16, R136, R148 ;  /* 0x0000009488107220 */ /* 0x020fe20000410000 */
[--C-:B------:R-:W-:Y:S01]  /*76e0*/  FFMA.FTZ R91, R91, UR4, -R172.reuse ;  /* 0x000000045b5b7c23 */ /* 0x100fe200080108ac */
[--C-:B------:R-:W-:Y:S01]  /*76f0*/  FFMA.FTZ R92, R92, UR4, -R135.reuse ;  /* 0x000000045c5c7c23 */ /* 0x100fe20008010887 */
[--C-:B------:R-:W-:Y:S01]  /*7700*/  FFMA.FTZ R93, R93, UR4, -R135.reuse ;  /* 0x000000045d5d7c23 */ /* 0x100fe20008010887 */
[--C-:B------:R-:W-:Y:S01]  /*7710*/  FFMA.FTZ R94, R94, UR4, -R172.reuse ;  /* 0x000000045e5e7c23 */ /* 0x100fe200080108ac */
[----:B------:R-:W-:Y:S01]  /*7720*/  FFMA.FTZ R95, R95, UR4, -R172 ;  /* 0x000000045f5f7c23 */ /* 0x000fe200080108ac */
[--C-:B------:R-:W-:Y:S03]  /*7730*/  FFMA.FTZ R100, R100, UR4, -R132.reuse ;  /* 0x0000000464647c23 */ /* 0x100fe60008010884 */
[----:B------:R5:W4:Y:S01]  /*7740*/  MUFU.EX2 R201, R19 ;  /* 0x0000001300c97308 */ /* 0x000b220000000800 */
[----:B-1----:R-:W-:Y:S01]  /*7750*/  FMUL.FTZ R17, R136, R149 ;  /* 0x0000009588117220 */ /* 0x002fe20000410000 */
[----:B------:R-:W-:Y:S01]  /*7760*/  FFMA.FTZ R101, R101, UR4, -R132 ;  /* 0x0000000465657c23 */ /* 0x000fe20008010884 */
[--C-:B------:R-:W-:Y:S01]  /*7770*/  FFMA.FTZ R102, R102, UR4, -R134.reuse ;  /* 0x0000000466667c23 */ /* 0x100fe20008010886 */
[----:B------:R-:W-:Y:S01]  /*7780*/  FFMA.FTZ R103, R103, UR4, -R134 ;  /* 0x0000000467677c23 */ /* 0x000fe20008010886 */
[--C-:B------:R-:W-:Y:S01]  /*7790*/  FFMA.FTZ R112, R112, UR4, -R132.reuse ;  /* 0x0000000470707c23 */ /* 0x100fe20008010884 */
[----:B------:R-:W-:Y:S01]  /*77a0*/  FFMA.FTZ R113, R113, UR4, -R132 ;  /* 0x0000000471717c23 */ /* 0x000fe20008010884 */
[--C-:B------:R-:W-:Y:S03]  /*77b0*/  FFMA.FTZ R114, R114, UR4, -R134.reuse ;  /* 0x0000000472727c23 */ /* 0x100fe60008010886 */
[----:B------:R3:W-:Y:S01]  /*77c0*/  MUFU.EX2 R209, R36 ;  /* 0x0000002400d17308 */ /* 0x0007e20000000800 */
[----:B--2---:R-:W-:Y:S01]  /*77d0*/  FMUL.FTZ R18, R133, R150 ;  /* 0x0000009685127220 */ /* 0x004fe20000410000 */
[----:B------:R-:W-:Y:S01]  /*77e0*/  FFMA.FTZ R115, R115, UR4, -R134 ;  /* 0x0000000473737c23 */ /* 0x000fe20008010886 */
[--C-:B------:R-:W-:Y:S01]  /*77f0*/  FFMA.FTZ R104, R104, UR4, -R135.reuse ;  /* 0x0000000468687c23 */ /* 0x100fe20008010887 */
[--C-:B------:R-:W-:Y:S01]  /*7800*/  FFMA.FTZ R105, R105, UR4, -R135.reuse ;  /* 0x0000000469697c23 */ /* 0x100fe20008010887 */
[--C-:B------:R-:W-:Y:S01]  /*7810*/  FFMA.FTZ R106, R106, UR4, -R172.reuse ;  /* 0x000000046a6a7c23 */ /* 0x100fe200080108ac */
[--C-:B------:R-:W-:Y:S01]  /*7820*/  FFMA.FTZ R107, R107, UR4, -R172.reuse ;  /* 0x000000046b6b7c23 */ /* 0x100fe200080108ac */
[--C-:B------:R-:W-:Y:S03]  /*7830*/  FFMA.FTZ R108, R108, UR4, -R135.reuse ;  /* 0x000000046c6c7c23 */ /* 0x100fe60008010887 */
[----:B------:R4:W-:Y:S01]  /*7840*/  MUFU.EX2 R240, R37 ;  /* 0x0000002500f07308 */ /* 0x0009e20000000800 */
[----:B-----5:R-:W-:Y:S01]  /*7850*/  FMUL.FTZ R19, R133, R151 ;  /* 0x0000009785137220 */ /* 0x020fe20000410000 */
[--C-:B------:R-:W-:Y:S01]  /*7860*/  FFMA.FTZ R109, R109, UR4, -R135.reuse ;  /* 0x000000046d6d7c23 */ /* 0x100fe20008010887 */
[----:B------:R-:W-:Y:S01]  /*7870*/  LDSM.16.MT88.4 R148, [R213+0x5c00] ;  /* 0x005c0000d594783b */ /* 0x000fe20000004200 */
[--C-:B------:R-:W-:Y:S01]  /*7880*/  FFMA.FTZ R110, R110, UR4, -R172.reuse ;  /* 0x000000046e6e7c23 */ /* 0x100fe200080108ac */
[----:B------:R-:W-:Y:S01]  /*7890*/  FFMA.FTZ R111, R111, UR4, -R172 ;  /* 0x000000046f6f7c23 */ /* 0x000fe200080108ac */
[--C-:B------:R-:W-:Y:S01]  /*78a0*/  FFMA.FTZ R116, R116, UR4, -R132.reuse ;  /* 0x0000000474747c23 */ /* 0x100fe20008010884 */
[--C-:B------:R-:W-:Y:S03]  /*78b0*/  FFMA.FTZ R117, R117, UR4, -R132.reuse ;  /* 0x0000000475757c23 */ /* 0x100fe60008010884 */
[----:B------:R1:W-:Y:S01]  /*78c0*/  MUFU.EX2 R206, R38 ;  /* 0x0000002600ce7308 */ /* 0x0003e20000000800 */
[----:B---3--:R-:W-:Y:S01]  /*78d0*/  F2FP.BF16.F32.PACK_AB R36, R179, R177 ;  /* 0x000000b1b324723e */ /* 0x008fe200000010ff */
[----:B------:R-:W-:Y:S01]  /*78e0*/  FFMA.FTZ R128, R128, UR4, -R132 ;  /* 0x0000000480807c23 */ /* 0x000fe20008010884 */
[--C-:B------:R-:W-:Y:S01]  /*78f0*/  FFMA.FTZ R118, R118, UR4, -R134.reuse ;  /* 0x0000000476767c23 */ /* 0x100fe20008010886 */
[--C-:B------:R-:W-:Y:S01]  /*7900*/  FFMA.FTZ R119, R119, UR4, -R134.reuse ;  /* 0x0000000477777c23 */ /* 0x100fe20008010886 */
[----:B------:R-:W-:Y:S01]  /*7910*/  FFMA.FTZ R130, R130, UR4, -R134 ;  /* 0x0000000482827c23 */ /* 0x000fe20008010886 */
[----:B------:R-:W-:Y:S01]  /*7920*/  FFMA.FTZ R132, R129, UR4, -R132 ;  /* 0x0000000481847c23 */ /* 0x000fe20008010884 */
[----:B------:R-:W-:Y:S03]  /*7930*/  FFMA.FTZ R134, R131, UR4, -R134 ;  /* 0x0000000483867c23 */ /* 0x000fe60008010886 */
[----:B------:R2:W-:Y:S01]  /*7940*/  MUFU.EX2 R238, R39 ;  /* 0x0000002700ee7308 */ /* 0x0005e20000000800 */
[----:B----4-:R-:W-:Y:S01]  /*7950*/  F2FP.BF16.F32.PACK_AB R37, R178, R175 ;  /* 0x000000afb225723e */ /* 0x010fe200000010ff */
[--C-:B------:R-:W-:Y:S01]  /*7960*/  FFMA.FTZ R120, R120, UR4, -R135.reuse ;  /* 0x0000000478787c23 */ /* 0x100fe20008010887 */
[--C-:B------:R-:W-:Y:S01]  /*7970*/  FFMA.FTZ R121, R121, UR4, -R135.reuse ;  /* 0x0000000479797c23 */ /* 0x100fe20008010887 */
[--C-:B------:R-:W-:Y:S01]  /*7980*/  FFMA.FTZ R124, R124, UR4, -R135.reuse ;  /* 0x000000047c7c7c23 */ /* 0x100fe20008010887 */
[--C-:B------:R-:W-:Y:S01]  /*7990*/  FFMA.FTZ R122, R122, UR4, -R172.reuse ;  /* 0x000000047a7a7c23 */ /* 0x100fe200080108ac */
[--C-:B------:R-:W-:Y:S01]  /*79a0*/  FFMA.FTZ R123, R123, UR4, -R172.reuse ;  /* 0x000000047b7b7c23 */ /* 0x100fe200080108ac */
[--C-:B------:R-:W-:Y:S03]  /*79b0*/  FFMA.FTZ R126, R126, UR4, -R172.reuse ;  /* 0x000000047e7e7c23 */ /* 0x100fe600080108ac */
[----:B------:R-:W3:Y:S01]  /*79c0*/  MUFU.EX2 R0, R0 ;  /* 0x0000000000007308 */ /* 0x000ee20000000800 */
[----:B-1----:R-:W-:Y:S01]  /*79d0*/  F2FP.BF16.F32.PACK_AB R38, R203, R195 ;  /* 0x000000c3cb26723e */ /* 0x002fe200000010ff */
[----:B------:R-:W-:Y:S01]  /*79e0*/  FFMA.FTZ R135, R125, UR4, -R135 ;  /* 0x000000047d877c23 */ /* 0x000fe20008010887 */
[----:B------:R-:W-:Y:S07]  /*79f0*/  FFMA.FTZ R172, R127, UR4, -R172 ;  /* 0x000000047fac7c23 */ /* 0x000fee00080108ac */
[----:B------:R1:W-:Y:S01]  /*7a00*/  MUFU.EX2 R174, R8 ;  /* 0x0000000800ae7308 */ /* 0x0003e20000000800 */
[----:B--2---:R-:W-:Y:S09]  /*7a10*/  F2FP.BF16.F32.PACK_AB R39, R201, R192 ;  /* 0x000000c0c927723e */ /* 0x004ff200000010ff */
[----:B------:R2:W4:Y:S01]  /*7a20*/  MUFU.EX2 R176, R9 ;  /* 0x0000000900b07308 */ /* 0x0005220000000800 */
[-C--:B------:R-:W-:Y:S09]  /*7a30*/  HMMA.16816.F32.BF16 R4, R36, R20.reuse, R4 ;  /* 0x000000142404723c */ /* 0x080ff20000041804 */
[----:B------:R3:W-:Y:S02]  /*7a40*/  MUFU.EX2 R173, R10 ;  /* 0x0000000a00ad7308 */ /* 0x0007e40000000800 */
[C---:B-1----:R-:W-:Y:S08]  /*7a50*/  FMUL.FTZ R8, R2.reuse, R140 ;  /* 0x0000008c02087220 */ /* 0x042ff00000410000 */
[----:B------:R1:W5:Y:S01]  /*7a60*/  MUFU.EX2 R181, R11 ;  /* 0x0000000b00b57308 */ /* 0x0003620000000800 */
[----:B--2---:R-:W-:Y:S09]  /*7a70*/  FMUL.FTZ R9, R2, R141 ;  /* 0x0000008d02097220 */ /* 0x004ff20000410000 */
[----:B------:R2:W-:Y:S01]  /*7a80*/  MUFU.EX2 R183, R12 ;  /* 0x0000000c00b77308 */ /* 0x0005e20000000800 */
[C---:B---3--:R-:W-:Y:S09]  /*7a90*/  FMUL.FTZ R10, R0.reuse, R142 ;  /* 0x0000008e000a7220 */ /* 0x048ff20000410000 */
[----:B------:R3:W5:Y:S01]  /*7aa0*/  MUFU.EX2 R193, R13 ;  /* 0x0000000d00c17308 */ /* 0x0007620000000800 */
[----:B-1----:R-:W-:Y:S09]  /*7ab0*/  FMUL.FTZ R11, R0, R143 ;  /* 0x0000008f000b7220 */ /* 0x002ff20000410000 */
[----:B------:R1:W-:Y:S01]  /*7ac0*/  MUFU.EX2 R184, R14 ;  /* 0x0000000e00b87308 */ /* 0x0003e20000000800 */
[C---:B--2---:R-:W-:Y:S09]  /*7ad0*/  FMUL.FTZ R12, R2.reuse, R152 ;  /* 0x00000098020c7220 */ /* 0x044ff20000410000 */
[----:B------:R2:W5:Y:S01]  /*7ae0*/  MUFU.EX2 R191, R15 ;  /* 0x0000000f00bf7308 */ /* 0x0005620000000800 */
[----:B---3--:R-:W-:Y:S09]  /*7af0*/  FMUL.FTZ R13, R2, R153 ;  /* 0x00000099020d7220 */ /* 0x008ff20000410000 */
[----:B------:R4:W-:Y:S01]  /*7b00*/  MUFU.EX2 R199, R40 ;  /* 0x0000002800c77308 */ /* 0x0009e20000000800 */
[C---:B-1----:R-:W-:Y:S09]  /*7b10*/  FMUL.FTZ R14, R0.reuse, R154 ;  /* 0x0000009a000e7220 */ /* 0x042ff20000410000 */
[----:B------:R5:W-:Y:S01]  /*7b20*/  MUFU.EX2 R233, R41 ;  /* 0x0000002900e97308 */ /* 0x000be20000000800 */
[----:B--2---:R-:W-:Y:S09]  /*7b30*/  FMUL.FTZ R15, R0, R155 ;  /* 0x0000009b000f7220 */ /* 0x004ff20000410000 */
[----:B------:R1:W-:Y:S01]  /*7b40*/  MUFU.EX2 R202, R42 ;  /* 0x0000002a00ca7308 */ /* 0x0003e20000000800 */
[----:B----4-:R-:W-:Y:S09]  /*7b50*/  F2FP.BF16.F32.PACK_AB R40, R176, R174 ;  /* 0x000000aeb028723e */ /* 0x010ff200000010ff */
[----:B------:R2:W-:Y:S01]  /*7b60*/  MUFU.EX2 R207, R43 ;  /* 0x0000002b00cf7308 */ /* 0x0005e20000000800 */
[----:B-----5:R-:W-:Y:S09]  /*7b70*/  F2FP.BF16.F32.PACK_AB R41, R181, R173 ;  /* 0x000000adb529723e */ /* 0x020ff200000010ff */
[----:B------:R-:W-:Y:S01]  /*7b80*/  MUFU.EX2 R241, R48 ;  /* 0x0000003000f17308 */ /* 0x000fe20000000800 */
[----:B-1----:R-:W-:Y:S09]  /*7b90*/  F2FP.BF16.F32.PACK_AB R42, R193, R183 ;  /* 0x000000b7c12a723e */ /* 0x002ff200000010ff */
[----:B------:R-:W-:Y:S01]  /*7ba0*/  MUFU.EX2 R245, R49 ;  /* 0x0000003100f57308 */ /* 0x000fe20000000800 */
[----:B--2---:R-:W-:Y:S09]  /*7bb0*/  F2FP.BF16.F32.PACK_AB R43, R191, R184 ;  /* 0x000000b8bf2b723e */ /* 0x004ff200000010ff */
[----:B------:R-:W-:Y:S01]  /*7bc0*/  MUFU.EX2 R239, R50 ;  /* 0x0000003200ef7308 */ /* 0x000fe20000000800 */
[C---:B------:R-:W-:Y:S06]  /*7bd0*/  HMMA.16816.F32.BF16 R8, R40.reuse, R20, R8 ;  /* 0x000000142808723c */ /* 0x040fec0000041808 */
[-C--:B------:R-:W-:Y:S03]  /*7be0*/  HMMA.16816.F32.BF16 R12, R40, R22.reuse, R12 ;  /* 0x00000016280c723c */ /* 0x080fe6000004180c */
[----:B------:R1:W-:Y:S02]  /*7bf0*/  MUFU.EX2 R243, R51 ;  /* 0x0000003300f37308 */ /* 0x0003e40000000800 */
[C---:B------:R-:W-:Y:S01]  /*7c00*/  FMUL.FTZ R20, R136.reuse, R160 ;  /* 0x000000a088147220 */ /* 0x040fe20000410000 */
[C---:B------:R-:W-:Y:S07]  /*7c10*/  HMMA.16816.F32.BF16 R16, R36.reuse, R22, R16 ;  /* 0x000000162410723c */ /* 0x040fee0000041810 */
[----:B------:R2:W-:Y:S01]  /*7c20*/  MUFU.EX2 R180, R24 ;  /* 0x0000001800b47308 */ /* 0x0005e20000000800 */
[----:B------:R-:W-:Y:S03]  /*7c30*/  FMUL.FTZ R21, R136, R161 ;  /* 0x000000a188157220 */ /* 0x000fe60000410000 */
[C---:B------:R-:W-:Y:S01]  /*7c40*/  FMUL.FTZ R22, R133.reuse, R162 ;  /* 0x000000a285167220 */ /* 0x040fe20000410000 */
[----:B------:R-:W-:Y:S05]  /*7c50*/  FMUL.FTZ R23, R133, R163 ;  /* 0x000000a385177220 */ /* 0x000fea0000410000 */
[----:B------:R3:W-:Y:S01]  /*7c60*/  MUFU.EX2 R185, R25 ;  /* 0x0000001900b97308 */ /* 0x0007e20000000800 */
[----:B-1----:R-:W1:Y:S01]  /*7c70*/  LDSM.16.MT88.4 R48, [R213+0x4400] ;  /* 0x00440000d530783b */ /* 0x002e620000004200 */
[-C--:B------:R-:W-:Y:S08]  /*7c80*/  HMMA.16816.F32.BF16 R20, R36, R44.reuse, R20 ;  /* 0x0000002c2414723c */ /* 0x080ff00000041814 */
[----:B------:R4:W-:Y:S03]  /*7c90*/  MUFU.EX2 R182, R26 ;  /* 0x0000001a00b67308 */ /* 0x0009e60000000800 */
[C---:B--2---:R-:W-:Y:S07]  /*7ca0*/  FMUL.FTZ R24, R2.reuse, R156 ;  /* 0x0000009c02187220 */ /* 0x044fee0000410000 */
[----:B------:R2:W-:Y:S01]  /*7cb0*/  MUFU.EX2 R186, R27 ;  /* 0x0000001b00ba7308 */ /* 0x0005e20000000800 */
[----:B---3--:R-:W-:Y:S09]  /*7cc0*/  FMUL.FTZ R25, R2, R157 ;  /* 0x0000009d02197220 */ /* 0x008ff20000410000 */
[----:B------:R3:W-:Y:S01]  /*7cd0*/  MUFU.EX2 R187, R28 ;  /* 0x0000001c00bb7308 */ /* 0x0007e20000000800 */
[C---:B----4-:R-:W-:Y:S09]  /*7ce0*/  FMUL.FTZ R26, R0.reuse, R158 ;  /* 0x0000009e001a7220 */ /* 0x050ff20000410000 */
[----:B------:R4:W-:Y:S01]  /*7cf0*/  MUFU.EX2 R200, R29 ;  /* 0x0000001d00c87308 */ /* 0x0009e20000000800 */
[----:B--2---:R-:W-:Y:S09]  /*7d00*/  FMUL.FTZ R27, R0, R159 ;  /* 0x0000009f001b7220 */ /* 0x004ff20000410000 */
[----:B------:R2:W-:Y:S01]  /*7d10*/  MUFU.EX2 R188, R30 ;  /* 0x0000001e00bc7308 */ /* 0x0005e20000000800 */
[C---:B------:R-:W-:Y:S04]  /*7d20*/  HMMA.16816.F32.BF16 R24, R40.reuse, R44, R24 ;  /* 0x0000002c2818723c */ /* 0x040fe80000041818 */
[C---:B---3--:R-:W-:Y:S05]  /*7d30*/  FMUL.FTZ R28, R2.reuse, R168 ;  /* 0x000000a8021c7220 */ /* 0x048fea0000410000 */
[----:B------:R3:W-:Y:S02]  /*7d40*/  MUFU.EX2 R210, R31 ;  /* 0x0000001f00d27308 */ /* 0x0007e40000000800 */
[C---:B----4-:R-:W-:Y:S01]  /*7d50*/  FMUL.FTZ R29, R2.reuse, R169 ;  /* 0x000000a9021d7220 */ /* 0x050fe20000410000 */
[----:B------:R-:W-:Y:S07]  /*7d60*/  FFMA.FTZ R2, R2, R231, R174 ;  /* 0x000000e702027223 */ /* 0x000fee00000100ae */
[----:B------:R-:W-:Y:S01]  /*7d70*/  MUFU.EX2 R236, R52 ;  /* 0x0000003400ec7308 */ /* 0x000fe20000000800 */
[----:B--2---:R-:W-:Y:S01]  /*7d80*/  FMUL.FTZ R30, R0, R170 ;  /* 0x000000aa001e7220 */ /* 0x004fe20000410000 */
[----:B------:R-:W-:Y:S08]  /*7d90*/  FADD.FTZ R2, R176, R2 ;  /* 0x00000002b0027221 */ /* 0x000ff00000010000 */
[----:B------:R-:W-:Y:S01]  /*7da0*/  MUFU.EX2 R244, R53 ;  /* 0x0000003500f47308 */ /* 0x000fe20000000800 */
[C---:B---3--:R-:W-:Y:S01]  /*7db0*/  FMUL.FTZ R31, R0.reuse, R171 ;  /* 0x000000ab001f7220 */ /* 0x048fe20000410000 */
[----:B------:R-:W-:Y:S04]  /*7dc0*/  FFMA.FTZ R0, R0, R232, R173 ;  /* 0x000000e800007223 */ /* 0x000fe800000100ad */
[----:B------:R-:W-:Y:S04]  /*7dd0*/  FADD.FTZ R0, R181, R0 ;  /* 0x00000000b5007221 */ /* 0x000fe80000010000 */
[----:B------:R-:W-:Y:S01]  /*7de0*/  MUFU.EX2 R234, R54 ;  /* 0x0000003600ea7308 */ /* 0x000fe20000000800 */
[-C--:B------:R-:W-:Y:S09]  /*7df0*/  HMMA.16816.F32.BF16 R28, R40, R46.reuse, R28 ;  /* 0x0000002e281c723c */ /* 0x080ff2000004181c */
[----:B------:R2:W-:Y:S02]  /*7e00*/  MUFU.EX2 R242, R55 ;  /* 0x0000003700f27308 */ /* 0x0005e40000000800 */
[----:B------:R-:W-:Y:S02]  /*7e10*/  F2FP.BF16.F32.PACK_AB R40, R197, R190 ;  /* 0x000000bec528723e */ /* 0x000fe400000010ff */
[----:B------:R-:W-:Y:S06]  /*7e20*/  F2FP.BF16.F32.PACK_AB R41, R194, R189 ;  /* 0x000000bdc229723e */ /* 0x000fec00000010ff */
[----:B------:R3:W-:Y:S10]  /*7e30*/  MUFU.EX2 R198, R32 ;  /* 0x0000002000c67308 */ /* 0x0007f40000000800 */
[----:B------:R4:W5:Y:S01]  /*7e40*/  MUFU.EX2 R205, R33 ;  /* 0x0000002100cd7308 */ /* 0x0009620000000800 */
[----:B--2---:R-:W2:Y:S09]  /*7e50*/  LDSM.16.MT88.4 R52, [R214+0x4400] ;  /* 0x00440000d634783b */ /* 0x004eb20000004200 */
[----:B------:R1:W-:Y:S01]  /*7e60*/  MUFU.EX2 R196, R34 ;  /* 0x0000002200c47308 */ /* 0x0003e20000000800 */
[C---:B---3--:R-:W-:Y:S09]  /*7e70*/  FMUL.FTZ R32, R136.reuse, R164 ;  /* 0x000000a488207220 */ /* 0x048ff20000410000 */
[----:B------:R3:W3:Y:S01]  /*7e80*/  MUFU.EX2 R204, R35 ;  /* 0x0000002300cc7308 */ /* 0x0006e20000000800 */
[C---:B----4-:R-:W-:Y:S01]  /*7e90*/  FMUL.FTZ R33, R136.reuse, R165 ;  /* 0x000000a588217220 */ /* 0x050fe20000410000 */
[----:B-----5:R-:W-:Y:S01]  /*7ea0*/  F2FP.BF16.F32.PACK_AB R42, R205, R198 ;  /* 0x000000c6cd2a723e */ /* 0x020fe200000010ff */
[----:B------:R-:W-:Y:S07]  /*7eb0*/  FFMA.FTZ R136, R136, R229, R177 ;  /* 0x000000e588887223 */ /* 0x000fee00000100b1 */
[----:B------:R-:W-:Y:S01]  /*7ec0*/  MUFU.EX2 R247, R64 ;  /* 0x0000004000f77308 */ /* 0x000fe20000000800 */
[C---:B-1----:R-:W-:Y:S09]  /*7ed0*/  FMUL.FTZ R34, R133.reuse, R166 ;  /* 0x000000a685227220 */ /* 0x042ff20000410000 */
[----:B------:R-:W-:Y:S01]  /*7ee0*/  MUFU.EX2 R248, R65 ;  /* 0x0000004100f87308 */ /* 0x000fe20000000800 */
[C---:B---3--:R-:W-:Y:S01]  /*7ef0*/  FMUL.FTZ R35, R133.reuse, R167 ;  /* 0x000000a785237220 */ /* 0x048fe20000410000 */
[----:B------:R-:W-:Y:S01]  /*7f00*/  F2FP.BF16.F32.PACK_AB R43, R204, R196 ;  /* 0x000000c4cc2b723e */ /* 0x000fe200000010ff */
[----:B------:R-:W-:Y:S07]  /*7f10*/  FFMA.FTZ R133, R133, R230, R175 ;  /* 0x000000e685857223 */ /* 0x000fee00000100af */
[----:B------:R-:W-:Y:S01]  /*7f20*/  MUFU.EX2 R246, R66 ;  /* 0x0000004200f67308 */ /* 0x000fe20000000800 */
[----:B------:R-:W-:Y:S01]  /*7f30*/  HMMA.16816.F32.BF16 R32, R36, R46, R32 ;  /* 0x0000002e2420723c */ /* 0x000fe20000041820 */
[----:B------:R-:W1:Y:S05]  /*7f40*/  LDSM.16.MT88.4 R44, [R213+0x4800] ;  /* 0x00480000d52c783b */ /* 0x000e6a0000004200 */
[-C--:B------:R-:W-:Y:S03]  /*7f50*/  HMMA.16816.F32.BF16 R4, R40, R48.reuse, R4 ;  /* 0x000000302804723c */ /* 0x080fe60000041804 */
[----:B------:R-:W-:Y:S02]  /*7f60*/  MUFU.EX2 R67, R67 ;  /* 0x0000004300437308 */ /* 0x000fe40000000800 */
[----:B------:R-:W-:Y:S02]  /*7f70*/  F2FP.BF16.F32.PACK_AB R36, R185, R180 ;  /* 0x000000b4b924723e */ /* 0x000fe400000010ff */
[----:B------:R-:W-:Y:S06]  /*7f80*/  F2FP.BF16.F32.PACK_AB R37, R186, R182 ;  /* 0x000000b6ba25723e */ /* 0x000fec00000010ff */
[----:B------:R3:W-:Y:S01]  /*7f90*/  MUFU.EX2 R64, R56 ;  /* 0x0000003800407308 */ /* 0x0007e20000000800 */
[----:B------:R-:W-:Y:S02]  /*7fa0*/  F2FP.BF16.F32.PACK_AB R38, R200, R187 ;  /* 0x000000bbc826723e */ /* 0x000fe400000010ff */
[----:B------:R-:W-:Y:S07]  /*7fb0*/  F2FP.BF16.F32.PACK_AB R39, R210, R188 ;  /* 0x000000bcd227723e */ /* 0x000fee00000010ff */
[----:B------:R4:W5:Y:S01]  /*7fc0*/  MUFU.EX2 R66, R57 ;  /* 0x0000003900427308 */ /* 0x0009620000000800 */
[C---:B------:R-:W-:Y:S09]  /*7fd0*/  HMMA.16816.F32.BF16 R8, R36.reuse, R48, R8 ;  /* 0x000000302408723c */ /* 0x040ff20000041808 */
[----:B------:R1:W-:Y:S01]  /*7fe0*/  MUFU.EX2 R65, R58 ;  /* 0x0000003a00417308 */ /* 0x0003e20000000800 */
[-C--:B------:R-:W-:Y:S03]  /*7ff0*/  HMMA.16816.F32.BF16 R12, R36, R50.reuse, R12 ;  /* 0x00000032240c723c */ /* 0x080fe6000004180c */
[----:B---3--:R-:W-:Y:S03]  /*8000*/  FADD.FTZ R56, R179, R136 ;  /* 0x00000088b3387221 */ /* 0x008fe60000010000 */
[C---:B------:R-:W-:Y:S03]  /*8010*/  HMMA.16816.F32.BF16 R16, R40.reuse, R50, R16 ;  /* 0x000000322810723c */ /* 0x040fe60000041810 */
[----:B------:R-:W3:Y:S01]  /*8020*/  MUFU.EX2 R59, R59 ;  /* 0x0000003b003b7308 */ /* 0x000ee20000000800 */
[----:B------:R-:W5:Y:S01]  /*8030*/  LDSM.16.MT88.4 R48, [R214+0x4800] ;  /* 0x00480000d630783b */ /* 0x000f620000004200 */
[----:B----4-:R-:W-:Y:S01]  /*8040*/  FADD.FTZ R57, R178, R133 ;  /* 0x00000085b2397221 */ /* 0x010fe20000010000 */
[-C--:B--2---:R-:W-:Y:S07]  /*8050*/  HMMA.16816.F32.BF16 R20, R40, R52.reuse, R20 ;  /* 0x000000342814723c */ /* 0x084fee0000041814 */
[----:B------:R-:W-:Y:S01]  /*8060*/  MUFU.EX2 R60, R60 ;  /* 0x0000003c003c7308 */ /* 0x000fe20000000800 */
[----:B------:R-:W-:Y:S01]  /*8070*/  FADD.FTZ R57, R192, R57 ;  /* 0x00000039c0397221 */ /* 0x000fe20000010000 */
[C---:B------:R-:W-:Y:S08]  /*8080*/  HMMA.16816.F32.BF16 R24, R36.reuse, R52, R24 ;  /* 0x000000342418723c */ /* 0x040ff00000041818 */
[----:B------:R-:W2:Y:S01]  /*8090*/  MUFU.EX2 R61, R61 ;  /* 0x0000003d003d7308 */ /* 0x000ea20000000800 */
[-C--:B------:R-:W-:Y:S03]  /*80a0*/  HMMA.16816.F32.BF16 R28, R36, R54.reuse, R28 ;  /* 0x00000036241c723c */ /* 0x080fe6000004181c */
[----:B------:R-:W-:Y:S03]  /*80b0*/  FADD.FTZ R56, R195, R56 ;  /* 0x00000038c3387221 */ /* 0x000fe60000010000 */
[----:B------:R-:W-:Y:S03]  /*80c0*/  HMMA.16816.F32.BF16 R32, R40, R54, R32 ;  /* 0x000000362820723c */ /* 0x000fe60000041820 */
[----:B------:R-:W-:Y:S01]  /*80d0*/  MUFU.EX2 R62, R62 ;  /* 0x0000003e003e7308 */ /* 0x000fe20000000800 */
[----:B------:R-:W-:Y:S01]  /*80e0*/  LDSM.16.MT88.4 R52, [R213+0x5000] ;  /* 0x00500000d534783b */ /* 0x000fe20000004200 */
[----:B------:R-:W-:Y:S01]  /*80f0*/  F2FP.BF16.F32.PACK_AB R36, R240, R209 ;  /* 0x000000d1f024723e */ /* 0x000fe200000010ff */
[----:B-1----:R-:W-:Y:S01]  /*8100*/  FADD.FTZ R58, R183, R2 ;  /* 0x00000002b73a7221 */ /* 0x002fe20000010000 */
[----:B------:R-:W-:Y:S01]  /*8110*/  F2FP.BF16.F32.PACK_AB R37, R238, R206 ;  /* 0x000000ceee25723e */ /* 0x000fe200000010ff */
[----:B------:R-:W-:Y:S05]  /*8120*/  FADD.FTZ R2, R184, R0 ;  /* 0x00000000b8027221 */ /* 0x000fea0000010000 */
[----:B------:R-:W1:Y:S01]  /*8130*/  MUFU.EX2 R63, R63 ;  /* 0x0000003f003f7308 */ /* 0x000e620000000800 */
[----:B------:R-:W-:Y:S01]  /*8140*/  F2FP.BF16.F32.PACK_AB R38, R245, R241 ;  /* 0x000000f1f526723e */ /* 0x000fe200000010ff */
[----:B------:R-:W-:Y:S01]  /*8150*/  FADD.FTZ R0, R193, R58 ;  /* 0x0000003ac1007221 */ /* 0x000fe20000010000 */
[----:B------:R-:W-:Y:S01]  /*8160*/  F2FP.BF16.F32.PACK_AB R39, R243, R239 ;  /* 0x000000eff327723e */ /* 0x000fe200000010ff */
[----:B------:R-:W-:Y:S01]  /*8170*/  FADD.FTZ R2, R191, R2 ;  /* 0x00000002bf027221 */ /* 0x000fe20000010000 */
[----:B------:R-:W-:Y:S05]  /*8180*/  F2FP.BF16.F32.PACK_AB R40, R233, R199 ;  /* 0x000000c7e928723e */ /* 0x000fea00000010ff */
[----:B------:R-:W-:Y:S01]  /*8190*/  MUFU.EX2 R68, R68 ;  /* 0x0000004400447308 */ /* 0x000fe20000000800 */
[----:B------:R-:W-:Y:S01]  /*81a0*/  F2FP.BF16.F32.PACK_AB R41, R207, R202 ;  /* 0x000000cacf29723e */ /* 0x000fe200000010ff */
[-C--:B------:R-:W-:Y:S08]  /*81b0*/  HMMA.16816.F32.BF16 R4, R36, R44.reuse, R4 ;  /* 0x0000002c2404723c */ /* 0x080ff00000041804 */
[----:B------:R-:W4:Y:S03]  /*81c0*/  MUFU.EX2 R69, R69 ;  /* 0x0000004500457308 */ /* 0x000f260000000800 */
[----:B------:R-:W-:Y:S02]  /*81d0*/  F2FP.BF16.F32.PACK_AB R42, R235, R208 ;  /* 0x000000d0eb2a723e */ /* 0x000fe400000010ff */
[----:B------:R-:W-:Y:S02]  /*81e0*/  F2FP.BF16.F32.PACK_AB R43, R237, R211 ;  /* 0x000000d3ed2b723e */ /* 0x000fe400000010ff */
[----:B------:R-:W-:Y:S03]  /*81f0*/  MOV R133, R138 ;  /* 0x0000008a00857202 */ /* 0x000fe60000000f00 */
[----:B------:R-:W-:Y:S02]  /*8200*/  MUFU.EX2 R70, R70 ;  /* 0x0000004600467308 */ /* 0x000fe40000000800 */
[C---:B------:R-:W-:Y:S08]  /*8210*/  HMMA.16816.F32.BF16 R8, R40.reuse, R44, R8 ;  /* 0x0000002c2808723c */ /* 0x040ff00000041808 */
[----:B------:R-:W4:Y:S01]  /*8220*/  MUFU.EX2 R71, R71 ;  /* 0x0000004700477308 */ /* 0x000f220000000800 */
[-C--:B------:R-:W-:Y:S06]  /*8230*/  HMMA.16816.F32.BF16 R12, R40, R46.reuse, R12 ;  /* 0x0000002e280c723c */ /* 0x080fec000004180c */
[C---:B------:R-:W-:Y:S03]  /*8240*/  HMMA.16816.F32.BF16 R16, R36.reuse, R46, R16 ;  /* 0x0000002e2410723c */ /* 0x040fe60000041810 */
[----:B------:R-:W-:Y:S01]  /*8250*/  MUFU.EX2 R80, R80 ;  /* 0x0000005000507308 */ /* 0x000fe20000000800 */
[----:B------:R-:W1:Y:S02]  /*8260*/  LDSM.16.MT88.4 R44, [R213+0x4c00] ;  /* 0x004c0000d52c783b */ /* 0x000e640000004200 */
[-C--:B-----5:R-:W-:Y:S07]  /*8270*/  HMMA.16816.F32.BF16 R20, R36, R48.reuse, R20 ;  /* 0x000000302414723c */ /* 0x0a0fee0000041814 */
[----:B------:R-:W5:Y:S01]  /*8280*/  MUFU.EX2 R81, R81 ;  /* 0x0000005100517308 */ /* 0x000f620000000800 */
[C---:B------:R-:W-:Y:S09]  /*8290*/  HMMA.16816.F32.BF16 R24, R40.reuse, R48, R24 ;  /* 0x000000302818723c */ /* 0x040ff20000041818 */
[----:B------:R-:W-:Y:S01]  /*82a0*/  MUFU.EX2 R82, R82 ;  /* 0x0000005200527308 */ /* 0x000fe20000000800 */
[-C--:B------:R-:W-:Y:S06]  /*82b0*/  HMMA.16816.F32.BF16 R28, R40, R50.reuse, R28 ;  /* 0x00000032281c723c */ /* 0x080fec000004181c */
[----:B------:R-:W-:Y:S03]  /*82c0*/  HMMA.16816.F32.BF16 R32, R36, R50, R32 ;  /* 0x000000322420723c */ /* 0x000fe60000041820 */
[----:B------:R-:W5:Y:S01]  /*82d0*/  MUFU.EX2 R83, R83 ;  /* 0x0000005300537308 */ /* 0x000f620000000800 */
[----:B------:R-:W4:Y:S01]  /*82e0*/  LDSM.16.MT88.4 R48, [R214+0x4c00] ;  /* 0x004c0000d630783b */ /* 0x000f220000004200 */
[----:B------:R-:W-:Y:S02]  /*82f0*/  F2FP.BF16.F32.PACK_AB R40, R66, R64 ;  /* 0x000000404228723e */ /* 0x000fe400000010ff */
[----:B------:R-:W-:Y:S06]  /*8300*/  F2FP.BF16.F32.PACK_AB R36, R244, R236 ;  /* 0x000000ecf424723e */ /* 0x000fec00000010ff */
[----:B------:R-:W-:Y:S01]  /*8310*/  MUFU.EX2 R72, R72 ;  /* 0x0000004800487308 */ /* 0x000fe20000000800 */
[----:B------:R-:W-:Y:S02]  /*8320*/  F2FP.BF16.F32.PACK_AB R37, R242, R234 ;  /* 0x000000eaf225723e */ /* 0x000fe400000010ff */
[----:B------:R-:W-:Y:S02]  /*8330*/  F2FP.BF16.F32.PACK_AB R38, R248, R247 ;  /* 0x000000f7f826723e */ /* 0x000fe400000010ff */
[----:B------:R-:W-:Y:S05]  /*8340*/  F2FP.BF16.F32.PACK_AB R39, R67, R246 ;  /* 0x000000f64327723e */ /* 0x000fea00000010ff */
[----:B------:R-:W5:Y:S01]  /*8350*/  MUFU.EX2 R73, R73 ;  /* 0x0000004900497308 */ /* 0x000f620000000800 */
[----:B---3--:R-:W-:Y:S02]  /*8360*/  F2FP.BF16.F32.PACK_AB R41, R59, R65 ;  /* 0x000000413b29723e */ /* 0x008fe400000010ff */
[----:B--2---:R-:W-:Y:S01]  /*8370*/  F2FP.BF16.F32.PACK_AB R42, R61, R60 ;  /* 0x0000003c3d2a723e */ /* 0x004fe200000010ff */
[-C--:B-1----:R-:W-:Y:S06]  /*8380*/  HMMA.16816.F32.BF16 R4, R36, R44.reuse, R4 ;  /* 0x0000002c2404723c */ /* 0x082fec0000041804 */
[----:B------:R-:W-:Y:S01]  /*8390*/  MUFU.EX2 R74, R74 ;  /* 0x0000004a004a7308 */ /* 0x000fe20000000800 */
[----:B------:R-:W-:Y:S09]  /*83a0*/  F2FP.BF16.F32.PACK_AB R43, R63, R62 ;  /* 0x0000003e3f2b723e */ /* 0x000ff200000010ff */
[----:B------:R-:W1:Y:S01]  /*83b0*/  MUFU.EX2 R75, R75 ;  /* 0x0000004b004b7308 */ /* 0x000e620000000800 */
[C---:B------:R-:W-:Y:S06]  /*83c0*/  HMMA.16816.F32.BF16 R8, R40.reuse, R44, R8 ;  /* 0x0000002c2808723c */ /* 0x040fec0000041808 */
[-C--:B------:R-:W-:Y:S03]  /*83d0*/  HMMA.16816.F32.BF16 R12, R40, R46.reuse, R12 ;  /* 0x0000002e280c723c */ /* 0x080fe6000004180c */
[----:B------:R-:W-:Y:S03]  /*83e0*/  MUFU.EX2 R76, R76 ;  /* 0x0000004c004c7308 */ /* 0x000fe60000000800 */
[C---:B------:R-:W-:Y:S01]  /*83f0*/  HMMA.16816.F32.BF16 R16, R36.reuse, R46, R16 ;  /* 0x0000002e2410723c */ /* 0x040fe20000041810 */
[----:B------:R-:W2:Y:S06]  /*8400*/  LDSM.16.MT88.4 R44, [R214+0x5000] ;  /* 0x00500000d62c783b */ /* 0x000eac0000004200 */
[----:B------:R-:W3:Y:S01]  /*8410*/  MUFU.EX2 R77, R77 ;  /* 0x0000004d004d7308 */ /* 0x000ee20000000800 */
[-C--:B----4-:R-:W-:Y:S09]  /*8420*/  HMMA.16816.F32.BF16 R20, R36, R48.reuse, R20 ;  /* 0x000000302414723c */ /* 0x090ff20000041814 */
[----:B------:R-:W-:Y:S01]  /*8430*/  MUFU.EX2 R78, R78 ;  /* 0x0000004e004e7308 */ /* 0x000fe20000000800 */
[C---:B------:R-:W-:Y:S06]  /*8440*/  HMMA.16816.F32.BF16 R24, R40.reuse, R48, R24 ;  /* 0x000000302818723c */ /* 0x040fec0000041818 */
[-C--:B------:R-:W-:Y:S03]  /*8450*/  HMMA.16816.F32.BF16 R28, R40, R50.reuse, R28 ;  /* 0x00000032281c723c */ /* 0x080fe6000004181c */
[----:B------:R-:W4:Y:S03]  /*8460*/  MUFU.EX2 R79, R79 ;  /* 0x0000004f004f7308 */ /* 0x000f260000000800 */
[----:B------:R-:W-:Y:S01]  /*8470*/  HMMA.16816.F32.BF16 R32, R36, R50, R32 ;  /* 0x000000322420723c */ /* 0x000fe20000041820 */
[----:B------:R-:W2:Y:S06]  /*8480*/  LDSM.16.MT88.4 R48, [R213+0x5400] ;  /* 0x00540000d530783b */ /* 0x000eac0000004200 */
[----:B------:R-:W-:Y:S01]  /*8490*/  MUFU.EX2 R84, R84 ;  /* 0x0000005400547308 */ /* 0x000fe20000000800 */
[----:B------:R-:W-:Y:S03]  /*84a0*/  F2FP.BF16.F32.PACK_AB R40, R69, R68 ;  /* 0x000000444528723e */ /* 0x000fe600000010ff */
[----:B------:R-:W-:Y:S06]  /*84b0*/  F2FP.BF16.F32.PACK_AB R41, R71, R70 ;  /* 0x000000464729723e */ /* 0x000fec00000010ff */
[----:B------:R-:W2:Y:S01]  /*84c0*/  MUFU.EX2 R85, R85 ;  /* 0x0000005500557308 */ /* 0x000ea20000000800 */
[----:B-----5:R-:W-:Y:S02]  /*84d0*/  F2FP.BF16.F32.PACK_AB R42, R81, R80 ;  /* 0x00000050512a723e */ /* 0x020fe400000010ff */
[----:B------:R-:W-:Y:S02]  /*84e0*/  F2FP.BF16.F32.PACK_AB R43, R83, R82 ;  /* 0x00000052532b723e */ /* 0x000fe400000010ff */
[----:B------:R-:W-:Y:S02]  /*84f0*/  F2FP.BF16.F32.PACK_AB R36, R73, R72 ;  /* 0x000000484924723e */ /* 0x000fe400000010ff */
[----:B-1----:R-:W-:Y:S03]  /*8500*/  F2FP.BF16.F32.PACK_AB R37, R75, R74 ;  /* 0x0000004a4b25723e */ /* 0x002fe600000010ff */
[----:B------:R-:W-:Y:S01]  /*8510*/  MUFU.EX2 R86, R86 ;  /* 0x0000005600567308 */ /* 0x000fe20000000800 */
[----:B---3--:R-:W-:Y:S01]  /*8520*/  F2FP.BF16.F32.PACK_AB R38, R77, R76 ;  /* 0x0000004c4d26723e */ /* 0x008fe200000010ff */
[-C--:B------:R-:W-:Y:S05]  /*8530*/  HMMA.16816.F32.BF16 R4, R40, R52.reuse, R4 ;  /* 0x000000342804723c */ /* 0x080fea0000041804 */
[----:B----4-:R-:W-:Y:S03]  /*8540*/  F2FP.BF16.F32.PACK_AB R39, R79, R78 ;  /* 0x0000004e4f27723e */ /* 0x010fe600000010ff */
[----:B------:R-:W1:Y:S04]  /*8550*/  MUFU.EX2 R87, R87 ;  /* 0x0000005700577308 */ /* 0x000e680000000800 */
[C---:B------:R-:W-:Y:S06]  /*8560*/  HMMA.16816.F32.BF16 R8, R36.reuse, R52, R8 ;  /* 0x000000342408723c */ /* 0x040fec0000041808 */
[----:B------:R-:W-:Y:S01]  /*8570*/  MUFU.EX2 R96, R96 ;  /* 0x0000006000607308 */ /* 0x000fe20000000800 */
[-C--:B------:R-:W-:Y:S09]  /*8580*/  HMMA.16816.F32.BF16 R12, R36, R54.reuse, R12 ;  /* 0x00000036240c723c */ /* 0x080ff2000004180c */
[----:B------:R-:W3:Y:S02]  /*8590*/  MUFU.EX2 R97, R97 ;  /* 0x0000006100617308 */ /* 0x000ee40000000800 */
[----:B------:R-:W-:Y:S01]  /*85a0*/  FADD.FTZ R52, R201, R57 ;  /* 0x00000039c9347221 */ /* 0x000fe20000010000 */
[C---:B------:R-:W-:Y:S04]  /*85b0*/  HMMA.16816.F32.BF16 R16, R40.reuse, R54, R16 ;  /* 0x000000362810723c */ /* 0x040fe80000041810 */
[----:B------:R-:W-:Y:S03]  /*85c0*/  FADD.FTZ R52, R189, R52 ;  /* 0x00000034bd347221 */ /* 0x000fe60000010000 */
[----:B------:R-:W-:Y:S01]  /*85d0*/  MUFU.EX2 R98, R98 ;  /* 0x0000006200627308 */ /* 0x000fe20000000800 */
[-C--:B--2---:R-:W-:Y:S03]  /*85e0*/  HMMA.16816.F32.BF16 R20, R40, R44.reuse, R20 ;  /* 0x0000002c2814723c */ /* 0x084fe60000041814 */
[----:B------:R-:W-:Y:S01]  /*85f0*/  FADD.FTZ R52, R194, R52 ;  /* 0x00000034c2347221 */ /* 0x000fe20000010000 */
[----:B------:R-:W-:Y:S02]  /*8600*/  FADD.FTZ R53, R203, R56 ;  /* 0x00000038cb357221 */ /* 0x000fe40000010000 */
[C---:B------:R-:W-:Y:S03]  /*8610*/  HMMA.16816.F32.BF16 R24, R36.reuse, R44, R24 ;  /* 0x0000002c2418723c */ /* 0x040fe60000041818 */
[----:B------:R-:W2:Y:S02]  /*8620*/  MUFU.EX2 R99, R99 ;  /* 0x0000006300637308 */ /* 0x000ea40000000800 */
[----:B------:R-:W-:Y:S01]  /*8630*/  FADD.FTZ R53, R190, R53 ;  /* 0x00000035be357221 */ /* 0x000fe20000010000 */
[-C--:B------:R-:W-:Y:S07]  /*8640*/  HMMA.16816.F32.BF16 R28, R36, R46.reuse, R28 ;  /* 0x0000002e241c723c */ /* 0x080fee000004181c */
[----:B------:R-:W-:Y:S01]  /*8650*/  MUFU.EX2 R88, R88 ;  /* 0x0000005800587308 */ /* 0x000fe20000000800 */
[----:B------:R-:W-:Y:S01]  /*8660*/  FADD.FTZ R53, R197, R53 ;  /* 0x00000035c5357221 */ /* 0x000fe20000010000 */
[----:B------:R-:W-:Y:S08]  /*8670*/  HMMA.16816.F32.BF16 R32, R40, R46, R32 ;  /* 0x0000002e2820723c */ /* 0x000ff00000041820 */
[----:B------:R-:W4:Y:S03]  /*8680*/  MUFU.EX2 R89, R89 ;  /* 0x0000005900597308 */ /* 0x000f260000000800 */
[----:B------:R-:W-:Y:S01]  /*8690*/  FADD.FTZ R57, R198, R53 ;  /* 0x00000035c6397221 */ /* 0x000fe20000010000 */
[----:B------:R-:W-:Y:S01]  /*86a0*/  FADD.FTZ R56, R180, R0 ;  /* 0x00000000b4387221 */ /* 0x000fe20000010000 */
[----:B------:R-:W-:Y:S02]  /*86b0*/  F2FP.BF16.F32.PACK_AB R36, R85, R84 ;  /* 0x000000545524723e */ /* 0x000fe400000010ff */
[----:B------:R-:W-:Y:S01]  /*86c0*/  FADD.FTZ R44, R205, R57 ;  /* 0x00000039cd2c7221 */ /* 0x000fe20000010000 */
[----:B-1----:R-:W-:Y:S02]  /*86d0*/  F2FP.BF16.F32.PACK_AB R37, R87, R86 ;  /* 0x000000565725723e */ /* 0x002fe400000010ff */
[----:B------:R-:W-:Y:S01]  /*86e0*/  MUFU.EX2 R90, R90 ;  /* 0x0000005a005a7308 */ /* 0x000fe20000000800 */
[----:B---3--:R-:W-:Y:S01]  /*86f0*/  F2FP.BF16.F32.PACK_AB R38, R97, R96 ;  /* 0x000000606126723e */ /* 0x008fe200000010ff */
[----:B------:R-:W-:Y:S01]  /*8700*/  FADD.FTZ R0, R182, R2 ;  /* 0x00000002b6007221 */ /* 0x000fe20000010000 */
[----:B------:R-:W-:Y:S01]  /*8710*/  FADD.FTZ R2, R185, R56 ;  /* 0x00000038b9027221 */ /* 0x000fe20000010000 */
[----:B------:R-:W-:Y:S01]  /*8720*/  FADD.FTZ R56, R196, R52 ;  /* 0x00000034c4387221 */ /* 0x000fe20000010000 */
[----:B--2---:R-:W-:Y:S01]  /*8730*/  F2FP.BF16.F32.PACK_AB R39, R99, R98 ;  /* 0x000000626327723e */ /* 0x004fe200000010ff */
[----:B------:R-:W1:Y:S01]  /*8740*/  LDSM.16.MT88.4 R52, [R214+0x5400] ;  /* 0x00540000d634783b */ /* 0x000e620000004200 */
[----:B------:R-:W-:Y:S03]  /*8750*/  FADD.FTZ R0, R186, R0 ;  /* 0x00000000ba007221 */ /* 0x000fe60000010000 */
[----:B------:R-:W2:Y:S01]  /*8760*/  MUFU.EX2 R91, R91 ;  /* 0x0000005b005b7308 */ /* 0x000ea20000000800 */
[----:B----4-:R-:W-:Y:S01]  /*8770*/  F2FP.BF16.F32.PACK_AB R40, R89, R88 ;  /* 0x000000585928723e */ /* 0x010fe200000010ff */
[----:B------:R-:W-:Y:S01]  /*8780*/  FADD.FTZ R57, R204, R56 ;  /* 0x00000038cc397221 */ /* 0x000fe20000010000 */
[----:B------:R-:W-:Y:S01]  /*8790*/  FADD.FTZ R56, R209, R44 ;  /* 0x0000002cd1387221 */ /* 0x000fe20000010000 */
[-C--:B------:R-:W-:Y:S01]  /*87a0*/  HMMA.16816.F32.BF16 R4, R36, R48.reuse, R4 ;  /* 0x000000302404723c */ /* 0x080fe20000041804 */
[----:B------:R-:W3:Y:S05]  /*87b0*/  LDSM.16.MT88.4 R44, [R213+0x5800] ;  /* 0x00580000d52c783b */ /* 0x000eea0000004200 */
[----:B------:R-:W-:Y:S01]  /*87c0*/  MUFU.EX2 R92, R92 ;  /* 0x0000005c005c7308 */ /* 0x000fe20000000800 */
[----:B------:R-:W-:Y:S01]  /*87d0*/  FADD.FTZ R57, R206, R57 ;  /* 0x00000039ce397221 */ /* 0x000fe20000010000 */
[----:B------:R-:W-:Y:S03]  /*87e0*/  FADD.FTZ R0, R188, R0 ;  /* 0x00000000bc007221 */ /* 0x000fe60000010000 */
[----:B------:R-:W-:Y:S01]  /*87f0*/  FADD.FTZ R2, R187, R2 ;  /* 0x00000002bb027221 */ /* 0x000fe20000010000 */
[----:B------:R-:W-:Y:S04]  /*8800*/  FADD.FTZ R0, R210, R0 ;  /* 0x00000000d2007221 */ /* 0x000fe80000010000 */
[----:B------:R-:W4:Y:S01]  /*8810*/  MUFU.EX2 R93, R93 ;  /* 0x0000005d005d7308 */ /* 0x000f220000000800 */
[----:B--2---:R-:W-:Y:S01]  /*8820*/  F2FP.BF16.F32.PACK_AB R41, R91, R90 ;  /* 0x0000005a5b29723e */ /* 0x004fe200000010ff */
[----:B------:R-:W-:Y:S04]  /*8830*/  FADD.FTZ R2, R200, R2 ;  /* 0x00000002c8027221 */ /* 0x000fe80000010000 */
[----:B------:R-:W-:Y:S01]  /*8840*/  FADD.FTZ R58, R199, R2 ;  /* 0x00000002c73a7221 */ /* 0x000fe20000010000 */
[----:B------:R-:W-:Y:S03]  /*8850*/  FADD.FTZ R2, R202, R0 ;  /* 0x00000000ca027221 */ /* 0x000fe60000010000 */
[----:B------:R-:W-:Y:S01]  /*8860*/  MUFU.EX2 R94, R94 ;  /* 0x0000005e005e7308 */ /* 0x000fe20000000800 */
[----:B------:R-:W-:Y:S01]  /*8870*/  FADD.FTZ R0, R233, R58 ;  /* 0x0000003ae9007221 */ /* 0x000fe20000010000 */
[----:B------:R-:W-:Y:S08]  /*8880*/  FADD.FTZ R2, R207, R2 ;  /* 0x00000002cf027221 */ /* 0x000ff00000010000 */
[----:B------:R-:W2:Y:S01]  /*8890*/  MUFU.EX2 R95, R95 ;  /* 0x0000005f005f7308 */ /* 0x000ea20000000800 */
[----:B----4-:R-:W-:Y:S09]  /*88a0*/  F2FP.BF16.F32.PACK_AB R42, R93, R92 ;  /* 0x0000005c5d2a723e */ /* 0x010ff200000010ff */
[----:B------:R-:W-:Y:S10]  /*88b0*/  MUFU.EX2 R100, R100 ;  /* 0x0000006400647308 */ /* 0x000ff40000000800 */
[----:B------:R-:W4:Y:S01]  /*88c0*/  MUFU.EX2 R101, R101 ;  /* 0x0000006500657308 */ /* 0x000f220000000800 */
[----:B--2---:R-:W-:Y:S09]  /*88d0*/  F2FP.BF16.F32.PACK_AB R43, R95, R94 ;  /* 0x0000005e5f2b723e */ /* 0x004ff200000010ff */
[----:B------:R-:W-:Y:S01]  /*88e0*/  MUFU.EX2 R102, R102 ;  /* 0x0000006600667308 */ /* 0x000fe20000000800 */
[C---:B------:R-:W-:Y:S06]  /*88f0*/  HMMA.16816.F32.BF16 R8, R40.reuse, R48, R8 ;  /* 0x000000302808723c */ /* 0x040fec0000041808 */
[-C--:B------:R-:W-:Y:S03]  /*8900*/  HMMA.16816.F32.BF16 R12, R40, R50.reuse, R12 ;  /* 0x00000032280c723c */ /* 0x080fe6000004180c */
[----:B------:R-:W2:Y:S02]  /*8910*/  MUFU.EX2 R103, R103 ;  /* 0x0000006700677308 */ /* 0x000ea40000000800 */
[----:B------:R-:W-:Y:S01]  /*8920*/  FADD.FTZ R48, R238, R57 ;  /* 0x00000039ee307221 */ /* 0x000fe20000010000 */
[C---:B------:R-:W-:Y:S07]  /*8930*/  HMMA.16816.F32.BF16 R16, R36.reuse, R50, R16 ;  /* 0x000000322410723c */ /* 0x040fee0000041810 */
[----:B------:R-:W-:Y:S01]  /*8940*/  MUFU.EX2 R112, R112 ;  /* 0x0000007000707308 */ /* 0x000fe20000000800 */
[----:B------:R-:W-:Y:S03]  /*8950*/  FADD.FTZ R48, R239, R48 ;  /* 0x00000030ef307221 */ /* 0x000fe60000010000 */
[----:B------:R-:W-:Y:S01]  /*8960*/  FADD.FTZ R49, R240, R56 ;  /* 0x00000038f0317221 */ /* 0x000fe20000010000 */
[----:B------:R-:W-:Y:S01]  /*8970*/  FADD.FTZ R56, R208, R0 ;  /* 0x00000000d0387221 */ /* 0x000fe20000010000 */
[-C--:B-1----:R-:W-:Y:S04]  /*8980*/  HMMA.16816.F32.BF16 R20, R36, R52.reuse, R20 ;  /* 0x000000342414723c */ /* 0x082fe80000041814 */
[----:B------:R-:W1:Y:S01]  /*8990*/  MUFU.EX2 R113, R113 ;  /* 0x0000007100717308 */ /* 0x000e620000000800 */
[----:B------:R-:W-:Y:S01]  /*89a0*/  FADD.FTZ R48, R243, R48 ;  /* 0x00000030f3307221 */ /* 0x000fe20000010000 */
[----:B------:R-:W-:Y:S01]  /*89b0*/  FADD.FTZ R49, R241, R49 ;  /* 0x00000031f1317221 */ /* 0x000fe20000010000 */
[----:B------:R-:W-:Y:S01]  /*89c0*/  FADD.FTZ R0, R211, R2 ;  /* 0x00000002d3007221 */ /* 0x000fe20000010000 */
[----:B------:R-:W-:Y:S03]  /*89d0*/  FADD.FTZ R2, R235, R56 ;  /* 0x00000038eb027221 */ /* 0x000fe60000010000 */
[----:B------:R-:W-:Y:S01]  /*89e0*/  FADD.FTZ R56, R234, R48 ;  /* 0x00000030ea387221 */ /* 0x000fe20000010000 */
[C---:B------:R-:W-:Y:S02]  /*89f0*/  HMMA.16816.F32.BF16 R24, R40.reuse, R52, R24 ;  /* 0x000000342818723c */ /* 0x040fe40000041818 */
[----:B------:R-:W-:Y:S02]  /*8a00*/  MUFU.EX2 R114, R114 ;  /* 0x0000007200727308 */ /* 0x000fe40000000800 */
[----:B------:R-:W-:Y:S01]  /*8a10*/  FADD.FTZ R49, R245, R49 ;  /* 0x00000031f5317221 */ /* 0x000fe20000010000 */
[----:B------:R-:W-:Y:S01]  /*8a20*/  FADD.FTZ R2, R64, R2 ;  /* 0x0000000240027221 */ /* 0x000fe20000010000 */
[-C--:B------:R-:W-:Y:S06]  /*8a30*/  HMMA.16816.F32.BF16 R28, R40, R54.reuse, R28 ;  /* 0x00000036281c723c */ /* 0x080fec000004181c */
[----:B------:R-:W5:Y:S01]  /*8a40*/  MUFU.EX2 R115, R115 ;  /* 0x0000007300737308 */ /* 0x000f620000000800 */
[----:B------:R-:W-:Y:S01]  /*8a50*/  FADD.FTZ R57, R236, R49 ;  /* 0x00000031ec397221 */ /* 0x000fe20000010000 */
[----:B------:R-:W-:Y:S01]  /*8a60*/  HMMA.16816.F32.BF16 R32, R36, R54, R32 ;  /* 0x000000362420723c */ /* 0x000fe20000041820 */
[----:B------:R-:W3:Y:S03]  /*8a70*/  LDSM.16.MT88.4 R48, [R214+0x5800] ;  /* 0x00580000d630783b */ /* 0x000ee60000004200 */
[----:B----4-:R-:W-:Y:S04]  /*8a80*/  F2FP.BF16.F32.PACK_AB R40, R101, R100 ;  /* 0x000000646528723e */ /* 0x010fe800000010ff */
[----:B------:R-:W-:Y:S03]  /*8a90*/  MUFU.EX2 R104, R104 ;  /* 0x0000006800687308 */ /* 0x000fe60000000800 */
[----:B--2---:R-:W-:Y:S01]  /*8aa0*/  F2FP.BF16.F32.PACK_AB R41, R103, R102 ;  /* 0x000000666729723e */ /* 0x004fe200000010ff */
[----:B------:R-:W-:Y:S01]  /*8ab0*/  FADD.FTZ R52, R242, R56 ;  /* 0x00000038f2347221 */ /* 0x000fe20000010000 */
[----:B-1----:R-:W-:Y:S03]  /*8ac0*/  F2FP.BF16.F32.PACK_AB R42, R113, R112 ;  /* 0x00000070712a723e */ /* 0x002fe600000010ff */
[----:B------:R-:W-:Y:S01]  /*8ad0*/  FADD.FTZ R52, R246, R52 ;  /* 0x00000034f6347221 */ /* 0x000fe20000010000 */
[----:B------:R-:W-:Y:S01]  /*8ae0*/  FADD.FTZ R53, R66, R2 ;  /* 0x0000000242357221 */ /* 0x000fe20000010000 */
[----:B------:R-:W1:Y:S01]  /*8af0*/  MUFU.EX2 R105, R105 ;  /* 0x0000006900697308 */ /* 0x000e620000000800 */
[----:B-----5:R-:W-:Y:S01]  /*8b00*/  F2FP.BF16.F32.PACK_AB R43, R115, R114 ;  /* 0x00000072732b723e */ /* 0x020fe200000010ff */
[----:B------:R-:W-:Y:S01]  /*8b10*/  FADD.FTZ R57, R244, R57 ;  /* 0x00000039f4397221 */ /* 0x000fe20000010000 */
[----:B------:R-:W-:Y:S01]  /*8b20*/  FADD.FTZ R53, R60, R53 ;  /* 0x000000353c357221 */ /* 0x000fe20000010000 */
[----:B------:R-:W-:Y:S02]  /*8b30*/  FADD.FTZ R0, R237, R0 ;  /* 0x00000000ed007221 */ /* 0x000fe40000010000 */
[----:B------:R-:W-:Y:S04]  /*8b40*/  FADD.FTZ R2, R247, R57 ;  /* 0x00000039f7027221 */ /* 0x000fe80000010000 */
[----:B------:R-:W-:Y:S01]  /*8b50*/  MUFU.EX2 R106, R106 ;  /* 0x0000006a006a7308 */ /* 0x000fe20000000800 */
[-C--:B---3--:R-:W-:Y:S05]  /*8b60*/  HMMA.16816.F32.BF16 R4, R40, R44.reuse, R4 ;  /* 0x0000002c2804723c */ /* 0x088fea0000041804 */
[----:B------:R-:W-:Y:S04]  /*8b70*/  FADD.FTZ R0, R65, R0 ;  /* 0x0000000041007221 */ /* 0x000fe80000010000 */
[----:B------:R-:W2:Y:S02]  /*8b80*/  MUFU.EX2 R107, R107 ;  /* 0x0000006b006b7308 */ /* 0x000ea40000000800 */
[----:B-1----:R-:W-:Y:S01]  /*8b90*/  F2FP.BF16.F32.PACK_AB R36, R105, R104 ;  /* 0x000000686924723e */ /* 0x002fe200000010ff */
[----:B------:R-:W-:Y:S07]  /*8ba0*/  FADD.FTZ R0, R59, R0 ;  /* 0x000000003b007221 */ /* 0x000fee0000010000 */
[----:B------:R-:W-:Y:S01]  /*8bb0*/  MUFU.EX2 R108, R108 ;  /* 0x0000006c006c7308 */ /* 0x000fe20000000800 */
[----:B------:R-:W-:Y:S01]  /*8bc0*/  FADD.FTZ R54, R62, R0 ;  /* 0x000000003e367221 */ /* 0x000fe20000010000 */
[----:B------:R-:W-:Y:S08]  /*8bd0*/  FADD.FTZ R0, R61, R53 ;  /* 0x000000353d007221 */ /* 0x000ff00000010000 */
[----:B------:R-:W1:Y:S01]  /*8be0*/  MUFU.EX2 R109, R109 ;  /* 0x0000006d006d7308 */ /* 0x000e620000000800 */
[----:B--2---:R-:W-:Y:S09]  /*8bf0*/  F2FP.BF16.F32.PACK_AB R37, R107, R106 ;  /* 0x0000006a6b25723e */ /* 0x004ff200000010ff */
[----:B------:R-:W-:Y:S10]  /*8c00*/  MUFU.EX2 R110, R110 ;  /* 0x0000006e006e7308 */ /* 0x000ff40000000800 */
[----:B------:R-:W2:Y:S01]  /*8c10*/  MUFU.EX2 R111, R111 ;  /* 0x0000006f006f7308 */ /* 0x000ea20000000800 */
[----:B-1----:R-:W-:Y:S09]  /*8c20*/  F2FP.BF16.F32.PACK_AB R38, R109, R108 ;  /* 0x0000006c6d26723e */ /* 0x002ff200000010ff */
[----:B------:R-:W-:Y:S10]  /*8c30*/  MUFU.EX2 R116, R116 ;  /* 0x0000007400747308 */ /* 0x000ff40000000800 */
[----:B------:R-:W1:Y:S01]  /*8c40*/  MUFU.EX2 R117, R117 ;  /* 0x0000007500757308 */ /* 0x000e620000000800 */
        /* <DEDUP_REMOVED lines=10> */
[-C--:B------:R-:W-:Y:S05]  /*8cf0*/  HMMA.16816.F32.BF16 R20, R40, R48.reuse, R20 ;  /* 0x000000302814723c */ /* 0x080fea0000041814 */
[----:B------:R-:W3:Y:S01]  /*8d00*/  MUFU.EX2 R132, R132 ;  /* 0x0000008400847308 */ /* 0x000ee20000000800 */
[----:B------:R-:W-:Y:S01]  /*8d10*/  FADD.FTZ R53, R68, R44 ;  /* 0x0000002c44357221 */ /* 0x000fe20000010000 */
[----:B------:R-:W-:Y:S01]  /*8d20*/  FADD.FTZ R52, R70, R2 ;  /* 0x0000000246347221 */ /* 0x000fe20000010000 */
[----:B------:R-:W-:Y:S03]  /*8d30*/  FADD.FTZ R44, R72, R0 ;  /* 0x00000000482c7221 */ /* 0x000fe60000010000 */
[----:B------:R-:W-:Y:S01]  /*8d40*/  FADD.FTZ R0, R74, R45 ;  /* 0x0000002d4a007221 */ /* 0x000fe20000010000 */
[C---:B------:R-:W-:Y:S03]  /*8d50*/  HMMA.16816.F32.BF16 R24, R36.reuse, R48, R24 ;  /* 0x000000302418723c */ /* 0x040fe60000041818 */
[----:B------:R-:W-:Y:S01]  /*8d60*/  MUFU.EX2 R130, R130 ;  /* 0x0000008200827308 */ /* 0x000fe20000000800 */
[----:B------:R-:W-:Y:S01]  /*8d70*/  FADD.FTZ R45, R71, R52 ;  /* 0x00000034472d7221 */ /* 0x000fe20000010000 */
[----:B------:R-:W-:Y:S01]  /*8d80*/  FADD.FTZ R44, R73, R44 ;  /* 0x0000002c492c7221 */ /* 0x000fe20000010000 */
[----:B------:R-:W-:Y:S01]  /*8d90*/  FADD.FTZ R2, R69, R53 ;  /* 0x0000003545027221 */ /* 0x000fe20000010000 */
[----:B-1----:R-:W-:Y:S01]  /*8da0*/  F2FP.BF16.F32.PACK_AB R164, R117, R116 ;  /* 0x0000007475a4723e */ /* 0x002fe200000010ff */
[----:B------:R-:W-:Y:S01]  /*8db0*/  FADD.FTZ R53, R82, R45 ;  /* 0x0000002d52357221 */ /* 0x000fe20000010000 */
[-C--:B------:R-:W-:Y:S04]  /*8dc0*/  HMMA.16816.F32.BF16 R28, R36, R50.reuse, R28 ;  /* 0x00000032241c723c */ /* 0x080fe8000004181c */
[----:B------:R-:W1:Y:S01]  /*8dd0*/  MUFU.EX2 R134, R134 ;  /* 0x0000008600867308 */ /* 0x000e620000000800 */
[----:B------:R-:W-:Y:S01]  /*8de0*/  FADD.FTZ R52, R76, R44 ;  /* 0x0000002c4c347221 */ /* 0x000fe20000010000 */
[----:B------:R-:W-:Y:S01]  /*8df0*/  FADD.FTZ R0, R75, R0 ;  /* 0x000000004b007221 */ /* 0x000fe20000010000 */
[----:B------:R-:W4:Y:S01]  /*8e00*/  LDSM.16.MT88.4 R44, [R214+0x5c00] ;  /* 0x005c0000d62c783b */ /* 0x000f220000004200 */
[----:B--2---:R-:W-:Y:S01]  /*8e10*/  F2FP.BF16.F32.PACK_AB R165, R119, R118 ;  /* 0x0000007677a5723e */ /* 0x004fe200000010ff */
[----:B------:R-:W-:Y:S05]  /*8e20*/  HMMA.16816.F32.BF16 R32, R40, R50, R32 ;  /* 0x000000322820723c */ /* 0x000fea0000041820 */
[----:B------:R-:W-:Y:S01]  /*8e30*/  MUFU.EX2 R120, R120 ;  /* 0x0000007800787308 */ /* 0x000fe20000000800 */
[----:B---3--:R-:W-:Y:S01]  /*8e40*/  F2FP.BF16.F32.PACK_AB R166, R132, R128 ;  /* 0x0000008084a6723e */ /* 0x008fe200000010ff */
[----:B------:R-:W-:Y:S01]  /*8e50*/  FADD.FTZ R2, R80, R2 ;  /* 0x0000000250027221 */ /* 0x000fe20000010000 */
[----:B------:R-:W-:Y:S03]  /*8e60*/  FADD.FTZ R0, R78, R0 ;  /* 0x000000004e007221 */ /* 0x000fe60000010000 */
[----:B------:R-:W-:Y:S01]  /*8e70*/  FADD.FTZ R53, R83, R53 ;  /* 0x0000003553357221 */ /* 0x000fe20000010000 */
[----:B------:R-:W-:Y:S03]  /*8e80*/  FADD.FTZ R52, R77, R52 ;  /* 0x000000344d347221 */ /* 0x000fe60000010000 */
[----:B------:R-:W2:Y:S01]  /*8e90*/  MUFU.EX2 R121, R121 ;  /* 0x0000007900797308 */ /* 0x000ea20000000800 */
[----:B-1----:R-:W-:Y:S01]  /*8ea0*/  F2FP.BF16.F32.PACK_AB R167, R134, R130 ;  /* 0x0000008286a7723e */ /* 0x002fe200000010ff */
[----:B------:R-:W-:Y:S01]  /*8eb0*/  FADD.FTZ R2, R81, R2 ;  /* 0x0000000251027221 */ /* 0x000fe20000010000 */
[----:B------:R-:W-:Y:S01]  /*8ec0*/  FADD.FTZ R48, R79, R0 ;  /* 0x000000004f307221 */ /* 0x000fe20000010000 */
[----:B------:R-:W-:Y:S01]  /*8ed0*/  FADD.FTZ R36, R86, R53 ;  /* 0x0000003556247221 */ /* 0x000fe20000010000 */
[----:B------:R-:W-:Y:S01]  /*8ee0*/  FADD.FTZ R0, R88, R52 ;  /* 0x0000003458007221 */ /* 0x000fe20000010000 */
[----:B------:R-:W-:Y:S01]  /*8ef0*/  FADD.FTZ R37, R84, R2 ;  /* 0x0000000254257221 */ /* 0x000fe20000010000 */
[----:B------:R-:W-:Y:S03]  /*8f00*/  FADD.FTZ R2, R90, R48 ;  /* 0x000000305a027221 */ /* 0x000fe60000010000 */
[----:B------:R-:W-:Y:S01]  /*8f10*/  MUFU.EX2 R122, R122 ;  /* 0x0000007a007a7308 */ /* 0x000fe20000000800 */
[-C--:B------:R-:W-:Y:S09]  /*8f20*/  HMMA.16816.F32.BF16 R144, R164, R148.reuse, R4 ;  /* 0x00000094a490723c */ /* 0x080ff20000041804 */
[----:B------:R-:W1:Y:S02]  /*8f30*/  MUFU.EX2 R123, R123 ;  /* 0x0000007b007b7308 */ /* 0x000e640000000800 */
[----:B--2---:R-:W-:Y:S01]  /*8f40*/  F2FP.BF16.F32.PACK_AB R168, R121, R120 ;  /* 0x0000007879a8723e */ /* 0x004fe200000010ff */
[----:B------:R-:W-:Y:S01]  /*8f50*/  FADD.FTZ R4, R85, R37 ;  /* 0x0000002555047221 */ /* 0x000fe20000010000 */
[----:B------:R-:W-:Y:S01]  /*8f60*/  FADD.FTZ R6, R87, R36 ;  /* 0x0000002457067221 */ /* 0x000fe20000010000 */
[----:B------:R-:W-:Y:S01]  /*8f70*/  FADD.FTZ R5, R89, R0 ;  /* 0x0000000059057221 */ /* 0x000fe20000010000 */
[----:B------:R-:W-:Y:S04]  /*8f80*/  FADD.FTZ R0, R91, R2 ;  /* 0x000000025b007221 */ /* 0x000fe80000010000 */
[----:B------:R-:W-:Y:S01]  /*8f90*/  MUFU.EX2 R124, R124 ;  /* 0x0000007c007c7308 */ /* 0x000fe20000000800 */
[----:B------:R-:W-:Y:S01]  /*8fa0*/  FADD.FTZ R4, R96, R4 ;  /* 0x0000000460047221 */ /* 0x000fe20000010000 */
[----:B------:R-:W-:Y:S01]  /*8fb0*/  FADD.FTZ R6, R98, R6 ;  /* 0x0000000662067221 */ /* 0x000fe20000010000 */
[----:B------:R-:W-:Y:S01]  /*8fc0*/  FADD.FTZ R5, R92, R5 ;  /* 0x000000055c057221 */ /* 0x000fe20000010000 */
[----:B------:R-:W-:Y:S01]  /*8fd0*/  FADD.FTZ R2, R94, R0 ;  /* 0x000000005e027221 */ /* 0x000fe20000010000 */
[----:B------:R-:W-:Y:S01]  /*8fe0*/  FADD.FTZ R0, R97, R4 ;  /* 0x0000000461007221 */ /* 0x000fe20000010000 */
        /* <DEDUP_REMOVED lines=18> */
[----:B------:R-:W1:Y:S01]  /*9110*/  MUFU.EX2 R172, R172 ;  /* 0x000000ac00ac7308 */ /* 0x000e620000000800 */
[----:B--2---:R-:W-:Y:S01]  /*9120*/  F2FP.BF16.F32.PACK_AB R170, R135, R124 ;  /* 0x0000007c87aa723e */ /* 0x004fe200000010ff */
        /* <DEDUP_REMOVED lines=15> */
[----:B-1----:R-:W-:Y:S01]  /*9220*/  F2FP.BF16.F32.PACK_AB R171, R172, R54 ;  /* 0x00000036acab723e */ /* 0x002fe200000010ff */
[----:B------:R-:W-:Y:S01]  /*9230*/  FADD.FTZ R0, R54, R4 ;  /* 0x0000000436007221 */ /* 0x000fe20000010000 */
[----:B------:R-:W-:Y:S01]  /*9240*/  FADD.FTZ R230, R134, R5 ;  /* 0x0000000586e67221 */ /* 0x000fe20000010000 */
[----:B------:R-:W-:Y:S01]  /*9250*/  FADD.FTZ R231, R135, R2 ;  /* 0x0000000287e77221 */ /* 0x000fe20000010000 */
[----:B------:R-:W-:Y:S01]  /*9260*/  MOV R135, R3 ;  /* 0x0000000300877202 */ /* 0x000fe20000000f00 */
[----:B------:R-:W-:Y:S01]  /*9270*/  FADD.FTZ R229, R132, R6 ;  /* 0x0000000684e57221 */ /* 0x000fe20000010000 */
[----:B------:R-:W-:Y:S01]  /*9280*/  FADD.FTZ R232, R172, R0 ;  /* 0x00000000ace87221 */ /* 0x000fe20000010000 */
[C---:B------:R-:W-:Y:S04]  /*9290*/  HMMA.16816.F32.BF16 R140, R168.reuse, R148, R8 ;  /* 0x00000094a88c723c */ /* 0x040fe80000041808 */
[----:B------:R-:W-:Y:S02]  /*92a0*/  MOV R134, R137 ;  /* 0x0000008900867202 */ /* 0x000fe40000000f00 */
[-C--:B------:R-:W-:Y:S06]  /*92b0*/  HMMA.16816.F32.BF16 R152, R168, R150.reuse, R12 ;  /* 0x00000096a898723c */ /* 0x080fec000004180c */
[C---:B------:R-:W-:Y:S06]  /*92c0*/  HMMA.16816.F32.BF16 R148, R164.reuse, R150, R16 ;  /* 0x00000096a494723c */ /* 0x040fec0000041810 */
[-C--:B----4-:R-:W-:Y:S06]  /*92d0*/  HMMA.16816.F32.BF16 R160, R164, R44.reuse, R20 ;  /* 0x0000002ca4a0723c */ /* 0x090fec0000041814 */
[C---:B------:R-:W-:Y:S06]  /*92e0*/  HMMA.16816.F32.BF16 R156, R168.reuse, R44, R24 ;  /* 0x0000002ca89c723c */ /* 0x040fec0000041818 */
[-C--:B------:R-:W-:Y:S05]  /*92f0*/  HMMA.16816.F32.BF16 R168, R168, R46.reuse, R28 ;  /* 0x0000002ea8a8723c */ /* 0x080fea000004181c */
[----:B------:R-:W-:Y:S01]  /*9300*/  MOV R24, R3 ;  /* 0x0000000300187202 */ /* 0x000fe20000000f00 */
[----:B------:R-:W-:Y:S05]  /*9310*/  HMMA.16816.F32.BF16 R164, R164, R46, R32 ;  /* 0x0000002ea4a4723c */ /* 0x000fea0000041820 */
[----:B------:R-:W-:Y:S01]  /*9320*/  MOV R3, R139 ;  /* 0x0000008b00037202 */ /* 0x000fe20000000f00 */
[----:B------:R-:W-:Y:S07]  /*9330*/  @!UPT UIADD3 URZ, URZ, URZ, URZ ;  /* 0x0000003f3f3ff290 */ /* 0x000fee000fffe03f */
[----:B------:R-:W-:Y:S11]  /*9340*/  @P2 BRA `(.L_x_7) ;  /* 0xffffffc800b82947 */ /* 0x000ff6000383ffff */
.L_x_6:
[----:B------:R-:W1:Y:S01]  /*9350*/  S2R R8, SR_TID.X ;  /* 0x0000000000087919 */ /* 0x000e620000002100 */
[----:B------:R-:W-:Y:S01]  /*9360*/  ISETP.NE.AND P1, PT, R252, -0x1, PT ;  /* 0xfffffffffc00780c */ /* 0x000fe20003f25270 */
[----:B------:R-:W2:Y:S01]  /*9370*/  S2UR UR4, SR_CgaCtaId ;  /* 0x00000000000479c3 */ /* 0x000ea20000008800 */
[----:B------:R-:W-:Y:S01]  /*9380*/  UMOV UR5, 0x400 ;  /* 0x0000040000057882 */ /* 0x000fe20000000000 */
[----:B------:R-:W3:Y:S04]  /*9390*/  SHFL.BFLY PT, R5, R229, 0x2, 0x1f ;  /* 0x0c401f00e5057f89 */ /* 0x000ee800000e0000 */
[----:B------:R-:W4:Y:S04]  /*93a0*/  SHFL.BFLY PT, R4, R230, 0x2, 0x1f ;  /* 0x0c401f00e6047f89 */ /* 0x000f2800000e0000 */
[----:B------:R-:W5:Y:S02]  /*93b0*/  SHFL.BFLY PT, R9, R231, 0x2, 0x1f ;  /* 0x0c401f00e7097f89 */ /* 0x000f6400000e0000 */
[----:B------:R-:W5:Y:S02]  /*93c0*/  @P1 LDC.64 R12, c[0x0][0x298] ;  /* 0x0000a600ff0c1b82 */ /* 0x000f640000000a00 */
[----:B------:R-:W-:Y:S01]  /*93d0*/  SHFL.BFLY PT, R10, R232, 0x2, 0x1f ;  /* 0x0c401f00e80a7f89 */ /* 0x000fe200000e0000 */
[----:B--2---:R-:W-:Y:S01]  /*93e0*/  ULEA UR4, UR4, UR5, 0x18 ;  /* 0x0000000504047291 */ /* 0x004fe2000f8ec03f */
[----:B---3--:R-:W-:Y:S01]  /*93f0*/  FADD.FTZ R5, R5, R229 ;  /* 0x000000e505057221 */ /* 0x008fe20000010000 */
[----:B-1----:R-:W-:-:S04]  /*9400*/  SHF.R.S32.HI R7, RZ, 0x1f, R8 ;  /* 0x0000001fff077819 */ /* 0x002fc80000011408 */
[----:B------:R-:W1:Y:S01]  /*9410*/  SHFL.BFLY PT, R29, R5, 0x1, 0x1f ;  /* 0x0c201f00051d7f89 */ /* 0x000e6200000e0000 */
[----:B----4-:R-:W-:Y:S01]  /*9420*/  FADD.FTZ R4, R4, R230 ;  /* 0x000000e604047221 */ /* 0x010fe20000010000 */
[CC--:B------:R-:W-:Y:S02]  /*9430*/  LEA.HI R6, R7.reuse, R8.reuse, RZ, 0x2 ;  /* 0x0000000807067211 */ /* 0x0c0fe400078f10ff */
[----:B------:R-:W-:Y:S02]  /*9440*/  LEA.HI R7, R7, R8, RZ, 0x5 ;  /* 0x0000000807077211 */ /* 0x000fe400078f28ff */
[----:B------:R-:W2:Y:S01]  /*9450*/  SHFL.BFLY PT, R28, R4, 0x1, 0x1f ;  /* 0x0c201f00041c7f89 */ /* 0x000ea200000e0000 */
[----:B------:R-:W-:Y:S02]  /*9460*/  SHF.R.S32.HI R0, RZ, 0x2, R6 ;  /* 0x00000002ff007819 */ /* 0x000fe40000011406 */
[----:B------:R-:W-:Y:S02]  /*9470*/  LOP3.LUT R6, R6, 0xfffffffc, RZ, 0xc0, !PT ;  /* 0xfffffffc06067812 */ /* 0x000fe400078ec0ff */
[----:B------:R-:W-:-:S02]  /*9480*/  SHF.R.S32.HI R3, RZ, 0x1f, R0 ;  /* 0x0000001fff037819 */ /* 0x000fc40000011400 */
[----:B------:R-:W-:Y:S01]  /*9490*/  SHF.R.S32.HI R30, RZ, 0x5, R7 ;  /* 0x00000005ff1e7819 */ /* 0x000fe20000011407 */
[----:B------:R-:W-:Y:S01]  /*94a0*/  IMAD.IADD R8, R8, 0x1, -R6 ;  /* 0x0000000108087824 */ /* 0x000fe200078e0a06 */
[----:B------:R-:W-:Y:S01]  /*94b0*/  LEA.HI R3, R3, R0, RZ, 0x3 ;  /* 0x0000000003037211 */ /* 0x000fe200078f18ff */
[----:B-----5:R-:W-:-:S03]  /*94c0*/  FADD.FTZ R6, R9, R231 ;  /* 0x000000e709067221 */ /* 0x020fc60000010000 */
[----:B------:R-:W-:Y:S02]  /*94d0*/  LOP3.LUT R3, R3, 0xfffffff8, RZ, 0xc0, !PT ;  /* 0xfffffff803037812 */ /* 0x000fe400078ec0ff */
[----:B------:R3:W4:Y:S03]  /*94e0*/  SHFL.BFLY PT, R21, R6, 0x1, 0x1f ;  /* 0x0c201f0006157f89 */ /* 0x00072600000e0000 */
[----:B------:R-:W-:Y:S02]  /*94f0*/  IMAD.IADD R3, R0, 0x1, -R3 ;  /* 0x0000000100037824 */ /* 0x000fe400078e0a03 */
[----:B-1----:R-:W-:-:S03]  /*9500*/  FADD.FTZ R29, R5, R29 ;  /* 0x0000001d051d7221 */ /* 0x002fc60000010000 */
[----:B------:R-:W-:Y:S01]  /*9510*/  LEA.HI R2, R3, R3, RZ, 0x1 ;  /* 0x0000000303027211 */ /* 0x000fe200078f08ff */
[----:B--2---:R-:W-:-:S03]  /*9520*/  FADD.FTZ R28, R4, R28 ;  /* 0x0000001c041c7221 */ /* 0x004fc60000010000 */
[----:B------:R-:W-:Y:S02]  /*9530*/  SHF.R.S32.HI R0, RZ, 0x1, R2 ;  /* 0x00000001ff007819 */ /* 0x000fe40000011402 */
[----:B------:R-:W-:Y:S02]  /*9540*/  LOP3.LUT R2, R2, 0x3fffffe, RZ, 0xc0, !PT ;  /* 0x03fffffe02027812 */ /* 0x000fe400078ec0ff */
[C---:B------:R-:W-:Y:S01]  /*9550*/  LOP3.LUT R9, R0.reuse, 0x1, RZ, 0xc0, !PT ;  /* 0x0000000100097812 */ /* 0x040fe200078ec0ff */
[----:B------:R-:W-:Y:S02]  /*9560*/  IMAD.SHL.U32 R7, R0, 0x40, RZ ;  /* 0x0000004000077824 */ /* 0x000fe400078e00ff */
[----:B------:R-:W-:Y:S02]  /*9570*/  IMAD.IADD R15, R3, 0x1, -R2 ;  /* 0x00000001030f7824 */ /* 0x000fe400078e0a02 */
[----:B------:R-:W-:Y:S01]  /*9580*/  IMAD R2, R30, 0x100, R8 ;  /* 0x000001001e027824 */ /* 0x000fe200078e0208 */
[----:B------:R-:W-:Y:S01]  /*9590*/  LOP3.LUT R3, R7, 0xc0, RZ, 0xc0, !PT ;  /* 0x000000c007037812 */ /* 0x000fe200078ec0ff */
[----:B------:R-:W-:-:S02]  /*95a0*/  FADD.FTZ R7, R10, R232 ;  /* 0x000000e80a077221 */ /* 0x000fc40000010000 */
[----:B------:R-:W-:Y:S01]  /*95b0*/  IMAD R15, R15, 0x10, R2 ;  /* 0x000000100f0f7824 */ /* 0x000fe200078e0202 */
[----:B------:R-:W-:Y:S01]  /*95c0*/  LEA.HI R5, R3, R3, RZ, 0x1d ;  /* 0x0000000303057211 */ /* 0x000fe200078fe8ff */
[C---:B------:R-:W-:Y:S01]  /*95d0*/  @P1 IMAD.WIDE.U32 R2, R252.reuse, R12, RZ ;  /* 0x0000000cfc021225 */ /* 0x040fe200078e00ff */
[----:B------:R3:W1:Y:S03]  /*95e0*/  SHFL.BFLY PT, R25, R7, 0x1, 0x1f ;  /* 0x0c201f0007197f89 */ /* 0x00066600000e0000 */
[----:B------:R-:W-:Y:S02]  /*95f0*/  IMAD.U32 R15, R15, 0x2, R5 ;  /* 0x000000020f0f7824 */ /* 0x000fe400078e0005 */
[----:B------:R-:W-:Y:S02]  /*9600*/  @P1 IMAD R37, R252, R13, R3 ;  /* 0x0000000dfc251224 */ /* 0x000fe400078e0203 */
[----:B------:R-:W-:Y:S01]  /*9610*/  @P1 IMAD.MOV.U32 R36, RZ, RZ, R2 ;  /* 0x000000ffff241224 */ /* 0x000fe200078e0002 */
[----:B------:R-:W-:Y:S01]  /*9620*/  LEA R15, R15, UR4, 0x1 ;  /* 0x000000040f0f7c11 */ /* 0x000fe2000f8e08ff */
[----:B----4-:R-:W-:Y:S06]  /*9630*/  @P1 BRA `(.L_x_10) ;  /* 0x0000000000201947 */ /* 0x010fec0003800000 */
[----:B------:R-:W2:Y:S01]  /*9640*/  S2R R10, SR_CTAID.Y ;  /* 0x00000000000a7919 */ /* 0x000ea20000002600 */
[----:B------:R-:W4:Y:S01]  /*9650*/  LDC.64 R4, c[0x0][0x290] ;  /* 0x0000a400ff047b82 */ /* 0x000f220000000a00 */
[----:B--2---:R-:W-:Y:S01]  /*9660*/  SHF.R.S32.HI R8, RZ, 0x1f, R10 ;  /* 0x0000001fff087819 */ /* 0x004fe2000001140a */
[----:B----4-:R-:W-:-:S04]  /*9670*/  IMAD.WIDE.U32 R2, R10, R4, RZ ;  /* 0x000000040a027225 */ /* 0x010fc800078e00ff */
[----:B------:R-:W-:Y:S01]  /*9680*/  IMAD R8, R8, R4, RZ ;  /* 0x0000000408087224 */ /* 0x000fe200078e02ff */
[----:B------:R-:W-:-:S03]  /*9690*/  MOV R36, R2 ;  /* 0x0000000200247202 */ /* 0x000fc60000000f00 */
[----:B------:R-:W-:-:S05]  /*96a0*/  IMAD R5, R10, R5, R8 ;  /* 0x000000050a057224 */ /* 0x000fca00078e0208 */
[----:B------:R-:W-:-:S07]  /*96b0*/  IADD3 R37, R3, R5, RZ ;  /* 0x0000000503257210 */ /* 0x000fce0007ffe0ff */
.L_x_10:
[----:B------:R-:W-:Y:S01]  /*96c0*/  ULDC.U8 UR4, c[0x0][0x3d8] ;  /* 0x0000f60000047ab9 */ /* 0x000fe20000000000 */
[----:B------:R-:W-:Y:S01]  /*96d0*/  LOP3.LUT P2, RZ, R0, 0x2, RZ, 0xc0, !PT ;  /* 0x0000000200ff7812 */ /* 0x000fe2000784c0ff */
[----:B------:R-:W-:Y:S01]  /*96e0*/  FADD.FTZ R21, R6, R21 ;  /* 0x0000001506157221 */ /* 0x000fe20000010000 */
[----:B------:R-:W-:Y:S01]  /*96f0*/  ISETP.NE.AND P0, PT, RZ, UR4, PT ;  /* 0x00000004ff007c0c */ /* 0x000fe2000bf05270 */
[----:B------:R-:W-:Y:S01]  /*9700*/  ULDC.U8 UR4, c[0x0][0x3d9] ;  /* 0x0000f64000047ab9 */ /* 0x000fe20000000000 */
[----:B------:R-:W-:Y:S02]  /*9710*/  ISETP.NE.U32.AND P4, PT, R9, 0x1, PT ;  /* 0x000000010900780c */ /* 0x000fe40003f85070 */
[----:B------:R-:W-:Y:S02]  /*9720*/  CS2R R26, SRZ ;  /* 0x00000000001a7805 */ /* 0x000fe4000001ff00 */
[----:B------:R-:W-:Y:S02]  /*9730*/  P2R R3, PR, RZ, 0x1 ;  /* 0x00000001ff037803 */ /* 0x000fe40000000000 */
[----:B------:R-:W-:-:S02]  /*9740*/  ISETP.NE.OR P0, PT, RZ, UR4, !P0 ;  /* 0x00000004ff007c0c */ /* 0x000fc4000c705670 */
[----:B------:R-:W-:Y:S02]  /*9750*/  FSETP.NE.FTZ.AND P3, PT, R29, RZ, PT ;  /* 0x000000ff1d00720b */ /* 0x000fe40003f75000 */
[----:B------:R-:W-:Y:S02]  /*9760*/  FSETP.NE.FTZ.AND P2, PT, R28, RZ, PT ;  /* 0x000000ff1c00720b */ /* 0x000fe40003f55000 */
[----:B------:R-:W-:-:S07]  /*9770*/  PLOP3.LUT P6, PT, PT, PT, PT, 0x8, 0x0 ;  /* 0x000000000000781c */ /* 0x000fce0003fce170 */
[----:B------:R-:W-:Y:S06]  /*9780*/  @P0 BRA `(.L_x_11) ;  /* 0x00000000001c0947 */ /* 0x000fec0003800000 */
[----:B------:R-:W2:Y:S01]  /*9790*/  S2R R2, SR_CTAID.Y ;  /* 0x0000000000027919 */ /* 0x000ea20000002600 */
[----:B------:R-:W2:Y:S01]  /*97a0*/  LDC R4, c[0x0][0x2c4] ;  /* 0x0000b100ff047b82 */ /* 0x000ea20000000800 */
[----:B------:R-:W-:Y:S01]  /*97b0*/  PLOP3.LUT P6, PT, PT, PT, PT, 0x80, 0x0 ;  /* 0x000000000000781c */ /* 0x000fe20003fcf070 */
[----:B--2---:R-:W-:-:S05]  /*97c0*/  IMAD R2, R2, R4, RZ ;  /* 0x0000000402027224 */ /* 0x004fca00078e02ff */
[----:B------:R-:W-:-:S04]  /*97d0*/  SEL R2, R2, R252, !P1 ;  /* 0x000000fc02027207 */ /* 0x000fc80004800000 */
[--C-:B------:R-:W-:Y:S01]  /*97e0*/  SHF.R.S32.HI R27, RZ, 0x1f, R2.reuse ;  /* 0x0000001fff1b7819 */ /* 0x100fe20000011402 */
[----:B------:R-:W-:-:S07]  /*97f0*/  IMAD.MOV.U32 R26, RZ, RZ, R2 ;  /* 0x000000ffff1a7224 */ /* 0x000fce00078e0002 */
.L_x_11:
[----:B------:R2:W5:Y:S01]  /*9800*/  LDL R39, [R1+0x20] ;  /* 0x0000200001277983 */ /* 0x0005620000100800 */
[----:B------:R-:W-:Y:S01]  /*9810*/  MOV R31, 0x10 ;  /* 0x00000010001f7802 */ /* 0x000fe20000000f00 */
[----:B-1----:R-:W-:Y:S01]  /*9820*/  FADD.FTZ R25, R7, R25 ;  /* 0x0000001907197221 */ /* 0x002fe20000010000 */
[----:B------:R-:W-:Y:S01]  /*9830*/  ISETP.NE.AND P5, PT, RZ, UR4, PT ;  /* 0x00000004ff007c0c */ /* 0x000fe2000bfa5270 */
[----:B------:R-:W1:Y:S01]  /*9840*/  S2R R41, SR_TID.X ;  /* 0x0000000000297919 */ /* 0x000e620000002100 */
[----:B------:R-:W-:Y:S01]  /*9850*/  SEL R31, R31, 0xfffffff0, P4 ;  /* 0xfffffff01f1f7807 */ /* 0x000fe20002000000 */
[----:B------:R-:W4:Y:S01]  /*9860*/  S2UR UR4, SR_CTAID.X ;  /* 0x00000000000479c3 */ /* 0x000f220000002500 */
[----:B------:R-:W-:Y:S01]  /*9870*/  LOP3.LUT P4, RZ, R0, 0x2, RZ, 0xc0, !PT ;  /* 0x0000000200ff7812 */ /* 0x000fe2000788c0ff */
[----:B------:R-:W2:Y:S01]  /*9880*/  S2R R38, SR_CTAID.Y ;  /* 0x0000000000267919 */ /* 0x000ea20000002600 */
[----:B------:R-:W-:Y:S01]  /*9890*/  ISETP.NE.AND P0, PT, R3, RZ, PT ;  /* 0x000000ff0300720c */ /* 0x000fe20003f05270 */
[----:B------:R-:W-:Y:S01]  /*98a0*/  BSSY B0, `(.L_x_12) ;  /* 0x00000ac000007945 */ /* 0x000fe20003800000 */
[----:B------:R-:W-:-:S02]  /*98b0*/  IADD3 R18, R15, 0x20, RZ ;  /* 0x000000200f127810 */ /* 0x000fc40007ffe0ff */
[----:B------:R-:W-:Y:S02]  /*98c0*/  FSETP.NE.FTZ.AND P1, PT, R21, RZ, PT ;  /* 0x000000ff1500720b */ /* 0x000fe40003f35000 */
[----:B------:R-:W-:Y:S01]  /*98d0*/  MOV R3, 0x3f800000 ;  /* 0x3f80000000037802 */ /* 0x000fe20000000f00 */
[----:B------:R-:W4:Y:S01]  /*98e0*/  @!P5 LDC R16, c[0x0][0x2c4] ;  /* 0x0000b100ff10db82 */ /* 0x000f220000000800 */
[----:B------:R-:W-:Y:S02]  /*98f0*/  MOV R4, 0x3f800000 ;  /* 0x3f80000000047802 */ /* 0x000fe40000000f00 */
[----:B------:R-:W-:Y:S02]  /*9900*/  MOV R0, 0x3f800000 ;  /* 0x3f80000000007802 */ /* 0x000fe40000000f00 */
[----:B------:R-:W-:Y:S01]  /*9910*/  @P4 IADD3 R18, R15, -0x20, RZ ;  /* 0xffffffe00f124810 */ /* 0x000fe20007ffe0ff */
[----:B------:R-:W3:Y:S01]  /*9920*/  @P3 MUFU.RCP R3, R29 ;  /* 0x0000001d00033308 */ /* 0x000ee20000001000 */
[----:B------:R-:W-:Y:S01]  /*9930*/  PLOP3.LUT P4, PT, PT, PT, PT, 0x8, 0x0 ;  /* 0x000000000000781c */ /* 0x000fe20003f8e170 */
[----:B------:R-:W2:Y:S01]  /*9940*/  @P5 LDC.64 R22, c[0x0][0x2c0] ;  /* 0x0000b000ff165b82 */ /* 0x000ea20000000a00 */
[----:B------:R-:W-:-:S02]  /*9950*/  @!P5 PLOP3.LUT P4, PT, P0, PT, PT, 0x80, 0x0 ;  /* 0x000000000000d81c */ /* 0x000fc4000078f070 */
[----:B------:R-:W-:Y:S02]  /*9960*/  FSETP.NE.FTZ.AND P0, PT, R25, RZ, PT ;  /* 0x000000ff1900720b */ /* 0x000fe40003f15000 */
[----:B------:R-:W-:Y:S01]  /*9970*/  MOV R2, 0x3f800000 ;  /* 0x3f80000000027802 */ /* 0x000fe20000000f00 */
[----:B------:R-:W3:Y:S01]  /*9980*/  @P2 MUFU.RCP R4, R28 ;  /* 0x0000001c00042308 */ /* 0x000ee20000001000 */
[----:B-1----:R-:W-:-:S07]  /*9990*/  SHF.R.S32.HI R40, RZ, 0x1f, R41 ;  /* 0x0000001fff287819 */ /* 0x002fce0000011429 */
[----:B------:R-:W1:Y:S01]  /*99a0*/  @P1 MUFU.RCP R0, R21 ;  /* 0x0000001500001308 */ /* 0x000e620000001000 */
[C---:B---3--:R-:W-:Y:S01]  /*99b0*/  FMUL.FTZ R144, R3.reuse, R144 ;  /* 0x0000009003907220 */ /* 0x048fe20000410000 */
[C---:B------:R-:W-:Y:S01]  /*99c0*/  FMUL.FTZ R145, R3.reuse, R145 ;  /* 0x0000009103917220 */ /* 0x040fe20000410000 */
[C---:B------:R-:W-:Y:S01]  /*99d0*/  FMUL.FTZ R148, R3.reuse, R148 ;  /* 0x0000009403947220 */ /* 0x040fe20000410000 */
[C---:B------:R-:W-:Y:S01]  /*99e0*/  FMUL.FTZ R149, R3.reuse, R149 ;  /* 0x0000009503957220 */ /* 0x040fe20000410000 */
[C---:B------:R-:W-:Y:S01]  /*99f0*/  FMUL.FTZ R160, R3.reuse, R160 ;  /* 0x000000a003a07220 */ /* 0x040fe20000410000 */
[C---:B------:R-:W-:Y:S01]  /*9a00*/  FMUL.FTZ R11, R3.reuse, R161 ;  /* 0x000000a1030b7220 */ /* 0x040fe20000410000 */
[C---:B------:R-:W-:Y:S01]  /*9a10*/  FMUL.FTZ R164, R3.reuse, R164 ;  /* 0x000000a403a47220 */ /* 0x040fe20000410000 */
[----:B------:R-:W3:Y:S01]  /*9a20*/  @P0 MUFU.RCP R2, R25 ;  /* 0x0000001900020308 */ /* 0x000ee20000001000 */
[----:B------:R-:W-:Y:S01]  /*9a30*/  FMUL.FTZ R9, R3, R165 ;  /* 0x000000a503097220 */ /* 0x000fe20000410000 */
[C---:B------:R-:W-:Y:S01]  /*9a40*/  FMUL.FTZ R146, R4.reuse, R146 ;  /* 0x0000009204927220 */ /* 0x040fe20000410000 */
[C---:B------:R-:W-:Y:S01]  /*9a50*/  FMUL.FTZ R7, R4.reuse, R147 ;  /* 0x0000009304077220 */ /* 0x040fe20000410000 */
[C---:B------:R-:W-:Y:S01]  /*9a60*/  FMUL.FTZ R150, R4.reuse, R150 ;  /* 0x0000009604967220 */ /* 0x040fe20000410000 */
[C---:B------:R-:W-:Y:S01]  /*9a70*/  FMUL.FTZ R3, R4.reuse, R151 ;  /* 0x0000009704037220 */ /* 0x040fe20000410000 */
[C---:B------:R-:W-:Y:S01]  /*9a80*/  FMUL.FTZ R162, R4.reuse, R162 ;  /* 0x000000a204a27220 */ /* 0x040fe20000410000 */
[C---:B------:R-:W-:Y:S01]  /*9a90*/  FMUL.FTZ R10, R4.reuse, R163 ;  /* 0x000000a3040a7220 */ /* 0x040fe20000410000 */
[----:B------:R-:W-:Y:S01]  /*9aa0*/  FMUL.FTZ R166, R4, R166 ;  /* 0x000000a604a67220 */ /* 0x000fe20000410000 */
[C---:B-1----:R-:W-:Y:S01]  /*9ab0*/  FMUL.FTZ R140, R0.reuse, R140 ;  /* 0x0000008c008c7220 */ /* 0x042fe20000410000 */
[C---:B------:R-:W-:Y:S01]  /*9ac0*/  FMUL.FTZ R6, R0.reuse, R141 ;  /* 0x0000008d00067220 */ /* 0x040fe20000410000 */
[C---:B------:R-:W-:Y:S01]  /*9ad0*/  FMUL.FTZ R152, R0.reuse, R152 ;  /* 0x0000009800987220 */ /* 0x040fe20000410000 */
[C---:B------:R-:W-:Y:S01]  /*9ae0*/  FMUL.FTZ R13, R0.reuse, R153 ;  /* 0x00000099000d7220 */ /* 0x040fe20000410000 */
[C---:B------:R-:W-:Y:S01]  /*9af0*/  FMUL.FTZ R156, R0.reuse, R156 ;  /* 0x0000009c009c7220 */ /* 0x040fe20000410000 */
[C---:B------:R-:W-:Y:S01]  /*9b00*/  FMUL.FTZ R14, R0.reuse, R157 ;  /* 0x0000009d000e7220 */ /* 0x040fe20000410000 */
[C---:B------:R-:W-:Y:S01]  /*9b10*/  FMUL.FTZ R168, R0.reuse, R168 ;  /* 0x000000a800a87220 */ /* 0x040fe20000410000 */
[----:B------:R-:W-:Y:S01]  /*9b20*/  FMUL.FTZ R20, R0, R169 ;  /* 0x000000a900147220 */ /* 0x000fe20000410000 */
[C---:B---3--:R-:W-:Y:S01]  /*9b30*/  FMUL.FTZ R143, R2.reuse, R143 ;  /* 0x0000008f028f7220 */ /* 0x048fe20000410000 */
[C---:B------:R-:W-:Y:S01]  /*9b40*/  FMUL.FTZ R5, R2.reuse, R142 ;  /* 0x0000008e02057220 */ /* 0x040fe20000410000 */
[C---:B------:R-:W-:Y:S01]  /*9b50*/  FMUL.FTZ R155, R2.reuse, R155 ;  /* 0x0000009b029b7220 */ /* 0x040fe20000410000 */
[----:B------:R-:W-:Y:S01]  /*9b60*/  FMUL.FTZ R12, R2, R154 ;  /* 0x0000009a020c7220 */ /* 0x000fe20000410000 */
[----:B------:R-:W-:Y:S01]  /*9b70*/  F2FP.BF16.F32.PACK_AB R0, R145, R144 ;  /* 0x000000909100723e */ /* 0x000fe200000010ff */
[----:B------:R-:W-:Y:S01]  /*9b80*/  FMUL.FTZ R8, R4, R167 ;  /* 0x000000a704087220 */ /* 0x000fe20000410000 */
[C---:B------:R-:W-:Y:S01]  /*9b90*/  FMUL.FTZ R159, R2.reuse, R159 ;  /* 0x0000009f029f7220 */ /* 0x040fe20000410000 */
[C---:B------:R-:W-:Y:S01]  /*9ba0*/  FMUL.FTZ R17, R2.reuse, R158 ;  /* 0x0000009e02117220 */ /* 0x040fe20000410000 */
[C---:B------:R-:W-:Y:S01]  /*9bb0*/  FMUL.FTZ R171, R2.reuse, R171 ;  /* 0x000000ab02ab7220 */ /* 0x040fe20000410000 */
[----:B------:R-:W-:Y:S01]  /*9bc0*/  FMUL.FTZ R19, R2, R170 ;  /* 0x000000aa02137220 */ /* 0x000fe20000410000 */
[----:B------:R-:W-:Y:S01]  /*9bd0*/  F2FP.BF16.F32.PACK_AB R7, R7, R146 ;  /* 0x000000920707723e */ /* 0x000fe200000010ff */
[----:B------:R1:W-:Y:S01]  /*9be0*/  STS [R15], R0 ;  /* 0x000000000f007388 */ /* 0x0003e20000000800 */
[----:B------:R-:W-:Y:S01]  /*9bf0*/  F2FP.BF16.F32.PACK_AB R4, R149, R148 ;  /* 0x000000949504723e */ /* 0x000fe200000010ff */
[----:B----4-:R-:W3:Y:S01]  /*9c00*/  @P4 LDC R16, c[0x0][0x2e4] ;  /* 0x0000b900ff104b82 */ /* 0x010ee20000000800 */
[----:B------:R-:W-:Y:S01]  /*9c10*/  F2FP.BF16.F32.PACK_AB R3, R3, R150 ;  /* 0x000000960303723e */ /* 0x000fe200000010ff */
[----:B------:R4:W-:Y:S01]  /*9c20*/  STS [R15+0x200], R7 ;  /* 0x000200070f007388 */ /* 0x0009e20000000800 */
[----:B------:R-:W-:-:S02]  /*9c30*/  IADD3 R2, R15, R31, RZ ;  /* 0x0000001f0f027210 */ /* 0x000fc40007ffe0ff */
[----:B------:R-:W-:Y:S02]  /*9c40*/  F2FP.BF16.F32.PACK_AB R6, R6, R140 ;  /* 0x0000008c0606723e */ /* 0x000fe400000010ff */
[----:B------:R-:W-:Y:S01]  /*9c50*/  F2FP.BF16.F32.PACK_AB R5, R143, R5 ;  /* 0x000000058f05723e */ /* 0x000fe200000010ff */
[----:B------:R2:W-:Y:S01]  /*9c60*/  STS [R2], R4 ;  /* 0x0000000402007388 */ /* 0x0005e20000000800 */
[----:B------:R-:W-:Y:S02]  /*9c70*/  F2FP.BF16.F32.PACK_AB R13, R13, R152 ;  /* 0x000000980d0d723e */ /* 0x000fe400000010ff */
[----:B------:R-:W-:Y:S01]  /*9c80*/  F2FP.BF16.F32.PACK_AB R12, R155, R12 ;  /* 0x0000000c9b0c723e */ /* 0x000fe200000010ff */
[----:B------:R2:W-:Y:S01]  /*9c90*/  STS [R2+0x200], R3 ;  /* 0x0002000302007388 */ /* 0x0005e20000000800 */
[----:B------:R-:W-:Y:S02]  /*9ca0*/  F2FP.BF16.F32.PACK_AB R11, R11, R160 ;  /* 0x000000a00b0b723e */ /* 0x000fe400000010ff */
[----:B------:R-:W-:Y:S01]  /*9cb0*/  F2FP.BF16.F32.PACK_AB R10, R10, R162 ;  /* 0x000000a20a0a723e */ /* 0x000fe200000010ff */
[----:B------:R3:W-:Y:S01]  /*9cc0*/  STS [R15+0x1000], R6 ;  /* 0x001000060f007388 */ /* 0x0007e20000000800 */
[----:B------:R-:W-:-:S02]  /*9cd0*/  F2FP.BF16.F32.PACK_AB R9, R9, R164 ;  /* 0x000000a40909723e */ /* 0x000fc400000010ff */
[----:B------:R-:W-:Y:S01]  /*9ce0*/  F2FP.BF16.F32.PACK_AB R8, R8, R166 ;  /* 0x000000a60808723e */ /* 0x000fe200000010ff */
[----:B------:R3:W-:Y:S01]  /*9cf0*/  STS [R15+0x1200], R5 ;  /* 0x001200050f007388 */ /* 0x0007e20000000800 */
[----:B------:R-:W-:Y:S01]  /*9d00*/  F2FP.BF16.F32.PACK_AB R14, R14, R156 ;  /* 0x0000009c0e0e723e */ /* 0x000fe200000010ff */
[----:B-1----:R-:W-:Y:S01]  /*9d10*/  IMAD.IADD R0, R31, 0x1, R18 ;  /* 0x000000011f007824 */ /* 0x002fe200078e0212 */
[----:B------:R-:W-:Y:S01]  /*9d20*/  F2FP.BF16.F32.PACK_AB R17, R159, R17 ;  /* 0x000000119f11723e */ /* 0x000fe200000010ff */
[----:B------:R-:W-:Y:S01]  /*9d30*/  STS [R2+0x1000], R13 ;  /* 0x0010000d02007388 */ /* 0x000fe20000000800 */
[----:B------:R-:W-:Y:S01]  /*9d40*/  F2FP.BF16.F32.PACK_AB R20, R20, R168 ;  /* 0x000000a81414723e */ /* 0x000fe200000010ff */
[----:B----4-:R-:W1:Y:S01]  /*9d50*/  @!P5 LDC R7, c[0x0][0x270] ;  /* 0x00009c00ff07db82 */ /* 0x010e620000000800 */
[----:B------:R-:W-:Y:S01]  /*9d60*/  F2FP.BF16.F32.PACK_AB R19, R171, R19 ;  /* 0x00000013ab13723e */ /* 0x000fe200000010ff */
[----:B------:R4:W-:Y:S01]  /*9d70*/  STS [R2+0x1200], R12 ;  /* 0x0012000c02007388 */ /* 0x0009e20000000800 */
[----:B------:R-:W-:-:S03]  /*9d80*/  LEA.HI R40, R40, R41, RZ, 0x5 ;  /* 0x0000002928287211 */ /* 0x000fc600078f28ff */
[----:B------:R1:W-:Y:S01]  /*9d90*/  STS [R18], R11 ;  /* 0x0000000b12007388 */ /* 0x0003e20000000800 */
[----:B------:R-:W-:Y:S01]  /*9da0*/  LOP3.LUT R40, R40, 0xffffffe0, RZ, 0xc0, !PT ;  /* 0xffffffe028287812 */ /* 0x000fe200078ec0ff */
[----:B--2---:R-:W2:Y:S02]  /*9db0*/  @P3 LDC R4, c[0x0][0x2e8] ;  /* 0x0000ba00ff043b82 */ /* 0x004ea40000000800 */
[----:B------:R-:W-:Y:S01]  /*9dc0*/  STS [R18+0x200], R10 ;  /* 0x0002000a12007388 */ /* 0x000fe20000000800 */
[----:B------:R-:W1:Y:S01]  /*9dd0*/  @P3 MUFU.LG2 R3, R29 ;  /* 0x0000001d00033308 */ /* 0x000e620000000c00 */
[----:B------:R-:W-:Y:S02]  /*9de0*/  IMAD.IADD R40, R41, 0x1, -R40 ;  /* 0x0000000129287824 */ /* 0x000fe400078e0a28 */
[----:B------:R2:W-:Y:S02]  /*9df0*/  STS [R0], R9 ;  /* 0x0000000900007388 */ /* 0x0005e40000000800 */
[----:B---3--:R-:W3:Y:S02]  /*9e00*/  @P5 LDC R6, c[0x0][0x2c0] ;  /* 0x0000b000ff065b82 */ /* 0x008ee40000000800 */
[----:B------:R2:W-:Y:S01]  /*9e10*/  STS [R0+0x200], R8 ;  /* 0x0002000800007388 */ /* 0x0005e20000000800 */
[----:B------:R-:W1:Y:S03]  /*9e20*/  @P1 MUFU.LG2 R5, R21 ;  /* 0x0000001500051308 */ /* 0x000e660000000c00 */
[----:B------:R-:W-:Y:S04]  /*9e30*/  STS [R18+0x1000], R14 ;  /* 0x0010000e12007388 */ /* 0x000fe80000000800 */
[----:B------:R-:W-:Y:S01]  /*9e40*/  STS [R18+0x1200], R17 ;  /* 0x0012001112007388 */ /* 0x000fe20000000800 */
[----:B----4-:R-:W-:Y:S01]  /*9e50*/  @P5 MOV R2, 0x1 ;  /* 0x0000000100025802 */ /* 0x010fe20000000f00 */
[----:B-1----:R-:W-:-:S02]  /*9e60*/  @!P5 IMAD R2, R16, R7, RZ ;  /* 0x000000071002d224 */ /* 0x002fc400078e02ff */
[----:B------:R-:W-:Y:S01]  /*9e70*/  @P3 FMUL.FTZ R3, R3, 0.69314718246459960938 ;  /* 0x3f31721803033820 */ /* 0x000fe20000410000 */
[----:B------:R1:W-:Y:S01]  /*9e80*/  STS [R0+0x1000], R20 ;  /* 0x0010001400007388 */ /* 0x0003e20000000800 */
[----:B------:R-:W4:Y:S01]  /*9e90*/  @P1 LDC R11, c[0x0][0x2e8] ;  /* 0x0000ba00ff0b1b82 */ /* 0x000f220000000800 */
[----:B------:R-:W-:Y:S01]  /*9ea0*/  IMAD R2, R38, R2, RZ ;  /* 0x0000000226027224 */ /* 0x000fe200078e02ff */
[----:B------:R-:W-:Y:S01]  /*9eb0*/  @P0 MUFU.LG2 R7, R25 ;  /* 0x0000001900070308 */ /* 0x000fe20000000c00 */
[----:B------:R3:W-:Y:S01]  /*9ec0*/  STS [R0+0x1200], R19 ;  /* 0x0012001300007388 */ /* 0x0007e20000000800 */
[----:B------:R-:W-:Y:S02]  /*9ed0*/  @P1 FMUL.FTZ R5, R5, 0.69314718246459960938 ;  /* 0x3f31721805051820 */ /* 0x000fe40000410000 */
[----:B------:R-:W-:Y:S02]  /*9ee0*/  SEL R2, R2, RZ, !P6 ;  /* 0x000000ff02027207 */ /* 0x000fe40007000000 */
[----:B------:R-:W-:Y:S01]  /*9ef0*/  BAR.SYNC.DEFER_BLOCKING 0x0 ;  /* 0x0000000000007b1d */ /* 0x000fe20000010000 */
[----:B------:R-:W-:-:S02]  /*9f00*/  MOV R21, 0x7f800000 ;  /* 0x7f80000000157802 */ /* 0x000fc40000000f00 */
[----:B------:R-:W-:-:S05]  /*9f10*/  @!P5 MOV R6, 0x1 ;  /* 0x000000010006d802 */ /* 0x000fca0000000f00 */
[----:B--2---:R-:W2:Y:S01]  /*9f20*/  @P2 LDC R9, c[0x0][0x2e8] ;  /* 0x0000ba00ff092b82 */ /* 0x004ea20000000800 */
[----:B------:R-:W3:Y:S01]  /*9f30*/  @P2 MUFU.LG2 R8, R28 ;  /* 0x0000001c00082308 */ /* 0x000ee20000000c00 */
[----:B------:R-:W2:Y:S06]  /*9f40*/  S2R R31, SR_CTAID.Z ;  /* 0x00000000001f7919 */ /* 0x000eac0000002700 */
[----:B------:R-:W2:Y:S01]  /*9f50*/  @P0 LDC R10, c[0x0][0x2e8] ;  /* 0x0000ba00ff0a0b82 */ /* 0x000ea20000000800 */
[----:B-1----:R-:W-:Y:S01]  /*9f60*/  MOV R20, 0x7f800000 ;  /* 0x7f80000000147802 */ /* 0x002fe20000000f00 */
[----:B----4-:R-:W-:Y:S01]  /*9f70*/  @P1 FFMA.FTZ R20, R137, R11, R5 ;  /* 0x0000000b89141223 */ /* 0x010fe20000010005 */
[----:B---3--:R-:W-:Y:S01]  /*9f80*/  @P5 IMAD R0, R23, R22, RZ ;  /* 0x0000001617005224 */ /* 0x008fe200078e02ff */
[----:B------:R-:W-:Y:S01]  /*9f90*/  @!P5 MOV R0, R16 ;  /* 0x000000100000d202 */ /* 0x000fe20000000f00 */
[----:B------:R1:W3:Y:S01]  /*9fa0*/  LDS.128 R32, [R226+0x1800] ;  /* 0x00180000e2207984 */ /* 0x0002e20000000c00 */
[----:B------:R-:W-:-:S02]  /*9fb0*/  LOP3.LUT P5, RZ, R40, 0x3, RZ, 0xc0, !PT ;  /* 0x0000000328ff7812 */ /* 0x000fc400078ac0ff */
[----:B------:R-:W-:Y:S01]  /*9fc0*/  MOV R23, 0x7f800000 ;  /* 0x7f80000000177802 */ /* 0x000fe20000000f00 */
[----:B------:R-:W-:Y:S01]  /*9fd0*/  @P3 FFMA.FTZ R23, R139, R4, R3 ;  /* 0x000000048b173223 */ /* 0x000fe20000010003 */
[----:B------:R-:W-:Y:S01]  /*9fe0*/  @P2 FMUL.FTZ R3, R8, 0.69314718246459960938 ;  /* 0x3f31721808032820 */ /* 0x000fe20000410000 */
[----:B------:R-:W-:-:S03]  /*9ff0*/  MOV R22, 0x7f800000 ;  /* 0x7f80000000167802 */ /* 0x000fc60000000f00 */
[----:B--2---:R-:W-:Y:S01]  /*a000*/  @P2 FFMA.FTZ R22, R138, R9, R3 ;  /* 0x000000098a162223 */ /* 0x004fe20000010003 */
[----:B------:R-:W-:Y:S02]  /*a010*/  IMAD R0, R31, R0, R2 ;  /* 0x000000001f007224 */ /* 0x000fe400078e0202 */
[----:B------:R-:W-:-:S05]  /*a020*/  IMAD R2, R6, UR4, RZ ;  /* 0x0000000406027c24 */ /* 0x000fca000f8e02ff */
[----:B------:R-:W-:Y:S01]  /*a030*/  SHF.L.U32 R4, R2, 0x7, RZ ;  /* 0x0000000702047819 */ /* 0x000fe200000006ff */
[----:B------:R-:W-:-:S03]  /*a040*/  @P0 FMUL.FTZ R2, R7, 0.69314718246459960938 ;  /* 0x3f31721807020820 */ /* 0x000fc60000410000 */
[----:B------:R-:W-:Y:S01]  /*a050*/  IADD3 R8, P4, P3, R4, R26, R0 ;  /* 0x0000001a04087210 */ /* 0x000fe20007b9e000 */
[----:B------:R-:W-:Y:S01]  /*a060*/  @P0 FFMA.FTZ R21, R24, R10, R2 ;  /* 0x0000000a18150223 */ /* 0x000fe20000010002 */
[----:B------:R-:W-:Y:S02]  /*a070*/  SHF.R.S32.HI R7, RZ, 0x1f, R4 ;  /* 0x0000001fff077819 */ /* 0x000fe40000011404 */
[----:B------:R-:W-:-:S04]  /*a080*/  SHF.R.S32.HI R0, RZ, 0x1f, R0 ;  /* 0x0000001fff007819 */ /* 0x000fc80000011400 */
[----:B------:R-:W-:Y:S01]  /*a090*/  IADD3.X R9, R7, R27, R0, P4, P3 ;  /* 0x0000001b07097210 */ /* 0x000fe200027e6400 */
[----:B-1----:R-:W-:Y:S06]  /*a0a0*/  @P5 BRA `(.L_x_13) ;  /* 0x0000000000ac5947 */ /* 0x002fec0003800000 */
[----:B------:R-:W-:Y:S02]  /*a0b0*/  SHF.R.S32.HI R0, RZ, 0x1f, R30 ;  /* 0x0000001fff007819 */ /* 0x000fe4000001141e */
[----:B------:R-:W-:Y:S02]  /*a0c0*/  SHF.R.S32.HI R3, RZ, 0x1f, R40 ;  /* 0x0000001fff037819 */ /* 0x000fe40000011428 */
[----:B------:R-:W-:Y:S02]  /*a0d0*/  LEA.HI R2, R0, R30, RZ, 0x2 ;  /* 0x0000001e00027211 */ /* 0x000fe400078f10ff */
[----:B------:R-:W-:Y:S02]  /*a0e0*/  LEA.HI R0, R3, R40, RZ, 0x2 ;  /* 0x0000002803007211 */ /* 0x000fe400078f10ff */
[----:B------:R-:W-:Y:S02]  /*a0f0*/  LOP3.LUT R2, R2, 0xffffffc, RZ, 0xc0, !PT ;  /* 0x0ffffffc02027812 */ /* 0x000fe400078ec0ff */
[----:B------:R-:W-:-:S03]  /*a100*/  SHF.R.S32.HI R0, RZ, 0x2, R0 ;  /* 0x00000002ff007819 */ /* 0x000fc60000011400 */
[----:B------:R-:W-:-:S04]  /*a110*/  IMAD.IADD R2, R30, 0x1, -R2 ;  /* 0x000000011e027824 */ /* 0x000fc800078e0a02 */
[----:B------:R-:W-:-:S04]  /*a120*/  IMAD R0, R2, 0x10, R0 ;  /* 0x0000001002007824 */ /* 0x000fc800078e0200 */
[C---:B------:R-:W-:Y:S01]  /*a130*/  VIADD R2, R0.reuse, 0x8 ;  /* 0x0000000800027836 */ /* 0x040fe20000000000 */
[CC--:B-----5:R-:W-:Y:S01]  /*a140*/  ISETP.GE.AND P3, PT, R0.reuse, R39.reuse, PT ;  /* 0x000000270000720c */ /* 0x0e0fe20003f66270 */
[C---:B------:R-:W-:Y:S02]  /*a150*/  VIADD R3, R0.reuse, 0x40 ;  /* 0x0000004000037836 */ /* 0x040fe40000000000 */
[----:B------:R-:W-:Y:S01]  /*a160*/  VIADD R5, R0, 0x48 ;  /* 0x0000004800057836 */ /* 0x000fe20000000000 */
[-C--:B------:R-:W-:Y:S02]  /*a170*/  ISETP.GE.AND P2, PT, R2, R39.reuse, PT ;  /* 0x000000270200720c */ /* 0x080fe40003f46270 */
[-C--:B------:R-:W-:Y:S02]  /*a180*/  ISETP.GE.AND P1, PT, R3, R39.reuse, PT ;  /* 0x000000270300720c */ /* 0x080fe40003f26270 */
[----:B------:R-:W-:-:S05]  /*a190*/  ISETP.GE.AND P0, PT, R5, R39, PT ;  /* 0x000000270500720c */ /* 0x000fca0003f06270 */
[----:B------:R-:W1:Y:S01]  /*a1a0*/  @!P3 LDC.64 R12, c[0x0][0x2b0] ;  /* 0x0000ac00ff0cbb82 */ /* 0x000e620000000a00 */
[----:B------:R-:W-:-:S03]  /*a1b0*/  @!P3 IMAD R4, R0, R6, RZ ;  /* 0x000000060004b224 */ /* 0x000fc600078e02ff */
[-C--:B------:R-:W-:Y:S02]  /*a1c0*/  @!P2 IMAD R2, R2, R6.reuse, RZ ;  /* 0x000000060202a224 */ /* 0x080fe400078e02ff */
[----:B------:R-:W-:Y:S01]  /*a1d0*/  @!P1 IMAD R0, R3, R6, RZ ;  /* 0x0000000603009224 */ /* 0x000fe200078e02ff */
[----:B------:R-:W-:Y:S01]  /*a1e0*/  @!P3 IADD3 R7, P4, R4, R8, RZ ;  /* 0x000000080407b210 */ /* 0x000fe20007f9e0ff */
[----:B------:R-:W2:Y:S01]  /*a1f0*/  @!P2 LDC.64 R14, c[0x0][0x2b0] ;  /* 0x0000ac00ff0eab82 */ /* 0x000ea20000000a00 */
[----:B------:R-:W-:Y:S01]  /*a200*/  @!P0 IMAD R5, R5, R6, RZ ;  /* 0x0000000605058224 */ /* 0x000fe200078e02ff */
[-C--:B------:R-:W-:Y:S02]  /*a210*/  @!P2 IADD3 R3, P5, R2, R8.reuse, RZ ;  /* 0x000000080203a210 */ /* 0x080fe40007fbe0ff */
[----:B------:R-:W-:Y:S02]  /*a220*/  @!P3 LEA.HI.X.SX32 R4, R4, R9, 0x1, P4 ;  /* 0x000000090404b211 */ /* 0x000fe400020f0eff */
[----:B------:R-:W-:-:S02]  /*a230*/  @!P1 IADD3 R11, P4, R0, R8, RZ ;  /* 0x00000008000b9210 */ /* 0x000fc40007f9e0ff */
[----:B------:R-:W4:Y:S01]  /*a240*/  @!P1 LDC.64 R16, c[0x0][0x2b0] ;  /* 0x0000ac00ff109b82 */ /* 0x000f220000000a00 */
[----:B------:R-:W-:Y:S02]  /*a250*/  @!P0 IADD3 R10, P6, R5, R8, RZ ;  /* 0x00000008050a8210 */ /* 0x000fe40007fde0ff */
[----:B------:R-:W-:-:S05]  /*a260*/  @!P2 LEA.HI.X.SX32 R2, R2, R9, 0x1, P5 ;  /* 0x000000090202a211 */ /* 0x000fca00028f0eff */
[----:B------:R-:W3:Y:S01]  /*a270*/  @!P0 LDC.64 R18, c[0x0][0x2b0] ;  /* 0x0000ac00ff128b82 */ /* 0x000ee20000000a00 */
[----:B-1----:R-:W-:Y:S02]  /*a280*/  @!P3 LEA R8, P5, R7, R12, 0x2 ;  /* 0x0000000c0708b211 */ /* 0x002fe400078a10ff */
[-C--:B------:R-:W-:Y:S02]  /*a290*/  @!P1 LEA.HI.X.SX32 R12, R0, R9.reuse, 0x1, P4 ;  /* 0x00000009000c9211 */ /* 0x080fe400020f0eff */
[----:B------:R-:W-:Y:S02]  /*a2a0*/  @!P0 LEA.HI.X.SX32 R0, R5, R9, 0x1, P6 ;  /* 0x0000000905008211 */ /* 0x000fe400030f0eff */
[----:B------:R-:W-:Y:S02]  /*a2b0*/  @!P3 LEA.HI.X R9, R7, R13, R4, 0x2, P5 ;  /* 0x0000000d0709b211 */ /* 0x000fe400028f1404 */
[----:B--2---:R-:W-:-:S03]  /*a2c0*/  @!P2 LEA R6, P4, R3, R14, 0x2 ;  /* 0x0000000e0306a211 */ /* 0x004fc600078810ff */
[----:B------:R1:W-:Y:S01]  /*a2d0*/  @!P3 STG.E desc[UR16][R8.64], R23 ;  /* 0x000000170800b986 */ /* 0x0003e2000c101910 */
[----:B------:R-:W-:Y:S02]  /*a2e0*/  @!P2 LEA.HI.X R7, R3, R15, R2, 0x2, P4 ;  /* 0x0000000f0307a211 */ /* 0x000fe400020f1402 */
[----:B----4-:R-:W-:-:S03]  /*a2f0*/  @!P1 LEA R4, P5, R11, R16, 0x2 ;  /* 0x000000100b049211 */ /* 0x010fc600078a10ff */
[----:B------:R1:W-:Y:S01]  /*a300*/  @!P2 STG.E desc[UR16][R6.64], R22 ;  /* 0x000000160600a986 */ /* 0x0003e2000c101910 */
[----:B------:R-:W-:Y:S02]  /*a310*/  @!P1 LEA.HI.X R5, R11, R17, R12, 0x2, P5 ;  /* 0x000000110b059211 */ /* 0x000fe400028f140c */
[----:B---3--:R-:W-:-:S03]  /*a320*/  @!P0 LEA R2, P4, R10, R18, 0x2 ;  /* 0x000000120a028211 */ /* 0x008fc600078810ff */
[----:B------:R1:W-:Y:S01]  /*a330*/  @!P1 STG.E desc[UR16][R4.64], R20 ;  /* 0x0000001404009986 */ /* 0x0003e2000c101910 */
[----:B------:R-:W-:-:S05]  /*a340*/  @!P0 LEA.HI.X R3, R10, R19, R0, 0x2, P4 ;  /* 0x000000130a038211 */ /* 0x000fca00020f1400 */
[----:B------:R1:W-:Y:S04]  /*a350*/  @!P0 STG.E desc[UR16][R2.64], R21 ;  /* 0x0000001502008986 */ /* 0x0003e8000c101910 */
.L_x_13:
[----:B------:R-:W-:Y:S05]  /*a360*/  BSYNC B0 ;  /* 0x0000000000007941 */ /* 0x000fea0003800000 */
.L_x_12:
[----:B------:R-:W2:Y:S01]  /*a370*/  LDL.LU.64 R12, [R1+0x10] ;  /* 0x00001000010c7983 */ /* 0x000ea20000300a00 */
[----:B------:R-:W-:Y:S01]  /*a380*/  SHF.R.S32.HI R0, RZ, 0x1f, R31 ;  /* 0x0000001fff007819 */ /* 0x000fe2000001141f */
[----:B------:R-:W-:Y:S02]  /*a390*/  ULDC.64 UR4, c[0x0][0x2a0] ;  /* 0x0000a80000047ab9 */ /* 0x000fe40000000a00 */
[----:B-1----:R-:W4:Y:S04]  /*a3a0*/  LDL.LU.64 R8, [R1+0x28] ;  /* 0x0000280001087983 */ /* 0x002f280000300a00 */
[----:B------:R-:W3:Y:S04]  /*a3b0*/  LDL.LU R7, [R1+0x30] ;  /* 0x0000300001077983 */ /* 0x000ee80000300800 */
[----:B------:R-:W3:Y:S04]  /*a3c0*/  LDL.LU R5, [R1+0x38] ;  /* 0x0000380001057983 */ /* 0x000ee80000300800 */
[----:B------:R-:W3:Y:S04]  /*a3d0*/  LDL.LU R4, [R1+0x34] ;  /* 0x0000340001047983 */ /* 0x000ee80000300800 */
[----:B------:R1:W5:Y:S01]  /*a3e0*/  LDL.64 R10, [R1+0x18] ;  /* 0x00001800010a7983 */ /* 0x0003620000100a00 */
[----:B------:R-:W-:Y:S01]  /*a3f0*/  IMAD R0, R0, UR4, RZ ;  /* 0x0000000400007c24 */ /* 0x000fe2000f8e02ff */
[----:B------:R-:W-:Y:S03]  /*a400*/  BSSY B0, `(.L_x_14) ;  /* 0x0000016000007945 */ /* 0x000fe60003800000 */
[----:B------:R-:W-:Y:S01]  /*a410*/  IMAD R0, R31, UR5, R0 ;  /* 0x000000051f007c24 */ /* 0x000fe2000f8e0200 */
[----:B--2--5:R-:W-:-:S02]  /*a420*/  ISETP.GE.AND P1, PT, R12, R39, PT ;  /* 0x000000270c00720c */ /* 0x024fc40003f26270 */
[----:B------:R1:W2:Y:S01]  /*a430*/  LDS.128 R12, [R226] ;  /* 0x00000000e20c7984 */ /* 0x0002a20000000c00 */
[----:B----4-:R-:W-:-:S05]  /*a440*/  IADD3 R2, P0, R8, R36, RZ ;  /* 0x0000002408027210 */ /* 0x010fca0007f1e0ff */
[----:B------:R-:W-:Y:S01]  /*a450*/  IMAD.X R3, R9, 0x1, R37, P0 ;  /* 0x0000000109037824 */ /* 0x000fe200000e0625 */
[-C--:B---3--:R-:W-:Y:S02]  /*a460*/  ISETP.GE.AND P0, PT, R7, R39.reuse, PT ;  /* 0x000000270700720c */ /* 0x088fe40003f06270 */
[-C--:B------:R-:W-:Y:S01]  /*a470*/  ISETP.GE.AND P2, PT, R5, R39.reuse, PT ;  /* 0x000000270500720c */ /* 0x080fe20003f46270 */
[----:B------:R-:W-:Y:S01]  /*a480*/  IMAD.WIDE.U32 R8, R31, UR4, R2 ;  /* 0x000000041f087c25 */ /* 0x000fe2000f8e0002 */
[----:B------:R-:W-:-:S03]  /*a490*/  ISETP.GE.AND P3, PT, R4, R39, PT ;  /* 0x000000270400720c */ /* 0x000fc60003f66270 */
[----:B------:R-:W-:Y:S01]  /*a4a0*/  IMAD.IADD R7, R9, 0x1, R0 ;  /* 0x0000000109077824 */ /* 0x000fe200078e0200 */
[----:B------:R-:W-:Y:S09]  /*a4b0*/  @P1 BRA `(.L_x_15) ;  /* 0x0000000000281947 */ /* 0x000ff20003800000 */
[----:B------:R-:W-:Y:S01]  /*a4c0*/  ULDC.64 UR4, c[0x0][0x298] ;  /* 0x0000a60000047ab9 */ /* 0x000fe20000000a00 */
[----:B------:R-:W-:Y:S01]  /*a4d0*/  MOV R6, R8 ;  /* 0x0000000800067202 */ /* 0x000fe20000000f00 */
[----:B------:R-:W-:-:S04]  /*a4e0*/  IMAD R0, R11, UR4, RZ ;  /* 0x000000040b007c24 */ /* 0x000fc8000f8e02ff */
[----:B------:R-:W-:-:S04]  /*a4f0*/  IMAD.WIDE.U32 R2, R10, UR4, R6 ;  /* 0x000000040a027c25 */ /* 0x000fc8000f8e0006 */
[----:B------:R-:W-:Y:S01]  /*a500*/  IMAD R0, R10, UR5, R0 ;  /* 0x000000050a007c24 */ /* 0x000fe2000f8e0200 */
[----:B------:R-:W-:Y:S02]  /*a510*/  ULDC.64 UR4, c[0x0][0x280] ;  /* 0x0000a00000047ab9 */ /* 0x000fe40000000a00 */
[----:B------:R-:W-:Y:S02]  /*a520*/  LEA R4, P1, R2, UR4, 0x1 ;  /* 0x0000000402047c11 */ /* 0x000fe4000f8208ff */
[----:B------:R-:W-:-:S04]  /*a530*/  IADD3 R0, R3, R0, RZ ;  /* 0x0000000003007210 */ /* 0x000fc80007ffe0ff */
[----:B------:R-:W-:-:S05]  /*a540*/  LEA.HI.X R5, R2, UR5, R0, 0x1, P1 ;  /* 0x0000000502057c11 */ /* 0x000fca00088f0c00 */
[----:B--2---:R3:W-:Y:S02]  /*a550*/  STG.E.128 desc[UR16][R4.64], R12 ;  /* 0x0000000c04007986 */ /* 0x0047e4000c101d10 */
.L_x_15:
[----:B------:R-:W-:Y:S05]  /*a560*/  BSYNC B0 ;  /* 0x0000000000007941 */ /* 0x000fea0003800000 */
.L_x_14:
[----:B--23--:R2:W3:Y:S01]  /*a570*/  LDS.128 R12, [R226+0x800] ;  /* 0x00080000e20c7984 */ /* 0x00c4e20000000c00 */
[----:B------:R-:W-:Y:S04]  /*a580*/  BSSY B0, `(.L_x_16) ;  /* 0x000000f000007945 */ /* 0x000fe80003800000 */
[----:B------:R-:W-:Y:S05]  /*a590*/  @P0 BRA `(.L_x_17) ;  /* 0x0000000000340947 */ /* 0x000fea0003800000 */
[----:B------:R-:W-:Y:S01]  /*a5a0*/  IADD3 R0, P0, R10, 0x20, RZ ;  /* 0x000000200a007810 */ /* 0x000fe20007f1e0ff */
[----:B------:R-:W-:Y:S01]  /*a5b0*/  ULDC.64 UR4, c[0x0][0x298] ;  /* 0x0000a60000047ab9 */ /* 0x000fe20000000a00 */
[----:B------:R-:W-:-:S03]  /*a5c0*/  MOV R3, R7 ;  /* 0x0000000700037202 */ /* 0x000fc60000000f00 */
[----:B------:R-:W-:-:S04]  /*a5d0*/  IMAD.X R2, RZ, RZ, R11, P0 ;  /* 0x000000ffff027224 */ /* 0x000fc800000e060b */
[----:B------:R-:W-:Y:S02]  /*a5e0*/  IMAD R4, R2, UR4, RZ ;  /* 0x0000000402047c24 */ /* 0x000fe4000f8e02ff */
[----:B------:R-:W-:-:S04]  /*a5f0*/  IMAD.MOV.U32 R2, RZ, RZ, R8 ;  /* 0x000000ffff027224 */ /* 0x000fc800078e0008 */
[----:B------:R-:W-:-:S04]  /*a600*/  IMAD.WIDE.U32 R2, R0, UR4, R2 ;  /* 0x0000000400027c25 */ /* 0x000fc8000f8e0002 */
[----:B------:R-:W-:Y:S01]  /*a610*/  IMAD R0, R0, UR5, R4 ;  /* 0x0000000500007c24 */ /* 0x000fe2000f8e0204 */
[----:B------:R-:W-:Y:S02]  /*a620*/  ULDC.64 UR4, c[0x0][0x280] ;  /* 0x0000a00000047ab9 */ /* 0x000fe40000000a00 */
[----:B------:R-:W-:Y:S02]  /*a630*/  LEA R4, P0, R2, UR4, 0x1 ;  /* 0x0000000402047c11 */ /* 0x000fe4000f8008ff */
[----:B------:R-:W-:-:S04]  /*a640*/  IADD3 R0, R3, R0, RZ ;  /* 0x0000000003007210 */ /* 0x000fc80007ffe0ff */
[----:B------:R-:W-:-:S05]  /*a650*/  LEA.HI.X R5, R2, UR5, R0, 0x1, P0 ;  /* 0x0000000502057c11 */ /* 0x000fca00080f0c00 */
[----:B---3--:R4:W-:Y:S02]  /*a660*/  STG.E.128 desc[UR16][R4.64], R12 ;  /* 0x0000000c04007986 */ /* 0x0089e4000c101d10 */
.L_x_17:
[----:B------:R-:W-:Y:S05]  /*a670*/  BSYNC B0 ;  /* 0x0000000000007941 */ /* 0x000fea0003800000 */
.L_x_16:
[----:B---34-:R3:W4:Y:S01]  /*a680*/  LDS.128 R12, [R226+0x1000] ;  /* 0x00100000e20c7984 */ /* 0x0187220000000c00 */
        /* <DEDUP_REMOVED lines=14> */
[----:B----4-:R4:W-:Y:S02]  /*a770*/  STG.E.128 desc[UR16][R4.64], R12 ;  /* 0x0000000c04007986 */ /* 0x0109e4000c101d10 */
.L_x_19:
[----:B------:R-:W-:Y:S05]  /*a780*/  BSYNC B0 ;  /* 0x0000000000007941 */ /* 0x000fea0003800000 */
.L_x_18:
[----:B------:R-:W-:Y:S05]  /*a790*/  @P3 EXIT ;  /* 0x000000000000394d */ /* 0x000fea0003800000 */
[----:B------:R-:W-:Y:S01]  /*a7a0*/  IADD3 R6, P0, R10, 0x60, RZ ;  /* 0x000000600a067810 */ /* 0x000fe20007f1e0ff */
[----:B------:R-:W-:Y:S01]  /*a7b0*/  ULDC.64 UR4, c[0x0][0x298] ;  /* 0x0000a60000047ab9 */ /* 0x000fe20000000a00 */
[----:B------:R-:W-:Y:S01]  /*a7c0*/  MOV R3, R7 ;  /* 0x0000000700037202 */ /* 0x000fe20000000f00 */
[----:B------:R-:W-:Y:S02]  /*a7d0*/  IMAD.MOV.U32 R2, RZ, RZ, R8 ;  /* 0x000000ffff027224 */ /* 0x000fe400078e0008 */
[----:B------:R-:W-:Y:S02]  /*a7e0*/  IMAD.X R0, RZ, RZ, R11, P0 ;  /* 0x000000ffff007224 */ /* 0x000fe400000e060b */
[----:B----4-:R-:W-:-:S04]  /*a7f0*/  IMAD.WIDE.U32 R4, R6, UR4, R2 ;  /* 0x0000000406047c25 */ /* 0x010fc8000f8e0002 */
[----:B------:R-:W-:-:S04]  /*a800*/  IMAD R0, R0, UR4, RZ ;  /* 0x0000000400007c24 */ /* 0x000fc8000f8e02ff */
[----:B------:R-:W-:Y:S01]  /*a810*/  IMAD R0, R6, UR5, R0 ;  /* 0x0000000506007c24 */ /* 0x000fe2000f8e0200 */
[----:B------:R-:W-:Y:S02]  /*a820*/  ULDC.64 UR4, c[0x0][0x280] ;  /* 0x0000a00000047ab9 */ /* 0x000fe40000000a00 */
[----:B------:R-:W-:Y:S02]  /*a830*/  LEA R2, P0, R4, UR4, 0x1 ;  /* 0x0000000404027c11 */ /* 0x000fe4000f8008ff */
[----:B------:R-:W-:-:S04]  /*a840*/  IADD3 R0, R5, R0, RZ ;  /* 0x0000000005007210 */ /* 0x000fc80007ffe0ff */
[----:B------:R-:W-:-:S05]  /*a850*/  LEA.HI.X R3, R4, UR5, R0, 0x1, P0 ;  /* 0x0000000504037c11 */ /* 0x000fca00080f0c00 */
[----:B------:R-:W-:Y:S01]  /*a860*/  STG.E.128 desc[UR16][R2.64], R32 ;  /* 0x0000002002007986 */ /* 0x000fe2000c101d10 */
[----:B------:R-:W-:Y:S05]  /*a870*/  EXIT ;  /* 0x000000000000794d */ /* 0x000fea0003800000 */
.L_x_2:
[----:B------:R-:W1:Y:S01]  /*a880*/  LDC.U8 R0, c[0x0][0x3d9] ;  /* 0x0000f640ff007b82 */ /* 0x000e620000000000 */
[----:B------:R-:W2:Y:S01]  /*a890*/  S2R R19, SR_TID.X ;  /* 0x0000000000137919 */ /* 0x000ea20000002100 */
[----:B------:R-:W-:Y:S01]  /*a8a0*/  ISETP.NE.AND P0, PT, R252, -0x1, PT ;  /* 0xfffffffffc00780c */ /* 0x000fe20003f05270 */
[----:B------:R-:W-:Y:S01]  /*a8b0*/  ULDC.64 UR4, c[0x0][0x2a0] ;  /* 0x0000a80000047ab9 */ /* 0x000fe20000000a00 */
[----:B------:R-:W-:Y:S01]  /*a8c0*/  CS2R R14, SRZ ;  /* 0x00000000000e7805 */ /* 0x000fe2000001ff00 */
[----:B------:R-:W-:Y:S03]  /*a8d0*/  BSSY B0, `(.L_x_20) ;  /* 0x0000048000007945 */ /* 0x000fe60003800000 */
[----:B------:R-:W3:Y:S08]  /*a8e0*/  LDC.U8 R4, c[0x0][0x3d8] ;  /* 0x0000f600ff047b82 */ /* 0x000ef00000000000 */
[----:B------:R-:W4:Y:S01]  /*a8f0*/  @!P0 LDC.64 R2, c[0x0][0x290] ;  /* 0x0000a400ff028b82 */ /* 0x000f220000000a00 */
[----:B-1----:R-:W-:-:S07]  /*a900*/  ISETP.NE.AND P2, PT, R0, RZ, PT ;  /* 0x000000ff0000720c */ /* 0x002fce0003f45270 */
[----:B------:R-:W1:Y:S01]  /*a910*/  @P0 LDC.64 R6, c[0x0][0x298] ;  /* 0x0000a600ff060b82 */ /* 0x000e620000000a00 */
[C---:B---3--:R-:W-:Y:S02]  /*a920*/  ISETP.NE.AND P1, PT, R4.reuse, RZ, PT ;  /* 0x000000ff0400720c */ /* 0x048fe40003f25270 */
[----:B------:R-:W-:Y:S02]  /*a930*/  ISETP.NE.AND P3, PT, R4, RZ, !P2 ;  /* 0x000000ff0400720c */ /* 0x000fe40005765270 */
[----:B------:R-:W-:-:S03]  /*a940*/  ISETP.NE.OR P1, PT, R0, RZ, !P1 ;  /* 0x000000ff0000720c */ /* 0x000fc60004f25670 */
[----:B------:R-:W3:Y:S01]  /*a950*/  @!P2 LDC R10, c[0x0][0x2c4] ;  /* 0x0000b100ff0aab82 */ /* 0x000ee20000000800 */
[----:B--2---:R-:W-:Y:S02]  /*a960*/  SHF.R.S32.HI R12, RZ, 0x1f, R19 ;  /* 0x0000001fff0c7819 */ /* 0x004fe40000011413 */
[----:B------:R-:W-:Y:S02]  /*a970*/  @!P0 SHF.R.S32.HI R0, RZ, 0x1f, R22 ;  /* 0x0000001fff008819 */ /* 0x000fe40000011416 */
[----:B------:R-:W-:Y:S02]  /*a980*/  LEA.HI R12, R12, R19, RZ, 0x2 ;  /* 0x000000130c0c7211 */ /* 0x000fe400078f10ff */
[----:B------:R-:W-:Y:S01]  /*a990*/  ISETP.NE.OR P4, PT, R252, -0x1, P1 ;  /* 0xfffffffffc00780c */ /* 0x000fe20000f85670 */
[----:B----4-:R-:W-:Y:S01]  /*a9a0*/  @!P0 IMAD R0, R0, R2, RZ ;  /* 0x0000000200008224 */ /* 0x010fe200078e02ff */
[----:B------:R-:W-:Y:S01]  /*a9b0*/  LOP3.LUT R8, R12, 0x1ffffffc, RZ, 0xc0, !PT ;  /* 0x1ffffffc0c087812 */ /* 0x000fe200078ec0ff */
[----:B------:R-:W2:Y:S01]  /*a9c0*/  @!P2 LDC R13, c[0x0][0x270] ;  /* 0x00009c00ff0dab82 */ /* 0x000ea20000000800 */
[----:B-1----:R-:W-:-:S04]  /*a9d0*/  @P0 IMAD.WIDE.U32 R4, R252, R6, RZ ;  /* 0x00000006fc040225 */ /* 0x002fc800078e00ff */
[----:B------:R-:W-:-:S03]  /*a9e0*/  @!P0 IMAD R6, R22, R3, R0 ;  /* 0x0000000316068224 */ /* 0x000fc600078e0200 */
[----:B------:R-:W1:Y:S01]  /*a9f0*/  @!P1 LDC R9, c[0x0][0x2c4] ;  /* 0x0000b100ff099b82 */ /* 0x000e620000000800 */
[----:B------:R-:W-:-:S04]  /*aa00*/  @!P0 IMAD.WIDE.U32 R2, R22, R2, RZ ;  /* 0x0000000216028225 */ /* 0x000fc800078e00ff */
[----:B------:R-:W-:Y:S02]  /*aa10*/  IMAD.IADD R0, R19, 0x1, -R8 ;  /* 0x0000000113007824 */ /* 0x000fe400078e0a08 */
[----:B------:R-:W-:Y:S01]  /*aa20*/  @!P0 IMAD.MOV.U32 R4, RZ, RZ, R2 ;  /* 0x000000ffff048224 */ /* 0x000fe200078e0002 */
[----:B---3--:R-:W2:Y:S01]  /*aa30*/  @P3 LDC R10, c[0x0][0x2e4] ;  /* 0x0000b900ff0a3b82 */ /* 0x008ea20000000800 */
[----:B------:R-:W-:Y:S02]  /*aa40*/  IMAD.SHL.U32 R0, R0, 0x8, RZ ;  /* 0x0000000800007824 */ /* 0x000fe400078e00ff */
[----:B------:R-:W-:Y:S02]  /*aa50*/  @P0 IMAD R7, R252, R7, R5 ;  /* 0x00000007fc070224 */ /* 0x000fe400078e0205 */
[----:B------:R-:W-:Y:S01]  /*aa60*/  @!P0 IMAD.IADD R7, R3, 0x1, R6 ;  /* 0x0000000103078824 */ /* 0x000fe200078e0206 */
[----:B------:R-:W-:Y:S01]  /*aa70*/  IADD3 R8, P0, R0, R4, RZ ;  /* 0x0000000400087210 */ /* 0x000fe20007f1e0ff */
[----:B------:R-:W-:Y:S01]  /*aa80*/  @P2 IMAD.MOV.U32 R2, RZ, RZ, 0x1 ;  /* 0x00000001ff022424 */ /* 0x000fe200078e00ff */
[----:B------:R-:W3:Y:S01]  /*aa90*/  @P2 LDC.64 R16, c[0x0][0x2c0] ;  /* 0x0000b000ff102b82 */ /* 0x000ee20000000a00 */
[----:B------:R-:W-:-:S02]  /*aaa0*/  SHF.R.S32.HI R4, RZ, 0x2, R12 ;  /* 0x00000002ff047819 */ /* 0x000fc4000001140c */
[----:B------:R-:W-:Y:S02]  /*aab0*/  SHF.R.S32.HI R6, RZ, 0x1f, R25 ;  /* 0x0000001fff067819 */ /* 0x000fe40000011419 */
[----:B------:R-:W-:Y:S01]  /*aac0*/  SHF.R.S32.HI R5, RZ, 0x1f, R4 ;  /* 0x0000001fff057819 */ /* 0x000fe20000011404 */
[----:B------:R-:W-:Y:S02]  /*aad0*/  VIADD R20, R4, 0x40 ;  /* 0x0000004004147836 */ /* 0x000fe40000000000 */
[----:B------:R-:W4:Y:S01]  /*aae0*/  @P2 LDC R18, c[0x0][0x2c0] ;  /* 0x0000b000ff122b82 */ /* 0x000f220000000800 */
[----:B-1----:R-:W-:Y:S01]  /*aaf0*/  @!P4 IMAD R252, R22, R9, RZ ;  /* 0x0000000916fcc224 */ /* 0x002fe200078e02ff */
[----:B------:R-:W-:Y:S01]  /*ab00*/  LEA.HI.X.SX32 R9, R0, R7, 0x1, P0 ;  /* 0x0000000700097211 */ /* 0x000fe200000f0eff */
[----:B------:R-:W-:Y:S01]  /*ab10*/  IMAD.IADD R0, R11, 0x1, -R24 ;  /* 0x000000010b007824 */ /* 0x000fe200078e0a18 */
[----:B------:R-:W-:Y:S01]  /*ab20*/  LOP3.LUT P4, RZ, R19, 0x3, RZ, 0xc0, !PT ;  /* 0x0000000313ff7812 */ /* 0x000fe2000788c0ff */
[----:B------:R-:W-:Y:S01]  /*ab30*/  VIADD R19, R4, 0x20 ;  /* 0x0000002004137836 */ /* 0x000fe20000000000 */
[--C-:B------:R-:W-:Y:S01]  /*ab40*/  @!P1 SHF.R.S32.HI R15, RZ, 0x1f, R252.reuse ;  /* 0x0000001fff0f9819 */ /* 0x100fe200000114fc */
[----:B------:R-:W-:Y:S01]  /*ab50*/  IMAD R6, R6, UR4, RZ ;  /* 0x0000000406067c24 */ /* 0x000fe2000f8e02ff */
[-C--:B------:R-:W-:Y:S01]  /*ab60*/  ISETP.GE.AND P0, PT, R4, R0.reuse, PT ;  /* 0x000000000400720c */ /* 0x080fe20003f06270 */
[----:B--2---:R-:W-:Y:S01]  /*ab70*/  @!P2 IMAD R2, R10, R13, RZ ;  /* 0x0000000d0a02a224 */ /* 0x004fe200078e02ff */
[----:B------:R-:W-:Y:S01]  /*ab80*/  ISETP.GE.OR P3, PT, R4, R0, P4 ;  /* 0x000000000400720c */ /* 0x000fe20002766670 */
[----:B------:R-:W-:-:S02]  /*ab90*/  @!P1 IMAD.MOV.U32 R14, RZ, RZ, R252 ;  /* 0x000000ffff0e9224 */ /* 0x000fc400078e00fc */
[----:B------:R-:W-:Y:S01]  /*aba0*/  IMAD R2, R22, R2, RZ ;  /* 0x0000000216027224 */ /* 0x000fe200078e02ff */
[----:B------:R-:W-:Y:S01]  /*abb0*/  P2R R22, PR, RZ, 0x8 ;  /* 0x00000008ff167803 */ /* 0x000fe20000000000 */
[----:B------:R-:W-:Y:S01]  /*abc0*/  VIADD R21, R4, 0x60 ;  /* 0x0000006004157836 */ /* 0x000fe20000000000 */
[----:B------:R-:W-:Y:S01]  /*abd0*/  ISETP.GE.AND P3, PT, R20, R0, PT ;  /* 0x000000001400720c */ /* 0x000fe20003f66270 */
[----:B---3--:R-:W-:Y:S01]  /*abe0*/  @P2 IMAD R16, R17, R16, RZ ;  /* 0x0000001011102224 */ /* 0x008fe200078e02ff */
[----:B------:R-:W-:Y:S01]  /*abf0*/  SEL R17, R2, RZ, P1 ;  /* 0x000000ff02117207 */ /* 0x000fe20000800000 */
[----:B------:R-:W-:Y:S01]  /*ac00*/  IMAD R6, R25, UR5, R6 ;  /* 0x0000000519067c24 */ /* 0x000fe2000f8e0206 */
[-C--:B------:R-:W-:Y:S01]  /*ac10*/  ISETP.GE.OR P1, PT, R19, R0.reuse, P4 ;  /* 0x000000001300720c */ /* 0x080fe20002726670 */
[----:B------:R-:W-:Y:S01]  /*ac20*/  IMAD.WIDE.U32 R8, R25, UR4, R8 ;  /* 0x0000000419087c25 */ /* 0x000fe2000f8e0008 */
[----:B------:R-:W-:Y:S02]  /*ac30*/  ISETP.GE.AND P5, PT, R21, R0, PT ;  /* 0x000000001500720c */ /* 0x000fe40003fa6270 */
[----:B------:R-:W-:Y:S01]  /*ac40*/  P2R R23, PR, RZ, 0x2 ;  /* 0x00000002ff177803 */ /* 0x000fe20000000000 */
[----:B------:R-:W-:-:S02]  /*ac50*/  @!P2 IMAD.MOV.U32 R16, RZ, RZ, R10 ;  /* 0x000000ffff10a224 */ /* 0x000fc400078e000a */
[----:B------:R-:W-:Y:S01]  /*ac60*/  @!P2 IMAD.MOV.U32 R18, RZ, RZ, 0x1 ;  /* 0x00000001ff12a424 */ /* 0x000fe200078e00ff */
[----:B------:R-:W-:Y:S01]  /*ac70*/  ISETP.GE.AND P2, PT, R19, R0, PT ;  /* 0x000000001300720c */ /* 0x000fe20003f46270 */
[----:B------:R-:W-:-:S04]  /*ac80*/  IMAD.WIDE R2, R27, 0x80, R4 ;  /* 0x000000801b027825 */ /* 0x000fc800078e0204 */
[----:B------:R-:W-:Y:S01]  /*ac90*/  IMAD.IADD R7, R6, 0x1, R9 ;  /* 0x0000000106077824 */ /* 0x000fe200078e0209 */
[----:B----4-:R-:W-:Y:S07]  /*aca0*/  @P0 BRA `(.L_x_21) ;  /* 0x0000000000280947 */ /* 0x010fee0003800000 */
        /* <DEDUP_REMOVED lines=9> */
[----:B------:R1:W-:Y:S02]  /*ad40*/  STG.E.128 desc[UR16][R12.64], RZ ;  /* 0x000000ff0c007986 */ /* 0x0003e4000c101d10 */
.L_x_21:
[----:B------:R-:W-:Y:S05]  /*ad50*/  BSYNC B0 ;  /* 0x0000000000007941 */ /* 0x000fea0003800000 */
.L_x_20:
[----:B------:R-:W-:Y:S01]  /*ad60*/  BSSY B0, `(.L_x_22) ;  /* 0x0000013000007945 */ /* 0x000fe20003800000 */
[----:B------:R-:W-:Y:S01]  /*ad70*/  ISETP.GE.OR P6, PT, R20, R0, P4 ;  /* 0x000000001400720c */ /* 0x000fe200027c6670 */
[----:B------:R-:W-:Y:S01]  /*ad80*/  IMAD R17, R25, R16, R17 ;  /* 0x0000001019117224 */ /* 0x000fe200078e0211 */
[----:B------:R-:W-:Y:S01]  /*ad90*/  ISETP.GE.OR P4, PT, R21, R0, P4 ;  /* 0x000000001500720c */ /* 0x000fe20002786670 */
[----:B------:R-:W-:Y:S01]  /*ada0*/  IMAD R16, R24, R18, RZ ;  /* 0x0000001218107224 */ /* 0x000fe200078e02ff */
[----:B------:R-:W-:Y:S11]  /*adb0*/  @P2 BRA `(.L_x_23) ;  /* 0x0000000000342947 */ /* 0x000ff60003800000 */
[----:B------:R-:W-:Y:S01]  /*adc0*/  IADD3 R0, P0, R2, 0x20, RZ ;  /* 0x0000002002007810 */ /* 0x000fe20007f1e0ff */
[----:B------:R-:W-:Y:S01]  /*add0*/  ULDC.64 UR4, c[0x0][0x298] ;  /* 0x0000a60000047ab9 */ /* 0x000fe20000000a00 */
[----:B------:R-:W-:-:S03]  /*ade0*/  MOV R11, R7 ;  /* 0x00000007000b7202 */ /* 0x000fc60000000f00 */
[----:B------:R-:W-:-:S04]  /*adf0*/  IMAD.X R10, RZ, RZ, R3, P0 ;  /* 0x000000ffff0a7224 */ /* 0x000fc800000e0603 */
[----:B-1----:R-:W-:Y:S02]  /*ae00*/  IMAD R12, R10, UR4, RZ ;  /* 0x000000040a0c7c24 */ /* 0x002fe4000f8e02ff */
[----:B------:R-:W-:-:S04]  /*ae10*/  IMAD.MOV.U32 R10, RZ, RZ, R8 ;  /* 0x000000ffff0a7224 */ /* 0x000fc800078e0008 */
[----:B------:R-:W-:-:S04]  /*ae20*/  IMAD.WIDE.U32 R10, R0, UR4, R10 ;  /* 0x00000004000a7c25 */ /* 0x000fc8000f8e000a */
[----:B------:R-:W-:Y:S01]  /*ae30*/  IMAD R0, R0, UR5, R12 ;  /* 0x0000000500007c24 */ /* 0x000fe2000f8e020c */
[----:B------:R-:W-:Y:S02]  /*ae40*/  ULDC.64 UR4, c[0x0][0x280] ;  /* 0x0000a00000047ab9 */ /* 0x000fe40000000a00 */
[----:B------:R-:W-:Y:S02]  /*ae50*/  LEA R12, P0, R10, UR4, 0x1 ;  /* 0x000000040a0c7c11 */ /* 0x000fe4000f8008ff */
[----:B------:R-:W-:-:S04]  /*ae60*/  IADD3 R0, R0, R11, RZ ;  /* 0x0000000b00007210 */ /* 0x000fc80007ffe0ff */
[----:B------:R-:W-:-:S05]  /*ae70*/  LEA.HI.X R13, R10, UR5, R0, 0x1, P0 ;  /* 0x000000050a0d7c11 */ /* 0x000fca00080f0c00 */
[----:B------:R2:W-:Y:S02]  /*ae80*/  STG.E.128 desc[UR16][R12.64], RZ ;  /* 0x000000ff0c007986 */ /* 0x0005e4000c101d10 */
.L_x_23:
[----:B------:R-:W-:Y:S05]  /*ae90*/  BSYNC B0 ;  /* 0x0000000000007941 */ /* 0x000fea0003800000 */
.L_x_22:
[----:B------:R-:W-:Y:S04]  /*aea0*/  BSSY B0, `(.L_x_24) ;  /* 0x000000f000007945 */ /* 0x000fe80003800000 */
[----:B------:R-:W-:Y:S05]  /*aeb0*/  @P3 BRA `(.L_x_25) ;  /* 0x0000000000343947 */ /* 0x000fea0003800000 */
[----:B------:R-:W-:Y:S01]  /*aec0*/  IADD3 R0, P0, R2, 0x40, RZ ;  /* 0x0000004002007810 */ /* 0x000fe20007f1e0ff */
[----:B------:R-:W-:Y:S01]  /*aed0*/  ULDC.64 UR4, c[0x0][0x298] ;  /* 0x0000a60000047ab9 */ /* 0x000fe20000000a00 */
[----:B------:R-:W-:-:S03]  /*aee0*/  MOV R11, R7 ;  /* 0x00000007000b7202 */ /* 0x000fc60000000f00 */
[----:B------:R-:W-:-:S04]  /*aef0*/  IMAD.X R10, RZ, RZ, R3, P0 ;  /* 0x000000ffff0a7224 */ /* 0x000fc800000e0603 */
[----:B-12---:R-:W-:Y:S02]  /*af00*/  IMAD R12, R10, UR4, RZ ;  /* 0x000000040a0c7c24 */ /* 0x006fe4000f8e02ff */
        /* <DEDUP_REMOVED lines=8> */
.L_x_25:
[----:B------:R-:W-:Y:S05]  /*af90*/  BSYNC B0 ;  /* 0x0000000000007941 */ /* 0x000fea0003800000 */
.L_x_24:
[----:B------:R-:W-:Y:S01]  /*afa0*/  BSSY B0, `(.L_x_26) ;  /* 0x0000011000007945 */ /* 0x000fe20003800000 */
[--C-:B------:R-:W-:Y:S02]  /*afb0*/  IADD3 R10, P2, P1, R16, R14, R17.reuse ;  /* 0x0000000e100a7210 */ /* 0x100fe4000795e011 */
[----:B------:R-:W-:Y:S02]  /*afc0*/  SHF.R.S32.HI R16, RZ, 0x1f, R16 ;  /* 0x0000001fff107819 */ /* 0x000fe40000011410 */
[----:B------:R-:W-:Y:S01]  /*afd0*/  SHF.R.S32.HI R17, RZ, 0x1f, R17 ;  /* 0x0000001fff117819 */ /* 0x000fe20000011411 */
[----:B------:R-:W-:Y:S05]  /*afe0*/  @P5 BRA `(.L_x_27) ;  /* 0x0000000000305947 */ /* 0x000fea0003800000 */
[----:B------:R-:W-:Y:S01]  /*aff0*/  IADD3 R0, P0, R2, 0x60, RZ ;  /* 0x0000006002007810 */ /* 0x000fe20007f1e0ff */
[----:B------:R-:W-:Y:S01]  /*b000*/  ULDC.64 UR4, c[0x0][0x298] ;  /* 0x0000a60000047ab9 */ /* 0x000fe20000000a00 */
[----:B------:R-:W-:Y:S02]  /*b010*/  MOV R6, R8 ;  /* 0x0000000800067202 */ /* 0x000fe40000000f00 */
[----:B------:R-:W-:-:S03]  /*b020*/  IADD3.X R2, RZ, R3, RZ, P0, !PT ;  /* 0x00000003ff027210 */ /* 0x000fc600007fe4ff */
[----:B------:R-:W-:-:S04]  /*b030*/  IMAD.WIDE.U32 R6, R0, UR4, R6 ;  /* 0x0000000400067c25 */ /* 0x000fc8000f8e0006 */
[----:B------:R-:W-:-:S04]  /*b040*/  IMAD R2, R2, UR4, RZ ;  /* 0x0000000402027c24 */ /* 0x000fc8000f8e02ff */
[----:B------:R-:W-:Y:S01]  /*b050*/  IMAD R0, R0, UR5, R2 ;  /* 0x0000000500007c24 */ /* 0x000fe2000f8e0202 */
[----:B------:R-:W-:Y:S02]  /*b060*/  ULDC.64 UR4, c[0x0][0x280] ;  /* 0x0000a00000047ab9 */ /* 0x000fe40000000a00 */
[----:B------:R-:W-:Y:S02]  /*b070*/  LEA R2, P0, R6, UR4, 0x1 ;  /* 0x0000000406027c11 */ /* 0x000fe4000f8008ff */
[----:B------:R-:W-:-:S04]  /*b080*/  IADD3 R0, R0, R7, RZ ;  /* 0x0000000700007210 */ /* 0x000fc80007ffe0ff */
[----:B------:R-:W-:-:S05]  /*b090*/  LEA.HI.X R3, R6, UR5, R0, 0x1, P0 ;  /* 0x0000000506037c11 */ /* 0x000fca00080f0c00 */
[----:B------:R4:W-:Y:S02]  /*b0a0*/  STG.E.128 desc[UR16][R2.64], RZ ;  /* 0x000000ff02007986 */ /* 0x0009e4000c101d10 */
.L_x_27:
[----:B------:R-:W-:Y:S05]  /*b0b0*/  BSYNC B0 ;  /* 0x0000000000007941 */ /* 0x000fea0003800000 */
.L_x_26:
[----:B------:R-:W-:Y:S01]  /*b0c0*/  ISETP.NE.AND P0, PT, R22, RZ, PT ;  /* 0x000000ff1600720c */ /* 0x000fe20003f05270 */
[----:B------:R-:W-:Y:S01]  /*b0d0*/  BSSY B0, `(.L_x_28) ;  /* 0x000000b000007945 */ /* 0x000fe20003800000 */
[----:B------:R-:W-:-:S11]  /*b0e0*/  IADD3.X R14, R16, R15, R17, P2, P1 ;  /* 0x0000000f100e7210 */ /* 0x000fd600017e2411 */
[----:B------:R-:W-:Y:S05]  /*b0f0*/  @P0 BRA `(.L_x_29) ;  /* 0x0000000000200947 */ /* 0x000fea0003800000 */
[----:B------:R-:W-:Y:S01]  /*b100*/  IMAD R4, R4, R18, RZ ;  /* 0x0000001204047224 */ /* 0x000fe200078e02ff */
[----:B------:R-:W-:-:S04]  /*b110*/  ULDC.64 UR4, c[0x0][0x2b0] ;  /* 0x0000ac0000047ab9 */ /* 0x000fc80000000a00 */
[----:B------:R-:W-:-:S04]  /*b120*/  IADD3 R0, P0, R4, R10, RZ ;  /* 0x0000000a04007210 */ /* 0x000fc80007f1e0ff */
[----:B------:R-:W-:Y:S02]  /*b130*/  LEA.HI.X.SX32 R4, R4, R14, 0x1, P0 ;  /* 0x0000000e04047211 */ /* 0x000fe400000f0eff */
[----:B----4-:R-:W-:-:S04]  /*b140*/  LEA R2, P0, R0, UR4, 0x2 ;  /* 0x0000000400027c11 */ /* 0x010fc8000f8010ff */
[----:B------:R-:W-:Y:S01]  /*b150*/  LEA.HI.X R3, R0, UR5, R4, 0x2, P0 ;  /* 0x0000000500037c11 */ /* 0x000fe200080f1404 */
[----:B------:R-:W-:-:S05]  /*b160*/  IMAD.MOV.U32 R0, RZ, RZ, 0x7f800000 ;  /* 0x7f800000ff007424 */ /* 0x000fca00078e00ff */
[----:B------:R4:W-:Y:S03]  /*b170*/  STG.E desc[UR16][R2.64], R0 ;  /* 0x0000000002007986 */ /* 0x0009e6000c101910 */
.L_x_29:
[----:B------:R-:W-:Y:S05]  /*b180*/  BSYNC B0 ;  /* 0x0000000000007941 */ /* 0x000fea0003800000 */
.L_x_28:
[----:B------:R-:W-:Y:S01]  /*b190*/  ISETP.NE.AND P0, PT, R23, RZ, PT ;  /* 0x000000ff1700720c */ /* 0x000fe20003f05270 */
[----:B------:R-:W-:-:S12]  /*b1a0*/  BSSY B0, `(.L_x_30) ;  /* 0x000000a000007945 */ /* 0x000fd80003800000 */
[----:B------:R-:W-:Y:S05]  /*b1b0*/  @P0 BRA `(.L_x_31) ;  /* 0x0000000000200947 */ /* 0x000fea0003800000 */
[----:B----4-:R-:W-:Y:S01]  /*b1c0*/  IMAD R0, R19, R18, RZ ;  /* 0x0000001213007224 */ /* 0x010fe200078e02ff */
[----:B------:R-:W-:-:S04]  /*b1d0*/  ULDC.64 UR4, c[0x0][0x2b0] ;  /* 0x0000ac0000047ab9 */ /* 0x000fc80000000a00 */
[----:B------:R-:W-:-:S04]  /*b1e0*/  IADD3 R3, P0, R0, R10, RZ ;  /* 0x0000000a00037210 */ /* 0x000fc80007f1e0ff */
[----:B------:R-:W-:Y:S02]  /*b1f0*/  LEA.HI.X.SX32 R0, R0, R14, 0x1, P0 ;  /* 0x0000000e00007211 */ /* 0x000fe400000f0eff */
[----:B------:R-:W-:-:S04]  /*b200*/  LEA R2, P0, R3, UR4, 0x2 ;  /* 0x0000000403027c11 */ /* 0x000fc8000f8010ff */
[----:B------:R-:W-:Y:S01]  /*b210*/  LEA.HI.X R3, R3, UR5, R0, 0x2, P0 ;  /* 0x0000000503037c11 */ /* 0x000fe200080f1400 */
[----:B------:R-:W-:-:S05]  /*b220*/  IMAD.MOV.U32 R0, RZ, RZ, 0x7f800000 ;  /* 0x7f800000ff007424 */ /* 0x000fca00078e00ff */
[----:B------:R4:W-:Y:S03]  /*b230*/  STG.E desc[UR16][R2.64], R0 ;  /* 0x0000000002007986 */ /* 0x0009e6000c101910 */
.L_x_31:
[----:B------:R-:W-:Y:S05]  /*b240*/  BSYNC B0 ;  /* 0x0000000000007941 */ /* 0x000fea0003800000 */
.L_x_30:
[----:B------:R-:W-:Y:S04]  /*b250*/  BSSY B0, `(.L_x_32) ;  /* 0x000000a000007945 */ /* 0x000fe80003800000 */
        /* <DEDUP_REMOVED lines=9> */
.L_x_33:
[----:B------:R-:W-:Y:S05]  /*b2f0*/  BSYNC B0 ;  /* 0x0000000000007941 */ /* 0x000fea0003800000 */
.L_x_32:
[----:B------:R-:W-:Y:S05]  /*b300*/  @P4 EXIT ;  /* 0x000000000000494d */ /* 0x000fea0003800000 */
[----:B----4-:R-:W-:Y:S01]  /*b310*/  IMAD R0, R21, R18, RZ ;  /* 0x0000001215007224 */ /* 0x010fe200078e02ff */
[----:B------:R-:W-:-:S04]  /*b320*/  ULDC.64 UR4, c[0x0][0x2b0] ;  /* 0x0000ac0000047ab9 */ /* 0x000fc80000000a00 */
[----:B------:R-:W-:-:S04]  /*b330*/  IADD3 R3, P0, R0, R10, RZ ;  /* 0x0000000a00037210 */ /* 0x000fc80007f1e0ff */
[----:B------:R-:W-:Y:S02]  /*b340*/  LEA.HI.X.SX32 R0, R0, R14, 0x1, P0 ;  /* 0x0000000e00007211 */ /* 0x000fe400000f0eff */
[----:B------:R-:W-:-:S04]  /*b350*/  LEA R2, P0, R3, UR4, 0x2 ;  /* 0x0000000403027c11 */ /* 0x000fc8000f8010ff */
[----:B------:R-:W-:Y:S01]  /*b360*/  LEA.HI.X R3, R3, UR5, R0, 0x2, P0 ;  /* 0x0000000503037c11 */ /* 0x000fe200080f1400 */
[----:B------:R-:W-:-:S05]  /*b370*/  IMAD.MOV.U32 R0, RZ, RZ, 0x7f800000 ;  /* 0x7f800000ff007424 */ /* 0x000fca00078e00ff */
[----:B------:R-:W-:Y:S01]  /*b380*/  STG.E desc[UR16][R2.64], R0 ;  /* 0x0000000002007986 */ /* 0x000fe2000c101910 */
[----:B------:R-:W-:Y:S05]  /*b390*/  EXIT ;  /* 0x000000000000794d */ /* 0x000fea0003800000 */
.L_x_34:
[----:B------:R-:W-:-:S00]  /*b3a0*/  BRA `(.L_x_34) ;  /* 0xfffffffc00fc7947 */ /* 0x000fc0000383ffff */
[----:B------:R-:W-:-:S00]  /*b3b0*/  NOP ;  /* 0x0000000000007918 */ /* 0x000fc00000000000 */
        /* <DEDUP_REMOVED lines=12> */
.L_x_1304:


//--------------------- .text._ZN5flash16flash_fwd_kernelI23Flash_fwd_kernel_traitsILi32ELi128ELi128ELi4ELb0ELb0EN7cutlass10bfloat16_tE19Flash_kernel_traitsILi32ELi128ELi128ELi4ES3_EELb0ELb0ELb0ELb0ELb1ELb1ELb0ELb0EEEvNS_16Flash_fwd_paramsE --------------------------
	.section	.text._ZN5flash16flash_fwd_kernelI23Flash_fwd_kernel_traitsILi32ELi128ELi128ELi4ELb0ELb0EN7cutlass10bfloat16_tE19Flash_kernel_traitsILi32ELi128ELi128ELi4ES3_EELb0ELb0ELb0ELb0ELb1ELb1ELb0ELb0EEEvNS_16Flash_fwd_paramsE,"ax",@progbits
	.align	128
        .global         _ZN5flash16flash_fwd_kernelI23Flash_fwd_kernel_traitsILi32ELi128ELi128ELi4ELb0ELb0EN7cutlass10bfloat16_tE19Flash_kernel_traitsILi32ELi128ELi128ELi4ES3_EELb0ELb0ELb0ELb0ELb1ELb1ELb0ELb0EEEvNS_16Flash_fwd_paramsE
        .type           _ZN5flash16flash_fwd_kernelI23Flash_fwd_kernel_traitsILi32ELi128ELi128ELi4ELb0ELb0EN7cutlass10bfloat16_tE19Flash_kernel_traitsILi32ELi128ELi128ELi4ES3_EELb0ELb0ELb0ELb0ELb1ELb1ELb0ELb0EEEvNS_16Flash_fwd_paramsE,@function
        .size           _ZN5flash16flash_fwd_kernelI23Flash_fwd_kernel_traitsILi32ELi128ELi128ELi4ELb0ELb0EN7cutlass10bfloat16_tE19Flash_kernel_traitsILi32ELi128ELi128ELi4ES3_EELb0ELb0ELb0ELb0ELb1ELb1ELb0ELb0EEEvNS_16Flash_fwd_paramsE,(.L_x_1305 - _ZN5flash16flash_fwd_kernelI23Flash_fwd_kernel_traitsILi32ELi128ELi128ELi4ELb0ELb0EN7cutlass10bfloat16_tE19Flash_kernel_traitsILi32ELi128ELi128ELi4ES3_EELb0ELb0ELb0ELb0ELb1ELb1ELb0ELb0EEEvNS_16Flash_fwd_paramsE)
        .other          _ZN5flash16flash_fwd_kernelI23Flash_fwd_kernel_traitsILi32ELi128ELi128ELi4ELb0ELb0EN7cutlass10bfloat16_tE19Flash_kernel_traitsILi32ELi128ELi128ELi4ES3_EELb0ELb0ELb0ELb0ELb1ELb1ELb0ELb0EEEvNS_16Flash_fwd_paramsE,@"STO_CUDA_ENTRY STV_DEFAULT"
_ZN5flash16flash_fwd_kernelI23Flash_fwd_kernel_traitsILi32ELi128ELi128ELi4ELb0ELb0EN7cutlass10bfloat16_tE19Flash_kernel_traitsILi32ELi128ELi128ELi4ES3_EELb0ELb0ELb0ELb0ELb1ELb1ELb0ELb0EEEvNS_16Flash_fwd_paramsE:
.text._ZN5flash16flash_fwd_kernelI23Flash_fwd_kernel_traitsILi32ELi128ELi128ELi4ELb0ELb0EN7cutlass10bfloat16_tE19Flash_kernel_traitsILi32ELi128ELi128ELi4ES3_EELb0ELb0ELb0ELb0ELb1ELb1ELb0ELb0EEEvNS_16Flash_fwd_paramsE:
[----:B------:R-:W1:Y:S08]  /*0000*/  LDC R1, c[0x0][0x28] ;  /* 0x00000a00ff017b82 */ /* 0x000e700000000800 */
[----:B------:R-:W2:Y:S01]  /*0010*/  LDC.64 R4, c[0x0][0x300] ;  /* 0x0000c000ff047b82 */ /* 0x000ea20000000a00 */
[----:B------:R-:W3:Y:S01]  /*0020*/  S2R R27, SR_CTAID.Y ;  /* 0x00000000001b7919 */ /* 0x000ee20000002600 */
[----:B------:R-:W-:Y:S01]  /*0030*/  IMAD.MOV.U32 R18, RZ, RZ, RZ ;  /* 0x000000ffff127224 */ /* 0x000fe200078e00ff */
[----:B------:R-:W-:Y:S01]  /*0040*/  ULDC.64 UR16, c[0x0][0x208] ;  /* 0x0000820000107ab9 */ /* 0x000fe20000000a00 */
[----:B------:R-:W-:Y:S01]  /*0050*/  ULDC UR4, c[0x0][0x2c4] ;  /* 0x0000b10000047ab9 */ /* 0x000fe20000000800 */
[----:B-1----:R-:W-:-:S03]  /*0060*/  VIADD R1, R1, 0xfffffff8 ;  /* 0xfffffff801017836 */ /* 0x002fc60000000000 */
[----:B------:R-:W1:Y:S01]  /*0070*/  LDC.64 R2, c[0x0][0x308] ;  /* 0x0000c200ff027b82 */ /* 0x000e620000000a00 */
[----:B--2---:R-:W-:-:S04]  /*0080*/  ISETP.NE.U32.AND P0, PT, R4, RZ, PT ;  /* 0x000000ff0400720c */ /* 0x004fc80003f05070 */
[----:B------:R-:W-:Y:S02]  /*0090*/  ISETP.NE.AND.EX P0, PT, R5, RZ, PT, P0 ;  /* 0x000000ff0500720c */ /* 0x000fe40003f05300 */
[----:B-1----:R-:W-:-:S04]  /*00a0*/  ISETP.NE.U32.AND P3, PT, R2, RZ, PT ;  /* 0x000000ff0200720c */ /* 0x002fc80003f65070 */
[----:B------:R-:W-:-:S07]  /*00b0*/  ISETP.NE.AND.EX P3, PT, R3, RZ, PT, P3 ;  /* 0x000000ff0300720c */ /* 0x000fce0003f65330 */
[----:B------:R-:W3:Y:S08]  /*00c0*/  @P0 LDC.64 R6, c[0x0][0x300] ;  /* 0x0000c000ff060b82 */ /* 0x000ef00000000a00 */
[----:B------:R-:W1:Y:S01]  /*00d0*/  @P3 LDC.64 R4, c[0x0][0x308] ;  /* 0x0000c200ff043b82 */ /* 0x000e620000000a00 */
[----:B---3--:R-:W-:-:S05]  /*00e0*/  @P0 IMAD.WIDE R2, R27, 0x4, R6 ;  /* 0x000000041b020825 */ /* 0x008fca00078e0206 */
[----:B------:R1:W5:Y:S02]  /*00f0*/  @P0 LDG.E R18, desc[UR16][R2.64] ;  /* 0x0000001002120981 */ /* 0x000364000c1e1900 */
[----:B-1----:R-:W-:-:S05]  /*0100*/  @P3 IMAD.WIDE R2, R27, 0x4, R4 ;  /* 0x000000041b023825 */ /* 0x002fca00078e0204 */
[----:B------:R1:W5:Y:S01]  /*0110*/  @P3 LDG.E R21, desc[UR16][R2.64] ;  /* 0x0000001002153981 */ /* 0x000362000c1e1900 */
[----:B------:R-:W2:Y:S02]  /*0120*/  S2R R16, SR_CTAID.X ;  /* 0x0000000000107919 */ /* 0x000ea40000002500 */
[----:B--2---:R-:W-:-:S05]  /*0130*/  IMAD.SHL.U32 R0, R16, 0x80, RZ ;  /* 0x0000008010007824 */ /* 0x004fca00078e00ff */
[----:B------:R-:W-:-:S13]  /*0140*/  ISETP.GE.AND P0, PT, R0, UR4, PT ;  /* 0x0000000400007c0c */ /* 0x000fda000bf06270 */
[----:B-1----:R-:W-:Y:S05]  /*0150*/  @P0 EXIT ;  /* 0x000000000000094d */ /* 0x002fea0003800000 */
[----:B------:R-:W1:Y:S01]  /*0160*/  S2R R252, SR_TID.X ;  /* 0x0000000000fc7919 */ /* 0x000e620000002100 */
[----:B------:R-:W2:Y:S01]  /*0170*/  LDC R28, c[0x0][0x278] ;  /* 0x00009e00ff1c7b82 */ /* 0x000ea20000000800 */
[----:B------:R-:W-:Y:S01]  /*0180*/  SHF.R.S32.HI R26, RZ, 0x1f, R27 ;  /* 0x0000001fff1a7819 */ /* 0x000fe2000001141b */
[----:B------:R-:W-:Y:S01]  /*0190*/  ULDC.64 UR4, c[0x0][0x228] ;  /* 0x00008a0000047ab9 */ /* 0x000fe20000000a00 */
[----:B------:R-:W3:Y:S01]  /*01a0*/  S2R R29, SR_CTAID.Z ;  /* 0x00000000001d7919 */ /* 0x000ee20000002700 */
[----:B------:R-:W-:Y:S01]  /*01b0*/  ULDC.64 UR6, c[0x0][0x240] ;  /* 0x0000900000067ab9 */ /* 0x000fe20000000a00 */
[----:B------:R-:W-:Y:S01]  /*01c0*/  UMOV UR8, 0x400 ;  /* 0x0000040000087882 */ /* 0x000fe20000000000 */
[----:B------:R-:W-:Y:S01]  /*01d0*/  IMAD R2, R26, UR4, RZ ;  /* 0x000000041a027c24 */ /* 0x000fe2000f8e02ff */
[----:B------:R-:W-:Y:S01]  /*01e0*/  USHF.L.U32 UR13, UR6, 0x6, URZ ;  /* 0x00000006060d7899 */ /* 0x000fe2000800063f */
[----:B-----5:R-:W-:Y:S01]  /*01f0*/  @P3 IMAD.IADD R88, R21, 0x1, -R18 ;  /* 0x0000000115583824 */ /* 0x020fe200078e0a12 */
[----:B------:R-:W-:Y:S01]  /*0200*/  ULDC.64 UR10, c[0x0][0x250] ;  /* 0x00009400000a7ab9 */ /* 0x000fe20000000a00 */
[----:B------:R-:W-:Y:S01]  /*0210*/  IMAD R14, R27, UR5, R2 ;  /* 0x000000051b0e7c24 */ /* 0x000fe2000f8e0202 */
[----:B------:R-:W-:-:S02]  /*0220*/  USHF.L.U32 UR18, UR10, 0x6, URZ ;  /* 0x000000060a127899 */ /* 0x000fc4000800063f */
[----:B------:R-:W-:Y:S01]  /*0230*/  USHF.L.U64.HI UR20, UR10, 0x6, UR11 ;  /* 0x000000060a147899 */ /* 0x000fe2000801020b */
[----:B--2---:R-:W-:-:S05]  /*0240*/  IABS R0, R28 ;  /* 0x0000001c00007213 */ /* 0x004fca0000000000 */
[----:B------:R-:W-:Y:S01]  /*0250*/  IMAD.MOV.U32 R25, RZ, RZ, R0 ;  /* 0x000000ffff197224 */ /* 0x000fe200078e0000 */
[----:B-1----:R-:W-:-:S03]  /*0260*/  SHF.R.S32.HI R15, RZ, 0x1f, R252 ;  /* 0x0000001fff0f7819 */ /* 0x002fc600000114fc */
[----:B------:R-:W1:Y:S01]  /*0270*/  I2F.RP R12, R25 ;  /* 0x00000019000c7306 */ /* 0x000e620000209400 */
[CC--:B------:R-:W-:Y:S02]  /*0280*/  LEA.HI R19, R15.reuse, R252.reuse, RZ, 0x2 ;  /* 0x000000fc0f137211 */ /* 0x0c0fe400078f10ff */
[-C--:B------:R-:W-:Y:S02]  /*0290*/  LEA.HI R10, R15, R252.reuse, RZ, 0x4 ;  /* 0x000000fc0f0a7211 */ /* 0x080fe400078f20ff */
[----:B------:R-:W-:Y:S02]  /*02a0*/  LOP3.LUT R0, R19, 0xfffffffc, RZ, 0xc0, !PT ;  /* 0xfffffffc13007812 */ /* 0x000fe400078ec0ff */
[----:B------:R-:W-:Y:S02]  /*02b0*/  LEA.HI R23, R15, R252, RZ, 0x3 ;  /* 0x000000fc0f177211 */ /* 0x000fe400078f18ff */
[----:B------:R-:W-:Y:S01]  /*02c0*/  SHF.R.S32.HI R4, RZ, 0x4, R10 ;  /* 0x00000004ff047819 */ /* 0x000fe2000001140a */
[----:B------:R-:W-:Y:S01]  /*02d0*/  IMAD.IADD R0, R252, 0x1, -R0 ;  /* 0x00000001fc007824 */ /* 0x000fe200078e0a00 */
[----:B------:R-:W-:-:S02]  /*02e0*/  SHF.R.S32.HI R5, RZ, 0x3, R23 ;  /* 0x00000003ff057819 */ /* 0x000fc40000011417 */
[----:B------:R-:W-:Y:S01]  /*02f0*/  SHF.R.S32.HI R6, RZ, 0x2, R19 ;  /* 0x00000002ff067819 */ /* 0x000fe20000011413 */
[----:B------:R-:W-:Y:S01]  /*0300*/  IMAD.SHL.U32 R8, R0, 0x8, RZ ;  /* 0x0000000800087824 */ /* 0x000fe200078e00ff */
[C---:B------:R-:W-:Y:S01]  /*0310*/  LOP3.LUT R0, R10.reuse, 0xfffffff0, RZ, 0xc0, !PT ;  /* 0xfffffff00a007812 */ /* 0x040fe200078ec0ff */
[----:B-1----:R-:W1:Y:S01]  /*0320*/  MUFU.RCP R12, R12 ;  /* 0x0000000c000c7308 */ /* 0x002e620000001000 */
[----:B------:R-:W-:Y:S01]  /*0330*/  LEA.HI R10, R10, R4, RZ, 0x1 ;  /* 0x000000040a0a7211 */ /* 0x000fe200078f08ff */
[----:B------:R-:W-:Y:S01]  /*0340*/  IMAD.SHL.U32 R5, R5, 0x40, RZ ;  /* 0x0000004005057824 */ /* 0x000fe200078e00ff */
[----:B------:R-:W-:Y:S01]  /*0350*/  LEA.HI R196, R15, R252, RZ, 0x5 ;  /* 0x000000fc0fc47211 */ /* 0x000fe200078f28ff */
[----:B------:R-:W-:Y:S01]  /*0360*/  IMAD.IADD R0, R252, 0x1, -R0 ;  /* 0x00000001fc007824 */ /* 0x000fe200078e0a00 */
[----:B------:R-:W-:Y:S02]  /*0370*/  LOP3.LUT R10, R10, 0xfffffffe, RZ, 0xc0, !PT ;  /* 0xfffffffe0a0a7812 */ /* 0x000fe400078ec0ff */
[----:B------:R-:W-:-:S02]  /*0380*/  LOP3.LUT R5, R5, 0xc0, RZ, 0xc0, !PT ;  /* 0x000000c005057812 */ /* 0x000fc400078ec0ff */
[-C--:B------:R-:W-:Y:S01]  /*0390*/  LEA.HI R13, R0, R0.reuse, RZ, 0x1 ;  /* 0x00000000000d7211 */ /* 0x080fe200078f08ff */
[----:B------:R-:W-:Y:S01]  /*03a0*/  IMAD.IADD R20, R4, 0x1, -R10 ;  /* 0x0000000104147824 */ /* 0x000fe200078e0a0a */
[----:B------:R-:W-:Y:S02]  /*03b0*/  SHF.R.S32.HI R10, RZ, 0x1f, R0 ;  /* 0x0000001fff0a7819 */ /* 0x000fe40000011400 */
[----:B------:R-:W-:Y:S02]  /*03c0*/  LOP3.LUT R4, R13, 0x7fffffe, RZ, 0xc0, !PT ;  /* 0x07fffffe0d047812 */ /* 0x000fe400078ec0ff */
[----:B------:R-:W-:Y:S02]  /*03d0*/  LOP3.LUT R11, R5, 0x18, R8, 0xf8, !PT ;  /* 0x00000018050b7812 */ /* 0x000fe400078ef808 */
[----:B------:R-:W-:Y:S01]  /*03e0*/  SHF.R.U32.HI R5, RZ, 0x3, R5 ;  /* 0x00000003ff057819 */ /* 0x000fe20000011605 */
[----:B------:R-:W-:Y:S01]  /*03f0*/  IMAD.IADD R91, R0, 0x1, -R4 ;  /* 0x00000001005b7824 */ /* 0x000fe200078e0a04 */
[----:B------:R-:W-:Y:S01]  /*0400*/  LEA.HI R24, R10, R0, RZ, 0x3 ;  /* 0x000000000a187211 */ /* 0x000fe200078f18ff */
[----:B-1----:R-:W-:Y:S01]  /*0410*/  VIADD R4, R12, 0xffffffe ;  /* 0x0ffffffe0c047836 */ /* 0x002fe20000000000 */
[----:B------:R-:W-:-:S02]  /*0420*/  LOP3.LUT R0, R23, 0xfffffff8, RZ, 0xc0, !PT ;  /* 0xfffffff817007812 */ /* 0x000fc400078ec0ff */
[----:B------:R-:W-:Y:S02]  /*0430*/  LOP3.LUT R226, R11, R5, RZ, 0x3c, !PT ;  /* 0x000000050be27212 */ /* 0x000fe400078e3cff */
[----:B------:R1:W2:Y:S01]  /*0440*/  F2I.FTZ.U32.TRUNC.NTZ R5, R4 ;  /* 0x0000000400057305 */ /* 0x0002a2000021f000 */
[----:B------:R-:W-:Y:S01]  /*0450*/  IMAD.IADD R0, R252, 0x1, -R0 ;  /* 0x00000001fc007824 */ /* 0x000fe200078e0a00 */
[----:B------:R-:W-:Y:S02]  /*0460*/  SHF.R.S32.HI R7, RZ, 0x1f, R6 ;  /* 0x0000001fff077819 */ /* 0x000fe40000011406 */
[----:B------:R-:W-:Y:S02]  /*0470*/  SHF.R.S32.HI R9, RZ, 0x1f, R8 ;  /* 0x0000001fff097819 */ /* 0x000fe40000011408 */
[----:B------:R-:W-:Y:S01]  /*0480*/  LEA.HI R44, R0, R0, RZ, 0x1 ;  /* 0x00000000002c7211 */ /* 0x000fe200078f08ff */
[----:B------:R-:W-:Y:S01]  /*0490*/  IMAD.WIDE R16, R16, 0x80, R6 ;  /* 0x0000008010107825 */ /* 0x000fe200078e0206 */
[----:B---3--:R-:W-:-:S02]  /*04a0*/  SHF.R.S32.HI R11, RZ, 0x1f, R29 ;  /* 0x0000001fff0b7819 */ /* 0x008fc4000001141d */
[----:B------:R-:W-:Y:S01]  /*04b0*/  SHF.R.S32.HI R12, RZ, 0x1, R13 ;  /* 0x00000001ff0c7819 */ /* 0x000fe2000001140d */
[----:B------:R-:W-:Y:S01]  /*04c0*/  IMAD.WIDE.U32 R2, R27, UR4, R8 ;  /* 0x000000041b027c25 */ /* 0x000fe2000f8e0008 */
[----:B------:R-:W-:Y:S01]  /*04d0*/  ULDC.64 UR4, c[0x0][0x258] ;  /* 0x0000960000047ab9 */ /* 0x000fe20000000a00 */
[----:B-1----:R-:W-:Y:S02]  /*04e0*/  LEA.HI R4, R19, R6, RZ, 0x1 ;  /* 0x0000000613047211 */ /* 0x002fe400078f08ff */
[----:B------:R-:W-:Y:S01]  /*04f0*/  IMAD R11, R11, UR4, RZ ;  /* 0x000000040b0b7c24 */ /* 0x000fe2000f8e02ff */
[----:B------:R-:W-:Y:S01]  /*0500*/  SHF.R.S32.HI R19, RZ, 0x5, R196 ;  /* 0x00000005ff137819 */ /* 0x000fe200000114c4 */
[----:B------:R-:W-:Y:S01]  /*0510*/  IMAD.IADD R3, R3, 0x1, R14 ;  /* 0x0000000103037824 */ /* 0x000fe200078e020e */
[----:B------:R-:W-:Y:S01]  /*0520*/  LOP3.LUT R10, R4, 0x7fffffe, RZ, 0xc0, !PT ;  /* 0x07fffffe040a7812 */ /* 0x000fe200078ec0ff */
[C---:B------:R-:W-:Y:S01]  /*0530*/  IMAD R11, R29.reuse, UR5, R11 ;  /* 0x000000051d0b7c24 */ /* 0x040fe2000f8e020b */
[----:B------:R-:W-:Y:S01]  /*0540*/  LOP3.LUT R4, R44, 0x3fffffe, RZ, 0xc0, !PT ;  /* 0x03fffffe2c047812 */ /* 0x000fe200078ec0ff */
[----:B------:R-:W-:Y:S01]  /*0550*/  IMAD.WIDE.U32 R2, R29, UR4, R2 ;  /* 0x000000041d027c25 */ /* 0x000fe2000f8e0002 */
[----:B------:R-:W1:Y:S01]  /*0560*/  S2UR UR5, SR_CgaCtaId ;  /* 0x00000000000579c3 */ /* 0x000e620000008800 */
[----:B------:R-:W-:Y:S01]  /*0570*/  IABS R14, R29 ;  /* 0x0000001d000e7213 */ /* 0x000fe20000000000 */
[----:B------:R-:W-:Y:S01]  /*0580*/  USHF.L.U64.HI UR4, UR6, 0x6, UR7 ;  /* 0x0000000606047899 */ /* 0x000fe20008010207 */
[----:B------:R-:W-:Y:S01]  /*0590*/  IMAD.IADD R10, R6, 0x1, -R10 ;  /* 0x00000001060a7824 */ /* 0x000fe200078e0a0a */
[----:B------:R-:W-:Y:S01]  /*05a0*/  SHF.R.S32.HI R44, RZ, 0x1, R44 ;  /* 0x00000001ff2c7819 */ /* 0x000fe2000001142c */
[----:B------:R-:W-:-:S02]  /*05b0*/  IMAD.IADD R22, R0, 0x1, -R4 ;  /* 0x0000000100167824 */ /* 0x000fc400078e0a04 */
[----:B------:R-:W-:Y:S02]  /*05c0*/  IMAD R10, R19, 0x8, R10 ;  /* 0x00000008130a7824 */ /* 0x000fe400078e020a */
[----:B------:R-:W-:Y:S02]  /*05d0*/  IMAD R4, R17, UR6, RZ ;  /* 0x0000000611047c24 */ /* 0x000fe4000f8e02ff */
[----:B--2---:R-:W-:Y:S02]  /*05e0*/  IMAD.MOV R0, RZ, RZ, -R5 ;  /* 0x000000ffff007224 */ /* 0x004fe400078e0a05 */
[----:B------:R-:W-:Y:S02]  /*05f0*/  IMAD.U32 R226, R10, 0x20, R226 ;  /* 0x000000200ae27824 */ /* 0x000fe400078e00e2 */
[----:B------:R-:W-:Y:S02]  /*0600*/  IMAD R10, R16, UR7, R4 ;  /* 0x00000007100a7c24 */ /* 0x000fe4000f8e0204 */
[----:B------:R-:W-:-:S02]  /*0610*/  IMAD R0, R0, R25, RZ ;  /* 0x0000001900007224 */ /* 0x000fc400078e02ff */
[----:B------:R-:W-:Y:S02]  /*0620*/  IMAD.MOV.U32 R4, RZ, RZ, RZ ;  /* 0x000000ffff047224 */ /* 0x000fe400078e00ff */
[----:B------:R-:W-:Y:S02]  /*0630*/  IMAD.IADD R3, R3, 0x1, R11 ;  /* 0x0000000103037824 */ /* 0x000fe400078e020b */
[----:B------:R-:W-:Y:S01]  /*0640*/  IMAD.HI.U32 R4, R5, R0, R4 ;  /* 0x0000000005047227 */ /* 0x000fe200078e0004 */
[----:B------:R-:W-:Y:S01]  /*0650*/  SHF.R.S32.HI R0, RZ, 0x1f, R13 ;  /* 0x0000001fff007819 */ /* 0x000fe2000001140d */
[----:B-1----:R-:W-:Y:S02]  /*0660*/  ULEA UR5, UR5, UR8, 0x18 ;  /* 0x0000000805057291 */ /* 0x002fe4000f8ec03f */
[----:B------:R-:W-:Y:S01]  /*0670*/  IMAD.WIDE.U32 R2, R16, UR6, R2 ;  /* 0x0000000610027c25 */ /* 0x000fe2000f8e0002 */
[----:B------:R-:W-:Y:S01]  /*0680*/  LEA.HI R5, R0, R12, RZ, 0x2 ;  /* 0x0000000c00057211 */ /* 0x000fe200078f10ff */
[----:B------:R-:W1:Y:S01]  /*0690*/  @!P3 LDC.64 R16, c[0x0][0x318] ;  /* 0x0000c600ff10bb82 */ /* 0x000e620000000a00 */
[----:B------:R-:W-:Y:S01]  /*06a0*/  ULDC.64 UR6, c[0x0][0x210] ;  /* 0x0000840000067ab9 */ /* 0x000fe20000000a00 */
[----:B------:R-:W-:Y:S01]  /*06b0*/  IMAD.HI.U32 R11, R4, R14, RZ ;  /* 0x0000000e040b7227 */ /* 0x000fe200078e00ff */
[----:B------:R-:W-:Y:S01]  /*06c0*/  LEA R4, P0, R2, UR6, 0x1 ;  /* 0x0000000602047c11 */ /* 0x000fe2000f8008ff */
[----:B------:R-:W-:Y:S01]  /*06d0*/  ULDC.64 UR8, c[0x0][0x248] ;  /* 0x0000920000087ab9 */ /* 0x000fe20000000a00 */
[----:B------:R-:W-:Y:S01]  /*06e0*/  LEA R226, R226, UR5, 0x1 ;  /* 0x00000005e2e27c11 */ /* 0x000fe2000f8e08ff */
[----:B------:R-:W-:Y:S01]  /*06f0*/  IMAD.IADD R0, R3, 0x1, R10 ;  /* 0x0000000103007824 */ /* 0x000fe200078e020a */
[----:B------:R-:W-:Y:S01]  /*0700*/  LOP3.LUT R3, R5, 0xfffffffc, RZ, 0xc0, !PT ;  /* 0xfffffffc05037812 */ /* 0x000fe200078ec0ff */
[----:B------:R-:W-:Y:S01]  /*0710*/  IMAD.MOV R10, RZ, RZ, -R11 ;  /* 0x000000ffff0a7224 */ /* 0x000fe200078e0a0b */
[----:B------:R-:W-:-:S02]  /*0720*/  USHF.L.U64.HI UR12, UR8, 0x7, UR9 ;  /* 0x00000007080c7899 */ /* 0x000fc40008010209 */
[----:B------:R-:W-:Y:S01]  /*0730*/  LEA.HI.X R5, R2, UR7, R0, 0x1, P0 ;  /* 0x0000000702057c11 */ /* 0x000fe200080f0c00 */
[C---:B------:R-:W-:Y:S01]  /*0740*/  IMAD R10, R25.reuse, R10, R14 ;  /* 0x0000000a190a7224 */ /* 0x040fe200078e020e */
[----:B------:R-:W-:Y:S01]  /*0750*/  IADD3 R2, P0, R4, UR13, RZ ;  /* 0x0000000d04027c10 */ /* 0x000fe2000ff1e0ff */
[----:B------:R-:W2:Y:S01]  /*0760*/  @!P3 LDC.64 R14, c[0x0][0x2c8] ;  /* 0x0000b200ff0ebb82 */ /* 0x000ea20000000a00 */
[----:B------:R-:W-:Y:S01]  /*0770*/  IMAD.IADD R45, R12, 0x1, -R3 ;  /* 0x000000010c2d7824 */ /* 0x000fe200078e0a03 */
[----:B------:R-:W-:Y:S01]  /*0780*/  @!PT LDS RZ, [RZ] ;  /* 0x00000000fffff984 */ /* 0x000fe20000000800 */
[----:B------:R-:W-:Y:S01]  /*0790*/  @!PT LDS RZ, [RZ] ;  /* 0x00000000fffff984 */ /* 0x000fe20000000800 */
[----:B------:R-:W-:Y:S01]  /*07a0*/  @!PT LDS RZ, [RZ] ;  /* 0x00000000fffff984 */ /* 0x000fe20000000800 */
[----:B------:R3:W-:Y:S01]  /*07b0*/  LDGSTS.E.BYPASS.LTC128B.128 [R226], desc[UR16][R4.64] ;  /* 0x0000000004e27fae */ /* 0x0007e2000b901d50 */
[----:B------:R-:W-:Y:S01]  /*07c0*/  ISETP.GT.U32.AND P1, PT, R25, R10, PT ;  /* 0x0000000a1900720c */ /* 0x000fe20003f24070 */
[----:B------:R-:W-:Y:S01]  /*07d0*/  ULDC.64 UR6, c[0x0][0x230] ;  /* 0x00008c0000067ab9 */ /* 0x000fe20000000a00 */
[----:B------:R-:W-:Y:S01]  /*07e0*/  IADD3.X R3, R5, UR4, RZ, P0, !PT ;  /* 0x0000000405037c10 */ /* 0x000fe200087fe4ff */
[----:B------:R-:W-:Y:S01]  /*07f0*/  USHF.L.U32 UR19, UR8, 0x7, URZ ;  /* 0x0000000708137899 */ /* 0x000fe2000800063f */
[----:B------:R-:W-:Y:S01]  /*0800*/  IADD3 R12, P0, R2, UR13, RZ ;  /* 0x0000000d020c7c10 */ /* 0x000fe2000ff1e0ff */
[----:B------:R-:W-:Y:S01]  /*0810*/  USHF.L.U32 UR15, UR8, 0x6, URZ ;  /* 0x00000006080f7899 */ /* 0x000fe2000800063f */
[----:B-1----:R-:W-:Y:S01]  /*0820*/  @!P3 ISETP.NE.U32.AND P2, PT, R16, RZ, PT ;  /* 0x000000ff1000b20c */ /* 0x002fe20003f45070 */
[----:B------:R1:W-:Y:S01]  /*0830*/  LDGSTS.E.BYPASS.LTC128B.128 [R226+0x800], desc[UR16][R2.64] ;  /* 0x0080000002e27fae */ /* 0x0003e2000b901d50 */
[----:B------:R-:W-:Y:S01]  /*0840*/  IADD3.X R13, R3, UR4, RZ, P0, !PT ;  /* 0x00000004030d7c10 */ /* 0x000fe200087fe4ff */
[----:B------:R-:W-:Y:S01]  /*0850*/  USHF.L.U64.HI UR14, UR8, 0x6, UR9 ;  /* 0x00000006080e7899 */ /* 0x000fe20008010209 */
[----:B------:R-:W-:-:S03]  /*0860*/  @!P3 ISETP.NE.AND.EX P2, PT, R17, RZ, PT, P2 ;  /* 0x000000ff1100b20c */ /* 0x000fc60003f45320 */
[----:B------:R-:W-:Y:S01]  /*0870*/  @!P1 IMAD.IADD R10, R10, 0x1, -R25 ;  /* 0x000000010a0a9824 */ /* 0x000fe200078e0a19 */
[----:B------:R-:W-:Y:S01]  /*0880*/  LDGSTS.E.BYPASS.LTC128B.128 [R226+0x1000], desc[UR16][R12.64] ;  /* 0x010000000ce27fae */ /* 0x000fe2000b901d50 */
[----:B------:R-:W-:Y:S01]  /*0890*/  @!P1 VIADD R11, R11, 0x1 ;  /* 0x000000010b0b9836 */ /* 0x000fe20000000000 */
[----:B------:R-:W-:Y:S02]  /*08a0*/  ISETP.NE.AND P1, PT, R28, RZ, PT ;  /* 0x000000ff1c00720c */ /* 0x000fe40003f25270 */
[----:B------:R-:W-:Y:S02]  /*08b0*/  ISETP.GE.U32.AND P4, PT, R10, R25, PT ;  /* 0x000000190a00720c */ /* 0x000fe40003f86070 */
[----:B---3--:R-:W-:-:S04]  /*08c0*/  IADD3 R4, P0, R6, R18, RZ ;  /* 0x0000001206047210 */ /* 0x008fc80007f1e0ff */
[----:B------:R-:W-:-:S07]  /*08d0*/  LEA.HI.X.SX32 R0, R18, R7, 0x1, P0 ;  /* 0x0000000712007211 */ /* 0x000fce00000f0eff */
[----:B------:R-:W-:Y:S01]  /*08e0*/  @P4 VIADD R11, R11, 0x1 ;  /* 0x000000010b0b4836 */ /* 0x000fe20000000000 */
[----:B------:R-:W-:Y:S01]  /*08f0*/  LOP3.LUT R7, R29, R28, RZ, 0x3c, !PT ;  /* 0x0000001c1d077212 */ /* 0x000fe200078e3cff */
[----:B-1----:R-:W-:-:S03]  /*0900*/  IMAD R2, R0, UR8, RZ ;  /* 0x0000000800027c24 */ /* 0x002fc6000f8e02ff */
[----:B------:R-:W-:Y:S01]  /*0910*/  ISETP.GE.AND P0, PT, R7, RZ, PT ;  /* 0x000000ff0700720c */ /* 0x000fe20003f06270 */
[----:B------:R-:W-:Y:S02]  /*0920*/  IMAD R0, R0, UR10, RZ ;  /* 0x0000000a00007c24 */ /* 0x000fe4000f8e02ff */
[C---:B------:R-:W-:Y:S02]  /*0930*/  IMAD R6, R4.reuse, UR9, R2 ;  /* 0x0000000904067c24 */ /* 0x040fe4000f8e0202 */
[C---:B------:R-:W-:Y:S01]  /*0940*/  IMAD R10, R4.reuse, UR11, R0 ;  /* 0x0000000b040a7c24 */ /* 0x040fe2000f8e0200 */
[----:B--2---:R-:W-:Y:S01]  /*0950*/  @!P3 SEL R0, R15, RZ, P2 ;  /* 0x000000ff0f00b207 */ /* 0x004fe20001000000 */
[----:B------:R-:W-:Y:S01]  /*0960*/  IMAD.WIDE.U32 R2, R4, UR8, R8 ;  /* 0x0000000804027c25 */ /* 0x000fe2000f8e0008 */
[----:B------:R-:W-:Y:S02]  /*0970*/  ULDC.64 UR8, c[0x0][0x220] ;  /* 0x0000880000087ab9 */ /* 0x000fe40000000a00 */
[----:B------:R-:W-:Y:S01]  /*0980*/  @!P3 IADD3 R88, R0, R14, -R18 ;  /* 0x0000000e0058b210 */ /* 0x000fe20007ffe812 */
[----:B------:R-:W-:-:S04]  /*0990*/  IMAD.WIDE.U32 R4, R4, UR10, R8 ;  /* 0x0000000a04047c25 */ /* 0x000fc8000f8e0008 */
[----:B------:R-:W-:Y:S02]  /*09a0*/  IMAD.IADD R3, R3, 0x1, R6 ;  /* 0x0000000103037824 */ /* 0x000fe400078e0206 */
[----:B------:R-:W-:Y:S02]  /*09b0*/  IMAD R9, R26, UR6, RZ ;  /* 0x000000061a097c24 */ /* 0x000fe4000f8e02ff */
[----:B------:R-:W-:Y:S02]  /*09c0*/  IMAD.MOV.U32 R0, RZ, RZ, R11 ;  /* 0x000000ffff007224 */ /* 0x000fe400078e000b */
[----:B------:R-:W-:Y:S02]  /*09d0*/  VIADD R8, R88, 0x7f ;  /* 0x0000007f58087836 */ /* 0x000fe40000000000 */
[C---:B------:R-:W-:Y:S02]  /*09e0*/  IMAD R9, R27.reuse, UR7, R9 ;  /* 0x000000071b097c24 */ /* 0x040fe4000f8e0209 */
[----:B------:R-:W-:Y:S01]  /*09f0*/  IMAD.WIDE.U32 R6, R27, UR6, R2 ;  /* 0x000000061b067c25 */ /* 0x000fe2000f8e0002 */
[----:B------:R-:W-:-:S03]  /*0a00*/  ULDC.64 UR6, c[0x0][0x238] ;  /* 0x00008e0000067ab9 */ /* 0x000fc60000000a00 */
[----:B------:R-:W-:Y:S01]  /*0a10*/  @!P0 IMAD.MOV R0, RZ, RZ, -R0 ;  /* 0x000000ffff008224 */ /* 0x000fe200078e0a00 */
[----:B------:R-:W-:Y:S01]  /*0a20*/  @!P1 LOP3.LUT R0, RZ, R28, RZ, 0x33, !PT ;  /* 0x0000001cff009212 */ /* 0x000fe200078e33ff */
[----:B------:R-:W-:Y:S02]  /*0a30*/  IMAD.IADD R3, R5, 0x1, R10 ;  /* 0x0000000105037824 */ /* 0x000fe400078e020a */
[----:B------:R-:W-:Y:S02]  /*0a40*/  IMAD R10, R26, UR6, RZ ;  /* 0x000000061a0a7c24 */ /* 0x000fe4000f8e02ff */
[----:B------:R-:W-:Y:S01]  /*0a50*/  IMAD.MOV.U32 R2, RZ, RZ, R4 ;  /* 0x000000ffff027224 */ /* 0x000fe200078e0004 */
[----:B------:R-:W-:Y:S01]  /*0a60*/  SHF.R.S32.HI R4, RZ, 0x1f, R8 ;  /* 0x0000001fff047819 */ /* 0x000fe20000011408 */
[----:B------:R-:W-:Y:S01]  /*0a70*/  IMAD.IADD R5, R7, 0x1, R9 ;  /* 0x0000000107057824 */ /* 0x000fe200078e0209 */
[----:B------:R-:W-:Y:S01]  /*0a80*/  SHF.R.S32.HI R7, RZ, 0x1f, R0 ;  /* 0x0000001fff077819 */ /* 0x000fe20000011400 */
[C---:B------:R-:W-:Y:S01]  /*0a90*/  IMAD R10, R27.reuse, UR7, R10 ;  /* 0x000000071b0a7c24 */ /* 0x040fe2000f8e020a */
[----:B------:R-:W-:Y:S01]  /*0aa0*/  LEA.HI R225, R4, R8, RZ, 0x7 ;  /* 0x0000000804e17211 */ /* 0x000fe200078f38ff */
[----:B------:R-:W-:Y:S01]  /*0ab0*/  IMAD.WIDE.U32 R2, R27, UR6, R2 ;  /* 0x000000061b027c25 */ /* 0x000fe2000f8e0002 */
[----:B------:R-:W-:-:S02]  /*0ac0*/  ULDC.64 UR6, c[0x0][0x260] ;  /* 0x0000980000067ab9 */ /* 0x000fc40000000a00 */
[----:B------:R-:W-:Y:S01]  /*0ad0*/  LEA.HI.SX32 R9, R225, 0xffffffff, 0x19 ;  /* 0xffffffffe1097811 */ /* 0x000fe200078fcaff */
[----:B------:R-:W-:Y:S02]  /*0ae0*/  IMAD.MOV.U32 R4, RZ, RZ, R6 ;  /* 0x000000ffff047224 */ /* 0x000fe400078e0006 */
[----:B------:R-:W-:Y:S01]  /*0af0*/  IMAD R6, R7, UR6, RZ ;  /* 0x0000000607067c24 */ /* 0x000fe2000f8e02ff */
[----:B------:R-:W-:Y:S01]  /*0b00*/  SHF.R.S32.HI R8, RZ, 0x1f, R9 ;  /* 0x0000001fff087819 */ /* 0x000fe20000011409 */
[----:B------:R-:W-:-:S04]  /*0b10*/  IMAD.WIDE.U32 R30, R0, UR6, R4 ;  /* 0x00000006001e7c25 */ /* 0x000fc8000f8e0004 */
[----:B------:R-:W-:Y:S01]  /*0b20*/  IMAD R4, R0, UR7, R6 ;  /* 0x0000000700047c24 */ /* 0x000fe2000f8e0206 */
[----:B------:R-:W-:Y:S01]  /*0b30*/  ULDC.64 UR6, c[0x0][0x268] ;  /* 0x00009a0000067ab9 */ /* 0x000fe20000000a00 */
[----:B------:R-:W-:Y:S01]  /*0b40*/  IMAD.IADD R3, R3, 0x1, R10 ;  /* 0x0000000103037824 */ /* 0x000fe200078e020a */
[----:B------:R-:W-:Y:S01]  /*0b50*/  STL.64 [R1], R30 ;  /* 0x0000001e01007387 */ /* 0x000fe20000100a00 */
[----:B------:R-:W-:Y:S02]  /*0b60*/  IMAD R6, R9, UR12, RZ ;  /* 0x0000000c09067c24 */ /* 0x000fe4000f8e02ff */
[----:B------:R-:W-:Y:S02]  /*0b70*/  IMAD.IADD R249, R31, 0x1, R4 ;  /* 0x000000011ff97824 */ /* 0x000fe400078e0204 */
[----:B------:R-:W-:Y:S02]  /*0b80*/  IMAD R7, R7, UR6, RZ ;  /* 0x0000000607077c24 */ /* 0x000fe4000f8e02ff */
[----:B------:R-:W-:-:S02]  /*0b90*/  IMAD.MOV.U32 R248, RZ, RZ, R30 ;  /* 0x000000fffff87224 */ /* 0x000fc400078e001e */
[----:B------:R-:W-:Y:S02]  /*0ba0*/  IMAD R6, R8, UR19, R6 ;  /* 0x0000001308067c24 */ /* 0x000fe4000f8e0206 */
[----:B------:R-:W-:-:S04]  /*0bb0*/  IMAD.WIDE.U32 R4, R9, UR19, R248 ;  /* 0x0000001309047c25 */ /* 0x000fc8000f8e00f8 */
[----:B------:R-:W-:Y:S01]  /*0bc0*/  IMAD.WIDE.U32 R250, R0, UR6, R2 ;  /* 0x0000000600fa7c25 */ /* 0x000fe2000f8e0002 */
[----:B------:R-:W-:-:S03]  /*0bd0*/  IADD3 R2, P1, R12, UR13, RZ ;  /* 0x0000000d0c027c10 */ /* 0x000fc6000ff3e0ff */
[----:B------:R-:W-:Y:S01]  /*0be0*/  IMAD R10, R0, UR7, R7 ;  /* 0x00000007000a7c24 */ /* 0x000fe2000f8e0207 */
[----:B------:R-:W-:Y:S01]  /*0bf0*/  ULDC.64 UR6, c[0x0][0x218] ;  /* 0x0000860000067ab9 */ /* 0x000fe20000000a00 */
[----:B------:R-:W-:Y:S02]  /*0c00*/  IMAD R0, R8, UR10, RZ ;  /* 0x0000000a08007c24 */ /* 0x000fe4000f8e02ff */
[----:B------:R-:W-:Y:S01]  /*0c10*/  IMAD.IADD R3, R5, 0x1, R6 ;  /* 0x0000000105037824 */ /* 0x000fe200078e0206 */
[C---:B------:R-:W-:Y:S01]  /*0c20*/  LEA R6, P0, R4.reuse, UR6, 0x1 ;  /* 0x0000000604067c11 */ /* 0x040fe2000f8008ff */
[C---:B------:R-:W-:Y:S02]  /*0c30*/  IMAD R0, R9.reuse, UR11, R0 ;  /* 0x0000000b09007c24 */ /* 0x040fe4000f8e0200 */
[----:B------:R-:W-:Y:S01]  /*0c40*/  IMAD.WIDE.U32 R8, R9, UR10, RZ ;  /* 0x0000000a09087c25 */ /* 0x000fe2000f8e00ff */
[----:B------:R-:W-:Y:S02]  /*0c50*/  LEA.HI.X R7, R4, UR7, R3, 0x1, P0 ;  /* 0x0000000704077c11 */ /* 0x000fe400080f0c03 */
[----:B------:R-:W-:Y:S01]  /*0c60*/  IADD3.X R3, R13, UR4, RZ, P1, !PT ;  /* 0x000000040d037c10 */ /* 0x000fe20008ffe4ff */
[----:B------:R-:W-:Y:S01]  /*0c70*/  IMAD.IADD R0, R9, 0x1, R0 ;  /* 0x0000000109007824 */ /* 0x000fe200078e0200 */
[----:B------:R-:W-:Y:S01]  /*0c80*/  LEA R9, P0, R8, R250, 0x7 ;  /* 0x000000fa08097211 */ /* 0x000fe200078038ff */
[----:B------:R-:W-:Y:S01]  /*0c90*/  IMAD.IADD R247, R251, 0x1, R10 ;  /* 0x00000001fbf77824 */ /* 0x000fe200078e020a */
[----:B------:R-:W-:Y:S01]  /*0ca0*/  IADD3 R4, P1, R6, UR15, RZ ;  /* 0x0000000f06047c10 */ /* 0x000fe2000ff3e0ff */
[----:B------:R1:W-:Y:S01]  /*0cb0*/  LDGSTS.E.BYPASS.LTC128B.128 [R226+0x1800], desc[UR16][R2.64] ;  /* 0x0180000002e27fae */ /* 0x0003e2000b901d50 */
[----:B------:R-:W-:-:S02]  /*0cc0*/  UIADD3 UR4, UR5, 0x2000, URZ ;  /* 0x0000200005047890 */ /* 0x000fc4000fffe03f */
[----:B------:R-:W-:Y:S01]  /*0cd0*/  LEA.HI.X R8, R8, R247, R0, 0x7, P0 ;  /* 0x000000f708087211 */ /* 0x000fe200000f3c00 */
[----:B------:R-:W-:Y:S01]  /*0ce0*/  LDGSTS.E.BYPASS.LTC128B.128 [R226+0x2000], desc[UR16][R6.64] ;  /* 0x0200000006e27fae */ /* 0x000fe2000b901d50 */
[----:B------:R-:W-:Y:S01]  /*0cf0*/  IADD3.X R5, R7, UR14, RZ, P1, !PT ;  /* 0x0000000e07057c10 */ /* 0x000fe20008ffe4ff */
[----:B------:R-:W-:-:S04]  /*0d00*/  IMAD.SHL.U32 R0, R44, 0x40, RZ ;  /* 0x000000402c007824 */ /* 0x000fc800078e00ff */
[----:B------:R2:W-:Y:S01]  /*0d10*/  LDGSTS.E.BYPASS.LTC128B.128 [R226+0x2800], desc[UR16][R4.64] ;  /* 0x0280000004e27fae */ /* 0x0005e2000b901d50 */
[----:B------:R-:W-:Y:S02]  /*0d20*/  LOP3.LUT R0, R0, 0xc0, RZ, 0xc0, !PT ;  /* 0x000000c000007812 */ /* 0x000fe400078ec0ff */
[----:B-1----:R-:W-:-:S04]  /*0d30*/  IADD3 R2, P0, R4, UR15, RZ ;  /* 0x0000000f04027c10 */ /* 0x002fc8000ff1e0ff */
[----:B------:R-:W-:-:S05]  /*0d40*/  IADD3.X R3, R5, UR14, RZ, P0, !PT ;  /* 0x0000000e05037c10 */ /* 0x000fca00087fe4ff */
[----:B------:R1:W-:Y:S01]  /*0d50*/  LDGSTS.E.BYPASS.LTC128B.128 [R226+0x3000], desc[UR16][R2.64] ;  /* 0x0300000002e27fae */ /* 0x0003e2000b901d50 */
[----:B--2---:R-:W-:-:S04]  /*0d60*/  IADD3 R4, P0, R2, UR15, RZ ;  /* 0x0000000f02047c10 */ /* 0x004fc8000ff1e0ff */
[----:B------:R-:W-:-:S05]  /*0d70*/  IADD3.X R5, R3, UR14, RZ, P0, !PT ;  /* 0x0000000e03057c10 */ /* 0x000fca00087fe4ff */
[----:B------:R2:W-:Y:S04]  /*0d80*/  LDGSTS.E.BYPASS.LTC128B.128 [R226+0x3800], desc[UR16][R4.64] ;  /* 0x0380000004e27fae */ /* 0x0005e8000b901d50 */
[----:B------:R-:W0:Y:S01]  /*0d90*/  LDGDEPBAR ;  /* 0x00000000000079af */ /* 0x000e220000000000 */
[----:B-1----:R-:W-:Y:S02]  /*0da0*/  LOP3.LUT R3, R0, 0x8, R23, 0xf8, !PT ;  /* 0x0000000800037812 */ /* 0x002fe400078ef817 */
[----:B------:R-:W-:Y:S02]  /*0db0*/  SHF.R.U32.HI R0, RZ, 0x3, R0 ;  /* 0x00000003ff007819 */ /* 0x000fe40000011600 */
[----:B------:R-:W-:Y:S02]  /*0dc0*/  LEA R2, P0, R9, UR8, 0x1 ;  /* 0x0000000809027c11 */ /* 0x000fe4000f8008ff */
[----:B------:R-:W-:Y:S01]  /*0dd0*/  LOP3.LUT R10, R3, R0, RZ, 0x3c, !PT ;  /* 0x00000000030a7212 */ /* 0x000fe200078e3cff */
[----:B------:R-:W-:Y:S01]  /*0de0*/  IMAD.SHL.U32 R0, R45, 0x40, RZ ;  /* 0x000000402d007824 */ /* 0x000fe200078e00ff */
[----:B------:R-:W-:Y:S01]  /*0df0*/  LEA.HI.X R3, R9, UR9, R8, 0x1, P0 ;  /* 0x0000000909037c11 */ /* 0x000fe200080f0c08 */
[----:B------:R-:W-:Y:S01]  /*0e00*/  IMAD R8, R20, 0x8, R22 ;  /* 0x0000000814087824 */ /* 0x000fe200078e0216 */
[----:B------:R-:W-:-:S04]  /*0e10*/  DEPBAR.LE SB0, 0x0 ;  /* 0x000080000000791a */ /* 0x000fc80000000000 */
[----:B------:R-:W-:Y:S01]  /*0e20*/  BAR.SYNC.DEFER_BLOCKING 0x0 ;  /* 0x0000000000007b1d */ /* 0x000fe20000010000 */
[----:B--2---:R-:W-:Y:S01]  /*0e30*/  IMAD.SHL.U32 R4, R24, 0x20, RZ ;  /* 0x0000002018047824 */ /* 0x004fe200078e00ff */
[----:B------:R-:W-:Y:S01]  /*0e40*/  LOP3.LUT R0, R0, 0xc0, RZ, 0xc0, !PT ;  /* 0x000000c000007812 */ /* 0x000fe200078ec0ff */
[----:B------:R-:W-:-:S03]  /*0e50*/  IMAD.SHL.U32 R5, R20, 0x8, RZ ;  /* 0x0000000814057824 */ /* 0x000fc600078e00ff */
[----:B------:R-:W-:Y:S02]  /*0e60*/  LOP3.LUT R90, R4, 0xffffff00, RZ, 0xc0, !PT ;  /* 0xffffff00045a7812 */ /* 0x000fe400078ec0ff */
[----:B------:R-:W-:Y:S02]  /*0e70*/  LOP3.LUT R7, R0, 0x8, R5, 0xf8, !PT ;  /* 0x0000000800077812 */ /* 0x000fe400078ef805 */
[----:B------:R-:W-:Y:S01]  /*0e80*/  SHF.R.U32.HI R6, RZ, 0x3, R0 ;  /* 0x00000003ff067819 */ /* 0x000fe20000011600 */
[----:B------:R-:W-:Y:S01]  /*0e90*/  IMAD R5, R19, 0x200, R90 ;  /* 0x0000020013057824 */ /* 0x000fe200078e025a */
[----:B------:R-:W-:Y:S01]  /*0ea0*/  IADD3 R4, P0, R2, UR18, RZ ;  /* 0x0000001202047c10 */ /* 0x000fe2000ff1e0ff */
[----:B------:R-:W-:Y:S01]  /*0eb0*/  IMAD.U32 R0, R8, 0x20, R10 ;  /* 0x0000002008007824 */ /* 0x000fe200078e000a */
[----:B------:R-:W-:Y:S01]  /*0ec0*/  LOP3.LUT R89, R7, R6, RZ, 0x3c, !PT ;  /* 0x0000000607597212 */ /* 0x000fe200078e3cff */
[----:B------:R-:W-:Y:S01]  /*0ed0*/  IMAD R9, R91, 0x20, R5 ;  /* 0x000000205b097824 */ /* 0x000fe200078e0205 */
[----:B------:R-:W-:-:S02]  /*0ee0*/  IADD3 R6, P1, R4, UR18, RZ ;  /* 0x0000001204067c10 */ /* 0x000fc4000ff3e0ff */
[----:B------:R-:W-:Y:S02]  /*0ef0*/  IADD3.X R5, R3, UR20, RZ, P0, !PT ;  /* 0x0000001403057c10 */ /* 0x000fe400087fe4ff */
[----:B------:R-:W-:Y:S02]  /*0f00*/  IADD3 R8, P0, R6, UR18, RZ ;  /* 0x0000001206087c10 */ /* 0x000fe4000ff1e0ff */
[----:B------:R-:W-:Y:S01]  /*0f10*/  IADD3.X R7, R5, UR20, RZ, P1, !PT ;  /* 0x0000001405077c10 */ /* 0x000fe20008ffe4ff */
[----:B------:R-:W-:Y:S01]  /*0f20*/  @!PT LDS RZ, [RZ] ;  /* 0x00000000fffff984 */ /* 0x000fe20000000800 */
[----:B------:R-:W-:Y:S01]  /*0f30*/  @!PT LDS RZ, [RZ] ;  /* 0x00000000fffff984 */ /* 0x000fe20000000800 */
[----:B------:R-:W-:Y:S01]  /*0f40*/  @!PT LDS RZ, [RZ] ;  /* 0x00000000fffff984 */ /* 0x000fe20000000800 */
[----:B------:R1:W-:Y:S01]  /*0f50*/  LDGSTS.E.BYPASS.LTC128B.128 [R226+0x4000], desc[UR16][R2.64] ;  /* 0x0400000002e27fae */ /* 0x0003e2000b901d50 */
[----:B------:R-:W-:Y:S02]  /*0f60*/  LOP3.LUT P1, RZ, R45, 0x2, RZ, 0xc0, !PT ;  /* 0x000000022dff7812 */ /* 0x000fe4000782c0ff */
[----:B------:R-:W-:Y:S01]  /*0f70*/  LEA R214, R0, UR4, 0x1 ;  /* 0x0000000400d67c11 */ /* 0x000fe2000f8e08ff */
[----:B------:R-:W-:Y:S04]  /*0f80*/  LDGSTS.E.BYPASS.LTC128B.128 [R226+0x4800], desc[UR16][R4.64] ;  /* 0x0480000004e27fae */ /* 0x000fe8000b901d50 */
[----:B------:R2:W-:Y:S01]  /*0f90*/  LDGSTS.E.BYPASS.LTC128B.128 [R226+0x5000], desc[UR16][R6.64] ;  /* 0x0500000006e27fae */ /* 0x0005e2000b901d50 */
[----:B------:R-:W-:-:S02]  /*0fa0*/  VIADD R217, R214, 0x20 ;  /* 0x00000020d6d97836 */ /* 0x000fc40000000000 */
[----:B-1----:R-:W-:Y:S01]  /*0fb0*/  IMAD.IADD R2, R89, 0x1, R9 ;  /* 0x0000000159027824 */ /* 0x002fe200078e0209 */
[----:B------:R-:W-:Y:S02]  /*0fc0*/  IADD3.X R9, R7, UR20, RZ, P0, !PT ;  /* 0x0000001407097c10 */ /* 0x000fe400087fe4ff */
[----:B------:R-:W-:Y:S02]  /*0fd0*/  LEA R3, R0, UR5, 0x1 ;  /* 0x0000000500037c11 */ /* 0x000fe4000f8e08ff */
[----:B------:R-:W-:Y:S01]  /*0fe0*/  LEA R215, R2, UR5, 0x1 ;  /* 0x0000000502d77c11 */ /* 0x000fe2000f8e08ff */
[----:B------:R1:W-:Y:S01]  /*0ff0*/  LDGSTS.E.BYPASS.LTC128B.128 [R226+0x5800], desc[UR16][R8.64] ;  /* 0x0580000008e27fae */ /* 0x0003e2000b901d50 */
[----:B------:R-:W-:Y:S01]  /*1000*/  LOP3.LUT P0, RZ, R44, 0x2, RZ, 0xc0, !PT ;  /* 0x000000022cff7812 */ /* 0x000fe2000780c0ff */
[----:B------:R-:W-:Y:S02]  /*1010*/  IMAD.MOV.U32 R2, RZ, RZ, 0x20 ;  /* 0x00000020ff027424 */ /* 0x000fe400078e00ff */
[----:B------:R-:W-:Y:S03]  /*1020*/  LDSM.16.M88.4 R12, [R3+0x2000] ;  /* 0x00200000030c783b */ /* 0x000fe60000000200 */
[----:B------:R-:W-:Y:S01]  /*1030*/  SEL R0, R2, 0xffffffe0, !P1 ;  /* 0xffffffe002007807 */ /* 0x000fe20004800000 */
[----:B--2---:R-:W2:Y:S04]  /*1040*/  LDSM.16.M88.4 R4, [R215+0x1000] ;  /* 0x00100000d704783b */ /* 0x004ea80000000200 */
[----:B------:R-:W3:Y:S01]  /*1050*/  LDSM.16.M88.4 R36, [R3+0x2400] ;  /* 0x002400000324783b */ /* 0x000ee20000000200 */
[----:B------:R-:W-:-:S02]  /*1060*/  IMAD.IADD R216, R215, 0x1, R0 ;  /* 0x00000001d7d87824 */ /* 0x000fc400078e0200 */
[----:B------:R-:W-:Y:S01]  /*1070*/  @P0 VIADD R217, R214, 0xffffffe0 ;  /* 0xffffffe0d6d90836 */ /* 0x000fe20000000000 */
[----:B------:R-:W4:Y:S01]  /*1080*/  LDSM.16.M88.4 R32, [R3+0x2800] ;  /* 0x002800000320783b */ /* 0x000f220000000200 */
[----:B------:R-:W-:-:S03]  /*1090*/  ISETP.GE.AND P0, PT, R88, 0x81, PT ;  /* 0x000000815800780c */ /* 0x000fc60003f06270 */
[----:B------:R-:W-:Y:S04]  /*10a0*/  LDSM.16.M88.4 R28, [R3+0x2c00] ;  /* 0x002c0000031c783b */ /* 0x000fe80000000200 */
[----:B------:R-:W-:Y:S04]  /*10b0*/  LDSM.16.M88.4 R24, [R3+0x3000] ;  /* 0x003000000318783b */ /* 0x000fe80000000200 */
[----:B-1----:R-:W1:Y:S04]  /*10c0*/  LDSM.16.M88.4 R8, [R215] ;  /* 0x00000000d708783b */ /* 0x002e680000000200 */
[----:B------:R-:W1:Y:S04]  /*10d0*/  LDSM.16.M88.4 R20, [R3+0x3400] ;  /* 0x003400000314783b */ /* 0x000e680000000200 */
[----:B------:R-:W1:Y:S04]  /*10e0*/  LDSM.16.M88.4 R16, [R3+0x3800] ;  /* 0x003800000310783b */ /* 0x000e680000000200 */
[----:B------:R-:W1:Y:S04]  /*10f0*/  LDSM.16.M88.4 R40, [R3+0x3c00] ;  /* 0x003c00000328783b */ /* 0x000e680000000200 */
[----:B------:R-:W-:Y:S01]  /*1100*/  LDSM.16.M88.4 R44, [R217] ;  /* 0x00000000d92c783b */ /* 0x000fe20000000200 */
[C---:B--2---:R-:W-:Y:S03]  /*1110*/  HMMA.16816.F32.BF16 R124, R4.reuse, R12, RZ ;  /* 0x0000000c047c723c */ /* 0x044fe600000418ff */
[----:B------:R-:W-:Y:S04]  /*1120*/  LDSM.16.M88.4 R56, [R217+0x400] ;  /* 0x00040000d938783b */ /* 0x000fe80000000200 */
[----:B------:R-:W0:Y:S01]  /*1130*/  LDGDEPBAR ;  /* 0x00000000000079af */ /* 0x000e220000000000 */
[C---:B------:R-:W-:Y:S06]  /*1140*/  HMMA.16816.F32.BF16 R160, R4.reuse, R14, RZ ;  /* 0x0000000e04a0723c */ /* 0x040fec00000418ff */
[C---:B---3--:R-:W-:Y:S06]  /*1150*/  HMMA.16816.F32.BF16 R128, R4.reuse, R36, RZ ;  /* 0x000000240480723c */ /* 0x048fec00000418ff */
[----:B----4-:R-:W-:Y:S06]  /*1160*/  HMMA.16816.F32.BF16 R132, R4, R32, RZ ;  /* 0x000000200484723c */ /* 0x010fec00000418ff */
[C---:B-1----:R-:W-:Y:S06]  /*1170*/  HMMA.16816.F32.BF16 R52, R8.reuse, R12, RZ ;  /* 0x0000000c0834723c */ /* 0x042fec00000418ff */
[----:B------:R-:W-:Y:S01]  /*1180*/  HMMA.16816.F32.BF16 R48, R8, R14, RZ ;  /* 0x0000000e0830723c */ /* 0x000fe200000418ff */
[----:B------:R-:W1:Y:S05]  /*1190*/  LDSM.16.M88.4 R12, [R216] ;  /* 0x00000000d80c783b */ /* 0x000e6a0000000200 */
        /* <DEDUP_REMOVED lines=12> */
[C---:B------:R-:W-:Y:S06]  /*1260*/  HMMA.16816.F32.BF16 R76, R8.reuse, R32, RZ ;  /* 0x00000020084c723c */ /* 0x040fec00000418ff */
[C---:B------:R-:W-:Y:S01]  /*1270*/  HMMA.16816.F32.BF16 R80, R8.reuse, R34, RZ ;  /* 0x000000220850723c */ /* 0x040fe200000418ff */
[----:B------:R-:W2:Y:S05]  /*1280*/  LDSM.16.M88.4 R32, [R217+0x800] ;  /* 0x00080000d920783b */ /* 0x000eaa0000000200 */
[C---:B------:R-:W-:Y:S06]  /*1290*/  HMMA.16816.F32.BF16 R4, R8.reuse, R36, RZ ;  /* 0x000000240804723c */ /* 0x040fec00000418ff */
[----:B------:R-:W-:Y:S06]  /*12a0*/  HMMA.16816.F32.BF16 R84, R8, R38, RZ ;  /* 0x000000260854723c */ /* 0x000fec00000418ff */
[----:B-1----:R-:W-:Y:S06]  /*12b0*/  HMMA.16816.F32.BF16 R52, R12, R44, R52 ;  /* 0x0000002c0c34723c */ /* 0x002fec0000041834 */
[C---:B------:R-:W-:Y:S06]  /*12c0*/  HMMA.16816.F32.BF16 R68, R8.reuse, R28, RZ ;  /* 0x0000001c0844723c */ /* 0x040fec00000418ff */
[----:B------:R-:W-:Y:S01]  /*12d0*/  HMMA.16816.F32.BF16 R100, R8, R30, RZ ;  /* 0x0000001e0864723c */ /* 0x000fe200000418ff */
[----:B------:R-:W1:Y:S05]  /*12e0*/  LDSM.16.M88.4 R28, [R217+0xc00] ;  /* 0x000c0000d91c783b */ /* 0x000e6a0000000200 */
[C---:B------:R-:W-:Y:S06]  /*12f0*/  HMMA.16816.F32.BF16 R96, R12.reuse, R46, R48 ;  /* 0x0000002e0c60723c */ /* 0x040fec0000041830 */
[----:B------:R-:W-:Y:S01]  /*1300*/  HMMA.16816.F32.BF16 R92, R12, R56, R4 ;  /* 0x000000380c5c723c */ /* 0x000fe20000041804 */
[----:B------:R-:W-:Y:S01]  /*1310*/  FMNMX.FTZ R2, R52, R53, !PT ;  /* 0x0000003534027209 */ /* 0x000fe20007810000 */
[----:B------:R-:W-:Y:S04]  /*1320*/  LDSM.16.M88.4 R4, [R216+0x1000] ;  /* 0x00100000d804783b */ /* 0x000fe80000000200 */
[C---:B------:R-:W-:Y:S06]  /*1330*/  HMMA.16816.F32.BF16 R60, R8.reuse, R16, RZ ;  /* 0x00000010083c723c */ /* 0x040fec00000418ff */
[----:B------:R-:W-:Y:S01]  /*1340*/  HMMA.16816.F32.BF16 R120, R8, R18, RZ ;  /* 0x000000120878723c */ /* 0x000fe200000418ff */
[----:B------:R-:W3:Y:S05]  /*1350*/  LDSM.16.M88.4 R16, [R217+0x1000] ;  /* 0x00100000d910783b */ /* 0x000eea0000000200 */
[----:B------:R-:W-:Y:S01]  /*1360*/  HMMA.16816.F32.BF16 R84, R12, R58, R84 ;  /* 0x0000003a0c54723c */ /* 0x000fe20000041854 */
[----:B------:R-:W-:-:S04]  /*1370*/  FMNMX.FTZ R2, R96, R2, !PT ;  /* 0x0000000260027209 */ /* 0x000fc80007810000 */
[----:B------:R-:W-:Y:S01]  /*1380*/  FMNMX.FTZ R2, R97, R2, !PT ;  /* 0x0000000261027209 */ /* 0x000fe20007810000 */
[----:B------:R-:W-:Y:S03]  /*1390*/  HMMA.16816.F32.BF16 R36, R8, R40, RZ ;  /* 0x000000280824723c */ /* 0x000fe600000418ff */
[----:B------:R-:W-:-:S03]  /*13a0*/  FMNMX.FTZ R2, R92, R2, !PT ;  /* 0x000000025c027209 */ /* 0x000fc60007810000 */
[----:B------:R-:W-:Y:S01]  /*13b0*/  HMMA.16816.F32.BF16 R72, R8, R24, RZ ;  /* 0x000000180848723c */ /* 0x000fe200000418ff */
[----:B------:R-:W-:-:S05]  /*13c0*/  FMNMX.FTZ R2, R93, R2, !PT ;  /* 0x000000025d027209 */ /* 0x000fca0007810000 */
[C---:B------:R-:W-:Y:S01]  /*13d0*/  HMMA.16816.F32.BF16 R104, R8.reuse, R26, RZ ;  /* 0x0000001a0868723c */ /* 0x040fe200000418ff */
[----:B------:R-:W-:Y:S05]  /*13e0*/  LDSM.16.M88.4 R24, [R217+0x1800] ;  /* 0x00180000d918783b */ /* 0x000fea0000000200 */
[----:B------:R-:W-:Y:S01]  /*13f0*/  HMMA.16816.F32.BF16 R64, R8, R20, RZ ;  /* 0x000000140840723c */ /* 0x000fe200000418ff */
[----:B------:R-:W-:-:S04]  /*1400*/  FMNMX.FTZ R2, R84, R2, !PT ;  /* 0x0000000254027209 */ /* 0x000fc80007810000 */
[----:B------:R-:W-:Y:S01]  /*1410*/  FMNMX.FTZ R2, R85, R2, !PT ;  /* 0x0000000255027209 */ /* 0x000fe20007810000 */
[C---:B------:R-:W-:Y:S01]  /*1420*/  HMMA.16816.F32.BF16 R116, R8.reuse, R22, RZ ;  /* 0x000000160874723c */ /* 0x040fe200000418ff */
[----:B------:R-:W4:Y:S05]  /*1430*/  LDSM.16.M88.4 R20, [R217+0x1400] ;  /* 0x00140000d914783b */ /* 0x000f2a0000000200 */
[----:B------:R-:W-:Y:S01]  /*1440*/  HMMA.16816.F32.BF16 R40, R8, R42, RZ ;  /* 0x0000002a0828723c */ /* 0x000fe200000418ff */
[----:B------:R-:W4:Y:S01]  /*1450*/  LDSM.16.M88.4 R8, [R217+0x1c00] ;  /* 0x001c0000d908783b */ /* 0x000f220000000200 */
[----:B------:R-:W-:-:S04]  /*1460*/  DEPBAR.LE SB0, 0x0 ;  /* 0x000080000000791a */ /* 0x000fc80000000000 */
[C---:B--2---:R-:W-:Y:S06]  /*1470*/  HMMA.16816.F32.BF16 R76, R12.reuse, R32, R76 ;  /* 0x000000200c4c723c */ /* 0x044fec000004184c */
[C---:B------:R-:W-:Y:S06]  /*1480*/  HMMA.16816.F32.BF16 R80, R12.reuse, R34, R80 ;  /* 0x000000220c50723c */ /* 0x040fec0000041850 */
[C---:B-1----:R-:W-:Y:S06]  /*1490*/  HMMA.16816.F32.BF16 R68, R12.reuse, R28, R68 ;  /* 0x0000001c0c44723c */ /* 0x042fec0000041844 */
[C---:B------:R-:W-:Y:S06]  /*14a0*/  HMMA.16816.F32.BF16 R48, R12.reuse, R30, R100 ;  /* 0x0000001e0c30723c */ /* 0x040fec0000041864 */
[----:B------:R-:W-:Y:S01]  /*14b0*/  FMNMX.FTZ R2, R76, R2, !PT ;  /* 0x000000024c027209 */ /* 0x000fe20007810000 */
[----:B---3--:R-:W-:Y:S03]  /*14c0*/  HMMA.16816.F32.BF16 R72, R12, R16, R72 ;  /* 0x000000100c48723c */ /* 0x008fe60000041848 */
[----:B------:R-:W-:-:S03]  /*14d0*/  FMNMX.FTZ R2, R77, R2, !PT ;  /* 0x000000024d027209 */ /* 0x000fc60007810000 */
[----:B----4-:R-:W-:Y:S01]  /*14e0*/  HMMA.16816.F32.BF16 R108, R12, R20, R64 ;  /* 0x000000140c6c723c */ /* 0x010fe20000041840 */
[----:B------:R-:W-:-:S04]  /*14f0*/  FMNMX.FTZ R2, R80, R2, !PT ;  /* 0x0000000250027209 */ /* 0x000fc80007810000 */
[----:B------:R-:W-:Y:S01]  /*1500*/  FMNMX.FTZ R2, R81, R2, !PT ;  /* 0x0000000251027209 */ /* 0x000fe20007810000 */
[----:B------:R-:W-:Y:S03]  /*1510*/  HMMA.16816.F32.BF16 R168, R12, R8, R36 ;  /* 0x000000080ca8723c */ /* 0x000fe60000041824 */
[----:B------:R-:W-:-:S03]  /*1520*/  FMNMX.FTZ R2, R68, R2, !PT ;  /* 0x0000000244027209 */ /* 0x000fc60007810000 */
[----:B------:R-:W-:Y:S01]  /*1530*/  HMMA.16816.F32.BF16 R36, R12, R18, R104 ;  /* 0x000000120c24723c */ /* 0x000fe20000041868 */
[----:B------:R-:W-:-:S04]  /*1540*/  FMNMX.FTZ R2, R69, R2, !PT ;  /* 0x0000000245027209 */ /* 0x000fc80007810000 */
[----:B------:R-:W-:Y:S01]  /*1550*/  FMNMX.FTZ R2, R48, R2, !PT ;  /* 0x0000000230027209 */ /* 0x000fe20007810000 */
[----:B------:R-:W-:Y:S03]  /*1560*/  HMMA.16816.F32.BF16 R112, R12, R24, R60 ;  /* 0x000000180c70723c */ /* 0x000fe6000004183c */
[----:B------:R-:W-:-:S03]  /*1570*/  FMNMX.FTZ R2, R49, R2, !PT ;  /* 0x0000000231027209 */ /* 0x000fc60007810000 */
[----:B------:R-:W-:Y:S01]  /*1580*/  HMMA.16816.F32.BF16 R60, R12, R22, R116 ;  /* 0x000000160c3c723c */ /* 0x000fe20000041874 */
[----:B------:R-:W-:-:S04]  /*1590*/  FMNMX.FTZ R2, R72, R2, !PT ;  /* 0x0000000248027209 */ /* 0x000fc80007810000 */
[----:B------:R-:W-:Y:S01]  /*15a0*/  FMNMX.FTZ R2, R73, R2, !PT ;  /* 0x0000000249027209 */ /* 0x000fe20007810000 */
[C---:B------:R-:W-:Y:S06]  /*15b0*/  HMMA.16816.F32.BF16 R64, R12.reuse, R26, R120 ;  /* 0x0000001a0c40723c */ /* 0x040fec0000041878 */
        /* <DEDUP_REMOVED lines=22> */
[C---:B------:R-:W-:Y:S06]  /*1720*/  HMMA.16816.F32.BF16 R44, R4.reuse, R46, R160 ;  /* 0x0000002e042c723c */ /* 0x040fec00000418a0 */
[C---:B------:R-:W-:Y:S06]  /*1730*/  HMMA.16816.F32.BF16 R56, R4.reuse, R58, R156 ;  /* 0x0000003a0438723c */ /* 0x040fec000004189c */
[C---:B------:R-:W-:Y:S06]  /*1740*/  HMMA.16816.F32.BF16 R100, R4.reuse, R34, R164 ;  /* 0x000000220464723c */ /* 0x040fec00000418a4 */
[C---:B------:R-:W-:Y:S06]  /*1750*/  HMMA.16816.F32.BF16 R104, R4.reuse, R30, R172 ;  /* 0x0000001e0468723c */ /* 0x040fec00000418ac */
[C---:B------:R-:W-:Y:S06]  /*1760*/  HMMA.16816.F32.BF16 R116, R4.reuse, R18, R176 ;  /* 0x000000120474723c */ /* 0x040fec00000418b0 */
[C---:B------:R-:W-:Y:S06]  /*1770*/  HMMA.16816.F32.BF16 R20, R4.reuse, R22, R180 ;  /* 0x000000160414723c */ /* 0x040fec00000418b4 */
[C---:B------:R-:W-:Y:S06]  /*1780*/  HMMA.16816.F32.BF16 R188, R4.reuse, R26, R188 ;  /* 0x0000001a04bc723c */ /* 0x040fec00000418bc */
[----:B------:R-:W-:Y:S07]  /*1790*/  HMMA.16816.F32.BF16 R184, R4, R10, R184 ;  /* 0x0000000a04b8723c */ /* 0x000fee00000418b8 */
[----:B------:R-:W-:Y:S01]  /*17a0*/  FMNMX.FTZ R10, R193, R2, !PT ;  /* 0x00000002c10a7209 */ /* 0x000fe20007810000 */
[----:B------:R-:W-:Y:S06]  /*17b0*/  BAR.SYNC.DEFER_BLOCKING 0x0 ;  /* 0x0000000000007b1d */ /* 0x000fec0000010000 */
[----:B------:R-:W-:Y:S10]  /*17c0*/  @!P0 BRA `(.L_x_35) ;  /* 0x0000000000588947 */ /* 0x000ff40003800000 */
[----:B------:R-:W-:-:S04]  /*17d0*/  LEA.HI.SX32 R2, R225, 0xfffffffe, 0x19 ;  /* 0xfffffffee1027811 */ /* 0x000fc800078fcaff */
[----:B------:R-:W-:Y:S01]  /*17e0*/  SHF.R.S32.HI R5, RZ, 0x1f, R2 ;  /* 0x0000001fff057819 */ /* 0x000fe20000011402 */
[C---:B------:R-:W-:Y:S02]  /*17f0*/  IMAD R4, R2.reuse, UR12, RZ ;  /* 0x0000000c02047c24 */ /* 0x040fe4000f8e02ff */
[----:B------:R-:W-:-:S04]  /*1800*/  IMAD.WIDE.U32 R2, R2, UR19, R248 ;  /* 0x0000001302027c25 */ /* 0x000fc8000f8e00f8 */
[----:B------:R-:W-:Y:S01]  /*1810*/  IMAD R4, R5, UR19, R4 ;  /* 0x0000001305047c24 */ /* 0x000fe2000f8e0204 */
[----:B------:R-:W-:-:S03]  /*1820*/  LEA R6, P2, R2, UR6, 0x1 ;  /* 0x0000000602067c11 */ /* 0x000fc6000f8408ff */
[----:B------:R-:W-:Y:S01]  /*1830*/  IMAD.IADD R3, R3, 0x1, R4 ;  /* 0x0000000103037824 */ /* 0x000fe200078e0204 */
[----:B------:R-:W-:-:S04]  /*1840*/  IADD3 R4, P1, R6, UR15, RZ ;  /* 0x0000000f06047c10 */ /* 0x000fc8000ff3e0ff */
        /* <DEDUP_REMOVED lines=13> */
[----:B------:R-:W0:Y:S02]  /*1920*/  LDGDEPBAR ;  /* 0x00000000000079af */ /* 0x000e240000000000 */
.L_x_35:
[----:B-1----:R-:W1:Y:S01]  /*1930*/  SHFL.BFLY PT, R2, R10, 0x2, 0x1f ;  /* 0x0c401f000a027f89 */ /* 0x002e6200000e0000 */
[----:B------:R-:W-:Y:S01]  /*1940*/  ULDC UR4, c[0x0][0x2ec] ;  /* 0x0000bb0000047ab9 */ /* 0x000fe20000000800 */
[----:B------:R-:W-:Y:S02]  /*1950*/  FMNMX.FTZ R4, R54, R55, !PT ;  /* 0x0000003736047209 */ /* 0x000fe40007810000 */
[----:B-1----:R-:W-:-:S05]  /*1960*/  FMNMX.FTZ R2, R10, R2, !PT ;  /* 0x000000020a027209 */ /* 0x002fca0007810000 */
[----:B------:R-:W1:Y:S02]  /*1970*/  SHFL.BFLY PT, R3, R2, 0x1, 0x1f ;  /* 0x0c201f0002037f89 */ /* 0x000e6400000e0000 */
[----:B-1----:R-:W-:-:S04]  /*1980*/  FMNMX.FTZ R139, R2, R3, !PT ;  /* 0x00000003028b7209 */ /* 0x002fc80007810000 */
[C---:B------:R-:W-:Y:S01]  /*1990*/  FSETP.NEU.FTZ.AND P1, PT, R139.reuse, -INF , PT ;  /* 0xff8000008b00780b */ /* 0x040fe20003f3d000 */
[----:B------:R-:W-:-:S05]  /*19a0*/  FMUL.FTZ R2, R139, UR4 ;  /* 0x000000048b027c20 */ /* 0x000fca0008410000 */
[----:B------:R-:W-:-:S05]  /*19b0*/  FSEL R2, R2, RZ, P1 ;  /* 0x000000ff02027208 */ /* 0x000fca0000800000 */
[----:B------:R-:W-:-:S04]  /*19c0*/  FFMA.FTZ R3, R52, UR4, -R2 ;  /* 0x0000000434037c23 */ /* 0x000fc80008010802 */
[----:B------:R1:W-:Y:S02]  /*19d0*/  MUFU.EX2 R165, R3 ;  /* 0x0000000300a57308 */ /* 0x0003e40000000800 */
[----:B-1----:R-:W-:-:S06]  /*19e0*/  FFMA.FTZ R3, R53, UR4, -R2 ;  /* 0x0000000435037c23 */ /* 0x002fcc0008010802 */
[----:B------:R1:W2:Y:S02]  /*19f0*/  MUFU.EX2 R164, R3 ;  /* 0x0000000300a47308 */ /* 0x0002a40000000800 */
[----:B-1----:R-:W-:-:S06]  /*1a00*/  FFMA.FTZ R3, R96, UR4, -R2 ;  /* 0x0000000460037c23 */ /* 0x002fcc0008010802 */
[----:B------:R1:W-:Y:S02]  /*1a10*/  MUFU.EX2 R166, R3 ;  /* 0x0000000300a67308 */ /* 0x0003e40000000800 */
[----:B-1----:R-:W-:-:S06]  /*1a20*/  FFMA.FTZ R3, R97, UR4, -R2 ;  /* 0x0000000461037c23 */ /* 0x002fcc0008010802 */
[----:B------:R1:W-:Y:S02]  /*1a30*/  MUFU.EX2 R167, R3 ;  /* 0x0000000300a77308 */ /* 0x0003e40000000800 */
[----:B-1----:R-:W-:Y:S01]  /*1a40*/  FMNMX.FTZ R3, R98, R4, !PT ;  /* 0x0000000462037209 */ /* 0x002fe20007810000 */
[----:B------:R-:W-:-:S03]  /*1a50*/  FFMA.FTZ R4, R92, UR4, -R2 ;  /* 0x000000045c047c23 */ /* 0x000fc60008010802 */
[----:B------:R-:W-:Y:S02]  /*1a60*/  FMNMX.FTZ R3, R99, R3, !PT ;  /* 0x0000000363037209 */ /* 0x000fe40007810000 */
[----:B------:R1:W-:Y:S02]  /*1a70*/  MUFU.EX2 R205, R4 ;  /* 0x0000000400cd7308 */ /* 0x0003e40000000800 */
        /* <DEDUP_REMOVED lines=37> */
[----:B------:R-:W-:-:S05]  /*1cd0*/  FMNMX.FTZ R3, R195, R3, !PT ;  /* 0x00000003c3037209 */ /* 0x000fca0007810000 */
[----:B------:R-:W3:Y:S01]  /*1ce0*/  SHFL.BFLY PT, R5, R3, 0x2, 0x1f ;  /* 0x0c401f0003057f89 */ /* 0x000ee200000e0000 */
[----:B-1----:R-:W-:-:S04]  /*1cf0*/  FFMA.FTZ R4, R80, UR4, -R2 ;  /* 0x0000000450047c23 */ /* 0x002fc80008010802 */
[----:B------:R1:W-:Y:S01]  /*1d00*/  MUFU.EX2 R223, R4 ;  /* 0x0000000400df7308 */ /* 0x0003e20000000800 */
[----:B---3--:R-:W-:Y:S01]  /*1d10*/  FMNMX.FTZ R3, R3, R5, !PT ;  /* 0x0000000503037209 */ /* 0x008fe20007810000 */
[----:B-1----:R-:W-:-:S04]  /*1d20*/  FFMA.FTZ R4, R81, UR4, -R2 ;  /* 0x0000000451047c23 */ /* 0x002fc80008010802 */
[----:B------:R-:W1:Y:S02]  /*1d30*/  SHFL.BFLY PT, R5, R3, 0x1, 0x1f ;  /* 0x0c201f0003057f89 */ /* 0x000e6400000e0000 */
[----:B------:R3:W-:Y:S02]  /*1d40*/  MUFU.EX2 R222, R4 ;  /* 0x0000000400de7308 */ /* 0x0007e40000000800 */
[----:B---3--:R-:W-:-:S06]  /*1d50*/  FFMA.FTZ R4, R68, UR4, -R2 ;  /* 0x0000000444047c23 */ /* 0x008fcc0008010802 */
[----:B------:R3:W-:Y:S01]  /*1d60*/  MUFU.EX2 R221, R4 ;  /* 0x0000000400dd7308 */ /* 0x0007e20000000800 */
[----:B-1----:R-:W-:Y:S01]  /*1d70*/  FMNMX.FTZ R138, R3, R5, !PT ;  /* 0x00000005038a7209 */ /* 0x002fe20007810000 */
[----:B------:R-:W-:-:S03]  /*1d80*/  FFMA.FTZ R3, R192, UR4, -R2 ;  /* 0x00000004c0037c23 */ /* 0x000fc60008010802 */
[C---:B------:R-:W-:Y:S01]  /*1d90*/  FSETP.NEU.FTZ.AND P1, PT, R138.reuse, -INF , PT ;  /* 0xff8000008a00780b */ /* 0x040fe20003f3d000 */
[----:B------:R-:W-:Y:S02]  /*1da0*/  FMUL.FTZ R5, R138, UR4 ;  /* 0x000000048a057c20 */ /* 0x000fe40008410000 */
[----:B------:R1:W-:Y:S03]  /*1db0*/  MUFU.EX2 R242, R3 ;  /* 0x0000000300f27308 */ /* 0x0003e60000000800 */
[----:B------:R-:W-:Y:S01]  /*1dc0*/  FSEL R5, R5, RZ, P1 ;  /* 0x000000ff05057208 */ /* 0x000fe20000800000 */
[----:B---3--:R-:W-:-:S04]  /*1dd0*/  FFMA.FTZ R4, R69, UR4, -R2 ;  /* 0x0000000445047c23 */ /* 0x008fc80008010802 */
[----:B------:R3:W-:Y:S01]  /*1de0*/  MUFU.EX2 R220, R4 ;  /* 0x0000000400dc7308 */ /* 0x0007e20000000800 */
[----:B-1----:R-:W-:-:S07]  /*1df0*/  FFMA.FTZ R3, R98, UR4, -R5 ;  /* 0x0000000462037c23 */ /* 0x002fce0008010805 */
[----:B------:R1:W-:Y:S01]  /*1e00*/  MUFU.EX2 R130, R3 ;  /* 0x0000000300827308 */ /* 0x0003e20000000800 */
[----:B---3--:R-:W-:-:S07]  /*1e10*/  FFMA.FTZ R4, R48, UR4, -R2 ;  /* 0x0000000430047c23 */ /* 0x008fce0008010802 */
        /* <DEDUP_REMOVED lines=50> */
[----:B------:R-:W-:Y:S01]  /*2140*/  MUFU.EX2 R174, R3 ;  /* 0x0000000300ae7308 */ /* 0x000fe20000000800 */
[----:B---3--:R-:W-:-:S07]  /*2150*/  FFMA.FTZ R4, R65, UR4, -R2 ;  /* 0x0000000441047c23 */ /* 0x008fce0008010802 */
[----:B------:R1:W-:Y:S02]  /*2160*/  MUFU.EX2 R238, R4 ;  /* 0x0000000400ee7308 */ /* 0x0003e40000000800 */
[----:B-1----:R-:W-:-:S06]  /*2170*/  FFMA.FTZ R4, R168, UR4, -R2 ;  /* 0x00000004a8047c23 */ /* 0x002fcc0008010802 */
[----:B------:R1:W-:Y:S02]  /*2180*/  MUFU.EX2 R240, R4 ;  /* 0x0000000400f07308 */ /* 0x0003e40000000800 */
[--C-:B-1----:R-:W-:Y:S01]  /*2190*/  FFMA.FTZ R4, R169, UR4, -R2.reuse ;  /* 0x00000004a9047c23 */ /* 0x102fe20008010802 */
[----:B------:R-:W-:-:S05]  /*21a0*/  FFMA.FTZ R2, R193, UR4, -R2 ;  /* 0x00000004c1027c23 */ /* 0x000fca0008010802 */
[----:B------:R-:W-:Y:S08]  /*21b0*/  MUFU.EX2 R239, R4 ;  /* 0x0000000400ef7308 */ /* 0x000ff00000000800 */
[----:B------:R1:W-:Y:S02]  /*21c0*/  MUFU.EX2 R241, R2 ;  /* 0x0000000200f17308 */ /* 0x0003e40000000800 */
[----:B-1----:R-:W-:-:S06]  /*21d0*/  FFMA.FTZ R2, R54, UR4, -R5 ;  /* 0x0000000436027c23 */ /* 0x002fcc0008010805 */
[----:B------:R1:W-:Y:S02]  /*21e0*/  MUFU.EX2 R131, R2 ;  /* 0x0000000200837308 */ /* 0x0003e40000000800 */
[----:B-1----:R-:W-:-:S06]  /*21f0*/  FFMA.FTZ R2, R55, UR4, -R5 ;  /* 0x0000000437027c23 */ /* 0x002fcc0008010805 */
[----:B------:R1:W3:Y:S02]  /*2200*/  MUFU.EX2 R129, R2 ;  /* 0x0000000200817308 */ /* 0x0002e40000000800 */
[----:B-1----:R-:W-:-:S04]  /*2210*/  FMNMX.FTZ R2, R12, R13, !PT ;  /* 0x0000000d0c027209 */ /* 0x002fc80007810000 */
        /* <DEDUP_REMOVED lines=27> */
[----:B------:R-:W-:Y:S01]  /*23d0*/  FMNMX.FTZ R3, R125, R2, !PT ;  /* 0x000000027d037209 */ /* 0x000fe20007810000 */
[----:B------:R-:W-:-:S03]  /*23e0*/  FFMA.FTZ R2, R74, UR4, -R5 ;  /* 0x000000044a027c23 */ /* 0x000fc60008010805 */
[----:B------:R-:W-:Y:S01]  /*23f0*/  FMNMX.FTZ R4, R184, R3, !PT ;  /* 0x00000003b8047209 */ /* 0x000fe20007810000 */
[----:B------:R1:W-:Y:S01]  /*2400*/  MUFU.EX2 R173, R2 ;  /* 0x0000000200ad7308 */ /* 0x0003e20000000800 */
[----:B------:R-:W-:-:S07]  /*2410*/  FFMA.FTZ R3, R75, UR4, -R5 ;  /* 0x000000044b037c23 */ /* 0x000fce0008010805 */
[----:B------:R4:W-:Y:S01]  /*2420*/  MUFU.EX2 R181, R3 ;  /* 0x0000000300b57308 */ /* 0x0009e20000000800 */
[----:B-1----:R-:W-:Y:S01]  /*2430*/  FMNMX.FTZ R2, R185, R4, !PT ;  /* 0x00000004b9027209 */ /* 0x002fe20007810000 */
[----:B------:R-:W-:-:S04]  /*2440*/  FFMA.FTZ R4, R62, UR4, -R5 ;  /* 0x000000043e047c23 */ /* 0x000fc80008010805 */
[----:B------:R-:W1:Y:S02]  /*2450*/  SHFL.BFLY PT, R6, R2, 0x2, 0x1f ;  /* 0x0c401f0002067f89 */ /* 0x000e6400000e0000 */
[----:B------:R5:W-:Y:S01]  /*2460*/  MUFU.EX2 R193, R4 ;  /* 0x0000000400c17308 */ /* 0x000be20000000800 */
[----:B----4-:R-:W-:-:S07]  /*2470*/  FFMA.FTZ R3, R38, UR4, -R5 ;  /* 0x0000000426037c23 */ /* 0x010fce0008010805 */
[----:B------:R4:W-:Y:S01]  /*2480*/  MUFU.EX2 R182, R3 ;  /* 0x0000000300b67308 */ /* 0x0009e20000000800 */
[----:B-----5:R-:W-:-:S07]  /*2490*/  FFMA.FTZ R4, R66, UR4, -R5 ;  /* 0x0000000442047c23 */ /* 0x020fce0008010805 */
[----:B------:R-:W-:Y:S01]  /*24a0*/  MUFU.EX2 R203, R4 ;  /* 0x0000000400cb7308 */ /* 0x000fe20000000800 */
[----:B-1----:R-:W-:Y:S01]  /*24b0*/  FMNMX.FTZ R2, R2, R6, !PT ;  /* 0x0000000602027209 */ /* 0x002fe20007810000 */
[----:B----4-:R-:W-:-:S04]  /*24c0*/  FFMA.FTZ R3, R39, UR4, -R5 ;  /* 0x0000000427037c23 */ /* 0x010fc80008010805 */
[----:B------:R-:W1:Y:S02]  /*24d0*/  SHFL.BFLY PT, R6, R2, 0x1, 0x1f ;  /* 0x0c201f0002067f89 */ /* 0x000e6400000e0000 */
[----:B------:R4:W-:Y:S02]  /*24e0*/  MUFU.EX2 R183, R3 ;  /* 0x0000000300b77308 */ /* 0x0009e40000000800 */
[----:B----4-:R-:W-:-:S06]  /*24f0*/  FFMA.FTZ R3, R110, UR4, -R5 ;  /* 0x000000046e037c23 */ /* 0x010fcc0008010805 */
[----:B------:R4:W-:Y:S01]  /*2500*/  MUFU.EX2 R192, R3 ;  /* 0x0000000300c07308 */ /* 0x0009e20000000800 */
[----:B-1----:R-:W-:Y:S01]  /*2510*/  FMNMX.FTZ R137, R2, R6, !PT ;  /* 0x0000000602897209 */ /* 0x002fe20007810000 */
[--C-:B------:R-:W-:Y:S01]  /*2520*/  FFMA.FTZ R2, R67, UR4, -R5.reuse ;  /* 0x0000000443027c23 */ /* 0x100fe20008010805 */
[----:B------:R-:W-:Y:S02]  /*2530*/  FFMA.FTZ R6, R170, UR4, -R5 ;  /* 0x00000004aa067c23 */ /* 0x000fe40008010805 */
[----:B------:R-:W-:-:S03]  /*2540*/  FSETP.NEU.FTZ.AND P1, PT, R137, -INF , PT ;  /* 0xff8000008900780b */ /* 0x000fc60003f3d000 */
[----:B------:R1:W-:Y:S08]  /*2550*/  MUFU.EX2 R201, R2 ;  /* 0x0000000200c97308 */ /* 0x0003f00000000800 */
[----:B------:R5:W-:Y:S01]  /*2560*/  MUFU.EX2 R199, R6 ;  /* 0x0000000600c77308 */ /* 0x000be20000000800 */
[----:B----4-:R-:W-:-:S07]  /*2570*/  FFMA.FTZ R3, R111, UR4, -R5 ;  /* 0x000000046f037c23 */ /* 0x010fce0008010805 */
[----:B------:R4:W-:Y:S01]  /*2580*/  MUFU.EX2 R197, R3 ;  /* 0x0000000300c57308 */ /* 0x0009e20000000800 */
[----:B-1----:R-:W-:-:S05]  /*2590*/  FMUL.FTZ R2, R137, UR4 ;  /* 0x0000000489027c20 */ /* 0x002fca0008410000 */
[----:B------:R-:W-:-:S05]  /*25a0*/  FSEL R4, R2, RZ, P1 ;  /* 0x000000ff02047208 */ /* 0x000fca0000800000 */
[----:B-----5:R-:W-:-:S04]  /*25b0*/  FFMA.FTZ R6, R141, UR4, -R4 ;  /* 0x000000048d067c23 */ /* 0x020fc80008010804 */
[----:B------:R-:W-:Y:S01]  /*25c0*/  MUFU.EX2 R112, R6 ;  /* 0x0000000600707308 */ /* 0x000fe20000000800 */
[----:B----4-:R-:W-:-:S07]  /*25d0*/  FFMA.FTZ R3, R63, UR4, -R5 ;  /* 0x000000043f037c23 */ /* 0x010fce0008010805 */
[----:B------:R1:W-:Y:S02]  /*25e0*/  MUFU.EX2 R198, R3 ;  /* 0x0000000300c67308 */ /* 0x0003e40000000800 */
[----:B-1----:R-:W-:-:S06]  /*25f0*/  FFMA.FTZ R3, R114, UR4, -R5 ;  /* 0x0000000472037c23 */ /* 0x002fcc0008010805 */
[----:B------:R1:W-:Y:S02]  /*2600*/  MUFU.EX2 R200, R3 ;  /* 0x0000000300c87308 */ /* 0x0003e40000000800 */
[----:B-1----:R-:W-:-:S06]  /*2610*/  FFMA.FTZ R3, R115, UR4, -R5 ;  /* 0x0000000473037c23 */ /* 0x002fcc0008010805 */
[----:B------:R1:W-:Y:S02]  /*2620*/  MUFU.EX2 R202, R3 ;  /* 0x0000000300ca7308 */ /* 0x0003e40000000800 */
[----:B-1----:R-:W-:-:S04]  /*2630*/  FMNMX.FTZ R3, R14, R15, !PT ;  /* 0x0000000f0e037209 */ /* 0x002fc80007810000 */
[----:B------:R-:W-:-:S04]  /*2640*/  FMNMX.FTZ R3, R46, R3, !PT ;  /* 0x000000032e037209 */ /* 0x000fc80007810000 */
[----:B------:R-:W-:-:S04]  /*2650*/  FMNMX.FTZ R3, R47, R3, !PT ;  /* 0x000000032f037209 */ /* 0x000fc80007810000 */
[----:B------:R-:W-:-:S04]  /*2660*/  FMNMX.FTZ R3, R42, R3, !PT ;  /* 0x000000032a037209 */ /* 0x000fc80007810000 */
[----:B------:R-:W-:-:S04]  /*2670*/  FMNMX.FTZ R3, R43, R3, !PT ;  /* 0x000000032b037209 */ /* 0x000fc80007810000 */
[----:B------:R-:W-:-:S04]  /*2680*/  FMNMX.FTZ R3, R58, R3, !PT ;  /* 0x000000033a037209 */ /* 0x000fc80007810000 */
[----:B------:R-:W-:Y:S01]  /*2690*/  FMNMX.FTZ R2, R59, R3, !PT ;  /* 0x000000033b027209 */ /* 0x000fe20007810000 */
[----:B------:R-:W-:Y:S01]  /*26a0*/  FFMA.FTZ R3, R12, UR4, -R4 ;  /* 0x000000040c037c23 */ /* 0x000fe20008010804 */
[----:B--2---:R-:W-:Y:S02]  /*26b0*/  F2FP.BF16.F32.PACK_AB R12, R164, R165 ;  /* 0x000000a5a40c723e */ /* 0x004fe400000010ff */
[----:B------:R-:W-:Y:S01]  /*26c0*/  FMNMX.FTZ R2, R134, R2, !PT ;  /* 0x0000000286027209 */ /* 0x000fe20007810000 */
[----:B------:R1:W-:Y:S03]  /*26d0*/  MUFU.EX2 R95, R3 ;  /* 0x00000003005f7308 */ /* 0x0003e60000000800 */
[----:B------:R-:W-:-:S04]  /*26e0*/  FMNMX.FTZ R2, R135, R2, !PT ;  /* 0x0000000287027209 */ /* 0x000fc80007810000 */
[----:B------:R-:W-:-:S04]  /*26f0*/  FMNMX.FTZ R2, R102, R2, !PT ;  /* 0x0000000266027209 */ /* 0x000fc80007810000 */
[----:B------:R-:W-:-:S04]  /*2700*/  FMNMX.FTZ R2, R103, R2, !PT ;  /* 0x0000000267027209 */ /* 0x000fc80007810000 */
[----:B------:R-:W-:Y:S01]  /*2710*/  FMNMX.FTZ R2, R122, R2, !PT ;  /* 0x000000027a027209 */ /* 0x000fe20007810000 */
[----:B-1----:R-:W-:Y:S01]  /*2720*/  FFMA.FTZ R3, R13, UR4, -R4 ;  /* 0x000000040d037c23 */ /* 0x002fe20008010804 */
[----:B---3--:R-:W-:Y:S02]  /*2730*/  F2FP.BF16.F32.PACK_AB R13, R129, R131 ;  /* 0x00000083810d723e */ /* 0x008fe400000010ff */
[----:B------:R-:W-:Y:S01]  /*2740*/  FMNMX.FTZ R2, R123, R2, !PT ;  /* 0x000000027b027209 */ /* 0x000fe20007810000 */
[----:B------:R1:W2:Y:S03]  /*2750*/  MUFU.EX2 R92, R3 ;  /* 0x00000003005c7308 */ /* 0x0002a60000000800 */
[----:B------:R-:W-:-:S04]  /*2760*/  FMNMX.FTZ R2, R106, R2, !PT ;  /* 0x000000026a027209 */ /* 0x000fc80007810000 */
[----:B------:R-:W-:-:S04]  /*2770*/  FMNMX.FTZ R2, R107, R2, !PT ;  /* 0x000000026b027209 */ /* 0x000fc80007810000 */
[----:B------:R-:W-:-:S04]  /*2780*/  FMNMX.FTZ R2, R142, R2, !PT ;  /* 0x000000028e027209 */ /* 0x000fc80007810000 */
[----:B------:R-:W-:Y:S01]  /*2790*/  FMNMX.FTZ R2, R143, R2, !PT ;  /* 0x000000028f027209 */ /* 0x000fe20007810000 */
[----:B-1----:R-:W-:Y:S01]  /*27a0*/  FFMA.FTZ R3, R44, UR4, -R4 ;  /* 0x000000042c037c23 */ /* 0x002fe20008010804 */
[----:B--2---:R-:W-:Y:S02]  /*27b0*/  F2FP.BF16.F32.PACK_AB R8, R92, R95 ;  /* 0x0000005f5c08723e */ /* 0x004fe400000010ff */
        /* <DEDUP_REMOVED lines=8> */
[----:B------:R1:W2:Y:S03]  /*2840*/  MUFU.EX2 R93, R3 ;  /* 0x00000003005d7308 */ /* 0x0002a60000000800 */
[----:B------:R-:W-:-:S04]  /*2850*/  FMNMX.FTZ R2, R150, R2, !PT ;  /* 0x0000000296027209 */ /* 0x000fc80007810000 */
[----:B------:R-:W-:-:S04]  /*2860*/  FMNMX.FTZ R2, R151, R2, !PT ;  /* 0x0000000297027209 */ /* 0x000fc80007810000 */
[----:B------:R-:W-:-:S04]  /*2870*/  FMNMX.FTZ R2, R190, R2, !PT ;  /* 0x00000002be027209 */ /* 0x000fc80007810000 */
[----:B------:R-:W-:Y:S01]  /*2880*/  FMNMX.FTZ R2, R191, R2, !PT ;  /* 0x00000002bf027209 */ /* 0x000fe20007810000 */
[----:B-1----:R-:W-:-:S03]  /*2890*/  FFMA.FTZ R3, R40, UR4, -R4 ;  /* 0x0000000428037c23 */ /* 0x002fc60008010804 */
[----:B------:R-:W-:Y:S02]  /*28a0*/  FMNMX.FTZ R2, R126, R2, !PT ;  /* 0x000000027e027209 */ /* 0x000fe40007810000 */
[----:B--2---:R-:W-:Y:S01]  /*28b0*/  F2FP.BF16.F32.PACK_AB R10, R93, R94 ;  /* 0x0000005e5d0a723e */ /* 0x004fe200000010ff */
[----:B------:R1:W-:Y:S01]  /*28c0*/  MUFU.EX2 R96, R3 ;  /* 0x0000000300607308 */ /* 0x0003e20000000800 */
[----:B------:R-:W-:-:S04]  /*28d0*/  FMNMX.FTZ R2, R127, R2, !PT ;  /* 0x000000027f027209 */ /* 0x000fc80007810000 */
[----:B------:R-:W-:-:S04]  /*28e0*/  FMNMX.FTZ R2, R186, R2, !PT ;  /* 0x00000002ba027209 */ /* 0x000fc80007810000 */
[----:B------:R-:W-:-:S05]  /*28f0*/  FMNMX.FTZ R2, R187, R2, !PT ;  /* 0x00000002bb027209 */ /* 0x000fca0007810000 */
[----:B------:R-:W2:Y:S01]  /*2900*/  SHFL.BFLY PT, R7, R2, 0x2, 0x1f ;  /* 0x0c401f0002077f89 */ /* 0x000ea200000e0000 */
[----:B-1----:R-:W-:-:S04]  /*2910*/  FFMA.FTZ R3, R41, UR4, -R4 ;  /* 0x0000000429037c23 */ /* 0x002fc80008010804 */
[----:B------:R1:W-:Y:S02]  /*2920*/  MUFU.EX2 R97, R3 ;  /* 0x0000000300617308 */ /* 0x0003e40000000800 */
[----:B-1----:R-:W-:Y:S01]  /*2930*/  FFMA.FTZ R3, R56, UR4, -R4 ;  /* 0x0000000438037c23 */ /* 0x002fe20008010804 */
[----:B--2---:R-:W-:-:S05]  /*2940*/  FMNMX.FTZ R2, R2, R7, !PT ;  /* 0x0000000702027209 */ /* 0x004fca0007810000 */
[----:B------:R1:W-:Y:S01]  /*2950*/  MUFU.EX2 R99, R3 ;  /* 0x0000000300637308 */ /* 0x0003e20000000800 */
[----:B------:R-:W2:Y:S01]  /*2960*/  SHFL.BFLY PT, R6, R2, 0x1, 0x1f ;  /* 0x0c201f0002067f89 */ /* 0x000ea200000e0000 */
        /* <DEDUP_REMOVED lines=28> */
[--C-:B-1----:R-:W-:Y:S01]  /*2b30*/  FFMA.FTZ R3, R20, UR4, -R4.reuse ;  /* 0x0000000414037c23 */ /* 0x102fe20008010804 */
[----:B--2---:R-:W-:Y:S01]  /*2b40*/  FMNMX.FTZ R20, R2, R6, !PT ;  /* 0x0000000602147209 */ /* 0x004fe20007810000 */
[----:B------:R-:W-:Y:S01]  /*2b50*/  FFMA.FTZ R2, R21, UR4, -R4 ;  /* 0x0000000415027c23 */ /* 0x000fe20008010804 */
[----:B------:R-:W-:-:S03]  /*2b60*/  LEA R6, R91, R90, 0x5 ;  /* 0x0000005a5b067211 */ /* 0x000fc600078e28ff */
[----:B------:R1:W-:Y:S01]  /*2b70*/  MUFU.EX2 R128, R3 ;  /* 0x0000000300807308 */ /* 0x0003e20000000800 */
[----:B------:R-:W-:-:S07]  /*2b80*/  FSETP.NEU.FTZ.AND P1, PT, R20, -INF , PT ;  /* 0xff8000001400780b */ /* 0x000fce0003f3d000 */
[----:B------:R2:W-:Y:S01]  /*2b90*/  MUFU.EX2 R121, R2 ;  /* 0x0000000200797308 */ /* 0x0005e20000000800 */
[----:B-1----:R-:W-:-:S05]  /*2ba0*/  FMUL.FTZ R3, R20, UR4 ;  /* 0x0000000414037c20 */ /* 0x002fca0008410000 */
[----:B------:R-:W-:Y:S01]  /*2bb0*/  FSEL R3, R3, RZ, P1 ;  /* 0x000000ff03037208 */ /* 0x000fe20000800000 */
[----:B--2---:R-:W-:-:S04]  /*2bc0*/  FFMA.FTZ R2, R148, UR4, -R4 ;  /* 0x0000000494027c23 */ /* 0x004fc80008010804 */
[----:B------:R1:W-:Y:S02]  /*2bd0*/  MUFU.EX2 R120, R2 ;  /* 0x0000000200787308 */ /* 0x0003e40000000800 */
[----:B-1----:R-:W-:Y:S01]  /*2be0*/  IADD3 R2, R89, R6, RZ ;  /* 0x0000000659027210 */ /* 0x002fe20007ffe0ff */
[--C-:B------:R-:W-:Y:S01]  /*2bf0*/  FFMA.FTZ R6, R14, UR4, -R3.reuse ;  /* 0x000000040e067c23 */ /* 0x100fe20008010803 */
[----:B------:R-:W-:Y:S02]  /*2c00*/  F2FP.BF16.F32.PACK_AB R14, R167, R166 ;  /* 0x000000a6a70e723e */ /* 0x000fe400000010ff */
[----:B------:R-:W-:Y:S01]  /*2c10*/  LEA R212, R2, UR5, 0x1 ;  /* 0x0000000502d47c11 */ /* 0x000fe2000f8e08ff */
[--C-:B------:R-:W-:Y:S01]  /*2c20*/  FFMA.FTZ R2, R15, UR4, -R3.reuse ;  /* 0x000000040f027c23 */ /* 0x100fe20008010803 */
[----:B------:R-:W-:Y:S01]  /*2c30*/  MUFU.EX2 R7, R6 ;  /* 0x0000000600077308 */ /* 0x000fe20000000800 */
[----:B------:R-:W-:Y:S02]  /*2c40*/  F2FP.BF16.F32.PACK_AB R15, R136, R130 ;  /* 0x00000082880f723e */ /* 0x000fe400000010ff */
[----:B------:R-:W1:Y:S01]  /*2c50*/  LDSM.16.MT88.4 R16, [R212+0x4000] ;  /* 0x00400000d410783b */ /* 0x000e620000004200 */
[----:B------:R-:W-:Y:S01]  /*2c60*/  IADD3 R213, R0, R212, RZ ;  /* 0x000000d400d57210 */ /* 0x000fe20007ffe0ff */
[----:B------:R-:W-:-:S02]  /*2c70*/  FFMA.FTZ R0, R46, UR4, -R3 ;  /* 0x000000042e007c23 */ /* 0x000fc40008010803 */
[----:B------:R-:W-:Y:S01]  /*2c80*/  LDSM.16.MT88.4 R28, [R212+0x4400] ;  /* 0x00440000d41c783b */ /* 0x000fe20000004200 */
[----:B------:R-:W2:Y:S03]  /*2c90*/  MUFU.EX2 R6, R2 ;  /* 0x0000000200067308 */ /* 0x000ea60000000800 */
[----:B------:R-:W3:Y:S04]  /*2ca0*/  LDSM.16.MT88.4 R24, [R213+0x4000] ;  /* 0x00400000d518783b */ /* 0x000ee80000004200 */
[----:B------:R-:W4:Y:S01]  /*2cb0*/  LDSM.16.MT88.4 R32, [R213+0x4400] ;  /* 0x00440000d520783b */ /* 0x000f220000004200 */
[----:B------:R5:W-:Y:S01]  /*2cc0*/  MUFU.EX2 R78, R0 ;  /* 0x00000000004e7308 */ /* 0x000be20000000800 */
[----:B--2---:R-:W-:-:S02]  /*2cd0*/  F2FP.BF16.F32.PACK_AB R9, R6, R7 ;  /* 0x000000070609723e */ /* 0x004fc400000010ff */
[----:B------:R-:W-:-:S04]  /*2ce0*/  LOP3.LUT R2, R196, 0xffffffe0, RZ, 0xc0, !PT ;  /* 0xffffffe0c4027812 */ /* 0x000fc800078ec0ff */
[----:B------:R-:W-:Y:S01]  /*2cf0*/  IADD3 R252, -R2, R252, RZ ;  /* 0x000000fc02fc7210 */ /* 0x000fe20007ffe1ff */
[----:B------:R-:W-:Y:S01]  /*2d00*/  FADD.FTZ R2, R165, R164 ;  /* 0x000000a4a5027221 */ /* 0x000fe20000010000 */
[----:B-----5:R-:W-:Y:S01]  /*2d10*/  FFMA.FTZ R0, R47, UR4, -R3 ;  /* 0x000000042f007c23 */ /* 0x020fe20008010803 */
[----:B------:R-:W-:-:S03]  /*2d20*/  F2FP.BF16.F32.PACK_AB R164, R239, R240 ;  /* 0x000000f0efa4723e */ /* 0x000fc600000010ff */
[----:B------:R2:W5:Y:S01]  /*2d30*/  MUFU.EX2 R80, R0 ;  /* 0x0000000000507308 */ /* 0x0005620000000800 */
[C---:B-1----:R-:W-:Y:S06]  /*2d40*/  HMMA.16816.F32.BF16 R52, R12.reuse, R18, RZ ;  /* 0x000000120c34723c */ /* 0x042fec00000418ff */
[----:B---3--:R-:W-:Y:S01]  /*2d50*/  HMMA.16816.F32.BF16 R44, R12, R24, RZ ;  /* 0x000000180c2c723c */ /* 0x008fe200000418ff */
[----:B--2---:R-:W-:Y:S01]  /*2d60*/  FFMA.FTZ R0, R149, UR4, -R4 ;  /* 0x0000000495007c23 */ /* 0x004fe20008010804 */
[----:B-----5:R-:W-:-:S03]  /*2d70*/  F2FP.BF16.F32.PACK_AB R11, R80, R78 ;  /* 0x0000004e500b723e */ /* 0x020fc600000010ff */
[----:B------:R1:W-:Y:S04]  /*2d80*/  MUFU.EX2 R91, R0 ;  /* 0x00000000005b7308 */ /* 0x0003e80000000800 */
[C---:B------:R-:W-:Y:S06]  /*2d90*/  HMMA.16816.F32.BF16 R36, R8.reuse, R16, RZ ;  /* 0x000000100824723c */ /* 0x040fec00000418ff */
[C---:B------:R-:W-:Y:S06]  /*2da0*/  HMMA.16816.F32.BF16 R64, R8.reuse, R18, RZ ;  /* 0x000000120840723c */ /* 0x040fec00000418ff */
[----:B------:R-:W-:Y:S01]  /*2db0*/  HMMA.16816.F32.BF16 R48, R8, R24, RZ ;  /* 0x000000180830723c */ /* 0x000fe200000418ff */
[----:B-1----:R-:W-:-:S04]  /*2dc0*/  FFMA.FTZ R0, R42, UR4, -R3 ;  /* 0x000000042a007c23 */ /* 0x002fc80008010803 */
[----:B------:R1:W-:Y:S01]  /*2dd0*/  MUFU.EX2 R82, R0 ;  /* 0x0000000000527308 */ /* 0x0003e20000000800 */
[----:B------:R-:W-:Y:S07]  /*2de0*/  HMMA.16816.F32.BF16 R60, R8, R26, RZ ;  /* 0x0000001a083c723c */ /* 0x000fee00000418ff */
[----:B------:R-:W-:Y:S02]  /*2df0*/  F2FP.BF16.F32.PACK_AB R8, R97, R96 ;  /* 0x000000606108723e */ /* 0x000fe400000010ff */
[----:B------:R-:W-:Y:S01]  /*2e00*/  F2FP.BF16.F32.PACK_AB R10, R98, R99 ;  /* 0x00000063620a723e */ /* 0x000fe200000010ff */
[----:B-1----:R-:W-:-:S02]  /*2e10*/  FFMA.FTZ R0, R43, UR4, -R3 ;  /* 0x000000042b007c23 */ /* 0x002fc40008010803 */
[----:B------:R-:W-:Y:S02]  /*2e20*/  HMMA.16816.F32.BF16 R40, R12, R26, RZ ;  /* 0x0000001a0c28723c */ /* 0x000fe400000418ff */
[----:B------:R1:W2:Y:S02]  /*2e30*/  MUFU.EX2 R84, R0 ;  /* 0x0000000000547308 */ /* 0x0002a40000000800 */
[----:B-1----:R-:W-:Y:S01]  /*2e40*/  FFMA.FTZ R0, R58, UR4, -R3 ;  /* 0x000000043a007c23 */ /* 0x002fe20008010803 */
[----:B--2---:R-:W-:-:S05]  /*2e50*/  F2FP.BF16.F32.PACK_AB R9, R84, R82 ;  /* 0x000000525409723e */ /* 0x004fca00000010ff */
[----:B------:R1:W-:Y:S02]  /*2e60*/  MUFU.EX2 R87, R0 ;  /* 0x0000000000577308 */ /* 0x0003e40000000800 */
[----:B-1----:R-:W-:Y:S02]  /*2e70*/  FFMA.FTZ R0, R59, UR4, -R3 ;  /* 0x000000043b007c23 */ /* 0x002fe40008010803 */
[----:B------:R-:W-:Y:S01]  /*2e80*/  HMMA.16816.F32.BF16 R56, R12, R16, RZ ;  /* 0x000000100c38723c */ /* 0x000fe200000418ff */
[----:B------:R-:W1:Y:S03]  /*2e90*/  LDSM.16.MT88.4 R16, [R212+0x4800] ;  /* 0x00480000d410783b */ /* 0x000e660000004200 */
[----:B------:R2:W3:Y:S03]  /*2ea0*/  MUFU.EX2 R88, R0 ;  /* 0x0000000000587308 */ /* 0x0004e60000000800 */
[----:B------:R-:W-:-:S02]  /*2eb0*/  F2FP.BF16.F32.PACK_AB R12, R204, R205 ;  /* 0x000000cdcc0c723e */ /* 0x000fc400000010ff */
[----:B------:R-:W-:Y:S02]  /*2ec0*/  F2FP.BF16.F32.PACK_AB R13, R162, R160 ;  /* 0x000000a0a20d723e */ /* 0x000fe400000010ff */
[----:B------:R-:W-:Y:S02]  /*2ed0*/  F2FP.BF16.F32.PACK_AB R14, R207, R206 ;  /* 0x000000cecf0e723e */ /* 0x000fe400000010ff */
[----:B------:R-:W-:Y:S01]  /*2ee0*/  F2FP.BF16.F32.PACK_AB R15, R163, R161 ;  /* 0x000000a1a30f723e */ /* 0x000fe200000010ff */
[----:B--2---:R-:W-:Y:S01]  /*2ef0*/  FFMA.FTZ R0, R188, UR4, -R4 ;  /* 0x00000004bc007c23 */ /* 0x004fe20008010804 */
[----:B---3--:R-:W-:-:S05]  /*2f00*/  F2FP.BF16.F32.PACK_AB R11, R88, R87 ;  /* 0x00000057580b723e */ /* 0x008fca00000010ff */
[----:B----4-:R-:W-:Y:S01]  /*2f10*/  HMMA.16816.F32.BF16 R40, R12, R34, R40 ;  /* 0x000000220c28723c */ /* 0x010fe20000041828 */
[----:B------:R2:W-:Y:S05]  /*2f20*/  MUFU.EX2 R90, R0 ;  /* 0x00000000005a7308 */ /* 0x0005ea0000000800 */
[C---:B------:R-:W-:Y:S01]  /*2f30*/  HMMA.16816.F32.BF16 R24, R8.reuse, R28, R36 ;  /* 0x0000001c0818723c */ /* 0x040fe20000041824 */
[----:B------:R-:W3:Y:S05]  /*2f40*/  LDSM.16.MT88.4 R36, [R213+0x4800] ;  /* 0x00480000d524783b */ /* 0x000eea0000004200 */
[C---:B------:R-:W-:Y:S06]  /*2f50*/  HMMA.16816.F32.BF16 R48, R8.reuse, R32, R48 ;  /* 0x000000200830723c */ /* 0x040fec0000041830 */
[----:B------:R-:W-:Y:S01]  /*2f60*/  HMMA.16816.F32.BF16 R68, R8, R30, R64 ;  /* 0x0000001e0844723c */ /* 0x000fe20000041840 */
[----:B--2---:R-:W-:-:S04]  /*2f70*/  FFMA.FTZ R0, R134, UR4, -R3 ;  /* 0x0000000486007c23 */ /* 0x004fc80008010803 */
[----:B------:R2:W-:Y:S01]  /*2f80*/  MUFU.EX2 R86, R0 ;  /* 0x0000000000567308 */ /* 0x0005e20000000800 */
[----:B------:R-:W-:Y:S06]  /*2f90*/  HMMA.16816.F32.BF16 R60, R8, R34, R60 ;  /* 0x00000022083c723c */ /* 0x000fec000004183c */
[----:B------:R-:W-:Y:S01]  /*2fa0*/  HMMA.16816.F32.BF16 R64, R12, R32, R44 ;  /* 0x000000200c40723c */ /* 0x000fe2000004182c */
[----:B------:R-:W-:Y:S02]  /*2fb0*/  F2FP.BF16.F32.PACK_AB R8, R110, R108 ;  /* 0x0000006c6e08723e */ /* 0x000fe400000010ff */
[----:B------:R-:W-:-:S03]  /*2fc0*/  F2FP.BF16.F32.PACK_AB R10, R100, R109 ;  /* 0x0000006d640a723e */ /* 0x000fc600000010ff */
[----:B------:R-:W-:Y:S01]  /*2fd0*/  HMMA.16816.F32.BF16 R56, R12, R28, R56 ;  /* 0x0000001c0c38723c */ /* 0x000fe20000041838 */
[----:B--2---:R-:W-:-:S05]  /*2fe0*/  FFMA.FTZ R0, R135, UR4, -R3 ;  /* 0x0000000487007c23 */ /* 0x004fca0008010803 */
[----:B------:R-:W-:Y:S01]  /*2ff0*/  HMMA.16816.F32.BF16 R44, R12, R30, R52 ;  /* 0x0000001e0c2c723c */ /* 0x000fe20000041834 */
[----:B------:R-:W-:Y:S01]  /*3000*/  LDSM.16.MT88.4 R28, [R213+0x4c00] ;  /* 0x004c0000d51c783b */ /* 0x000fe20000004200 */
[----:B------:R2:W4:Y:S05]  /*3010*/  MUFU.EX2 R85, R0 ;  /* 0x0000000000557308 */ /* 0x00052a0000000800 */
[----:B------:R-:W-:Y:S02]  /*3020*/  F2FP.BF16.F32.PACK_AB R12, R224, R208 ;  /* 0x000000d0e00c723e */ /* 0x000fe400000010ff */
[----:B------:R-:W-:Y:S02]  /*3030*/  F2FP.BF16.F32.PACK_AB R13, R180, R172 ;  /* 0x000000acb40d723e */ /* 0x000fe400000010ff */
[----:B------:R-:W-:-:S02]  /*3040*/  F2FP.BF16.F32.PACK_AB R14, R222, R223 ;  /* 0x000000dfde0e723e */ /* 0x000fc400000010ff */
[----:B------:R-:W-:Y:S01]  /*3050*/  F2FP.BF16.F32.PACK_AB R15, R178, R179 ;  /* 0x000000b3b20f723e */ /* 0x000fe200000010ff */
[----:B--2---:R-:W-:Y:S01]  /*3060*/  FFMA.FTZ R0, R102, UR4, -R3 ;  /* 0x0000000466007c23 */ /* 0x004fe20008010803 */
[----:B----4-:R-:W-:-:S05]  /*3070*/  F2FP.BF16.F32.PACK_AB R9, R85, R86 ;  /* 0x000000565509723e */ /* 0x010fca00000010ff */
[----:B-1----:R-:W-:Y:S01]  /*3080*/  HMMA.16816.F32.BF16 R56, R12, R16, R56 ;  /* 0x000000100c38723c */ /* 0x002fe20000041838 */
[----:B------:R1:W-:Y:S02]  /*3090*/  MUFU.EX2 R83, R0 ;  /* 0x0000000000537308 */ /* 0x0003e40000000800 */
[----:B-1----:R-:W-:-:S06]  /*30a0*/  FFMA.FTZ R0, R103, UR4, -R3 ;  /* 0x0000000467007c23 */ /* 0x002fcc0008010803 */
[----:B------:R1:W2:Y:S02]  /*30b0*/  MUFU.EX2 R79, R0 ;  /* 0x00000000004f7308 */ /* 0x0002a40000000800 */
[----:B-1----:R-:W-:Y:S01]  /*30c0*/  FFMA.FTZ R0, R189, UR4, -R4 ;  /* 0x00000004bd007c23 */ /* 0x002fe20008010804 */
[----:B--2---:R-:W-:-:S05]  /*30d0*/  F2FP.BF16.F32.PACK_AB R11, R79, R83 ;  /* 0x000000534f0b723e */ /* 0x004fca00000010ff */
[----:B------:R1:W-:Y:S02]  /*30e0*/  MUFU.EX2 R89, R0 ;  /* 0x0000000000597308 */ /* 0x0003e40000000800 */
[C---:B------:R-:W-:Y:S01]  /*30f0*/  HMMA.16816.F32.BF16 R32, R8.reuse, R16, R24 ;  /* 0x000000100820723c */ /* 0x040fe20000041818 */
[----:B------:R-:W2:Y:S05]  /*3100*/  LDSM.16.MT88.4 R24, [R212+0x4c00] ;  /* 0x004c0000d418783b */ /* 0x000eaa0000004200 */
[C---:B---3--:R-:W-:Y:S06]  /*3110*/  HMMA.16816.F32.BF16 R156, R8.reuse, R36, R48 ;  /* 0x00000024089c723c */ /* 0x048fec0000041830 */
[----:B------:R-:W-:Y:S01]  /*3120*/  HMMA.16816.F32.BF16 R52, R8, R18, R68 ;  /* 0x000000120834723c */ /* 0x000fe20000041844 */
[----:B-1----:R-:W-:-:S04]  /*3130*/  FFMA.FTZ R0, R122, UR4, -R3 ;  /* 0x000000047a007c23 */ /* 0x002fc80008010803 */
[----:B------:R1:W-:Y:S01]  /*3140*/  MUFU.EX2 R77, R0 ;  /* 0x00000000004d7308 */ /* 0x0003e20000000800 */
[----:B------:R-:W-:Y:S01]  /*3150*/  HMMA.16816.F32.BF16 R48, R12, R18, R44 ;  /* 0x000000120c30723c */ /* 0x000fe2000004182c */
[----:B------:R-:W3:Y:S05]  /*3160*/  LDSM.16.MT88.4 R16, [R212+0x5000] ;  /* 0x00500000d410783b */ /* 0x000eea0000004200 */
[----:B------:R-:W-:Y:S06]  /*3170*/  HMMA.16816.F32.BF16 R60, R8, R38, R60 ;  /* 0x00000026083c723c */ /* 0x000fec000004183c */
[----:B------:R-:W-:Y:S01]  /*3180*/  HMMA.16816.F32.BF16 R44, R12, R36, R64 ;  /* 0x000000240c2c723c */ /* 0x000fe20000041840 */
[----:B------:R-:W-:-:S02]  /*3190*/  F2FP.BF16.F32.PACK_AB R8, R111, R101 ;  /* 0x000000656f08723e */ /* 0x000fc400000010ff */
[----:B------:R-:W-:Y:S01]  /*31a0*/  F2FP.BF16.F32.PACK_AB R10, R105, R104 ;  /* 0x00000068690a723e */ /* 0x000fe200000010ff */
[----:B-1----:R-:W-:Y:S02]  /*31b0*/  FFMA.FTZ R0, R123, UR4, -R3 ;  /* 0x000000047b007c23 */ /* 0x002fe40008010803 */
[----:B------:R-:W-:Y:S01]  /*31c0*/  HMMA.16816.F32.BF16 R36, R12, R38, R40 ;  /* 0x000000260c24723c */ /* 0x000fe20000041828 */
[----:B------:R-:W1:Y:S01]  /*31d0*/  LDSM.16.MT88.4 R40, [R213+0x5000] ;  /* 0x00500000d528783b */ /* 0x000e620000004200 */
[----:B------:R4:W5:Y:S05]  /*31e0*/  MUFU.EX2 R76, R0 ;  /* 0x00000000004c7308 */ /* 0x00096a0000000800 */
[----:B------:R-:W-:-:S02]  /*31f0*/  F2FP.BF16.F32.PACK_AB R12, R220, R221 ;  /* 0x000000dddc0c723e */ /* 0x000fc400000010ff */
[----:B------:R-:W-:Y:S02]  /*3200*/  F2FP.BF16.F32.PACK_AB R13, R176, R177 ;  /* 0x000000b1b00d723e */ /* 0x000fe400000010ff */
[----:B------:R-:W-:Y:S02]  /*3210*/  F2FP.BF16.F32.PACK_AB R14, R218, R219 ;  /* 0x000000dbda0e723e */ /* 0x000fe400000010ff */
[----:B------:R-:W-:Y:S01]  /*3220*/  F2FP.BF16.F32.PACK_AB R15, R174, R175 ;  /* 0x000000afae0f723e */ /* 0x000fe200000010ff */
[----:B----4-:R-:W-:Y:S01]  /*3230*/  FFMA.FTZ R0, R106, UR4, -R3 ;  /* 0x000000046a007c23 */ /* 0x010fe20008010803 */
[----:B-----5:R-:W-:-:S05]  /*3240*/  F2FP.BF16.F32.PACK_AB R9, R76, R77 ;  /* 0x0000004d4c09723e */ /* 0x020fca00000010ff */
[C---:B--2---:R-:W-:Y:S01]  /*3250*/  HMMA.16816.F32.BF16 R56, R12.reuse, R24, R56 ;  /* 0x000000180c38723c */ /* 0x044fe20000041838 */
[----:B------:R2:W-:Y:S05]  /*3260*/  MUFU.EX2 R75, R0 ;  /* 0x00000000004b7308 */ /* 0x0005ea0000000800 */
[C---:B------:R-:W-:Y:S06]  /*3270*/  HMMA.16816.F32.BF16 R48, R12.reuse, R26, R48 ;  /* 0x0000001a0c30723c */ /* 0x040fec0000041830 */
[----:B------:R-:W-:Y:S01]  /*3280*/  HMMA.16816.F32.BF16 R44, R12, R28, R44 ;  /* 0x0000001c0c2c723c */ /* 0x000fe2000004182c */
[----:B--2---:R-:W-:-:S04]  /*3290*/  FFMA.FTZ R0, R107, UR4, -R3 ;  /* 0x000000046b007c23 */ /* 0x004fc80008010803 */
[----:B------:R2:W4:Y:S02]  /*32a0*/  MUFU.EX2 R74, R0 ;  /* 0x00000000004a7308 */ /* 0x0005240000000800 */
[----:B--2---:R-:W-:Y:S01]  /*32b0*/  FFMA.FTZ R0, R124, UR4, -R4 ;  /* 0x000000047c007c23 */ /* 0x004fe20008010804 */
[----:B----4-:R-:W-:-:S05]  /*32c0*/  F2FP.BF16.F32.PACK_AB R11, R74, R75 ;  /* 0x0000004b4a0b723e */ /* 0x010fca00000010ff */
[----:B------:R2:W-:Y:S02]  /*32d0*/  MUFU.EX2 R81, R0 ;  /* 0x0000000000517308 */ /* 0x0005e40000000800 */
[C---:B------:R-:W-:Y:S06]  /*32e0*/  HMMA.16816.F32.BF16 R32, R8.reuse, R24, R32 ;  /* 0x000000180820723c */ /* 0x040fec0000041820 */
[C---:B------:R-:W-:Y:S06]  /*32f0*/  HMMA.16816.F32.BF16 R52, R8.reuse, R26, R52 ;  /* 0x0000001a0834723c */ /* 0x040fec0000041834 */
[----:B------:R-:W-:Y:S01]  /*3300*/  HMMA.16816.F32.BF16 R156, R8, R28, R156 ;  /* 0x0000001c089c723c */ /* 0x000fe2000004189c */
[----:B--2---:R-:W-:-:S04]  /*3310*/  FFMA.FTZ R0, R142, UR4, -R3 ;  /* 0x000000048e007c23 */ /* 0x004fc80008010803 */
[----:B------:R2:W-:Y:S01]  /*3320*/  MUFU.EX2 R72, R0 ;  /* 0x0000000000487308 */ /* 0x0005e20000000800 */
[-C--:B------:R-:W-:Y:S06]  /*3330*/  HMMA.16816.F32.BF16 R60, R8, R30.reuse, R60 ;  /* 0x0000001e083c723c */ /* 0x080fec000004183c */
[----:B------:R-:W-:Y:S01]  /*3340*/  HMMA.16816.F32.BF16 R28, R12, R30, R36 ;  /* 0x0000001e0c1c723c */ /* 0x000fe20000041824 */
[----:B------:R-:W-:Y:S01]  /*3350*/  F2FP.BF16.F32.PACK_AB R8, R112, R113 ;  /* 0x000000717008723e */ /* 0x000fe200000010ff */
[----:B------:R-:W-:Y:S01]  /*3360*/  LDSM.16.MT88.4 R36, [R213+0x5400] ;  /* 0x00540000d524783b */ /* 0x000fe20000004200 */
[----:B------:R-:W-:-:S04]  /*3370*/  F2FP.BF16.F32.PACK_AB R10, R115, R114 ;  /* 0x00000072730a723e */ /* 0x000fc800000010ff */
[----:B------:R-:W-:Y:S02]  /*3380*/  F2FP.BF16.F32.PACK_AB R12, R210, R211 ;  /* 0x000000d3d20c723e */ /* 0x000fe400000010ff */
[----:B------:R-:W-:Y:S01]  /*3390*/  F2FP.BF16.F32.PACK_AB R13, R181, R173 ;  /* 0x000000adb50d723e */ /* 0x000fe200000010ff */
[--C-:B--2---:R-:W-:Y:S01]  /*33a0*/  FFMA.FTZ R0, R143, UR4, -R3.reuse ;  /* 0x000000048f007c23 */ /* 0x104fe20008010803 */
[----:B------:R-:W-:Y:S02]  /*33b0*/  F2FP.BF16.F32.PACK_AB R14, R227, R209 ;  /* 0x000000d1e30e723e */ /* 0x000fe400000010ff */
[----:B------:R-:W-:Y:S01]  /*33c0*/  F2FP.BF16.F32.PACK_AB R15, R183, R182 ;  /* 0x000000b6b70f723e */ /* 0x000fe200000010ff */
[----:B------:R2:W4:Y:S06]  /*33d0*/  MUFU.EX2 R71, R0 ;  /* 0x0000000000477308 */ /* 0x00052c0000000800 */
[C---:B---3--:R-:W-:Y:S06]  /*33e0*/  HMMA.16816.F32.BF16 R48, R12.reuse, R18, R48 ;  /* 0x000000120c30723c */ /* 0x048fec0000041830 */
[----:B-1----:R-:W-:Y:S01]  /*33f0*/  HMMA.16816.F32.BF16 R44, R12, R40, R44 ;  /* 0x000000280c2c723c */ /* 0x002fe2000004182c */
[----:B--2---:R-:W-:Y:S01]  /*3400*/  FFMA.FTZ R0, R118, UR4, -R3 ;  /* 0x0000000476007c23 */ /* 0x004fe20008010803 */
[----:B----4-:R-:W-:-:S03]  /*3410*/  F2FP.BF16.F32.PACK_AB R9, R71, R72 ;  /* 0x000000484709723e */ /* 0x010fc600000010ff */
[----:B------:R1:W-:Y:S02]  /*3420*/  MUFU.EX2 R70, R0 ;  /* 0x0000000000467308 */ /* 0x0003e40000000800 */
[----:B-1----:R-:W-:-:S06]  /*3430*/  FFMA.FTZ R0, R119, UR4, -R3 ;  /* 0x0000000477007c23 */ /* 0x002fcc0008010803 */
[----:B------:R1:W2:Y:S02]  /*3440*/  MUFU.EX2 R69, R0 ;  /* 0x0000000000457308 */ /* 0x0002a40000000800 */
[----:B-1----:R-:W-:Y:S01]  /*3450*/  FFMA.FTZ R0, R125, UR4, -R4 ;  /* 0x000000047d007c23 */ /* 0x002fe20008010804 */
[----:B--2---:R-:W-:-:S05]  /*3460*/  F2FP.BF16.F32.PACK_AB R11, R69, R70 ;  /* 0x00000046450b723e */ /* 0x004fca00000010ff */
[----:B------:R1:W2:Y:S02]  /*3470*/  MUFU.EX2 R73, R0 ;  /* 0x0000000000497308 */ /* 0x0002a40000000800 */
[C---:B------:R-:W-:Y:S01]  /*3480*/  HMMA.16816.F32.BF16 R24, R8.reuse, R16, R32 ;  /* 0x000000100818723c */ /* 0x040fe20000041820 */
[----:B------:R-:W3:Y:S05]  /*3490*/  LDSM.16.MT88.4 R32, [R212+0x5400] ;  /* 0x00540000d420783b */ /* 0x000eea0000004200 */
[----:B------:R-:W-:Y:S06]  /*34a0*/  HMMA.16816.F32.BF16 R152, R8, R18, R52 ;  /* 0x000000120898723c */ /* 0x000fec0000041834 */
[----:B------:R-:W-:Y:S01]  /*34b0*/  HMMA.16816.F32.BF16 R52, R12, R16, R56 ;  /* 0x000000100c34723c */ /* 0x000fe20000041838 */
[----:B-1----:R-:W-:Y:S01]  /*34c0*/  FFMA.FTZ R0, R146, UR4, -R3 ;  /* 0x0000000492007c23 */ /* 0x002fe20008010803 */
[----:B------:R-:W-:-:S02]  /*34d0*/  F2FP.BF16.F32.PACK_AB R18, R235, R233 ;  /* 0x000000e9eb12723e */ /* 0x000fc400000010ff */
[----:B------:R-:W-:Y:S01]  /*34e0*/  F2FP.BF16.F32.PACK_AB R19, R198, R193 ;  /* 0x000000c1c613723e */ /* 0x000fe200000010ff */
[----:B------:R1:W-:Y:S01]  /*34f0*/  MUFU.EX2 R68, R0 ;  /* 0x0000000000447308 */ /* 0x0003e20000000800 */
[C---:B------:R-:W-:Y:S01]  /*3500*/  HMMA.16816.F32.BF16 R156, R8.reuse, R40, R156 ;  /* 0x00000028089c723c */ /* 0x040fe2000004189c */
[----:B------:R-:W-:Y:S02]  /*3510*/  F2FP.BF16.F32.PACK_AB R16, R232, R231 ;  /* 0x000000e7e810723e */ /* 0x000fe400000010ff */
[----:B------:R-:W-:Y:S02]  /*3520*/  F2FP.BF16.F32.PACK_AB R17, R197, R192 ;  /* 0x000000c0c511723e */ /* 0x000fe400000010ff */
[----:B--2---:R-:W-:Y:S01]  /*3530*/  F2FP.BF16.F32.PACK_AB R168, R73, R81 ;  /* 0x0000005149a8723e */ /* 0x004fe200000010ff */
[-C--:B------:R-:W-:Y:S06]  /*3540*/  HMMA.16816.F32.BF16 R60, R8, R42.reuse, R60 ;  /* 0x0000002a083c723c */ /* 0x080fec000004183c */
[----:B------:R-:W-:Y:S01]  /*3550*/  HMMA.16816.F32.BF16 R40, R12, R42, R28 ;  /* 0x0000002a0c28723c */ /* 0x000fe2000004181c */
[----:B------:R-:W-:Y:S01]  /*3560*/  F2FP.BF16.F32.PACK_AB R8, R117, R116 ;  /* 0x000000747508723e */ /* 0x000fe200000010ff */
[----:B------:R-:W-:Y:S01]  /*3570*/  LDSM.16.MT88.4 R28, [R213+0x5800] ;  /* 0x00580000d51c783b */ /* 0x000fe20000004200 */
[----:B------:R-:W-:Y:S01]  /*3580*/  F2FP.BF16.F32.PACK_AB R10, R121, R128 ;  /* 0x00000080790a723e */ /* 0x000fe200000010ff */
[----:B-1----:R-:W-:-:S03]  /*3590*/  FFMA.FTZ R0, R147, UR4, -R3 ;  /* 0x0000000493007c23 */ /* 0x002fc60008010803 */
[----:B------:R-:W-:Y:S01]  /*35a0*/  F2FP.BF16.F32.PACK_AB R12, R91, R120 ;  /* 0x000000785b0c723e */ /* 0x000fe200000010ff */
[----:B------:R1:W2:Y:S01]  /*35b0*/  MUFU.EX2 R66, R0 ;  /* 0x0000000000427308 */ /* 0x0002a20000000800 */
[----:B------:R-:W-:Y:S01]  /*35c0*/  F2FP.BF16.F32.PACK_AB R14, R89, R90 ;  /* 0x0000005a590e723e */ /* 0x000fe200000010ff */
[C---:B---3--:R-:W-:Y:S06]  /*35d0*/  HMMA.16816.F32.BF16 R52, R16.reuse, R32, R52 ;  /* 0x000000201034723c */ /* 0x048fec0000041834 */
[----:B------:R-:W-:Y:S01]  /*35e0*/  HMMA.16816.F32.BF16 R48, R16, R34, R48 ;  /* 0x000000221030723c */ /* 0x000fe20000041830 */
[----:B-1----:R-:W-:Y:S01]  /*35f0*/  FFMA.FTZ R0, R22, UR4, -R3 ;  /* 0x0000000416007c23 */ /* 0x002fe20008010803 */
[----:B--2---:R-:W-:-:S03]  /*3600*/  F2FP.BF16.F32.PACK_AB R9, R66, R68 ;  /* 0x000000444209723e */ /* 0x004fc600000010ff */
        /* <DEDUP_REMOVED lines=8> */
[----:B------:R-:W-:Y:S06]  /*3690*/  HMMA.16816.F32.BF16 R152, R8, R34, R152 ;  /* 0x000000220898723c */ /* 0x000fec0000041898 */
[----:B------:R-:W-:Y:S01]  /*36a0*/  HMMA.16816.F32.BF16 R32, R16, R36, R44 ;  /* 0x000000241020723c */ /* 0x000fe2000004182c */
[----:B-1----:R-:W-:-:S04]  /*36b0*/  FFMA.FTZ R0, R150, UR4, -R3 ;  /* 0x0000000496007c23 */ /* 0x002fc80008010803 */
[----:B------:R1:W-:Y:S01]  /*36c0*/  MUFU.EX2 R59, R0 ;  /* 0x00000000003b7308 */ /* 0x0003e20000000800 */
[----:B------:R-:W-:Y:S06]  /*36d0*/  HMMA.16816.F32.BF16 R16, R16, R38, R40 ;  /* 0x000000261010723c */ /* 0x000fec0000041828 */
[C---:B------:R-:W-:Y:S06]  /*36e0*/  HMMA.16816.F32.BF16 R156, R8.reuse, R36, R156 ;  /* 0x00000024089c723c */ /* 0x040fec000004189c */
[----:B------:R-:W-:Y:S01]  /*36f0*/  HMMA.16816.F32.BF16 R60, R8, R38, R60 ;  /* 0x00000026083c723c */ /* 0x000fe2000004183c */
[----:B------:R-:W-:Y:S01]  /*3700*/  LDSM.16.MT88.4 R36, [R213+0x5c00] ;  /* 0x005c0000d524783b */ /* 0x000fe20000004200 */
[----:B-1----:R-:W-:-:S03]  /*3710*/  FFMA.FTZ R0, R151, UR4, -R3 ;  /* 0x0000000497007c23 */ /* 0x002fc60008010803 */
[----:B------:R-:W1:Y:S02]  /*3720*/  LDSM.16.MT88.4 R148, [R212+0x5c00] ;  /* 0x005c0000d494783b */ /* 0x000e640000004200 */
[----:B------:R-:W-:Y:S01]  /*3730*/  F2FP.BF16.F32.PACK_AB R8, R236, R234 ;  /* 0x000000eaec08723e */ /* 0x000fe200000010ff */
[----:B------:R3:W4:Y:S01]  /*3740*/  MUFU.EX2 R58, R0 ;  /* 0x00000000003a7308 */ /* 0x0007220000000800 */
[----:B------:R-:W-:Y:S02]  /*3750*/  F2FP.BF16.F32.PACK_AB R9, R202, R200 ;  /* 0x000000c8ca09723e */ /* 0x000fe400000010ff */
[----:B------:R-:W-:Y:S02]  /*3760*/  F2FP.BF16.F32.PACK_AB R10, R238, R237 ;  /* 0x000000edee0a723e */ /* 0x000fe400000010ff */
[----:B------:R-:W-:-:S07]  /*3770*/  F2FP.BF16.F32.PACK_AB R11, R201, R203 ;  /* 0x000000cbc90b723e */ /* 0x000fce00000010ff */
[----:B--2---:R-:W-:Y:S01]  /*3780*/  HMMA.16816.F32.BF16 R52, R8, R24, R52 ;  /* 0x000000180834723c */ /* 0x004fe20000041834 */
[----:B---3--:R-:W-:Y:S01]  /*3790*/  FFMA.FTZ R0, R190, UR4, -R3 ;  /* 0x00000004be007c23 */ /* 0x008fe20008010803 */
[----:B----4-:R-:W-:-:S04]  /*37a0*/  F2FP.BF16.F32.PACK_AB R13, R58, R59 ;  /* 0x0000003b3a0d723e */ /* 0x010fc800000010ff */
[C---:B------:R-:W-:Y:S01]  /*37b0*/  HMMA.16816.F32.BF16 R48, R8.reuse, R26, R48 ;  /* 0x0000001a0830723c */ /* 0x040fe20000041830 */
[----:B------:R2:W-:Y:S05]  /*37c0*/  MUFU.EX2 R57, R0 ;  /* 0x0000000000397308 */ /* 0x0005ea0000000800 */
[C---:B------:R-:W-:Y:S06]  /*37d0*/  HMMA.16816.F32.BF16 R32, R8.reuse, R28, R32 ;  /* 0x0000001c0820723c */ /* 0x040fec0000041820 */
[----:B------:R-:W-:Y:S01]  /*37e0*/  HMMA.16816.F32.BF16 R16, R8, R30, R16 ;  /* 0x0000001e0810723c */ /* 0x000fe20000041810 */
[----:B--2---:R-:W-:-:S04]  /*37f0*/  FFMA.FTZ R0, R191, UR4, -R3 ;  /* 0x00000004bf007c23 */ /* 0x004fc80008010803 */
[----:B------:R2:W3:Y:S02]  /*3800*/  MUFU.EX2 R56, R0 ;  /* 0x0000000000387308 */ /* 0x0004e40000000800 */
[----:B--2---:R-:W-:Y:S01]  /*3810*/  FFMA.FTZ R0, R185, UR4, -R4 ;  /* 0x00000004b9007c23 */ /* 0x004fe20008010804 */
[----:B------:R-:W-:Y:S01]  /*3820*/  FADD.FTZ R4, R95, R92 ;  /* 0x0000005c5f047221 */ /* 0x000fe20000010000 */
[----:B---3--:R-:W-:-:S04]  /*3830*/  F2FP.BF16.F32.PACK_AB R15, R56, R57 ;  /* 0x00000039380f723e */ /* 0x008fc800000010ff */
[----:B------:R2:W3:Y:S03]  /*3840*/  MUFU.EX2 R228, R0 ;  /* 0x0000000000e47308 */ /* 0x0004e60000000800 */
[C---:B------:R-:W-:Y:S06]  /*3850*/  HMMA.16816.F32.BF16 R140, R12.reuse, R24, R140 ;  /* 0x000000180c8c723c */ /* 0x040fec000004188c */
[----:B------:R-:W-:Y:S01]  /*3860*/  HMMA.16816.F32.BF16 R152, R12, R26, R152 ;  /* 0x0000001a0c98723c */ /* 0x000fe20000041898 */
[----:B--2---:R-:W-:-:S05]  /*3870*/  FFMA.FTZ R0, R126, UR4, -R3 ;  /* 0x000000047e007c23 */ /* 0x004fca0008010803 */
[C---:B------:R-:W-:Y:S01]  /*3880*/  HMMA.16816.F32.BF16 R156, R12.reuse, R28, R156 ;  /* 0x0000001c0c9c723c */ /* 0x040fe2000004189c */
[----:B---3--:R-:W-:Y:S01]  /*3890*/  F2FP.BF16.F32.PACK_AB R170, R228, R67 ;  /* 0x00000043e4aa723e */ /* 0x008fe200000010ff */
[----:B------:R2:W-:Y:S04]  /*38a0*/  MUFU.EX2 R44, R0 ;  /* 0x00000000002c7308 */ /* 0x0005e80000000800 */
[----:B------:R-:W-:Y:S01]  /*38b0*/  HMMA.16816.F32.BF16 R12, R12, R30, R60 ;  /* 0x0000001e0c0c723c */ /* 0x000fe2000004183c */
[----:B--2---:R-:W-:-:S04]  /*38c0*/  FFMA.FTZ R0, R127, UR4, -R3 ;  /* 0x000000047f007c23 */ /* 0x004fc80008010803 */
[----:B------:R2:W3:Y:S02]  /*38d0*/  MUFU.EX2 R40, R0 ;  /* 0x0000000000287308 */ /* 0x0004e40000000800 */
[--C-:B--2---:R-:W-:Y:S01]  /*38e0*/  FFMA.FTZ R0, R186, UR4, -R3.reuse ;  /* 0x00000004ba007c23 */ /* 0x104fe20008010803 */
[----:B------:R-:W-:Y:S01]  /*38f0*/  FFMA.FTZ R3, R187, UR4, -R3 ;  /* 0x00000004bb037c23 */ /* 0x000fe20008010803 */
[----:B---3--:R-:W-:-:S04]  /*3900*/  F2FP.BF16.F32.PACK_AB R169, R40, R44 ;  /* 0x0000002c28a9723e */ /* 0x008fc800000010ff */
[----:B------:R2:W-:Y:S08]  /*3910*/  MUFU.EX2 R23, R0 ;  /* 0x0000000000177308 */ /* 0x0005f00000000800 */
[----:B------:R3:W4:Y:S01]  /*3920*/  MUFU.EX2 R230, R3 ;  /* 0x0000000300e67308 */ /* 0x0007220000000800 */
[----:B--2---:R-:W-:-:S07]  /*3930*/  FFMA.FTZ R0, R171, UR4, -R5 ;  /* 0x00000004ab007c23 */ /* 0x004fce0008010805 */
[----:B------:R2:W5:Y:S01]  /*3940*/  MUFU.EX2 R22, R0 ;  /* 0x0000000000167308 */ /* 0x0005620000000800 */
[----:B---3--:R-:W-:Y:S01]  /*3950*/  FADD.FTZ R3, R166, R2 ;  /* 0x00000002a6037221 */ /* 0x008fe20000010000 */
[----:B----4-:R-:W-:Y:S02]  /*3960*/  F2FP.BF16.F32.PACK_AB R171, R230, R23 ;  /* 0x00000017e6ab723e */ /* 0x010fe400000010ff */
[----:B------:R-:W-:-:S05]  /*3970*/  F2FP.BF16.F32.PACK_AB R166, R241, R242 ;  /* 0x000000f2f1a6723e */ /* 0x000fca00000010ff */
[----:B-1----:R-:W-:Y:S01]  /*3980*/  HMMA.16816.F32.BF16 R140, R168, R148, R140 ;  /* 0x00000094a88c723c */ /* 0x002fe2000004188c */
[----:B--2---:R-:W-:Y:S01]  /*3990*/  FFMA.FTZ R0, R194, UR4, -R5 ;  /* 0x00000004c2007c23 */ /* 0x004fe20008010805 */
[----:B-----5:R-:W-:-:S04]  /*39a0*/  F2FP.BF16.F32.PACK_AB R165, R22, R199 ;  /* 0x000000c716a5723e */ /* 0x020fc800000010ff */
[C---:B------:R-:W-:Y:S01]  /*39b0*/  HMMA.16816.F32.BF16 R152, R168.reuse, R150, R152 ;  /* 0x00000096a898723c */ /* 0x040fe20000041898 */
[----:B------:R1:W-:Y:S05]  /*39c0*/  MUFU.EX2 R21, R0 ;  /* 0x0000000000157308 */ /* 0x0003ea0000000800 */
[C---:B------:R-:W-:Y:S06]  /*39d0*/  HMMA.16816.F32.BF16 R156, R168.reuse, R36, R156 ;  /* 0x00000024a89c723c */ /* 0x040fec000004189c */
[----:B------:R-:W-:Y:S01]  /*39e0*/  HMMA.16816.F32.BF16 R168, R168, R38, R12 ;  /* 0x00000026a8a8723c */ /* 0x000fe2000004180c */
[----:B-1----:R-:W-:Y:S01]  /*39f0*/  FFMA.FTZ R0, R195, UR4, -R5 ;  /* 0x00000004c3007c23 */ /* 0x002fe20008010805 */
[----:B------:R-:W-:Y:S01]  /*3a00*/  FADD.FTZ R5, R7, R6 ;  /* 0x0000000607057221 */ /* 0x000fe20000010000 */
[----:B------:R-:W-:-:S02]  /*3a10*/  FADD.FTZ R6, R167, R3 ;  /* 0x00000003a7067221 */ /* 0x000fc40000010000 */
[----:B------:R1:W2:Y:S02]  /*3a20*/  MUFU.EX2 R229, R0 ;  /* 0x0000000000e57308 */ /* 0x0002a40000000800 */
[----:B-1----:R-:W-:Y:S01]  /*3a30*/  FADD.FTZ R0, R131, R129 ;  /* 0x0000008183007221 */ /* 0x002fe20000010000 */
[----:B--2---:R-:W-:-:S03]  /*3a40*/  F2FP.BF16.F32.PACK_AB R167, R229, R21 ;  /* 0x00000015e5a7723e */ /* 0x004fc600000010ff */
[----:B------:R-:W-:Y:S01]  /*3a50*/  FADD.FTZ R2, R130, R0 ;  /* 0x0000000082027221 */ /* 0x000fe20000010000 */
[----:B------:R-:W-:Y:S01]  /*3a60*/  FADD.FTZ R0, R94, R4 ;  /* 0x000000045e007221 */ /* 0x000fe20000010000 */
[----:B------:R-:W-:Y:S02]  /*3a70*/  FADD.FTZ R4, R78, R5 ;  /* 0x000000054e047221 */ /* 0x000fe40000010000 */
        /* <DEDUP_REMOVED lines=128> */
[----:B------:R-:W-:Y:S01]  /*4280*/  LEA.HI.SX32 R225, R225, 0xfffffffe, 0x19 ;  /* 0xfffffffee1e17811 */ /* 0x000fe200078fcaff */
[----:B------:R-:W-:Y:S01]  /*4290*/  IMAD.MOV.U32 R133, RZ, RZ, R138 ;  /* 0x000000ffff857224 */ /* 0x000fe200078e008a */
[----:B------:R-:W-:Y:S01]  /*42a0*/  MOV R135, R20 ;  /* 0x0000001400877202 */ /* 0x000fe20000000f00 */
[----:B------:R-:W-:Y:S01]  /*42b0*/  IMAD.MOV.U32 R3, RZ, RZ, R139 ;  /* 0x000000ffff037224 */ /* 0x000fe200078e008b */
[----:B------:R-:W-:Y:S01]  /*42c0*/  MOV R134, R137 ;  /* 0x0000008900867202 */ /* 0x000fe20000000f00 */
[----:B------:R-:W-:Y:S01]  /*42d0*/  ULDC UR4, c[0x0][0x2ec] ;  /* 0x0000bb0000047ab9 */ /* 0x000fe20000000800 */
[----:B------:R-:W-:Y:S01]  /*42e0*/  ULDC.64 UR10, c[0x0][0x220] ;  /* 0x00008800000a7ab9 */ /* 0x000fe20000000a00 */
[----:B------:R-:W-:Y:S01]  /*42f0*/  ULDC.64 UR12, c[0x0][0x250] ;  /* 0x00009400000c7ab9 */ /* 0x000fe20000000a00 */
[----:B------:R-:W-:Y:S01]  /*4300*/  ULDC.64 UR6, c[0x0][0x218] ;  /* 0x0000860000067ab9 */ /* 0x000fe20000000a00 */
[----:B------:R-:W-:Y:S01]  /*4310*/  ULDC.64 UR8, c[0x0][0x248] ;  /* 0x0000920000087ab9 */ /* 0x000fe20000000a00 */
[----:B------:R-:W-:Y:S05]  /*4320*/  BRA `(.L_x_37) ;  /* 0x0000000000687947 */ /* 0x000fea0003800000 */
.L_x_39:
[----:B------:R-:W2:Y:S01]  /*4330*/  LDL.64 R232, [R1] ;  /* 0x0000000001e87983 */ /* 0x000ea20000100a00 */
        /* <DEDUP_REMOVED lines=25> */
.L_x_37:
[----:B------:R-:W-:Y:S01]  /*44d0*/  SHF.R.S32.HI R0, RZ, 0x1f, R225 ;  /* 0x0000001fff007819 */ /* 0x000fe200000114e1 */
[----:B------:R-:W-:Y:S04]  /*44e0*/  DEPBAR.LE SB0, 0x0 ;  /* 0x000080000000791a */ /* 0x000fe80000000000 */
[----:B------:R-:W-:Y:S01]  /*44f0*/  BAR.SYNC.DEFER_BLOCKING 0x0 ;  /* 0x0000000000007b1d */ /* 0x000fe20000010000 */
[----:B------:R-:W-:Y:S02]  /*4500*/  IMAD R0, R0, UR12, RZ ;  /* 0x0000000c00007c24 */ /* 0x000fe4000f8e02ff */
[C---:B------:R-:W-:Y:S04]  /*4510*/  IMAD.WIDE.U32 R4, R225.reuse, UR12, RZ ;  /* 0x0000000ce1047c25 */ /* 0x040fe8000f8e00ff */
[----:B------:R-:W-:Y:S01]  /*4520*/  IMAD R2, R225, UR13, R0 ;  /* 0x0000000de1027c24 */ /* 0x000fe2000f8e0200 */
[----:B------:R-:W-:Y:S03]  /*4530*/  LEA R0, P0, R4, R250, 0x7 ;  /* 0x000000fa04007211 */ /* 0x000fe600078038ff */
[----:B------:R-:W-:Y:S01]  /*4540*/  IMAD.IADD R2, R5, 0x1, R2 ;  /* 0x0000000105027824 */ /* 0x000fe200078e0202 */
[----:B------:R-:W-:Y:S04]  /*4550*/  LEA R8, P1, R0, UR10, 0x1 ;  /* 0x0000000a00087c11 */ /* 0x000fe8000f8208ff */
        /* <DEDUP_REMOVED lines=8> */
[----:B------:R-:W-:Y:S01]  /*45e0*/  LDGSTS.E.BYPASS.LTC128B.128 [R226+0x4000], desc[UR16][R8.64] ;  /* 0x0400000008e27fae */ /* 0x000fe2000b901d50 */
[----:B------:R-:W-:Y:S02]  /*45f0*/  IADD3 R10, P0, R4, UR18, RZ ;  /* 0x00000012040a7c10 */ /* 0x000fe4000ff1e0ff */
[----:B------:R-:W-:Y:S04]  /*4600*/  IADD3.X R5, R7, UR20, RZ, P1, !PT ;  /* 0x0000001407057c10 */ /* 0x000fe80008ffe4ff */
[----:B------:R-:W-:Y:S01]  /*4610*/  IADD3.X R11, R5, UR20, RZ, P0, !PT ;  /* 0x00000014050b7c10 */ /* 0x000fe200087fe4ff */
[----:B------:R-:W-:Y:S01]  /*4620*/  LDGSTS.E.BYPASS.LTC128B.128 [R226+0x4800], desc[UR16][R6.64] ;  /* 0x0480000006e27fae */ /* 0x000fe2000b901d50 */
[----:B------:R-:W-:Y:S07]  /*4630*/  ISETP.GT.AND P0, PT, R225, RZ, PT ;  /* 0x000000ffe100720c */ /* 0x000fee0003f04270 */
[----:B------:R1:W-:Y:S08]  /*4640*/  LDGSTS.E.BYPASS.LTC128B.128 [R226+0x5000], desc[UR16][R4.64] ;  /* 0x0500000004e27fae */ /* 0x0003f0000b901d50 */
[----:B------:R2:W-:Y:S08]  /*4650*/  LDGSTS.E.BYPASS.LTC128B.128 [R226+0x5800], desc[UR16][R10.64] ;  /* 0x058000000ae27fae */ /* 0x0005f0000b901d50 */
[----:B------:R-:W-:Y:S08]  /*4660*/  LDSM.16.M88.4 R128, [R215] ;  /* 0x00000000d780783b */ /* 0x000ff00000000200 */
[----:B------:R-:W1:Y:S08]  /*4670*/  LDSM.16.M88.4 R16, [R214] ;  /* 0x00000000d610783b */ /* 0x000e700000000200 */
        /* <DEDUP_REMOVED lines=206> */
.L_x_38:
        /* <DEDUP_REMOVED lines=609> */
[C---:B------:R-:W-:Y:S05]  /*7970*/  HMMA.16816.F32.BF16 R156, R168.reuse, R44, R24 ;  /* 0x0000002ca89c723c */ /* 0x040fea0000041818 */
[----:B------:R-:W-:Y:S01]  /*7980*/  MOV R20, R3 ;  /* 0x0000000300147202 */ /* 0x000fe20000000f00 */
[-C--:B------:R-:W-:Y:S05]  /*7990*/  HMMA.16816.F32.BF16 R168, R168, R46.reuse, R28 ;  /* 0x0000002ea8a8723c */ /* 0x080fea000004181c */
[----:B------:R-:W-:Y:S01]  /*79a0*/  MOV R3, R139 ;  /* 0x0000008b00037202 */ /* 0x000fe20000000f00 */
[----:B------:R-:W-:Y:S01]  /*79b0*/  HMMA.16816.F32.BF16 R164, R164, R46, R32 ;  /* 0x0000002ea4a4723c */ /* 0x000fe20000041820 */
[----:B------:R-:W-:Y:S11]  /*79c0*/  @!UPT UIADD3 URZ, URZ, URZ, URZ ;  /* 0x0000003f3f3ff290 */ /* 0x000ff6000fffe03f */
[----:B------:R-:W-:Y:S01]  /*79d0*/  @!UPT UIADD3 URZ, URZ, URZ, URZ ;  /* 0x0000003f3f3ff290 */ /* 0x000fe2000fffe03f */
[----:B------:R-:W-:Y:S11]  /*79e0*/  @P0 BRA `(.L_x_37) ;  /* 0xffffffc800b80947 */ /* 0x000ff6000383ffff */
.L_x_36:
[----:B------:R-:W1:Y:S01]  /*79f0*/  SHFL.BFLY PT, R2, R227, 0x2, 0x1f ;  /* 0x0c401f00e3027f89 */ /* 0x000e6200000e0000 */
[----:B------:R-:W2:Y:S01]  /*7a00*/  S2UR UR4, SR_CgaCtaId ;  /* 0x00000000000479c3 */ /* 0x000ea20000008800 */
[----:B------:R-:W-:Y:S01]  /*7a10*/  ULDC.U8 UR6, c[0x0][0x3d9] ;  /* 0x0000f64000067ab9 */ /* 0x000fe20000000000 */
[----:B------:R-:W-:Y:S01]  /*7a20*/  UMOV UR5, 0x400 ;  /* 0x0000040000057882 */ /* 0x000fe20000000000 */
[----:B------:R-:W3:Y:S01]  /*7a30*/  SHFL.BFLY PT, R0, R229, 0x2, 0x1f ;  /* 0x0c401f00e5007f89 */ /* 0x000ee200000e0000 */
[----:B------:R-:W-:Y:S01]  /*7a40*/  ISETP.NE.AND P0, PT, RZ, UR6, PT ;  /* 0x00000006ff007c0c */ /* 0x000fe2000bf05270 */
[----:B------:R-:W-:Y:S02]  /*7a50*/  BSSY B0, `(.L_x_40) ;  /* 0x00000e0000007945 */ /* 0x000fe40003800000 */
[----:B------:R-:W4:Y:S04]  /*7a60*/  SHFL.BFLY PT, R3, R228, 0x2, 0x1f ;  /* 0x0c401f00e4037f89 */ /* 0x000f2800000e0000 */
[----:B------:R-:W5:Y:S01]  /*7a70*/  SHFL.BFLY PT, R4, R230, 0x2, 0x1f ;  /* 0x0c401f00e6047f89 */ /* 0x000f6200000e0000 */
[----:B------:R-:W5:Y:S05]  /*7a80*/  S2R R27, SR_TID.X ;  /* 0x00000000001b7919 */ /* 0x000f6a0000002100 */
[----:B------:R-:W5:Y:S01]  /*7a90*/  @P0 LDC.64 R18, c[0x0][0x2c0] ;  /* 0x0000b000ff120b82 */ /* 0x000f620000000a00 */
[----:B------:R-:W5:Y:S01]  /*7aa0*/  S2R R30, SR_CTAID.Y ;  /* 0x00000000001e7919 */ /* 0x000f620000002600 */
[----:B-1----:R-:W-:Y:S01]  /*7ab0*/  FADD.FTZ R2, R2, R227 ;  /* 0x000000e302027221 */ /* 0x002fe20000010000 */
[----:B--2---:R-:W-:-:S05]  /*7ac0*/  ULEA UR4, UR4, UR5, 0x18 ;  /* 0x0000000504047291 */ /* 0x004fca000f8ec03f */
[----:B------:R-:W1:Y:S01]  /*7ad0*/  @!P0 LDC R25, c[0x0][0x2e4] ;  /* 0x0000b900ff198b82 */ /* 0x000e620000000800 */
[----:B------:R-:W2:Y:S01]  /*7ae0*/  S2R R32, SR_CTAID.X ;  /* 0x0000000000207919 */ /* 0x000ea20000002500 */
[----:B---3--:R-:W-:Y:S01]  /*7af0*/  FADD.FTZ R0, R0, R229 ;  /* 0x000000e500007221 */ /* 0x008fe20000010000 */
[----:B------:R-:W3:Y:S01]  /*7b00*/  SHFL.BFLY PT, R5, R2, 0x1, 0x1f ;  /* 0x0c201f0002057f89 */ /* 0x000ee200000e0000 */
[----:B----4-:R-:W-:-:S03]  /*7b10*/  FADD.FTZ R3, R3, R228 ;  /* 0x000000e403037221 */ /* 0x010fc60000010000 */
[----:B------:R-:W4:Y:S01]  /*7b20*/  SHFL.BFLY PT, R7, R0, 0x1, 0x1f ;  /* 0x0c201f0000077f89 */ /* 0x000f2200000e0000 */
[----:B-----5:R-:W-:-:S03]  /*7b30*/  FADD.FTZ R4, R4, R230 ;  /* 0x000000e604047221 */ /* 0x020fc60000010000 */
[----:B------:R-:W5:Y:S01]  /*7b40*/  SHFL.BFLY PT, R6, R3, 0x1, 0x1f ;  /* 0x0c201f0003067f89 */ /* 0x000f6200000e0000 */
[----:B------:R-:W2:Y:S01]  /*7b50*/  S2R R31, SR_CTAID.Z ;  /* 0x00000000001f7919 */ /* 0x000ea20000002700 */
[----:B------:R-:W-:-:S04]  /*7b60*/  SHF.R.S32.HI R15, RZ, 0x1f, R27 ;  /* 0x0000001fff0f7819 */ /* 0x000fc8000001141b */
[CC--:B------:R-:W-:Y:S02]  /*7b70*/  LEA.HI R28, R15.reuse, R27.reuse, RZ, 0x2 ;  /* 0x0000001b0f1c7211 */ /* 0x0c0fe400078f10ff */
[----:B------:R-:W-:Y:S01]  /*7b80*/  LEA.HI R15, R15, R27, RZ, 0x5 ;  /* 0x0000001b0f0f7211 */ /* 0x000fe200078f28ff */
[----:B---3--:R-:W-:Y:S01]  /*7b90*/  FADD.FTZ R22, R2, R5 ;  /* 0x0000000502167221 */ /* 0x008fe20000010000 */
[----:B------:R-:W-:Y:S01]  /*7ba0*/  MOV R2, 0x3f800000 ;  /* 0x3f80000000027802 */ /* 0x000fe20000000f00 */
[----:B------:R-:W3:Y:S01]  /*7bb0*/  SHFL.BFLY PT, R5, R4, 0x1, 0x1f ;  /* 0x0c201f0004057f89 */ /* 0x000ee200000e0000 */
[----:B------:R-:W-:Y:S01]  /*7bc0*/  SHF.R.S32.HI R15, RZ, 0x5, R15 ;  /* 0x00000005ff0f7819 */ /* 0x000fe2000001140f */
[----:B----4-:R-:W-:Y:S01]  /*7bd0*/  FADD.FTZ R23, R0, R7 ;  /* 0x0000000700177221 */ /* 0x010fe20000010000 */
[----:B------:R-:W-:Y:S01]  /*7be0*/  FSETP.NE.FTZ.AND P6, PT, R22, RZ, PT ;  /* 0x000000ff1600720b */ /* 0x000fe20003fd5000 */
[----:B------:R-:W-:Y:S02]  /*7bf0*/  IMAD.MOV.U32 R0, RZ, RZ, 0x3f800000 ;  /* 0x3f800000ff007424 */ /* 0x000fe400078e00ff */
[----:B-----5:R-:W-:Y:S01]  /*7c00*/  FADD.FTZ R24, R3, R6 ;  /* 0x0000000603187221 */ /* 0x020fe20000010000 */
[----:B------:R-:W-:-:S02]  /*7c10*/  FSETP.NE.FTZ.AND P5, PT, R23, RZ, PT ;  /* 0x000000ff1700720b */ /* 0x000fc40003fb5000 */
[----:B------:R-:W-:Y:S02]  /*7c20*/  MOV R3, 0x3f800000 ;  /* 0x3f80000000037802 */ /* 0x000fe40000000f00 */
[----:B------:R-:W-:-:S05]  /*7c30*/  FSETP.NE.FTZ.AND P4, PT, R24, RZ, PT ;  /* 0x000000ff1800720b */ /* 0x000fca0003f95000 */
[----:B------:R-:W4:Y:S08]  /*7c40*/  @P6 MUFU.RCP R2, R22 ;  /* 0x0000001600026308 */ /* 0x000f300000001000 */
[----:B------:R-:W5:Y:S01]  /*7c50*/  @P5 MUFU.RCP R3, R23 ;  /* 0x0000001700035308 */ /* 0x000f620000001000 */
[----:B---3--:R-:W-:Y:S01]  /*7c60*/  FADD.FTZ R26, R4, R5 ;  /* 0x00000005041a7221 */ /* 0x008fe20000010000 */
[----:B------:R-:W-:-:S02]  /*7c70*/  LOP3.LUT R4, R28, 0xfffffffc, RZ, 0xc0, !PT ;  /* 0xfffffffc1c047812 */ /* 0x000fc400078ec0ff */
[----:B------:R-:W-:Y:S02]  /*7c80*/  SHF.R.S32.HI R28, RZ, 0x2, R28 ;  /* 0x00000002ff1c7819 */ /* 0x000fe4000001141c */
[----:B------:R-:W-:Y:S02]  /*7c90*/  FSETP.NE.FTZ.AND P3, PT, R26, RZ, PT ;  /* 0x000000ff1a00720b */ /* 0x000fe40003f75000 */
[----:B------:R-:W-:Y:S01]  /*7ca0*/  IADD3 R27, -R4, R27, RZ ;  /* 0x0000001b041b7210 */ /* 0x000fe20007ffe1ff */
[----:B------:R-:W-:Y:S01]  /*7cb0*/  IMAD.MOV.U32 R4, RZ, RZ, 0x3f800000 ;  /* 0x3f800000ff047424 */ /* 0x000fe200078e00ff */
[----:B------:R-:W3:Y:S01]  /*7cc0*/  @P4 MUFU.RCP R0, R24 ;  /* 0x0000001800004308 */ /* 0x000ee20000001000 */
[C---:B----4-:R-:W-:Y:S01]  /*7cd0*/  FMUL.FTZ R144, R2.reuse, R144 ;  /* 0x0000009002907220 */ /* 0x050fe20000410000 */
[C---:B------:R-:W-:Y:S01]  /*7ce0*/  FMUL.FTZ R8, R2.reuse, R145 ;  /* 0x0000009102087220 */ /* 0x040fe20000410000 */
[C---:B------:R-:W-:Y:S01]  /*7cf0*/  FMUL.FTZ R148, R2.reuse, R148 ;  /* 0x0000009402947220 */ /* 0x040fe20000410000 */
[C---:B------:R-:W-:Y:S01]  /*7d00*/  FMUL.FTZ R17, R2.reuse, R149 ;  /* 0x0000009502117220 */ /* 0x040fe20000410000 */
[C---:B------:R-:W-:Y:S01]  /*7d10*/  FMUL.FTZ R160, R2.reuse, R160 ;  /* 0x000000a002a07220 */ /* 0x040fe20000410000 */
[C---:B------:R-:W-:Y:S01]  /*7d20*/  FMUL.FTZ R10, R2.reuse, R161 ;  /* 0x000000a1020a7220 */ /* 0x040fe20000410000 */
[C---:B-----5:R-:W-:Y:S01]  /*7d30*/  FMUL.FTZ R146, R3.reuse, R146 ;  /* 0x0000009203927220 */ /* 0x060fe20000410000 */
[C---:B------:R-:W-:Y:S01]  /*7d40*/  FMUL.FTZ R21, R3.reuse, R147 ;  /* 0x0000009303157220 */ /* 0x040fe20000410000 */
[C---:B------:R-:W-:Y:S01]  /*7d50*/  FMUL.FTZ R150, R3.reuse, R150 ;  /* 0x0000009603967220 */ /* 0x040fe20000410000 */
[C---:B------:R-:W-:Y:S01]  /*7d60*/  FMUL.FTZ R16, R3.reuse, R151 ;  /* 0x0000009703107220 */ /* 0x040fe20000410000 */
[C---:B------:R-:W-:Y:S01]  /*7d70*/  FMUL.FTZ R162, R3.reuse, R162 ;  /* 0x000000a203a27220 */ /* 0x040fe20000410000 */
[C---:B------:R-:W-:Y:S01]  /*7d80*/  FMUL.FTZ R12, R3.reuse, R163 ;  /* 0x000000a3030c7220 */ /* 0x040fe20000410000 */
[C---:B------:R-:W-:Y:S01]  /*7d90*/  FMUL.FTZ R166, R3.reuse, R166 ;  /* 0x000000a603a67220 */ /* 0x040fe20000410000 */
[----:B------:R-:W-:Y:S01]  /*7da0*/  FMUL.FTZ R7, R3, R167 ;  /* 0x000000a703077220 */ /* 0x000fe20000410000 */
[----:B------:R-:W-:Y:S01]  /*7db0*/  SHF.R.S32.HI R3, RZ, 0x1f, R28 ;  /* 0x0000001fff037819 */ /* 0x000fe2000001141c */
[----:B------:R-:W4:Y:S01]  /*7dc0*/  @P3 MUFU.RCP R4, R26 ;  /* 0x0000001a00043308 */ /* 0x000f220000001000 */
[C---:B------:R-:W-:Y:S01]  /*7dd0*/  FMUL.FTZ R164, R2.reuse, R164 ;  /* 0x000000a402a47220 */ /* 0x040fe20000410000 */
[----:B------:R-:W-:Y:S01]  /*7de0*/  FMUL.FTZ R9, R2, R165 ;  /* 0x000000a502097220 */ /* 0x000fe20000410000 */
[----:B------:R-:W-:Y:S01]  /*7df0*/  LEA.HI R3, R3, R28, RZ, 0x3 ;  /* 0x0000001c03037211 */ /* 0x000fe200078f18ff */
[C---:B---3--:R-:W-:Y:S01]  /*7e00*/  FMUL.FTZ R140, R0.reuse, R140 ;  /* 0x0000008c008c7220 */ /* 0x048fe20000410000 */
[C---:B------:R-:W-:Y:S01]  /*7e10*/  FMUL.FTZ R141, R0.reuse, R141 ;  /* 0x0000008d008d7220 */ /* 0x040fe20000410000 */
[C---:B------:R-:W-:Y:S01]  /*7e20*/  FMUL.FTZ R152, R0.reuse, R152 ;  /* 0x0000009800987220 */ /* 0x040fe20000410000 */
[----:B------:R-:W-:Y:S01]  /*7e30*/  LOP3.LUT R3, R3, 0xfffffff8, RZ, 0xc0, !PT ;  /* 0xfffffff803037812 */ /* 0x000fe200078ec0ff */
[C---:B------:R-:W-:Y:S01]  /*7e40*/  FMUL.FTZ R11, R0.reuse, R153 ;  /* 0x00000099000b7220 */ /* 0x040fe20000410000 */
[C---:B------:R-:W-:Y:S01]  /*7e50*/  FMUL.FTZ R156, R0.reuse, R156 ;  /* 0x0000009c009c7220 */ /* 0x040fe20000410000 */
[----:B------:R-:W-:Y:S01]  /*7e60*/  FMUL.FTZ R14, R0, R157 ;  /* 0x0000009d000e7220 */ /* 0x000fe20000410000 */
[----:B------:R-:W-:Y:S01]  /*7e70*/  IADD3 R3, R28, -R3, RZ ;  /* 0x800000031c037210 */ /* 0x000fe20007ffe0ff */
[C---:B------:R-:W-:Y:S01]  /*7e80*/  FMUL.FTZ R168, R0.reuse, R168 ;  /* 0x000000a800a87220 */ /* 0x040fe20000410000 */
[----:B------:R-:W-:Y:S01]  /*7e90*/  FMUL.FTZ R6, R0, R169 ;  /* 0x000000a900067220 */ /* 0x000fe20000410000 */
[----:B------:R-:W-:-:S02]  /*7ea0*/  F2FP.BF16.F32.PACK_AB R8, R8, R144 ;  /* 0x000000900808723e */ /* 0x000fc400000010ff */
[C---:B------:R-:W-:Y:S01]  /*7eb0*/  LEA.HI R2, R3.reuse, R3, RZ, 0x1 ;  /* 0x0000000303027211 */ /* 0x040fe200078f08ff */
[C---:B----4-:R-:W-:Y:S01]  /*7ec0*/  FMUL.FTZ R143, R4.reuse, R143 ;  /* 0x0000008f048f7220 */ /* 0x050fe20000410000 */
[C---:B------:R-:W-:Y:S01]  /*7ed0*/  FMUL.FTZ R142, R4.reuse, R142 ;  /* 0x0000008e048e7220 */ /* 0x040fe20000410000 */
[C---:B------:R-:W-:Y:S01]  /*7ee0*/  FMUL.FTZ R155, R4.reuse, R155 ;  /* 0x0000009b049b7220 */ /* 0x040fe20000410000 */
[----:B------:R-:W-:Y:S01]  /*7ef0*/  SHF.R.S32.HI R0, RZ, 0x1, R2 ;  /* 0x00000001ff007819 */ /* 0x000fe20000011402 */
[----:B------:R-:W-:Y:S01]  /*7f00*/  FMUL.FTZ R154, R4, R154 ;  /* 0x0000009a049a7220 */ /* 0x000fe20000410000 */
[----:B------:R-:W-:Y:S01]  /*7f10*/  LOP3.LUT R2, R2, 0x3fffffe, RZ, 0xc0, !PT ;  /* 0x03fffffe02027812 */ /* 0x000fe200078ec0ff */
[C---:B------:R-:W-:Y:S01]  /*7f20*/  FMUL.FTZ R159, R4.reuse, R159 ;  /* 0x0000009f049f7220 */ /* 0x040fe20000410000 */
[C---:B------:R-:W-:Y:S01]  /*7f30*/  FMUL.FTZ R13, R4.reuse, R158 ;  /* 0x0000009e040d7220 */ /* 0x040fe20000410000 */
[C---:B------:R-:W-:Y:S01]  /*7f40*/  FMUL.FTZ R171, R4.reuse, R171 ;  /* 0x000000ab04ab7220 */ /* 0x040fe20000410000 */
[----:B------:R-:W-:Y:S01]  /*7f50*/  FMUL.FTZ R5, R4, R170 ;  /* 0x000000aa04057220 */ /* 0x000fe20000410000 */
[C---:B------:R-:W-:Y:S01]  /*7f60*/  IMAD.SHL.U32 R4, R0.reuse, 0x40, RZ ;  /* 0x0000004000047824 */ /* 0x040fe200078e00ff */
[----:B------:R-:W-:Y:S01]  /*7f70*/  IADD3 R3, R3, -R2, RZ ;  /* 0x8000000203037210 */ /* 0x000fe20007ffe0ff */
[----:B------:R-:W-:Y:S01]  /*7f80*/  IMAD R2, R15, 0x100, R27 ;  /* 0x000001000f027824 */ /* 0x000fe200078e021b */
[----:B------:R-:W-:-:S02]  /*7f90*/  LOP3.LUT P2, RZ, R0, 0x2, RZ, 0xc0, !PT ;  /* 0x0000000200ff7812 */ /* 0x000fc4000784c0ff */
[----:B------:R-:W-:Y:S02]  /*7fa0*/  LOP3.LUT R4, R4, 0xc0, RZ, 0xc0, !PT ;  /* 0x000000c004047812 */ /* 0x000fe400078ec0ff */
[----:B------:R-:W-:Y:S02]  /*7fb0*/  LEA R2, R3, R2, 0x4 ;  /* 0x0000000203027211 */ /* 0x000fe400078e20ff */
[----:B------:R-:W-:Y:S02]  /*7fc0*/  LEA.HI R3, R4, R4, RZ, 0x1d ;  /* 0x0000000404037211 */ /* 0x000fe400078fe8ff */
[----:B------:R-:W-:Y:S02]  /*7fd0*/  LOP3.LUT R4, R0, 0x1, RZ, 0xc0, !PT ;  /* 0x0000000100047812 */ /* 0x000fe400078ec0ff */
[----:B------:R-:W-:Y:S01]  /*7fe0*/  F2FP.BF16.F32.PACK_AB R21, R21, R146 ;  /* 0x000000921515723e */ /* 0x000fe200000010ff */
[----:B------:R-:W-:Y:S01]  /*7ff0*/  IMAD.U32 R0, R2, 0x2, R3 ;  /* 0x0000000202007824 */ /* 0x000fe200078e0003 */
[----:B------:R-:W-:-:S02]  /*8000*/  ISETP.NE.U32.AND P1, PT, R4, 0x1, PT ;  /* 0x000000010400780c */ /* 0x000fc40003f25070 */
[----:B------:R-:W-:Y:S02]  /*8010*/  MOV R4, 0xfffffff0 ;  /* 0xfffffff000047802 */ /* 0x000fe40000000f00 */
[----:B------:R-:W-:Y:S01]  /*8020*/  LEA R0, R0, UR4, 0x1 ;  /* 0x0000000400007c11 */ /* 0x000fe2000f8e08ff */
[----:B------:R-:W-:Y:S01]  /*8030*/  ULDC.U8 UR4, c[0x0][0x3d8] ;  /* 0x0000f60000047ab9 */ /* 0x000fe20000000000 */
[----:B------:R-:W-:Y:S02]  /*8040*/  SEL R4, R4, 0x10, !P1 ;  /* 0x0000001004047807 */ /* 0x000fe40004800000 */
[----:B------:R-:W-:Y:S01]  /*8050*/  ISETP.NE.AND P1, PT, RZ, UR4, PT ;  /* 0x00000004ff007c0c */ /* 0x000fe2000bf25270 */
[C---:B------:R-:W-:Y:S01]  /*8060*/  VIADD R2, R0.reuse, 0x20 ;  /* 0x0000002000027836 */ /* 0x040fe20000000000 */
[C---:B------:R-:W-:Y:S01]  /*8070*/  @P2 IADD3 R2, R0.reuse, -0x20, RZ ;  /* 0xffffffe000022810 */ /* 0x040fe20007ffe0ff */
[----:B------:R3:W-:Y:S01]  /*8080*/  STS [R0], R8 ;  /* 0x0000000800007388 */ /* 0x0007e20000000800 */
[----:B------:R-:W-:Y:S01]  /*8090*/  ISETP.NE.OR P2, PT, RZ, UR6, !P1 ;  /* 0x00000006ff007c0c */ /* 0x000fe2000cf45670 */
[----:B------:R-:W-:Y:S01]  /*80a0*/  IMAD.IADD R3, R0, 0x1, R4 ;  /* 0x0000000100037824 */ /* 0x000fe200078e0204 */
[----:B------:R-:W-:Y:S01]  /*80b0*/  F2FP.BF16.F32.PACK_AB R17, R17, R148 ;  /* 0x000000941111723e */ /* 0x000fe200000010ff */
[----:B------:R-:W-:Y:S01]  /*80c0*/  STS [R0+0x200], R21 ;  /* 0x0002001500007388 */ /* 0x000fe20000000800 */
[----:B------:R-:W-:-:S02]  /*80d0*/  F2FP.BF16.F32.PACK_AB R16, R16, R150 ;  /* 0x000000961010723e */ /* 0x000fc400000010ff */
[----:B------:R-:W-:Y:S01]  /*80e0*/  F2FP.BF16.F32.PACK_AB R140, R141, R140 ;  /* 0x0000008c8d8c723e */ /* 0x000fe200000010ff */
[----:B------:R4:W-:Y:S01]  /*80f0*/  STS [R3], R17 ;  /* 0x0000001103007388 */ /* 0x0009e20000000800 */
[----:B------:R-:W-:Y:S02]  /*8100*/  F2FP.BF16.F32.PACK_AB R142, R143, R142 ;  /* 0x0000008e8f8e723e */ /* 0x000fe400000010ff */
[----:B------:R-:W-:Y:S01]  /*8110*/  F2FP.BF16.F32.PACK_AB R11, R11, R152 ;  /* 0x000000980b0b723e */ /* 0x000fe200000010ff */
[----:B------:R-:W-:Y:S01]  /*8120*/  STS [R3+0x200], R16 ;  /* 0x0002001003007388 */ /* 0x000fe20000000800 */
[----:B------:R-:W-:Y:S02]  /*8130*/  F2FP.BF16.F32.PACK_AB R154, R155, R154 ;  /* 0x0000009a9b9a723e */ /* 0x000fe400000010ff */
[----:B------:R-:W-:Y:S01]  /*8140*/  F2FP.BF16.F32.PACK_AB R12, R12, R162 ;  /* 0x000000a20c0c723e */ /* 0x000fe200000010ff */
[----:B------:R-:W-:Y:S01]  /*8150*/  STS [R0+0x1000], R140 ;  /* 0x0010008c00007388 */ /* 0x000fe20000000800 */
[----:B------:R-:W-:-:S02]  /*8160*/  F2FP.BF16.F32.PACK_AB R10, R10, R160 ;  /* 0x000000a00a0a723e */ /* 0x000fc400000010ff */
[----:B------:R-:W-:Y:S01]  /*8170*/  F2FP.BF16.F32.PACK_AB R9, R9, R164 ;  /* 0x000000a40909723e */ /* 0x000fe200000010ff */
[----:B------:R5:W-:Y:S01]  /*8180*/  STS [R0+0x1200], R142 ;  /* 0x0012008e00007388 */ /* 0x000be20000000800 */
[----:B------:R-:W-:Y:S02]  /*8190*/  F2FP.BF16.F32.PACK_AB R7, R7, R166 ;  /* 0x000000a60707723e */ /* 0x000fe400000010ff */
[----:B------:R-:W-:Y:S01]  /*81a0*/  F2FP.BF16.F32.PACK_AB R13, R159, R13 ;  /* 0x0000000d9f0d723e */ /* 0x000fe200000010ff */
[----:B------:R2:W-:Y:S01]  /*81b0*/  STS [R3+0x1000], R11 ;  /* 0x0010000b03007388 */ /* 0x0005e20000000800 */
[----:B---3--:R-:W-:Y:S01]  /*81c0*/  @P0 IMAD R8, R19, R18, RZ ;  /* 0x0000001213080224 */ /* 0x008fe200078e02ff */
[----:B------:R-:W-:Y:S01]  /*81d0*/  F2FP.BF16.F32.PACK_AB R14, R14, R156 ;  /* 0x0000009c0e0e723e */ /* 0x000fe200000010ff */
[----:B------:R-:W1:Y:S01]  /*81e0*/  @!P0 LDC R19, c[0x0][0x2c4] ;  /* 0x0000b100ff138b82 */ /* 0x000e620000000800 */
[----:B------:R-:W-:Y:S01]  /*81f0*/  STS [R3+0x1200], R154 ;  /* 0x0012009a03007388 */ /* 0x000fe20000000800 */
[----:B------:R-:W-:-:S02]  /*8200*/  F2FP.BF16.F32.PACK_AB R6, R6, R168 ;  /* 0x000000a80606723e */ /* 0x000fc400000010ff */
[----:B------:R-:W-:Y:S01]  /*8210*/  F2FP.BF16.F32.PACK_AB R5, R171, R5 ;  /* 0x00000005ab05723e */ /* 0x000fe200000010ff */
[----:B------:R3:W-:Y:S01]  /*8220*/  STS [R2+0x200], R12 ;  /* 0x0002000c02007388 */ /* 0x0007e20000000800 */
[----:B----4-:R4:W3:Y:S02]  /*8230*/  @P6 MUFU.LG2 R17, R22 ;  /* 0x0000001600116308 */ /* 0x0108e40000000c00 */
[----:B------:R-:W3:Y:S01]  /*8240*/  @!P0 LDC R21, c[0x0][0x270] ;  /* 0x00009c00ff158b82 */ /* 0x000ee20000000800 */
[----:B------:R3:W-:Y:S07]  /*8250*/  STS [R2], R10 ;  /* 0x0000000a02007388 */ /* 0x0007ee0000000800 */
[----:B------:R-:W3:Y:S01]  /*8260*/  @!P2 LDC R18, c[0x0][0x2c4] ;  /* 0x0000b100ff12ab82 */ /* 0x000ee20000000800 */
[----:B-----5:R-:W-:Y:S01]  /*8270*/  IADD3 R0, R4, R2, RZ ;  /* 0x0000000204007210 */ /* 0x020fe20007ffe0ff */
[----:B------:R-:W-:-:S04]  /*8280*/  @P0 IMAD.MOV.U32 R4, RZ, RZ, 0x1 ;  /* 0x00000001ff040424 */ /* 0x000fc800078e00ff */
[----:B------:R5:W-:Y:S02]  /*8290*/  STS [R0], R9 ;  /* 0x0000000900007388 */ /* 0x000be40000000800 */
[----:B--2---:R-:W2:Y:S01]  /*82a0*/  @P0 LDC R11, c[0x0][0x2c0] ;  /* 0x0000b000ff0b0b82 */ /* 0x004ea20000000800 */
[----:B-1----:R-:W-:Y:S01]  /*82b0*/  @!P0 SEL R8, R19, R25, !P1 ;  /* 0x0000001913088207 */ /* 0x002fe20004800000 */
[----:B------:R-:W-:Y:S01]  /*82c0*/  IMAD.MOV.U32 R25, RZ, RZ, 0x7f800000 ;  /* 0x7f800000ff197424 */ /* 0x000fe200078e00ff */
[----:B------:R-:W-:Y:S01]  /*82d0*/  STS [R0+0x200], R7 ;  /* 0x0002000700007388 */ /* 0x000fe20000000800 */
[----:B----4-:R-:W-:-:S03]  /*82e0*/  MOV R22, 0x7f800000 ;  /* 0x7f80000000167802 */ /* 0x010fc60000000f00 */
[----:B------:R1:W-:Y:S01]  /*82f0*/  STS [R2+0x1200], R13 ;  /* 0x0012000d02007388 */ /* 0x0003e20000000800 */
[----:B---3--:R-:W3:Y:S01]  /*8300*/  @P5 LDC R12, c[0x0][0x2e8] ;  /* 0x0000ba00ff0c5b82 */ /* 0x008ee20000000800 */
[----:B------:R-:W-:Y:S01]  /*8310*/  @!P0 IMAD R4, R8, R21, RZ ;  /* 0x0000001508048224 */ /* 0x000fe200078e02ff */
[----:B------:R4:W-:Y:S01]  /*8320*/  @P3 MUFU.LG2 R10, R26 ;  /* 0x0000001a000a3308 */ /* 0x0009e20000000c00 */
[----:B------:R2:W-:Y:S02]  /*8330*/  STS [R2+0x1000], R14 ;  /* 0x0010000e02007388 */ /* 0x0005e40000000800 */
[----:B------:R-:W-:Y:S02]  /*8340*/  IMAD R4, R30, R4, RZ ;  /* 0x000000041e047224 */ /* 0x000fe400078e02ff */
[----:B------:R2:W-:Y:S01]  /*8350*/  STS [R0+0x1000], R6 ;  /* 0x0010000600007388 */ /* 0x0005e20000000800 */
[----:B------:R-:W3:Y:S02]  /*8360*/  @P6 LDC R16, c[0x0][0x2e8] ;  /* 0x0000ba00ff106b82 */ /* 0x000ee40000000800 */
[----:B------:R-:W-:Y:S01]  /*8370*/  SEL R4, R4, RZ, P2 ;  /* 0x000000ff04047207 */ /* 0x000fe20001000000 */
[----:B------:R2:W-:Y:S04]  /*8380*/  STS [R0+0x1200], R5 ;  /* 0x0012000500007388 */ /* 0x0005e80000000800 */
[----:B------:R-:W-:Y:S01]  /*8390*/  IMAD R4, R31, R8, R4 ;  /* 0x000000081f047224 */ /* 0x000fe200078e0204 */
[----:B-----5:R5:W5:Y:S01]  /*83a0*/  @P5 MUFU.LG2 R9, R23 ;  /* 0x0000001700095308 */ /* 0x020b620000000c00 */
[----:B------:R-:W-:-:S02]  /*83b0*/  @!P0 MOV R11, 0x1 ;  /* 0x00000001000b8802 */ /* 0x000fc40000000f00 */
[----:B----4-:R-:W-:Y:S01]  /*83c0*/  SHF.R.S32.HI R26, RZ, 0x1f, R30 ;  /* 0x0000001fff1a7819 */ /* 0x010fe2000001141e */
[----:B-1----:R-:W1:Y:S04]  /*83d0*/  @P4 LDC R13, c[0x0][0x2e8] ;  /* 0x0000ba00ff0d4b82 */ /* 0x002e680000000800 */
[----:B------:R4:W4:Y:S01]  /*83e0*/  @P4 MUFU.LG2 R7, R24 ;  /* 0x0000001800074308 */ /* 0x0009220000000c00 */
[----:B--2---:R-:W-:-:S03]  /*83f0*/  CS2R R2, SRZ ;  /* 0x0000000000027805 */ /* 0x004fc6000001ff00 */
[----:B------:R-:W2:Y:S01]  /*8400*/  @P3 LDC R14, c[0x0][0x2e8] ;  /* 0x0000ba00ff0e3b82 */ /* 0x000ea20000000800 */
[----:B------:R-:W-:Y:S01]  /*8410*/  @P6 FMUL.FTZ R6, R17, 0.69314718246459960938 ;  /* 0x3f31721811066820 */ /* 0x000fe20000410000 */
[----:B-----5:R-:W-:Y:S01]  /*8420*/  MOV R23, 0x7f800000 ;  /* 0x7f80000000177802 */ /* 0x020fe20000000f00 */
[----:B------:R-:W-:Y:S02]  /*8430*/  @!P2 IMAD R0, R30, R18, RZ ;  /* 0x000000121e00a224 */ /* 0x000fe400078e02ff */
[----:B------:R-:W-:Y:S02]  /*8440*/  @P5 FMUL.FTZ R5, R9, 0.69314718246459960938 ;  /* 0x3f31721809055820 */ /* 0x000fe40000410000 */
[--C-:B------:R-:W-:Y:S01]  /*8450*/  @!P2 IMAD.MOV.U32 R2, RZ, RZ, R0.reuse ;  /* 0x000000ffff02a224 */ /* 0x100fe200078e0000 */
[----:B------:R-:W-:Y:S01]  /*8460*/  @!P2 SHF.R.S32.HI R3, RZ, 0x1f, R0 ;  /* 0x0000001fff03a819 */ /* 0x000fe20000011400 */
[----:B---3--:R-:W-:Y:S01]  /*8470*/  @P5 FFMA.FTZ R25, R138, R12, R5 ;  /* 0x0000000c8a195223 */ /* 0x008fe20000010005 */
[----:B------:R-:W-:Y:S01]  /*8480*/  BAR.SYNC.DEFER_BLOCKING 0x0 ;  /* 0x0000000000007b1d */ /* 0x000fe20000010000 */
[----:B------:R-:W-:Y:S01]  /*8490*/  LOP3.LUT P2, RZ, R252, 0x3, RZ, 0xc0, !PT ;  /* 0x00000003fcff7812 */ /* 0x000fe2000784c0ff */
[----:B------:R-:W-:Y:S01]  /*84a0*/  IMAD R5, R32, R11, RZ ;  /* 0x0000000b20057224 */ /* 0x000fe200078e02ff */
[----:B----4-:R-:W-:Y:S01]  /*84b0*/  MOV R24, 0x7f800000 ;  /* 0x7f80000000187802 */ /* 0x010fe20000000f00 */
[----:B------:R-:W-:Y:S01]  /*84c0*/  @P6 FFMA.FTZ R24, R139, R16, R6 ;  /* 0x000000108b186223 */ /* 0x000fe20000010006 */
[----:B------:R-:W-:Y:S01]  /*84d0*/  @P3 FMUL.FTZ R6, R10, 0.69314718246459960938 ;  /* 0x3f3172180a063820 */ /* 0x000fe20000410000 */
[----:B------:R-:W-:-:S02]  /*84e0*/  IMAD.SHL.U32 R0, R5, 0x80, RZ ;  /* 0x0000008005007824 */ /* 0x000fc400078e00ff */
[----:B------:R-:W-:Y:S01]  /*84f0*/  @P4 FMUL.FTZ R7, R7, 0.69314718246459960938 ;  /* 0x3f31721807074820 */ /* 0x000fe20000410000 */
[----:B------:R-:W-:Y:S02]  /*8500*/  IMAD.SHL.U32 R12, R27, 0x8, RZ ;  /* 0x000000081b0c7824 */ /* 0x000fe400078e00ff */
[----:B------:R-:W-:Y:S01]  /*8510*/  IADD3 R10, P1, P0, R0, R2, R4 ;  /* 0x00000002000a7210 */ /* 0x000fe2000783e004 */
[----:B-1----:R-:W-:Y:S01]  /*8520*/  @P4 FFMA.FTZ R23, R137, R13, R7 ;  /* 0x0000000d89174223 */ /* 0x002fe20000010007 */
[----:B------:R-:W-:Y:S01]  /*8530*/  SHF.R.S32.HI R5, RZ, 0x1f, R0 ;  /* 0x0000001fff057819 */ /* 0x000fe20000011400 */
[----:B--2---:R-:W-:Y:S01]  /*8540*/  @P3 FFMA.FTZ R22, R20, R14, R6 ;  /* 0x0000000e14163223 */ /* 0x004fe20000010006 */
[----:B------:R-:W-:Y:S02]  /*8550*/  SHF.R.S32.HI R4, RZ, 0x1f, R4 ;  /* 0x0000001fff047819 */ /* 0x000fe40000011404 */
[----:B------:R-:W-:Y:S02]  /*8560*/  SHF.R.S32.HI R13, RZ, 0x1f, R12 ;  /* 0x0000001fff0d7819 */ /* 0x000fe4000001140c */
[----:B------:R-:W-:Y:S01]  /*8570*/  IADD3.X R9, R5, R3, R4, P1, P0 ;  /* 0x0000000305097210 */ /* 0x000fe20000fe0404 */
[----:B------:R-:W-:Y:S06]  /*8580*/  @P2 BRA `(.L_x_41) ;  /* 0x0000000000b02947 */ /* 0x000fec0003800000 */
[----:B------:R-:W-:Y:S02]  /*8590*/  SHF.R.S32.HI R0, RZ, 0x1f, R15 ;  /* 0x0000001fff007819 */ /* 0x000fe4000001140f */
[----:B------:R-:W-:Y:S02]  /*85a0*/  SHF.R.S32.HI R3, RZ, 0x1f, R252 ;  /* 0x0000001fff037819 */ /* 0x000fe400000114fc */
[----:B------:R-:W-:Y:S02]  /*85b0*/  LEA.HI R2, R0, R15, RZ, 0x2 ;  /* 0x0000000f00027211 */ /* 0x000fe400078f10ff */
[----:B------:R-:W-:Y:S02]  /*85c0*/  LEA.HI R0, R3, R252, RZ, 0x2 ;  /* 0x000000fc03007211 */ /* 0x000fe400078f10ff */
[----:B------:R-:W-:Y:S02]  /*85d0*/  LOP3.LUT R2, R2, 0xffffffc, RZ, 0xc0, !PT ;  /* 0x0ffffffc02027812 */ /* 0x000fe400078ec0ff */
[----:B------:R-:W-:-:S03]  /*85e0*/  SHF.R.S32.HI R0, RZ, 0x2, R0 ;  /* 0x00000002ff007819 */ /* 0x000fc60000011400 */
[----:B------:R-:W-:-:S04]  /*85f0*/  IMAD.IADD R2, R15, 0x1, -R2 ;  /* 0x000000010f027824 */ /* 0x000fc800078e0a02 */
[----:B------:R-:W-:Y:S02]  /*8600*/  IMAD R0, R2, 0x10, R0 ;  /* 0x0000001002007824 */ /* 0x000fe400078e0200 */
[----:B------:R-:W-:Y:S02]  /*8610*/  IMAD R2, R32, -0x80, R19 ;  /* 0xffffff8020027824 */ /* 0x000fe400078e0213 */
[C---:B------:R-:W-:Y:S02]  /*8620*/  VIADD R3, R0.reuse, 0x8 ;  /* 0x0000000800037836 */ /* 0x040fe40000000000 */
[C---:B------:R-:W-:Y:S01]  /*8630*/  VIADD R4, R0.reuse, 0x40 ;  /* 0x0000004000047836 */ /* 0x040fe20000000000 */
[CC--:B------:R-:W-:Y:S01]  /*8640*/  ISETP.GE.AND P6, PT, R0.reuse, R2.reuse, PT ;  /* 0x000000020000720c */ /* 0x0c0fe20003fc6270 */
[----:B------:R-:W-:Y:S01]  /*8650*/  VIADD R5, R0, 0x48 ;  /* 0x0000004800057836 */ /* 0x000fe20000000000 */
[-C--:B------:R-:W-:Y:S02]  /*8660*/  ISETP.GE.AND P5, PT, R3, R2.reuse, PT ;  /* 0x000000020300720c */ /* 0x080fe40003fa6270 */
[----:B------:R-:W-:-:S02]  /*8670*/  ISETP.GE.AND P4, PT, R4, R2, PT ;  /* 0x000000020400720c */ /* 0x000fc40003f86270 */
[----:B------:R-:W-:-:S07]  /*8680*/  ISETP.GE.AND P3, PT, R5, R2, PT ;  /* 0x000000020500720c */ /* 0x000fce0003f66270 */
[----:B------:R-:W1:Y:S01]  /*8690*/  @!P6 LDC.64 R14, c[0x0][0x2b0] ;  /* 0x0000ac00ff0eeb82 */ /* 0x000e620000000a00 */
[-C--:B------:R-:W-:Y:S02]  /*86a0*/  @!P6 IMAD R2, R0, R11.reuse, RZ ;  /* 0x0000000b0002e224 */ /* 0x080fe400078e02ff */
[-C--:B------:R-:W-:Y:S02]  /*86b0*/  @!P5 IMAD R0, R3, R11.reuse, RZ ;  /* 0x0000000b0300d224 */ /* 0x080fe400078e02ff */
[-C--:B------:R-:W-:Y:S01]  /*86c0*/  @!P4 IMAD R3, R4, R11.reuse, RZ ;  /* 0x0000000b0403c224 */ /* 0x080fe200078e02ff */
[-C--:B------:R-:W-:Y:S01]  /*86d0*/  @!P6 IADD3 R7, P0, R2, R10.reuse, RZ ;  /* 0x0000000a0207e210 */ /* 0x080fe20007f1e0ff */
[----:B------:R-:W-:Y:S01]  /*86e0*/  @!P3 IMAD R5, R5, R11, RZ ;  /* 0x0000000b0505b224 */ /* 0x000fe200078e02ff */
[----:B------:R-:W2:Y:S01]  /*86f0*/  @!P5 LDC.64 R16, c[0x0][0x2b0] ;  /* 0x0000ac00ff10db82 */ /* 0x000ea20000000a00 */
[-C--:B------:R-:W-:Y:S02]  /*8700*/  @!P5 IADD3 R4, P2, R0, R10.reuse, RZ ;  /* 0x0000000a0004d210 */ /* 0x080fe40007f5e0ff */
[----:B------:R-:W-:-:S02]  /*8710*/  @!P4 IADD3 R11, P1, R3, R10, RZ ;  /* 0x0000000a030bc210 */ /* 0x000fc40007f3e0ff */
[-C--:B------:R-:W-:Y:S02]  /*8720*/  @!P6 LEA.HI.X.SX32 R2, R2, R9.reuse, 0x1, P0 ;  /* 0x000000090202e211 */ /* 0x080fe400000f0eff */
[----:B------:R-:W-:Y:S01]  /*8730*/  @!P5 LEA.HI.X.SX32 R0, R0, R9, 0x1, P2 ;  /* 0x000000090000d211 */ /* 0x000fe200010f0eff */
[----:B------:R-:W3:Y:S01]  /*8740*/  @!P4 LDC.64 R18, c[0x0][0x2b0] ;  /* 0x0000ac00ff12cb82 */ /* 0x000ee20000000a00 */
[----:B------:R-:W-:-:S07]  /*8750*/  @!P3 IADD3 R10, P0, R5, R10, RZ ;  /* 0x0000000a050ab210 */ /* 0x000fce0007f1e0ff */
[----:B------:R-:W4:Y:S01]  /*8760*/  @!P3 LDC.64 R20, c[0x0][0x2b0] ;  /* 0x0000ac00ff14bb82 */ /* 0x000f220000000a00 */
[----:B-1----:R-:W-:Y:S02]  /*8770*/  @!P6 LEA R8, P2, R7, R14, 0x2 ;  /* 0x0000000e0708e211 */ /* 0x002fe400078410ff */
[-C--:B------:R-:W-:Y:S02]  /*8780*/  @!P4 LEA.HI.X.SX32 R14, R3, R9.reuse, 0x1, P1 ;  /* 0x00000009030ec211 */ /* 0x080fe400008f0eff */
[----:B------:R-:W-:Y:S02]  /*8790*/  @!P3 LEA.HI.X.SX32 R3, R5, R9, 0x1, P0 ;  /* 0x000000090503b211 */ /* 0x000fe400000f0eff */
[----:B------:R-:W-:Y:S02]  /*87a0*/  @!P6 LEA.HI.X R9, R7, R15, R2, 0x2, P2 ;  /* 0x0000000f0709e211 */ /* 0x000fe400010f1402 */
[----:B--2---:R-:W-:-:S03]  /*87b0*/  @!P5 LEA R6, P1, R4, R16, 0x2 ;  /* 0x000000100406d211 */ /* 0x004fc600078210ff */
[----:B------:R1:W-:Y:S01]  /*87c0*/  @!P6 STG.E desc[UR16][R8.64], R24 ;  /* 0x000000180800e986 */ /* 0x0003e2000c101910 */
[----:B------:R-:W-:Y:S02]  /*87d0*/  @!P5 LEA.HI.X R7, R4, R17, R0, 0x2, P1 ;  /* 0x000000110407d211 */ /* 0x000fe400008f1400 */
[----:B---3--:R-:W-:-:S03]  /*87e0*/  @!P4 LEA R4, P1, R11, R18, 0x2 ;  /* 0x000000120b04c211 */ /* 0x008fc600078210ff */
[----:B------:R1:W-:Y:S01]  /*87f0*/  @!P5 STG.E desc[UR16][R6.64], R25 ;  /* 0x000000190600d986 */ /* 0x0003e2000c101910 */
[----:B------:R-:W-:Y:S02]  /*8800*/  @!P4 LEA.HI.X R5, R11, R19, R14, 0x2, P1 ;  /* 0x000000130b05c211 */ /* 0x000fe400008f140e */
[----:B----4-:R-:W-:-:S03]  /*8810*/  @!P3 LEA R2, P0, R10, R20, 0x2 ;  /* 0x000000140a02b211 */ /* 0x010fc600078010ff */
[----:B------:R1:W-:Y:S01]  /*8820*/  @!P4 STG.E desc[UR16][R4.64], R23 ;  /* 0x000000170400c986 */ /* 0x0003e2000c101910 */
[----:B------:R-:W-:-:S05]  /*8830*/  @!P3 LEA.HI.X R3, R10, R21, R3, 0x2, P0 ;  /* 0x000000150a03b211 */ /* 0x000fca00000f1403 */
[----:B------:R1:W-:Y:S04]  /*8840*/  @!P3 STG.E desc[UR16][R2.64], R22 ;  /* 0x000000160200b986 */ /* 0x0003e8000c101910 */
.L_x_41:
[----:B------:R-:W-:Y:S05]  /*8850*/  BSYNC B0 ;  /* 0x0000000000007941 */ /* 0x000fea0003800000 */
.L_x_40:
[----:B------:R-:W-:Y:S01]  /*8860*/  ULDC.64 UR4, c[0x0][0x290] ;  /* 0x0000a40000047ab9 */ /* 0x000fe20000000a00 */
[----:B-1----:R-:W-:Y:S01]  /*8870*/  SHF.R.S32.HI R4, RZ, 0x1f, R31 ;  /* 0x0000001fff047819 */ /* 0x002fe2000001141f */
[----:B------:R-:W-:Y:S01]  /*8880*/  IMAD R0, R26, UR4, RZ ;  /* 0x000000041a007c24 */ /* 0x000fe2000f8e02ff */
[----:B------:R-:W-:Y:S01]  /*8890*/  SHF.R.S32.HI R29, RZ, 0x1f, R28 ;  /* 0x0000001fff1d7819 */ /* 0x000fe2000001141c */
[C---:B------:R-:W-:Y:S01]  /*88a0*/  IMAD.WIDE.U32 R2, R30.reuse, UR4, R12 ;  /* 0x000000041e027c25 */ /* 0x040fe2000f8e000c */
[----:B------:R-:W1:Y:S01]  /*88b0*/  LDS.128 R24, [R226] ;  /* 0x00000000e2187984 */ /* 0x000e620000000c00 */
[----:B------:R-:W-:Y:S02]  /*88c0*/  ULDC.64 UR6, c[0x0][0x298] ;  /* 0x0000a60000067ab9 */ /* 0x000fe40000000a00 */
[----:B------:R-:W-:Y:S01]  /*88d0*/  IMAD R0, R30, UR5, R0 ;  /* 0x000000051e007c24 */ /* 0x000fe2000f8e0200 */
[----:B------:R-:W-:Y:S01]  /*88e0*/  ULDC.64 UR4, c[0x0][0x2a0] ;  /* 0x0000a80000047ab9 */ /* 0x000fe20000000a00 */
[----:B------:R-:W2:Y:S01]  /*88f0*/  LDS.128 R20, [R226+0x800] ;  /* 0x00080000e2147984 */ /* 0x000ea20000000c00 */
[----:B------:R-:W-:-:S02]  /*8900*/  USHF.L.U32 UR8, UR6, 0x6, URZ ;  /* 0x0000000606087899 */ /* 0x000fc4000800063f */
[----:B------:R-:W-:Y:S01]  /*8910*/  IADD3 R3, R3, R0, RZ ;  /* 0x0000000003037210 */ /* 0x000fe20007ffe0ff */
[----:B------:R-:W-:Y:S01]  /*8920*/  IMAD R0, R4, UR4, RZ ;  /* 0x0000000404007c24 */ /* 0x000fe2000f8e02ff */
[----:B------:R-:W3:Y:S01]  /*8930*/  LDS.128 R16, [R226+0x1000] ;  /* 0x00100000e2107984 */ /* 0x000ee20000000c00 */
[----:B------:R-:W-:-:S03]  /*8940*/  IMAD.WIDE R4, R32, 0x80, R28 ;  /* 0x0000008020047825 */ /* 0x000fc600078e021c */
[----:B------:R-:W4:Y:S01]  /*8950*/  LDS.128 R12, [R226+0x1800] ;  /* 0x00180000e20c7984 */ /* 0x000f220000000c00 */
[C---:B------:R-:W-:Y:S02]  /*8960*/  IMAD R0, R31.reuse, UR5, R0 ;  /* 0x000000051f007c24 */ /* 0x040fe4000f8e0200 */
[----:B------:R-:W-:Y:S01]  /*8970*/  IMAD.WIDE.U32 R2, R31, UR4, R2 ;  /* 0x000000041f027c25 */ /* 0x000fe2000f8e0002 */
[----:B------:R-:W-:-:S04]  /*8980*/  ULDC.64 UR4, c[0x0][0x280] ;  /* 0x0000a00000047ab9 */ /* 0x000fc80000000a00 */
[----:B------:R-:W-:Y:S01]  /*8990*/  IADD3 R3, R3, R0, RZ ;  /* 0x0000000003037210 */ /* 0x000fe20007ffe0ff */
[----:B------:R-:W-:-:S04]  /*89a0*/  IMAD R0, R5, UR6, RZ ;  /* 0x0000000605007c24 */ /* 0x000fc8000f8e02ff */
[C---:B------:R-:W-:Y:S02]  /*89b0*/  IMAD R0, R4.reuse, UR7, R0 ;  /* 0x0000000704007c24 */ /* 0x040fe4000f8e0200 */
[----:B------:R-:W-:Y:S01]  /*89c0*/  IMAD.WIDE.U32 R2, R4, UR6, R2 ;  /* 0x0000000604027c25 */ /* 0x000fe2000f8e0002 */
[----:B------:R-:W-:-:S04]  /*89d0*/  USHF.L.U64.HI UR6, UR6, 0x6, UR7 ;  /* 0x0000000606067899 */ /* 0x000fc80008010207 */
[----:B------:R-:W-:Y:S02]  /*89e0*/  IADD3 R0, R3, R0, RZ ;  /* 0x0000000003007210 */ /* 0x000fe40007ffe0ff */
[----:B------:R-:W-:-:S04]  /*89f0*/  LEA R6, P0, R2, UR4, 0x1 ;  /* 0x0000000402067c11 */ /* 0x000fc8000f8008ff */
[----:B------:R-:W-:Y:S02]  /*8a00*/  LEA.HI.X R7, R2, UR5, R0, 0x1, P0 ;  /* 0x0000000502077c11 */ /* 0x000fe400080f0c00 */
[----:B------:R-:W-:-:S03]  /*8a10*/  IADD3 R4, P0, R6, UR8, RZ ;  /* 0x0000000806047c10 */ /* 0x000fc6000ff1e0ff */
[----:B-1----:R-:W-:Y:S01]  /*8a20*/  STG.E.128 desc[UR16][R6.64], R24 ;  /* 0x0000001806007986 */ /* 0x002fe2000c101d10 */
[----:B------:R-:W-:Y:S02]  /*8a30*/  IADD3.X R5, R7, UR6, RZ, P0, !PT ;  /* 0x0000000607057c10 */ /* 0x000fe400087fe4ff */
[----:B------:R-:W-:-:S03]  /*8a40*/  IADD3 R2, P0, R4, UR8, RZ ;  /* 0x0000000804027c10 */ /* 0x000fc6000ff1e0ff */
[----:B--2---:R-:W-:Y:S01]  /*8a50*/  STG.E.128 desc[UR16][R4.64], R20 ;  /* 0x0000001404007986 */ /* 0x004fe2000c101d10 */
[----:B------:R-:W-:Y:S02]  /*8a60*/  IADD3.X R3, R5, UR6, RZ, P0, !PT ;  /* 0x0000000605037c10 */ /* 0x000fe400087fe4ff */
[----:B------:R-:W-:-:S03]  /*8a70*/  IADD3 R8, P0, R2, UR8, RZ ;  /* 0x0000000802087c10 */ /* 0x000fc6000ff1e0ff */
[----:B---3--:R-:W-:Y:S01]  /*8a80*/  STG.E.128 desc[UR16][R2.64], R16 ;  /* 0x0000001002007986 */ /* 0x008fe2000c101d10 */
[----:B------:R-:W-:-:S05]  /*8a90*/  IADD3.X R9, R3, UR6, RZ, P0, !PT ;  /* 0x0000000603097c10 */ /* 0x000fca00087fe4ff */
[----:B----4-:R-:W-:Y:S01]  /*8aa0*/  STG.E.128 desc[UR16][R8.64], R12 ;  /* 0x0000000c08007986 */ /* 0x010fe2000c101d10 */
[----:B------:R-:W-:Y:S05]  /*8ab0*/  EXIT ;  /* 0x000000000000794d */ /* 0x000fea0003800000 */
.L_x_42:
        /* <DEDUP_REMOVED lines=12> */
.L_x_1305:


//--------------------- .text._ZN5flash16flash_fwd_kernelI23Flash_fwd_kernel_traitsILi32ELi128ELi128ELi4ELb0ELb0EN7cutlass10bfloat16_tE19Flash_kernel_traitsILi32ELi128ELi128ELi4ES3_EELb0ELb0ELb0ELb0ELb0ELb0ELb0ELb0EEEvNS_16Flash_fwd_paramsE --------------------------
	.section	.text._ZN5flash16flash_fwd_kernelI23Flash_fwd_kernel_traitsILi32ELi128ELi128ELi4ELb0ELb0EN7cutlass10bfloat16_tE19Flash_kernel_traitsILi32ELi128ELi128ELi4ES3_EELb0ELb0ELb0ELb0ELb0ELb0ELb0ELb0EEEvNS_16Flash_fwd_paramsE,"ax",@progbits
	.align	128
        .global         _ZN5flash16flash_fwd_kernelI23Flash_fwd_kernel_traitsILi32ELi128ELi128ELi4ELb0ELb0EN7cutlass10bfloat16_tE19Flash_kernel_traitsILi32ELi128ELi128ELi4ES3_EELb0ELb0ELb0ELb0ELb0ELb0ELb0ELb0EEEvNS_16Flash_fwd_paramsE
        .type           _ZN5flash16flash_fwd_kernelI23Flash_fwd_kernel_traitsILi32ELi128ELi128ELi4ELb0ELb0EN7cutlass10bfloat16_tE19Flash_kernel_traitsILi32ELi128ELi128ELi4ES3_EELb0ELb0ELb0ELb0ELb0ELb0ELb0ELb0EEEvNS_16Flash_fwd_paramsE,@function
        .size           _ZN5flash16flash_fwd_kernelI23Flash_fwd_kernel_traitsILi32ELi128ELi128ELi4ELb0ELb0EN7cutlass10bfloat16_tE19Flash_kernel_traitsILi32ELi128ELi128ELi4ES3_EELb0ELb0ELb0ELb0ELb0ELb0ELb0ELb0EEEvNS_16Flash_fwd_paramsE,(.L_x_1306 - _ZN5flash16flash_fwd_kernelI23Flash_fwd_kernel_traitsILi32ELi128ELi128ELi4ELb0ELb0EN7cutlass10bfloat16_tE19Flash_kernel_traitsILi32ELi128ELi128ELi4ES3_EELb0ELb0ELb0ELb0ELb0ELb0ELb0ELb0EEEvNS_16Flash_fwd_paramsE)
        .other          _ZN5flash16flash_fwd_kernelI23Flash_fwd_kernel_traitsILi32ELi128ELi128ELi4ELb0ELb0EN7cutlass10bfloat16_tE19Flash_kernel_traitsILi32ELi128ELi128ELi4ES3_EELb0ELb0ELb0ELb0ELb0ELb0ELb0ELb0EEEvNS_16Flash_fwd_paramsE,@"STO_CUDA_ENTRY STV_DEFAULT"
_ZN5flash16flash_fwd_kernelI23Flash_fwd_kernel_traitsILi32ELi128ELi128ELi4ELb0ELb0EN7cutlass10bfloat16_tE19Flash_kernel_traitsILi32ELi128ELi128ELi4ES3_EELb0ELb0ELb0ELb0ELb0ELb0ELb0ELb0EEEvNS_16Flash_fwd_paramsE:
.text._ZN5flash16flash_fwd_kernelI23Flash_fwd_kernel_traitsILi32ELi128ELi128ELi4ELb0ELb0EN7cutlass10bfloat16_tE19Flash_kernel_traitsILi32ELi128ELi128ELi4ES3_EELb0ELb0ELb0ELb0ELb0ELb0ELb0ELb0EEEvNS_16Flash_fwd_paramsE:
        /* <DEDUP_REMOVED lines=31> */
[----:B------:R1:W-:Y:S01]  /*01f0*/  STL [R1+0x50], R33 ;  /* 0x0000502101007387 */ /* 0x0003e20000100800 */
        /* <DEDUP_REMOVED lines=9> */
.L_x_43:
[----:B-1----:R-:W1:Y:S02]  /*0290*/  LDC R4, c[0x0][0x2c8] ;  /* 0x0000b200ff047b82 */ /* 0x002e640000000800 */
.L_x_44:
        /* <DEDUP_REMOVED lines=24> */
[----:B------:R-:W-:Y:S01]  /*0420*/  ISETP.NE.AND P1, PT, R33, -0x1, PT ;  /* 0xffffffff2100780c */ /* 0x000fe20003f25270 */
[----:B------:R-:W-:Y:S01]  /*0430*/  IMAD.MOV.U32 R231, RZ, RZ, R23 ;  /* 0x000000ffffe77224 */ /* 0x000fe200078e0017 */
[CC--:B------:R-:W-:Y:S02]  /*0440*/  LEA.HI R7, R18.reuse, R101.reuse, RZ, 0x2 ;  /* 0x0000006512077211 */ /* 0x0c0fe400078f10ff */
[CC--:B------:R-:W-:Y:S01]  /*0450*/  LEA.HI R21, R18.reuse, R101.reuse, RZ, 0x3 ;  /* 0x0000006512157211 */ /* 0x0c0fe200078f18ff */
[----:B------:R-:W-:Y:S01]  /*0460*/  STL [R1+0x54], R35 ;  /* 0x0000542301007387 */ /* 0x000fe20000100800 */
[----:B------:R-:W-:Y:S02]  /*0470*/  LEA.HI R5, R18, R101, RZ, 0x4 ;  /* 0x0000006512057211 */ /* 0x000fe400078f20ff */
[----:B------:R-:W-:-:S02]  /*0480*/  SHF.R.S32.HI R26, RZ, 0x3, R21 ;  /* 0x00000003ff1a7819 */ /* 0x000fc40000011415 */
[----:B------:R-:W-:Y:S02]  /*0490*/  IABS R4, R31 ;  /* 0x0000001f00047213 */ /* 0x000fe40000000000 */
[----:B------:R-:W-:Y:S01]  /*04a0*/  SHF.R.S32.HI R6, RZ, 0x4, R5 ;  /* 0x00000004ff067819 */ /* 0x000fe20000011405 */
[----:B------:R-:W2:Y:S01]  /*04b0*/  @!P1 LDC.64 R16, c[0x0][0x228] ;  /* 0x00008a00ff109b82 */ /* 0x000ea20000000a00 */
[----:B------:R-:W-:Y:S01]  /*04c0*/  ISETP.NE.AND P0, PT, R13, -0x1, PT ;  /* 0xffffffff0d00780c */ /* 0x000fe20003f05270 */
[----:B------:R-:W-:Y:S01]  /*04d0*/  IMAD.MOV.U32 R19, RZ, RZ, R4 ;  /* 0x000000ffff137224 */ /* 0x000fe200078e0004 */
[----:B------:R-:W-:Y:S02]  /*04e0*/  LEA.HI R4, R5, R6, RZ, 0x1 ;  /* 0x0000000605047211 */ /* 0x000fe400078f08ff */
[----:B------:R-:W-:Y:S02]  /*04f0*/  SHF.R.S32.HI R10, RZ, 0x2, R7 ;  /* 0x00000002ff0a7819 */ /* 0x000fe40000011407 */
[----:B------:R-:W-:Y:S01]  /*0500*/  LEA.HI R144, R18, R101, RZ, 0x5 ;  /* 0x0000006512907211 */ /* 0x000fe200078f28ff */
[----:B------:R-:W3:Y:S01]  /*0510*/  @P1 LDC.64 R14, c[0x0][0x240] ;  /* 0x00009000ff0e1b82 */ /* 0x000ee20000000a00 */
[----:B-1----:R-:W-:-:S02]  /*0520*/  IABS R0, R32 ;  /* 0x0000002000007213 */ /* 0x002fc40000000000 */
[----:B------:R-:W-:Y:S02]  /*0530*/  SHF.R.S32.HI R11, RZ, 0x1f, R10 ;  /* 0x0000001fff0b7819 */ /* 0x000fe4000001140a */
[----:B------:R-:W-:Y:S01]  /*0540*/  SHF.R.S32.HI R29, RZ, 0x5, R144 ;  /* 0x00000005ff1d7819 */ /* 0x000fe20000011490 */
[----:B------:R-:W-:Y:S02]  /*0550*/  IMAD.MOV.U32 R24, RZ, RZ, R0 ;  /* 0x000000ffff187224 */ /* 0x000fe400078e0000 */
[----:B------:R-:W1:Y:S01]  /*0560*/  @P0 LDC.64 R102, c[0x0][0x250] ;  /* 0x00009400ff660b82 */ /* 0x000e620000000a00 */
[----:B------:R-:W-:Y:S01]  /*0570*/  IMAD.WIDE R36, R27, 0x80, R10 ;  /* 0x000000801b247825 */ /* 0x000fe200078e020a */
[----:B------:R-:W4:Y:S08]  /*0580*/  I2F.RP R2, R24 ;  /* 0x0000001800027306 */ /* 0x000f300000209400 */
[----:B----4-:R-:W4:Y:S02]  /*0590*/  MUFU.RCP R2, R2 ;  /* 0x0000000200027308 */ /* 0x010f240000001000 */
[----:B----4-:R-:W-:-:S06]  /*05a0*/  VIADD R2, R2, 0xffffffe ;  /* 0x0ffffffe02027836 */ /* 0x010fcc0000000000 */
[----:B------:R-:W4:Y:S02]  /*05b0*/  F2I.FTZ.U32.TRUNC.NTZ R3, R2 ;  /* 0x0000000200037305 */ /* 0x000f24000021f000 */
[----:B----4-:R-:W-:Y:S01]  /*05c0*/  IMAD.MOV R0, RZ, RZ, -R3 ;  /* 0x000000ffff007224 */ /* 0x010fe200078e0a03 */
[----:B------:R-:W-:-:S03]  /*05d0*/  MOV R2, RZ ;  /* 0x000000ff00027202 */ /* 0x000fc60000000f00 */
[----:B------:R-:W-:-:S04]  /*05e0*/  IMAD R0, R0, R24, RZ ;  /* 0x0000001800007224 */ /* 0x000fc800078e02ff */
[----:B------:R-:W-:Y:S01]  /*05f0*/  IMAD.HI.U32 R3, R3, R0, R2 ;  /* 0x0000000003037227 */ /* 0x000fe200078e0002 */
[----:B------:R-:W-:-:S05]  /*0600*/  LOP3.LUT R0, R7, 0xfffffffc, RZ, 0xc0, !PT ;  /* 0xfffffffc07007812 */ /* 0x000fca00078ec0ff */
[----:B------:R-:W-:Y:S02]  /*0610*/  IMAD.IADD R2, R101, 0x1, -R0 ;  /* 0x0000000165027824 */ /* 0x000fe400078e0a00 */
[----:B------:R-:W-:Y:S02]  /*0620*/  IMAD.SHL.U32 R0, R26, 0x40, RZ ;  /* 0x000000401a007824 */ /* 0x000fe400078e00ff */
[----:B------:R-:W-:Y:S02]  /*0630*/  IMAD.SHL.U32 R22, R2, 0x8, RZ ;  /* 0x0000000802167824 */ /* 0x000fe400078e00ff */
[----:B------:R-:W-:Y:S01]  /*0640*/  IMAD.HI.U32 R12, R3, R19, RZ ;  /* 0x00000013030c7227 */ /* 0x000fe200078e00ff */
[----:B------:R-:W-:Y:S02]  /*0650*/  LOP3.LUT R0, R0, 0xc0, RZ, 0xc0, !PT ;  /* 0x000000c000007812 */ /* 0x000fe400078ec0ff */
[----:B------:R-:W-:Y:S01]  /*0660*/  MOV R230, R22 ;  /* 0x0000001600e67202 */ /* 0x000fe20000000f00 */
[----:B------:R-:W-:Y:S01]  /*0670*/  IMAD.MOV.U32 R230, RZ, RZ, R22 ;  /* 0x000000ffffe67224 */ /* 0x000fe200078e0016 */
[----:B------:R-:W-:Y:S01]  /*0680*/  LOP3.LUT R3, R4, 0xfffffffe, RZ, 0xc0, !PT ;  /* 0xfffffffe04037812 */ /* 0x000fe200078ec0ff */
[----:B------:R4:W-:Y:S01]  /*0690*/  STL [R1+0x20], R22 ;  /* 0x0000201601007387 */ /* 0x0009e20000100800 */
[----:B------:R-:W-:-:S02]  /*06a0*/  SHF.R.U32.HI R2, RZ, 0x3, R0 ;  /* 0x00000003ff027819 */ /* 0x000fc40000011600 */
[----:B------:R-:W-:Y:S01]  /*06b0*/  LOP3.LUT R4, R0, 0x18, R230, 0xf8, !PT ;  /* 0x0000001800047812 */ /* 0x000fe200078ef8e6 */
[----:B------:R-:W-:Y:S01]  /*06c0*/  IMAD.MOV R0, RZ, RZ, -R12 ;  /* 0x000000ffff007224 */ /* 0x000fe200078e0a0c */
[----:B------:R1:W-:Y:S01]  /*06d0*/  STL.64 [R1+0x48], R36 ;  /* 0x0000482401007387 */ /* 0x0003e20000100a00 */
[----:B------:R-:W-:Y:S01]  /*06e0*/  IMAD.IADD R27, R6, 0x1, -R3 ;  /* 0x00000001061b7824 */ /* 0x000fe200078e0a03 */
[----:B------:R-:W-:Y:S01]  /*06f0*/  LOP3.LUT R9, R4, R2, RZ, 0x3c, !PT ;  /* 0x0000000204097212 */ /* 0x000fe200078e3cff */
[----:B------:R-:W-:Y:S01]  /*0700*/  IMAD R4, R24, R0, R19 ;  /* 0x0000000018047224 */ /* 0x000fe200078e0213 */
[----:B------:R-:W-:Y:S02]  /*0710*/  LEA.HI R2, R7, R10, RZ, 0x1 ;  /* 0x0000000a07027211 */ /* 0x000fe400078f08ff */
[----:B------:R-:W-:Y:S02]  /*0720*/  LOP3.LUT R0, R5, 0xfffffff0, RZ, 0xc0, !PT ;  /* 0xfffffff005007812 */ /* 0x000fe400078ec0ff */
[----:B------:R-:W-:-:S02]  /*0730*/  LOP3.LUT R2, R2, 0x7fffffe, RZ, 0xc0, !PT ;  /* 0x07fffffe02027812 */ /* 0x000fc400078ec0ff */
[----:B------:R-:W-:Y:S02]  /*0740*/  IADD3 R0, -R0, R101, RZ ;  /* 0x0000006500007210 */ /* 0x000fe40007ffe1ff */
[----:B------:R-:W-:Y:S01]  /*0750*/  ISETP.GT.U32.AND P2, PT, R24, R4, PT ;  /* 0x000000041800720c */ /* 0x000fe20003f44070 */
[----:B------:R-:W-:Y:S01]  /*0760*/  IMAD.IADD R2, R10, 0x1, -R2 ;  /* 0x000000010a027824 */ /* 0x000fe200078e0a02 */
[----:B------:R-:W-:Y:S02]  /*0770*/  @!P1 SHF.R.S32.HI R7, RZ, 0x1f, R30 ;  /* 0x0000001fff079819 */ /* 0x000fe4000001141e */
[----:B------:R-:W-:Y:S01]  /*0780*/  LEA.HI R19, R0, R0, RZ, 0x1 ;  /* 0x0000000000137211 */ /* 0x000fe200078f08ff */
[----:B------:R-:W-:Y:S01]  /*0790*/  IMAD R6, R29, 0x8, R2 ;  /* 0x000000081d067824 */ /* 0x000fe200078e0202 */
[----:B------:R-:W-:Y:S01]  /*07a0*/  SHF.R.S32.HI R18, RZ, 0x1f, R0 ;  /* 0x0000001fff127819 */ /* 0x000fe20000011400 */
[----:B--2---:R-:W-:Y:S01]  /*07b0*/  @!P1 IMAD R7, R7, R16, RZ ;  /* 0x0000001007079224 */ /* 0x004fe200078e02ff */
[----:B----4-:R-:W2:Y:S01]  /*07c0*/  @P0 LDC.64 R22, c[0x0][0x248] ;  /* 0x00009200ff160b82 */ /* 0x010ea20000000a00 */
[----:B------:R-:W-:Y:S01]  /*07d0*/  LOP3.LUT R5, R19, 0x7fffffe, RZ, 0xc0, !PT ;  /* 0x07fffffe13057812 */ /* 0x000fe200078ec0ff */
[----:B---3--:R-:W-:Y:S01]  /*07e0*/  @P1 IMAD.WIDE.U32 R2, R33, R14, RZ ;  /* 0x0000000e21021225 */ /* 0x008fe200078e00ff */
[----:B------:R-:W-:-:S02]  /*07f0*/  LEA.HI R28, R18, R0, RZ, 0x3 ;  /* 0x00000000121c7211 */ /* 0x000fc400078f18ff */
[----:B------:R-:W-:Y:S01]  /*0800*/  LEA R225, R6, R9, 0x5 ;  /* 0x0000000906e17211 */ /* 0x000fe200078e28ff */
[----:B------:R-:W-:Y:S02]  /*0810*/  @!P1 IMAD R14, R30, R17, R7 ;  /* 0x000000111e0e9224 */ /* 0x000fe400078e0207 */
[----:B------:R-:W-:Y:S01]  /*0820*/  @P1 IMAD R17, R33, R15, R3 ;  /* 0x0000000f21111224 */ /* 0x000fe200078e0203 */
[----:B------:R-:W-:Y:S01]  /*0830*/  LOP3.LUT R3, R31, R32, RZ, 0x3c, !PT ;  /* 0x000000201f037212 */ /* 0x000fe200078e3cff */
[----:B------:R-:W-:Y:S01]  /*0840*/  IMAD.IADD R139, R0, 0x1, -R5 ;  /* 0x00000001008b7824 */ /* 0x000fe200078e0a05 */
[----:B------:R-:W-:Y:S01]  /*0850*/  @P0 IADD3 R5, R8, R13, RZ ;  /* 0x0000000d08050210 */ /* 0x000fe20007ffe0ff */
[----:B------:R-:W-:Y:S01]  /*0860*/  @!P2 IMAD.IADD R4, R4, 0x1, -R24 ;  /* 0x000000010404a824 */ /* 0x000fe200078e0a18 */
[----:B------:R-:W-:Y:S01]  /*0870*/  ISETP.GE.AND P4, PT, R3, RZ, PT ;  /* 0x000000ff0300720c */ /* 0x000fe20003f86270 */
[----:B------:R-:W-:Y:S02]  /*0880*/  @P0 IMAD.IADD R0, R8, 0x1, R13 ;  /* 0x0000000108000824 */ /* 0x000fe400078e020d */
[----:B------:R-:W-:Y:S01]  /*0890*/  @P1 IMAD.MOV.U32 R15, RZ, RZ, R2 ;  /* 0x000000ffff0f1224 */ /* 0x000fe200078e0002 */
[----:B------:R-:W-:Y:S01]  /*08a0*/  ISETP.GE.U32.AND P5, PT, R4, R24, PT ;  /* 0x000000180400720c */ /* 0x000fe20003fa6070 */
[----:B-1----:R-:W-:-:S02]  /*08b0*/  @P0 IMAD R9, R0, R103, RZ ;  /* 0x0000006700090224 */ /* 0x002fc400078e02ff */
[----:B------:R-:W-:-:S04]  /*08c0*/  @P0 IMAD.WIDE.U32 R2, R0, R102, RZ ;  /* 0x0000006600020225 */ /* 0x000fc800078e00ff */
[----:B--2---:R-:W-:Y:S01]  /*08d0*/  @P0 IMAD R0, R5, R23, RZ ;  /* 0x0000001705000224 */ /* 0x004fe200078e02ff */
[----:B------:R-:W-:Y:S01]  /*08e0*/  @P0 MOV R24, R2 ;  /* 0x0000000200180202 */ /* 0x000fe20000000f00 */
[----:B------:R-:W-:-:S04]  /*08f0*/  @!P1 IMAD.WIDE.U32 R6, R30, R16, RZ ;  /* 0x000000101e069225 */ /* 0x000fc800078e00ff */
[----:B------:R-:W-:-:S04]  /*0900*/  @P0 IMAD.WIDE.U32 R4, R5, R22, RZ ;  /* 0x0000001605040225 */ /* 0x000fc800078e00ff */
[----:B------:R-:W-:Y:S02]  /*0910*/  @!P1 IMAD.IADD R17, R7, 0x1, R14 ;  /* 0x0000000107119824 */ /* 0x000fe400078e020e */
[----:B------:R-:W-:Y:S02]  /*0920*/  @!P1 IMAD.MOV.U32 R15, RZ, RZ, R6 ;  /* 0x000000ffff0f9224 */ /* 0x000fe400078e0006 */
[----:B------:R-:W-:Y:S02]  /*0930*/  @P0 IMAD.IADD R25, R3, 0x1, R9 ;  /* 0x0000000103190824 */ /* 0x000fe400078e0209 */
[----:B------:R-:W-:Y:S02]  /*0940*/  @P0 IMAD.IADD R18, R5, 0x1, R0 ;  /* 0x0000000105120824 */ /* 0x000fe400078e0200 */
[----:B------:R-:W-:Y:S01]  /*0950*/  @P0 IMAD.MOV.U32 R16, RZ, RZ, R4 ;  /* 0x000000ffff100224 */ /* 0x000fe200078e0004 */
[----:B------:R-:W-:Y:S06]  /*0960*/  @P0 BRA `(.L_x_46) ;  /* 0x0000000000340947 */ /* 0x000fec0003800000 */
        /* <DEDUP_REMOVED lines=13> */
.L_x_46:
        /* <DEDUP_REMOVED lines=14> */
.L_x_47:
[----:B------:R-:W1:Y:S01]  /*0b20*/  S2UR UR4, SR_CgaCtaId ;  /* 0x00000000000479c3 */ /* 0x000e620000008800 */
[C---:B------:R-:W-:Y:S01]  /*0b30*/  VIADD R34, R10.reuse, 0x20 ;  /* 0x000000200a227836 */ /* 0x040fe20000000000 */
[----:B------:R-:W-:Y:S01]  /*0b40*/  SHF.R.S32.HI R231, RZ, 0x1f, R230 ;  /* 0x0000001fffe77819 */ /* 0x000fe200000114e6 */
[C---:B------:R-:W-:Y:S01]  /*0b50*/  VIADD R33, R10.reuse, 0x40 ;  /* 0x000000400a217836 */ /* 0x040fe20000000000 */
[----:B------:R-:W-:Y:S01]  /*0b60*/  LOP3.LUT R0, R21, 0xfffffff8, RZ, 0xc0, !PT ;  /* 0xfffffff815007812 */ /* 0x000fe200078ec0ff */
[C---:B------:R-:W-:Y:S01]  /*0b70*/  VIADD R30, R10.reuse, 0x60 ;  /* 0x000000600a1e7836 */ /* 0x040fe20000000000 */
[----:B------:R2:W-:Y:S01]  /*0b80*/  STL [R1+0x58], R34 ;  /* 0x0000582201007387 */ /* 0x0005e20000100800 */
[----:B------:R-:W-:Y:S01]  /*0b90*/  ISETP.GE.AND P1, PT, R10, R35, PT ;  /* 0x000000230a00720c */ /* 0x000fe20003f26270 */
[----:B------:R-:W-:Y:S01]  /*0ba0*/  ULDC.64 UR6, c[0x0][0x258] ;  /* 0x0000960000067ab9 */ /* 0x000fe20000000a00 */
[----:B------:R-:W-:Y:S01]  /*0bb0*/  IMAD.IADD R0, R101, 0x1, -R0 ;  /* 0x0000000165007824 */ /* 0x000fe200078e0a00 */
[----:B------:R2:W-:Y:S01]  /*0bc0*/  STL [R1+0x24], R231 ;  /* 0x000024e701007387 */ /* 0x0005e20000100800 */
[----:B------:R-:W-:Y:S01]  /*0bd0*/  SHF.R.S32.HI R6, RZ, 0x1f, R31 ;  /* 0x0000001fff067819 */ /* 0x000fe2000001141f */
[----:B------:R-:W-:Y:S01]  /*0be0*/  @!P2 VIADD R12, R12, 0x1 ;  /* 0x000000010c0ca836 */ /* 0x000fe20000000000 */
[----:B------:R-:W-:Y:S01]  /*0bf0*/  ISETP.NE.AND P6, PT, R32, RZ, PT ;  /* 0x000000ff2000720c */ /* 0x000fe20003fc5270 */
[----:B------:R2:W-:Y:S01]  /*0c00*/  STL [R1+0x60], R33 ;  /* 0x0000602101007387 */ /* 0x0005e20000100800 */
[----:B------:R-:W-:Y:S01]  /*0c10*/  IADD3 R2, P0, R230, R15, RZ ;  /* 0x0000000fe6027210 */ /* 0x000fe20007f1e0ff */
[----:B------:R-:W-:Y:S01]  /*0c20*/  UMOV UR5, 0x400 ;  /* 0x0000040000057882 */ /* 0x000fe20000000000 */
[----:B------:R-:W-:Y:S01]  /*0c30*/  LEA.HI R14, R0, R0, RZ, 0x1 ;  /* 0x00000000000e7211 */ /* 0x000fe200078f08ff */
[----:B------:R2:W-:Y:S01]  /*0c40*/  STL [R1+0x5c], R30 ;  /* 0x00005c1e01007387 */ /* 0x0005e20000100800 */
[----:B------:R-:W-:Y:S01]  /*0c50*/  IMAD R6, R6, UR6, RZ ;  /* 0x0000000606067c24 */ /* 0x000fe2000f8e02ff */
[----:B------:R-:W-:Y:S01]  /*0c60*/  LEA.HI.SX32 R21, R226, 0xffffffff, 0x19 ;  /* 0xffffffffe2157811 */ /* 0x000fe200078fcaff */
[----:B------:R-:W-:Y:S01]  /*0c70*/  IMAD.X R3, R231, 0x1, R17, P0 ;  /* 0x00000001e7037824 */ /* 0x000fe200000e0611 */
[----:B------:R-:W-:Y:S01]  /*0c80*/  LOP3.LUT R4, R14, 0x3fffffe, RZ, 0xc0, !PT ;  /* 0x03fffffe0e047812 */ /* 0x000fe200078ec0ff */
[----:B------:R-:W-:Y:S01]  /*0c90*/  @P5 VIADD R12, R12, 0x1 ;  /* 0x000000010c0c5836 */ /* 0x000fe20000000000 */
[----:B-1----:R-:W-:Y:S01]  /*0ca0*/  ULEA UR4, UR4, UR5, 0x18 ;  /* 0x0000000504047291 */ /* 0x002fe2000f8ec03f */
[----:B------:R-:W-:Y:S01]  /*0cb0*/  IMAD.WIDE.U32 R8, R31, UR6, R2 ;  /* 0x000000061f087c25 */ /* 0x000fe2000f8e0002 */
[----:B------:R-:W-:Y:S01]  /*0cc0*/  BSSY B0, `(.L_x_48) ;  /* 0x000001f000007945 */ /* 0x000fe20003800000 */
[----:B------:R-:W-:-:S02]  /*0cd0*/  ISETP.GE.AND P3, PT, R34, R35, PT ;  /* 0x000000232200720c */ /* 0x000fc40003f66270 */
[----:B------:R-:W-:Y:S01]  /*0ce0*/  IMAD R6, R31, UR7, R6 ;  /* 0x000000071f067c24 */ /* 0x000fe2000f8e0206 */
[-C--:B------:R-:W-:Y:S01]  /*0cf0*/  ISETP.GE.AND P2, PT, R33, R35.reuse, PT ;  /* 0x000000232100720c */ /* 0x080fe20003f46270 */
[----:B------:R-:W-:Y:S01]  /*0d00*/  @!P4 IMAD.MOV R12, RZ, RZ, -R12 ;  /* 0x000000ffff0cc224 */ /* 0x000fe200078e0a0c */
[----:B------:R-:W-:Y:S01]  /*0d10*/  ISETP.GE.AND P5, PT, R30, R35, PT ;  /* 0x000000231e00720c */ /* 0x000fe20003fa6270 */
[----:B------:R-:W-:Y:S01]  /*0d20*/  IMAD.IADD R17, R0, 0x1, -R4 ;  /* 0x0000000100117824 */ /* 0x000fe200078e0a04 */
[----:B------:R-:W-:Y:S01]  /*0d30*/  @!P6 LOP3.LUT R12, RZ, R32, RZ, 0x33, !PT ;  /* 0x00000020ff0ce212 */ /* 0x000fe200078e33ff */
[----:B------:R-:W-:Y:S01]  /*0d40*/  IMAD R13, R21, -0x80, R20 ;  /* 0xffffff80150d7824 */ /* 0x000fe200078e0214 */
[----:B------:R-:W-:Y:S01]  /*0d50*/  LEA R225, R225, UR4, 0x1 ;  /* 0x00000004e1e17c11 */ /* 0x000fe2000f8e08ff */
[----:B------:R-:W-:Y:S01]  /*0d60*/  IMAD.IADD R7, R9, 0x1, R6 ;  /* 0x0000000109077824 */ /* 0x000fe200078e0206 */
[----:B------:R-:W-:Y:S07]  /*0d70*/  @P1 BRA `(.L_x_49) ;  /* 0x00000000004c1947 */ /* 0x000fee0003800000 */
[----:B------:R-:W-:Y:S02]  /*0d80*/  ULDC UR5, c[0x0][0x2d0] ;  /* 0x0000b40000057ab9 */ /* 0x000fe40000000800 */
[----:B------:R-:W-:-:S13]  /*0d90*/  ISETP.GE.AND P0, PT, R230, UR5, PT ;  /* 0x00000005e6007c0c */ /* 0x000fda000bf06270 */
[----:B------:R1:W-:Y:S04]  /*0da0*/  @P0 STS [R225], RZ ;  /* 0x000000ffe1000388 */ /* 0x0003e80000000800 */
[----:B------:R1:W-:Y:S04]  /*0db0*/  @P0 STS [R225+0x4], RZ ;  /* 0x000004ffe1000388 */ /* 0x0003e80000000800 */
[----:B------:R1:W-:Y:S01]  /*0dc0*/  @P0 STS.64 [R225+0x8], RZ ;  /* 0x000008ffe1000388 */ /* 0x0003e20000000a00 */
[----:B------:R-:W-:Y:S05]  /*0dd0*/  @P0 BRA `(.L_x_49) ;  /* 0x0000000000340947 */ /* 0x000fea0003800000 */
        /* <DEDUP_REMOVED lines=9> */
[----:B------:R-:W-:Y:S01]  /*0e70*/  @!PT LDS RZ, [RZ] ;  /* 0x00000000fffff984 */ /* 0x000fe20000000800 */
[----:B------:R-:W-:Y:S01]  /*0e80*/  @!PT LDS RZ, [RZ] ;  /* 0x00000000fffff984 */ /* 0x000fe20000000800 */
[----:B------:R-:W-:Y:S01]  /*0e90*/  @!PT LDS RZ, [RZ] ;  /* 0x00000000fffff984 */ /* 0x000fe20000000800 */
[----:B------:R3:W-:Y:S02]  /*0ea0*/  LDGSTS.E.BYPASS.LTC128B.128 [R225], desc[UR8][R4.64] ;  /* 0x0000000004e17fae */ /* 0x0007e4000b901d48 */
.L_x_49:
[----:B------:R-:W-:Y:S05]  /*0eb0*/  BSYNC B0 ;  /* 0x0000000000007941 */ /* 0x000fea0003800000 */
.L_x_48:
[----:B------:R-:W-:Y:S04]  /*0ec0*/  BSSY B0, `(.L_x_50) ;  /* 0x0000016000007945 */ /* 0x000fe80003800000 */
[----:B------:R-:W-:Y:S05]  /*0ed0*/  @P3 BRA `(.L_x_51) ;  /* 0x0000000000503947 */ /* 0x000fea0003800000 */
[----:B------:R-:W-:Y:S02]  /*0ee0*/  ULDC UR5, c[0x0][0x2d0] ;  /* 0x0000b40000057ab9 */ /* 0x000fe40000000800 */
[----:B------:R-:W-:-:S13]  /*0ef0*/  ISETP.GE.AND P0, PT, R230, UR5, PT ;  /* 0x00000005e6007c0c */ /* 0x000fda000bf06270 */
[----:B------:R4:W-:Y:S01]  /*0f00*/  @P0 STS.128 [R225+0x800], RZ ;  /* 0x000800ffe1000388 */ /* 0x0009e20000000c00 */
[----:B------:R-:W-:Y:S05]  /*0f10*/  @P0 BRA `(.L_x_51) ;  /* 0x0000000000400947 */ /* 0x000fea0003800000 */
[----:B------:R-:W-:Y:S01]  /*0f20*/  IADD3 R0, P0, R36, 0x20, RZ ;  /* 0x0000002024007810 */ /* 0x000fe20007f1e0ff */
[----:B------:R-:W-:Y:S01]  /*0f30*/  ULDC.64 UR6, c[0x0][0x240] ;  /* 0x0000900000067ab9 */ /* 0x000fe20000000a00 */
[----:B------:R-:W-:-:S03]  /*0f40*/  MOV R3, R7 ;  /* 0x0000000700037202 */ /* 0x000fc60000000f00 */
[----:B------:R-:W-:-:S04]  /*0f50*/  IMAD.X R2, RZ, RZ, R37, P0 ;  /* 0x000000ffff027224 */ /* 0x000fc800000e0625 */
[----:B---3--:R-:W-:Y:S02]  /*0f60*/  IMAD R4, R2, UR6, RZ ;  /* 0x0000000602047c24 */ /* 0x008fe4000f8e02ff */
[----:B------:R-:W-:-:S04]  /*0f70*/  IMAD.MOV.U32 R2, RZ, RZ, R8 ;  /* 0x000000ffff027224 */ /* 0x000fc800078e0008 */
        /* <DEDUP_REMOVED lines=9> */
[----:B------:R3:W-:Y:S02]  /*1010*/  LDGSTS.E.BYPASS.LTC128B.128 [R225+0x800], desc[UR8][R4.64] ;  /* 0x0080000004e17fae */ /* 0x0007e4000b901d48 */
.L_x_51:
[----:B------:R-:W-:Y:S05]  /*1020*/  BSYNC B0 ;  /* 0x0000000000007941 */ /* 0x000fea0003800000 */
.L_x_50:
        /* <DEDUP_REMOVED lines=22> */
.L_x_53:
[----:B------:R-:W-:Y:S05]  /*1190*/  BSYNC B0 ;  /* 0x0000000000007941 */ /* 0x000fea0003800000 */
.L_x_52:
        /* <DEDUP_REMOVED lines=10> */
[----:B------:R-:W-:Y:S02]  /*1240*/  IMAD R6, R2, UR6, RZ ;  /* 0x0000000602067c24 */ /* 0x000fe4000f8e02ff */
[----:B------:R-:W-:-:S04]  /*1250*/  IMAD.MOV.U32 R2, RZ, RZ, R8 ;  /* 0x000000ffff027224 */ /* 0x000fc800078e0008 */
[----:B---3--:R-:W-:-:S04]  /*1260*/  IMAD.WIDE.U32 R4, R0, UR6, R2 ;  /* 0x0000000600047c25 */ /* 0x008fc8000f8e0002 */
        /* <DEDUP_REMOVED lines=9> */
.L_x_55:
[----:B------:R-:W-:Y:S05]  /*1300*/  BSYNC B0 ;  /* 0x0000000000007941 */ /* 0x000fea0003800000 */
.L_x_54:
[--C-:B------:R-:W-:Y:S01]  /*1310*/  SHF.R.S32.HI R9, RZ, 0x1, R19.reuse ;  /* 0x00000001ff097819 */ /* 0x100fe20000011413 */
[CC--:B------:R-:W-:Y:S01]  /*1320*/  IMAD R0, R11.reuse, R22.reuse, RZ ;  /* 0x000000160b007224 */ /* 0x0c0fe200078e02ff */
[----:B---3--:R-:W-:Y:S01]  /*1330*/  SHF.R.S32.HI R2, RZ, 0x1f, R19 ;  /* 0x0000001fff027819 */ /* 0x008fe20000011413 */
[----:B------:R-:W-:Y:S01]  /*1340*/  IMAD.WIDE.U32 R4, R10, R22, R230 ;  /* 0x000000160a047225 */ /* 0x000fe200078e00e6 */
[----:B------:R-:W-:Y:S01]  /*1350*/  SHF.R.S32.HI R19, RZ, 0x1, R14 ;  /* 0x00000001ff137819 */ /* 0x000fe2000001140e */
[----:B------:R-:W-:Y:S01]  /*1360*/  ULDC.64 UR6, c[0x0][0x260] ;  /* 0x0000980000067ab9 */ /* 0x000fe20000000a00 */
[----:B------:R-:W-:Y:S01]  /*1370*/  LEA.HI R8, R2, R9, RZ, 0x2 ;  /* 0x0000000902087211 */ /* 0x000fe200078f10ff */
[----:B------:R-:W-:Y:S01]  /*1380*/  IMAD R7, R11, R102, RZ ;  /* 0x000000660b077224 */ /* 0x000fe200078e02ff */
[----:B------:R-:W-:Y:S01]  /*1390*/  IADD3 R6, P0, R16, R4, RZ ;  /* 0x0000000410067210 */ /* 0x000fe20007f1e0ff */
[----:B------:R-:W-:Y:S01]  /*13a0*/  IMAD.SHL.U32 R2, R19, 0x40, RZ ;  /* 0x0000004013027824 */ /* 0x000fe200078e00ff */
[C---:B------:R-:W-:Y:S01]  /*13b0*/  ISETP.GE.AND P2, PT, R10.reuse, R13, PT ;  /* 0x0000000d0a00720c */ /* 0x040fe20003f46270 */
[C---:B------:R-:W-:Y:S01]  /*13c0*/  IMAD R0, R10.reuse, R23, R0 ;  /* 0x000000170a007224 */ /* 0x040fe200078e0200 */
[----:B------:R-:W-:Y:S01]  /*13d0*/  ISETP.GE.AND P3, PT, R10, R13, PT ;  /* 0x0000000d0a00720c */ /* 0x000fe20003f66270 */
[----:B------:R-:W-:Y:S01]  /*13e0*/  IMAD.SHL.U32 R15, R26, 0x8, RZ ;  /* 0x000000081a0f7824 */ /* 0x000fe200078e00ff */
[----:B------:R-:W-:Y:S01]  /*13f0*/  LOP3.LUT R4, R2, 0xc0, RZ, 0xc0, !PT ;  /* 0x000000c002047812 */ /* 0x000fe200078ec0ff */
[----:B------:R-:W-:Y:S01]  /*1400*/  IMAD R11, R10, R103, R7 ;  /* 0x000000670a0b7224 */ /* 0x000fe200078e0207 */
[----:B------:R-:W-:Y:S01]  /*1410*/  IADD3.X R7, R18, R5, R0, P0, !PT ;  /* 0x0000000512077210 */ /* 0x000fe200007fe400 */
[----:B------:R-:W-:Y:S01]  /*1420*/  IMAD.WIDE.U32 R2, R10, R102, R230 ;  /* 0x000000660a027225 */ /* 0x000fe200078e00e6 */
[----:B------:R-:W-:Y:S01]  /*1430*/  SHF.R.S32.HI R0, RZ, 0x1f, R12 ;  /* 0x0000001fff007819 */ /* 0x000fe2000001140c */
[----:B------:R-:W-:Y:S01]  /*1440*/  BSSY B0, `(.L_x_56) ;  /* 0x0000030000007945 */ /* 0x000fe20003800000 */
[----:B------:R-:W-:Y:S01]  /*1450*/  LOP3.LUT R10, R4, 0x8, R15, 0xf8, !PT ;  /* 0x00000008040a7812 */ /* 0x000fe200078ef80f */
[----:B------:R-:W-:Y:S01]  /*1460*/  IMAD.WIDE.U32 R36, R12, UR6, R6 ;  /* 0x000000060c247c25 */ /* 0x000fe2000f8e0006 */
[----:B------:R-:W-:-:S02]  /*1470*/  SHF.R.U32.HI R5, RZ, 0x3, R4 ;  /* 0x00000003ff057819 */ /* 0x000fc40000011604 */
[----:B------:R-:W-:Y:S01]  /*1480*/  IADD3 R4, P0, R24, R2, RZ ;  /* 0x0000000218047210 */ /* 0x000fe20007f1e0ff */
[----:B------:R-:W-:Y:S01]  /*1490*/  IMAD R2, R0, UR6, RZ ;  /* 0x0000000600027c24 */ /* 0x000fe2000f8e02ff */
[----:B------:R-:W-:Y:S01]  /*14a0*/  LOP3.LUT R15, R10, R5, RZ, 0x3c, !PT ;  /* 0x000000050a0f7212 */ /* 0x000fe200078e3cff */
[----:B------:R3:W-:Y:S01]  /*14b0*/  STL.64 [R1+0x38], R36 ;  /* 0x0000382401007387 */ /* 0x0007e20000100a00 */
[----:B------:R-:W-:Y:S01]  /*14c0*/  IADD3.X R5, R25, R3, R11, P0, !PT ;  /* 0x0000000319057210 */ /* 0x000fe200007fe40b */
[----:B------:R-:W-:Y:S01]  /*14d0*/  IMAD R3, R12, UR7, R2 ;  /* 0x000000070c037c24 */ /* 0x000fe2000f8e0202 */
[----:B------:R-:W-:Y:S01]  /*14e0*/  ULDC.64 UR6, c[0x0][0x268] ;  /* 0x00009a0000067ab9 */ /* 0x000fe20000000a00 */
[----:B------:R-:W-:Y:S01]  /*14f0*/  MOV R228, R36 ;  /* 0x0000002400e47202 */ /* 0x000fe20000000f00 */
[----:B------:R-:W-:Y:S01]  /*1500*/  IMAD R0, R0, UR6, RZ ;  /* 0x0000000600007c24 */ /* 0x000fe2000f8e02ff */
[----:B------:R-:W-:Y:S01]  /*1510*/  LOP3.LUT R8, R8, 0xfffffffc, RZ, 0xc0, !PT ;  /* 0xfffffffc08087812 */ /* 0x000fe200078ec0ff */
[----:B------:R-:W-:Y:S01]  /*1520*/  IMAD.IADD R229, R37, 0x1, R3 ;  /* 0x0000000125e57824 */ /* 0x000fe200078e0203 */
[----:B------:R-:W-:Y:S01]  /*1530*/  SHF.L.U64.HI R138, R22, 0x7, R23 ;  /* 0x00000007168a7819 */ /* 0x000fe20000010217 */
[----:B------:R-:W-:Y:S01]  /*1540*/  IMAD.WIDE.U32 R24, R12, UR6, R4 ;  /* 0x000000060c187c25 */ /* 0x000fe2000f8e0004 */
[----:B------:R-:W-:-:S02]  /*1550*/  SHF.L.U32 R100, R22, 0x7, RZ ;  /* 0x0000000716647819 */ /* 0x000fc400000006ff */
[----:B------:R3:W-:Y:S01]  /*1560*/  STL.64 [R1+0x28], R228 ;  /* 0x000028e401007387 */ /* 0x0007e20000100a00 */
[----:B------:R-:W-:Y:S01]  /*1570*/  IMAD.IADD R16, R9, 0x1, -R8 ;  /* 0x0000000109107824 */ /* 0x000fe200078e0a08 */
[----:B------:R-:W-:Y:S01]  /*1580*/  SHF.R.S32.HI R9, RZ, 0x1f, R21 ;  /* 0x0000001fff097819 */ /* 0x000fe20000011415 */
[----:B------:R-:W-:Y:S01]  /*1590*/  IMAD R2, R138, R21, RZ ;  /* 0x000000158a027224 */ /* 0x000fe200078e02ff */
[----:B------:R3:W-:Y:S01]  /*15a0*/  STL.64 [R1+0x30], R24 ;  /* 0x0000301801007387 */ /* 0x0007e20000100a00 */
[----:B------:R-:W-:Y:S01]  /*15b0*/  IMAD.SHL.U32 R7, R16, 0x40, RZ ;  /* 0x0000004010077824 */ /* 0x000fe200078e00ff */
[-C--:B------:R-:W-:Y:S01]  /*15c0*/  ISETP.GE.AND P1, PT, R34, R13.reuse, PT ;  /* 0x0000000d2200720c */ /* 0x080fe20003f26270 */
[-C--:B------:R-:W-:Y:S01]  /*15d0*/  IMAD R6, R9, R100.reuse, R2 ;  /* 0x0000006409067224 */ /* 0x080fe200078e0202 */
[-C--:B------:R-:W-:Y:S01]  /*15e0*/  ISETP.GE.AND P4, PT, R33, R13.reuse, PT ;  /* 0x0000000d2100720c */ /* 0x080fe20003f86270 */
[----:B------:R-:W-:Y:S01]  /*15f0*/  IMAD.WIDE.U32 R2, R21, R100, R228 ;  /* 0x0000006415027225 */ /* 0x000fe200078e00e4 */
[----:B------:R-:W-:-:S02]  /*1600*/  ISETP.GE.AND P5, PT, R30, R13, PT ;  /* 0x0000000d1e00720c */ /* 0x000fc40003fa6270 */
[----:B------:R-:W-:Y:S01]  /*1610*/  LOP3.LUT R8, R7, 0xc0, RZ, 0xc0, !PT ;  /* 0x000000c007087812 */ /* 0x000fe200078ec0ff */
[----:B------:R-:W-:Y:S01]  /*1620*/  IMAD R14, R12, UR7, R0 ;  /* 0x000000070c0e7c24 */ /* 0x000fe2000f8e0200 */
[----:B------:R-:W-:Y:S01]  /*1630*/  IADD3 R5, R3, R6, RZ ;  /* 0x0000000603057210 */ /* 0x000fe20007ffe0ff */
[C---:B------:R-:W-:Y:S02]  /*1640*/  IMAD R11, R27.reuse, 0x8, R17 ;  /* 0x000000081b0b7824 */ /* 0x040fe400078e0211 */
[----:B------:R-:W-:Y:S01]  /*1650*/  IMAD.SHL.U32 R10, R27, 0x8, RZ ;  /* 0x000000081b0a7824 */ /* 0x000fe200078e00ff */
[----:B------:R-:W-:Y:S06]  /*1660*/  @P2 BRA `(.L_x_57) ;  /* 0x0000000000342947 */ /* 0x000fec0003800000 */
[----:B------:R-:W-:Y:S02]  /*1670*/  ULDC UR5, c[0x0][0x2d0] ;  /* 0x0000b40000057ab9 */ /* 0x000fe40000000800 */
[----:B------:R-:W-:-:S13]  /*1680*/  ISETP.GE.AND P0, PT, R230, UR5, PT ;  /* 0x00000005e6007c0c */ /* 0x000fda000bf06270 */
[----:B------:R1:W-:Y:S04]  /*1690*/  @P0 STS [R225+0x2000], RZ ;  /* 0x002000ffe1000388 */ /* 0x0003e80000000800 */
[----:B------:R1:W-:Y:S04]  /*16a0*/  @P0 STS [R225+0x2004], RZ ;  /* 0x002004ffe1000388 */ /* 0x0003e80000000800 */
[----:B------:R1:W-:Y:S01]  /*16b0*/  @P0 STS.64 [R225+0x2008], RZ ;  /* 0x002008ffe1000388 */ /* 0x0003e20000000a00 */
[----:B------:R-:W-:Y:S05]  /*16c0*/  @P0 BRA `(.L_x_57) ;  /* 0x00000000001c0947 */ /* 0x000fea0003800000 */
[----:B------:R-:W-:Y:S02]  /*16d0*/  ULDC.64 UR6, c[0x0][0x218] ;  /* 0x0000860000067ab9 */ /* 0x000fe40000000a00 */
[----:B------:R-:W-:-:S04]  /*16e0*/  LEA R6, P0, R2, UR6, 0x1 ;  /* 0x0000000602067c11 */ /* 0x000fc8000f8008ff */
[----:B------:R-:W-:-:S05]  /*16f0*/  LEA.HI.X R7, R2, UR7, R5, 0x1, P0 ;  /* 0x0000000702077c11 */ /* 0x000fca00080f0c05 */
[----:B------:R-:W-:Y:S01]  /*1700*/  @!PT LDS RZ, [RZ] ;  /* 0x00000000fffff984 */ /* 0x000fe20000000800 */
[----:B------:R-:W-:Y:S01]  /*1710*/  @!PT LDS RZ, [RZ] ;  /* 0x00000000fffff984 */ /* 0x000fe20000000800 */
[----:B------:R-:W-:Y:S01]  /*1720*/  @!PT LDS RZ, [RZ] ;  /* 0x00000000fffff984 */ /* 0x000fe20000000800 */
[----:B------:R1:W-:Y:S04]  /*1730*/  LDGSTS.E.BYPASS.LTC128B.128 [R225+0x2000], desc[UR8][R6.64] ;  /* 0x0200000006e17fae */ /* 0x0003e8000b901d48 */
.L_x_57:
[----:B------:R-:W-:Y:S05]  /*1740*/  BSYNC B0 ;  /* 0x0000000000007941 */ /* 0x000fea0003800000 */
.L_x_56:
[C---:B------:R-:W-:Y:S01]  /*1750*/  SHF.L.U64.HI R201, R22.reuse, 0x5, R23 ;  /* 0x0000000516c97819 */ /* 0x040fe20000010217 */
[----:B------:R-:W-:Y:S01]  /*1760*/  BSSY B0, `(.L_x_58) ;  /* 0x0000012000007945 */ /* 0x000fe20003800000 */
[----:B------:R-:W-:-:S03]  /*1770*/  SHF.L.U32 R202, R22, 0x5, RZ ;  /* 0x0000000516ca7819 */ /* 0x000fc600000006ff */
[----:B------:R1:W-:Y:S04]  /*1780*/  STL [R1+0x1c], R201 ;  /* 0x00001cc901007387 */ /* 0x0003e80000100800 */
[----:B------:R1:W-:Y:S01]  /*1790*/  STL [R1+0x40], R202 ;  /* 0x000040ca01007387 */ /* 0x0003e20000100800 */
[----:B------:R-:W-:Y:S05]  /*17a0*/  @P1 BRA `(.L_x_59) ;  /* 0x0000000000341947 */ /* 0x000fea0003800000 */
[----:B------:R-:W-:Y:S02]  /*17b0*/  ULDC UR5, c[0x0][0x2d0] ;  /* 0x0000b40000057ab9 */ /* 0x000fe40000000800 */
[----:B------:R-:W-:-:S13]  /*17c0*/  ISETP.GE.AND P0, PT, R230, UR5, PT ;  /* 0x00000005e6007c0c */ /* 0x000fda000bf06270 */
[----:B------:R1:W-:Y:S01]  /*17d0*/  @P0 STS.128 [R225+0x2800], RZ ;  /* 0x002800ffe1000388 */ /* 0x0003e20000000c00 */
[----:B------:R-:W-:Y:S05]  /*17e0*/  @P0 BRA `(.L_x_59) ;  /* 0x0000000000240947 */ /* 0x000fea0003800000 */
[----:B------:R-:W-:Y:S01]  /*17f0*/  IADD3 R0, P0, R202, R2, RZ ;  /* 0x00000002ca007210 */ /* 0x000fe20007f1e0ff */
[----:B------:R-:W-:-:S04]  /*1800*/  ULDC.64 UR6, c[0x0][0x218] ;  /* 0x0000860000067ab9 */ /* 0x000fc80000000a00 */
[----:B-1----:R-:W-:Y:S01]  /*1810*/  IMAD.X R7, R201, 0x1, R5, P0 ;  /* 0x00000001c9077824 */ /* 0x002fe200000e0605 */
[----:B------:R-:W-:-:S04]  /*1820*/  LEA R6, P0, R0, UR6, 0x1 ;  /* 0x0000000600067c11 */ /* 0x000fc8000f8008ff */
[----:B------:R-:W-:-:S05]  /*1830*/  LEA.HI.X R7, R0, UR7, R7, 0x1, P0 ;  /* 0x0000000700077c11 */ /* 0x000fca00080f0c07 */
[----:B------:R-:W-:Y:S01]  /*1840*/  @!PT LDS RZ, [RZ] ;  /* 0x00000000fffff984 */ /* 0x000fe20000000800 */
[----:B------:R-:W-:Y:S01]  /*1850*/  @!PT LDS RZ, [RZ] ;  /* 0x00000000fffff984 */ /* 0x000fe20000000800 */
[----:B------:R-:W-:Y:S01]  /*1860*/  @!PT LDS RZ, [RZ] ;  /* 0x00000000fffff984 */ /* 0x000fe20000000800 */
[----:B------:R1:W-:Y:S04]  /*1870*/  LDGSTS.E.BYPASS.LTC128B.128 [R225+0x2800], desc[UR8][R6.64] ;  /* 0x0280000006e17fae */ /* 0x0003e8000b901d48 */
.L_x_59:
[----:B------:R-:W-:Y:S05]  /*1880*/  BSYNC B0 ;  /* 0x0000000000007941 */ /* 0x000fea0003800000 */
.L_x_58:
[----:B------:R-:W-:Y:S04]  /*1890*/  BSSY B0, `(.L_x_60) ;  /* 0x000000f000007945 */ /* 0x000fe80003800000 */
[----:B------:R-:W-:Y:S05]  /*18a0*/  @P4 BRA `(.L_x_61) ;  /* 0x0000000000344947 */ /* 0x000fea0003800000 */
[----:B------:R-:W-:Y:S02]  /*18b0*/  ULDC UR5, c[0x0][0x2d0] ;  /* 0x0000b40000057ab9 */ /* 0x000fe40000000800 */
[----:B------:R-:W-:-:S13]  /*18c0*/  ISETP.GE.AND P0, PT, R230, UR5, PT ;  /* 0x00000005e6007c0c */ /* 0x000fda000bf06270 */
[----:B------:R1:W-:Y:S01]  /*18d0*/  @P0 STS.128 [R225+0x3000], RZ ;  /* 0x003000ffe1000388 */ /* 0x0003e20000000c00 */
[----:B------:R-:W-:Y:S05]  /*18e0*/  @P0 BRA `(.L_x_61) ;  /* 0x0000000000240947 */ /* 0x000fea0003800000 */
[----:B------:R-:W-:Y:S01]  /*18f0*/  LEA R0, P0, R22, R2, 0x6 ;  /* 0x0000000216007211 */ /* 0x000fe200078030ff */
[----:B------:R-:W-:-:S03]  /*1900*/  ULDC.64 UR6, c[0x0][0x218] ;  /* 0x0000860000067ab9 */ /* 0x000fc60000000a00 */
[----:B-1----:R-:W-:Y:S02]  /*1910*/  LEA.HI.X R7, R22, R5, R23, 0x6, P0 ;  /* 0x0000000516077211 */ /* 0x002fe400000f3417 */
[----:B------:R-:W-:-:S04]  /*1920*/  LEA R6, P0, R0, UR6, 0x1 ;  /* 0x0000000600067c11 */ /* 0x000fc8000f8008ff */
[----:B------:R-:W-:-:S05]  /*1930*/  LEA.HI.X R7, R0, UR7, R7, 0x1, P0 ;  /* 0x0000000700077c11 */ /* 0x000fca00080f0c07 */
[----:B------:R-:W-:Y:S01]  /*1940*/  @!PT LDS RZ, [RZ] ;  /* 0x00000000fffff984 */ /* 0x000fe20000000800 */
[----:B------:R-:W-:Y:S01]  /*1950*/  @!PT LDS RZ, [RZ] ;  /* 0x00000000fffff984 */ /* 0x000fe20000000800 */
[----:B------:R-:W-:Y:S01]  /*1960*/  @!PT LDS RZ, [RZ] ;  /* 0x00000000fffff984 */ /* 0x000fe20000000800 */
[----:B------:R1:W-:Y:S04]  /*1970*/  LDGSTS.E.BYPASS.LTC128B.128 [R225+0x3000], desc[UR8][R6.64] ;  /* 0x0300000006e17fae */ /* 0x0003e8000b901d48 */
.L_x_61:
[----:B------:R-:W-:Y:S05]  /*1980*/  BSYNC B0 ;  /* 0x0000000000007941 */ /* 0x000fea0003800000 */
.L_x_60:
[----:B------:R-:W-:Y:S04]  /*1990*/  BSSY B0, `(.L_x_62) ;  /* 0x0000011000007945 */ /* 0x000fe80003800000 */
[----:B------:R-:W-:Y:S05]  /*19a0*/  @P5 BRA `(.L_x_63) ;  /* 0x00000000003c5947 */ /* 0x000fea0003800000 */
[----:B------:R-:W-:Y:S02]  /*19b0*/  ULDC UR5, c[0x0][0x2d0] ;  /* 0x0000b40000057ab9 */ /* 0x000fe40000000800 */
[----:B------:R-:W-:-:S13]  /*19c0*/  ISETP.GE.AND P0, PT, R230, UR5, PT ;  /* 0x00000005e6007c0c */ /* 0x000fda000bf06270 */
[----:B------:R1:W-:Y:S01]  /*19d0*/  @P0 STS.128 [R225+0x3800], RZ ;  /* 0x003800ffe1000388 */ /* 0x0003e20000000c00 */
[----:B------:R-:W-:Y:S05]  /*19e0*/  @P0 BRA `(.L_x_63) ;  /* 0x00000000002c0947 */ /* 0x000fea0003800000 */
[----:B------:R-:W-:Y:S01]  /*19f0*/  MOV R4, R2 ;  /* 0x0000000200047202 */ /* 0x000fe20000000f00 */
[----:B------:R-:W-:Y:S01]  /*1a00*/  IMAD R0, R23, 0x60, RZ ;  /* 0x0000006017007824 */ /* 0x000fe200078e02ff */
[----:B------:R-:W-:-:S03]  /*1a10*/  ULDC.64 UR6, c[0x0][0x218] ;  /* 0x0000860000067ab9 */ /* 0x000fc60000000a00 */
[----:B------:R-:W-:-:S05]  /*1a20*/  IMAD.WIDE.U32 R2, R22, 0x60, R4 ;  /* 0x0000006016027825 */ /* 0x000fca00078e0004 */
[----:B------:R-:W-:Y:S02]  /*1a30*/  IADD3 R0, R3, R0, RZ ;  /* 0x0000000003007210 */ /* 0x000fe40007ffe0ff */
[----:B------:R-:W-:-:S04]  /*1a40*/  LEA R4, P0, R2, UR6, 0x1 ;  /* 0x0000000602047c11 */ /* 0x000fc8000f8008ff */
[----:B------:R-:W-:-:S05]  /*1a50*/  LEA.HI.X R5, R2, UR7, R0, 0x1, P0 ;  /* 0x0000000702057c11 */ /* 0x000fca00080f0c00 */
[----:B------:R-:W-:Y:S01]  /*1a60*/  @!PT LDS RZ, [RZ] ;  /* 0x00000000fffff984 */ /* 0x000fe20000000800 */
[----:B------:R-:W-:Y:S01]  /*1a70*/  @!PT LDS RZ, [RZ] ;  /* 0x00000000fffff984 */ /* 0x000fe20000000800 */
[----:B------:R-:W-:Y:S01]  /*1a80*/  @!PT LDS RZ, [RZ] ;  /* 0x00000000fffff984 */ /* 0x000fe20000000800 */
[----:B------:R1:W-:Y:S04]  /*1a90*/  LDGSTS.E.BYPASS.LTC128B.128 [R225+0x3800], desc[UR8][R4.64] ;  /* 0x0380000004e17fae */ /* 0x0003e8000b901d48 */
.L_x_63:
[----:B------:R-:W-:Y:S05]  /*1aa0*/  BSYNC B0 ;  /* 0x0000000000007941 */ /* 0x000fea0003800000 */
.L_x_62:
[----:B------:R-:W0:Y:S01]  /*1ab0*/  LDGDEPBAR ;  /* 0x00000000000079af */ /* 0x000e220000000000 */
[----:B------:R-:W-:Y:S01]  /*1ac0*/  LOP3.LUT R3, R8, 0x8, R10, 0xf8, !PT ;  /* 0x0000000808037812 */ /* 0x000fe200078ef80a */
[----:B------:R-:W-:Y:S01]  /*1ad0*/  IMAD.SHL.U32 R0, R28, 0x20, RZ ;  /* 0x000000201c007824 */ /* 0x000fe200078e00ff */
[----:B------:R-:W-:Y:S01]  /*1ae0*/  SHF.R.U32.HI R2, RZ, 0x3, R8 ;  /* 0x00000003ff027819 */ /* 0x000fe20000011608 */
[----:B------:R-:W-:Y:S01]  /*1af0*/  IMAD.IADD R8, R25, 0x1, R14 ;  /* 0x0000000119087824 */ /* 0x000fe200078e020e */
[----:B------:R-:W-:Y:S01]  /*1b00*/  BSSY B0, `(.L_x_64) ;  /* 0x0000026000007945 */ /* 0x000fe20003800000 */
[-C--:B-1----:R-:W-:Y:S01]  /*1b10*/  IMAD R4, R9, R102.reuse, RZ ;  /* 0x0000006609047224 */ /* 0x082fe200078e02ff */
[----:B------:R-:W-:Y:S01]  /*1b20*/  LOP3.LUT R136, R0, 0xffffff00, RZ, 0xc0, !PT ;  /* 0xffffff0000887812 */ /* 0x000fe200078ec0ff */
[----:B------:R-:W-:Y:S01]  /*1b30*/  IMAD.WIDE.U32 R6, R21, R102, RZ ;  /* 0x0000006615067225 */ /* 0x000fe200078e00ff */
[----:B------:R1:W-:Y:S01]  /*1b40*/  STL [R1+0x44], R8 ;  /* 0x0000440801007387 */ /* 0x0003e20000100800 */
[----:B------:R-:W-:-:S02]  /*1b50*/  LOP3.LUT R137, R3, R2, RZ, 0x3c, !PT ;  /* 0x0000000203897212 */ /* 0x000fc400078e3cff */
[----:B------:R-:W-:Y:S01]  /*1b60*/  IMAD R2, R29, 0x200, R136 ;  /* 0x000002001d027824 */ /* 0x000fe200078e0288 */
[----:B------:R-:W-:Y:S01]  /*1b70*/  ISETP.GE.AND P1, PT, R34, R13, PT ;  /* 0x0000000d2200720c */ /* 0x000fe20003f26270 */
[----:B------:R-:W-:Y:S01]  /*1b80*/  IMAD R3, R21, R103, R4 ;  /* 0x0000006715037224 */ /* 0x000fe200078e0204 */
[----:B------:R-:W-:Y:S01]  /*1b90*/  LEA R4, P0, R6, R24, 0x7 ;  /* 0x0000001806047211 */ /* 0x000fe200078038ff */
[----:B------:R-:W-:Y:S01]  /*1ba0*/  IMAD R2, R139, 0x20, R2 ;  /* 0x000000208b027824 */ /* 0x000fe200078e0202 */
[-C--:B------:R-:W-:Y:S01]  /*1bb0*/  ISETP.GE.AND P2, PT, R33, R13.reuse, PT ;  /* 0x0000000d2100720c */ /* 0x080fe20003f46270 */
[----:B------:R-:W-:Y:S01]  /*1bc0*/  IMAD.U32 R0, R11, 0x20, R15 ;  /* 0x000000200b007824 */ /* 0x000fe200078e000f */
[----:B------:R-:W-:Y:S01]  /*1bd0*/  ISETP.GE.AND P4, PT, R30, R13, PT ;  /* 0x0000000d1e00720c */ /* 0x000fe20003f86270 */
[----:B------:R-:W-:Y:S02]  /*1be0*/  IMAD.IADD R3, R7, 0x1, R3 ;  /* 0x0000000107037824 */ /* 0x000fe400078e0203 */
[----:B------:R-:W-:Y:S01]  /*1bf0*/  IMAD.IADD R2, R137, 0x1, R2 ;  /* 0x0000000189027824 */ /* 0x000fe200078e0202 */
[----:B------:R-:W-:Y:S01]  /*1c00*/  LEA R212, R0, UR4, 0x1 ;  /* 0x0000000400d47c11 */ /* 0x000fe2000f8e08ff */
[----:B------:R-:W-:-:S04]  /*1c10*/  DEPBAR.LE SB0, 0x0 ;  /* 0x000080000000791a */ /* 0x000fc80000000000 */
[----:B------:R-:W-:Y:S01]  /*1c20*/  BAR.SYNC.DEFER_BLOCKING 0x0 ;  /* 0x0000000000007b1d */ /* 0x000fe20000010000 */
[----:B------:R-:W-:Y:S02]  /*1c30*/  LEA.HI.X R5, R6, R8, R3, 0x7, P0 ;  /* 0x0000000806057211 */ /* 0x000fe400000f3c03 */
[----:B------:R-:W-:-:S03]  /*1c40*/  LEA R215, R2, UR4, 0x1 ;  /* 0x0000000402d77c11 */ /* 0x000fc6000f8e08ff */
[----:B------:R1:W-:Y:S04]  /*1c50*/  @P3 STS [R225+0x4000], RZ ;  /* 0x004000ffe1003388 */ /* 0x0003e80000000800 */
[----:B------:R1:W-:Y:S04]  /*1c60*/  @P3 STS [R225+0x4004], RZ ;  /* 0x004004ffe1003388 */ /* 0x0003e80000000800 */
[----:B------:R1:W-:Y:S01]  /*1c70*/  @P3 STS.64 [R225+0x4008], RZ ;  /* 0x004008ffe1003388 */ /* 0x0003e20000000a00 */
[----:B------:R-:W-:Y:S05]  /*1c80*/  @P3 BRA `(.L_x_65) ;  /* 0x0000000000343947 */ /* 0x000fea0003800000 */
        /* <DEDUP_REMOVED lines=13> */
.L_x_65:
[----:B------:R-:W-:Y:S05]  /*1d60*/  BSYNC B0 ;  /* 0x0000000000007941 */ /* 0x000fea0003800000 */
.L_x_64:
[----:B------:R1:W-:Y:S01]  /*1d70*/  @P1 STS.128 [R225+0x4800], RZ ;  /* 0x004800ffe1001388 */ /* 0x0003e20000000c00 */
        /* <DEDUP_REMOVED lines=15> */
.L_x_67:
[----:B------:R-:W-:Y:S05]  /*1e70*/  BSYNC B0 ;  /* 0x0000000000007941 */ /* 0x000fea0003800000 */
.L_x_66:
        /* <DEDUP_REMOVED lines=16> */
.L_x_69:
[----:B------:R-:W-:Y:S05]  /*1f80*/  BSYNC B0 ;  /* 0x0000000000007941 */ /* 0x000fea0003800000 */
.L_x_68:
[----:B------:R1:W-:Y:S01]  /*1f90*/  @P4 STS.128 [R225+0x5800], RZ ;  /* 0x005800ffe1004388 */ /* 0x0003e20000000c00 */
[----:B------:R-:W-:Y:S04]  /*1fa0*/  BSSY B0, `(.L_x_70) ;  /* 0x0000010000007945 */ /* 0x000fe80003800000 */
[----:B------:R-:W-:Y:S05]  /*1fb0*/  @P4 BRA `(.L_x_71) ;  /* 0x0000000000384947 */ /* 0x000fea0003800000 */
[----:B------:R-:W-:Y:S02]  /*1fc0*/  ULDC UR5, c[0x0][0x2d0] ;  /* 0x0000b40000057ab9 */ /* 0x000fe40000000800 */
[----:B------:R-:W-:-:S13]  /*1fd0*/  ISETP.GE.AND P0, PT, R230, UR5, PT ;  /* 0x00000005e6007c0c */ /* 0x000fda000bf06270 */
[----:B------:R1:W-:Y:S01]  /*1fe0*/  @P0 STS.128 [R225+0x5800], RZ ;  /* 0x005800ffe1000388 */ /* 0x0003e20000000c00 */
[----:B------:R-:W-:Y:S05]  /*1ff0*/  @P0 BRA `(.L_x_71) ;  /* 0x0000000000280947 */ /* 0x000fea0003800000 */
[----:B------:R-:W-:Y:S01]  /*2000*/  IMAD R0, R103, 0x60, RZ ;  /* 0x0000006067007824 */ /* 0x000fe200078e02ff */
[----:B------:R-:W-:Y:S01]  /*2010*/  ULDC.64 UR6, c[0x0][0x220] ;  /* 0x0000880000067ab9 */ /* 0x000fe20000000a00 */
[----:B------:R-:W-:-:S05]  /*2020*/  IMAD.WIDE.U32 R4, R102, 0x60, R4 ;  /* 0x0000006066047825 */ /* 0x000fca00078e0004 */
[----:B------:R-:W-:Y:S02]  /*2030*/  IADD3 R0, R5, R0, RZ ;  /* 0x0000000005007210 */ /* 0x000fe40007ffe0ff */
[----:B-1----:R-:W-:-:S04]  /*2040*/  LEA R2, P0, R4, UR6, 0x1 ;  /* 0x0000000604027c11 */ /* 0x002fc8000f8008ff */
[----:B------:R-:W-:-:S05]  /*2050*/  LEA.HI.X R3, R4, UR7, R0, 0x1, P0 ;  /* 0x0000000704037c11 */ /* 0x000fca00080f0c00 */
[----:B------:R-:W-:Y:S01]  /*2060*/  @!PT LDS RZ, [RZ] ;  /* 0x00000000fffff984 */ /* 0x000fe20000000800 */
[----:B------:R-:W-:Y:S01]  /*2070*/  @!PT LDS RZ, [RZ] ;  /* 0x00000000fffff984 */ /* 0x000fe20000000800 */
[----:B------:R-:W-:Y:S01]  /*2080*/  @!PT LDS RZ, [RZ] ;  /* 0x00000000fffff984 */ /* 0x000fe20000000800 */
[----:B------:R1:W-:Y:S04]  /*2090*/  LDGSTS.E.BYPASS.LTC128B.128 [R225+0x5800], desc[UR8][R2.64] ;  /* 0x0580000002e17fae */ /* 0x0003e8000b901d48 */
.L_x_71:
[----:B------:R-:W-:Y:S05]  /*20a0*/  BSYNC B0 ;  /* 0x0000000000007941 */ /* 0x000fea0003800000 */
.L_x_70:
[----:B-1----:R-:W-:Y:S01]  /*20b0*/  LDSM.16.M88.4 R8, [R215] ;  /* 0x00000000d708783b */ /* 0x002fe20000000200 */
[----:B------:R-:W-:Y:S01]  /*20c0*/  LOP3.LUT P0, RZ, R19, 0x2, RZ, 0xc0, !PT ;  /* 0x0000000213ff7812 */ /* 0x000fe2000780c0ff */
[----:B------:R-:W-:Y:S01]  /*20d0*/  IMAD.MOV.U32 R0, RZ, RZ, 0x10 ;  /* 0x00000010ff007424 */ /* 0x000fe200078e00ff */
[----:B------:R-:W-:Y:S01]  /*20e0*/  LOP3.LUT P1, RZ, R16, 0x2, RZ, 0xc0, !PT ;  /* 0x0000000210ff7812 */ /* 0x000fe2000782c0ff */
[----:B------:R-:W1:Y:S01]  /*20f0*/  LDSM.16.M88.4 R12, [R212+0x2000] ;  /* 0x00200000d40c783b */ /* 0x000e620000000200 */
[----:B------:R-:W-:Y:S01]  /*2100*/  VIADD R2, R212, 0x2000 ;  /* 0x00002000d4027836 */ /* 0x000fe20000000000 */
[----:B------:R-:W-:Y:S01]  /*2110*/  LOP3.LUT R3, R144, 0xffffffe0, RZ, 0xc0, !PT ;  /* 0xffffffe090037812 */ /* 0x000fe200078ec0ff */
[----:B------:R-:W-:Y:S01]  /*2120*/  VIADD R217, R212, 0x2020 ;  /* 0x00002020d4d97836 */ /* 0x000fe20000000000 */
[----:B------:R-:W5:Y:S01]  /*2130*/  LDSM.16.M88.4 R4, [R215+0x1000] ;  /* 0x00100000d704783b */ /* 0x000f620000000200 */
[----:B------:R-:W-:-:S03]  /*2140*/  SEL R0, R0, 0xfffffff0, !P1 ;  /* 0xfffffff000007807 */ /* 0x000fc60004800000 */
[----:B------:R-:W4:Y:S02]  /*2150*/  LDSM.16.M88.4 R40, [R212+0x2400] ;  /* 0x00240000d428783b */ /* 0x000f240000000200 */
[----:B------:R-:W-:Y:S02]  /*2160*/  IMAD R216, R0, 0x2, R215 ;  /* 0x0000000200d87824 */ /* 0x000fe400078e02d7 */
[----:B---3--:R-:W3:Y:S01]  /*2170*/  LDSM.16.M88.4 R36, [R212+0x2800] ;  /* 0x00280000d424783b */ /* 0x008ee20000000200 */
[----:B------:R-:W-:Y:S02]  /*2180*/  @P0 VIADD R217, R2, 0xffffffe0 ;  /* 0xffffffe002d90836 */ /* 0x000fe40000000000 */
[----:B------:R-:W-:Y:S01]  /*2190*/  IMAD.SHL.U32 R2, R101, 0x2, RZ ;  /* 0x0000000265027824 */ /* 0x000fe200078e00ff */
[----:B--2---:R-:W2:Y:S01]  /*21a0*/  LDSM.16.M88.4 R32, [R212+0x2c00] ;  /* 0x002c0000d420783b */ /* 0x004ea20000000200 */
[C---:B------:R-:W-:Y:S02]  /*21b0*/  VIADD R224, R217.reuse, 0x400 ;  /* 0x00000400d9e07836 */ /* 0x040fe40000000000 */
[C---:B------:R-:W-:Y:S01]  /*21c0*/  VIADD R223, R217.reuse, 0x800 ;  /* 0x00000800d9df7836 */ /* 0x040fe20000000000 */
[----:B------:R-:W2:Y:S01]  /*21d0*/  LDSM.16.M88.4 R28, [R212+0x3000] ;  /* 0x00300000d41c783b */ /* 0x000ea20000000200 */
[----:B------:R-:W-:Y:S01]  /*21e0*/  LOP3.LUT R2, R2, 0x6, RZ, 0xc0, !PT ;  /* 0x0000000602027812 */ /* 0x000fe200078ec0ff */
[----:B------:R-:W-:-:S02]  /*21f0*/  VIADD R222, R217, 0xc00 ;  /* 0x00000c00d9de7836 */ /* 0x000fc40000000000 */
[----:B------:R-:W2:Y:S01]  /*2200*/  LDSM.16.M88.4 R24, [R212+0x3400] ;  /* 0x00340000d418783b */ /* 0x000ea20000000200 */
[----:B------:R-:W-:Y:S02]  /*2210*/  VIADD R221, R217, 0x1000 ;  /* 0x00001000d9dd7836 */ /* 0x000fe40000000000 */
[----:B------:R-:W-:Y:S01]  /*2220*/  IMAD R2, R21, 0x80, R2 ;  /* 0x0000008015027824 */ /* 0x000fe200078e0202 */
[----:B------:R-:W2:Y:S01]  /*2230*/  LDSM.16.M88.4 R44, [R212+0x3800] ;  /* 0x00380000d42c783b */ /* 0x000ea20000000200 */
[C---:B------:R-:W-:Y:S02]  /*2240*/  VIADD R220, R217.reuse, 0x1400 ;  /* 0x00001400d9dc7836 */ /* 0x040fe40000000000 */
[C---:B------:R-:W-:Y:S01]  /*2250*/  VIADD R21, R2.reuse, 0x9 ;  /* 0x0000000902157836 */ /* 0x040fe20000000000 */
[----:B------:R-:W2:Y:S01]  /*2260*/  LDSM.16.M88.4 R48, [R212+0x3c00] ;  /* 0x003c0000d430783b */ /* 0x000ea20000000200 */
[----:B------:R-:W-:Y:S01]  /*2270*/  ISETP.GE.AND P2, PT, R2, R20, PT ;  /* 0x000000140200720c */ /* 0x000fe20003f46270 */
[----:B------:R-:W-:-:S02]  /*2280*/  VIADD R219, R217, 0x1800 ;  /* 0x00001800d9db7836 */ /* 0x000fc40000000000 */
[----:B------:R-:W-:Y:S01]  /*2290*/  LDSM.16.M88.4 R16, [R216] ;  /* 0x00000000d810783b */ /* 0x000fe20000000200 */
[-C--:B------:R-:W-:Y:S01]  /*22a0*/  ISETP.GE.AND P4, PT, R21, R20.reuse, PT ;  /* 0x000000141500720c */ /* 0x080fe20003f86270 */
[----:B------:R-:W-:Y:S02]  /*22b0*/  VIADD R21, R2, 0x10 ;  /* 0x0000001002157836 */ /* 0x000fe40000000000 */
[----:B------:R-:W2:Y:S01]  /*22c0*/  LDSM.16.M88.4 R52, [R217] ;  /* 0x00000000d934783b */ /* 0x000ea20000000200 */
[-C--:B-1----:R-:W-:Y:S01]  /*22d0*/  HMMA.16816.F32.BF16 R60, R8, R12.reuse, RZ ;  /* 0x0000000c083c723c */ /* 0x082fe200000418ff */
[----:B------:R-:W-:Y:S01]  /*22e0*/  VIADD R218, R217, 0x1c00 ;  /* 0x00001c00d9da7836 */ /* 0x000fe20000000000 */
[----:B------:R-:W-:Y:S01]  /*22f0*/  ISETP.GE.AND P5, PT, R21, R20, PT ;  /* 0x000000141500720c */ /* 0x000fe20003fa6270 */
[----:B------:R-:W1:Y:S03]  /*2300*/  LDSM.16.M88.4 R56, [R217+0x400] ;  /* 0x00040000d938783b */ /* 0x000e660000000200 */
[C---:B-----5:R-:W-:Y:S01]  /*2310*/  HMMA.16816.F32.BF16 R64, R4.reuse, R12, RZ ;  /* 0x0000000c0440723c */ /* 0x060fe200000418ff */
[----:B------:R-:W0:Y:S05]  /*2320*/  LDGDEPBAR ;  /* 0x00000000000079af */ /* 0x000e2a0000000000 */
[-C--:B------:R-:W-:Y:S06]  /*2330*/  HMMA.16816.F32.BF16 R72, R4, R14.reuse, RZ ;  /* 0x0000000e0448723c */ /* 0x080fec00000418ff */
[----:B------:R-:W-:Y:S01]  /*2340*/  HMMA.16816.F32.BF16 R80, R8, R14, RZ ;  /* 0x0000000e0850723c */ /* 0x000fe200000418ff */
[----:B------:R-:W5:Y:S05]  /*2350*/  LDSM.16.M88.4 R12, [R216+0x1000] ;  /* 0x00100000d80c783b */ /* 0x000f6a0000000200 */
[C---:B----4-:R-:W-:Y:S06]  /*2360*/  HMMA.16816.F32.BF16 R68, R4.reuse, R40, RZ ;  /* 0x000000280444723c */ /* 0x050fec00000418ff */
[C---:B---3--:R-:W-:Y:S06]  /*2370*/  HMMA.16816.F32.BF16 R84, R4.reuse, R36, RZ ;  /* 0x000000240454723c */ /* 0x048fec00000418ff */
[C---:B--2---:R-:W-:Y:S06]  /*2380*/  HMMA.16816.F32.BF16 R104, R4.reuse, R32, RZ ;  /* 0x000000200468723c */ /* 0x044fec00000418ff */
        /* <DEDUP_REMOVED lines=12> */
[C---:B------:R-:W-:Y:S06]  /*2450*/  HMMA.16816.F32.BF16 R128, R8.reuse, R24, RZ ;  /* 0x000000180880723c */ /* 0x040fec00000418ff */
[C---:B------:R-:W-:Y:S01]  /*2460*/  HMMA.16816.F32.BF16 R160, R8.reuse, R26, RZ ;  /* 0x0000001a08a0723c */ /* 0x040fe200000418ff */
[----:B------:R-:W2:Y:S05]  /*2470*/  LDSM.16.M88.4 R24, [R217+0x800] ;  /* 0x00080000d918783b */ /* 0x000eaa0000000200 */
[C---:B------:R-:W-:Y:S06]  /*2480*/  HMMA.16816.F32.BF16 R112, R8.reuse, R28, RZ ;  /* 0x0000001c0870723c */ /* 0x040fec00000418ff */
[----:B------:R-:W-:Y:S06]  /*2490*/  HMMA.16816.F32.BF16 R140, R8, R30, RZ ;  /* 0x0000001e088c723c */ /* 0x000fec00000418ff */
[C---:B------:R-:W-:Y:S06]  /*24a0*/  HMMA.16816.F32.BF16 R28, R16.reuse, R52, R60 ;  /* 0x00000034101c723c */ /* 0x040fec000004183c */
[----:B-1----:R-:W-:Y:S06]  /*24b0*/  HMMA.16816.F32.BF16 R60, R16, R56, R4 ;  /* 0x00000038103c723c */ /* 0x002fec0000041804 */
[----:B------:R-:W-:Y:S01]  /*24c0*/  HMMA.16816.F32.BF16 R92, R8, R42, RZ ;  /* 0x0000002a085c723c */ /* 0x000fe200000418ff */
[----:B------:R-:W-:-:S02]  /*24d0*/  IMAD.IADD R5, R101, 0x1, -R3 ;  /* 0x0000000165057824 */ /* 0x000fc400078e0a03 */
[C---:B------:R-:W-:Y:S02]  /*24e0*/  VIADD R4, R2.reuse, 0x1 ;  /* 0x0000000102047836 */ /* 0x040fe40000000000 */
[----:B------:R-:W-:Y:S01]  /*24f0*/  VIADD R3, R2, 0x8 ;  /* 0x0000000802037836 */ /* 0x000fe20000000000 */
[C---:B------:R-:W-:Y:S01]  /*2500*/  HMMA.16816.F32.BF16 R76, R8.reuse, R36, RZ ;  /* 0x00000024084c723c */ /* 0x040fe200000418ff */
[----:B------:R-:W-:Y:S01]  /*2510*/  STL [R1+0x64], R5 ;  /* 0x0000640501007387 */ /* 0x000fe20000100800 */
[-C--:B------:R-:W-:Y:S02]  /*2520*/  ISETP.GE.AND P1, PT, R4, R20.reuse, PT ;  /* 0x000000140400720c */ /* 0x080fe40003f26270 */
[----:B------:R-:W-:Y:S01]  /*2530*/  ISETP.GE.AND P0, PT, R3, R20, PT ;  /* 0x000000140300720c */ /* 0x000fe20003f06270 */
[----:B------:R-:W1:Y:S01]  /*2540*/  LDSM.16.M88.4 R4, [R217+0xc00] ;  /* 0x000c0000d904783b */ /* 0x000e620000000200 */
[----:B------:R-:W-:Y:S01]  /*2550*/  HMMA.16816.F32.BF16 R108, R8, R38, RZ ;  /* 0x00000026086c723c */ /* 0x000fe200000418ff */
[----:B------:R-:W-:Y:S01]  /*2560*/  VIADD R3, R2, 0x18 ;  /* 0x0000001802037836 */ /* 0x000fe20000000000 */
[----:B------:R-:W-:-:S02]  /*2570*/  FSEL R145, R30, -INF , !P2 ;  /* 0xff8000001e917808 */ /* 0x000fc40005000000 */
[----:B------:R-:W-:Y:S02]  /*2580*/  FSEL R101, R28, -INF , !P2 ;  /* 0xff8000001c657808 */ /* 0x000fe40005000000 */
[C---:B------:R-:W-:Y:S01]  /*2590*/  HMMA.16816.F32.BF16 R88, R8.reuse, R32, RZ ;  /* 0x000000200858723c */ /* 0x040fe200000418ff */
[-C--:B------:R-:W-:Y:S01]  /*25a0*/  ISETP.GE.AND P3, PT, R3, R20.reuse, PT ;  /* 0x000000140300720c */ /* 0x080fe20003f66270 */
[C---:B------:R-:W-:Y:S01]  /*25b0*/  VIADD R3, R2.reuse, 0x19 ;  /* 0x0000001902037836 */ /* 0x040fe20000000000 */
[----:B------:R-:W-:Y:S02]  /*25c0*/  FSEL R144, R31, -INF , !P1 ;  /* 0xff8000001f907808 */ /* 0x000fe40004800000 */
[----:B------:R-:W-:Y:S01]  /*25d0*/  P2R R21, PR, RZ, 0x8 ;  /* 0x00000008ff157803 */ /* 0x000fe20000000000 */
[----:B------:R-:W-:Y:S01]  /*25e0*/  HMMA.16816.F32.BF16 R124, R8, R34, RZ ;  /* 0x00000022087c723c */ /* 0x000fe200000418ff */
[----:B------:R-:W-:Y:S01]  /*25f0*/  ISETP.GE.AND P6, PT, R3, R20, PT ;  /* 0x000000140300720c */ /* 0x000fe20003fc6270 */
[----:B------:R-:W-:-:S04]  /*2600*/  VIADD R3, R2, 0x20 ;  /* 0x0000002002037836 */ /* 0x000fc80000000000 */
[----:B------:R-:W-:Y:S01]  /*2610*/  HMMA.16816.F32.BF16 R148, R8, R44, RZ ;  /* 0x0000002c0894723c */ /* 0x000fe200000418ff */
[----:B------:R-:W-:Y:S01]  /*2620*/  ISETP.GE.AND P3, PT, R3, R20, PT ;  /* 0x000000140300720c */ /* 0x000fe20003f66270 */
[----:B------:R-:W-:-:S04]  /*2630*/  VIADD R3, R2, 0x21 ;  /* 0x0000002102037836 */ /* 0x000fc80000000000 */
[C---:B------:R-:W-:Y:S06]  /*2640*/  HMMA.16816.F32.BF16 R184, R8.reuse, R46, RZ ;  /* 0x0000002e08b8723c */ /* 0x040fec00000418ff */
[C---:B------:R-:W-:Y:S06]  /*2650*/  HMMA.16816.F32.BF16 R164, R8.reuse, R48, RZ ;  /* 0x0000003008a4723c */ /* 0x040fec00000418ff */
[----:B------:R-:W-:Y:S06]  /*2660*/  HMMA.16816.F32.BF16 R192, R8, R50, RZ ;  /* 0x0000003208c0723c */ /* 0x000fec00000418ff */
[C---:B-----5:R-:W-:Y:S06]  /*2670*/  HMMA.16816.F32.BF16 R8, R12.reuse, R52, R64 ;  /* 0x000000340c08723c */ /* 0x060fec0000041840 */
[----:B------:R-:W-:Y:S01]  /*2680*/  HMMA.16816.F32.BF16 R44, R12, R56, R68 ;  /* 0x000000380c2c723c */ /* 0x000fe20000041844 */
[----:B------:R-:W-:-:S05]  /*2690*/  VIADD R52, R2, 0x11 ;  /* 0x0000001102347836 */ /* 0x000fca0000000000 */
[-C--:B------:R-:W-:Y:S06]  /*26a0*/  HMMA.16816.F32.BF16 R40, R12, R54.reuse, R72 ;  /* 0x000000360c28723c */ /* 0x080fec0000041848 */
[----:B------:R-:W-:Y:S06]  /*26b0*/  HMMA.16816.F32.BF16 R36, R16, R54, R80 ;  /* 0x000000361024723c */ /* 0x000fec0000041850 */
[----:B--2---:R-:W-:Y:S01]  /*26c0*/  HMMA.16816.F32.BF16 R64, R12, R24, R84 ;  /* 0x000000180c40723c */ /* 0x004fe20000041854 */
[----:B------:R-:W-:-:S02]  /*26d0*/  FSEL R190, R10, -INF , !P2 ;  /* 0xff8000000abe7808 */ /* 0x000fc40005000000 */
[----:B------:R-:W-:Y:S02]  /*26e0*/  FSEL R179, R8, -INF , !P2 ;  /* 0xff80000008b37808 */ /* 0x000fe40005000000 */
[----:B------:R-:W-:Y:S01]  /*26f0*/  ISETP.GE.AND P2, PT, R3, R20, PT ;  /* 0x000000140300720c */ /* 0x000fe20003f46270 */
[-C--:B------:R-:W-:Y:S01]  /*2700*/  HMMA.16816.F32.BF16 R48, R12, R58.reuse, R96 ;  /* 0x0000003a0c30723c */ /* 0x080fe20000041860 */
[----:B------:R-:W-:Y:S01]  /*2710*/  FSEL R87, R29, -INF , !P1 ;  /* 0xff8000001d577808 */ /* 0x000fe20004800000 */
[----:B------:R-:W-:Y:S01]  /*2720*/  VIADD R3, R2, 0x28 ;  /* 0x0000002802037836 */ /* 0x000fe20000000000 */
[----:B------:R-:W2:Y:S01]  /*2730*/  LDSM.16.M88.4 R28, [R217+0x1000] ;  /* 0x00100000d91c783b */ /* 0x000ea20000000200 */
[----:B------:R-:W-:Y:S02]  /*2740*/  FSEL R188, R11, -INF , !P1 ;  /* 0xff8000000bbc7808 */ /* 0x000fe40004800000 */
[----:B------:R-:W-:Y:S01]  /*2750*/  HMMA.16816.F32.BF16 R32, R16, R58, R92 ;  /* 0x0000003a1020723c */ /* 0x000fe2000004185c */
[----:B------:R-:W-:-:S02]  /*2760*/  FSEL R177, R9, -INF , !P1 ;  /* 0xff80000009b17808 */ /* 0x000fc40004800000 */
[----:B------:R-:W-:Y:S01]  /*2770*/  ISETP.GE.AND P1, PT, R3, R20, PT ;  /* 0x000000140300720c */ /* 0x000fe20003f26270 */
[----:B------:R-:W-:Y:S01]  /*2780*/  VIADD R3, R2, 0x29 ;  /* 0x0000002902037836 */ /* 0x000fe20000000000 */
[----:B------:R-:W-:Y:S01]  /*2790*/  FSEL R97, R62, -INF , !P5 ;  /* 0xff8000003e617808 */ /* 0x000fe20006800000 */
[C---:B------:R-:W-:Y:S01]  /*27a0*/  HMMA.16816.F32.BF16 R76, R16.reuse, R24, R76 ;  /* 0x00000018104c723c */ /* 0x040fe2000004184c */
[----:B------:R-:W-:Y:S01]  /*27b0*/  FSEL R182, R46, -INF , !P5 ;  /* 0xff8000002eb67808 */ /* 0x000fe20006800000 */
[----:B------:R-:W3:Y:S01]  /*27c0*/  LDSM.16.M88.4 R8, [R217+0x1400] ;  /* 0x00140000d908783b */ /* 0x000ee20000000200 */
[----:B------:R-:W-:Y:S02]  /*27d0*/  FSEL R147, R44, -INF , !P5 ;  /* 0xff8000002c937808 */ /* 0x000fe40006800000 */
[----:B------:R-:W-:Y:S01]  /*27e0*/  FSEL R84, R60, -INF , !P5 ;  /* 0xff8000003c547808 */ /* 0x000fe20006800000 */
[----:B-1----:R-:W-:Y:S01]  /*27f0*/  HMMA.16816.F32.BF16 R72, R16, R4, R88 ;  /* 0x000000041048723c */ /* 0x002fe20000041858 */
[----:B------:R-:W-:-:S02]  /*2800*/  FSEL R191, R42, -INF , !P0 ;  /* 0xff8000002abf7808 */ /* 0x000fc40004000000 */
[----:B------:R-:W-:Y:S02]  /*2810*/  FSEL R178, R40, -INF , !P0 ;  /* 0xff80000028b27808 */ /* 0x000fe40004000000 */
[----:B------:R-:W-:Y:S01]  /*2820*/  FSEL R99, R38, -INF , !P0 ;  /* 0xff80000026637808 */ /* 0x000fe20004000000 */
[----:B------:R-:W-:Y:S01]  /*2830*/  HMMA.16816.F32.BF16 R56, R12, R4, R104 ;  /* 0x000000040c38723c */ /* 0x000fe20000041868 */
[----:B------:R-:W-:Y:S02]  /*2840*/  FSEL R86, R36, -INF , !P0 ;  /* 0xff80000024567808 */ /* 0x000fe40004000000 */
[-C--:B------:R-:W-:Y:S02]  /*2850*/  ISETP.GE.AND P5, PT, R52, R20.reuse, PT ;  /* 0x000000143400720c */ /* 0x080fe40003fa6270 */
[----:B------:R-:W-:Y:S01]  /*2860*/  ISETP.GE.AND P0, PT, R3, R20, PT ;  /* 0x000000140300720c */ /* 0x000fe20003f06270 */
[C---:B------:R-:W-:Y:S01]  /*2870*/  VIADD R3, R2.reuse, 0x30 ;  /* 0x0000003002037836 */ /* 0x040fe20000000000 */
[----:B------:R-:W-:Y:S01]  /*2880*/  FSEL R98, R39, -INF , !P4 ;  /* 0xff80000027627808 */ /* 0x000fe20006000000 */
[C---:B------:R-:W-:Y:S01]  /*2890*/  VIADD R4, R2.reuse, 0x39 ;  /* 0x0000003902047836 */ /* 0x040fe20000000000 */
[----:B------:R-:W-:Y:S01]  /*28a0*/  FSEL R85, R37, -INF , !P4 ;  /* 0xff80000025557808 */ /* 0x000fe20006000000 */
[----:B------:R-:W-:Y:S01]  /*28b0*/  VIADD R5, R2, 0x31 ;  /* 0x0000003102057836 */ /* 0x000fe20000000000 */
[----:B------:R-:W-:Y:S01]  /*28c0*/  FSEL R181, R47, -INF , !P5 ;  /* 0xff8000002fb57808 */ /* 0x000fe20006800000 */
[----:B------:R-:W-:Y:S01]  /*28d0*/  HMMA.16816.F32.BF16 R36, R16, R26, R108 ;  /* 0x0000001a1024723c */ /* 0x000fe2000004186c */
[----:B------:R-:W-:-:S02]  /*28e0*/  FSEL R146, R45, -INF , !P5 ;  /* 0xff8000002d927808 */ /* 0x000fc40006800000 */
[----:B------:R-:W-:Y:S02]  /*28f0*/  FSEL R96, R63, -INF , !P5 ;  /* 0xff8000003f607808 */ /* 0x000fe40006800000 */
[----:B------:R-:W-:Y:S01]  /*2900*/  FSEL R83, R61, -INF , !P5 ;  /* 0xff8000003d537808 */ /* 0x000fe20006800000 */
[C---:B------:R-:W-:Y:S01]  /*2910*/  HMMA.16816.F32.BF16 R44, R12.reuse, R26, R116 ;  /* 0x0000001a0c2c723c */ /* 0x040fe20000041874 */
[----:B------:R-:W-:Y:S01]  /*2920*/  FSEL R189, R43, -INF , !P4 ;  /* 0xff8000002bbd7808 */ /* 0x000fe20006000000 */
[----:B------:R-:W1:Y:S01]  /*2930*/  LDSM.16.M88.4 R24, [R217+0x1800] ;  /* 0x00180000d918783b */ /* 0x000e620000000200 */
[----:B------:R-:W-:Y:S02]  /*2940*/  FSEL R176, R41, -INF , !P4 ;  /* 0xff80000029b07808 */ /* 0x000fe40006000000 */
[----:B------:R-:W-:Y:S01]  /*2950*/  ISETP.GE.AND P5, PT, R3, R20, PT ;  /* 0x000000140300720c */ /* 0x000fe20003fa6270 */
[----:B------:R-:W-:Y:S01]  /*2960*/  VIADD R3, R2, 0x38 ;  /* 0x0000003802037836 */ /* 0x000fe20000000000 */
[----:B------:R-:W-:Y:S01]  /*2970*/  ISETP.NE.AND P4, PT, R21, RZ, PT ;  /* 0x000000ff1500720c */ /* 0x000fe20003f85270 */
[----:B--2---:R-:W-:Y:S01]  /*2980*/  HMMA.16816.F32.BF16 R52, R12, R28, R120 ;  /* 0x0000001c0c34723c */ /* 0x004fe20000041878 */
[----:B------:R-:W-:-:S02]  /*2990*/  FSEL R183, R51, -INF , !P6 ;  /* 0xff80000033b77808 */ /* 0x000fc40007000000 */
[----:B------:R-:W-:Y:S02]  /*29a0*/  FSEL R116, R49, -INF , !P6 ;  /* 0xff80000031747808 */ /* 0x000fe40007000000 */
[----:B------:R-:W-:Y:S01]  /*29b0*/  FSEL R94, R35, -INF , !P6 ;  /* 0xff800000235e7808 */ /* 0x000fe20007000000 */
[C---:B------:R-:W-:Y:S01]  /*29c0*/  HMMA.16816.F32.BF16 R68, R16.reuse, R28, R112 ;  /* 0x0000001c1044723c */ /* 0x040fe20000041870 */
[----:B------:R-:W-:Y:S02]  /*29d0*/  FSEL R81, R33, -INF , !P6 ;  /* 0xff80000021517808 */ /* 0x000fe40007000000 */
[----:B------:R-:W-:Y:S02]  /*29e0*/  FSEL R180, R50, -INF , !P4 ;  /* 0xff80000032b47808 */ /* 0x000fe40006000000 */
[----:B------:R-:W-:Y:S01]  /*29f0*/  FSEL R117, R48, -INF , !P4 ;  /* 0xff80000030757808 */ /* 0x000fe20006000000 */
[----:B------:R-:W-:Y:S01]  /*2a00*/  HMMA.16816.F32.BF16 R40, R16, R6, R124 ;  /* 0x000000061028723c */ /* 0x000fe2000004187c */
[----:B------:R-:W-:-:S02]  /*2a10*/  FSEL R95, R34, -INF , !P4 ;  /* 0xff800000225f7808 */ /* 0x000fc40006000000 */
[----:B------:R-:W-:Y:S02]  /*2a20*/  FSEL R82, R32, -INF , !P4 ;  /* 0xff80000020527808 */ /* 0x000fe40006000000 */
[-C--:B------:R-:W-:Y:S01]  /*2a30*/  ISETP.GE.AND P6, PT, R4, R20.reuse, PT ;  /* 0x000000140400720c */ /* 0x080fe20003fc6270 */
[----:B------:R-:W-:Y:S01]  /*2a40*/  VIADD R4, R2, 0x40 ;  /* 0x0000004002047836 */ /* 0x000fe20000000000 */
[-C--:B------:R-:W-:Y:S01]  /*2a50*/  ISETP.GE.AND P4, PT, R3, R20.reuse, PT ;  /* 0x000000140300720c */ /* 0x080fe20003f86270 */
[C---:B------:R-:W-:Y:S01]  /*2a60*/  HMMA.16816.F32.BF16 R48, R12.reuse, R6, R132 ;  /* 0x000000060c30723c */ /* 0x040fe20000041884 */
[----:B------:R-:W-:Y:S02]  /*2a70*/  FSEL R93, R78, -INF , !P3 ;  /* 0xff8000004e5d7808 */ /* 0x000fe40005800000 */
[----:B------:R-:W-:Y:S02]  /*2a80*/  P2R R3, PR, RZ, 0x10 ;  /* 0x00000010ff037803 */ /* 0x000fe40000000000 */
[----:B------:R-:W-:Y:S01]  /*2a90*/  ISETP.GE.AND P4, PT, R4, R20, PT ;  /* 0x000000140400720c */ /* 0x000fe20003f86270 */
[----:B------:R-:W-:Y:S01]  /*2aa0*/  VIADD R4, R2, 0x41 ;  /* 0x0000004102047836 */ /* 0x000fe20000000000 */
[----:B------:R-:W-:Y:S01]  /*2ab0*/  FSEL R200, R66, -INF , !P3 ;  /* 0xff80000042c87808 */ /* 0x000fe20005800000 */
[----:B------:R-:W-:Y:S01]  /*2ac0*/  HMMA.16816.F32.BF16 R32, R12, R30, R156 ;  /* 0x0000001e0c20723c */ /* 0x000fe2000004189c */
[----:B------:R-:W-:-:S02]  /*2ad0*/  FSEL R110, R64, -INF , !P3 ;  /* 0xff800000406e7808 */ /* 0x000fc40005800000 */
[----:B------:R-:W-:Y:S02]  /*2ae0*/  FSEL R80, R76, -INF , !P3 ;  /* 0xff8000004c507808 */ /* 0x000fe40005800000 */
[----:B------:R-:W-:Y:S01]  /*2af0*/  ISETP.GE.AND P3, PT, R4, R20, PT ;  /* 0x000000140400720c */ /* 0x000fe20003f66270 */
[----:B------:R-:W-:Y:S01]  /*2b00*/  VIADD R4, R2, 0x48 ;  /* 0x0000004802047836 */ /* 0x000fe20000000000 */
[----:B------:R-:W-:Y:S01]  /*2b10*/  FSEL R78, R77, -INF , !P2 ;  /* 0xff8000004d4e7808 */ /* 0x000fe20005000000 */
[----:B------:R-:W-:Y:S01]  /*2b20*/  HMMA.16816.F32.BF16 R28, R16, R30, R140 ;  /* 0x0000001e101c723c */ /* 0x000fe2000004188c */
[----:B------:R-:W-:Y:S02]  /*2b30*/  FSEL R122, R46, -INF , !P1 ;  /* 0xff8000002e7a7808 */ /* 0x000fe40004800000 */
[----:B------:R-:W-:Y:S02]  /*2b40*/  FSEL R107, R44, -INF , !P1 ;  /* 0xff8000002c6b7808 */ /* 0x000fe40004800000 */
[----:B------:R-:W-:Y:S01]  /*2b50*/  FSEL R91, R38, -INF , !P1 ;  /* 0xff800000265b7808 */ /* 0x000fe20004800000 */
[----:B---3--:R-:W-:Y:S01]  /*2b60*/  HMMA.16816.F32.BF16 R60, R12, R8, R152 ;  /* 0x000000080c3c723c */ /* 0x008fe20000041898 */
[----:B------:R-:W-:-:S02]  /*2b70*/  FSEL R77, R36, -INF , !P1 ;  /* 0xff800000244d7808 */ /* 0x000fc40004800000 */
[----:B------:R-:W-:Y:S01]  /*2b80*/  ISETP.GE.AND P1, PT, R4, R20, PT ;  /* 0x000000140400720c */ /* 0x000fe20003f26270 */
[----:B------:R-:W-:Y:S01]  /*2b90*/  VIADD R4, R2, 0x49 ;  /* 0x0000004902047836 */ /* 0x000fe20000000000 */
[----:B------:R-:W-:Y:S02]  /*2ba0*/  FSEL R123, R67, -INF , !P2 ;  /* 0xff800000437b7808 */ /* 0x000fe40005000000 */
[----:B------:R-:W-:Y:S02]  /*2bb0*/  FSEL R108, R65, -INF , !P2 ;  /* 0xff800000416c7808 */ /* 0x000fe40005000000 */
[----:B------:R-:W-:Y:S01]  /*2bc0*/  FSEL R92, R79, -INF , !P2 ;  /* 0xff8000004f5c7808 */ /* 0x000fe20005000000 */
[----:B------:R-:W-:Y:S01]  /*2bd0*/  HMMA.16816.F32.BF16 R64, R16, R8, R128 ;  /* 0x000000081040723c */ /* 0x000fe20000041880 */
[----:B------:R-:W-:Y:S02]  /*2be0*/  FSEL R124, R47, -INF , !P0 ;  /* 0xff8000002f7c7808 */ /* 0x000fe40004000000 */
[----:B------:R-:W-:-:S02]  /*2bf0*/  FSEL R106, R45, -INF , !P0 ;  /* 0xff8000002d6a7808 */ /* 0x000fc40004000000 */
[----:B------:R-:W-:Y:S01]  /*2c00*/  FSEL R90, R39, -INF , !P0 ;  /* 0xff800000275a7808 */ /* 0x000fe20004000000 */
[----:B-1----:R-:W-:Y:S01]  /*2c10*/  HMMA.16816.F32.BF16 R44, R12, R24, R168 ;  /* 0x000000180c2c723c */ /* 0x002fe200000418a8 */
[----:B------:R-:W-:Y:S01]  /*2c20*/  FSEL R76, R37, -INF , !P0 ;  /* 0xff800000254c7808 */ /* 0x000fe20004000000 */
[----:B------:R-:W-:Y:S01]  /*2c30*/  VIADD R8, R2, 0x51 ;  /* 0x0000005102087836 */ /* 0x000fe20000000000 */
[-C--:B------:R-:W-:Y:S02]  /*2c40*/  ISETP.GE.AND P2, PT, R5, R20.reuse, PT ;  /* 0x000000140500720c */ /* 0x080fe40003f46270 */
[----:B------:R-:W-:Y:S01]  /*2c50*/  ISETP.GE.AND P0, PT, R4, R20, PT ;  /* 0x000000140400720c */ /* 0x000fe20003f06270 */
[----:B------:R-:W-:Y:S01]  /*2c60*/  HMMA.16816.F32.BF16 R36, R16, R10, R160 ;  /* 0x0000000a1024723c */ /* 0x000fe200000418a0 */
[----:B------:R-:W1:Y:S01]  /*2c70*/  LDSM.16.M88.4 R4, [R217+0x1c00] ;  /* 0x001c0000d904783b */ /* 0x000e620000000200 */
[----:B------:R-:W-:Y:S01]  /*2c80*/  FSEL R89, R74, -INF , !P5 ;  /* 0xff8000004a597808 */ /* 0x000fe20006800000 */
[----:B------:R-:W-:-:S04]  /*2c90*/  DEPBAR.LE SB0, 0x0 ;  /* 0x000080000000791a */ /* 0x000fc80000000000 */
[----:B------:R-:W-:Y:S02]  /*2ca0*/  FSEL R133, R58, -INF , !P5 ;  /* 0xff8000003a857808 */ /* 0x000fe40006800000 */
[----:B------:R-:W-:Y:S01]  /*2cb0*/  FSEL R104, R56, -INF , !P5 ;  /* 0xff80000038687808 */ /* 0x000fe20006800000 */
[----:B------:R-:W-:Y:S01]  /*2cc0*/  VIADD R56, R2, 0x58 ;  /* 0x0000005802387836 */ /* 0x000fe20000000000 */
[----:B------:R-:W-:Y:S02]  /*2cd0*/  FSEL R74, R72, -INF , !P5 ;  /* 0xff800000484a7808 */ /* 0x000fe40006800000 */
[----:B------:R-:W-:Y:S01]  /*2ce0*/  ISETP.NE.AND P5, PT, R3, RZ, PT ;  /* 0x000000ff0300720c */ /* 0x000fe20003fa5270 */
[----:B------:R-:W-:Y:S01]  /*2cf0*/  VIADD R3, R2, 0x50 ;  /* 0x0000005002037836 */ /* 0x000fe20000000000 */
[----:B------:R-:W-:Y:S02]  /*2d00*/  FSEL R131, R59, -INF , !P2 ;  /* 0xff8000003b837808 */ /* 0x000fe40005000000 */
[----:B------:R-:W-:-:S02]  /*2d10*/  FSEL R105, R57, -INF , !P2 ;  /* 0xff80000039697808 */ /* 0x000fc40005000000 */
[----:B------:R-:W-:Y:S02]  /*2d20*/  FSEL R88, R75, -INF , !P2 ;  /* 0xff8000004b587808 */ /* 0x000fe40005000000 */
[----:B------:R-:W-:Y:S02]  /*2d30*/  FSEL R73, R73, -INF , !P2 ;  /* 0xff80000049497808 */ /* 0x000fe40005000000 */
[----:B------:R-:W-:Y:S01]  /*2d40*/  ISETP.GE.AND P2, PT, R3, R20, PT ;  /* 0x000000140300720c */ /* 0x000fe20003f46270 */
        /* <DEDUP_REMOVED lines=8> */
[----:B------:R-:W-:Y:S02]  /*2dd0*/  FSEL R72, R40, -INF , !P5 ;  /* 0xff80000028487808 */ /* 0x000fe40006800000 */
[----:B------:R-:W-:Y:S02]  /*2de0*/  FSEL R75, R43, -INF , !P6 ;  /* 0xff8000002b4b7808 */ /* 0x000fe40007000000 */
[----:B------:R-:W-:-:S02]  /*2df0*/  FSEL R59, R41, -INF , !P6 ;  /* 0xff800000293b7808 */ /* 0x000fc40007000000 */
[----:B------:R-:W-:Y:S01]  /*2e00*/  FSEL R132, R51, -INF , !P6 ;  /* 0xff80000033847808 */ /* 0x000fe20007000000 */
[----:B------:R-:W-:Y:S01]  /*2e10*/  HMMA.16816.F32.BF16 R40, R12, R10, R172 ;  /* 0x0000000a0c28723c */ /* 0x000fe200000418ac */
[----:B------:R-:W-:Y:S02]  /*2e20*/  FSEL R109, R49, -INF , !P6 ;  /* 0xff800000316d7808 */ /* 0x000fe40007000000 */
[----:B------:R-:W-:Y:S02]  /*2e30*/  FSEL R130, R50, -INF , !P5 ;  /* 0xff80000032827808 */ /* 0x000fe40006800000 */
[----:B------:R-:W-:Y:S02]  /*2e40*/  FSEL R112, R48, -INF , !P5 ;  /* 0xff80000030707808 */ /* 0x000fe40006800000 */
[----:B------:R-:W-:Y:S01]  /*2e50*/  ISETP.GE.AND P6, PT, R3, R20, PT ;  /* 0x000000140300720c */ /* 0x000fe20003fc6270 */
[----:B------:R-:W-:Y:S01]  /*2e60*/  HMMA.16816.F32.BF16 R48, R16, R24, R148 ;  /* 0x000000181030723c */ /* 0x000fe20000041894 */
[----:B------:R-:W-:Y:S01]  /*2e70*/  VIADD R3, R2, 0x61 ;  /* 0x0000006102037836 */ /* 0x000fe20000000000 */
[----:B------:R-:W-:-:S02]  /*2e80*/  P2R R21, PR, RZ, 0x10 ;  /* 0x00000010ff157803 */ /* 0x000fc40000000000 */
[----:B------:R-:W-:Y:S02]  /*2e90*/  FSEL R134, R34, -INF , !P1 ;  /* 0xff80000022867808 */ /* 0x000fe40004800000 */
[----:B------:R-:W-:Y:S01]  /*2ea0*/  ISETP.GE.AND P5, PT, R3, R20, PT ;  /* 0x000000140300720c */ /* 0x000fe20003fa6270 */
[----:B------:R-:W-:Y:S01]  /*2eb0*/  VIADD R3, R2, 0x70 ;  /* 0x0000007002037836 */ /* 0x000fe20000000000 */
[----:B------:R-:W-:Y:S02]  /*2ec0*/  FSEL R113, R32, -INF , !P1 ;  /* 0xff80000020717808 */ /* 0x000fe40004800000 */
[----:B------:R-:W-:Y:S02]  /*2ed0*/  FSEL R152, R35, -INF , !P0 ;  /* 0xff80000023987808 */ /* 0x000fe40004000000 */
[----:B------:R-:W-:Y:S02]  /*2ee0*/  FSEL R115, R33, -INF , !P0 ;  /* 0xff80000021737808 */ /* 0x000fe40004000000 */
[----:B------:R-:W-:Y:S01]  /*2ef0*/  FSEL R68, R31, -INF , !P0 ;  /* 0xff8000001f447808 */ /* 0x000fe20004000000 */
[----:B-1----:R-:W-:Y:S01]  /*2f00*/  HMMA.16816.F32.BF16 R32, R16, R4, R164 ;  /* 0x000000041020723c */ /* 0x002fe200000418a4 */
[----:B------:R-:W-:-:S02]  /*2f10*/  FSEL R54, R29, -INF , !P0 ;  /* 0xff8000001d367808 */ /* 0x000fc40004000000 */
[-C--:B------:R-:W-:Y:S02]  /*2f20*/  ISETP.GE.AND P4, PT, R8, R20.reuse, PT ;  /* 0x000000140800720c */ /* 0x080fe40003f86270 */
[----:B------:R-:W-:Y:S01]  /*2f30*/  FSEL R135, R55, -INF , !P3 ;  /* 0xff80000037877808 */ /* 0x000fe20005800000 */
[----:B------:R-:W-:Y:S01]  /*2f40*/  HMMA.16816.F32.BF16 R8, R12, R4, R196 ;  /* 0x000000040c08723c */ /* 0x000fe200000418c4 */
[----:B------:R-:W-:Y:S02]  /*2f50*/  FSEL R57, R69, -INF , !P3 ;  /* 0xff80000045397808 */ /* 0x000fe40005800000 */
[----:B------:R-:W-:Y:S01]  /*2f60*/  ISETP.GE.AND P0, PT, R3, R20, PT ;  /* 0x000000140300720c */ /* 0x000fe20003f06270 */
[----:B------:R-:W-:Y:S01]  /*2f70*/  VIADD R3, R2, 0x71 ;  /* 0x0000007102037836 */ /* 0x000fe20000000000 */
[----:B------:R-:W-:Y:S02]  /*2f80*/  FSEL R69, R30, -INF , !P1 ;  /* 0xff8000001e457808 */ /* 0x000fe40004800000 */
[----:B------:R-:W-:-:S02]  /*2f90*/  FSEL R55, R28, -INF , !P1 ;  /* 0xff8000001c377808 */ /* 0x000fc40004800000 */
[-C--:B------:R-:W-:Y:S01]  /*2fa0*/  HMMA.16816.F32.BF16 R28, R12, R26.reuse, R204 ;  /* 0x0000001a0c1c723c */ /* 0x080fe200000418cc */
[----:B------:R-:W-:Y:S02]  /*2fb0*/  FSEL R114, R53, -INF , !P3 ;  /* 0xff80000035727808 */ /* 0x000fe40005800000 */
[----:B------:R-:W-:Y:S02]  /*2fc0*/  FSEL R66, R66, -INF , !P2 ;  /* 0xff80000042427808 */ /* 0x000fe40005000000 */
[----:B------:R-:W-:Y:S01]  /*2fd0*/  FSEL R157, R62, -INF , !P2 ;  /* 0xff8000003e9d7808 */ /* 0x000fe20005000000 */
[C---:B------:R-:W-:Y:S01]  /*2fe0*/  HMMA.16816.F32.BF16 R24, R16.reuse, R26, R184 ;  /* 0x0000001a1018723c */ /* 0x040fe200000418b8 */
[----:B------:R-:W-:Y:S02]  /*2ff0*/  FSEL R119, R60, -INF , !P2 ;  /* 0xff8000003c777808 */ /* 0x000fe40005000000 */
[----:B------:R-:W-:Y:S02]  /*3000*/  FSEL R53, R64, -INF , !P2 ;  /* 0xff80000040357808 */ /* 0x000fe40005000000 */
[----:B------:R-:W-:Y:S01]  /*3010*/  FSEL R71, R71, -INF , !P3 ;  /* 0xff80000047477808 */ /* 0x000fe20005800000 */
[----:B------:R-:W-:Y:S01]  /*3020*/  HMMA.16816.F32.BF16 R16, R16, R6, R192 ;  /* 0x000000061010723c */ /* 0x000fe200000418c0 */
[-C--:B------:R-:W-:Y:S01]  /*3030*/  ISETP.GE.AND P2, PT, R3, R20.reuse, PT ;  /* 0x000000140300720c */ /* 0x080fe20003f46270 */
[----:B------:R-:W-:Y:S01]  /*3040*/  VIADD R3, R2, 0x68 ;  /* 0x0000006802037836 */ /* 0x000fe20000000000 */
[----:B------:R-:W-:-:S02]  /*3050*/  ISETP.GE.AND P3, PT, R56, R20, PT ;  /* 0x000000143800720c */ /* 0x000fc40003f66270 */
[----:B------:R-:W-:Y:S01]  /*3060*/  FSEL R155, R63, -INF , !P4 ;  /* 0xff8000003f9b7808 */ /* 0x000fe20006000000 */
[----:B------:R-:W-:Y:S01]  /*3070*/  HMMA.16816.F32.BF16 R12, R12, R6, R208 ;  /* 0x000000060c0c723c */ /* 0x000fe200000418d0 */
[----:B------:R-:W-:Y:S02]  /*3080*/  FSEL R118, R61, -INF , !P4 ;  /* 0xff8000003d767808 */ /* 0x000fe40006000000 */
[----:B------:R-:W-:Y:S02]  /*3090*/  FSEL R60, R67, -INF , !P4 ;  /* 0xff800000433c7808 */ /* 0x000fe40006000000 */
[----:B------:R-:W-:Y:S02]  /*30a0*/  FSEL R52, R65, -INF , !P4 ;  /* 0xff80000041347808 */ /* 0x000fe40006000000 */
[----:B------:R-:W-:Y:S02]  /*30b0*/  FSEL R121, R40, -INF , !P3 ;  /* 0xff80000028797808 */ /* 0x000fe40005800000 */
[----:B------:R-:W-:Y:S01]  /*30c0*/  ISETP.GE.AND P4, PT, R3, R20, PT ;  /* 0x000000140300720c */ /* 0x000fe20003f86270 */
[----:B------:R-:W-:Y:S01]  /*30d0*/  VIADD R3, R2, 0x69 ;  /* 0x0000006902037836 */ /* 0x000fe20000000000 */
[----:B------:R-:W-:-:S02]  /*30e0*/  FSEL R154, R42, -INF , !P3 ;  /* 0xff8000002a9a7808 */ /* 0x000fc40005800000 */
[----:B------:R-:W-:Y:S02]  /*30f0*/  FSEL R40, R36, -INF , !P3 ;  /* 0xff80000024287808 */ /* 0x000fe40005800000 */
[----:B------:R-:W-:Y:S02]  /*3100*/  FSEL R160, R47, -INF , !P5 ;  /* 0xff8000002fa07808 */ /* 0x000fe40006800000 */
[----:B------:R-:W-:Y:S02]  /*3110*/  FSEL R126, R45, -INF , !P5 ;  /* 0xff8000002d7e7808 */ /* 0x000fe40006800000 */
[----:B------:R-:W-:Y:S02]  /*3120*/  FSEL R42, R51, -INF , !P5 ;  /* 0xff800000332a7808 */ /* 0x000fe40006800000 */
[----:B------:R-:W-:Y:S02]  /*3130*/  FSEL R36, R49, -INF , !P5 ;  /* 0xff80000031247808 */ /* 0x000fe40006800000 */
[----:B------:R-:W-:-:S02]  /*3140*/  ISETP.GE.AND P5, PT, R20, 0x81, PT ;  /* 0x000000811400780c */ /* 0x000fc40003fa6270 */
[----:B------:R-:W-:Y:S02]  /*3150*/  FSEL R56, R38, -INF , !P3 ;  /* 0xff80000026387808 */ /* 0x000fe40005800000 */
[----:B------:R-:W-:Y:S01]  /*3160*/  ISETP.GE.AND P3, PT, R3, R20, PT ;  /* 0x000000140300720c */ /* 0x000fe20003f66270 */
[----:B------:R-:W-:Y:S01]  /*3170*/  VIADD R3, R2, 0x78 ;  /* 0x0000007802037836 */ /* 0x000fe20000000000 */
[----:B------:R-:W-:Y:S01]  /*3180*/  FSEL R50, R50, -INF , !P6 ;  /* 0xff80000032327808 */ /* 0x000fe20007000000 */
[----:B------:R-:W-:Y:S01]  /*3190*/  VIADD R2, R2, 0x79 ;  /* 0x0000007902027836 */ /* 0x000fe20000000000 */
[----:B------:R-:W-:Y:S02]  /*31a0*/  FSEL R162, R46, -INF , !P6 ;  /* 0xff8000002ea27808 */ /* 0x000fe40007000000 */
[----:B------:R-:W-:Y:S02]  /*31b0*/  FSEL R125, R44, -INF , !P6 ;  /* 0xff8000002c7d7808 */ /* 0x000fe40007000000 */
[----:B------:R-:W-:-:S02]  /*31c0*/  FSEL R38, R48, -INF , !P6 ;  /* 0xff80000030267808 */ /* 0x000fc40007000000 */
[----:B------:R-:W-:Y:S02]  /*31d0*/  ISETP.NE.AND P6, PT, R21, RZ, PT ;  /* 0x000000ff1500720c */ /* 0x000fe40003fc5270 */
[----:B------:R-:W-:Y:S01]  /*31e0*/  ISETP.GE.AND P1, PT, R3, R20, PT ;  /* 0x000000140300720c */ /* 0x000fe20003f26270 */
[----:B------:R-:W-:Y:S01]  /*31f0*/  IMAD R3, R139, 0x20, R136 ;  /* 0x000000208b037824 */ /* 0x000fe200078e0288 */
[----:B------:R-:W-:Y:S02]  /*3200*/  FSEL R34, R34, -INF , !P0 ;  /* 0xff80000022227808 */ /* 0x000fe40004000000 */
[----:B------:R-:W-:Y:S02]  /*3210*/  FSEL R166, R10, -INF , !P0 ;  /* 0xff8000000aa67808 */ /* 0x000fe40004000000 */
[----:B------:R-:W-:Y:S02]  /*3220*/  FSEL R156, R8, -INF , !P0 ;  /* 0xff800000089c7808 */ /* 0x000fe40004000000 */
[----:B------:R-:W-:-:S02]  /*3230*/  FSEL R21, R32, -INF , !P0 ;  /* 0xff80000020157808 */ /* 0x000fc40004000000 */
[----:B------:R-:W-:Y:S01]  /*3240*/  ISETP.GE.AND P0, PT, R2, R20, PT ;  /* 0x000000140200720c */ /* 0x000fe20003f06270 */
[----:B------:R-:W-:Y:S01]  /*3250*/  IMAD.IADD R2, R137, 0x1, R3 ;  /* 0x0000000189027824 */ /* 0x000fe200078e0203 */
[----:B------:R-:W-:Y:S02]  /*3260*/  FSEL R169, R18, -INF , !P1 ;  /* 0xff80000012a97808 */ /* 0x000fe40004800000 */
[----:B------:R-:W-:Y:S02]  /*3270*/  FSEL R165, R11, -INF , !P2 ;  /* 0xff8000000ba57808 */ /* 0x000fe40005000000 */
        /* <DEDUP_REMOVED lines=21> */
[----:B------:R-:W-:Y:S01]  /*33d0*/  FSEL R18, R17, -INF , !P0 ;  /* 0xff80000011127808 */ /* 0x000fe20004000000 */
[----:B------:R-:W-:Y:S06]  /*33e0*/  BAR.SYNC.DEFER_BLOCKING 0x0 ;  /* 0x0000000000007b1d */ /* 0x000fec0000010000 */
[----:B------:R-:W-:Y:S05]  /*33f0*/  @!P5 BRA `(.L_x_72) ;  /* 0x0000000000d8d947 */ /* 0x000fea0003800000 */
[----:B------:R-:W-:Y:S01]  /*3400*/  ULDC UR5, c[0x0][0x2d0] ;  /* 0x0000b40000057ab9 */ /* 0x000fe20000000800 */
[----:B------:R-:W-:Y:S01]  /*3410*/  LEA.HI.SX32 R4, R226, 0xfffffffe, 0x19 ;  /* 0xfffffffee2047811 */ /* 0x000fe200078fcaff */
[----:B------:R-:W-:Y:S01]  /*3420*/  BSSY B0, `(.L_x_73) ;  /* 0x0000032000007945 */ /* 0x000fe20003800000 */
[----:B------:R-:W-:Y:S02]  /*3430*/  ISETP.GE.AND P0, PT, R230, UR5, PT ;  /* 0x00000005e6007c0c */ /* 0x000fe4000bf06270 */
[----:B------:R-:W-:Y:S01]  /*3440*/  SHF.R.S32.HI R3, RZ, 0x1f, R4 ;  /* 0x0000001fff037819 */ /* 0x000fe20000011404 */
[----:B------:R-:W-:Y:S02]  /*3450*/  IMAD R6, R138, R4, RZ ;  /* 0x000000048a067224 */ /* 0x000fe400078e02ff */
[----:B------:R-:W-:-:S04]  /*3460*/  IMAD.WIDE.U32 R4, R4, R100, R228 ;  /* 0x0000006404047225 */ /* 0x000fc800078e00e4 */
[----:B------:R-:W-:-:S04]  /*3470*/  IMAD R6, R3, R100, R6 ;  /* 0x0000006403067224 */ /* 0x000fc800078e0206 */
[----:B------:R-:W1:Y:S01]  /*3480*/  @!P0 LDC.64 R12, c[0x0][0x218] ;  /* 0x00008600ff0c8b82 */ /* 0x000e620000000a00 */
[-C--:B------:R-:W-:Y:S01]  /*3490*/  @!P0 IADD3 R9, P1, R202, R4.reuse, RZ ;  /* 0x00000004ca098210 */ /* 0x080fe20007f3e0ff */
[----:B------:R-:W-:Y:S01]  /*34a0*/  IMAD.IADD R7, R5, 0x1, R6 ;  /* 0x0000000105077824 */ /* 0x000fe200078e0206 */
[----:B------:R-:W-:Y:S01]  /*34b0*/  @!P0 LEA R3, P2, R22, R4, 0x6 ;  /* 0x0000000416038211 */ /* 0x000fe200078430ff */
[----:B------:R2:W-:Y:S02]  /*34c0*/  @P0 STS [R225+0x2000], RZ ;  /* 0x002000ffe1000388 */ /* 0x0005e40000000800 */
[----:B------:R-:W-:Y:S02]  /*34d0*/  @!P0 IMAD.X R11, R201, 0x1, R7, P1 ;  /* 0x00000001c90b8824 */ /* 0x000fe400008e0607 */
[----:B------:R-:W3:Y:S01]  /*34e0*/  @!P0 LDC.64 R14, c[0x0][0x218] ;  /* 0x00008600ff0e8b82 */ /* 0x000ee20000000a00 */
[----:B------:R2:W-:Y:S04]  /*34f0*/  @P0 STS [R225+0x2004], RZ ;  /* 0x002004ffe1000388 */ /* 0x0005e80000000800 */
[----:B------:R2:W-:Y:S03]  /*3500*/  @P0 STS.64 [R225+0x2008], RZ ;  /* 0x002008ffe1000388 */ /* 0x0005e60000000a00 */
[----:B------:R-:W4:Y:S01]  /*3510*/  @!P0 LDC.64 R16, c[0x0][0x218] ;  /* 0x00008600ff108b82 */ /* 0x000f220000000a00 */
[----:B-1----:R-:W-:-:S04]  /*3520*/  @!P0 LEA R12, P4, R4, R12, 0x1 ;  /* 0x0000000c040c8211 */ /* 0x002fc800078808ff */
[----:B------:R-:W-:Y:S02]  /*3530*/  @!P0 LEA.HI.X R13, R4, R13, R7, 0x1, P4 ;  /* 0x0000000d040d8211 */ /* 0x000fe400020f0c07 */
[----:B---3--:R-:W-:-:S03]  /*3540*/  @!P0 LEA R10, P3, R9, R14, 0x1 ;  /* 0x0000000e090a8211 */ /* 0x008fc600078608ff */
[----:B------:R-:W-:Y:S01]  /*3550*/  @!PT LDS RZ, [RZ] ;  /* 0x00000000fffff984 */ /* 0x000fe20000000800 */
[----:B------:R-:W-:Y:S01]  /*3560*/  @!PT LDS RZ, [RZ] ;  /* 0x00000000fffff984 */ /* 0x000fe20000000800 */
[----:B------:R-:W-:Y:S01]  /*3570*/  @!PT LDS RZ, [RZ] ;  /* 0x00000000fffff984 */ /* 0x000fe20000000800 */
[----:B------:R2:W-:Y:S01]  /*3580*/  @!P0 LDGSTS.E.BYPASS.LTC128B.128 [R225+0x2000], desc[UR8][R12.64] ;  /* 0x020000000ce18fae */ /* 0x0005e2000b901d48 */
[----:B------:R-:W-:Y:S02]  /*3590*/  @!P0 LEA.HI.X R14, R22, R7, R23, 0x6, P2 ;  /* 0x00000007160e8211 */ /* 0x000fe400010f3417 */
[----:B------:R-:W-:Y:S01]  /*35a0*/  @!P0 LEA.HI.X R11, R9, R15, R11, 0x1, P3 ;  /* 0x0000000f090b8211 */ /* 0x000fe200018f0c0b */
[----:B------:R2:W-:Y:S01]  /*35b0*/  @P0 STS.128 [R225+0x2800], RZ ;  /* 0x002800ffe1000388 */ /* 0x0005e20000000c00 */
[----:B----4-:R-:W-:-:S03]  /*35c0*/  @!P0 LEA R8, P1, R3, R16, 0x1 ;  /* 0x0000001003088211 */ /* 0x010fc600078208ff */
[----:B------:R-:W-:Y:S01]  /*35d0*/  @!PT LDS RZ, [RZ] ;  /* 0x00000000fffff984 */ /* 0x000fe20000000800 */
[----:B------:R-:W-:Y:S01]  /*35e0*/  @!PT LDS RZ, [RZ] ;  /* 0x00000000fffff984 */ /* 0x000fe20000000800 */
[----:B------:R-:W-:Y:S01]  /*35f0*/  @!PT LDS RZ, [RZ] ;  /* 0x00000000fffff984 */ /* 0x000fe20000000800 */
[----:B------:R2:W-:Y:S01]  /*3600*/  @!P0 LDGSTS.E.BYPASS.LTC128B.128 [R225+0x2800], desc[UR8][R10.64] ;  /* 0x028000000ae18fae */ /* 0x0005e2000b901d48 */
[----:B------:R-:W-:-:S03]  /*3610*/  @!P0 LEA.HI.X R9, R3, R17, R14, 0x1, P1 ;  /* 0x0000001103098211 */ /* 0x000fc600008f0c0e */
[----:B------:R2:W-:Y:S04]  /*3620*/  @P0 STS.128 [R225+0x3000], RZ ;  /* 0x003000ffe1000388 */ /* 0x0005e80000000c00 */
[----:B------:R-:W-:Y:S01]  /*3630*/  @!PT LDS RZ, [RZ] ;  /* 0x00000000fffff984 */ /* 0x000fe20000000800 */
[----:B------:R-:W-:Y:S01]  /*3640*/  @!PT LDS RZ, [RZ] ;  /* 0x00000000fffff984 */ /* 0x000fe20000000800 */
[----:B------:R-:W-:Y:S01]  /*3650*/  @!PT LDS RZ, [RZ] ;  /* 0x00000000fffff984 */ /* 0x000fe20000000800 */
[----:B------:R2:W-:Y:S04]  /*3660*/  @!P0 LDGSTS.E.BYPASS.LTC128B.128 [R225+0x3000], desc[UR8][R8.64] ;  /* 0x0300000008e18fae */ /* 0x0005e8000b901d48 */
        /* <DEDUP_REMOVED lines=13> */
.L_x_74:
[----:B------:R-:W-:Y:S05]  /*3740*/  BSYNC B0 ;  /* 0x0000000000007941 */ /* 0x000fea0003800000 */
.L_x_73:
[----:B------:R-:W0:Y:S02]  /*3750*/  LDGDEPBAR ;  /* 0x00000000000079af */ /* 0x000e240000000000 */
.L_x_72:
[----:B------:R-:W-:Y:S01]  /*3760*/  FMNMX.FTZ R139, R101, R87, !PT ;  /* 0x00000057658b7209 */ /* 0x000fe20007810000 */
[----:B------:R-:W-:Y:S01]  /*3770*/  ULDC UR5, c[0x0][0x2ec] ;  /* 0x0000bb0000057ab9 */ /* 0x000fe20000000800 */
[----:B------:R-:W-:Y:S02]  /*3780*/  FMNMX.FTZ R138, R145, R144, !PT ;  /* 0x00000090918a7209 */ /* 0x000fe40007810000 */
[----:B------:R-:W-:Y:S02]  /*3790*/  FMNMX.FTZ R139, R86, R139, !PT ;  /* 0x0000008b568b7209 */ /* 0x000fe40007810000 */
[----:B------:R-:W-:Y:S02]  /*37a0*/  FMNMX.FTZ R138, R99, R138, !PT ;  /* 0x0000008a638a7209 */ /* 0x000fe40007810000 */
[----:B------:R-:W-:Y:S02]  /*37b0*/  FMNMX.FTZ R139, R85, R139, !PT ;  /* 0x0000008b558b7209 */ /* 0x000fe40007810000 */
[----:B------:R-:W-:-:S02]  /*37c0*/  FMNMX.FTZ R138, R98, R138, !PT ;  /* 0x0000008a628a7209 */ /* 0x000fc40007810000 */
[----:B------:R-:W-:Y:S02]  /*37d0*/  FMNMX.FTZ R139, R84, R139, !PT ;  /* 0x0000008b548b7209 */ /* 0x000fe40007810000 */
        /* <DEDUP_REMOVED lines=55> */
[----:B------:R-:W-:Y:S01]  /*3b50*/  FMNMX.FTZ R6, R190, R188, !PT ;  /* 0x000000bcbe067209 */ /* 0x000fe20007810000 */
[----:B------:R-:W3:Y:S01]  /*3b60*/  SHFL.BFLY PT, R3, R139, 0x2, 0x1f ;  /* 0x0c401f008b037f89 */ /* 0x000ee200000e0000 */
[----:B------:R-:W-:-:S03]  /*3b70*/  LEA R213, R2, UR4, 0x1 ;  /* 0x0000000402d57c11 */ /* 0x000fc6000f8e08ff */
[----:B-1----:R-:W1:Y:S01]  /*3b80*/  SHFL.BFLY PT, R5, R138, 0x2, 0x1f ;  /* 0x0c401f008a057f89 */ /* 0x002e6200000e0000 */
[----:B------:R-:W-:-:S03]  /*3b90*/  LEA R214, R0, R213, 0x1 ;  /* 0x000000d500d67211 */ /* 0x000fc600078e08ff */
[----:B------:R-:W-:Y:S01]  /*3ba0*/  LDSM.16.MT88.4 R28, [R213+0x4400] ;  /* 0x00440000d51c783b */ /* 0x000fe20000004200 */
[----:B---3--:R-:W-:Y:S02]  /*3bb0*/  FMNMX.FTZ R139, R139, R3, !PT ;  /* 0x000000038b8b7209 */ /* 0x008fe40007810000 */
[----:B-1----:R-:W-:-:S03]  /*3bc0*/  FMNMX.FTZ R138, R138, R5, !PT ;  /* 0x000000058a8a7209 */ /* 0x002fc60007810000 */
[----:B------:R-:W1:Y:S04]  /*3bd0*/  SHFL.BFLY PT, R3, R139, 0x1, 0x1f ;  /* 0x0c201f008b037f89 */ /* 0x000e6800000e0000 */
[----:B------:R-:W3:Y:S01]  /*3be0*/  SHFL.BFLY PT, R5, R138, 0x1, 0x1f ;  /* 0x0c201f008a057f89 */ /* 0x000ee200000e0000 */
[----:B-1----:R-:W-:-:S04]  /*3bf0*/  FMNMX.FTZ R139, R139, R3, !PT ;  /* 0x000000038b8b7209 */ /* 0x002fc80007810000 */
[C---:B------:R-:W-:Y:S01]  /*3c00*/  FSETP.NEU.FTZ.AND P0, PT, R139.reuse, -INF , PT ;  /* 0xff8000008b00780b */ /* 0x040fe20003f1d000 */
[----:B------:R-:W-:Y:S01]  /*3c10*/  FMUL.FTZ R3, R139, UR5 ;  /* 0x000000058b037c20 */ /* 0x000fe20008410000 */
[----:B---3--:R-:W-:-:S04]  /*3c20*/  FMNMX.FTZ R138, R138, R5, !PT ;  /* 0x000000058a8a7209 */ /* 0x008fc80007810000 */
[----:B------:R-:W-:Y:S01]  /*3c30*/  FSEL R3, R3, RZ, P0 ;  /* 0x000000ff03037208 */ /* 0x000fe20000000000 */
[C---:B------:R-:W-:Y:S01]  /*3c40*/  FMUL.FTZ R5, R138.reuse, UR5 ;  /* 0x000000058a057c20 */ /* 0x040fe20008410000 */
[----:B------:R-:W-:-:S03]  /*3c50*/  FSETP.NEU.FTZ.AND P0, PT, R138, -INF , PT ;  /* 0xff8000008a00780b */ /* 0x000fc60003f1d000 */
[----:B------:R-:W-:Y:S01]  /*3c60*/  FFMA.FTZ R4, R101, UR5, -R3 ;  /* 0x0000000565047c23 */ /* 0x000fe20008010803 */
[----:B------:R-:W-:-:S03]  /*3c70*/  FSEL R5, R5, RZ, P0 ;  /* 0x000000ff05057208 */ /* 0x000fc60000000000 */
[----:B------:R1:W-:Y:S02]  /*3c80*/  MUFU.EX2 R234, R4 ;  /* 0x0000000400ea7308 */ /* 0x0003e40000000800 */
[----:B------:R-:W-:Y:S01]  /*3c90*/  FFMA.FTZ R2, R168, UR5, -R5 ;  /* 0x00000005a8027c23 */ /* 0x000fe20008010805 */
[----:B-1----:R-:W-:-:S05]  /*3ca0*/  FFMA.FTZ R4, R87, UR5, -R3 ;  /* 0x0000000557047c23 */ /* 0x002fca0008010803 */
        /* <DEDUP_REMOVED lines=42> */
[----:B--2---:R1:W-:Y:S02]  /*3f50*/  MUFU.EX2 R12, R4 ;  /* 0x00000004000c7308 */ /* 0x0043e40000000800 */
        /* <DEDUP_REMOVED lines=15> */
[----:B------:R-:W-:-:S05]  /*4050*/  FFMA.FTZ R3, R18, UR5, -R3 ;  /* 0x0000000512037c23 */ /* 0x000fca0008010803 */
[----:B------:R1:W-:Y:S08]  /*4060*/  MUFU.EX2 R16, R4 ;  /* 0x0000000400107308 */ /* 0x0003f00000000800 */
[----:B------:R2:W3:Y:S01]  /*4070*/  MUFU.EX2 R22, R3 ;  /* 0x0000000300167308 */ /* 0x0004e20000000800 */
[----:B-1----:R-:W-:-:S07]  /*4080*/  FFMA.FTZ R4, R96, UR5, -R5 ;  /* 0x0000000560047c23 */ /* 0x002fce0008010805 */
[----:B------:R1:W-:Y:S01]  /*4090*/  MUFU.EX2 R204, R4 ;  /* 0x0000000400cc7308 */ /* 0x0003e20000000800 */
[----:B--2---:R-:W-:-:S07]  /*40a0*/  FFMA.FTZ R3, R145, UR5, -R5 ;  /* 0x0000000591037c23 */ /* 0x004fce0008010805 */
        /* <DEDUP_REMOVED lines=12> */
[----:B------:R2:W4:Y:S01]  /*4170*/  MUFU.EX2 R185, R3 ;  /* 0x0000000300b97308 */ /* 0x0005220000000800 */
[----:B-1----:R-:W-:-:S07]  /*4180*/  FFMA.FTZ R4, R92, UR5, -R5 ;  /* 0x000000055c047c23 */ /* 0x002fce0008010805 */
[----:B------:R1:W-:Y:S01]  /*4190*/  MUFU.EX2 R227, R4 ;  /* 0x0000000400e37308 */ /* 0x0003e20000000800 */
[----:B--2---:R-:W-:-:S07]  /*41a0*/  FFMA.FTZ R3, R97, UR5, -R5 ;  /* 0x0000000561037c23 */ /* 0x004fce0008010805 */
[----:B------:R2:W-:Y:S01]  /*41b0*/  MUFU.EX2 R192, R3 ;  /* 0x0000000300c07308 */ /* 0x0005e20000000800 */
[----:B-1----:R-:W-:-:S07]  /*41c0*/  FFMA.FTZ R4, R91, UR5, -R5 ;  /* 0x000000055b047c23 */ /* 0x002fce0008010805 */
[----:B------:R1:W-:Y:S01]  /*41d0*/  MUFU.EX2 R233, R4 ;  /* 0x0000000400e97308 */ /* 0x0003e20000000800 */
[----:B--2---:R-:W-:-:S04]  /*41e0*/  FMNMX.FTZ R3, R179, R177, !PT ;  /* 0x000000b1b3037209 */ /* 0x004fc80007810000 */
        /* <DEDUP_REMOVED lines=17> */
[----:B------:R-:W-:-:S04]  /*4300*/  FMNMX.FTZ R3, R109, R3, !PT ;  /* 0x000000036d037209 */ /* 0x000fc80007810000 */
[----:B------:R-:W-:-:S04]  /*4310*/  FMNMX.FTZ R3, R111, R3, !PT ;  /* 0x000000036f037209 */ /* 0x000fc80007810000 */
[----:B-1----:R-:W-:Y:S02]  /*4320*/  FMNMX.FTZ R4, R114, R3, !PT ;  /* 0x0000000372047209 */ /* 0x002fe40007810000 */
[----:B------:R-:W-:Y:S01]  /*4330*/  FMNMX.FTZ R3, R191, R6, !PT ;  /* 0x00000006bf037209 */ /* 0x000fe20007810000 */
[----:B------:R-:W-:Y:S01]  /*4340*/  FFMA.FTZ R6, R88, UR5, -R5 ;  /* 0x0000000558067c23 */ /* 0x000fe20008010805 */
[----:B------:R-:W-:Y:S02]  /*4350*/  FMNMX.FTZ R4, R113, R4, !PT ;  /* 0x0000000471047209 */ /* 0x000fe40007810000 */
[----:B------:R-:W-:Y:S01]  /*4360*/  FMNMX.FTZ R3, R189, R3, !PT ;  /* 0x00000003bd037209 */ /* 0x000fe20007810000 */
[----:B------:R1:W-:Y:S01]  /*4370*/  MUFU.EX2 R211, R6 ;  /* 0x0000000600d37308 */ /* 0x0003e20000000800 */
        /* <DEDUP_REMOVED lines=9> */
[----:B-1----:R-:W-:Y:S01]  /*4410*/  FFMA.FTZ R6, R79, UR5, -R5 ;  /* 0x000000054f067c23 */ /* 0x002fe20008010805 */
[----:B------:R-:W-:Y:S02]  /*4420*/  FMNMX.FTZ R3, R200, R3, !PT ;  /* 0x00000003c8037209 */ /* 0x000fe40007810000 */
[----:B------:R-:W-:Y:S01]  /*4430*/  FMNMX.FTZ R4, R125, R4, !PT ;  /* 0x000000047d047209 */ /* 0x000fe20007810000 */
[----:B------:R1:W-:Y:S01]  /*4440*/  MUFU.EX2 R209, R6 ;  /* 0x0000000600d17308 */ /* 0x0003e20000000800 */
[----:B------:R-:W-:Y:S02]  /*4450*/  FMNMX.FTZ R3, R123, R3, !PT ;  /* 0x000000037b037209 */ /* 0x000fe40007810000 */
[----:B------:R-:W-:Y:S02]  /*4460*/  FMNMX.FTZ R4, R126, R4, !PT ;  /* 0x000000047e047209 */ /* 0x000fe40007810000 */
[----:B------:R-:W-:-:S02]  /*4470*/  FMNMX.FTZ R3, R122, R3, !PT ;  /* 0x000000037a037209 */ /* 0x000fc40007810000 */
[----:B------:R-:W-:Y:S02]  /*4480*/  FMNMX.FTZ R4, R128, R4, !PT ;  /* 0x0000000480047209 */ /* 0x000fe40007810000 */
[----:B------:R-:W-:Y:S02]  /*4490*/  FMNMX.FTZ R3, R124, R3, !PT ;  /* 0x000000037c037209 */ /* 0x000fe40007810000 */
[----:B------:R-:W-:Y:S02]  /*44a0*/  FMNMX.FTZ R4, R129, R4, !PT ;  /* 0x0000000481047209 */ /* 0x000fe40007810000 */
[----:B------:R-:W-:Y:S02]  /*44b0*/  FMNMX.FTZ R3, R133, R3, !PT ;  /* 0x0000000385037209 */ /* 0x000fe40007810000 */
[----:B------:R-:W-:Y:S01]  /*44c0*/  FMNMX.FTZ R4, R156, R4, !PT ;  /* 0x000000049c047209 */ /* 0x000fe20007810000 */
[----:B-1----:R-:W-:Y:S01]  /*44d0*/  FFMA.FTZ R6, R75, UR5, -R5 ;  /* 0x000000054b067c23 */ /* 0x002fe20008010805 */
[----:B------:R-:W-:-:S02]  /*44e0*/  FMNMX.FTZ R3, R131, R3, !PT ;  /* 0x0000000383037209 */ /* 0x000fc40007810000 */
[----:B------:R-:W-:Y:S01]  /*44f0*/  FMNMX.FTZ R137, R161, R4, !PT ;  /* 0x00000004a1897209 */ /* 0x000fe20007810000 */
[----:B------:R1:W-:Y:S01]  /*4500*/  MUFU.EX2 R208, R6 ;  /* 0x0000000600d07308 */ /* 0x0003e20000000800 */
[----:B------:R-:W-:Y:S01]  /*4510*/  FMNMX.FTZ R4, R130, R3, !PT ;  /* 0x0000000382047209 */ /* 0x000fe20007810000 */
[--C-:B------:R-:W-:Y:S01]  /*4520*/  FFMA.FTZ R3, R68, UR5, -R5.reuse ;  /* 0x0000000544037c23 */ /* 0x100fe20008010805 */
[----:B------:R-:W-:Y:S02]  /*4530*/  FMNMX.FTZ R137, R159, R137, !PT ;  /* 0x000000899f897209 */ /* 0x000fe40007810000 */
[----:B------:R-:W-:Y:S02]  /*4540*/  FMNMX.FTZ R4, R132, R4, !PT ;  /* 0x0000000484047209 */ /* 0x000fe40007810000 */
[----:B------:R-:W-:Y:S01]  /*4550*/  FMNMX.FTZ R137, R163, R137, !PT ;  /* 0x00000089a3897209 */ /* 0x000fe20007810000 */
[----:B------:R2:W-:Y:S01]  /*4560*/  MUFU.EX2 R201, R3 ;  /* 0x0000000300c97308 */ /* 0x0005e20000000800 */
[----:B------:R-:W-:Y:S01]  /*4570*/  FMNMX.FTZ R4, R153, R4, !PT ;  /* 0x0000000499047209 */ /* 0x000fe20007810000 */
[----:B-1----:R-:W-:-:S06]  /*4580*/  FFMA.FTZ R6, R70, UR5, -R5 ;  /* 0x0000000546067c23 */ /* 0x002fcc0008010805 */
[----:B------:R1:W-:Y:S01]  /*4590*/  MUFU.EX2 R206, R6 ;  /* 0x0000000600ce7308 */ /* 0x0003e20000000800 */
[----:B--2---:R-:W-:-:S07]  /*45a0*/  FFMA.FTZ R3, R66, UR5, -R5 ;  /* 0x0000000542037c23 */ /* 0x004fce0008010805 */
[----:B------:R2:W-:Y:S01]  /*45b0*/  MUFU.EX2 R199, R3 ;  /* 0x0000000300c77308 */ /* 0x0005e20000000800 */
[----:B-1----:R-:W-:-:S07]  /*45c0*/  FFMA.FTZ R6, R71, UR5, -R5 ;  /* 0x0000000547067c23 */ /* 0x002fce0008010805 */
[----:B------:R1:W-:Y:S01]  /*45d0*/  MUFU.EX2 R205, R6 ;  /* 0x0000000600cd7308 */ /* 0x0003e20000000800 */
[----:B--2---:R-:W-:Y:S01]  /*45e0*/  FMNMX.FTZ R3, R135, R4, !PT ;  /* 0x0000000487037209 */ /* 0x004fe20007810000 */
[----:B------:R-:W-:-:S03]  /*45f0*/  FFMA.FTZ R4, R60, UR5, -R5 ;  /* 0x000000053c047c23 */ /* 0x000fc60008010805 */
[----:B------:R-:W-:-:S03]  /*4600*/  FMNMX.FTZ R3, R134, R3, !PT ;  /* 0x0000000386037209 */ /* 0x000fc60007810000 */
[----:B------:R2:W-:Y:S01]  /*4610*/  MUFU.EX2 R198, R4 ;  /* 0x0000000400c67308 */ /* 0x0005e20000000800 */
[----:B------:R-:W-:-:S04]  /*4620*/  FMNMX.FTZ R3, R152, R3, !PT ;  /* 0x0000000398037209 */ /* 0x000fc80007810000 */
[----:B------:R-:W-:Y:S01]  /*4630*/  FMNMX.FTZ R3, R157, R3, !PT ;  /* 0x000000039d037209 */ /* 0x000fe20007810000 */
[----:B-1----:R-:W-:-:S03]  /*4640*/  FFMA.FTZ R6, R69, UR5, -R5 ;  /* 0x0000000545067c23 */ /* 0x002fc60008010805 */
[----:B------:R-:W-:Y:S01]  /*4650*/  FMNMX.FTZ R3, R155, R3, !PT ;  /* 0x000000039b037209 */ /* 0x000fe20007810000 */
[----:B------:R1:W-:Y:S03]  /*4660*/  MUFU.EX2 R202, R6 ;  /* 0x0000000600ca7308 */ /* 0x0003e60000000800 */
[----:B------:R-:W-:Y:S01]  /*4670*/  FMNMX.FTZ R3, R154, R3, !PT ;  /* 0x000000039a037209 */ /* 0x000fe20007810000 */
[----:B--2---:R-:W-:-:S03]  /*4680*/  FFMA.FTZ R4, R56, UR5, -R5 ;  /* 0x0000000538047c23 */ /* 0x004fc60008010805 */
[----:B------:R-:W-:Y:S01]  /*4690*/  FMNMX.FTZ R3, R127, R3, !PT ;  /* 0x000000037f037209 */ /* 0x000fe20007810000 */
[----:B------:R2:W-:Y:S03]  /*46a0*/  MUFU.EX2 R197, R4 ;  /* 0x0000000400c57308 */ /* 0x0005e60000000800 */
[----:B------:R-:W-:-:S04]  /*46b0*/  FMNMX.FTZ R3, R162, R3, !PT ;  /* 0x00000003a2037209 */ /* 0x000fc80007810000 */
[----:B------:R-:W-:Y:S01]  /*46c0*/  FMNMX.FTZ R3, R160, R3, !PT ;  /* 0x00000003a0037209 */ /* 0x000fe20007810000 */
[----:B-1----:R-:W1:Y:S03]  /*46d0*/  SHFL.BFLY PT, R6, R137, 0x2, 0x1f ;  /* 0x0c401f0089067f89 */ /* 0x002e6600000e0000 */
[----:B------:R-:W-:-:S04]  /*46e0*/  FMNMX.FTZ R3, R136, R3, !PT ;  /* 0x0000000388037209 */ /* 0x000fc80007810000 */
[----:B------:R-:W-:Y:S01]  /*46f0*/  FMNMX.FTZ R3, R158, R3, !PT ;  /* 0x000000039e037209 */ /* 0x000fe20007810000 */
[----:B--2---:R-:W-:-:S03]  /*4700*/  FFMA.FTZ R4, R39, UR5, -R5 ;  /* 0x0000000527047c23 */ /* 0x004fc60008010805 */
[----:B------:R-:W-:Y:S01]  /*4710*/  FMNMX.FTZ R3, R166, R3, !PT ;  /* 0x00000003a6037209 */ /* 0x000fe20007810000 */
[----:B------:R2:W-:Y:S01]  /*4720*/  MUFU.EX2 R196, R4 ;  /* 0x0000000400c47308 */ /* 0x0005e20000000800 */
[----:B-1----:R-:W-:-:S05]  /*4730*/  FMNMX.FTZ R137, R137, R6, !PT ;  /* 0x0000000689897209 */ /* 0x002fca0007810000 */
[----:B------:R-:W1:Y:S01]  /*4740*/  SHFL.BFLY PT, R6, R137, 0x1, 0x1f ;  /* 0x0c201f0089067f89 */ /* 0x000e6200000e0000 */
[----:B--2---:R-:W-:-:S04]  /*4750*/  FFMA.FTZ R4, R50, UR5, -R5 ;  /* 0x0000000532047c23 */ /* 0x004fc80008010805 */
[----:B------:R2:W-:Y:S02]  /*4760*/  MUFU.EX2 R195, R4 ;  /* 0x0000000400c37308 */ /* 0x0005e40000000800 */
[--C-:B--2---:R-:W-:Y:S01]  /*4770*/  FFMA.FTZ R4, R42, UR5, -R5.reuse ;  /* 0x000000052a047c23 */ /* 0x104fe20008010805 */
[----:B-1----:R-:W-:Y:S01]  /*4780*/  FMNMX.FTZ R137, R137, R6, !PT ;  /* 0x0000000689897209 */ /* 0x002fe20007810000 */
[----:B------:R-:W-:-:S04]  /*4790*/  FFMA.FTZ R6, R34, UR5, -R5 ;  /* 0x0000000522067c23 */ /* 0x000fc80008010805 */
[----:B------:R1:W-:Y:S01]  /*47a0*/  MUFU.EX2 R194, R4 ;  /* 0x0000000400c27308 */ /* 0x0003e20000000800 */
[----:B------:R-:W-:Y:S01]  /*47b0*/  LDSM.16.MT88.4 R32, [R214+0x4400] ;  /* 0x00440000d620783b */ /* 0x000fe20000004200 */
[----:B------:R-:W-:-:S06]  /*47c0*/  FSETP.NEU.FTZ.AND P0, PT, R137, -INF , PT ;  /* 0xff8000008900780b */ /* 0x000fcc0003f1d000 */
[----:B------:R-:W-:Y:S01]  /*47d0*/  MUFU.EX2 R186, R6 ;  /* 0x0000000600ba7308 */ /* 0x000fe20000000800 */
[----:B-1----:R-:W-:-:S07]  /*47e0*/  FFMA.FTZ R4, R26, UR5, -R5 ;  /* 0x000000051a047c23 */ /* 0x002fce0008010805 */
[----:B------:R1:W-:Y:S02]  /*47f0*/  MUFU.EX2 R193, R4 ;  /* 0x0000000400c17308 */ /* 0x0003e40000000800 */
[----:B-1----:R-:W-:Y:S01]  /*4800*/  FMNMX.FTZ R4, R165, R3, !PT ;  /* 0x00000003a5047209 */ /* 0x002fe20007810000 */
[----:B------:R-:W-:Y:S02]  /*4810*/  FFMA.FTZ R3, R27, UR5, -R5 ;  /* 0x000000051b037c23 */ /* 0x000fe40008010805 */
[----:B------:R-:W-:Y:S01]  /*4820*/  LDSM.16.MT88.4 R24, [R214+0x4000] ;  /* 0x00400000d618783b */ /* 0x000fe20000004200 */
[----:B------:R-:W-:Y:S02]  /*4830*/  FMNMX.FTZ R4, R164, R4, !PT ;  /* 0x00000004a4047209 */ /* 0x000fe40007810000 */
[----:B------:R1:W-:Y:S02]  /*4840*/  MUFU.EX2 R187, R3 ;  /* 0x0000000300bb7308 */ /* 0x0003e40000000800 */
[----:B-1----:R-:W-:Y:S01]  /*4850*/  FMNMX.FTZ R3, R167, R4, !PT ;  /* 0x00000004a7037209 */ /* 0x002fe20007810000 */
[----:B------:R-:W-:-:S04]  /*4860*/  FMUL.FTZ R4, R137, UR5 ;  /* 0x0000000589047c20 */ /* 0x000fc80008410000 */
[----:B------:R-:W1:Y:S01]  /*4870*/  SHFL.BFLY PT, R7, R3, 0x2, 0x1f ;  /* 0x0c401f0003077f89 */ /* 0x000e6200000e0000 */
[----:B------:R-:W-:-:S05]  /*4880*/  FSEL R4, R4, RZ, P0 ;  /* 0x000000ff04047208 */ /* 0x000fca0000000000 */
[--C-:B------:R-:W-:Y:S01]  /*4890*/  FFMA.FTZ R6, R179, UR5, -R4.reuse ;  /* 0x00000005b3067c23 */ /* 0x100fe20008010804 */
[----:B---3--:R-:W-:Y:S02]  /*48a0*/  MOV R179, R22 ;  /* 0x0000001600b37202 */ /* 0x008fe40000000f00 */
[----:B------:R-:W-:Y:S01]  /*48b0*/  LDSM.16.MT88.4 R20, [R213+0x4000] ;  /* 0x00400000d514783b */ /* 0x000fe20000004200 */
[----:B------:R2:W-:Y:S01]  /*48c0*/  MUFU.EX2 R99, R6 ;  /* 0x0000000600637308 */ /* 0x0005e20000000800 */
[----:B-1----:R-:W-:Y:S01]  /*48d0*/  FMNMX.FTZ R3, R3, R7, !PT ;  /* 0x0000000703037209 */ /* 0x002fe20007810000 */
[----:B--2---:R-:W-:Y:S01]  /*48e0*/  FFMA.FTZ R6, R177, UR5, -R4 ;  /* 0x00000005b1067c23 */ /* 0x004fe20008010804 */
[----:B------:R-:W-:-:S03]  /*48f0*/  MOV R177, R16 ;  /* 0x0000001000b17202 */ /* 0x000fc60000000f00 */
[----:B------:R-:W1:Y:S02]  /*4900*/  SHFL.BFLY PT, R16, R3, 0x1, 0x1f ;  /* 0x0c201f0003107f89 */ /* 0x000e6400000e0000 */
[----:B------:R2:W-:Y:S02]  /*4910*/  MUFU.EX2 R97, R6 ;  /* 0x0000000600617308 */ /* 0x0005e40000000800 */
[----:B--2---:R-:W-:Y:S01]  /*4920*/  FFMA.FTZ R6, R178, UR5, -R4 ;  /* 0x00000005b2067c23 */ /* 0x004fe20008010804 */
[----:B------:R-:W-:Y:S02]  /*4930*/  MOV R178, R15 ;  /* 0x0000000f00b27202 */ /* 0x000fe40000000f00 */
[----:B----4-:R-:W-:-:S03]  /*4940*/  F2FP.BF16.F32.PACK_AB R15, R185, R184 ;  /* 0x000000b8b90f723e */ /* 0x010fc600000010ff */
[----:B------:R2:W-:Y:S01]  /*4950*/  MUFU.EX2 R100, R6 ;  /* 0x0000000600647308 */ /* 0x0005e20000000800 */
[----:B-1----:R-:W-:Y:S01]  /*4960*/  FMNMX.FTZ R16, R3, R16, !PT ;  /* 0x0000001003107209 */ /* 0x002fe20007810000 */
[----:B------:R-:W-:-:S03]  /*4970*/  FFMA.FTZ R3, R107, UR5, -R4 ;  /* 0x000000056b037c23 */ /* 0x000fc60008010804 */
[----:B------:R-:W-:Y:S01]  /*4980*/  FSETP.NEU.FTZ.AND P0, PT, R16, -INF , PT ;  /* 0xff8000001000780b */ /* 0x000fe20003f1d000 */
[----:B--2---:R-:W-:-:S04]  /*4990*/  FFMA.FTZ R6, R176, UR5, -R4 ;  /* 0x00000005b0067c23 */ /* 0x004fc80008010804 */
[----:B------:R1:W2:Y:S02]  /*49a0*/  MUFU.EX2 R101, R6 ;  /* 0x0000000600657308 */ /* 0x0002a40000000800 */
        /* <DEDUP_REMOVED lines=11> */
[----:B------:R1:W-:Y:S08]  /*4a60*/  MUFU.EX2 R108, R3 ;  /* 0x00000003006c7308 */ /* 0x0003f00000000800 */
[----:B------:R3:W-:Y:S01]  /*4a70*/  MUFU.EX2 R174, R6 ;  /* 0x0000000600ae7308 */ /* 0x0007e20000000800 */
[----:B-1----:R-:W-:-:S05]  /*4a80*/  FMUL.FTZ R3, R16, UR5 ;  /* 0x0000000510037c20 */ /* 0x002fca0008410000 */
[----:B------:R-:W-:Y:S01]  /*4a90*/  FSEL R3, R3, RZ, P0 ;  /* 0x000000ff03037208 */ /* 0x000fe20000000000 */
[----:B---3--:R-:W-:-:S04]  /*4aa0*/  FFMA.FTZ R6, R106, UR5, -R4 ;  /* 0x000000056a067c23 */ /* 0x008fc80008010804 */
[----:B------:R-:W-:Y:S01]  /*4ab0*/  FFMA.FTZ R0, R188, UR5, -R3 ;  /* 0x00000005bc007c23 */ /* 0x000fe20008010803 */
[----:B------:R-:W-:Y:S01]  /*4ac0*/  MOV R188, R11 ;  /* 0x0000000b00bc7202 */ /* 0x000fe20000000f00 */
[----:B------:R1:W-:Y:S02]  /*4ad0*/  MUFU.EX2 R175, R6 ;  /* 0x0000000600af7308 */ /* 0x0003e40000000800 */
[----:B-1----:R-:W-:-:S06]  /*4ae0*/  FFMA.FTZ R6, R104, UR5, -R4 ;  /* 0x0000000568067c23 */ /* 0x002fcc0008010804 */
[----:B------:R1:W-:Y:S02]  /*4af0*/  MUFU.EX2 R176, R6 ;  /* 0x0000000600b07308 */ /* 0x0003e40000000800 */
[----:B-1----:R-:W-:Y:S01]  /*4b00*/  FFMA.FTZ R6, R190, UR5, -R3 ;  /* 0x00000005be067c23 */ /* 0x002fe20008010803 */
[----:B------:R-:W-:Y:S02]  /*4b10*/  MOV R190, R14 ;  /* 0x0000000e00be7202 */ /* 0x000fe40000000f00 */
[----:B------:R-:W-:-:S03]  /*4b20*/  F2FP.BF16.F32.PACK_AB R14, R236, R235 ;  /* 0x000000ebec0e723e */ /* 0x000fc600000010ff */
[----:B------:R-:W-:Y:S08]  /*4b30*/  MUFU.EX2 R7, R6 ;  /* 0x0000000600077308 */ /* 0x000ff00000000800 */
[----:B------:R1:W3:Y:S02]  /*4b40*/  MUFU.EX2 R6, R0 ;  /* 0x0000000000067308 */ /* 0x0002e40000000800 */
[----:B-1----:R-:W-:Y:S01]  /*4b50*/  FFMA.FTZ R0, R191, UR5, -R3 ;  /* 0x00000005bf007c23 */ /* 0x002fe20008010803 */
[----:B------:R-:W-:-:S02]  /*4b60*/  MOV R191, R10 ;  /* 0x0000000a00bf7202 */ /* 0x000fc40000000f00 */
[----:B--2---:R-:W-:-:S03]  /*4b70*/  F2FP.BF16.F32.PACK_AB R10, R101, R100 ;  /* 0x00000064650a723e */ /* 0x004fc600000010ff */
[----:B------:R1:W-:Y:S02]  /*4b80*/  MUFU.EX2 R87, R0 ;  /* 0x0000000000577308 */ /* 0x0003e40000000800 */
[----:B-1----:R-:W-:Y:S01]  /*4b90*/  FFMA.FTZ R0, R189, UR5, -R3 ;  /* 0x00000005bd007c23 */ /* 0x002fe20008010803 */
[----:B------:R-:W-:Y:S02]  /*4ba0*/  MOV R189, R9 ;  /* 0x0000000900bd7202 */ /* 0x000fe40000000f00 */
[----:B---3--:R-:W-:-:S03]  /*4bb0*/  F2FP.BF16.F32.PACK_AB R9, R6, R7 ;  /* 0x000000070609723e */ /* 0x008fc600000010ff */
[----:B------:R1:W2:Y:S02]  /*4bc0*/  MUFU.EX2 R89, R0 ;  /* 0x0000000000597308 */ /* 0x0002a40000000800 */
[----:B-1----:R-:W-:Y:S01]  /*4bd0*/  FFMA.FTZ R0, R105, UR5, -R4 ;  /* 0x0000000569007c23 */ /* 0x002fe20008010804 */
[----:B--2---:R-:W-:-:S05]  /*4be0*/  F2FP.BF16.F32.PACK_AB R11, R89, R87 ;  /* 0x00000057590b723e */ /* 0x004fca00000010ff */
[----:B------:R1:W-:Y:S02]  /*4bf0*/  MUFU.EX2 R107, R0 ;  /* 0x00000000006b7308 */ /* 0x0003e40000000800 */
[----:B-1----:R-:W-:Y:S01]  /*4c00*/  FFMA.FTZ R0, R182, UR5, -R3 ;  /* 0x00000005b6007c23 */ /* 0x002fe20008010803 */
[----:B------:R-:W-:Y:S02]  /*4c10*/  MOV R182, R8 ;  /* 0x0000000800b67202 */ /* 0x000fe40000000f00 */
[----:B------:R-:W-:-:S03]  /*4c20*/  F2FP.BF16.F32.PACK_AB R8, R97, R99 ;  /* 0x000000636108723e */ /* 0x000fc600000010ff */
[----:B------:R1:W-:Y:S04]  /*4c30*/  MUFU.EX2 R93, R0 ;  /* 0x00000000005d7308 */ /* 0x0003e80000000800 */
[C---:B------:R-:W-:Y:S06]  /*4c40*/  HMMA.16816.F32.BF16 R40, R8.reuse, R24, RZ ;  /* 0x000000180828723c */ /* 0x040fec00000418ff */
[----:B------:R-:W-:Y:S01]  /*4c50*/  HMMA.16816.F32.BF16 R36, R8, R20, RZ ;  /* 0x000000140824723c */ /* 0x000fe200000418ff */
[----:B-1----:R-:W-:Y:S01]  /*4c60*/  FFMA.FTZ R0, R181, UR5, -R3 ;  /* 0x00000005b5007c23 */ /* 0x002fe20008010803 */
[----:B------:R-:W-:-:S04]  /*4c70*/  MOV R181, R13 ;  /* 0x0000000d00b57202 */ /* 0x000fc80000000f00 */
[----:B------:R-:W-:Y:S01]  /*4c80*/  HMMA.16816.F32.BF16 R44, R8, R22, RZ ;  /* 0x00000016082c723c */ /* 0x000fe200000418ff */
[----:B------:R-:W-:Y:S01]  /*4c90*/  F2FP.BF16.F32.PACK_AB R13, R17, R171 ;  /* 0x000000ab110d723e */ /* 0x000fe200000010ff */
[----:B------:R1:W2:Y:S02]  /*4ca0*/  MUFU.EX2 R95, R0 ;  /* 0x00000000005f7308 */ /* 0x0002a40000000800 */
        /* <DEDUP_REMOVED lines=9> */
[----:B------:R-:W-:Y:S01]  /*4d40*/  LDSM.16.MT88.4 R20, [R214+0x4800] ;  /* 0x00480000d614783b */ /* 0x000fe20000004200 */
[----:B------:R1:W3:Y:S04]  /*4d50*/  MUFU.EX2 R98, R0 ;  /* 0x0000000000627308 */ /* 0x0002e80000000800 */
[-C--:B------:R-:W-:Y:S06]  /*4d60*/  HMMA.16816.F32.BF16 R48, R8, R26.reuse, RZ ;  /* 0x0000001a0830723c */ /* 0x080fec00000418ff */
[----:B------:R-:W-:Y:S01]  /*4d70*/  HMMA.16816.F32.BF16 R60, R12, R26, RZ ;  /* 0x0000001a0c3c723c */ /* 0x000fe200000418ff */
[----:B------:R-:W4:Y:S01]  /*4d80*/  LDSM.16.MT88.4 R24, [R213+0x4800] ;  /* 0x00480000d518783b */ /* 0x000f220000004200 */
[----:B------:R-:W-:-:S02]  /*4d90*/  F2FP.BF16.F32.PACK_AB R8, R173, R172 ;  /* 0x000000acad08723e */ /* 0x000fc400000010ff */
[----:B--2---:R-:W-:Y:S02]  /*4da0*/  F2FP.BF16.F32.PACK_AB R9, R95, R93 ;  /* 0x0000005d5f09723e */ /* 0x004fe400000010ff */
[----:B------:R-:W-:Y:S01]  /*4db0*/  F2FP.BF16.F32.PACK_AB R10, R116, R117 ;  /* 0x00000075740a723e */ /* 0x000fe200000010ff */
[----:B-1----:R-:W-:Y:S01]  /*4dc0*/  FFMA.FTZ R0, R112, UR5, -R4 ;  /* 0x0000000570007c23 */ /* 0x002fe20008010804 */
[----:B------:R-:W-:Y:S02]  /*4dd0*/  F2FP.BF16.F32.PACK_AB R12, R237, R238 ;  /* 0x000000eeed0c723e */ /* 0x000fe400000010ff */
[----:B------:R-:W-:Y:S01]  /*4de0*/  F2FP.BF16.F32.PACK_AB R13, R204, R192 ;  /* 0x000000c0cc0d723e */ /* 0x000fe200000010ff */
[----:B------:R1:W-:Y:S01]  /*4df0*/  MUFU.EX2 R106, R0 ;  /* 0x00000000006a7308 */ /* 0x0003e20000000800 */
[----:B------:R-:W-:Y:S02]  /*4e00*/  F2FP.BF16.F32.PACK_AB R14, R240, R239 ;  /* 0x000000eff00e723e */ /* 0x000fe400000010ff */
[----:B------:R-:W-:-:S02]  /*4e10*/  F2FP.BF16.F32.PACK_AB R15, R207, R203 ;  /* 0x000000cbcf0f723e */ /* 0x000fc400000010ff */
[----:B---3--:R-:W-:Y:S02]  /*4e20*/  F2FP.BF16.F32.PACK_AB R11, R98, R96 ;  /* 0x00000060620b723e */ /* 0x008fe400000010ff */
[----:B------:R-:W-:-:S03]  /*4e30*/  MOV R112, R19 ;  /* 0x0000001300707202 */ /* 0x000fc60000000f00 */
[----:B------:R-:W-:Y:S06]  /*4e40*/  HMMA.16816.F32.BF16 R68, R12, R28, R68 ;  /* 0x0000001c0c44723c */ /* 0x000fec0000041844 */
[----:B------:R-:W-:Y:S01]  /*4e50*/  HMMA.16816.F32.BF16 R52, R8, R32, R40 ;  /* 0x000000200834723c */ /* 0x000fe20000041828 */
[----:B-1----:R-:W-:-:S04]  /*4e60*/  FFMA.FTZ R0, R109, UR5, -R4 ;  /* 0x000000056d007c23 */ /* 0x002fc80008010804 */
[----:B------:R1:W-:Y:S01]  /*4e70*/  MUFU.EX2 R105, R0 ;  /* 0x0000000000697308 */ /* 0x0003e20000000800 */
[----:B------:R-:W-:Y:S06]  /*4e80*/  HMMA.16816.F32.BF16 R40, R8, R34, R48 ;  /* 0x000000220828723c */ /* 0x000fec0000041830 */
[----:B------:R-:W-:Y:S06]  /*4e90*/  HMMA.16816.F32.BF16 R72, R12, R32, R56 ;  /* 0x000000200c48723c */ /* 0x000fec0000041838 */
[----:B------:R-:W-:Y:S01]  /*4ea0*/  HMMA.16816.F32.BF16 R140, R8, R28, R36 ;  /* 0x0000001c088c723c */ /* 0x000fe20000041824 */
[----:B-1----:R-:W-:-:S05]  /*4eb0*/  FFMA.FTZ R0, R111, UR5, -R4 ;  /* 0x000000056f007c23 */ /* 0x002fca0008010804 */
[-C--:B------:R-:W-:Y:S01]  /*4ec0*/  HMMA.16816.F32.BF16 R36, R8, R30.reuse, R44 ;  /* 0x0000001e0824723c */ /* 0x080fe2000004182c */
[----:B------:R1:W-:Y:S05]  /*4ed0*/  MUFU.EX2 R104, R0 ;  /* 0x0000000000687308 */ /* 0x0003ea0000000800 */
[----:B------:R-:W-:Y:S01]  /*4ee0*/  HMMA.16816.F32.BF16 R44, R12, R30, R64 ;  /* 0x0000001e0c2c723c */ /* 0x000fe20000041840 */
[----:B------:R-:W-:Y:S01]  /*4ef0*/  F2FP.BF16.F32.PACK_AB R8, R174, R110 ;  /* 0x0000006eae08723e */ /* 0x000fe200000010ff */
[----:B------:R-:W-:Y:S01]  /*4f00*/  LDSM.16.MT88.4 R28, [R214+0x4c00] ;  /* 0x004c0000d61c783b */ /* 0x000fe20000004200 */
[----:B------:R-:W-:-:S03]  /*4f10*/  F2FP.BF16.F32.PACK_AB R10, R175, R108 ;  /* 0x0000006caf0a723e */ /* 0x000fc600000010ff */
[----:B------:R-:W-:Y:S01]  /*4f20*/  HMMA.16816.F32.BF16 R48, R12, R34, R60 ;  /* 0x000000220c30723c */ /* 0x000fe2000004183c */
[----:B------:R-:W2:Y:S01]  /*4f30*/  LDSM.16.MT88.4 R32, [R213+0x4c00] ;  /* 0x004c0000d520783b */ /* 0x000ea20000004200 */
[----:B-1----:R-:W-:-:S05]  /*4f40*/  FFMA.FTZ R0, R200, UR5, -R3 ;  /* 0x00000005c8007c23 */ /* 0x002fca0008010803 */
[----:B------:R-:W-:Y:S02]  /*4f50*/  F2FP.BF16.F32.PACK_AB R12, R251, R241 ;  /* 0x000000f1fb0c723e */ /* 0x000fe400000010ff */
[----:B------:R-:W-:Y:S01]  /*4f60*/  F2FP.BF16.F32.PACK_AB R13, R227, R210 ;  /* 0x000000d2e30d723e */ /* 0x000fe200000010ff */
[----:B------:R1:W-:Y:S01]  /*4f70*/  MUFU.EX2 R91, R0 ;  /* 0x00000000005b7308 */ /* 0x0003e20000000800 */
[----:B------:R-:W-:Y:S02]  /*4f80*/  F2FP.BF16.F32.PACK_AB R14, R249, R250 ;  /* 0x000000faf90e723e */ /* 0x000fe400000010ff */
[----:B------:R-:W-:-:S07]  /*4f90*/  F2FP.BF16.F32.PACK_AB R15, R229, R233 ;  /* 0x000000e9e50f723e */ /* 0x000fce00000010ff */
[----:B----4-:R-:W-:Y:S01]  /*4fa0*/  HMMA.16816.F32.BF16 R64, R12, R24, R68 ;  /* 0x000000180c40723c */ /* 0x010fe20000041844 */
[----:B-1----:R-:W-:-:S04]  /*4fb0*/  FFMA.FTZ R0, R123, UR5, -R3 ;  /* 0x000000057b007c23 */ /* 0x002fc80008010803 */
[----:B------:R1:W3:Y:S02]  /*4fc0*/  MUFU.EX2 R92, R0 ;  /* 0x00000000005c7308 */ /* 0x0002e40000000800 */
[----:B-1----:R-:W-:Y:S01]  /*4fd0*/  FFMA.FTZ R0, R122, UR5, -R3 ;  /* 0x000000057a007c23 */ /* 0x002fe20008010803 */
[----:B---3--:R-:W-:-:S05]  /*4fe0*/  F2FP.BF16.F32.PACK_AB R9, R92, R91 ;  /* 0x0000005b5c09723e */ /* 0x008fca00000010ff */
[----:B------:R1:W-:Y:S02]  /*4ff0*/  MUFU.EX2 R86, R0 ;  /* 0x0000000000567308 */ /* 0x0003e40000000800 */
[----:B-1----:R-:W-:-:S06]  /*5000*/  FFMA.FTZ R0, R124, UR5, -R3 ;  /* 0x000000057c007c23 */ /* 0x002fcc0008010803 */
[----:B------:R1:W3:Y:S02]  /*5010*/  MUFU.EX2 R88, R0 ;  /* 0x0000000000587308 */ /* 0x0002e40000000800 */
[----:B-1----:R-:W-:Y:S01]  /*5020*/  FFMA.FTZ R0, R114, UR5, -R4 ;  /* 0x0000000572007c23 */ /* 0x002fe20008010804 */
[----:B---3--:R-:W-:-:S05]  /*5030*/  F2FP.BF16.F32.PACK_AB R11, R88, R86 ;  /* 0x00000056580b723e */ /* 0x008fca00000010ff */
[----:B------:R1:W-:Y:S02]  /*5040*/  MUFU.EX2 R94, R0 ;  /* 0x00000000005e7308 */ /* 0x0003e40000000800 */
[----:B------:R-:W-:Y:S06]  /*5050*/  HMMA.16816.F32.BF16 R56, R8, R22, R40 ;  /* 0x000000160838723c */ /* 0x000fec0000041828 */
[-C--:B------:R-:W-:Y:S06]  /*5060*/  HMMA.16816.F32.BF16 R40, R12, R20.reuse, R72 ;  /* 0x000000140c28723c */ /* 0x080fec0000041848 */
[----:B------:R-:W-:Y:S01]  /*5070*/  HMMA.16816.F32.BF16 R60, R8, R20, R52 ;  /* 0x00000014083c723c */ /* 0x000fe20000041834 */
[----:B-1----:R-:W-:-:S04]  /*5080*/  FFMA.FTZ R0, R113, UR5, -R4 ;  /* 0x0000000571007c23 */ /* 0x002fc80008010804 */
[----:B------:R1:W-:Y:S01]  /*5090*/  MUFU.EX2 R90, R0 ;  /* 0x00000000005a7308 */ /* 0x0003e20000000800 */
[C---:B------:R-:W-:Y:S06]  /*50a0*/  HMMA.16816.F32.BF16 R140, R8.reuse, R24, R140 ;  /* 0x00000018088c723c */ /* 0x040fec000004188c */
[-C--:B------:R-:W-:Y:S06]  /*50b0*/  HMMA.16816.F32.BF16 R148, R8, R26.reuse, R36 ;  /* 0x0000001a0894723c */ /* 0x080fec0000041824 */
[----:B------:R-:W-:Y:S01]  /*50c0*/  HMMA.16816.F32.BF16 R52, R12, R26, R44 ;  /* 0x0000001a0c34723c */ /* 0x000fe2000004182c */
[----:B------:R-:W3:Y:S01]  /*50d0*/  LDSM.16.MT88.4 R24, [R213+0x5000] ;  /* 0x00500000d518783b */ /* 0x000ee20000004200 */
[----:B------:R-:W-:Y:S01]  /*50e0*/  F2FP.BF16.F32.PACK_AB R8, R107, R176 ;  /* 0x000000b06b08723e */ /* 0x000fe200000010ff */
[----:B-1----:R-:W-:Y:S01]  /*50f0*/  FFMA.FTZ R0, R115, UR5, -R4 ;  /* 0x0000000573007c23 */ /* 0x002fe20008010804 */
[----:B------:R-:W-:-:S02]  /*5100*/  F2FP.BF16.F32.PACK_AB R10, R105, R106 ;  /* 0x0000006a690a723e */ /* 0x000fc400000010ff */
[----:B------:R-:W-:Y:S01]  /*5110*/  HMMA.16816.F32.BF16 R36, R12, R22, R48 ;  /* 0x000000160c24723c */ /* 0x000fe20000041830 */
[----:B------:R-:W1:Y:S01]  /*5120*/  LDSM.16.MT88.4 R20, [R214+0x5000] ;  /* 0x00500000d614783b */ /* 0x000e620000004200 */
[----:B------:R4:W-:Y:S05]  /*5130*/  MUFU.EX2 R85, R0 ;  /* 0x0000000000557308 */ /* 0x0009ea0000000800 */
[----:B------:R-:W-:Y:S02]  /*5140*/  F2FP.BF16.F32.PACK_AB R12, R247, R248 ;  /* 0x000000f8f70c723e */ /* 0x000fe400000010ff */
[----:B------:R-:W-:Y:S02]  /*5150*/  F2FP.BF16.F32.PACK_AB R13, R211, R228 ;  /* 0x000000e4d30d723e */ /* 0x000fe400000010ff */
[----:B------:R-:W-:-:S02]  /*5160*/  F2FP.BF16.F32.PACK_AB R14, R245, R246 ;  /* 0x000000f6f50e723e */ /* 0x000fc400000010ff */
[----:B------:R-:W-:Y:S01]  /*5170*/  F2FP.BF16.F32.PACK_AB R15, R208, R209 ;  /* 0x000000d1d00f723e */ /* 0x000fe200000010ff */
[----:B----4-:R-:W-:-:S06]  /*5180*/  FFMA.FTZ R0, R133, UR5, -R3 ;  /* 0x0000000585007c23 */ /* 0x010fcc0008010803 */
[C---:B--2---:R-:W-:Y:S01]  /*5190*/  HMMA.16816.F32.BF16 R64, R12.reuse, R32, R64 ;  /* 0x000000200c40723c */ /* 0x044fe20000041840 */
[----:B------:R2:W-:Y:S05]  /*51a0*/  MUFU.EX2 R83, R0 ;  /* 0x0000000000537308 */ /* 0x0005ea0000000800 */
[C---:B------:R-:W-:Y:S06]  /*51b0*/  HMMA.16816.F32.BF16 R52, R12.reuse, R34, R52 ;  /* 0x000000220c34723c */ /* 0x040fec0000041834 */
[C---:B------:R-:W-:Y:S06]  /*51c0*/  HMMA.16816.F32.BF16 R48, R12.reuse, R28, R40 ;  /* 0x0000001c0c30723c */ /* 0x040fec0000041828 */
[----:B------:R-:W-:Y:S01]  /*51d0*/  HMMA.16816.F32.BF16 R36, R12, R30, R36 ;  /* 0x0000001e0c24723c */ /* 0x000fe20000041824 */
[----:B--2---:R-:W-:-:S04]  /*51e0*/  FFMA.FTZ R0, R131, UR5, -R3 ;  /* 0x0000000583007c23 */ /* 0x004fc80008010803 */
[----:B------:R2:W4:Y:S02]  /*51f0*/  MUFU.EX2 R82, R0 ;  /* 0x0000000000527308 */ /* 0x0005240000000800 */
[----:B------:R-:W-:Y:S02]  /*5200*/  F2FP.BF16.F32.PACK_AB R12, R243, R244 ;  /* 0x000000f4f30c723e */ /* 0x000fe400000010ff */
[----:B------:R-:W-:Y:S02]  /*5210*/  F2FP.BF16.F32.PACK_AB R13, R205, R206 ;  /* 0x000000cecd0d723e */ /* 0x000fe400000010ff */
[----:B------:R-:W-:Y:S02]  /*5220*/  F2FP.BF16.F32.PACK_AB R14, R252, R242 ;  /* 0x000000f2fc0e723e */ /* 0x000fe400000010ff */
[----:B------:R-:W-:-:S07]  /*5230*/  F2FP.BF16.F32.PACK_AB R15, R201, R202 ;  /* 0x000000cac90f723e */ /* 0x000fce00000010ff */
[----:B---3--:R-:W-:Y:S01]  /*5240*/  HMMA.16816.F32.BF16 R144, R12, R24, R64 ;  /* 0x000000180c90723c */ /* 0x008fe20000041840 */
[----:B--2---:R-:W-:Y:S01]  /*5250*/  FFMA.FTZ R0, R130, UR5, -R3 ;  /* 0x0000000582007c23 */ /* 0x004fe20008010803 */
[----:B----4-:R-:W-:-:S04]  /*5260*/  F2FP.BF16.F32.PACK_AB R9, R82, R83 ;  /* 0x000000535209723e */ /* 0x010fc800000010ff */
[C---:B------:R-:W-:Y:S01]  /*5270*/  HMMA.16816.F32.BF16 R52, R12.reuse, R26, R52 ;  /* 0x0000001a0c34723c */ /* 0x040fe20000041834 */
[----:B------:R2:W-:Y:S05]  /*5280*/  MUFU.EX2 R79, R0 ;  /* 0x00000000004f7308 */ /* 0x0005ea0000000800 */
[C---:B-1----:R-:W-:Y:S06]  /*5290*/  HMMA.16816.F32.BF16 R48, R12.reuse, R20, R48 ;  /* 0x000000140c30723c */ /* 0x042fec0000041830 */
[----:B------:R-:W-:Y:S01]  /*52a0*/  HMMA.16816.F32.BF16 R36, R12, R22, R36 ;  /* 0x000000160c24723c */ /* 0x000fe20000041824 */
[----:B--2---:R-:W-:-:S06]  /*52b0*/  FFMA.FTZ R0, R132, UR5, -R3 ;  /* 0x0000000584007c23 */ /* 0x004fcc0008010803 */
[----:B------:R-:W-:Y:S02]  /*52c0*/  F2FP.BF16.F32.PACK_AB R12, R183, R112 ;  /* 0x00000070b70c723e */ /* 0x000fe400000010ff */
[----:B------:R-:W-:Y:S01]  /*52d0*/  F2FP.BF16.F32.PACK_AB R13, R198, R199 ;  /* 0x000000c7c60d723e */ /* 0x000fe200000010ff */
[----:B------:R1:W2:Y:S01]  /*52e0*/  MUFU.EX2 R80, R0 ;  /* 0x0000000000507308 */ /* 0x0002a20000000800 */
[----:B------:R-:W-:Y:S02]  /*52f0*/  F2FP.BF16.F32.PACK_AB R14, R181, R180 ;  /* 0x000000b4b50e723e */ /* 0x000fe400000010ff */
[----:B------:R-:W-:Y:S01]  /*5300*/  F2FP.BF16.F32.PACK_AB R15, R196, R197 ;  /* 0x000000c5c40f723e */ /* 0x000fe200000010ff */
[----:B-1----:R-:W-:Y:S01]  /*5310*/  FFMA.FTZ R0, R119, UR5, -R4 ;  /* 0x0000000577007c23 */ /* 0x002fe20008010804 */
[----:B--2---:R-:W-:-:S03]  /*5320*/  F2FP.BF16.F32.PACK_AB R11, R80, R79 ;  /* 0x0000004f500b723e */ /* 0x004fc600000010ff */
[----:B------:R1:W-:Y:S04]  /*5330*/  MUFU.EX2 R84, R0 ;  /* 0x0000000000547308 */ /* 0x0003e80000000800 */
[C---:B------:R-:W-:Y:S06]  /*5340*/  HMMA.16816.F32.BF16 R44, R8.reuse, R28, R60 ;  /* 0x0000001c082c723c */ /* 0x040fec000004183c */
[C---:B------:R-:W-:Y:S06]  /*5350*/  HMMA.16816.F32.BF16 R148, R8.reuse, R34, R148 ;  /* 0x000000220894723c */ /* 0x040fec0000041894 */
[C---:B------:R-:W-:Y:S01]  /*5360*/  HMMA.16816.F32.BF16 R56, R8.reuse, R30, R56 ;  /* 0x0000001e0838723c */ /* 0x040fe20000041838 */
[----:B-1----:R-:W-:Y:S01]  /*5370*/  FFMA.FTZ R0, R118, UR5, -R4 ;  /* 0x0000000576007c23 */ /* 0x002fe20008010804 */
[----:B------:R-:W1:Y:S03]  /*5380*/  LDSM.16.MT88.4 R28, [R214+0x5400] ;  /* 0x00540000d61c783b */ /* 0x000e660000004200 */
[----:B------:R2:W-:Y:S01]  /*5390*/  MUFU.EX2 R81, R0 ;  /* 0x0000000000517308 */ /* 0x0005e20000000800 */
[----:B------:R-:W-:Y:S01]  /*53a0*/  HMMA.16816.F32.BF16 R140, R8, R32, R140 ;  /* 0x00000020088c723c */ /* 0x000fe2000004188c */
[----:B------:R-:W3:Y:S06]  /*53b0*/  LDSM.16.MT88.4 R32, [R213+0x5400] ;  /* 0x00540000d520783b */ /* 0x000eec0000004200 */
[----:B------:R-:W-:-:S02]  /*53c0*/  F2FP.BF16.F32.PACK_AB R8, R94, R104 ;  /* 0x000000685e08723e */ /* 0x000fc400000010ff */
[----:B------:R-:W-:Y:S01]  /*53d0*/  F2FP.BF16.F32.PACK_AB R10, R85, R90 ;  /* 0x0000005a550a723e */ /* 0x000fe200000010ff */
[----:B--2---:R-:W-:-:S04]  /*53e0*/  FFMA.FTZ R0, R121, UR5, -R4 ;  /* 0x0000000579007c23 */ /* 0x004fc80008010804 */
[----:B------:R2:W-:Y:S01]  /*53f0*/  MUFU.EX2 R78, R0 ;  /* 0x00000000004e7308 */ /* 0x0005e20000000800 */
[----:B-1----:R-:W-:Y:S01]  /*5400*/  HMMA.16816.F32.BF16 R48, R12, R28, R48 ;  /* 0x0000001c0c30723c */ /* 0x002fe20000041830 */
[----:B--2---:R-:W-:-:S06]  /*5410*/  FFMA.FTZ R0, R153, UR5, -R3 ;  /* 0x0000000599007c23 */ /* 0x004fcc0008010803 */
[----:B------:R1:W-:Y:S01]  /*5420*/  MUFU.EX2 R77, R0 ;  /* 0x00000000004d7308 */ /* 0x0003e20000000800 */
[C---:B---3--:R-:W-:Y:S06]  /*5430*/  HMMA.16816.F32.BF16 R52, R12.reuse, R34, R52 ;  /* 0x000000220c34723c */ /* 0x048fec0000041834 */
[C---:B------:R-:W-:Y:S06]  /*5440*/  HMMA.16816.F32.BF16 R144, R12.reuse, R32, R144 ;  /* 0x000000200c90723c */ /* 0x040fec0000041890 */
[----:B------:R-:W-:Y:S01]  /*5450*/  HMMA.16816.F32.BF16 R12, R12, R30, R36 ;  /* 0x0000001e0c0c723c */ /* 0x000fe20000041824 */
[----:B-1----:R-:W-:-:S04]  /*5460*/  FFMA.FTZ R0, R135, UR5, -R3 ;  /* 0x0000000587007c23 */ /* 0x002fc80008010803 */
[----:B------:R1:W2:Y:S02]  /*5470*/  MUFU.EX2 R76, R0 ;  /* 0x00000000004c7308 */ /* 0x0002a40000000800 */
[----:B-1----:R-:W-:Y:S01]  /*5480*/  FFMA.FTZ R0, R134, UR5, -R3 ;  /* 0x0000000586007c23 */ /* 0x002fe20008010803 */
[----:B--2---:R-:W-:-:S05]  /*5490*/  F2FP.BF16.F32.PACK_AB R9, R76, R77 ;  /* 0x0000004d4c09723e */ /* 0x004fca00000010ff */
[----:B------:R1:W-:Y:S02]  /*54a0*/  MUFU.EX2 R73, R0 ;  /* 0x0000000000497308 */ /* 0x0003e40000000800 */
[----:B-1----:R-:W-:-:S06]  /*54b0*/  FFMA.FTZ R0, R152, UR5, -R3 ;  /* 0x0000000598007c23 */ /* 0x002fcc0008010803 */
[----:B------:R1:W2:Y:S02]  /*54c0*/  MUFU.EX2 R74, R0 ;  /* 0x00000000004a7308 */ /* 0x0002a40000000800 */
[----:B-1----:R-:W-:Y:S01]  /*54d0*/  FFMA.FTZ R0, R120, UR5, -R4 ;  /* 0x0000000578007c23 */ /* 0x002fe20008010804 */
[----:B--2---:R-:W-:-:S05]  /*54e0*/  F2FP.BF16.F32.PACK_AB R11, R74, R73 ;  /* 0x000000494a0b723e */ /* 0x004fca00000010ff */
[----:B------:R1:W2:Y:S02]  /*54f0*/  MUFU.EX2 R75, R0 ;  /* 0x00000000004b7308 */ /* 0x0002a40000000800 */
[C---:B------:R-:W-:Y:S06]  /*5500*/  HMMA.16816.F32.BF16 R148, R8.reuse, R26, R148 ;  /* 0x0000001a0894723c */ /* 0x040fec0000041894 */
[C---:B------:R-:W-:Y:S06]  /*5510*/  HMMA.16816.F32.BF16 R40, R8.reuse, R20, R44 ;  /* 0x000000140828723c */ /* 0x040fec000004182c */
[C---:B------:R-:W-:Y:S01]  /*5520*/  HMMA.16816.F32.BF16 R44, R8.reuse, R22, R56 ;  /* 0x00000016082c723c */ /* 0x040fe20000041838 */
[----:B-1----:R-:W-:Y:S01]  /*5530*/  FFMA.FTZ R0, R125, UR5, -R4 ;  /* 0x000000057d007c23 */ /* 0x002fe20008010804 */
[----:B------:R-:W1:Y:S03]  /*5540*/  LDSM.16.MT88.4 R20, [R213+0x5800] ;  /* 0x00580000d514783b */ /* 0x000e660000004200 */
[----:B------:R3:W-:Y:S01]  /*5550*/  MUFU.EX2 R72, R0 ;  /* 0x0000000000487308 */ /* 0x0007e20000000800 */
[----:B------:R-:W-:Y:S01]  /*5560*/  HMMA.16816.F32.BF16 R140, R8, R24, R140 ;  /* 0x00000018088c723c */ /* 0x000fe2000004188c */
[----:B------:R-:W4:Y:S06]  /*5570*/  LDSM.16.MT88.4 R24, [R214+0x5800] ;  /* 0x00580000d618783b */ /* 0x000f2c0000004200 */
[----:B------:R-:W-:-:S02]  /*5580*/  F2FP.BF16.F32.PACK_AB R8, R81, R84 ;  /* 0x000000545108723e */ /* 0x000fc400000010ff */
[----:B--2---:R-:W-:Y:S01]  /*5590*/  F2FP.BF16.F32.PACK_AB R10, R75, R78 ;  /* 0x0000004e4b0a723e */ /* 0x004fe200000010ff */
[----:B---3--:R-:W-:-:S04]  /*55a0*/  FFMA.FTZ R0, R126, UR5, -R4 ;  /* 0x000000057e007c23 */ /* 0x008fc80008010804 */
[----:B------:R2:W-:Y:S02]  /*55b0*/  MUFU.EX2 R71, R0 ;  /* 0x0000000000477308 */ /* 0x0005e40000000800 */
[----:B--2---:R-:W-:-:S06]  /*55c0*/  FFMA.FTZ R0, R157, UR5, -R3 ;  /* 0x000000059d007c23 */ /* 0x004fcc0008010803 */
[----:B------:R2:W-:Y:S02]  /*55d0*/  MUFU.EX2 R70, R0 ;  /* 0x0000000000467308 */ /* 0x0005e40000000800 */
[----:B--2---:R-:W-:-:S06]  /*55e0*/  FFMA.FTZ R0, R155, UR5, -R3 ;  /* 0x000000059b007c23 */ /* 0x004fcc0008010803 */
[----:B------:R2:W3:Y:S02]  /*55f0*/  MUFU.EX2 R69, R0 ;  /* 0x0000000000457308 */ /* 0x0004e40000000800 */
[--C-:B--2---:R-:W-:Y:S01]  /*5600*/  FFMA.FTZ R0, R154, UR5, -R3.reuse ;  /* 0x000000059a007c23 */ /* 0x104fe20008010803 */
[----:B---3--:R-:W-:Y:S01]  /*5610*/  F2FP.BF16.F32.PACK_AB R9, R69, R70 ;  /* 0x000000464509723e */ /* 0x008fe200000010ff */
[----:B------:R-:W2:Y:S04]  /*5620*/  LDSM.16.MT88.4 R152, [R213+0x5c00] ;  /* 0x005c0000d598783b */ /* 0x000ea80000004200 */
[----:B------:R3:W-:Y:S02]  /*5630*/  MUFU.EX2 R63, R0 ;  /* 0x00000000003f7308 */ /* 0x0007e40000000800 */
[----:B---3--:R-:W-:-:S06]  /*5640*/  FFMA.FTZ R0, R127, UR5, -R3 ;  /* 0x000000057f007c23 */ /* 0x008fcc0008010803 */
[----:B------:R3:W5:Y:S02]  /*5650*/  MUFU.EX2 R68, R0 ;  /* 0x0000000000447308 */ /* 0x0007640000000800 */
[----:B---3--:R-:W-:Y:S01]  /*5660*/  FFMA.FTZ R0, R128, UR5, -R4 ;  /* 0x0000000580007c23 */ /* 0x008fe20008010804 */
[----:B-----5:R-:W-:-:S05]  /*5670*/  F2FP.BF16.F32.PACK_AB R11, R68, R63 ;  /* 0x0000003f440b723e */ /* 0x020fca00000010ff */
[----:B------:R3:W-:Y:S02]  /*5680*/  MUFU.EX2 R64, R0 ;  /* 0x0000000000407308 */ /* 0x0007e40000000800 */
[C---:B------:R-:W-:Y:S06]  /*5690*/  HMMA.16816.F32.BF16 R148, R8.reuse, R34, R148 ;  /* 0x000000220894723c */ /* 0x040fec0000041894 */
[C---:B------:R-:W-:Y:S06]  /*56a0*/  HMMA.16816.F32.BF16 R140, R8.reuse, R32, R140 ;  /* 0x00000020088c723c */ /* 0x040fec000004188c */
[----:B------:R-:W-:Y:S01]  /*56b0*/  HMMA.16816.F32.BF16 R40, R8, R28, R40 ;  /* 0x0000001c0828723c */ /* 0x000fe20000041828 */
[----:B---3--:R-:W-:-:S04]  /*56c0*/  FFMA.FTZ R0, R129, UR5, -R4 ;  /* 0x0000000581007c23 */ /* 0x008fc80008010804 */
[----:B------:R3:W5:Y:S01]  /*56d0*/  MUFU.EX2 R62, R0 ;  /* 0x00000000003e7308 */ /* 0x0007620000000800 */
[----:B------:R-:W-:Y:S01]  /*56e0*/  HMMA.16816.F32.BF16 R44, R8, R30, R44 ;  /* 0x0000001e082c723c */ /* 0x000fe2000004182c */
[----:B------:R-:W2:Y:S06]  /*56f0*/  LDSM.16.MT88.4 R28, [R214+0x5c00] ;  /* 0x005c0000d61c783b */ /* 0x000eac0000004200 */
[----:B------:R-:W-:Y:S01]  /*5700*/  F2FP.BF16.F32.PACK_AB R8, R71, R72 ;  /* 0x000000484708723e */ /* 0x000fe200000010ff */
[----:B---3--:R-:W-:Y:S01]  /*5710*/  FFMA.FTZ R0, R156, UR5, -R4 ;  /* 0x000000059c007c23 */ /* 0x008fe20008010804 */
[----:B-----5:R-:W-:-:S03]  /*5720*/  F2FP.BF16.F32.PACK_AB R10, R62, R64 ;  /* 0x000000403e0a723e */ /* 0x020fc600000010ff */
[----:B------:R3:W-:Y:S02]  /*5730*/  MUFU.EX2 R61, R0 ;  /* 0x00000000003d7308 */ /* 0x0007e40000000800 */
[----:B---3--:R-:W-:-:S06]  /*5740*/  FFMA.FTZ R0, R162, UR5, -R3 ;  /* 0x00000005a2007c23 */ /* 0x008fcc0008010803 */
        /* <DEDUP_REMOVED lines=10> */
[----:B------:R3:W5:Y:S02]  /*57f0*/  MUFU.EX2 R57, R0 ;  /* 0x0000000000397308 */ /* 0x0007640000000800 */
[C---:B-1----:R-:W-:Y:S06]  /*5800*/  HMMA.16816.F32.BF16 R140, R8.reuse, R20, R140 ;  /* 0x00000014088c723c */ /* 0x042fec000004188c */
[C---:B------:R-:W-:Y:S06]  /*5810*/  HMMA.16816.F32.BF16 R148, R8.reuse, R22, R148 ;  /* 0x000000160894723c */ /* 0x040fec0000041894 */
[----:B----4-:R-:W-:Y:S01]  /*5820*/  HMMA.16816.F32.BF16 R40, R8, R24, R40 ;  /* 0x000000180828723c */ /* 0x010fe20000041828 */
[----:B---3--:R-:W-:Y:S01]  /*5830*/  FFMA.FTZ R0, R159, UR5, -R4 ;  /* 0x000000059f007c23 */ /* 0x008fe20008010804 */
[----:B-----5:R-:W-:-:S03]  /*5840*/  F2FP.BF16.F32.PACK_AB R168, R57, R61 ;  /* 0x0000003d39a8723e */ /* 0x020fc600000010ff */
[----:B------:R1:W-:Y:S01]  /*5850*/  MUFU.EX2 R34, R0 ;  /* 0x0000000000227308 */ /* 0x0003e20000000800 */
[----:B------:R-:W-:Y:S07]  /*5860*/  HMMA.16816.F32.BF16 R44, R8, R26, R44 ;  /* 0x0000001a082c723c */ /* 0x000fee000004182c */
[----:B------:R-:W-:Y:S02]  /*5870*/  F2FP.BF16.F32.PACK_AB R8, R189, R182 ;  /* 0x000000b6bd08723e */ /* 0x000fe400000010ff */
[----:B------:R-:W-:-:S02]  /*5880*/  F2FP.BF16.F32.PACK_AB R9, R194, R195 ;  /* 0x000000c3c209723e */ /* 0x000fc400000010ff */
[----:B------:R-:W-:Y:S02]  /*5890*/  F2FP.BF16.F32.PACK_AB R10, R188, R191 ;  /* 0x000000bfbc0a723e */ /* 0x000fe400000010ff */
[----:B------:R-:W-:Y:S01]  /*58a0*/  F2FP.BF16.F32.PACK_AB R11, R187, R193 ;  /* 0x000000c1bb0b723e */ /* 0x000fe200000010ff */
[----:B-1----:R-:W-:Y:S01]  /*58b0*/  FFMA.FTZ R0, R163, UR5, -R4 ;  /* 0x00000005a3007c23 */ /* 0x002fe20008010804 */
[----:B------:R-:W-:-:S03]  /*58c0*/  FADD.FTZ R4, R7, R6 ;  /* 0x0000000607047221 */ /* 0x000fc60000010000 */
[----:B------:R1:W3:Y:S01]  /*58d0*/  MUFU.EX2 R231, R0 ;  /* 0x0000000000e77308 */ /* 0x0002e20000000800 */
[----:B------:R-:W-:Y:S01]  /*58e0*/  FADD.FTZ R4, R87, R4 ;  /* 0x0000000457047221 */ /* 0x000fe20000010000 */
[C---:B------:R-:W-:Y:S06]  /*58f0*/  HMMA.16816.F32.BF16 R144, R8.reuse, R20, R144 ;  /* 0x000000140890723c */ /* 0x040fec0000041890 */
[C---:B------:R-:W-:Y:S06]  /*5900*/  HMMA.16816.F32.BF16 R52, R8.reuse, R22, R52 ;  /* 0x000000160834723c */ /* 0x040fec0000041834 */
[----:B------:R-:W-:Y:S01]  /*5910*/  HMMA.16816.F32.BF16 R48, R8, R24, R48 ;  /* 0x000000180830723c */ /* 0x000fe20000041830 */
[----:B-1----:R-:W-:Y:S01]  /*5920*/  FFMA.FTZ R0, R166, UR5, -R3 ;  /* 0x00000005a6007c23 */ /* 0x002fe20008010803 */
[----:B------:R-:W-:-:S04]  /*5930*/  F2FP.BF16.F32.PACK_AB R166, R179, R177 ;  /* 0x000000b1b3a6723e */ /* 0x000fc800000010ff */
[----:B------:R-:W-:Y:S01]  /*5940*/  HMMA.16816.F32.BF16 R12, R8, R26, R12 ;  /* 0x0000001a080c723c */ /* 0x000fe2000004180c */
[----:B------:R1:W-:Y:S02]  /*5950*/  MUFU.EX2 R33, R0 ;  /* 0x0000000000217308 */ /* 0x0003e40000000800 */
[----:B-1----:R-:W-:-:S06]  /*5960*/  FFMA.FTZ R0, R165, UR5, -R3 ;  /* 0x00000005a5007c23 */ /* 0x002fcc0008010803 */
[----:B------:R1:W4:Y:S02]  /*5970*/  MUFU.EX2 R32, R0 ;  /* 0x0000000000207308 */ /* 0x0003240000000800 */
[--C-:B-1----:R-:W-:Y:S01]  /*5980*/  FFMA.FTZ R0, R164, UR5, -R3.reuse ;  /* 0x00000005a4007c23 */ /* 0x102fe20008010803 */
[----:B------:R-:W-:Y:S01]  /*5990*/  FFMA.FTZ R3, R167, UR5, -R3 ;  /* 0x00000005a7037c23 */ /* 0x000fe20008010803 */
[----:B------:R-:W-:-:S04]  /*59a0*/  F2FP.BF16.F32.PACK_AB R164, R178, R190 ;  /* 0x000000beb2a4723e */ /* 0x000fc800000010ff */
[----:B------:R1:W-:Y:S08]  /*59b0*/  MUFU.EX2 R19, R0 ;  /* 0x0000000000137308 */ /* 0x0003f00000000800 */
[----:B------:R5:W2:Y:S01]  /*59c0*/  MUFU.EX2 R232, R3 ;  /* 0x0000000300e87308 */ /* 0x000aa20000000800 */
[----:B-1----:R-:W-:Y:S01]  /*59d0*/  FFMA.FTZ R0, R170, UR5, -R5 ;  /* 0x00000005aa007c23 */ /* 0x002fe20008010805 */
[----:B---3--:R-:W-:-:S06]  /*59e0*/  F2FP.BF16.F32.PACK_AB R170, R231, R34 ;  /* 0x00000022e7aa723e */ /* 0x008fcc00000010ff */
[----:B------:R1:W3:Y:S01]  /*59f0*/  MUFU.EX2 R18, R0 ;  /* 0x0000000000127308 */ /* 0x0002e20000000800 */
[----:B-----5:R-:W-:-:S07]  /*5a00*/  FADD.FTZ R3, R234, R230 ;  /* 0x000000e6ea037221 */ /* 0x020fce0000010000 */
[----:B------:R5:W-:Y:S01]  /*5a10*/  MUFU.EX2 R230, R2 ;  /* 0x0000000200e67308 */ /* 0x000be20000000800 */
[----:B------:R-:W-:-:S04]  /*5a20*/  FADD.FTZ R3, R235, R3 ;  /* 0x00000003eb037221 */ /* 0x000fc80000010000 */
[----:B------:R-:W-:Y:S01]  /*5a30*/  FADD.FTZ R6, R236, R3 ;  /* 0x00000003ec067221 */ /* 0x000fe20000010000 */
[----:B-1----:R-:W-:Y:S01]  /*5a40*/  FFMA.FTZ R0, R169, UR5, -R5 ;  /* 0x00000005a9007c23 */ /* 0x002fe20008010805 */
[----:B------:R-:W-:Y:S01]  /*5a50*/  FADD.FTZ R5, R171, R17 ;  /* 0x00000011ab057221 */ /* 0x000fe20000010000 */
[----:B----4-:R-:W-:Y:S02]  /*5a60*/  F2FP.BF16.F32.PACK_AB R169, R32, R33 ;  /* 0x0000002120a9723e */ /* 0x010fe400000010ff */
[----:B------:R1:W4:Y:S01]  /*5a70*/  MUFU.EX2 R17, R0 ;  /* 0x0000000000117308 */ /* 0x0003220000000800 */
[----:B--2---:R-:W-:Y:S02]  /*5a80*/  F2FP.BF16.F32.PACK_AB R171, R232, R19 ;  /* 0x00000013e8ab723e */ /* 0x004fe400000010ff */
[----:B---3--:R-:W-:Y:S01]  /*5a90*/  F2FP.BF16.F32.PACK_AB R165, R18, R186 ;  /* 0x000000ba12a5723e */ /* 0x008fe200000010ff */
[----:B-----5:R-:W-:-:S04]  /*5aa0*/  FADD.FTZ R2, R184, R5 ;  /* 0x00000005b8027221 */ /* 0x020fc80000010000 */
[----:B------:R-:W-:Y:S01]  /*5ab0*/  FADD.FTZ R3, R185, R2 ;  /* 0x00000002b9037221 */ /* 0x000fe20000010000 */
[----:B------:R-:W-:Y:S01]  /*5ac0*/  FADD.FTZ R2, R89, R4 ;  /* 0x0000000459027221 */ /* 0x000fe20000010000 */
[----:B------:R-:W-:Y:S02]  /*5ad0*/  HMMA.16816.F32.BF16 R140, R168, R152, R140 ;  /* 0x00000098a88c723c */ /* 0x000fe4000004188c */
[----:B------:R-:W-:Y:S01]  /*5ae0*/  FADD.FTZ R3, R192, R3 ;  /* 0x00000003c0037221 */ /* 0x000fe20000010000 */
[----:B------:R-:W-:-:S03]  /*5af0*/  FADD.FTZ R4, R93, R2 ;  /* 0x000000025d047221 */ /* 0x000fc60000010000 */
[C---:B------:R-:W-:Y:S01]  /*5b00*/  HMMA.16816.F32.BF16 R148, R168.reuse, R154, R148 ;  /* 0x0000009aa894723c */ /* 0x040fe20000041894 */
[----:B-1----:R-:W-:Y:S01]  /*5b10*/  FADD.FTZ R0, R99, R97 ;  /* 0x0000006163007221 */ /* 0x002fe20000010000 */
[----:B------:R-:W-:Y:S01]  /*5b20*/  FADD.FTZ R4, R95, R4 ;  /* 0x000000045f047221 */ /* 0x000fe20000010000 */
[----:B----4-:R-:W-:Y:S02]  /*5b30*/  F2FP.BF16.F32.PACK_AB R167, R230, R17 ;  /* 0x00000011e6a7723e */ /* 0x010fe400000010ff */
[----:B------:R-:W-:Y:S01]  /*5b40*/  FADD.FTZ R0, R100, R0 ;  /* 0x0000000064007221 */ /* 0x000fe20000010000 */
[----:B------:R-:W-:Y:S01]  /*5b50*/  FADD.FTZ R4, R96, R4 ;  /* 0x0000000460047221 */ /* 0x000fe20000010000 */
[----:B------:R-:W-:Y:S02]  /*5b60*/  HMMA.16816.F32.BF16 R160, R168, R28, R40 ;  /* 0x0000001ca8a0723c */ /* 0x000fe40000041828 */
[----:B------:R-:W-:Y:S01]  /*5b70*/  FADD.FTZ R5, R101, R0 ;  /* 0x0000000065057221 */ /* 0x000fe20000010000 */
[----:B------:R-:W-:-:S03]  /*5b80*/  FADD.FTZ R0, R238, R6 ;  /* 0x00000006ee007221 */ /* 0x000fc60000010000 */
[----:B------:R-:W-:Y:S01]  /*5b90*/  FADD.FTZ R5, R172, R5 ;  /* 0x00000005ac057221 */ /* 0x000fe20000010000 */
[----:B------:R-:W-:Y:S01]  /*5ba0*/  FADD.FTZ R2, R237, R0 ;  /* 0x00000000ed027221 */ /* 0x000fe20000010000 */
[----:B------:R-:W-:Y:S01]  /*5bb0*/  FADD.FTZ R0, R204, R3 ;  /* 0x00000003cc007221 */ /* 0x000fe20000010000 */
[C---:B------:R-:W-:Y:S01]  /*5bc0*/  HMMA.16816.F32.BF16 R144, R164.reuse, R152, R144 ;  /* 0x00000098a490723c */ /* 0x040fe20000041890 */
[----:B------:R-:W-:Y:S01]  /*5bd0*/  FADD.FTZ R5, R173, R5 ;  /* 0x00000005ad057221 */ /* 0x000fe20000010000 */
[----:B------:R-:W-:Y:S01]  /*5be0*/  FADD.FTZ R3, R239, R2 ;  /* 0x00000002ef037221 */ /* 0x000fe20000010000 */
[----:B------:R-:W-:Y:S02]  /*5bf0*/  FADD.FTZ R2, R203, R0 ;  /* 0x00000000cb027221 */ /* 0x000fe40000010000 */
        /* <DEDUP_REMOVED lines=103> */
[----:B------:R-:W-:-:S03]  /*6270*/  FADD.FTZ R232, R232, R0 ;  /* 0x00000000e8e87221 */ /* 0x000fc60000010000 */
[----:B------:R-:W-:Y:S01]  /*6280*/  HMMA.16816.F32.BF16 R164, R164, R30, R12 ;  /* 0x0000001ea4a4723c */ /* 0x000fe2000004180c */
[----:B------:R-:W-:-:S08]  /*6290*/  NOP ;  /* 0x0000000000007918 */ /* 0x000fd00000000000 */
[----:B------:R-:W-:-:S15]  /*62a0*/  @!P5 BRA `(.L_x_75) ;  /* 0x0000003800f8d947 */ /* 0x000fde0003800000 */
[----:B------:R-:W2:Y:S01]  /*62b0*/  LDL.64 R178, [R1+0x20] ;  /* 0x0000200001b27983 */ /* 0x000ea20000100a00 */
[----:B------:R-:W-:Y:S01]  /*62c0*/  ULDC UR4, c[0x0][0x2d0] ;  /* 0x0000b40000047ab9 */ /* 0x000fe20000000800 */
[C---:B------:R-:W-:Y:S01]  /*62d0*/  IMAD.SHL.U32 R0, R102.reuse, 0x20, RZ ;  /* 0x0000002066007824 */ /* 0x040fe200078e00ff */
[----:B------:R-:W1:Y:S01]  /*62e0*/  LDC.64 R228, c[0x0][0x250] ;  /* 0x00009400ffe47b82 */ /* 0x000e620000000a00 */
[----:B------:R-:W-:Y:S01]  /*62f0*/  SHF.L.U64.HI R252, R102, 0x5, R103 ;  /* 0x0000000566fc7819 */ /* 0x000fe20000010267 */
[----:B------:R-:W-:Y:S01]  /*6300*/  IMAD.MOV.U32 R134, RZ, RZ, R137 ;  /* 0x000000ffff867224 */ /* 0x000fe200078e0089 */
[----:B------:R-:W-:Y:S02]  /*6310*/  LEA.HI.SX32 R226, R226, 0xfffffffe, 0x19 ;  /* 0xfffffffee2e27811 */ /* 0x000fe400078fcaff */
[----:B------:R-:W-:Y:S02]  /*6320*/  MOV R133, R138 ;  /* 0x0000008a00857202 */ /* 0x000fe40000000f00 */
[----:B------:R-:W-:-:S02]  /*6330*/  MOV R135, R16 ;  /* 0x0000001000877202 */ /* 0x000fc40000000f00 */
[----:B--2---:R-:W-:Y:S01]  /*6340*/  ISETP.GE.AND P0, PT, R178, UR4, PT ;  /* 0x00000004b2007c0c */ /* 0x004fe2000bf06270 */
[----:B------:R-:W-:-:S12]  /*6350*/  ULDC UR4, c[0x0][0x2ec] ;  /* 0x0000bb0000047ab9 */ /* 0x000fd80000000800 */
[----:B------:R-:W2:Y:S01]  /*6360*/  @!P0 LDC.64 R6, c[0x0][0x220] ;  /* 0x00008800ff068b82 */ /* 0x000ea20000000a00 */
[----:B-1----:R-:W-:-:S07]  /*6370*/  @!P0 IMAD R249, R229, 0x60, RZ ;  /* 0x00000060e5f98824 */ /* 0x002fce00078e02ff */
[----:B------:R-:W1:Y:S08]  /*6380*/  @!P0 LDC.64 R4, c[0x0][0x220] ;  /* 0x00008800ff048b82 */ /* 0x000e700000000a00 */
[----:B------:R-:W3:Y:S01]  /*6390*/  @!P0 LDC.64 R2, c[0x0][0x220] ;  /* 0x00008800ff028b82 */ /* 0x000ee20000000a00 */
[----:B--2---:R-:W-:Y:S07]  /*63a0*/  @!P0 STL.64 [R1+0x10], R6 ;  /* 0x0000100601008387 */ /* 0x004fee0000100a00 */
[----:B------:R-:W2:Y:S01]  /*63b0*/  @!P0 LDC.64 R250, c[0x0][0x220] ;  /* 0x00008800fffa8b82 */ /* 0x000ea20000000a00 */
[----:B-1----:R-:W-:Y:S04]  /*63c0*/  @!P0 STL.64 [R1+0x8], R4 ;  /* 0x0000080401008387 */ /* 0x002fe80000100a00 */
[----:B---3--:R1:W-:Y:S04]  /*63d0*/  @!P0 STL.64 [R1], R2 ;  /* 0x0000000201008387 */ /* 0x0083e80000100a00 */
[----:B------:R3:W-:Y:S01]  /*63e0*/  STL [R1+0x18], R0 ;  /* 0x0000180001007387 */ /* 0x0007e20000100800 */
[----:B-1----:R-:W-:Y:S01]  /*63f0*/  IMAD.MOV.U32 R3, RZ, RZ, R139 ;  /* 0x000000ffff037224 */ /* 0x002fe200078e008b */
[----:B------:R-:W-:Y:S06]  /*6400*/  BRA `(.L_x_76) ;  /* 0x0000000000e07947 */ /* 0x000fec0003800000 */
.L_x_78:
[----:B------:R-:W2:Y:S01]  /*6410*/  LDL.64 R238, [R1+0x38] ;  /* 0x0000380001ee7983 */ /* 0x000ea20000100a00 */
[----:B------:R-:W1:Y:S01]  /*6420*/  LDC.64 R138, c[0x0][0x248] ;  /* 0x00009200ff8a7b82 */ /* 0x000e620000000a00 */
[----:B------:R-:W-:Y:S02]  /*6430*/  VIADD R0, R226, 0xffffffff ;  /* 0xffffffffe2007836 */ /* 0x000fe40000000000 */
[----:B------:R-:W3:Y:S03]  /*6440*/  LDL.64 R236, [R1+0x28] ;  /* 0x0000280001ec7983 */ /* 0x000ee60000100a00 */
[----:B------:R-:W-:Y:S01]  /*6450*/  SHF.R.S32.HI R2, RZ, 0x1f, R0 ;  /* 0x0000001fff027819 */ /* 0x000fe20000011400 */
[----:B------:R-:W4:Y:S01]  /*6460*/  LDL R234, [R1+0x40] ;  /* 0x0000400001ea7983 */ /* 0x000f220000100800 */
[----:B------:R-:W5:Y:S03]  /*6470*/  @!P0 LDC.64 R176, c[0x0][0x218] ;  /* 0x00008600ffb08b82 */ /* 0x000f660000000a00 */
[----:B------:R-:W4:Y:S04]  /*6480*/  LDL R233, [R1+0x1c] ;  /* 0x00001c0001e97983 */ /* 0x000f280000100800 */
[----:B------:R1:W-:Y:S01]  /*6490*/  @P0 STS [R225+0x2000], RZ ;  /* 0x002000ffe1000388 */ /* 0x0003e20000000800 */
[----:B------:R-:W4:Y:S03]  /*64a0*/  @!P0 LDC.64 R174, c[0x0][0x218] ;  /* 0x00008600ffae8b82 */ /* 0x000f260000000a00 */
[----:B------:R1:W-:Y:S04]  /*64b0*/  @P0 STS [R225+0x2004], RZ ;  /* 0x002004ffe1000388 */ /* 0x0003e80000000800 */
[----:B------:R1:W-:Y:S01]  /*64c0*/  @P0 STS.64 [R225+0x2008], RZ ;  /* 0x002008ffe1000388 */ /* 0x0003e20000000a00 */
[----:B------:R-:W4:Y:S08]  /*64d0*/  @!P0 LDC.64 R180, c[0x0][0x218] ;  /* 0x00008600ffb48b82 */ /* 0x000f300000000a00 */
[----:B------:R-:W4:Y:S01]  /*64e0*/  @!P0 LDC.64 R182, c[0x0][0x218] ;  /* 0x00008600ffb68b82 */ /* 0x000f220000000a00 */
[-C--:B-1----:R-:W-:Y:S02]  /*64f0*/  IMAD R2, R2, R138.reuse, RZ ;  /* 0x0000008a02027224 */ /* 0x082fe400078e02ff */
[C---:B------:R-:W-:Y:S04]  /*6500*/  IMAD.WIDE.U32 R172, R0.reuse, R138, RZ ;  /* 0x0000008a00ac7225 */ /* 0x040fe800078e00ff */
[----:B------:R-:W-:Y:S02]  /*6510*/  IMAD R0, R0, R139, R2 ;  /* 0x0000008b00007224 */ /* 0x000fe400078e0202 */
[----:B------:R-:W-:Y:S02]  /*6520*/  @!P0 IMAD R179, R139, 0x60, RZ ;  /* 0x000000608bb38824 */ /* 0x000fe400078e02ff */
[----:B------:R-:W-:Y:S01]  /*6530*/  IMAD.IADD R0, R173, 0x1, R0 ;  /* 0x00000001ad007824 */ /* 0x000fe200078e0200 */
[----:B--2---:R-:W-:Y:S04]  /*6540*/  LEA R136, P1, R172, R238, 0x7 ;  /* 0x000000eeac887211 */ /* 0x004fe800078238ff */
[----:B-----5:R-:W-:Y:S02]  /*6550*/  @!P0 LEA R176, P5, R136, R176, 0x1 ;  /* 0x000000b088b08211 */ /* 0x020fe400078a08ff */
[----:B---3--:R-:W-:Y:S02]  /*6560*/  LEA.HI.X R137, R172, R237, R0, 0x7, P1 ;  /* 0x000000edac897211 */ /* 0x008fe400008f3c00 */
[----:B----4-:R-:W-:Y:S02]  /*6570*/  @!P0 IADD3 R0, P4, R234, R136, RZ ;  /* 0x00000088ea008210 */ /* 0x010fe40007f9e0ff */
[--C-:B------:R-:W-:Y:S02]  /*6580*/  @!P0 LEA.HI.X R177, R136, R177, R137.reuse, 0x1, P5 ;  /* 0x000000b188b18211 */ /* 0x100fe400028f0c89 */
[----:B------:R-:W-:Y:S01]  /*6590*/  @!P0 LEA R174, P3, R0, R174, 0x1 ;  /* 0x000000ae00ae8211 */ /* 0x000fe200078608ff */
[----:B------:R-:W-:Y:S01]  /*65a0*/  @!P0 IMAD.X R132, R233, 0x1, R137, P4 ;  /* 0x00000001e9848824 */ /* 0x000fe200020e0689 */
[----:B------:R-:W-:Y:S01]  /*65b0*/  @!P0 LEA R2, P2, R138, R136, 0x6 ;  /* 0x000000888a028211 */ /* 0x000fe200078430ff */
[----:B------:R-:W-:Y:S01]  /*65c0*/  @!PT LDS RZ, [RZ] ;  /* 0x00000000fffff984 */ /* 0x000fe20000000800 */
[----:B------:R-:W-:Y:S01]  /*65d0*/  @!PT LDS RZ, [RZ] ;  /* 0x00000000fffff984 */ /* 0x000fe20000000800 */
[----:B------:R-:W-:Y:S01]  /*65e0*/  @!PT LDS RZ, [RZ] ;  /* 0x00000000fffff984 */ /* 0x000fe20000000800 */
[----:B------:R1:W-:Y:S03]  /*65f0*/  @!P0 LDGSTS.E.BYPASS.LTC128B.128 [R225+0x2000], desc[UR8][R176.64] ;  /* 0x02000000b0e18fae */ /* 0x0003e6000b901d48 */
[----:B------:R-:W-:Y:S01]  /*6600*/  @!P0 LEA.HI.X R175, R0, R175, R132, 0x1, P3 ;  /* 0x000000af00af8211 */ /* 0x000fe200018f0c84 */
[----:B------:R1:W-:Y:S01]  /*6610*/  @P0 STS.128 [R225+0x2800], RZ ;  /* 0x002800ffe1000388 */ /* 0x0003e20000000c00 */
[----:B------:R-:W-:Y:S02]  /*6620*/  @!P0 LEA R172, P1, R2, R180, 0x1 ;  /* 0x000000b402ac8211 */ /* 0x000fe400078208ff */
[C---:B------:R-:W-:Y:S01]  /*6630*/  @!P0 LEA.HI.X R173, R138.reuse, R137, R139, 0x6, P2 ;  /* 0x000000898aad8211 */ /* 0x040fe200010f348b */
[----:B------:R-:W-:Y:S01]  /*6640*/  @!PT LDS RZ, [RZ] ;  /* 0x00000000fffff984 */ /* 0x000fe20000000800 */
[----:B------:R-:W-:Y:S01]  /*6650*/  @!PT LDS RZ, [RZ] ;  /* 0x00000000fffff984 */ /* 0x000fe20000000800 */
[----:B------:R-:W-:Y:S01]  /*6660*/  @!PT LDS RZ, [RZ] ;  /* 0x00000000fffff984 */ /* 0x000fe20000000800 */
[----:B------:R1:W-:Y:S01]  /*6670*/  @!P0 LDGSTS.E.BYPASS.LTC128B.128 [R225+0x2800], desc[UR8][R174.64] ;  /* 0x02800000aee18fae */ /* 0x0003e2000b901d48 */
[----:B------:R-:W-:Y:S03]  /*6680*/  @!P0 IMAD.WIDE.U32 R138, R138, 0x60, R136 ;  /* 0x000000608a8a8825 */ /* 0x000fe600078e0088 */
[----:B------:R1:W-:Y:S01]  /*6690*/  @P0 STS.128 [R225+0x3000], RZ ;  /* 0x003000ffe1000388 */ /* 0x0003e20000000c00 */
[----:B------:R-:W-:Y:S01]  /*66a0*/  @!P0 LEA.HI.X R173, R2, R181, R173, 0x1, P1 ;  /* 0x000000b502ad8211 */ /* 0x000fe200008f0cad */
[----:B------:R-:W-:Y:S01]  /*66b0*/  @!P0 IMAD.IADD R0, R179, 0x1, R139 ;  /* 0x00000001b3008824 */ /* 0x000fe200078e028b */
[C---:B------:R-:W-:Y:S03]  /*66c0*/  @!P0 LEA R136, P1, R138.reuse, R182, 0x1 ;  /* 0x000000b68a888211 */ /* 0x040fe600078208ff */
[----:B------:R-:W-:Y:S01]  /*66d0*/  @!PT LDS RZ, [RZ] ;  /* 0x00000000fffff984 */ /* 0x000fe20000000800 */
[----:B------:R-:W-:Y:S01]  /*66e0*/  @!PT LDS RZ, [RZ] ;  /* 0x00000000fffff984 */ /* 0x000fe20000000800 */
[----:B------:R-:W-:Y:S01]  /*66f0*/  @!PT LDS RZ, [RZ] ;  /* 0x00000000fffff984 */ /* 0x000fe20000000800 */
[----:B------:R1:W-:Y:S01]  /*6700*/  @!P0 LDGSTS.E.BYPASS.LTC128B.128 [R225+0x3000], desc[UR8][R172.64] ;  /* 0x03000000ace18fae */ /* 0x0003e2000b901d48 */
[----:B------:R-:W-:Y:S03]  /*6710*/  @!P0 LEA.HI.X R137, R138, R183, R0, 0x1, P1 ;  /* 0x000000b78a898211 */ /* 0x000fe600008f0c00 */
[----:B------:R1:W-:Y:S04]  /*6720*/  @P0 STS.128 [R225+0x3800], RZ ;  /* 0x003800ffe1000388 */ /* 0x0003e80000000c00 */
[----:B------:R-:W-:Y:S01]  /*6730*/  @!PT LDS RZ, [RZ] ;  /* 0x00000000fffff984 */ /* 0x000fe20000000800 */
[----:B------:R-:W-:Y:S01]  /*6740*/  @!PT LDS RZ, [RZ] ;  /* 0x00000000fffff984 */ /* 0x000fe20000000800 */
[----:B------:R-:W-:Y:S01]  /*6750*/  @!PT LDS RZ, [RZ] ;  /* 0x00000000fffff984 */ /* 0x000fe20000000800 */
[----:B------:R1:W-:Y:S04]  /*6760*/  @!P0 LDGSTS.E.BYPASS.LTC128B.128 [R225+0x3800], desc[UR8][R136.64] ;  /* 0x0380000088e18fae */ /* 0x0003e8000b901d48 */
[----:B------:R-:W0:Y:S01]  /*6770*/  LDGDEPBAR ;  /* 0x00000000000079af */ /* 0x000e220000000000 */
[----:B------:R-:W-:Y:S05]  /*6780*/  BRA `(.L_x_77) ;  /* 0x00000010001c7947 */ /* 0x000fea0003800000 */
.L_x_76:
[----:B------:R-:W4:Y:S01]  /*6790*/  LDL.64 R12, [R1+0x30] ;  /* 0x00003000010c7983 */ /* 0x000f220000100a00 */
[----:B------:R-:W-:Y:S04]  /*67a0*/  DEPBAR.LE SB0, 0x0 ;  /* 0x000080000000791a */ /* 0x000fe80000000000 */
[----:B---3--:R-:W-:Y:S01]  /*67b0*/  SHF.R.S32.HI R0, RZ, 0x1f, R226 ;  /* 0x0000001fff007819 */ /* 0x008fe200000114e2 */
[----:B------:R-:W3:Y:S01]  /*67c0*/  LDL R11, [R1+0x44] ;  /* 0x00004400010b7983 */ /* 0x000ee20000100800 */
[CC--:B------:R-:W-:Y:S01]  /*67d0*/  IMAD.WIDE.U32 R6, R226.reuse, R228.reuse, RZ ;  /* 0x000000e4e2067225 */ /* 0x0c0fe200078e00ff */
[----:B------:R-:W-:Y:S02]  /*67e0*/  ISETP.GT.AND P6, PT, R226, RZ, PT ;  /* 0x000000ffe200720c */ /* 0x000fe40003fc4270 */
[----:B------:R-:W5:Y:S01]  /*67f0*/  LDL R10, [R1+0x10] ;  /* 0x00001000010a7983 */ /* 0x000f620000100800 */
[----:B------:R-:W-:Y:S03]  /*6800*/  IMAD R0, R0, R228, RZ ;  /* 0x000000e400007224 */ /* 0x000fe600078e02ff */
[----:B------:R-:W2:Y:S01]  /*6810*/  LDL R15, [R1+0x14] ;  /* 0x00001400010f7983 */ /* 0x000ea20000100800 */
[----:B------:R-:W-:Y:S03]  /*6820*/  IMAD R0, R226, R229, R0 ;  /* 0x000000e5e2007224 */ /* 0x000fe600078e0200 */
[----:B------:R-:W2:Y:S01]  /*6830*/  LDL R2, [R1+0x18] ;  /* 0x0000180001027983 */ /* 0x000ea20000100800 */
[----:B------:R-:W-:Y:S03]  /*6840*/  IMAD.IADD R0, R7, 0x1, R0 ;  /* 0x0000000107007824 */ /* 0x000fe600078e0200 */
[----:B------:R-:W2:Y:S04]  /*6850*/  LDL R9, [R1+0x8] ;  /* 0x0000080001097983 */ /* 0x000ea80000100800 */
[----:B------:R-:W2:Y:S04]  /*6860*/  LDL R16, [R1+0xc] ;  /* 0x00000c0001107983 */ /* 0x000ea80000100800 */
[----:B------:R-:W2:Y:S04]  /*6870*/  LDL R8, [R1] ;  /* 0x0000000001087983 */ /* 0x000ea80000100800 */
[----:B------:R-:W2:Y:S01]  /*6880*/  LDL R14, [R1+0x4] ;  /* 0x00000400010e7983 */ /* 0x000ea20000100800 */
[----:B------:R-:W-:Y:S06]  /*6890*/  BAR.SYNC.DEFER_BLOCKING 0x0 ;  /* 0x0000000000007b1d */ /* 0x000fec0000010000 */
[----:B------:R-:W-:Y:S06]  /*68a0*/  @P0 STS.64 [R225+0x4008], RZ ;  /* 0x004008ffe1000388 */ /* 0x000fec0000000a00 */
[----:B------:R-:W-:Y:S04]  /*68b0*/  @P0 STS [R225+0x4000], RZ ;  /* 0x004000ffe1000388 */ /* 0x000fe80000000800 */
[----:B------:R-:W-:Y:S01]  /*68c0*/  @P0 STS [R225+0x4004], RZ ;  /* 0x004004ffe1000388 */ /* 0x000fe20000000800 */
[C---:B----4-:R-:W-:Y:S04]  /*68d0*/  LEA R4, P1, R6.reuse, R12, 0x7 ;  /* 0x0000000c06047211 */ /* 0x050fe800078238ff */
[----:B---3--:R-:W-:Y:S02]  /*68e0*/  LEA.HI.X R5, R6, R11, R0, 0x7, P1 ;  /* 0x0000000b06057211 */ /* 0x008fe400008f3c00 */
[----:B------:R-:W-:Y:S02]  /*68f0*/  @!P0 LEA R0, P2, R228, R4, 0x6 ;  /* 0x00000004e4008211 */ /* 0x000fe400078430ff */
[----:B-----5:R-:W-:Y:S02]  /*6900*/  @!P0 LEA R12, P5, R4, R10, 0x1 ;  /* 0x0000000a040c8211 */ /* 0x020fe400078a08ff */
[----:B------:R-:W-:Y:S02]  /*6910*/  @!P0 LEA.HI.X R7, R228, R5, R229, 0x6, P2 ;  /* 0x00000005e4078211 */ /* 0x000fe400010f34e5 */
[C-C-:B--2---:R-:W-:Y:S02]  /*6920*/  @!P0 LEA.HI.X R13, R4.reuse, R15, R5.reuse, 0x1, P5 ;  /* 0x0000000f040d8211 */ /* 0x144fe400028f0c05 */
[----:B------:R-:W-:Y:S03]  /*6930*/  @!P0 IADD3 R2, P4, R4, R2, RZ ;  /* 0x0000000204028210 */ /* 0x000fe60007f9e0ff */
[----:B------:R-:W-:Y:S01]  /*6940*/  @!PT LDS RZ, [RZ] ;  /* 0x00000000fffff984 */ /* 0x000fe20000000800 */
[----:B------:R-:W-:Y:S01]  /*6950*/  @!PT LDS RZ, [RZ] ;  /* 0x00000000fffff984 */ /* 0x000fe20000000800 */
[----:B------:R-:W-:Y:S01]  /*6960*/  @!PT LDS RZ, [RZ] ;  /* 0x00000000fffff984 */ /* 0x000fe20000000800 */
[----:B------:R-:W-:Y:S01]  /*6970*/  @!P0 LDGSTS.E.BYPASS.LTC128B.128 [R225+0x4000], desc[UR8][R12.64] ;  /* 0x040000000ce18fae */ /* 0x000fe2000b901d48 */
[----:B------:R-:W-:Y:S01]  /*6980*/  @!P0 LEA R10, P3, R2, R9, 0x1 ;  /* 0x00000009020a8211 */ /* 0x000fe200078608ff */
[----:B------:R-:W-:Y:S02]  /*6990*/  @!P0 IMAD.X R6, R5, 0x1, R252, P4 ;  /* 0x0000000105068824 */ /* 0x000fe400020e06fc */
[----:B------:R-:W-:Y:S04]  /*69a0*/  @!P0 IMAD.WIDE.U32 R4, R228, 0x60, R4 ;  /* 0x00000060e4048825 */ /* 0x000fe800078e0004 */
[----:B------:R-:W-:Y:S01]  /*69b0*/  @P0 STS.128 [R225+0x4800], RZ ;  /* 0x004800ffe1000388 */ /* 0x000fe20000000c00 */
[----:B------:R-:W-:Y:S02]  /*69c0*/  @!P0 LEA.HI.X R11, R2, R16, R6, 0x1, P3 ;  /* 0x00000010020b8211 */ /* 0x000fe400018f0c06 */
[C---:B------:R-:W-:Y:S04]  /*69d0*/  @!P0 LEA R8, P1, R0.reuse, R8, 0x1 ;  /* 0x0000000800088211 */ /* 0x040fe800078208ff */
[----:B------:R-:W-:Y:S01]  /*69e0*/  @!P0 LEA.HI.X R9, R0, R14, R7, 0x1, P1 ;  /* 0x0000000e00098211 */ /* 0x000fe200008f0c07 */
[----:B------:R-:W-:Y:S01]  /*69f0*/  @!PT LDS RZ, [RZ] ;  /* 0x00000000fffff984 */ /* 0x000fe20000000800 */
[----:B------:R-:W-:Y:S01]  /*6a00*/  @!PT LDS RZ, [RZ] ;  /* 0x00000000fffff984 */ /* 0x000fe20000000800 */
[----:B------:R-:W-:Y:S01]  /*6a10*/  @!PT LDS RZ, [RZ] ;  /* 0x00000000fffff984 */ /* 0x000fe20000000800 */
[----:B------:R-:W-:Y:S01]  /*6a20*/  @!P0 LDGSTS.E.BYPASS.LTC128B.128 [R225+0x4800], desc[UR8][R10.64] ;  /* 0x048000000ae18fae */ /* 0x000fe2000b901d48 */
[----:B------:R-:W-:Y:S01]  /*6a30*/  @!P0 IMAD.IADD R0, R249, 0x1, R5 ;  /* 0x00000001f9008824 */ /* 0x000fe200078e0205 */
[C---:B------:R-:W-:Y:S04]  /*6a40*/  @!P0 LEA R6, P1, R4.reuse, R250, 0x1 ;  /* 0x000000fa04068211 */ /* 0x040fe800078208ff */
[----:B------:R-:W-:Y:S02]  /*6a50*/  @!P0 LEA.HI.X R7, R4, R251, R0, 0x1, P1 ;  /* 0x000000fb04078211 */ /* 0x000fe400008f0c00 */
[----:B------:R-:W-:Y:S08]  /*6a60*/  @P0 STS.128 [R225+0x5000], RZ ;  /* 0x005000ffe1000388 */ /* 0x000ff00000000c00 */
[----:B------:R-:W-:Y:S01]  /*6a70*/  @!PT LDS RZ, [RZ] ;  /* 0x00000000fffff984 */ /* 0x000fe20000000800 */
[----:B------:R-:W-:Y:S01]  /*6a80*/  @!PT LDS RZ, [RZ] ;  /* 0x00000000fffff984 */ /* 0x000fe20000000800 */
[----:B------:R-:W-:Y:S01]  /*6a90*/  @!PT LDS RZ, [RZ] ;  /* 0x00000000fffff984 */ /* 0x000fe20000000800 */
[----:B------:R-:W-:Y:S08]  /*6aa0*/  @!P0 LDGSTS.E.BYPASS.LTC128B.128 [R225+0x5000], desc[UR8][R8.64] ;  /* 0x0500000008e18fae */ /* 0x000ff0000b901d48 */
[----:B------:R-:W-:Y:S08]  /*6ab0*/  @P0 STS.128 [R225+0x5800], RZ ;  /* 0x005800ffe1000388 */ /* 0x000ff00000000c00 */
[----:B------:R-:W-:Y:S01]  /*6ac0*/  @!PT LDS RZ, [RZ] ;  /* 0x00000000fffff984 */ /* 0x000fe20000000800 */
[----:B------:R-:W-:Y:S01]  /*6ad0*/  @!PT LDS RZ, [RZ] ;  /* 0x00000000fffff984 */ /* 0x000fe20000000800 */
[----:B------:R-:W-:Y:S01]  /*6ae0*/  @!PT LDS RZ, [RZ] ;  /* 0x00000000fffff984 */ /* 0x000fe20000000800 */
[----:B------:R1:W-:Y:S08]  /*6af0*/  @!P0 LDGSTS.E.BYPASS.LTC128B.128 [R225+0x5800], desc[UR8][R6.64] ;  /* 0x0580000006e18fae */ /* 0x0003f0000b901d48 */
        /* <DEDUP_REMOVED lines=208> */
.L_x_77:
[----:B-1----:R-:W-:Y:S01]  /*7800*/  FMNMX.FTZ R136, R131, R185, !PT ;  /* 0x000000b983887209 */ /* 0x002fe20007810000 */
[----:B------:R-:W-:Y:S01]  /*7810*/  SHFL.BFLY PT, R139, R178, 0x2, 0x1f ;  /* 0x0c401f00b28b7f89 */ /* 0x000fe200000e0000 */
[----:B------:R-:W-:Y:S02]  /*7820*/  FMNMX.FTZ R0, R122, R186, !PT ;  /* 0x000000ba7a007209 */ /* 0x000fe40007810000 */
[----:B------:R-:W-:Y:S05]  /*7830*/  FMNMX.FTZ R2, R121, R184, !PT ;  /* 0x000000b879027209 */ /* 0x000fea0007810000 */
        /* <DEDUP_REMOVED lines=42> */
[----:B------:R-:W-:Y:S03]  /*7ae0*/  FSEL R134, R134, RZ, P1 ;  /* 0x000000ff86867208 */ /* 0x000fe60000800000 */
[----:B------:R-:W-:Y:S01]  /*7af0*/  MUFU.EX2 R241, R48 ;  /* 0x0000003000f17308 */ /* 0x000fe20000000800 */
[--C-:B------:R-:W-:Y:S01]  /*7b00*/  FFMA.FTZ R16, R16, UR4, -R132.reuse ;  /* 0x0000000410107c23 */ /* 0x100fe20008010884 */
[----:B------:R-:W-:Y:S01]  /*7b10*/  FFMA.FTZ R17, R17, UR4, -R132 ;  /* 0x0000000411117c23 */ /* 0x000fe20008010884 */
[----:B------:R-:W-:Y:S01]  /*7b20*/  FSETP.NEU.FTZ.AND P1, PT, R137, -INF , PT ;  /* 0xff8000008900780b */ /* 0x000fe20003f3d000 */
[--C-:B------:R-:W-:Y:S01]  /*7b30*/  FFMA.FTZ R50, R50, UR4, -R134.reuse ;  /* 0x0000000432327c23 */ /* 0x100fe20008010886 */
[--C-:B------:R-:W-:Y:S01]  /*7b40*/  FFMA.FTZ R51, R51, UR4, -R134.reuse ;  /* 0x0000000433337c23 */ /* 0x100fe20008010886 */
[--C-:B------:R-:W-:Y:S01]  /*7b50*/  FFMA.FTZ R54, R54, UR4, -R134.reuse ;  /* 0x0000000436367c23 */ /* 0x100fe20008010886 */
[--C-:B------:R-:W-:Y:S03]  /*7b60*/  FFMA.FTZ R55, R55, UR4, -R134.reuse ;  /* 0x0000000437377c23 */ /* 0x100fe60008010886 */
[----:B------:R2:W-:Y:S01]  /*7b70*/  MUFU.EX2 R195, R16 ;  /* 0x0000001000c37308 */ /* 0x0005e20000000800 */
[----:B------:R-:W-:Y:S01]  /*7b80*/  FSEL R135, R135, RZ, P1 ;  /* 0x000000ff87877208 */ /* 0x000fe20000800000 */
[--C-:B------:R-:W-:Y:S01]  /*7b90*/  FFMA.FTZ R18, R18, UR4, -R134.reuse ;  /* 0x0000000412127c23 */ /* 0x100fe20008010886 */
[----:B------:R-:W-:Y:S01]  /*7ba0*/  FFMA.FTZ R19, R19, UR4, -R134 ;  /* 0x0000000413137c23 */ /* 0x000fe20008010886 */
[----:B------:R-:W-:Y:S01]  /*7bb0*/  FSETP.NEU.FTZ.AND P1, PT, R3, -INF , PT ;  /* 0xff8000000300780b */ /* 0x000fe20003f3d000 */
[--C-:B------:R-:W-:Y:S01]  /*7bc0*/  FFMA.FTZ R36, R36, UR4, -R132.reuse ;  /* 0x0000000424247c23 */ /* 0x100fe20008010884 */
[--C-:B------:R-:W-:Y:S01]  /*7bd0*/  FFMA.FTZ R24, R24, UR4, -R135.reuse ;  /* 0x0000000418187c23 */ /* 0x100fe20008010887 */
[--C-:B------:R-:W-:Y:S03]  /*7be0*/  FFMA.FTZ R25, R25, UR4, -R135.reuse ;  /* 0x0000000419197c23 */ /* 0x100fe60008010887 */
[----:B------:R3:W-:Y:S01]  /*7bf0*/  MUFU.EX2 R203, R17 ;  /* 0x0000001100cb7308 */ /* 0x0007e20000000800 */
[--C-:B------:R-:W-:Y:S01]  /*7c00*/  FFMA.FTZ R44, R44, UR4, -R135.reuse ;  /* 0x000000042c2c7c23 */ /* 0x100fe20008010887 */
[--C-:B------:R-:W-:Y:S01]  /*7c10*/  FFMA.FTZ R45, R45, UR4, -R135.reuse ;  /* 0x000000042d2d7c23 */ /* 0x100fe20008010887 */
[----:B------:R-:W-:Y:S01]  /*7c20*/  FSEL R172, R172, RZ, P1 ;  /* 0x000000ffacac7208 */ /* 0x000fe20000800000 */
[----:B------:R-:W-:Y:S01]  /*7c30*/  FFMA.FTZ R37, R37, UR4, -R132 ;  /* 0x0000000425257c23 */ /* 0x000fe20008010884 */
[--C-:B------:R-:W-:Y:S01]  /*7c40*/  FFMA.FTZ R38, R38, UR4, -R134.reuse ;  /* 0x0000000426267c23 */ /* 0x100fe20008010886 */
[----:B------:R-:W-:Y:S01]  /*7c50*/  FFMA.FTZ R39, R39, UR4, -R134 ;  /* 0x0000000427277c23 */ /* 0x000fe20008010886 */
[--C-:B------:R-:W-:Y:S03]  /*7c60*/  FFMA.FTZ R40, R40, UR4, -R135.reuse ;  /* 0x0000000428287c23 */ /* 0x100fe60008010887 */
[----:B------:R-:W-:Y:S01]  /*7c70*/  MUFU.EX2 R180, R24 ;  /* 0x0000001800b47308 */ /* 0x000fe20000000800 */
[--C-:B------:R-:W-:Y:S01]  /*7c80*/  FFMA.FTZ R26, R26, UR4, -R172.reuse ;  /* 0x000000041a1a7c23 */ /* 0x100fe200080108ac */
[--C-:B------:R-:W-:Y:S01]  /*7c90*/  FFMA.FTZ R27, R27, UR4, -R172.reuse ;  /* 0x000000041b1b7c23 */ /* 0x100fe200080108ac */
[--C-:B------:R-:W-:Y:S01]  /*7ca0*/  FFMA.FTZ R46, R46, UR4, -R172.reuse ;  /* 0x000000042e2e7c23 */ /* 0x100fe200080108ac */
[--C-:B------:R-:W-:Y:S01]  /*7cb0*/  FFMA.FTZ R47, R47, UR4, -R172.reuse ;  /* 0x000000042f2f7c23 */ /* 0x100fe200080108ac */
[----:B--2---:R-:W-:Y:S01]  /*7cc0*/  FMUL.FTZ R16, R136, R152 ;  /* 0x0000009888107220 */ /* 0x004fe20000410000 */
[--C-:B------:R-:W-:Y:S01]  /*7cd0*/  FFMA.FTZ R41, R41, UR4, -R135.reuse ;  /* 0x0000000429297c23 */ /* 0x100fe20008010887 */
[--C-:B------:R-:W-:Y:S03]  /*7ce0*/  FFMA.FTZ R42, R42, UR4, -R172.reuse ;  /* 0x000000042a2a7c23 */ /* 0x100fe600080108ac */
[----:B------:R-:W-:Y:S01]  /*7cf0*/  MUFU.EX2 R185, R25 ;  /* 0x0000001900b97308 */ /* 0x000fe20000000800 */
[----:B---3--:R-:W-:Y:S01]  /*7d00*/  FMUL.FTZ R17, R136, R153 ;  /* 0x0000009988117220 */ /* 0x008fe20000410000 */
[----:B------:R-:W-:Y:S01]  /*7d10*/  FFMA.FTZ R43, R43, UR4, -R172 ;  /* 0x000000042b2b7c23 */ /* 0x000fe200080108ac */
[--C-:B------:R-:W-:Y:S01]  /*7d20*/  FFMA.FTZ R20, R20, UR4, -R132.reuse ;  /* 0x0000000414147c23 */ /* 0x100fe20008010884 */
[----:B------:R-:W-:Y:S01]  /*7d30*/  FFMA.FTZ R21, R21, UR4, -R132 ;  /* 0x0000000415157c23 */ /* 0x000fe20008010884 */
[--C-:B------:R-:W-:Y:S01]  /*7d40*/  FFMA.FTZ R22, R22, UR4, -R134.reuse ;  /* 0x0000000416167c23 */ /* 0x100fe20008010886 */
[----:B------:R-:W-:Y:S01]  /*7d50*/  FFMA.FTZ R23, R23, UR4, -R134 ;  /* 0x0000000417177c23 */ /* 0x000fe20008010886 */
[--C-:B------:R-:W-:Y:S03]  /*7d60*/  FFMA.FTZ R28, R28, UR4, -R135.reuse ;  /* 0x000000041c1c7c23 */ /* 0x100fe60008010887 */
[----:B------:R-:W-:Y:S01]  /*7d70*/  MUFU.EX2 R182, R26 ;  /* 0x0000001a00b67308 */ /* 0x000fe20000000800 */
[--C-:B------:R-:W-:Y:S01]  /*7d80*/  FFMA.FTZ R29, R29, UR4, -R135.reuse ;  /* 0x000000041d1d7c23 */ /* 0x100fe20008010887 */
[--C-:B------:R-:W-:Y:S01]  /*7d90*/  FFMA.FTZ R30, R30, UR4, -R172.reuse ;  /* 0x000000041e1e7c23 */ /* 0x100fe200080108ac */
[----:B------:R-:W-:Y:S01]  /*7da0*/  FFMA.FTZ R31, R31, UR4, -R172 ;  /* 0x000000041f1f7c23 */ /* 0x000fe200080108ac */
[--C-:B------:R-:W-:Y:S01]  /*7db0*/  FFMA.FTZ R32, R32, UR4, -R132.reuse ;  /* 0x0000000420207c23 */ /* 0x100fe20008010884 */
[----:B------:R-:W-:Y:S01]  /*7dc0*/  FFMA.FTZ R33, R33, UR4, -R132 ;  /* 0x0000000421217c23 */ /* 0x000fe20008010884 */
[--C-:B------:R-:W-:Y:S01]  /*7dd0*/  FFMA.FTZ R34, R34, UR4, -R134.reuse ;  /* 0x0000000422227c23 */ /* 0x100fe20008010886 */
[----:B------:R-:W-:Y:S03]  /*7de0*/  FFMA.FTZ R35, R35, UR4, -R134 ;  /* 0x0000000423237c23 */ /* 0x000fe60008010886 */
[----:B------:R2:W-:Y:S01]  /*7df0*/  MUFU.EX2 R186, R27 ;  /* 0x0000001b00ba7308 */ /* 0x0005e20000000800 */
[--C-:B------:R-:W-:Y:S01]  /*7e00*/  FFMA.FTZ R68, R68, UR4, -R132.reuse ;  /* 0x0000000444447c23 */ /* 0x100fe20008010884 */
[----:B------:R-:W-:Y:S01]  /*7e10*/  FFMA.FTZ R69, R69, UR4, -R132 ;  /* 0x0000000445457c23 */ /* 0x000fe20008010884 */
[--C-:B------:R-:W-:Y:S01]  /*7e20*/  FFMA.FTZ R70, R70, UR4, -R134.reuse ;  /* 0x0000000446467c23 */ /* 0x100fe20008010886 */
[--C-:B------:R-:W-:Y:S01]  /*7e30*/  FFMA.FTZ R71, R71, UR4, -R134.reuse ;  /* 0x0000000447477c23 */ /* 0x100fe20008010886 */
[----:B------:R-:W-:Y:S01]  /*7e40*/  FFMA.FTZ R82, R82, UR4, -R134 ;  /* 0x0000000452527c23 */ /* 0x000fe20008010886 */
[--C-:B------:R-:W-:Y:S01]  /*7e50*/  FFMA.FTZ R73, R73, UR4, -R135.reuse ;  /* 0x0000000449497c23 */ /* 0x100fe20008010887 */
[--C-:B------:R-:W-:Y:S03]  /*7e60*/  FFMA.FTZ R76, R76, UR4, -R135.reuse ;  /* 0x000000044c4c7c23 */ /* 0x100fe60008010887 */
[----:B------:R-:W-:Y:S01]  /*7e70*/  MUFU.EX2 R208, R44 ;  /* 0x0000002c00d07308 */ /* 0x000fe20000000800 */
[--C-:B------:R-:W-:Y:S01]  /*7e80*/  FFMA.FTZ R4, R4, UR4, -R132.reuse ;  /* 0x0000000404047c23 */ /* 0x100fe20008010884 */
[----:B------:R-:W-:Y:S01]  /*7e90*/  FFMA.FTZ R5, R5, UR4, -R132 ;  /* 0x0000000405057c23 */ /* 0x000fe20008010884 */
[--C-:B------:R-:W-:Y:S01]  /*7ea0*/  FFMA.FTZ R6, R6, UR4, -R134.reuse ;  /* 0x0000000406067c23 */ /* 0x100fe20008010886 */
[----:B------:R-:W-:Y:S01]  /*7eb0*/  FFMA.FTZ R7, R7, UR4, -R134 ;  /* 0x0000000407077c23 */ /* 0x000fe20008010886 */
[----:B------:R-:W-:Y:S01]  /*7ec0*/  FMUL.FTZ R0, R0, UR4 ;  /* 0x0000000400007c20 */ /* 0x000fe20008410000 */
[--C-:B------:R-:W-:Y:S01]  /*7ed0*/  FFMA.FTZ R8, R8, UR4, -R135.reuse ;  /* 0x0000000408087c23 */ /* 0x100fe20008010887 */
[--C-:B------:R-:W-:Y:S03]  /*7ee0*/  FFMA.FTZ R9, R9, UR4, -R135.reuse ;  /* 0x0000000409097c23 */ /* 0x100fe60008010887 */
[----:B------:R-:W-:Y:S01]  /*7ef0*/  MUFU.EX2 R235, R45 ;  /* 0x0000002d00eb7308 */ /* 0x000fe20000000800 */
[----:B--2---:R-:W2:Y:S01]  /*7f00*/  LDSM.16.MT88.4 R24, [R213+0x4000] ;  /* 0x00400000d518783b */ /* 0x004ea20000004200 */
[--C-:B------:R-:W-:Y:S01]  /*7f10*/  FFMA.FTZ R10, R10, UR4, -R172.reuse ;  /* 0x000000040a0a7c23 */ /* 0x100fe200080108ac */
[--C-:B------:R-:W-:Y:S01]  /*7f20*/  FFMA.FTZ R11, R11, UR4, -R172.reuse ;  /* 0x000000040b0b7c23 */ /* 0x100fe200080108ac */
[--C-:B------:R-:W-:Y:S01]  /*7f30*/  FFMA.FTZ R12, R12, UR4, -R135.reuse ;  /* 0x000000040c0c7c23 */ /* 0x100fe20008010887 */
[--C-:B------:R-:W-:Y:S01]  /*7f40*/  FFMA.FTZ R13, R13, UR4, -R135.reuse ;  /* 0x000000040d0d7c23 */ /* 0x100fe20008010887 */
[--C-:B------:R-:W-:Y:S01]  /*7f50*/  FFMA.FTZ R14, R14, UR4, -R172.reuse ;  /* 0x000000040e0e7c23 */ /* 0x100fe200080108ac */
[----:B------:R-:W-:Y:S03]  /*7f60*/  FFMA.FTZ R15, R15, UR4, -R172 ;  /* 0x000000040f0f7c23 */ /* 0x000fe600080108ac */
[----:B------:R-:W-:Y:S01]  /*7f70*/  MUFU.EX2 R211, R46 ;  /* 0x0000002e00d37308 */ /* 0x000fe20000000800 */
[----:B------:R-:W-:Y:S01]  /*7f80*/  FFMA.FTZ R67, R67, UR4, -R134 ;  /* 0x0000000443437c23 */ /* 0x000fe20008010886 */
[--C-:B------:R-:W-:Y:S01]  /*7f90*/  FFMA.FTZ R64, R64, UR4, -R132.reuse ;  /* 0x0000000440407c23 */ /* 0x100fe20008010884 */
[----:B------:R-:W-:Y:S01]  /*7fa0*/  FFMA.FTZ R65, R65, UR4, -R132 ;  /* 0x0000000441417c23 */ /* 0x000fe20008010884 */
[----:B------:R-:W-:Y:S01]  /*7fb0*/  FFMA.FTZ R66, R66, UR4, -R134 ;  /* 0x0000000442427c23 */ /* 0x000fe20008010886 */
[--C-:B------:R-:W-:Y:S01]  /*7fc0*/  FFMA.FTZ R59, R59, UR4, -R172.reuse ;  /* 0x000000043b3b7c23 */ /* 0x100fe200080108ac */
[--C-:B------:R-:W-:Y:S01]  /*7fd0*/  FFMA.FTZ R60, R60, UR4, -R135.reuse ;  /* 0x000000043c3c7c23 */ /* 0x100fe20008010887 */
[--C-:B------:R-:W-:Y:S03]  /*7fe0*/  FFMA.FTZ R61, R61, UR4, -R135.reuse ;  /* 0x000000043d3d7c23 */ /* 0x100fe60008010887 */
[----:B------:R3:W-:Y:S01]  /*7ff0*/  MUFU.EX2 R237, R47 ;  /* 0x0000002f00ed7308 */ /* 0x0007e20000000800 */
[--C-:B------:R-:W-:Y:S01]  /*8000*/  FFMA.FTZ R62, R62, UR4, -R172.reuse ;  /* 0x000000043e3e7c23 */ /* 0x100fe200080108ac */
[--C-:B------:R-:W-:Y:S01]  /*8010*/  FFMA.FTZ R63, R63, UR4, -R172.reuse ;  /* 0x000000043f3f7c23 */ /* 0x100fe200080108ac */
[--C-:B------:R-:W-:Y:S01]  /*8020*/  FFMA.FTZ R56, R56, UR4, -R135.reuse ;  /* 0x0000000438387c23 */ /* 0x100fe20008010887 */
[--C-:B------:R-:W-:Y:S01]  /*8030*/  FFMA.FTZ R57, R57, UR4, -R135.reuse ;  /* 0x0000000439397c23 */ /* 0x100fe20008010887 */
[----:B------:R-:W-:Y:S01]  /*8040*/  FFMA.FTZ R58, R58, UR4, -R172 ;  /* 0x000000043a3a7c23 */ /* 0x000fe200080108ac */
[--C-:B------:R-:W-:Y:S01]  /*8050*/  FFMA.FTZ R80, R80, UR4, -R132.reuse ;  /* 0x0000000450507c23 */ /* 0x100fe20008010884 */
[----:B------:R-:W-:Y:S03]  /*8060*/  FFMA.FTZ R81, R81, UR4, -R132 ;  /* 0x0000000451517c23 */ /* 0x000fe60008010884 */
[----:B------:R4:W-:Y:S01]  /*8070*/  MUFU.EX2 R177, R4 ;  /* 0x0000000400b17308 */ /* 0x0009e20000000800 */
[----:B------:R-:W-:Y:S01]  /*8080*/  FFMA.FTZ R83, R83, UR4, -R134 ;  /* 0x0000000453537c23 */ /* 0x000fe20008010886 */
[--C-:B------:R-:W-:Y:S01]  /*8090*/  FFMA.FTZ R72, R72, UR4, -R135.reuse ;  /* 0x0000000448487c23 */ /* 0x100fe20008010887 */
[--C-:B------:R-:W-:Y:S01]  /*80a0*/  FFMA.FTZ R74, R74, UR4, -R172.reuse ;  /* 0x000000044a4a7c23 */ /* 0x100fe200080108ac */
[--C-:B------:R-:W-:Y:S01]  /*80b0*/  FFMA.FTZ R75, R75, UR4, -R172.reuse ;  /* 0x000000044b4b7c23 */ /* 0x100fe200080108ac */
[--C-:B------:R-:W-:Y:S01]  /*80c0*/  FFMA.FTZ R77, R77, UR4, -R135.reuse ;  /* 0x000000044d4d7c23 */ /* 0x100fe20008010887 */
[--C-:B------:R-:W-:Y:S01]  /*80d0*/  FFMA.FTZ R78, R78, UR4, -R172.reuse ;  /* 0x000000044e4e7c23 */ /* 0x100fe200080108ac */
[----:B------:R-:W-:Y:S03]  /*80e0*/  FFMA.FTZ R79, R79, UR4, -R172 ;  /* 0x000000044f4f7c23 */ /* 0x000fe600080108ac */
[----:B------:R5:W2:Y:S01]  /*80f0*/  MUFU.EX2 R179, R5 ;  /* 0x0000000500b37308 */ /* 0x000aa20000000800 */
[----:B---3--:R-:W3:Y:S01]  /*8100*/  LDSM.16.MT88.4 R44, [R214+0x4000] ;  /* 0x00400000d62c783b */ /* 0x008ee20000004200 */
[--C-:B------:R-:W-:Y:S01]  /*8110*/  FFMA.FTZ R84, R84, UR4, -R132.reuse ;  /* 0x0000000454547c23 */ /* 0x100fe20008010884 */
[----:B------:R-:W-:Y:S01]  /*8120*/  FFMA.FTZ R85, R85, UR4, -R132 ;  /* 0x0000000455557c23 */ /* 0x000fe20008010884 */
[--C-:B------:R-:W-:Y:S01]  /*8130*/  FFMA.FTZ R86, R86, UR4, -R134.reuse ;  /* 0x0000000456567c23 */ /* 0x100fe20008010886 */
[----:B------:R-:W-:Y:S01]  /*8140*/  FFMA.FTZ R87, R87, UR4, -R134 ;  /* 0x0000000457577c23 */ /* 0x000fe20008010886 */
[--C-:B------:R-:W-:Y:S01]  /*8150*/  FFMA.FTZ R96, R96, UR4, -R132.reuse ;  /* 0x0000000460607c23 */ /* 0x100fe20008010884 */
[----:B------:R-:W-:Y:S03]  /*8160*/  FFMA.FTZ R97, R97, UR4, -R132 ;  /* 0x0000000461617c23 */ /* 0x000fe60008010884 */
[----:B------:R1:W-:Y:S01]  /*8170*/  MUFU.EX2 R175, R6 ;  /* 0x0000000600af7308 */ /* 0x0003e20000000800 */
[----:B----4-:R-:W-:Y:S01]  /*8180*/  FMUL.FTZ R4, R136, R144 ;  /* 0x0000009088047220 */ /* 0x010fe20000410000 */
[--C-:B------:R-:W-:Y:S01]  /*8190*/  FFMA.FTZ R98, R98, UR4, -R134.reuse ;  /* 0x0000000462627c23 */ /* 0x100fe20008010886 */
[----:B------:R-:W-:Y:S01]  /*81a0*/  FFMA.FTZ R99, R99, UR4, -R134 ;  /* 0x0000000463637c23 */ /* 0x000fe20008010886 */
[--C-:B------:R-:W-:Y:S01]  /*81b0*/  FFMA.FTZ R88, R88, UR4, -R135.reuse ;  /* 0x0000000458587c23 */ /* 0x100fe20008010887 */
[--C-:B------:R-:W-:Y:S01]  /*81c0*/  FFMA.FTZ R89, R89, UR4, -R135.reuse ;  /* 0x0000000459597c23 */ /* 0x100fe20008010887 */
[--C-:B------:R-:W-:Y:S01]  /*81d0*/  FFMA.FTZ R90, R90, UR4, -R172.reuse ;  /* 0x000000045a5a7c23 */ /* 0x100fe200080108ac */
[--C-:B------:R-:W-:Y:S03]  /*81e0*/  FFMA.FTZ R91, R91, UR4, -R172.reuse ;  /* 0x000000045b5b7c23 */ /* 0x100fe600080108ac */
[----:B------:R4:W3:Y:S01]  /*81f0*/  MUFU.EX2 R178, R7 ;  /* 0x0000000700b27308 */ /* 0x0008e20000000800 */
[----:B-----5:R-:W-:Y:S01]  /*8200*/  FMUL.FTZ R5, R136, R145 ;  /* 0x0000009188057220 */ /* 0x020fe20000410000 */
[--C-:B------:R-:W-:Y:S01]  /*8210*/  FFMA.FTZ R92, R92, UR4, -R135.reuse ;  /* 0x000000045c5c7c23 */ /* 0x100fe20008010887 */
[--C-:B------:R-:W-:Y:S01]  /*8220*/  FFMA.FTZ R93, R93, UR4, -R135.reuse ;  /* 0x000000045d5d7c23 */ /* 0x100fe20008010887 */
[--C-:B------:R-:W-:Y:S01]  /*8230*/  FFMA.FTZ R94, R94, UR4, -R172.reuse ;  /* 0x000000045e5e7c23 */ /* 0x100fe200080108ac */
[----:B------:R-:W-:Y:S01]  /*8240*/  FFMA.FTZ R95, R95, UR4, -R172 ;  /* 0x000000045f5f7c23 */ /* 0x000fe200080108ac */
[--C-:B------:R-:W-:Y:S01]  /*8250*/  FFMA.FTZ R100, R100, UR4, -R132.reuse ;  /* 0x0000000464647c23 */ /* 0x100fe20008010884 */
[----:B------:R-:W-:Y:S03]  /*8260*/  FFMA.FTZ R101, R101, UR4, -R132 ;  /* 0x0000000465657c23 */ /* 0x000fe60008010884 */
[----:B------:R5:W-:Y:S01]  /*8270*/  MUFU.EX2 R192, R18 ;  /* 0x0000001200c07308 */ /* 0x000be20000000800 */
[----:B-1----:R-:W-:Y:S01]  /*8280*/  FMUL.FTZ R6, R133, R146 ;  /* 0x0000009285067220 */ /* 0x002fe20000410000 */
[--C-:B------:R-:W-:Y:S01]  /*8290*/  FFMA.FTZ R102, R102, UR4, -R134.reuse ;  /* 0x0000000466667c23 */ /* 0x100fe20008010886 */
[----:B------:R-:W-:Y:S01]  /*82a0*/  FFMA.FTZ R103, R103, UR4, -R134 ;  /* 0x0000000467677c23 */ /* 0x000fe20008010886 */
[--C-:B------:R-:W-:Y:S01]  /*82b0*/  FFMA.FTZ R112, R112, UR4, -R132.reuse ;  /* 0x0000000470707c23 */ /* 0x100fe20008010884 */
[----:B------:R-:W-:Y:S01]  /*82c0*/  FFMA.FTZ R113, R113, UR4, -R132 ;  /* 0x0000000471717c23 */ /* 0x000fe20008010884 */
[--C-:B------:R-:W-:Y:S01]  /*82d0*/  FFMA.FTZ R114, R114, UR4, -R134.reuse ;  /* 0x0000000472727c23 */ /* 0x100fe20008010886 */
[----:B------:R-:W-:Y:S03]  /*82e0*/  FFMA.FTZ R115, R115, UR4, -R134 ;  /* 0x0000000473737c23 */ /* 0x000fe60008010886 */
[----:B------:R1:W3:Y:S01]  /*82f0*/  MUFU.EX2 R201, R19 ;  /* 0x0000001300c97308 */ /* 0x0002e20000000800 */
[----:B----4-:R-:W-:Y:S01]  /*8300*/  FMUL.FTZ R7, R133, R147 ;  /* 0x0000009385077220 */ /* 0x010fe20000410000 */
[--C-:B------:R-:W-:Y:S01]  /*8310*/  FFMA.FTZ R104, R104, UR4, -R135.reuse ;  /* 0x0000000468687c23 */ /* 0x100fe20008010887 */
        /* <DEDUP_REMOVED lines=8> */
[----:B------:R-:W-:Y:S01]  /*83a0*/  FFMA.FTZ R111, R111, UR4, -R172 ;  /* 0x000000046f6f7c23 */ /* 0x000fe200080108ac */
[--C-:B------:R-:W-:Y:S01]  /*83b0*/  FFMA.FTZ R116, R116, UR4, -R132.reuse ;  /* 0x0000000474747c23 */ /* 0x100fe20008010884 */
[--C-:B------:R-:W-:Y:S01]  /*83c0*/  FFMA.FTZ R117, R117, UR4, -R132.reuse ;  /* 0x0000000475757c23 */ /* 0x100fe20008010884 */
[----:B------:R-:W-:Y:S01]  /*83d0*/  FFMA.FTZ R128, R128, UR4, -R132 ;  /* 0x0000000480807c23 */ /* 0x000fe20008010884 */
[--C-:B------:R-:W-:Y:S03]  /*83e0*/  FFMA.FTZ R118, R118, UR4, -R134.reuse ;  /* 0x0000000476767c23 */ /* 0x100fe60008010886 */
[----:B------:R3:W-:Y:S01]  /*83f0*/  MUFU.EX2 R240, R37 ;  /* 0x0000002500f07308 */ /* 0x0007e20000000800 */
[----:B-1----:R-:W-:Y:S01]  /*8400*/  FMUL.FTZ R19, R133, R155 ;  /* 0x0000009b85137220 */ /* 0x002fe20000410000 */
[--C-:B------:R-:W-:Y:S01]  /*8410*/  FFMA.FTZ R119, R119, UR4, -R134.reuse ;  /* 0x0000000477777c23 */ /* 0x100fe20008010886 */
[----:B------:R-:W-:Y:S01]  /*8420*/  LDSM.16.MT88.4 R152, [R213+0x5c00] ;  /* 0x005c0000d598783b */ /* 0x000fe20000004200 */
[----:B------:R-:W-:Y:S01]  /*8430*/  FFMA.FTZ R130, R130, UR4, -R134 ;  /* 0x0000000482827c23 */ /* 0x000fe20008010886 */
[----:B------:R-:W-:Y:S01]  /*8440*/  FFMA.FTZ R132, R129, UR4, -R132 ;  /* 0x0000000481847c23 */ /* 0x000fe20008010884 */
[----:B------:R-:W-:Y:S01]  /*8450*/  FFMA.FTZ R134, R131, UR4, -R134 ;  /* 0x0000000483867c23 */ /* 0x000fe20008010886 */
[--C-:B------:R-:W-:Y:S03]  /*8460*/  FFMA.FTZ R120, R120, UR4, -R135.reuse ;  /* 0x0000000478787c23 */ /* 0x100fe60008010887 */
[----:B------:R1:W-:Y:S01]  /*8470*/  MUFU.EX2 R206, R38 ;  /* 0x0000002600ce7308 */ /* 0x0003e20000000800 */
[----:B--2---:R-:W-:Y:S01]  /*8480*/  F2FP.BF16.F32.PACK_AB R36, R179, R177 ;  /* 0x000000b1b324723e */ /* 0x004fe200000010ff */
[--C-:B------:R-:W-:Y:S01]  /*8490*/  FFMA.FTZ R121, R121, UR4, -R135.reuse ;  /* 0x0000000479797c23 */ /* 0x100fe20008010887 */
[--C-:B------:R-:W-:Y:S01]  /*84a0*/  FFMA.FTZ R124, R124, UR4, -R135.reuse ;  /* 0x000000047c7c7c23 */ /* 0x100fe20008010887 */
[--C-:B------:R-:W-:Y:S01]  /*84b0*/  FFMA.FTZ R122, R122, UR4, -R172.reuse ;  /* 0x000000047a7a7c23 */ /* 0x100fe200080108ac */
[--C-:B------:R-:W-:Y:S01]  /*84c0*/  FFMA.FTZ R123, R123, UR4, -R172.reuse ;  /* 0x000000047b7b7c23 */ /* 0x100fe200080108ac */
[--C-:B------:R-:W-:Y:S01]  /*84d0*/  FFMA.FTZ R126, R126, UR4, -R172.reuse ;  /* 0x000000047e7e7c23 */ /* 0x100fe200080108ac */
[----:B------:R-:W-:Y:S03]  /*84e0*/  FFMA.FTZ R135, R125, UR4, -R135 ;  /* 0x000000047d877c23 */ /* 0x000fe60008010887 */
[----:B------:R2:W-:Y:S01]  /*84f0*/  MUFU.EX2 R238, R39 ;  /* 0x0000002700ee7308 */ /* 0x0005e20000000800 */
[----:B---3--:R-:W-:Y:S01]  /*8500*/  F2FP.BF16.F32.PACK_AB R37, R178, R175 ;  /* 0x000000afb225723e */ /* 0x008fe200000010ff */
[----:B------:R-:W-:Y:S08]  /*8510*/  FFMA.FTZ R172, R127, UR4, -R172 ;  /* 0x000000047fac7c23 */ /* 0x000ff000080108ac */
[----:B------:R-:W3:Y:S01]  /*8520*/  MUFU.EX2 R0, R0 ;  /* 0x0000000000007308 */ /* 0x000ee20000000800 */
[----:B-1----:R-:W-:Y:S09]  /*8530*/  F2FP.BF16.F32.PACK_AB R38, R203, R195 ;  /* 0x000000c3cb26723e */ /* 0x002ff200000010ff */
        /* <DEDUP_REMOVED lines=28> */
[----:B------:R1:W-:Y:S01]  /*8700*/  MUFU.EX2 R243, R51 ;  /* 0x0000003300f37308 */ /* 0x0003e20000000800 */
[C---:B------:R-:W-:Y:S06]  /*8710*/  HMMA.16816.F32.BF16 R8, R40.reuse, R24, R8 ;  /* 0x000000182808723c */ /* 0x040fec0000041808 */
[-C--:B------:R-:W-:Y:S03]  /*8720*/  HMMA.16816.F32.BF16 R12, R40, R26.reuse, R12 ;  /* 0x0000001a280c723c */ /* 0x080fe6000004180c */
[----:B------:R2:W-:Y:S02]  /*8730*/  MUFU.EX2 R190, R20 ;  /* 0x0000001400be7308 */ /* 0x0005e40000000800 */
[C---:B------:R-:W-:Y:S01]  /*8740*/  FMUL.FTZ R24, R2.reuse, R160 ;  /* 0x000000a002187220 */ /* 0x040fe20000410000 */
[C---:B------:R-:W-:Y:S07]  /*8750*/  HMMA.16816.F32.BF16 R16, R36.reuse, R26, R16 ;  /* 0x0000001a2410723c */ /* 0x040fee0000041810 */
[----:B------:R3:W4:Y:S01]  /*8760*/  MUFU.EX2 R197, R21 ;  /* 0x0000001500c57308 */ /* 0x0007220000000800 */
[----:B-1----:R-:W1:Y:S03]  /*8770*/  LDSM.16.MT88.4 R48, [R213+0x4400] ;  /* 0x00440000d530783b */ /* 0x002e660000004200 */
[----:B------:R-:W-:Y:S01]  /*8780*/  FMUL.FTZ R25, R2, R161 ;  /* 0x000000a102197220 */ /* 0x000fe20000410000 */
[C---:B------:R-:W-:Y:S01]  /*8790*/  FMUL.FTZ R26, R0.reuse, R162 ;  /* 0x000000a2001a7220 */ /* 0x040fe20000410000 */
[----:B------:R-:W-:Y:S04]  /*87a0*/  FMUL.FTZ R27, R0, R163 ;  /* 0x000000a3001b7220 */ /* 0x000fe80000410000 */
[----:B------:R5:W-:Y:S01]  /*87b0*/  MUFU.EX2 R189, R22 ;  /* 0x0000001600bd7308 */ /* 0x000be20000000800 */
[C---:B--2---:R-:W-:Y:S09]  /*87c0*/  FMUL.FTZ R20, R136.reuse, R156 ;  /* 0x0000009c88147220 */ /* 0x044ff20000410000 */
[----:B------:R2:W4:Y:S01]  /*87d0*/  MUFU.EX2 R194, R23 ;  /* 0x0000001700c27308 */ /* 0x0005220000000800 */
[----:B---3--:R-:W-:Y:S09]  /*87e0*/  FMUL.FTZ R21, R136, R157 ;  /* 0x0000009d88157220 */ /* 0x008ff20000410000 */
[----:B------:R3:W-:Y:S01]  /*87f0*/  MUFU.EX2 R187, R28 ;  /* 0x0000001c00bb7308 */ /* 0x0007e20000000800 */
[C---:B-----5:R-:W-:Y:S09]  /*8800*/  FMUL.FTZ R22, R133.reuse, R158 ;  /* 0x0000009e85167220 */ /* 0x060ff20000410000 */
[----:B------:R5:W-:Y:S01]  /*8810*/  MUFU.EX2 R200, R29 ;  /* 0x0000001d00c87308 */ /* 0x000be20000000800 */
[----:B--2---:R-:W-:Y:S09]  /*8820*/  FMUL.FTZ R23, R133, R159 ;  /* 0x0000009f85177220 */ /* 0x004ff20000410000 */
[----:B------:R2:W-:Y:S01]  /*8830*/  MUFU.EX2 R188, R30 ;  /* 0x0000001e00bc7308 */ /* 0x0005e20000000800 */
[-C--:B------:R-:W-:Y:S03]  /*8840*/  HMMA.16816.F32.BF16 R20, R36, R44.reuse, R20 ;  /* 0x0000002c2414723c */ /* 0x080fe60000041814 */
[C---:B---3--:R-:W-:Y:S03]  /*8850*/  FMUL.FTZ R28, R2.reuse, R168 ;  /* 0x000000a8021c7220 */ /* 0x048fe60000410000 */
[C---:B------:R-:W-:Y:S03]  /*8860*/  HMMA.16816.F32.BF16 R24, R40.reuse, R44, R24 ;  /* 0x0000002c2818723c */ /* 0x040fe60000041818 */
[----:B------:R3:W-:Y:S02]  /*8870*/  MUFU.EX2 R210, R31 ;  /* 0x0000001f00d27308 */ /* 0x0007e40000000800 */
[C---:B-----5:R-:W-:Y:S01]  /*8880*/  FMUL.FTZ R29, R2.reuse, R169 ;  /* 0x000000a9021d7220 */ /* 0x060fe20000410000 */
        /* <DEDUP_REMOVED lines=11> */
[----:B----4-:R-:W-:Y:S02]  /*8940*/  F2FP.BF16.F32.PACK_AB R40, R197, R190 ;  /* 0x000000bec528723e */ /* 0x010fe400000010ff */
        /* <DEDUP_REMOVED lines=44> */
[----:B------:R-:W4:Y:S01]  /*8c10*/  LDSM.16.MT88.4 R52, [R213+0x4c00] ;  /* 0x004c0000d534783b */ /* 0x000f220000004200 */
        /* <DEDUP_REMOVED lines=13> */
[----:B------:R-:W1:Y:S03]  /*8cf0*/  MUFU.EX2 R69, R69 ;  /* 0x0000004500457308 */ /* 0x000e660000000800 */
[----:B------:R-:W-:Y:S02]  /*8d00*/  F2FP.BF16.F32.PACK_AB R42, R235, R208 ;  /* 0x000000d0eb2a723e */ /* 0x000fe400000010ff */
[----:B------:R-:W-:Y:S02]  /*8d10*/  F2FP.BF16.F32.PACK_AB R43, R237, R211 ;  /* 0x000000d3ed2b723e */ /* 0x000fe400000010ff */
[----:B------:R-:W-:Y:S03]  /*8d20*/  MOV R133, R138 ;  /* 0x0000008a00857202 */ /* 0x000fe60000000f00 */
[----:B------:R-:W-:Y:S02]  /*8d30*/  MUFU.EX2 R70, R70 ;  /* 0x0000004600467308 */ /* 0x000fe40000000800 */
[C---:B------:R-:W-:Y:S08]  /*8d40*/  HMMA.16816.F32.BF16 R8, R40.reuse, R44, R8 ;  /* 0x0000002c2808723c */ /* 0x040ff00000041808 */
[----:B------:R-:W1:Y:S01]  /*8d50*/  MUFU.EX2 R71, R71 ;  /* 0x0000004700477308 */ /* 0x000e620000000800 */
        /* <DEDUP_REMOVED lines=11> */
[----:B------:R-:W5:Y:S01]  /*8e10*/  LDSM.16.MT88.4 R48, [R213+0x5000] ;  /* 0x00500000d530783b */ /* 0x000f620000004200 */
        /* <DEDUP_REMOVED lines=9> */
[-C--:B----4-:R-:W-:Y:S06]  /*8eb0*/  HMMA.16816.F32.BF16 R4, R36, R52.reuse, R4 ;  /* 0x000000342404723c */ /* 0x090fec0000041804 */
[----:B------:R-:W-:Y:S01]  /*8ec0*/  MUFU.EX2 R74, R74 ;  /* 0x0000004a004a7308 */ /* 0x000fe20000000800 */
[----:B-1----:R-:W-:Y:S09]  /*8ed0*/  F2FP.BF16.F32.PACK_AB R43, R63, R62 ;  /* 0x0000003e3f2b723e */ /* 0x002ff200000010ff */
[----:B------:R-:W1:Y:S01]  /*8ee0*/  MUFU.EX2 R75, R75 ;  /* 0x0000004b004b7308 */ /* 0x000e620000000800 */
[C---:B------:R-:W-:Y:S06]  /*8ef0*/  HMMA.16816.F32.BF16 R8, R40.reuse, R52, R8 ;  /* 0x000000342808723c */ /* 0x040fec0000041808 */
[-C--:B------:R-:W-:Y:S03]  /*8f00*/  HMMA.16816.F32.BF16 R12, R40, R54.reuse, R12 ;  /* 0x00000036280c723c */ /* 0x080fe6000004180c */
[----:B------:R-:W-:Y:S03]  /*8f10*/  MUFU.EX2 R76, R76 ;  /* 0x0000004c004c7308 */ /* 0x000fe60000000800 */
[C---:B------:R-:W-:Y:S01]  /*8f20*/  HMMA.16816.F32.BF16 R16, R36.reuse, R54, R16 ;  /* 0x000000362410723c */ /* 0x040fe20000041810 */
[----:B------:R-:W2:Y:S06]  /*8f30*/  LDSM.16.MT88.4 R52, [R214+0x5000] ;  /* 0x00500000d634783b */ /* 0x000eac0000004200 */
[----:B------:R-:W3:Y:S01]  /*8f40*/  MUFU.EX2 R77, R77 ;  /* 0x0000004d004d7308 */ /* 0x000ee20000000800 */
[-C--:B------:R-:W-:Y:S09]  /*8f50*/  HMMA.16816.F32.BF16 R20, R36, R44.reuse, R20 ;  /* 0x0000002c2414723c */ /* 0x080ff20000041814 */
        /* <DEDUP_REMOVED lines=85> */
[----:B------:R-:W-:Y:S01]  /*94b0*/  FADD.FTZ R0, R211, R2 ;  /* 0x00000002d3007221 */ /* 0x000fe20000010000 */
[-C--:B-1----:R-:W-:Y:S03]  /*94c0*/  HMMA.16816.F32.BF16 R20, R36, R48.reuse, R20 ;  /* 0x000000302414723c */ /* 0x082fe60000041814 */
[----:B------:R-:W1:Y:S01]  /*94d0*/  MUFU.EX2 R113, R113 ;  /* 0x0000007100717308 */ /* 0x000e620000000800 */
[----:B------:R-:W-:Y:S01]  /*94e0*/  FADD.FTZ R44, R243, R44 ;  /* 0x0000002cf32c7221 */ /* 0x000fe20000010000 */
[----:B------:R-:W-:Y:S01]  /*94f0*/  FADD.FTZ R45, R241, R45 ;  /* 0x0000002df12d7221 */ /* 0x000fe20000010000 */
[----:B------:R-:W-:Y:S01]  /*9500*/  FADD.FTZ R2, R235, R56 ;  /* 0x00000038eb027221 */ /* 0x000fe20000010000 */
[C---:B------:R-:W-:Y:S06]  /*9510*/  HMMA.16816.F32.BF16 R24, R40.reuse, R48, R24 ;  /* 0x000000302818723c */ /* 0x040fec0000041818 */
[----:B------:R-:W-:Y:S01]  /*9520*/  MUFU.EX2 R114, R114 ;  /* 0x0000007200727308 */ /* 0x000fe20000000800 */
[----:B------:R-:W-:Y:S01]  /*9530*/  FADD.FTZ R45, R245, R45 ;  /* 0x0000002df52d7221 */ /* 0x000fe20000010000 */
[----:B------:R-:W-:Y:S01]  /*9540*/  FADD.FTZ R56, R234, R44 ;  /* 0x0000002cea387221 */ /* 0x000fe20000010000 */
[-C--:B------:R-:W-:Y:S03]  /*9550*/  HMMA.16816.F32.BF16 R28, R40, R50.reuse, R28 ;  /* 0x00000032281c723c */ /* 0x080fe6000004181c */
[----:B------:R-:W-:Y:S04]  /*9560*/  FADD.FTZ R57, R236, R45 ;  /* 0x0000002dec397221 */ /* 0x000fe80000010000 */
[----:B------:R-:W5:Y:S01]  /*9570*/  MUFU.EX2 R115, R115 ;  /* 0x0000007300737308 */ /* 0x000f620000000800 */
[----:B------:R-:W3:Y:S01]  /*9580*/  LDSM.16.MT88.4 R44, [R214+0x5800] ;  /* 0x00580000d62c783b */ /* 0x000ee20000004200 */
[----:B------:R-:W-:Y:S04]  /*9590*/  HMMA.16816.F32.BF16 R32, R36, R50, R32 ;  /* 0x000000322420723c */ /* 0x000fe80000041820 */
[----:B----4-:R-:W-:Y:S01]  /*95a0*/  F2FP.BF16.F32.PACK_AB R40, R101, R100 ;  /* 0x000000646528723e */ /* 0x010fe200000010ff */
[----:B------:R-:W-:Y:S03]  /*95b0*/  FADD.FTZ R2, R64, R2 ;  /* 0x0000000240027221 */ /* 0x000fe60000010000 */
[----:B------:R-:W-:Y:S03]  /*95c0*/  MUFU.EX2 R104, R104 ;  /* 0x0000006800687308 */ /* 0x000fe60000000800 */
[----:B--2---:R-:W-:Y:S01]  /*95d0*/  F2FP.BF16.F32.PACK_AB R41, R103, R102 ;  /* 0x000000666729723e */ /* 0x004fe200000010ff */
[----:B------:R-:W-:Y:S01]  /*95e0*/  FADD.FTZ R57, R244, R57 ;  /* 0x00000039f4397221 */ /* 0x000fe20000010000 */
[----:B-1----:R-:W-:Y:S01]  /*95f0*/  F2FP.BF16.F32.PACK_AB R42, R113, R112 ;  /* 0x00000070712a723e */ /* 0x002fe200000010ff */
[----:B------:R-:W-:Y:S02]  /*9600*/  FADD.FTZ R48, R66, R2 ;  /* 0x0000000242307221 */ /* 0x000fe40000010000 */
[----:B------:R-:W-:Y:S02]  /*9610*/  FADD.FTZ R2, R247, R57 ;  /* 0x00000039f7027221 */ /* 0x000fe40000010000 */
[----:B------:R-:W1:Y:S01]  /*9620*/  MUFU.EX2 R105, R105 ;  /* 0x0000006900697308 */ /* 0x000e620000000800 */
[----:B-----5:R-:W-:Y:S01]  /*9630*/  F2FP.BF16.F32.PACK_AB R43, R115, R114 ;  /* 0x00000072732b723e */ /* 0x020fe200000010ff */
[----:B------:R-:W-:Y:S01]  /*9640*/  FADD.FTZ R50, R60, R48 ;  /* 0x000000303c327221 */ /* 0x000fe20000010000 */
[----:B------:R-:W-:Y:S01]  /*9650*/  FADD.FTZ R48, R248, R2 ;  /* 0x00000002f8307221 */ /* 0x000fe20000010000 */
[----:B------:R-:W-:Y:S01]  /*9660*/  FADD.FTZ R49, R242, R56 ;  /* 0x00000038f2317221 */ /* 0x000fe20000010000 */
[----:B------:R-:W-:Y:S05]  /*9670*/  FADD.FTZ R0, R237, R0 ;  /* 0x00000000ed007221 */ /* 0x000fea0000010000 */
[----:B------:R-:W-:Y:S01]  /*9680*/  MUFU.EX2 R106, R106 ;  /* 0x0000006a006a7308 */ /* 0x000fe20000000800 */
[-C--:B---3--:R-:W-:Y:S05]  /*9690*/  HMMA.16816.F32.BF16 R4, R40, R52.reuse, R4 ;  /* 0x000000342804723c */ /* 0x088fea0000041804 */
[----:B------:R-:W-:Y:S01]  /*96a0*/  FADD.FTZ R49, R246, R49 ;  /* 0x00000031f6317221 */ /* 0x000fe20000010000 */
[----:B------:R-:W-:Y:S03]  /*96b0*/  FADD.FTZ R0, R65, R0 ;  /* 0x0000000041007221 */ /* 0x000fe60000010000 */
[----:B------:R-:W2:Y:S02]  /*96c0*/  MUFU.EX2 R107, R107 ;  /* 0x0000006b006b7308 */ /* 0x000ea40000000800 */
[----:B-1----:R-:W-:Y:S01]  /*96d0*/  F2FP.BF16.F32.PACK_AB R36, R105, R104 ;  /* 0x000000686924723e */ /* 0x002fe200000010ff */
[----:B------:R-:W-:Y:S01]  /*96e0*/  FADD.FTZ R2, R67, R49 ;  /* 0x0000003143027221 */ /* 0x000fe20000010000 */
[----:B------:R-:W-:Y:S06]  /*96f0*/  FADD.FTZ R0, R59, R0 ;  /* 0x000000003b007221 */ /* 0x000fec0000010000 */
[----:B------:R-:W-:Y:S01]  /*9700*/  MUFU.EX2 R108, R108 ;  /* 0x0000006c006c7308 */ /* 0x000fe20000000800 */
[----:B------:R-:W-:Y:S01]  /*9710*/  FADD.FTZ R51, R62, R0 ;  /* 0x000000003e337221 */ /* 0x000fe20000010000 */
[----:B------:R-:W-:Y:S01]  /*9720*/  FADD.FTZ R0, R61, R50 ;  /* 0x000000323d007221 */ /* 0x000fe20000010000 */
[----:B------:R-:W-:Y:S02]  /*9730*/  FADD.FTZ R50, R70, R2 ;  /* 0x0000000246327221 */ /* 0x000fe40000010000 */
[----:B------:R-:W-:Y:S01]  /*9740*/  FADD.FTZ R49, R63, R51 ;  /* 0x000000333f317221 */ /* 0x000fe20000010000 */
[----:B------:R-:W-:Y:S01]  /*9750*/  FADD.FTZ R51, R68, R48 ;  /* 0x0000003044337221 */ /* 0x000fe20000010000 */
[----:B------:R-:W-:Y:S03]  /*9760*/  FADD.FTZ R48, R72, R0 ;  /* 0x0000000048307221 */ /* 0x000fe60000010000 */
[----:B------:R-:W1:Y:S01]  /*9770*/  MUFU.EX2 R109, R109 ;  /* 0x0000006d006d7308 */ /* 0x000e620000000800 */
[----:B------:R-:W-:Y:S01]  /*9780*/  FADD.FTZ R0, R74, R49 ;  /* 0x000000314a007221 */ /* 0x000fe20000010000 */
[----:B------:R-:W-:Y:S01]  /*9790*/  FADD.FTZ R49, R71, R50 ;  /* 0x0000003247317221 */ /* 0x000fe20000010000 */
[----:B------:R-:W-:Y:S01]  /*97a0*/  FADD.FTZ R48, R73, R48 ;  /* 0x0000003049307221 */ /* 0x000fe20000010000 */
[----:B------:R-:W-:Y:S01]  /*97b0*/  FADD.FTZ R2, R69, R51 ;  /* 0x0000003345027221 */ /* 0x000fe20000010000 */
[----:B--2---:R-:W-:Y:S01]  /*97c0*/  F2FP.BF16.F32.PACK_AB R37, R107, R106 ;  /* 0x0000006a6b25723e */ /* 0x004fe200000010ff */
[----:B------:R-:W-:Y:S04]  /*97d0*/  FADD.FTZ R0, R75, R0 ;  /* 0x000000004b007221 */ /* 0x000fe80000010000 */
[----:B------:R-:W-:Y:S01]  /*97e0*/  MUFU.EX2 R110, R110 ;  /* 0x0000006e006e7308 */ /* 0x000fe20000000800 */
[----:B------:R-:W-:Y:S01]  /*97f0*/  FADD.FTZ R2, R80, R2 ;  /* 0x0000000250027221 */ /* 0x000fe20000010000 */
[----:B------:R-:W-:Y:S03]  /*9800*/  FADD.FTZ R0, R78, R0 ;  /* 0x000000004e007221 */ /* 0x000fe60000010000 */
[----:B------:R-:W-:Y:S05]  /*9810*/  FADD.FTZ R2, R81, R2 ;  /* 0x0000000251027221 */ /* 0x000fea0000010000 */
        /* <DEDUP_REMOVED lines=10> */
[----:B------:R-:W-:Y:S01]  /*98c0*/  FADD.FTZ R52, R76, R48 ;  /* 0x000000304c347221 */ /* 0x000fe20000010000 */
[----:B-1----:R-:W-:Y:S01]  /*98d0*/  F2FP.BF16.F32.PACK_AB R164, R117, R116 ;  /* 0x0000007475a4723e */ /* 0x002fe200000010ff */
[----:B------:R-:W1:Y:S05]  /*98e0*/  LDSM.16.MT88.4 R48, [R214+0x5c00] ;  /* 0x005c0000d630783b */ /* 0x000e6a0000004200 */
[----:B------:R-:W-:Y:S01]  /*98f0*/  MUFU.EX2 R128, R128 ;  /* 0x0000008000807308 */ /* 0x000fe20000000800 */
[C---:B------:R-:W-:Y:S04]  /*9900*/  HMMA.16816.F32.BF16 R16, R40.reuse, R54, R16 ;  /* 0x000000362810723c */ /* 0x040fe80000041810 */
[----:B------:R-:W-:Y:S01]  /*9910*/  FADD.FTZ R53, R83, R53 ;  /* 0x0000003553357221 */ /* 0x000fe20000010000 */
[----:B------:R-:W-:Y:S01]  /*9920*/  FADD.FTZ R52, R77, R52 ;  /* 0x000000344d347221 */ /* 0x000fe20000010000 */
[-C--:B------:R-:W-:Y:S03]  /*9930*/  HMMA.16816.F32.BF16 R20, R40, R44.reuse, R20 ;  /* 0x0000002c2814723c */ /* 0x080fe60000041814 */
[----:B------:R-:W3:Y:S02]  /*9940*/  MUFU.EX2 R132, R132 ;  /* 0x0000008400847308 */ /* 0x000ee40000000800 */
[----:B--2---:R-:W-:Y:S01]  /*9950*/  F2FP.BF16.F32.PACK_AB R165, R119, R118 ;  /* 0x0000007677a5723e */ /* 0x004fe200000010ff */
[C---:B------:R-:W-:Y:S07]  /*9960*/  HMMA.16816.F32.BF16 R24, R36.reuse, R44, R24 ;  /* 0x0000002c2418723c */ /* 0x040fee0000041818 */
[----:B------:R-:W-:Y:S01]  /*9970*/  MUFU.EX2 R130, R130 ;  /* 0x0000008200827308 */ /* 0x000fe20000000800 */
[-C--:B------:R-:W-:Y:S09]  /*9980*/  HMMA.16816.F32.BF16 R28, R36, R46.reuse, R28 ;  /* 0x0000002e241c723c */ /* 0x080ff2000004181c */
[----:B------:R-:W2:Y:S02]  /*9990*/  MUFU.EX2 R134, R134 ;  /* 0x0000008600867308 */ /* 0x000ea40000000800 */
[----:B---3--:R-:W-:Y:S01]  /*99a0*/  F2FP.BF16.F32.PACK_AB R166, R132, R128 ;  /* 0x0000008084a6723e */ /* 0x008fe200000010ff */
[----:B------:R-:W-:Y:S04]  /*99b0*/  HMMA.16816.F32.BF16 R32, R40, R46, R32 ;  /* 0x0000002e2820723c */ /* 0x000fe80000041820 */
[----:B------:R-:W-:Y:S01]  /*99c0*/  FADD.FTZ R44, R79, R0 ;  /* 0x000000004f2c7221 */ /* 0x000fe20000010000 */
[----:B------:R-:W-:Y:S02]  /*99d0*/  FADD.FTZ R37, R84, R2 ;  /* 0x0000000254257221 */ /* 0x000fe40000010000 */
[----:B------:R-:W-:Y:S01]  /*99e0*/  MUFU.EX2 R120, R120 ;  /* 0x0000007800787308 */ /* 0x000fe20000000800 */
[----:B------:R-:W-:Y:S03]  /*99f0*/  FADD.FTZ R36, R86, R53 ;  /* 0x0000003556247221 */ /* 0x000fe60000010000 */
[----:B------:R-:W-:Y:S01]  /*9a00*/  FADD.FTZ R0, R88, R52 ;  /* 0x0000003458007221 */ /* 0x000fe20000010000 */
[----:B------:R-:W-:Y:S05]  /*9a10*/  FADD.FTZ R2, R90, R44 ;  /* 0x0000002c5a027221 */ /* 0x000fea0000010000 */
[----:B------:R-:W3:Y:S01]  /*9a20*/  MUFU.EX2 R121, R121 ;  /* 0x0000007900797308 */ /* 0x000ee20000000800 */
[----:B--2---:R-:W-:Y:S09]  /*9a30*/  F2FP.BF16.F32.PACK_AB R167, R134, R130 ;  /* 0x0000008286a7723e */ /* 0x004ff200000010ff */
[----:B------:R-:W-:Y:S01]  /*9a40*/  MUFU.EX2 R122, R122 ;  /* 0x0000007a007a7308 */ /* 0x000fe20000000800 */
[-C--:B------:R-:W-:Y:S09]  /*9a50*/  HMMA.16816.F32.BF16 R144, R164, R152.reuse, R4 ;  /* 0x00000098a490723c */ /* 0x080ff20000041804 */
[----:B------:R-:W2:Y:S02]  /*9a60*/  MUFU.EX2 R123, R123 ;  /* 0x0000007b007b7308 */ /* 0x000ea40000000800 */
[----:B---3--:R-:W-:Y:S01]  /*9a70*/  F2FP.BF16.F32.PACK_AB R168, R121, R120 ;  /* 0x0000007879a8723e */ /* 0x008fe200000010ff */
        /* <DEDUP_REMOVED lines=12> */
[----:B------:R-:W3:Y:S01]  /*9b40*/  MUFU.EX2 R135, R135 ;  /* 0x0000008700877308 */ /* 0x000ee20000000800 */
[----:B--2---:R-:W-:Y:S01]  /*9b50*/  F2FP.BF16.F32.PACK_AB R169, R123, R122 ;  /* 0x0000007a7ba9723e */ /* 0x004fe200000010ff */
        /* <DEDUP_REMOVED lines=15> */
[----:B---3--:R-:W-:Y:S01]  /*9c50*/  F2FP.BF16.F32.PACK_AB R170, R135, R124 ;  /* 0x0000007c87aa723e */ /* 0x008fe200000010ff */
        /* <DEDUP_REMOVED lines=15> */
[----:B--2---:R-:W-:Y:S01]  /*9d50*/  F2FP.BF16.F32.PACK_AB R171, R172, R54 ;  /* 0x00000036acab723e */ /* 0x004fe200000010ff */
        /* <DEDUP_REMOVED lines=10> */
[-C--:B-1----:R-:W-:Y:S05]  /*9e00*/  HMMA.16816.F32.BF16 R156, R164, R48.reuse, R20 ;  /* 0x00000030a49c723c */ /* 0x082fea0000041814 */
[----:B------:R-:W-:Y:S01]  /*9e10*/  MOV R16, R3 ;  /* 0x0000000300107202 */ /* 0x000fe20000000f00 */
[C---:B------:R-:W-:Y:S05]  /*9e20*/  HMMA.16816.F32.BF16 R160, R168.reuse, R48, R24 ;  /* 0x00000030a8a0723c */ /* 0x040fea0000041818 */
[----:B------:R-:W-:Y:S01]  /*9e30*/  MOV R3, R139 ;  /* 0x0000008b00037202 */ /* 0x000fe20000000f00 */
[-C--:B------:R-:W-:Y:S06]  /*9e40*/  HMMA.16816.F32.BF16 R168, R168, R50.reuse, R28 ;  /* 0x00000032a8a8723c */ /* 0x080fec000004181c */
[----:B------:R-:W-:Y:S01]  /*9e50*/  HMMA.16816.F32.BF16 R164, R164, R50, R32 ;  /* 0x00000032a4a4723c */ /* 0x000fe20000041820 */
[----:B------:R-:W-:Y:S11]  /*9e60*/  @!UPT UIADD3 URZ, URZ, URZ, URZ ;  /* 0x0000003f3f3ff290 */ /* 0x000ff6000fffe03f */
[----:B------:R-:W-:Y:S01]  /*9e70*/  @!UPT UIADD3 URZ, URZ, URZ, URZ ;  /* 0x0000003f3f3ff290 */ /* 0x000fe2000fffe03f */
[----:B------:R-:W-:Y:S11]  /*9e80*/  @P6 BRA `(.L_x_76) ;  /* 0xffffffc800406947 */ /* 0x000ff6000383ffff */
.L_x_75:
[----:B------:R-:W2:Y:S01]  /*9e90*/  LDL R11, [R1+0x50] ;  /* 0x00005000010b7983 */ /* 0x000ea20000100800 */
[----:B------:R-:W1:Y:S01]  /*9ea0*/  S2UR UR4, SR_CgaCtaId ;  /* 0x00000000000479c3 */ /* 0x000e620000008800 */
[----:B------:R-:W-:Y:S01]  /*9eb0*/  UMOV UR5, 0x400 ;  /* 0x0000040000057882 */ /* 0x000fe20000000000 */
[----:B------:R-:W3:Y:S01]  /*9ec0*/  S2R R8, SR_TID.X ;  /* 0x0000000000087919 */ /* 0x000ee20000002100 */
[----:B------:R-:W4:Y:S04]  /*9ed0*/  SHFL.BFLY PT, R5, R227, 0x2, 0x1f ;  /* 0x0c401f00e3057f89 */ /* 0x000f2800000e0000 */
[----:B------:R-:W5:Y:S04]  /*9ee0*/  SHFL.BFLY PT, R4, R230, 0x2, 0x1f ;  /* 0x0c401f00e6047f89 */ /* 0x000f6800000e0000 */
[----:B------:R-:W5:Y:S04]  /*9ef0*/  SHFL.BFLY PT, R9, R231, 0x2, 0x1f ;  /* 0x0c401f00e7097f89 */ /* 0x000f6800000e0000 */
[----:B------:R-:W-:Y:S01]  /*9f00*/  SHFL.BFLY PT, R10, R232, 0x2, 0x1f ;  /* 0x0c401f00e80a7f89 */ /* 0x000fe200000e0000 */
[----:B-1----:R-:W-:Y:S01]  /*9f10*/  ULEA UR4, UR4, UR5, 0x18 ;  /* 0x0000000504047291 */ /* 0x002fe2000f8ec03f */
[----:B----4-:R-:W-:Y:S01]  /*9f20*/  FADD.FTZ R5, R5, R227 ;  /* 0x000000e305057221 */ /* 0x010fe20000010000 */
[----:B---3--:R-:W-:-:S04]  /*9f30*/  SHF.R.S32.HI R7, RZ, 0x1f, R8 ;  /* 0x0000001fff077819 */ /* 0x008fc80000011408 */
[----:B------:R-:W1:Y:S01]  /*9f40*/  SHFL.BFLY PT, R29, R5, 0x1, 0x1f ;  /* 0x0c201f00051d7f89 */ /* 0x000e6200000e0000 */
[----:B-----5:R-:W-:Y:S01]  /*9f50*/  FADD.FTZ R4, R4, R230 ;  /* 0x000000e604047221 */ /* 0x020fe20000010000 */
[CC--:B------:R-:W-:Y:S02]  /*9f60*/  LEA.HI R6, R7.reuse, R8.reuse, RZ, 0x2 ;  /* 0x0000000807067211 */ /* 0x0c0fe400078f10ff */
[----:B------:R-:W-:Y:S02]  /*9f70*/  LEA.HI R7, R7, R8, RZ, 0x5 ;  /* 0x0000000807077211 */ /* 0x000fe400078f28ff */
[----:B------:R-:W3:Y:S01]  /*9f80*/  SHFL.BFLY PT, R28, R4, 0x1, 0x1f ;  /* 0x0c201f00041c7f89 */ /* 0x000ee200000e0000 */
[----:B------:R-:W-:Y:S02]  /*9f90*/  SHF.R.S32.HI R38, RZ, 0x2, R6 ;  /* 0x00000002ff267819 */ /* 0x000fe40000011406 */
[----:B------:R-:W-:Y:S02]  /*9fa0*/  LOP3.LUT R6, R6, 0xfffffffc, RZ, 0xc0, !PT ;  /* 0xfffffffc06067812 */ /* 0x000fe400078ec0ff */
[----:B------:R-:W-:-:S02]  /*9fb0*/  SHF.R.S32.HI R3, RZ, 0x1f, R38 ;  /* 0x0000001fff037819 */ /* 0x000fc40000011426 */
[----:B------:R-:W-:Y:S01]  /*9fc0*/  SHF.R.S32.HI R30, RZ, 0x5, R7 ;  /* 0x00000005ff1e7819 */ /* 0x000fe20000011407 */
[----:B------:R-:W-:Y:S01]  /*9fd0*/  IMAD.IADD R8, R8, 0x1, -R6 ;  /* 0x0000000108087824 */ /* 0x000fe200078e0a06 */
[----:B------:R-:W-:Y:S01]  /*9fe0*/  LEA.HI R3, R3, R38, RZ, 0x3 ;  /* 0x0000002603037211 */ /* 0x000fe200078f18ff */
[----:B------:R-:W-:-:S03]  /*9ff0*/  FADD.FTZ R6, R9, R231 ;  /* 0x000000e709067221 */ /* 0x000fc60000010000 */
[----:B------:R-:W-:Y:S02]  /*a000*/  LOP3.LUT R3, R3, 0xfffffff8, RZ, 0xc0, !PT ;  /* 0xfffffff803037812 */ /* 0x000fe400078ec0ff */
[----:B------:R4:W2:Y:S03]  /*a010*/  SHFL.BFLY PT, R26, R6, 0x1, 0x1f ;  /* 0x0c201f00061a7f89 */ /* 0x0008a600000e0000 */
[----:B------:R-:W-:Y:S02]  /*a020*/  IMAD.IADD R3, R38, 0x1, -R3 ;  /* 0x0000000126037824 */ /* 0x000fe400078e0a03 */
[----:B-1----:R-:W-:-:S03]  /*a030*/  FADD.FTZ R29, R5, R29 ;  /* 0x0000001d051d7221 */ /* 0x002fc60000010000 */
[----:B------:R-:W-:Y:S01]  /*a040*/  LEA.HI R2, R3, R3, RZ, 0x1 ;  /* 0x0000000303027211 */ /* 0x000fe200078f08ff */
[----:B---3--:R-:W-:-:S03]  /*a050*/  FADD.FTZ R28, R4, R28 ;  /* 0x0000001c041c7221 */ /* 0x008fc60000010000 */
        /* <DEDUP_REMOVED lines=9> */
[----:B------:R-:W-:Y:S02]  /*a0f0*/  LEA.HI R5, R3, R3, RZ, 0x1d ;  /* 0x0000000303057211 */ /* 0x000fe400078fe8ff */
[----:B------:R4:W1:Y:S03]  /*a100*/  SHFL.BFLY PT, R27, R7, 0x1, 0x1f ;  /* 0x0c201f00071b7f89 */ /* 0x00086600000e0000 */
[----:B------:R-:W-:-:S05]  /*a110*/  IMAD.U32 R15, R15, 0x2, R5 ;  /* 0x000000020f0f7824 */ /* 0x000fca00078e0005 */
[----:B------:R-:W-:Y:S02]  /*a120*/  LEA R15, R15, UR4, 0x1 ;  /* 0x000000040f0f7c11 */ /* 0x000fe4000f8e08ff */
[----:B--2---:R-:W-:-:S13]  /*a130*/  ISETP.NE.AND P1, PT, R11, -0x1, PT ;  /* 0xffffffff0b00780c */ /* 0x004fda0003f25270 */
[----:B------:R-:W2:Y:S02]  /*a140*/  @P1 LDC.64 R12, c[0x0][0x298] ;  /* 0x0000a600ff0c1b82 */ /* 0x000ea40000000a00 */
[----:B--2---:R-:W-:-:S04]  /*a150*/  @P1 IMAD.WIDE.U32 R2, R11, R12, RZ ;  /* 0x0000000c0b021225 */ /* 0x004fc800078e00ff */
[----:B------:R-:W-:Y:S02]  /*a160*/  @P1 IMAD R37, R11, R13, R3 ;  /* 0x0000000d0b251224 */ /* 0x000fe400078e0203 */
[----:B------:R-:W-:Y:S01]  /*a170*/  @P1 IMAD.MOV.U32 R36, RZ, RZ, R2 ;  /* 0x000000ffff241224 */ /* 0x000fe200078e0002 */
[----:B-1--4-:R-:W-:Y:S06]  /*a180*/  @P1 BRA `(.L_x_79) ;  /* 0x0000000000201947 */ /* 0x012fec0003800000 */
[----:B------:R-:W1:Y:S01]  /*a190*/  S2R R10, SR_CTAID.Y ;  /* 0x00000000000a7919 */ /* 0x000e620000002600 */
[----:B------:R-:W2:Y:S01]  /*a1a0*/  LDC.64 R4, c[0x0][0x290] ;  /* 0x0000a400ff047b82 */ /* 0x000ea20000000a00 */
[----:B-1----:R-:W-:Y:S01]  /*a1b0*/  SHF.R.S32.HI R8, RZ, 0x1f, R10 ;  /* 0x0000001fff087819 */ /* 0x002fe2000001140a */
[----:B--2---:R-:W-:-:S04]  /*a1c0*/  IMAD.WIDE.U32 R2, R10, R4, RZ ;  /* 0x000000040a027225 */ /* 0x004fc800078e00ff */
[----:B------:R-:W-:Y:S01]  /*a1d0*/  IMAD R8, R8, R4, RZ ;  /* 0x0000000408087224 */ /* 0x000fe200078e02ff */
[----:B------:R-:W-:-:S03]  /*a1e0*/  MOV R36, R2 ;  /* 0x0000000200247202 */ /* 0x000fc60000000f00 */
[----:B------:R-:W-:-:S05]  /*a1f0*/  IMAD R5, R10, R5, R8 ;  /* 0x000000050a057224 */ /* 0x000fca00078e0208 */
[----:B------:R-:W-:-:S07]  /*a200*/  IADD3 R37, R3, R5, RZ ;  /* 0x0000000503257210 */ /* 0x000fce0007ffe0ff */
.L_x_79:
        /* <DEDUP_REMOVED lines=13> */
[----:B------:R-:W1:Y:S01]  /*a2e0*/  S2R R2, SR_CTAID.Y ;  /* 0x0000000000027919 */ /* 0x000e620000002600 */
[----:B------:R-:W1:Y:S01]  /*a2f0*/  LDC R4, c[0x0][0x2c4] ;  /* 0x0000b100ff047b82 */ /* 0x000e620000000800 */
[----:B------:R-:W-:Y:S01]  /*a300*/  PLOP3.LUT P6, PT, PT, PT, PT, 0x80, 0x0 ;  /* 0x000000000000781c */ /* 0x000fe20003fcf070 */
[----:B-1----:R-:W-:-:S05]  /*a310*/  IMAD R2, R2, R4, RZ ;  /* 0x0000000402027224 */ /* 0x002fca00078e02ff */
[----:B------:R-:W-:-:S04]  /*a320*/  SEL R2, R2, R11, !P1 ;  /* 0x0000000b02027207 */ /* 0x000fc80004800000 */
[--C-:B------:R-:W-:Y:S01]  /*a330*/  SHF.R.S32.HI R25, RZ, 0x1f, R2.reuse ;  /* 0x0000001fff197819 */ /* 0x100fe20000011402 */
[----:B------:R-:W-:-:S07]  /*a340*/  IMAD.MOV.U32 R24, RZ, RZ, R2 ;  /* 0x000000ffff187224 */ /* 0x000fce00078e0002 */
.L_x_80:
[----:B------:R-:W2:Y:S04]  /*a350*/  LDL R41, [R1+0x64] ;  /* 0x0000640001297983 */ /* 0x000ea80000100800 */
[----:B------:R1:W5:Y:S01]  /*a360*/  LDL R40, [R1+0x54] ;  /* 0x0000540001287983 */ /* 0x0003620000100800 */
[----:B------:R-:W-:Y:S01]  /*a370*/  MOV R31, 0x10 ;  /* 0x00000010001f7802 */ /* 0x000fe20000000f00 */
[----:B------:R-:W-:Y:S01]  /*a380*/  FADD.FTZ R27, R7, R27 ;  /* 0x0000001b071b7221 */ /* 0x000fe20000010000 */
[----:B------:R-:W-:Y:S01]  /*a390*/  ISETP.NE.AND P5, PT, RZ, UR4, PT ;  /* 0x00000004ff007c0c */ /* 0x000fe2000bfa5270 */
[----:B------:R-:W3:Y:S01]  /*a3a0*/  S2R R39, SR_CTAID.Y ;  /* 0x0000000000277919 */ /* 0x000ee20000002600 */
[----:B------:R-:W-:Y:S01]  /*a3b0*/  SEL R31, R31, 0xfffffff0, P4 ;  /* 0xfffffff01f1f7807 */ /* 0x000fe20002000000 */
[----:B------:R-:W4:Y:S01]  /*a3c0*/  S2UR UR4, SR_CTAID.X ;  /* 0x00000000000479c3 */ /* 0x000f220000002500 */
[----:B------:R-:W-:Y:S01]  /*a3d0*/  LOP3.LUT P4, RZ, R0, 0x2, RZ, 0xc0, !PT ;  /* 0x0000000200ff7812 */ /* 0x000fe2000788c0ff */
[----:B------:R-:W-:Y:S01]  /*a3e0*/  BSSY B0, `(.L_x_81) ;  /* 0x00000a9000007945 */ /* 0x000fe20003800000 */
[----:B------:R-:W-:-:S02]  /*a3f0*/  ISETP.NE.AND P0, PT, R3, RZ, PT ;  /* 0x000000ff0300720c */ /* 0x000fc40003f05270 */
[C---:B------:R-:W-:Y:S02]  /*a400*/  IADD3 R19, R15.reuse, 0x20, RZ ;  /* 0x000000200f137810 */ /* 0x040fe40007ffe0ff */
[----:B------:R-:W-:Y:S02]  /*a410*/  FSETP.NE.FTZ.AND P1, PT, R26, RZ, PT ;  /* 0x000000ff1a00720b */ /* 0x000fe40003f35000 */
[----:B------:R-:W-:Y:S01]  /*a420*/  MOV R3, 0x3f800000 ;  /* 0x3f80000000037802 */ /* 0x000fe20000000f00 */
[----:B------:R-:W1:Y:S01]  /*a430*/  @!P5 LDC R17, c[0x0][0x2c4] ;  /* 0x0000b100ff11db82 */ /* 0x000e620000000800 */
[----:B------:R-:W-:Y:S02]  /*a440*/  MOV R4, 0x3f800000 ;  /* 0x3f80000000047802 */ /* 0x000fe40000000f00 */
[----:B------:R-:W-:Y:S02]  /*a450*/  MOV R0, 0x3f800000 ;  /* 0x3f80000000007802 */ /* 0x000fe40000000f00 */
[----:B------:R-:W-:Y:S01]  /*a460*/  @P4 IADD3 R19, R15, -0x20, RZ ;  /* 0xffffffe00f134810 */ /* 0x000fe20007ffe0ff */
[----:B------:R-:W4:Y:S01]  /*a470*/  @P3 MUFU.RCP R3, R29 ;  /* 0x0000001d00033308 */ /* 0x000f220000001000 */
[----:B------:R-:W-:Y:S01]  /*a480*/  PLOP3.LUT P4, PT, PT, PT, PT, 0x8, 0x0 ;  /* 0x000000000000781c */ /* 0x000fe20003f8e170 */
[----:B------:R-:W3:Y:S01]  /*a490*/  @P5 LDC.64 R22, c[0x0][0x2c0] ;  /* 0x0000b000ff165b82 */ /* 0x000ee20000000a00 */
[----:B------:R-:W-:-:S02]  /*a4a0*/  @!P5 PLOP3.LUT P4, PT, P0, PT, PT, 0x80, 0x0 ;  /* 0x000000000000d81c */ /* 0x000fc4000078f070 */
[----:B------:R-:W-:Y:S02]  /*a4b0*/  FSETP.NE.FTZ.AND P0, PT, R27, RZ, PT ;  /* 0x000000ff1b00720b */ /* 0x000fe40003f15000 */
[----:B------:R-:W-:Y:S01]  /*a4c0*/  MOV R2, 0x3f800000 ;  /* 0x3f80000000027802 */ /* 0x000fe20000000f00 */
[----:B------:R-:W4:Y:S08]  /*a4d0*/  @P2 MUFU.RCP R4, R28 ;  /* 0x0000001c00042308 */ /* 0x000f300000001000 */
[----:B------:R-:W1:Y:S01]  /*a4e0*/  @P1 MUFU.RCP R0, R26 ;  /* 0x0000001a00001308 */ /* 0x000e620000001000 */
[C---:B----4-:R-:W-:Y:S01]  /*a4f0*/  FMUL.FTZ R144, R3.reuse, R144 ;  /* 0x0000009003907220 */ /* 0x050fe20000410000 */
[C---:B------:R-:W-:Y:S01]  /*a500*/  FMUL.FTZ R145, R3.reuse, R145 ;  /* 0x0000009103917220 */ /* 0x040fe20000410000 */
[C---:B------:R-:W-:Y:S01]  /*a510*/  FMUL.FTZ R152, R3.reuse, R152 ;  /* 0x0000009803987220 */ /* 0x040fe20000410000 */
[C---:B------:R-:W-:Y:S01]  /*a520*/  FMUL.FTZ R153, R3.reuse, R153 ;  /* 0x0000009903997220 */ /* 0x040fe20000410000 */
[C---:B------:R-:W-:Y:S01]  /*a530*/  FMUL.FTZ R156, R3.reuse, R156 ;  /* 0x0000009c039c7220 */ /* 0x040fe20000410000 */
[C---:B------:R-:W-:Y:S01]  /*a540*/  FMUL.FTZ R12, R3.reuse, R157 ;  /* 0x0000009d030c7220 */ /* 0x040fe20000410000 */
[C---:B------:R-:W-:Y:S01]  /*a550*/  FMUL.FTZ R164, R3.reuse, R164 ;  /* 0x000000a403a47220 */ /* 0x040fe20000410000 */
[----:B------:R-:W4:Y:S01]  /*a560*/  @P0 MUFU.RCP R2, R27 ;  /* 0x0000001b00020308 */ /* 0x000f220000001000 */
        /* <DEDUP_REMOVED lines=16> */
[C---:B----4-:R-:W-:Y:S01]  /*a670*/  FMUL.FTZ R143, R2.reuse, R143 ;  /* 0x0000008f028f7220 */ /* 0x050fe20000410000 */
        /* <DEDUP_REMOVED lines=12> */
[----:B------:R-:W4:Y:S01]  /*a740*/  @P4 LDC R17, c[0x0][0x2e4] ;  /* 0x0000b900ff114b82 */ /* 0x000f220000000800 */
[----:B------:R-:W-:Y:S01]  /*a750*/  F2FP.BF16.F32.PACK_AB R3, R3, R154 ;  /* 0x0000009a0303723e */ /* 0x000fe200000010ff */
[----:B------:R3:W-:Y:S01]  /*a760*/  STS [R15+0x200], R7 ;  /* 0x000200070f007388 */ /* 0x0007e20000000800 */
[----:B------:R-:W-:-:S02]  /*a770*/  IADD3 R2, R15, R31, RZ ;  /* 0x0000001f0f027210 */ /* 0x000fc40007ffe0ff */
[----:B------:R-:W-:Y:S02]  /*a780*/  F2FP.BF16.F32.PACK_AB R6, R6, R140 ;  /* 0x0000008c0606723e */ /* 0x000fe400000010ff */
[----:B------:R-:W-:Y:S01]  /*a790*/  F2FP.BF16.F32.PACK_AB R5, R143, R5 ;  /* 0x000000058f05723e */ /* 0x000fe200000010ff */
[----:B------:R-:W-:Y:S01]  /*a7a0*/  STS [R2], R4 ;  /* 0x0000000402007388 */ /* 0x000fe20000000800 */
[----:B------:R-:W-:Y:S02]  /*a7b0*/  F2FP.BF16.F32.PACK_AB R14, R14, R148 ;  /* 0x000000940e0e723e */ /* 0x000fe400000010ff */
[----:B------:R-:W-:Y:S01]  /*a7c0*/  F2FP.BF16.F32.PACK_AB R13, R151, R13 ;  /* 0x0000000d970d723e */ /* 0x000fe200000010ff */
[----:B------:R3:W-:Y:S01]  /*a7d0*/  STS [R2+0x200], R3 ;  /* 0x0002000302007388 */ /* 0x0007e20000000800 */
[----:B------:R-:W-:Y:S02]  /*a7e0*/  F2FP.BF16.F32.PACK_AB R12, R12, R156 ;  /* 0x0000009c0c0c723e */ /* 0x000fe400000010ff */
[----:B------:R-:W-:Y:S01]  /*a7f0*/  F2FP.BF16.F32.PACK_AB R11, R11, R158 ;  /* 0x0000009e0b0b723e */ /* 0x000fe200000010ff */
[----:B------:R-:W-:Y:S01]  /*a800*/  STS [R15+0x1000], R6 ;  /* 0x001000060f007388 */ /* 0x000fe20000000800 */
[----:B------:R-:W-:-:S02]  /*a810*/  F2FP.BF16.F32.PACK_AB R9, R9, R164 ;  /* 0x000000a40909723e */ /* 0x000fc400000010ff */
[----:B------:R-:W-:Y:S01]  /*a820*/  F2FP.BF16.F32.PACK_AB R8, R8, R166 ;  /* 0x000000a60808723e */ /* 0x000fe200000010ff */
[----:B------:R4:W-:Y:S01]  /*a830*/  STS [R15+0x1200], R5 ;  /* 0x001200050f007388 */ /* 0x0009e20000000800 */
[----:B------:R-:W-:Y:S02]  /*a840*/  F2FP.BF16.F32.PACK_AB R10, R10, R160 ;  /* 0x000000a00a0a723e */ /* 0x000fe400000010ff */
[----:B-1----:R-:W-:Y:S01]  /*a850*/  IADD3 R0, R31, R19, RZ ;  /* 0x000000131f007210 */ /* 0x002fe20007ffe0ff */
[----:B------:R-:W-:Y:S01]  /*a860*/  STS [R2+0x1000], R14 ;  /* 0x0010000e02007388 */ /* 0x000fe20000000800 */
[----:B------:R-:W-:Y:S02]  /*a870*/  F2FP.BF16.F32.PACK_AB R18, R163, R18 ;  /* 0x00000012a312723e */ /* 0x000fe400000010ff */
[----:B------:R-:W-:Y:S01]  /*a880*/  F2FP.BF16.F32.PACK_AB R21, R21, R168 ;  /* 0x000000a81515723e */ /* 0x000fe200000010ff */
[----:B------:R1:W-:Y:S01]  /*a890*/  STS [R2+0x1200], R13 ;  /* 0x0012000d02007388 */ /* 0x0003e20000000800 */
[----:B------:R-:W-:Y:S01]  /*a8a0*/  F2FP.BF16.F32.PACK_AB R20, R171, R20 ;  /* 0x00000014ab14723e */ /* 0x000fe200000010ff */
[----:B---3--:R-:W3:Y:S02]  /*a8b0*/  @!P5 LDC R7, c[0x0][0x270] ;  /* 0x00009c00ff07db82 */ /* 0x008ee40000000800 */
[----:B------:R3:W-:Y:S04]  /*a8c0*/  STS [R19], R12 ;  /* 0x0000000c13007388 */ /* 0x0007e80000000800 */
[----:B------:R3:W-:Y:S01]  /*a8d0*/  STS [R19+0x200], R11 ;  /* 0x0002000b13007388 */ /* 0x0007e20000000800 */
[----:B------:R-:W3:Y:S01]  /*a8e0*/  @P3 MUFU.LG2 R3, R29 ;  /* 0x0000001d00033308 */ /* 0x000ee20000000c00 */
[----:B------:R-:W3:Y:S02]  /*a8f0*/  @P3 LDC R4, c[0x0][0x2e8] ;  /* 0x0000ba00ff043b82 */ /* 0x000ee40000000800 */
[----:B------:R-:W-:Y:S04]  /*a900*/  STS [R0], R9 ;  /* 0x0000000900007388 */ /* 0x000fe80000000800 */
[----:B------:R3:W-:Y:S01]  /*a910*/  STS [R0+0x200], R8 ;  /* 0x0002000800007388 */ /* 0x0007e20000000800 */
[----:B----4-:R-:W-:Y:S01]  /*a920*/  @P0 MUFU.LG2 R5, R27 ;  /* 0x0000001b00050308 */ /* 0x010fe20000000c00 */
[----:B------:R-:W4:Y:S02]  /*a930*/  @P5 LDC R6, c[0x0][0x2c0] ;  /* 0x0000b000ff065b82 */ /* 0x000f240000000800 */
[----:B------:R4:W-:Y:S04]  /*a940*/  STS [R19+0x1000], R10 ;  /* 0x0010000a13007388 */ /* 0x0009e80000000800 */
[----:B------:R-:W-:Y:S01]  /*a950*/  STS [R19+0x1200], R18 ;  /* 0x0012001213007388 */ /* 0x000fe20000000800 */
[----:B-1----:R-:W-:Y:S01]  /*a960*/  @P5 MOV R2, 0x1 ;  /* 0x0000000100025802 */ /* 0x002fe20000000f00 */
[----:B---3--:R-:W-:-:S02]  /*a970*/  @!P5 IMAD R2, R17, R7, RZ ;  /* 0x000000071102d224 */ /* 0x008fc400078e02ff */
[----:B------:R-:W-:Y:S01]  /*a980*/  @P3 FMUL.FTZ R3, R3, 0.69314718246459960938 ;  /* 0x3f31721803033820 */ /* 0x000fe20000410000 */
[----:B------:R1:W-:Y:S01]  /*a990*/  STS [R0+0x1000], R21 ;  /* 0x0010001500007388 */ /* 0x0003e20000000800 */
[----:B------:R-:W3:Y:S01]  /*a9a0*/  @P1 LDC R12, c[0x0][0x2e8] ;  /* 0x0000ba00ff0c1b82 */ /* 0x000ee20000000800 */
[----:B------:R-:W-:Y:S01]  /*a9b0*/  IMAD R2, R39, R2, RZ ;  /* 0x0000000227027224 */ /* 0x000fe200078e02ff */
[----:B------:R-:W-:Y:S01]  /*a9c0*/  @P1 MUFU.LG2 R7, R26 ;  /* 0x0000001a00071308 */ /* 0x000fe20000000c00 */
[----:B------:R1:W-:Y:S03]  /*a9d0*/  STS [R0+0x1200], R20 ;  /* 0x0012001400007388 */ /* 0x0003e60000000800 */
[----:B------:R-:W-:Y:S02]  /*a9e0*/  SEL R2, R2, RZ, !P6 ;  /* 0x000000ff02027207 */ /* 0x000fe40007000000 */
[----:B------:R-:W-:Y:S08]  /*a9f0*/  BAR.SYNC.DEFER_BLOCKING 0x0 ;  /* 0x0000000000007b1d */ /* 0x000ff00000010000 */
[----:B------:R-:W3:Y:S01]  /*aa00*/  @P0 LDC R11, c[0x0][0x2e8] ;  /* 0x0000ba00ff0b0b82 */ /* 0x000ee20000000800 */
[----:B------:R-:W1:Y:S01]  /*aa10*/  @P2 MUFU.LG2 R8, R28 ;  /* 0x0000001c00082308 */ /* 0x000e620000000c00 */
[----:B------:R-:W3:Y:S01]  /*aa20*/  S2R R31, SR_CTAID.Z ;  /* 0x00000000001f7919 */ /* 0x000ee20000002700 */
[----:B------:R-:W-:-:S05]  /*aa30*/  @!P5 MOV R6, 0x1 ;  /* 0x000000010006d802 */ /* 0x000fca0000000f00 */
[----:B----4-:R-:W4:Y:S01]  /*aa40*/  @P2 LDC R10, c[0x0][0x2e8] ;  /* 0x0000ba00ff0a2b82 */ /* 0x010f220000000800 */
[----:B-1----:R-:W-:Y:S01]  /*aa50*/  MOV R21, 0x7f800000 ;  /* 0x7f80000000157802 */ /* 0x002fe20000000f00 */
[----:B------:R-:W-:Y:S01]  /*aa60*/  @P5 IMAD R0, R23, R22, RZ ;  /* 0x0000001617005224 */ /* 0x000fe200078e02ff */
[----:B------:R-:W-:Y:S01]  /*aa70*/  @!P5 MOV R0, R17 ;  /* 0x000000110000d202 */ /* 0x000fe20000000f00 */
[----:B------:R1:W1:Y:S01]  /*aa80*/  LDS.128 R32, [R225+0x1800] ;  /* 0x00180000e1207984 */ /* 0x0002620000000c00 */
[----:B------:R-:W-:Y:S01]  /*aa90*/  MOV R23, 0x7f800000 ;  /* 0x7f80000000177802 */ /* 0x000fe20000000f00 */
[----:B------:R-:W-:Y:S01]  /*aaa0*/  @P3 FFMA.FTZ R23, R139, R4, R3 ;  /* 0x000000048b173223 */ /* 0x000fe20000010003 */
[----:B------:R-:W-:Y:S01]  /*aab0*/  @P2 FMUL.FTZ R3, R8, 0.69314718246459960938 ;  /* 0x3f31721808032820 */ /* 0x000fe20000410000 */
[----:B------:R-:W-:Y:S01]  /*aac0*/  @P1 FMUL.FTZ R4, R7, 0.69314718246459960938 ;  /* 0x3f31721807041820 */ /* 0x000fe20000410000 */
[----:B------:R-:W-:Y:S02]  /*aad0*/  MOV R22, 0x7f800000 ;  /* 0x7f80000000167802 */ /* 0x000fe40000000f00 */
[----:B------:R-:W-:Y:S01]  /*aae0*/  MOV R20, 0x7f800000 ;  /* 0x7f80000000147802 */ /* 0x000fe20000000f00 */
[----:B---3--:R-:W-:Y:S01]  /*aaf0*/  @P1 FFMA.FTZ R20, R137, R12, R4 ;  /* 0x0000000c89141223 */ /* 0x008fe20000010004 */
[----:B----4-:R-:W-:Y:S01]  /*ab00*/  @P2 FFMA.FTZ R22, R138, R10, R3 ;  /* 0x0000000a8a162223 */ /* 0x010fe20000010003 */
[----:B------:R-:W-:-:S02]  /*ab10*/  IMAD R0, R31, R0, R2 ;  /* 0x000000001f007224 */ /* 0x000fc400078e0202 */
[----:B------:R-:W-:-:S05]  /*ab20*/  IMAD R2, R6, UR4, RZ ;  /* 0x0000000406027c24 */ /* 0x000fca000f8e02ff */
[----:B------:R-:W-:Y:S01]  /*ab30*/  SHF.L.U32 R9, R2, 0x7, RZ ;  /* 0x0000000702097819 */ /* 0x000fe200000006ff */
[----:B------:R-:W-:-:S03]  /*ab40*/  @P0 FMUL.FTZ R2, R5, 0.69314718246459960938 ;  /* 0x3f31721805020820 */ /* 0x000fc60000410000 */
[----:B------:R-:W-:Y:S01]  /*ab50*/  IADD3 R8, P4, P3, R9, R24, R0 ;  /* 0x0000001809087210 */ /* 0x000fe20007b9e000 */
[----:B------:R-:W-:Y:S01]  /*ab60*/  @P0 FFMA.FTZ R21, R16, R11, R2 ;  /* 0x0000000b10150223 */ /* 0x000fe20000010002 */
[----:B------:R-:W-:Y:S02]  /*ab70*/  SHF.R.S32.HI R5, RZ, 0x1f, R9 ;  /* 0x0000001fff057819 */ /* 0x000fe40000011409 */
[----:B------:R-:W-:-:S04]  /*ab80*/  SHF.R.S32.HI R0, RZ, 0x1f, R0 ;  /* 0x0000001fff007819 */ /* 0x000fc80000011400 */
[----:B------:R-:W-:Y:S02]  /*ab90*/  IADD3.X R9, R5, R25, R0, P4, P3 ;  /* 0x0000001905097210 */ /* 0x000fe400027e6400 */
[----:B--2---:R-:W-:-:S13]  /*aba0*/  LOP3.LUT P5, RZ, R41, 0x3, RZ, 0xc0, !PT ;  /* 0x0000000329ff7812 */ /* 0x004fda00078ac0ff */
[----:B-1----:R-:W-:Y:S05]  /*abb0*/  @P5 BRA `(.L_x_82) ;  /* 0x0000000000ac5947 */ /* 0x002fea0003800000 */
        /* <DEDUP_REMOVED lines=25> */
[----:B------:R-:W3:Y:S01]  /*ad50*/  @!P1 LDC.64 R16, c[0x0][0x2b0] ;  /* 0x0000ac00ff109b82 */ /* 0x000ee20000000a00 */
[----:B------:R-:W-:Y:S02]  /*ad60*/  @!P0 IADD3 R10, P6, R5, R8, RZ ;  /* 0x00000008050a8210 */ /* 0x000fe40007fde0ff */
[----:B------:R-:W-:-:S05]  /*ad70*/  @!P2 LEA.HI.X.SX32 R2, R2, R9, 0x1, P5 ;  /* 0x000000090202a211 */ /* 0x000fca00028f0eff */
        /* <DEDUP_REMOVED lines=15> */
.L_x_82:
[----:B------:R-:W-:Y:S05]  /*ae70*/  BSYNC B0 ;  /* 0x0000000000007941 */ /* 0x000fea0003800000 */
.L_x_81:
[----:B-1----:R-:W2:Y:S01]  /*ae80*/  LDL.LU.64 R8, [R1+0x20] ;  /* 0x0000200001087983 */ /* 0x002ea20000300a00 */
[----:B------:R-:W-:-:S03]  /*ae90*/  ULDC UR4, c[0x0][0x2d0] ;  /* 0x0000b40000047ab9 */ /* 0x000fc60000000800 */
[----:B------:R-:W3:Y:S04]  /*aea0*/  LDL.LU R7, [R1+0x58] ;  /* 0x0000580001077983 */ /* 0x000ee80000300800 */
[----:B------:R-:W4:Y:S04]  /*aeb0*/  LDL.LU R5, [R1+0x60] ;  /* 0x0000600001057983 */ /* 0x000f280000300800 */
[----:B------:R-:W4:Y:S04]  /*aec0*/  LDL.LU R4, [R1+0x5c] ;  /* 0x00005c0001047983 */ /* 0x000f280000300800 */
[----:B------:R1:W5:Y:S01]  /*aed0*/  LDL.64 R10, [R1+0x48] ;  /* 0x00004800010a7983 */ /* 0x0003620000100a00 */
[----:B------:R-:W-:Y:S01]  /*aee0*/  SHF.R.S32.HI R0, RZ, 0x1f, R31 ;  /* 0x0000001fff007819 */ /* 0x000fe2000001141f */
[----:B------:R-:W-:Y:S02]  /*aef0*/  BSSY B0, `(.L_x_83) ;  /* 0x0000019000007945 */ /* 0x000fe40003800000 */
[----:B------:R1:W1:Y:S01]  /*af00*/  LDS.128 R12, [R225] ;  /* 0x00000000e10c7984 */ /* 0x0002620000000c00 */
[----:B--2---:R-:W-:-:S02]  /*af10*/  IADD3 R2, P1, R8, R36, RZ ;  /* 0x0000002408027210 */ /* 0x004fc40007f3e0ff */
[----:B------:R-:W-:Y:S01]  /*af20*/  ISETP.GE.AND P0, PT, R8, UR4, PT ;  /* 0x0000000408007c0c */ /* 0x000fe2000bf06270 */
[----:B------:R-:W-:Y:S02]  /*af30*/  ULDC.64 UR4, c[0x0][0x2a0] ;  /* 0x0000a80000047ab9 */ /* 0x000fe40000000a00 */
[----:B------:R-:W-:Y:S01]  /*af40*/  IMAD.X R3, R9, 0x1, R37, P1 ;  /* 0x0000000109037824 */ /* 0x000fe200008e0625 */
[-C--:B-----5:R-:W-:Y:S01]  /*af50*/  ISETP.GE.OR P1, PT, R38, R40.reuse, P0 ;  /* 0x000000282600720c */ /* 0x0a0fe20000726670 */
[----:B------:R-:W-:Y:S01]  /*af60*/  IMAD R0, R0, UR4, RZ ;  /* 0x0000000400007c24 */ /* 0x000fe2000f8e02ff */
[-C--:B---3--:R-:W-:Y:S01]  /*af70*/  ISETP.GE.OR P2, PT, R7, R40.reuse, P0 ;  /* 0x000000280700720c */ /* 0x088fe20000746670 */
[----:B------:R-:W-:Y:S01]  /*af80*/  IMAD.WIDE.U32 R8, R31, UR4, R2 ;  /* 0x000000041f087c25 */ /* 0x000fe2000f8e0002 */
[-C--:B----4-:R-:W-:Y:S02]  /*af90*/  ISETP.GE.OR P3, PT, R5, R40.reuse, P0 ;  /* 0x000000280500720c */ /* 0x090fe40000766670 */
[----:B------:R-:W-:Y:S01]  /*afa0*/  ISETP.GE.OR P4, PT, R4, R40, P0 ;  /* 0x000000280400720c */ /* 0x000fe20000786670 */
[----:B------:R-:W-:-:S04]  /*afb0*/  IMAD R0, R31, UR5, R0 ;  /* 0x000000051f007c24 */ /* 0x000fc8000f8e0200 */
[----:B------:R-:W-:Y:S02]  /*afc0*/  IMAD.IADD R7, R9, 0x1, R0 ;  /* 0x0000000109077824 */ /* 0x000fe400078e0200 */
[----:B-1----:R-:W-:Y:S06]  /*afd0*/  @P1 BRA `(.L_x_84) ;  /* 0x0000000000281947 */ /* 0x002fec0003800000 */
        /* <DEDUP_REMOVED lines=9> */
[----:B------:R1:W-:Y:S02]  /*b070*/  STG.E.128 desc[UR8][R4.64], R12 ;  /* 0x0000000c04007986 */ /* 0x0003e4000c101d08 */
.L_x_84:
[----:B------:R-:W-:Y:S05]  /*b080*/  BSYNC B0 ;  /* 0x0000000000007941 */ /* 0x000fea0003800000 */
.L_x_83:
[----:B-1----:R1:W2:Y:S01]  /*b090*/  LDS.128 R12, [R225+0x800] ;  /* 0x00080000e10c7984 */ /* 0x0022a20000000c00 */
        /* <DEDUP_REMOVED lines=14> */
[----:B--2---:R3:W-:Y:S02]  /*b180*/  STG.E.128 desc[UR8][R4.64], R12 ;  /* 0x0000000c04007986 */ /* 0x0047e4000c101d08 */
.L_x_86:
[----:B------:R-:W-:Y:S05]  /*b190*/  BSYNC B0 ;  /* 0x0000000000007941 */ /* 0x000fea0003800000 */
.L_x_85:
        /* <DEDUP_REMOVED lines=16> */
.L_x_88:
[----:B------:R-:W-:Y:S05]  /*b2a0*/  BSYNC B0 ;  /* 0x0000000000007941 */ /* 0x000fea0003800000 */
.L_x_87:
        /* <DEDUP_REMOVED lines=15> */
.L_x_45:
[----:B------:R-:W2:Y:S01]  /*b3a0*/  LDL.LU R19, [R1+0x50] ;  /* 0x0000500001137983 */ /* 0x000ea20000300800 */
[----:B------:R-:W1:Y:S01]  /*b3b0*/  LDC.U8 R2, c[0x0][0x3d9] ;  /* 0x0000f640ff027b82 */ /* 0x000e620000000000 */
[----:B------:R-:W-:Y:S01]  /*b3c0*/  SHF.R.S32.HI R14, RZ, 0x1f, R101 ;  /* 0x0000001fff0e7819 */ /* 0x000fe20000011465 */
[----:B------:R-:W-:Y:S01]  /*b3d0*/  IMAD.IADD R12, R12, 0x1, -R25 ;  /* 0x000000010c0c7824 */ /* 0x000fe200078e0a19 */
[----:B------:R-:W-:Y:S01]  /*b3e0*/  ULDC UR6, c[0x0][0x2d0] ;  /* 0x0000b40000067ab9 */ /* 0x000fe20000000800 */
[----:B------:R-:W-:Y:S01]  /*b3f0*/  ULDC.64 UR4, c[0x0][0x2a0] ;  /* 0x0000a80000047ab9 */ /* 0x000fe20000000a00 */
[----:B------:R-:W-:Y:S02]  /*b400*/  LEA.HI R14, R14, R101, RZ, 0x2 ;  /* 0x000000650e0e7211 */ /* 0x000fe400078f10ff */
[----:B------:R-:W-:Y:S01]  /*b410*/  CS2R R16, SRZ ;  /* 0x0000000000107805 */ /* 0x000fe2000001ff00 */
[----:B------:R-:W-:Y:S01]  /*b420*/  BSSY B0, `(.L_x_89) ;  /* 0x000004c000007945 */ /* 0x000fe20003800000 */
[----:B------:R-:W3:Y:S01]  /*b430*/  LDC.U8 R0, c[0x0][0x3d8] ;  /* 0x0000f600ff007b82 */ /* 0x000ee20000000000 */
[----:B-1----:R-:W-:-:S02]  /*b440*/  ISETP.NE.AND P3, PT, R2, RZ, PT ;  /* 0x000000ff0200720c */ /* 0x002fc40003f65270 */
[C---:B---3--:R-:W-:Y:S02]  /*b450*/  ISETP.NE.AND P2, PT, R0.reuse, RZ, PT ;  /* 0x000000ff0000720c */ /* 0x048fe40003f45270 */
[----:B------:R-:W-:Y:S02]  /*b460*/  ISETP.NE.AND P1, PT, R0, RZ, !P3 ;  /* 0x000000ff0000720c */ /* 0x000fe40005f25270 */
[----:B------:R-:W-:-:S07]  /*b470*/  ISETP.NE.OR P2, PT, R2, RZ, !P2 ;  /* 0x000000ff0200720c */ /* 0x000fce0005745670 */
[----:B------:R-:W1:Y:S08]  /*b480*/  @!P3 LDC R6, c[0x0][0x2c4] ;  /* 0x0000b100ff06bb82 */ /* 0x000e700000000800 */
[----:B------:R-:W3:Y:S08]  /*b490*/  @!P3 LDC R13, c[0x0][0x270] ;  /* 0x00009c00ff0dbb82 */ /* 0x000ef00000000800 */
[----:B------:R-:W4:Y:S08]  /*b4a0*/  @!P2 LDC R15, c[0x0][0x2c4] ;  /* 0x0000b100ff0fab82 */ /* 0x000f300000000800 */
[----:B-1----:R-:W3:Y:S08]  /*b4b0*/  @P1 LDC R6, c[0x0][0x2e4] ;  /* 0x0000b900ff061b82 */ /* 0x002ef00000000800 */
[----:B------:R-:W1:Y:S08]  /*b4c0*/  @P3 LDC.64 R10, c[0x0][0x2c0] ;  /* 0x0000b000ff0a3b82 */ /* 0x000e700000000a00 */
[----:B------:R-:W1:Y:S01]  /*b4d0*/  @P3 LDC R18, c[0x0][0x2c0] ;  /* 0x0000b000ff123b82 */ /* 0x000e620000000800 */
[----:B------:R-:W-:Y:S01]  /*b4e0*/  @!P3 IMAD.MOV.U32 R18, RZ, RZ, 0x1 ;  /* 0x00000001ff12b424 */ /* 0x000fe200078e00ff */
[----:B--2---:R-:W-:-:S02]  /*b4f0*/  ISETP.NE.AND P0, PT, R19, -0x1, PT ;  /* 0xffffffff1300780c */ /* 0x004fc40003f05270 */
[----:B------:R-:W-:-:S11]  /*b500*/  ISETP.NE.OR P1, PT, R19, -0x1, P2 ;  /* 0xffffffff1300780c */ /* 0x000fd60001725670 */
[----:B------:R-:W2:Y:S01]  /*b510*/  @!P0 LDC.64 R4, c[0x0][0x290] ;  /* 0x0000a400ff048b82 */ /* 0x000ea20000000a00 */
[----:B------:R-:W-:-:S07]  /*b520*/  @!P0 SHF.R.S32.HI R0, RZ, 0x1f, R30 ;  /* 0x0000001fff008819 */ /* 0x000fce000001141e */
[----:B------:R-:W5:Y:S01]  /*b530*/  @P0 LDC.64 R8, c[0x0][0x298] ;  /* 0x0000a600ff080b82 */ /* 0x000f620000000a00 */
[----:B--2---:R-:W-:-:S04]  /*b540*/  @!P0 IMAD R0, R0, R4, RZ ;  /* 0x0000000400008224 */ /* 0x004fc800078e02ff */
[----:B------:R-:W-:Y:S01]  /*b550*/  @!P0 IMAD R7, R30, R5, R0 ;  /* 0x000000051e078224 */ /* 0x000fe200078e0200 */
[----:B------:R-:W-:Y:S01]  /*b560*/  LOP3.LUT R0, R14, 0xfffffffc, RZ, 0xc0, !PT ;  /* 0xfffffffc0e007812 */ /* 0x000fe200078ec0ff */
[----:B------:R-:W-:-:S04]  /*b570*/  @!P0 IMAD.WIDE.U32 R4, R30, R4, RZ ;  /* 0x000000041e048225 */ /* 0x000fc800078e00ff */
[----:B-----5:R-:W-:Y:S01]  /*b580*/  @P0 IMAD.WIDE.U32 R2, R19, R8, RZ ;  /* 0x0000000813020225 */ /* 0x020fe200078e00ff */
[----:B------:R-:W-:-:S03]  /*b590*/  SHF.R.S32.HI R8, RZ, 0x2, R14 ;  /* 0x00000002ff087819 */ /* 0x000fc6000001140e */
[----:B------:R-:W-:Y:S01]  /*b5a0*/  @P0 IMAD R9, R19, R9, R3 ;  /* 0x0000000913090224 */ /* 0x000fe200078e0203 */
[-C--:B------:R-:W-:Y:S01]  /*b5b0*/  ISETP.GE.AND P5, PT, R8, R12.reuse, PT ;  /* 0x0000000c0800720c */ /* 0x080fe20003fa6270 */
[----:B----4-:R-:W-:Y:S02]  /*b5c0*/  @!P1 IMAD R19, R30, R15, RZ ;  /* 0x0000000f1e139224 */ /* 0x010fe400078e02ff */
[C---:B------:R-:W-:Y:S02]  /*b5d0*/  VIADD R20, R8.reuse, 0x20 ;  /* 0x0000002008147836 */ /* 0x040fe40000000000 */
[C---:B------:R-:W-:Y:S01]  /*b5e0*/  VIADD R21, R8.reuse, 0x40 ;  /* 0x0000004008157836 */ /* 0x040fe20000000000 */
[----:B------:R2:W-:Y:S01]  /*b5f0*/  @!P1 STL [R1+0x50], R19 ;  /* 0x0000501301009387 */ /* 0x0005e20000100800 */
[----:B------:R-:W-:Y:S01]  /*b600*/  VIADD R22, R8, 0x60 ;  /* 0x0000006008167836 */ /* 0x000fe20000000000 */
[-C--:B------:R-:W-:Y:S01]  /*b610*/  ISETP.GE.AND P4, PT, R20, R12.reuse, PT ;  /* 0x0000000c1400720c */ /* 0x080fe20003f86270 */
[----:B------:R-:W-:Y:S01]  /*b620*/  @P0 IMAD.MOV.U32 R3, RZ, RZ, R2 ;  /* 0x000000ffff030224 */ /* 0x000fe200078e0002 */
[----:B------:R-:W-:Y:S01]  /*b630*/  ISETP.GE.AND P1, PT, R21, R12, PT ;  /* 0x0000000c1500720c */ /* 0x000fe20003f26270 */
[----:B------:R-:W-:Y:S01]  /*b640*/  IMAD.IADD R0, R101, 0x1, -R0 ;  /* 0x0000000165007824 */ /* 0x000fe200078e0a00 */
[----:B------:R-:W-:Y:S01]  /*b650*/  @!P2 SHF.R.S32.HI R17, RZ, 0x1f, R19 ;  /* 0x0000001fff11a819 */ /* 0x000fe20000011413 */
[----:B------:R-:W-:-:S02]  /*b660*/  @!P0 IMAD.IADD R9, R5, 0x1, R7 ;  /* 0x0000000105098824 */ /* 0x000fc400078e0207 */
[----:B------:R-:W-:Y:S01]  /*b670*/  @!P0 IMAD.MOV.U32 R3, RZ, RZ, R4 ;  /* 0x000000ffff038224 */ /* 0x000fe200078e0004 */
[----:B------:R-:W-:Y:S01]  /*b680*/  ISETP.GE.AND P0, PT, R22, R12, PT ;  /* 0x0000000c1600720c */ /* 0x000fe20003f06270 */
[----:B------:R-:W-:Y:S01]  /*b690*/  @P3 IMAD.MOV.U32 R2, RZ, RZ, 0x1 ;  /* 0x00000001ff023424 */ /* 0x000fe200078e00ff */
[----:B------:R-:W-:Y:S01]  /*b6a0*/  ISETP.NE.OR P5, PT, R0, RZ, P5 ;  /* 0x000000ff0000720c */ /* 0x000fe20002fa5670 */
[----:B---3--:R-:W-:Y:S01]  /*b6b0*/  @!P3 IMAD R2, R6, R13, RZ ;  /* 0x0000000d0602b224 */ /* 0x008fe200078e02ff */
[C---:B------:R-:W-:Y:S01]  /*b6c0*/  ISETP.NE.OR P6, PT, R0.reuse, RZ, P4 ;  /* 0x000000ff0000720c */ /* 0x040fe200027c5670 */
[----:B-1----:R-:W-:Y:S01]  /*b6d0*/  @P3 IMAD R13, R11, R10, RZ ;  /* 0x0000000a0b0d3224 */ /* 0x002fe200078e02ff */
[----:B------:R-:W-:Y:S01]  /*b6e0*/  ISETP.NE.OR P1, PT, R0, RZ, P1 ;  /* 0x000000ff0000720c */ /* 0x000fe20000f25670 */
[----:B------:R-:W-:Y:S01]  /*b6f0*/  IMAD R5, R30, R2, RZ ;  /* 0x000000021e057224 */ /* 0x000fe200078e02ff */
[C---:B------:R-:W-:Y:S01]  /*b700*/  ISETP.NE.OR P0, PT, R0.reuse, RZ, P0 ;  /* 0x000000ff0000720c */ /* 0x040fe20000705670 */
[----:B------:R-:W-:Y:S01]  /*b710*/  IMAD.SHL.U32 R0, R0, 0x8, RZ ;  /* 0x0000000800007824 */ /* 0x000fe200078e00ff */
[----:B------:R-:W-:Y:S01]  /*b720*/  P2R R23, PR, RZ, 0x2 ;  /* 0x00000002ff177803 */ /* 0x000fe20000000000 */
[----:B------:R-:W-:Y:S01]  /*b730*/  @!P3 IMAD.MOV.U32 R13, RZ, RZ, R6 ;  /* 0x000000ffff0db224 */ /* 0x000fe200078e0006 */
[----:B------:R-:W-:Y:S01]  /*b740*/  P2R R24, PR, RZ, 0x1 ;  /* 0x00000001ff187803 */ /* 0x000fe20000000000 */
[----:B------:R-:W-:Y:S01]  /*b750*/  @!P2 IMAD.MOV.U32 R16, RZ, RZ, R19 ;  /* 0x000000ffff10a224 */ /* 0x000fe200078e0013 */
[----:B------:R-:W-:-:S02]  /*b760*/  IADD3 R2, P0, R0, R3, RZ ;  /* 0x0000000300027210 */ /* 0x000fc40007f1e0ff */
[C---:B------:R-:W-:Y:S02]  /*b770*/  ISETP.GE.AND P1, PT, R0.reuse, UR6, PT ;  /* 0x0000000600007c0c */ /* 0x040fe4000bf26270 */
[----:B------:R-:W-:Y:S02]  /*b780*/  LEA.HI.X.SX32 R3, R0, R9, 0x1, P0 ;  /* 0x0000000900037211 */ /* 0x000fe400000f0eff */
[-C--:B------:R-:W-:Y:S02]  /*b790*/  ISETP.GE.OR P0, PT, R8, R12.reuse, P1 ;  /* 0x0000000c0800720c */ /* 0x080fe40000f06670 */
[----:B------:R-:W-:Y:S01]  /*b7a0*/  SHF.R.S32.HI R4, RZ, 0x1f, R31 ;  /* 0x0000001fff047819 */ /* 0x000fe2000001141f */
[----:B------:R-:W-:Y:S01]  /*b7b0*/  IMAD.WIDE.U32 R6, R31, UR4, R2 ;  /* 0x000000041f067c25 */ /* 0x000fe2000f8e0002 */
[--C-:B------:R-:W-:Y:S02]  /*b7c0*/  SHF.R.S32.HI R9, RZ, 0x1f, R8.reuse ;  /* 0x0000001fff097819 */ /* 0x100fe40000011408 */
[----:B--2---:R-:W-:Y:S01]  /*b7d0*/  SEL R19, R5, RZ, P2 ;  /* 0x000000ff05137207 */ /* 0x004fe20001000000 */
[----:B------:R-:W-:Y:S01]  /*b7e0*/  IMAD R4, R4, UR4, RZ ;  /* 0x0000000404047c24 */ /* 0x000fe2000f8e02ff */
[----:B------:R-:W-:Y:S01]  /*b7f0*/  ISETP.GE.OR P3, PT, R20, R12, P1 ;  /* 0x0000000c1400720c */ /* 0x000fe20000f66670 */
[----:B------:R-:W-:-:S04]  /*b800*/  IMAD.WIDE R2, R27, 0x80, R8 ;  /* 0x000000801b027825 */ /* 0x000fc800078e0208 */
[----:B------:R-:W-:-:S04]  /*b810*/  IMAD R4, R31, UR5, R4 ;  /* 0x000000051f047c24 */ /* 0x000fc8000f8e0204 */
[----:B------:R-:W-:Y:S01]  /*b820*/  IMAD.IADD R5, R4, 0x1, R7 ;  /* 0x0000000104057824 */ /* 0x000fe200078e0207 */
[----:B------:R-:W-:Y:S06]  /*b830*/  @P0 BRA `(.L_x_90) ;  /* 0x0000000000280947 */ /* 0x000fec0003800000 */
        /* <DEDUP_REMOVED lines=10> */
.L_x_90:
[----:B------:R-:W-:Y:S05]  /*b8e0*/  BSYNC B0 ;  /* 0x0000000000007941 */ /* 0x000fea0003800000 */
.L_x_89:
[----:B------:R-:W-:Y:S01]  /*b8f0*/  BSSY B0, `(.L_x_91) ;  /* 0x0000013000007945 */ /* 0x000fe20003800000 */
[-C--:B------:R-:W-:Y:S01]  /*b900*/  ISETP.GE.OR P2, PT, R21, R12.reuse, P1 ;  /* 0x0000000c1500720c */ /* 0x080fe20000f46670 */
[----:B-1----:R-:W-:Y:S01]  /*b910*/  IMAD R15, R31, R13, R19 ;  /* 0x0000000d1f0f7224 */ /* 0x002fe200078e0213 */
[----:B------:R-:W-:Y:S01]  /*b920*/  ISETP.GE.OR P4, PT, R22, R12, P1 ;  /* 0x0000000c1600720c */ /* 0x000fe20000f86670 */
[----:B------:R-:W-:Y:S01]  /*b930*/  IMAD R14, R25, R18, RZ ;  /* 0x00000012190e7224 */ /* 0x000fe200078e02ff */
[----:B------:R-:W-:Y:S11]  /*b940*/  @P3 BRA `(.L_x_92) ;  /* 0x0000000000343947 */ /* 0x000ff60003800000 */
        /* <DEDUP_REMOVED lines=13> */
.L_x_92:
[----:B------:R-:W-:Y:S05]  /*ba20*/  BSYNC B0 ;  /* 0x0000000000007941 */ /* 0x000fea0003800000 */
.L_x_91:
[----:B------:R-:W-:Y:S04]  /*ba30*/  BSSY B0, `(.L_x_93) ;  /* 0x000000f000007945 */ /* 0x000fe80003800000 */
[----:B------:R-:W-:Y:S05]  /*ba40*/  @P2 BRA `(.L_x_94) ;  /* 0x0000000000342947 */ /* 0x000fea0003800000 */
        /* <DEDUP_REMOVED lines=13> */
.L_x_94:
[----:B------:R-:W-:Y:S05]  /*bb20*/  BSYNC B0 ;  /* 0x0000000000007941 */ /* 0x000fea0003800000 */
.L_x_93:
        /* <DEDUP_REMOVED lines=17> */
.L_x_96:
[----:B------:R-:W-:Y:S05]  /*bc40*/  BSYNC B0 ;  /* 0x0000000000007941 */ /* 0x000fea0003800000 */
.L_x_95:
[----:B------:R-:W-:Y:S01]  /*bc50*/  BSSY B0, `(.L_x_97) ;  /* 0x000000b000007945 */ /* 0x000fe20003800000 */
[----:B------:R-:W-:-:S03]  /*bc60*/  IADD3.X R16, R14, R17, R15, P2, P1 ;  /* 0x000000110e107210 */ /* 0x000fc600017e240f */
[----:B------:R-:W-:Y:S05]  /*bc70*/  @P5 BRA `(.L_x_98) ;  /* 0x0000000000205947 */ /* 0x000fea0003800000 */
[----:B------:R-:W-:Y:S01]  /*bc80*/  IMAD R0, R8, R18, RZ ;  /* 0x0000001208007224 */ /* 0x000fe200078e02ff */
[----:B------:R-:W-:-:S04]  /*bc90*/  ULDC.64 UR4, c[0x0][0x2b0] ;  /* 0x0000ac0000047ab9 */ /* 0x000fc80000000a00 */
[----:B---3--:R-:W-:-:S04]  /*bca0*/  IADD3 R3, P0, R0, R10, RZ ;  /* 0x0000000a00037210 */ /* 0x008fc80007f1e0ff */
[----:B------:R-:W-:Y:S02]  /*bcb0*/  LEA.HI.X.SX32 R0, R0, R16, 0x1, P0 ;  /* 0x0000001000007211 */ /* 0x000fe400000f0eff */
[----:B------:R-:W-:-:S04]  /*bcc0*/  LEA R2, P0, R3, UR4, 0x2 ;  /* 0x0000000403027c11 */ /* 0x000fc8000f8010ff */
[----:B------:R-:W-:Y:S01]  /*bcd0*/  LEA.HI.X R3, R3, UR5, R0, 0x2, P0 ;  /* 0x0000000503037c11 */ /* 0x000fe200080f1400 */
[----:B------:R-:W-:-:S05]  /*bce0*/  IMAD.MOV.U32 R0, RZ, RZ, 0x7f800000 ;  /* 0x7f800000ff007424 */ /* 0x000fca00078e00ff */
[----:B------:R4:W-:Y:S03]  /*bcf0*/  STG.E desc[UR8][R2.64], R0 ;  /* 0x0000000002007986 */ /* 0x0009e6000c101908 */
.L_x_98:
[----:B------:R-:W-:Y:S05]  /*bd00*/  BSYNC B0 ;  /* 0x0000000000007941 */ /* 0x000fea0003800000 */
.L_x_97:
[----:B------:R-:W-:Y:S04]  /*bd10*/  BSSY B0, `(.L_x_99) ;  /* 0x000000a000007945 */ /* 0x000fe80003800000 */
[----:B------:R-:W-:Y:S05]  /*bd20*/  @P6 BRA `(.L_x_100) ;  /* 0x0000000000206947 */ /* 0x000fea0003800000 */
[----:B----4-:R-:W-:Y:S01]  /*bd30*/  IMAD R0, R20, R18, RZ ;  /* 0x0000001214007224 */ /* 0x010fe200078e02ff */
[----:B------:R-:W-:-:S04]  /*bd40*/  ULDC.64 UR4, c[0x0][0x2b0] ;  /* 0x0000ac0000047ab9 */ /* 0x000fc80000000a00 */
[----:B---3--:R-:W-:-:S04]  /*bd50*/  IADD3 R3, P0, R0, R10, RZ ;  /* 0x0000000a00037210 */ /* 0x008fc80007f1e0ff */
[----:B------:R-:W-:Y:S02]  /*bd60*/  LEA.HI.X.SX32 R0, R0, R16, 0x1, P0 ;  /* 0x0000001000007211 */ /* 0x000fe400000f0eff */
[----:B------:R-:W-:-:S04]  /*bd70*/  LEA R2, P0, R3, UR4, 0x2 ;  /* 0x0000000403027c11 */ /* 0x000fc8000f8010ff */
[----:B------:R-:W-:Y:S01]  /*bd80*/  LEA.HI.X R3, R3, UR5, R0, 0x2, P0 ;  /* 0x0000000503037c11 */ /* 0x000fe200080f1400 */
[----:B------:R-:W-:-:S05]  /*bd90*/  IMAD.MOV.U32 R0, RZ, RZ, 0x7f800000 ;  /* 0x7f800000ff007424 */ /* 0x000fca00078e00ff */
[----:B------:R3:W-:Y:S03]  /*bda0*/  STG.E desc[UR8][R2.64], R0 ;  /* 0x0000000002007986 */ /* 0x0007e6000c101908 */
.L_x_100:
[----:B------:R-:W-:Y:S05]  /*bdb0*/  BSYNC B0 ;  /* 0x0000000000007941 */ /* 0x000fea0003800000 */
.L_x_99:
[----:B------:R-:W-:Y:S01]  /*bdc0*/  ISETP.NE.AND P0, PT, R23, RZ, PT ;  /* 0x000000ff1700720c */ /* 0x000fe20003f05270 */
[----:B------:R-:W-:-:S12]  /*bdd0*/  BSSY B0, `(.L_x_101) ;  /* 0x000000a000007945 */ /* 0x000fd80003800000 */
[----:B------:R-:W-:Y:S05]  /*bde0*/  @P0 BRA `(.L_x_102) ;  /* 0x0000000000200947 */ /* 0x000fea0003800000 */
[----:B---34-:R-:W-:Y:S01]  /*bdf0*/  IMAD R0, R21, R18, RZ ;  /* 0x0000001215007224 */ /* 0x018fe200078e02ff */
[----:B------:R-:W-:-:S04]  /*be00*/  ULDC.64 UR4, c[0x0][0x2b0] ;  /* 0x0000ac0000047ab9 */ /* 0x000fc80000000a00 */
[----:B------:R-:W-:-:S04]  /*be10*/  IADD3 R3, P0, R0, R10, RZ ;  /* 0x0000000a00037210 */ /* 0x000fc80007f1e0ff */
[----:B------:R-:W-:Y:S02]  /*be20*/  LEA.HI.X.SX32 R0, R0, R16, 0x1, P0 ;  /* 0x0000001000007211 */ /* 0x000fe400000f0eff */
[----:B------:R-:W-:-:S04]  /*be30*/  LEA R2, P0, R3, UR4, 0x2 ;  /* 0x0000000403027c11 */ /* 0x000fc8000f8010ff */
[----:B------:R-:W-:Y:S01]  /*be40*/  LEA.HI.X R3, R3, UR5, R0, 0x2, P0 ;  /* 0x0000000503037c11 */ /* 0x000fe200080f1400 */
[----:B------:R-:W-:-:S05]  /*be50*/  IMAD.MOV.U32 R0, RZ, RZ, 0x7f800000 ;  /* 0x7f800000ff007424 */ /* 0x000fca00078e00ff */
[----:B------:R3:W-:Y:S03]  /*be60*/  STG.E desc[UR8][R2.64], R0 ;  /* 0x0000000002007986 */ /* 0x0007e6000c101908 */
.L_x_102:
[----:B------:R-:W-:Y:S05]  /*be70*/  BSYNC B0 ;  /* 0x0000000000007941 */ /* 0x000fea0003800000 */
.L_x_101:
[----:B------:R-:W-:-:S13]  /*be80*/  ISETP.NE.AND P0, PT, R24, RZ, PT ;  /* 0x000000ff1800720c */ /* 0x000fda0003f05270 */
[----:B------:R-:W-:Y:S05]  /*be90*/  @P0 EXIT ;  /* 0x000000000000094d */ /* 0x000fea0003800000 */
[----:B---34-:R-:W-:Y:S01]  /*bea0*/  IMAD R0, R22, R18, RZ ;  /* 0x0000001216007224 */ /* 0x018fe200078e02ff */
        /* <DEDUP_REMOVED lines=8> */
.L_x_103:
        /* <DEDUP_REMOVED lines=13> */
.L_x_1306:


//--------------------- .text._ZN5flash16flash_fwd_kernelI23Flash_fwd_kernel_traitsILi32ELi128ELi128ELi4ELb0ELb0EN7cutlass10bfloat16_tE19Flash_kernel_traitsILi32ELi128ELi128ELi4ES3_EELb0ELb0ELb0ELb1ELb0ELb0ELb0ELb0EEEvNS_16Flash_fwd_paramsE --------------------------
	.section	.text._ZN5flash16flash_fwd_kernelI23Flash_fwd_kernel_traitsILi32ELi128ELi128ELi4ELb0ELb0EN7cutlass10bfloat16_tE19Flash_kernel_traitsILi32ELi128ELi128ELi4ES3_EELb0ELb0ELb0ELb1ELb0ELb0ELb0ELb0EEEvNS_16Flash_fwd_paramsE,"ax",@progbits
	.align	128
        .global         _ZN5flash16flash_fwd_kernelI23Flash_fwd_kernel_traitsILi32ELi128ELi128ELi4ELb0ELb0EN7cutlass10bfloat16_tE19Flash_kernel_traitsILi32ELi128ELi128ELi4ES3_EELb0ELb0ELb0ELb1ELb0ELb0ELb0ELb0EEEvNS_16Flash_fwd_paramsE
        .type           _ZN5flash16flash_fwd_kernelI23Flash_fwd_kernel_traitsILi32ELi128ELi128ELi4ELb0ELb0EN7cutlass10bfloat16_tE19Flash_kernel_traitsILi32ELi128ELi128ELi4ES3_EELb0ELb0ELb0ELb1ELb0ELb0ELb0ELb0EEEvNS_16Flash_fwd_paramsE,@function
        .size           _ZN5flash16flash_fwd_kernelI23Flash_fwd_kernel_traitsILi32ELi128ELi128ELi4ELb0ELb0EN7cutlass10bfloat16_tE19Flash_kernel_traitsILi32ELi128ELi128ELi4ES3_EELb0ELb0ELb0ELb1ELb0ELb0ELb0ELb0EEEvNS_16Flash_fwd_paramsE,(.L_x_1307 - _ZN5flash16flash_fwd_kernelI23Flash_fwd_kernel_traitsILi32ELi128ELi128ELi4ELb0ELb0EN7cutlass10bfloat16_tE19Flash_kernel_traitsILi32ELi128ELi128ELi4ES3_EELb0ELb0ELb0ELb1ELb0ELb0ELb0ELb0EEEvNS_16Flash_fwd_paramsE)
        .other          _ZN5flash16flash_fwd_kernelI23Flash_fwd_kernel_traitsILi32ELi128ELi128ELi4ELb0ELb0EN7cutlass10bfloat16_tE19Flash_kernel_traitsILi32ELi128ELi128ELi4ES3_EELb0ELb0ELb0ELb1ELb0ELb0ELb0ELb0EEEvNS_16Flash_fwd_paramsE,@"STO_CUDA_ENTRY STV_DEFAULT"
_ZN5flash16flash_fwd_kernelI23Flash_fwd_kernel_traitsILi32ELi128ELi128ELi4ELb0ELb0EN7cutlass10bfloat16_tE19Flash_kernel_traitsILi32ELi128ELi128ELi4ES3_EELb0ELb0ELb0ELb1ELb0ELb0ELb0ELb0EEEvNS_16Flash_fwd_paramsE:
.text._ZN5flash16flash_fwd_kernelI23Flash_fwd_kernel_traitsILi32ELi128ELi128ELi4ELb0ELb0EN7cutlass10bfloat16_tE19Flash_kernel_traitsILi32ELi128ELi128ELi4ES3_EELb0ELb0ELb0ELb1ELb0ELb0ELb0ELb0EEEvNS_16Flash_fwd_paramsE:
        /* <DEDUP_REMOVED lines=41> */
.L_x_104:
[----:B-1----:R-:W1:Y:S02]  /*0290*/  LDC R4, c[0x0][0x2c8] ;  /* 0x0000b200ff047b82 */ /* 0x002e640000000800 */
.L_x_105:
        /* <DEDUP_REMOVED lines=16> */
[----:B------:R-:W-:-:S13]  /*03a0*/  ISETP.GE.AND P0, PT, R53, 0x1, PT ;  /* 0x000000013500780c */ /* 0x000fda0003f06270 */
[----:B------:R-:W-:Y:S05]  /*03b0*/  @!P0 BRA `(.L_x_106) ;  /* 0x000000ec00c88947 */ /* 0x000fea0003800000 */
[----:B------:R-:W1:Y:S01]  /*03c0*/  LDC R29, c[0x0][0x278] ;  /* 0x00009e00ff1d7b82 */ /* 0x000e620000000800 */
[----:B------:R-:W-:Y:S01]  /*03d0*/  ISETP.NE.AND P1, PT, R17, -0x1, PT ;  /* 0xffffffff1100780c */ /* 0x000fe20003f25270 */
[----:B------:R-:W-:Y:S01]  /*03e0*/  IMAD.MOV.U32 R33, RZ, RZ, R13 ;  /* 0x000000ffff217224 */ /* 0x000fe200078e000d */
[----:B------:R-:W-:Y:S02]  /*03f0*/  SHF.R.S32.HI R28, RZ, 0x1f, R193 ;  /* 0x0000001fff1c7819 */ /* 0x000fe400000114c1 */
[----:B------:R-:W-:Y:S02]  /*0400*/  ISETP.NE.AND P0, PT, R9, -0x1, PT ;  /* 0xffffffff0900780c */ /* 0x000fe40003f05270 */
[CC--:B------:R-:W-:Y:S01]  /*0410*/  LEA.HI R26, R28.reuse, R193.reuse, RZ, 0x3 ;  /* 0x000000c11c1a7211 */ /* 0x0c0fe200078f18ff */
[----:B------:R-:W2:Y:S01]  /*0420*/  LDC.64 R24, c[0x0][0x3c8] ;  /* 0x0000f200ff187b82 */ /* 0x000ea20000000a00 */
[----:B------:R-:W-:Y:S02]  /*0430*/  LEA.HI R183, R28, R193, RZ, 0x5 ;  /* 0x000000c11cb77211 */ /* 0x000fe400078f28ff */
[----:B------:R-:W-:-:S02]  /*0440*/  SHF.R.S32.HI R23, RZ, 0x3, R26 ;  /* 0x00000003ff177819 */ /* 0x000fc4000001141a */
[----:B------:R-:W-:Y:S02]  /*0450*/  SHF.R.S32.HI R181, RZ, 0x5, R183 ;  /* 0x00000005ffb57819 */ /* 0x000fe400000114b7 */
[----:B------:R-:W-:Y:S01]  /*0460*/  @!P1 SHF.R.S32.HI R6, RZ, 0x1f, R27 ;  /* 0x0000001fff069819 */ /* 0x000fe2000001141b */
[----:B------:R-:W3:Y:S01]  /*0470*/  @!P1 LDC.64 R14, c[0x0][0x228] ;  /* 0x00008a00ff0e9b82 */ /* 0x000ee20000000a00 */
[----:B-1----:R-:W-:-:S07]  /*0480*/  IABS R0, R29 ;  /* 0x0000001d00007213 */ /* 0x002fce0000000000 */
[----:B------:R-:W1:Y:S01]  /*0490*/  @P1 LDC.64 R20, c[0x0][0x240] ;  /* 0x00009000ff141b82 */ /* 0x000e620000000a00 */
[----:B------:R-:W-:Y:S01]  /*04a0*/  IMAD.MOV.U32 R11, RZ, RZ, R0 ;  /* 0x000000ffff0b7224 */ /* 0x000fe200078e0000 */
[----:B--2---:R-:W-:-:S03]  /*04b0*/  ISETP.NE.U32.AND P3, PT, R24, RZ, PT ;  /* 0x000000ff1800720c */ /* 0x004fc60003f65070 */
[----:B------:R-:W2:Y:S03]  /*04c0*/  I2F.RP R2, R11 ;  /* 0x0000000b00027306 */ /* 0x000ea60000209400 */
[----:B------:R-:W4:Y:S08]  /*04d0*/  @P0 LDC.64 R116, c[0x0][0x248] ;  /* 0x00009200ff740b82 */ /* 0x000f300000000a00 */
[----:B------:R-:W5:Y:S01]  /*04e0*/  @P0 LDC.64 R118, c[0x0][0x250] ;  /* 0x00009400ff760b82 */ /* 0x000f620000000a00 */
[----:B--2---:R-:W2:Y:S02]  /*04f0*/  MUFU.RCP R2, R2 ;  /* 0x0000000200027308 */ /* 0x004ea40000001000 */
[----:B--2---:R-:W-:-:S06]  /*0500*/  VIADD R2, R2, 0xffffffe ;  /* 0x0ffffffe02027836 */ /* 0x004fcc0000000000 */
[----:B------:R-:W2:Y:S02]  /*0510*/  F2I.FTZ.U32.TRUNC.NTZ R3, R2 ;  /* 0x0000000200037305 */ /* 0x000ea4000021f000 */
[----:B--2---:R-:W-:Y:S01]  /*0520*/  IADD3 R0, RZ, -R3, RZ ;  /* 0x80000003ff007210 */ /* 0x004fe20007ffe0ff */
[----:B------:R-:W-:-:S04]  /*0530*/  IMAD.MOV.U32 R2, RZ, RZ, RZ ;  /* 0x000000ffff027224 */ /* 0x000fc800078e00ff */
[----:B------:R-:W-:Y:S01]  /*0540*/  IMAD R4, R0, R11, RZ ;  /* 0x0000000b00047224 */ /* 0x000fe200078e02ff */
[----:B------:R-:W-:-:S03]  /*0550*/  IABS R0, R18 ;  /* 0x0000001200007213 */ /* 0x000fc60000000000 */
[----:B------:R-:W-:Y:S01]  /*0560*/  IMAD.HI.U32 R7, R3, R4, R2 ;  /* 0x0000000403077227 */ /* 0x000fe200078e0002 */
[----:B------:R-:W-:-:S03]  /*0570*/  LEA.HI R3, R28, R193, RZ, 0x2 ;  /* 0x000000c11c037211 */ /* 0x000fc600078f10ff */
[----:B------:R-:W-:Y:S01]  /*0580*/  IMAD.MOV.U32 R5, RZ, RZ, R0 ;  /* 0x000000ffff057224 */ /* 0x000fe200078e0000 */
[----:B------:R-:W-:Y:S01]  /*0590*/  LOP3.LUT R2, R3, 0xfffffffc, RZ, 0xc0, !PT ;  /* 0xfffffffc03027812 */ /* 0x000fe200078ec0ff */
[----:B------:R-:W-:Y:S01]  /*05a0*/  IMAD.SHL.U32 R0, R23, 0x40, RZ ;  /* 0x0000004017007824 */ /* 0x000fe200078e00ff */
[----:B------:R-:W-:Y:S01]  /*05b0*/  SHF.R.S32.HI R10, RZ, 0x2, R3 ;  /* 0x00000002ff0a7819 */ /* 0x000fe20000011403 */
[----:B------:R-:W-:Y:S01]  /*05c0*/  IMAD.HI.U32 R16, R7, R5, RZ ;  /* 0x0000000507107227 */ /* 0x000fe200078e00ff */
[----:B------:R-:W-:Y:S02]  /*05d0*/  IADD3 R2, -R2, R193, RZ ;  /* 0x000000c102027210 */ /* 0x000fe40007ffe1ff */
[----:B------:R-:W-:Y:S02]  /*05e0*/  LEA.HI R3, R3, R10, RZ, 0x1 ;  /* 0x0000000a03037211 */ /* 0x000fe400078f08ff */
[----:B------:R-:W-:Y:S01]  /*05f0*/  LOP3.LUT R0, R0, 0xc0, RZ, 0xc0, !PT ;  /* 0x000000c000007812 */ /* 0x000fe200078ec0ff */
[----:B------:R-:W-:Y:S01]  /*0600*/  IMAD.SHL.U32 R12, R2, 0x8, RZ ;  /* 0x00000008020c7824 */ /* 0x000fe200078e00ff */
[----:B------:R-:W-:Y:S01]  /*0610*/  LOP3.LUT R4, R3, 0x7fffffe, RZ, 0xc0, !PT ;  /* 0x07fffffe03047812 */ /* 0x000fe200078ec0ff */
[----:B---3--:R-:W-:-:S02]  /*0620*/  @!P1 IMAD R2, R6, R14, RZ ;  /* 0x0000000e06029224 */ /* 0x008fc400078e02ff */
[----:B-1----:R-:W-:Y:S01]  /*0630*/  @P1 IMAD.WIDE.U32 R6, R17, R20, RZ ;  /* 0x0000001411061225 */ /* 0x002fe200078e00ff */
[----:B------:R-:W-:Y:S01]  /*0640*/  MOV R32, R12 ;  /* 0x0000000c00207202 */ /* 0x000fe20000000f00 */
[----:B------:R1:W-:Y:S01]  /*0650*/  STL [R1+0x28], R12 ;  /* 0x0000280c01007387 */ /* 0x0003e20000100800 */
[----:B------:R-:W-:Y:S01]  /*0660*/  IADD3 R4, R10, -R4, RZ ;  /* 0x800000040a047210 */ /* 0x000fe20007ffe0ff */
[----:B------:R-:W-:Y:S02]  /*0670*/  IMAD.MOV.U32 R32, RZ, RZ, R12 ;  /* 0x000000ffff207224 */ /* 0x000fe400078e000c */
[----:B------:R-:W-:Y:S02]  /*0680*/  @!P1 IMAD R13, R27, R15, R2 ;  /* 0x0000000f1b0d9224 */ /* 0x000fe400078e0202 */
[----:B------:R-:W-:Y:S01]  /*0690*/  IMAD R4, R181, 0x8, R4 ;  /* 0x00000008b5047824 */ /* 0x000fe200078e0204 */
[----:B------:R-:W-:Y:S01]  /*06a0*/  LOP3.LUT R3, R0, 0x18, R32, 0xf8, !PT ;  /* 0x0000001800037812 */ /* 0x000fe200078ef820 */
[----:B------:R-:W-:Y:S01]  /*06b0*/  @!P1 IMAD.WIDE.U32 R14, R27, R14, RZ ;  /* 0x0000000e1b0e9225 */ /* 0x000fe200078e00ff */
[----:B------:R-:W-:-:S03]  /*06c0*/  SHF.R.U32.HI R0, RZ, 0x3, R0 ;  /* 0x00000003ff007819 */ /* 0x000fc60000011600 */
[----:B------:R-:W-:Y:S01]  /*06d0*/  @P1 IMAD R21, R17, R21, R7 ;  /* 0x0000001511151224 */ /* 0x000fe200078e0207 */
[----:B------:R-:W-:Y:S01]  /*06e0*/  LOP3.LUT R3, R3, R0, RZ, 0x3c, !PT ;  /* 0x0000000003037212 */ /* 0x000fe200078e3cff */
[----:B------:R-:W-:Y:S01]  /*06f0*/  IMAD.MOV R0, RZ, RZ, -R16 ;  /* 0x000000ffff007224 */ /* 0x000fe200078e0a10 */
[----:B------:R-:W-:Y:S02]  /*0700*/  @!P1 IADD3 R21, R15, R13, RZ ;  /* 0x0000000d0f159210 */ /* 0x000fe40007ffe0ff */
[----:B------:R-:W-:Y:S01]  /*0710*/  LEA R221, R4, R3, 0x5 ;  /* 0x0000000304dd7211 */ /* 0x000fe200078e28ff */
[C---:B------:R-:W-:Y:S02]  /*0720*/  @P0 IMAD.IADD R4, R8.reuse, 0x1, R9 ;  /* 0x0000000108040824 */ /* 0x040fe400078e0209 */
[----:B-1----:R-:W-:Y:S02]  /*0730*/  IMAD R12, R11, R0, R5 ;  /* 0x000000000b0c7224 */ /* 0x002fe400078e0205 */
[----:B------:R-:W-:-:S02]  /*0740*/  @P0 IMAD.IADD R0, R8, 0x1, R9 ;  /* 0x0000000108000824 */ /* 0x000fc400078e0209 */
[----:B----4-:R-:W-:Y:S01]  /*0750*/  @P0 IMAD R9, R4, R117, RZ ;  /* 0x0000007504090224 */ /* 0x010fe200078e02ff */
[----:B------:R-:W-:Y:S01]  /*0760*/  ISETP.GT.U32.AND P2, PT, R11, R12, PT ;  /* 0x0000000c0b00720c */ /* 0x000fe20003f44070 */
[----:B-----5:R-:W-:-:S04]  /*0770*/  @P0 IMAD.WIDE.U32 R2, R0, R118, RZ ;  /* 0x0000007600020225 */ /* 0x020fc800078e00ff */
[----:B------:R-:W-:Y:S01]  /*0780*/  @P0 IMAD.WIDE.U32 R4, R4, R116, RZ ;  /* 0x0000007404040225 */ /* 0x000fe200078e00ff */
[----:B------:R-:W-:-:S03]  /*0790*/  @P0 MOV R20, R2 ;  /* 0x0000000200140202 */ /* 0x000fc60000000f00 */
[----:B------:R-:W-:Y:S01]  /*07a0*/  @P0 IMAD R7, R0, R119, RZ ;  /* 0x0000007700070224 */ /* 0x000fe200078e02ff */
[----:B------:R-:W-:Y:S01]  /*07b0*/  @P0 MOV R13, R4 ;  /* 0x00000004000d0202 */ /* 0x000fe20000000f00 */
[----:B------:R-:W-:Y:S02]  /*07c0*/  @P0 IMAD.IADD R17, R5, 0x1, R9 ;  /* 0x0000000105110824 */ /* 0x000fe400078e0209 */
[----:B------:R-:W-:Y:S01]  /*07d0*/  @P0 IMAD.IADD R22, R3, 0x1, R7 ;  /* 0x0000000103160824 */ /* 0x000fe200078e0207 */
        /* <DEDUP_REMOVED lines=14> */
.L_x_107:
        /* <DEDUP_REMOVED lines=14> */
.L_x_108:
[----:B------:R-:W-:Y:S01]  /*09a0*/  @!P2 IMAD.IADD R12, R12, 0x1, -R11 ;  /* 0x000000010c0ca824 */ /* 0x000fe200078e0a0b */
[----:B------:R-:W-:Y:S01]  /*09b0*/  ISETP.NE.AND.EX P4, PT, R25, RZ, PT, P3 ;  /* 0x000000ff1900720c */ /* 0x000fe20003f85330 */
[----:B------:R-:W1:Y:S01]  /*09c0*/  S2UR UR4, SR_CgaCtaId ;  /* 0x00000000000479c3 */ /* 0x000e620000008800 */
[----:B------:R-:W-:Y:S01]  /*09d0*/  IMAD.IADD R4, R188, 0x1, -R252 ;  /* 0x00000001bc047824 */ /* 0x000fe200078e0afc */
[----:B------:R-:W-:Y:S01]  /*09e0*/  SHF.R.S32.HI R33, RZ, 0x1f, R32 ;  /* 0x0000001fff217819 */ /* 0x000fe20000011420 */
[----:B------:R-:W-:Y:S01]  /*09f0*/  VIADD R35, R10, 0x20 ;  /* 0x000000200a237836 */ /* 0x000fe20000000000 */
[----:B------:R-:W-:Y:S01]  /*0a00*/  ISETP.GE.U32.AND P6, PT, R12, R11, PT ;  /* 0x0000000b0c00720c */ /* 0x000fe20003fc6070 */
[C---:B------:R-:W-:Y:S01]  /*0a10*/  VIADD R34, R10.reuse, 0x40 ;  /* 0x000000400a227836 */ /* 0x040fe20000000000 */
[----:B------:R-:W-:Y:S01]  /*0a20*/  SHF.R.S32.HI R11, RZ, 0x1f, R10 ;  /* 0x0000001fff0b7819 */ /* 0x000fe2000001140a */
[----:B------:R-:W-:Y:S01]  /*0a30*/  VIADD R31, R10, 0x60 ;  /* 0x000000600a1f7836 */ /* 0x000fe20000000000 */
[----:B------:R2:W-:Y:S01]  /*0a40*/  STL [R1+0x60], R4 ;  /* 0x0000600401007387 */ /* 0x0005e20000100800 */
[----:B------:R-:W-:Y:S01]  /*0a50*/  LOP3.LUT R0, R18, R29, RZ, 0x3c, !PT ;  /* 0x0000001d12007212 */ /* 0x000fe200078e3cff */
[----:B------:R-:W-:Y:S01]  /*0a60*/  @!P1 IMAD.MOV.U32 R6, RZ, RZ, R14 ;  /* 0x000000ffff069224 */ /* 0x000fe200078e000e */
[----:B------:R-:W-:Y:S01]  /*0a70*/  ISETP.GE.AND P1, PT, R10, R4, PT ;  /* 0x000000040a00720c */ /* 0x000fe20003f26270 */
[----:B------:R-:W-:Y:S01]  /*0a80*/  IMAD.WIDE R36, R30, 0x80, R10 ;  /* 0x000000801e247825 */ /* 0x000fe200078e020a */
[----:B------:R2:W-:Y:S01]  /*0a90*/  STL [R1+0x64], R35 ;  /* 0x0000642301007387 */ /* 0x0005e20000100800 */
[----:B------:R-:W3:Y:S01]  /*0aa0*/  @P4 LDC.64 R14, c[0x0][0x3d0] ;  /* 0x0000f400ff0e4b82 */ /* 0x000ee20000000a00 */
[----:B------:R-:W-:Y:S01]  /*0ab0*/  ISETP.GE.AND P0, PT, R0, RZ, PT ;  /* 0x000000ff0000720c */ /* 0x000fe20003f06270 */
[----:B------:R-:W-:Y:S01]  /*0ac0*/  ULDC.64 UR6, c[0x0][0x258] ;  /* 0x0000960000067ab9 */ /* 0x000fe20000000a00 */
[----:B------:R2:W-:Y:S01]  /*0ad0*/  STL [R1+0x6c], R34 ;  /* 0x00006c2201007387 */ /* 0x0005e20000100800 */
[----:B------:R-:W-:Y:S01]  /*0ae0*/  SHF.R.S32.HI R19, RZ, 0x1f, R18 ;  /* 0x0000001fff137819 */ /* 0x000fe20000011412 */
[----:B------:R-:W-:Y:S01]  /*0af0*/  UMOV UR5, 0x400 ;  /* 0x0000040000057882 */ /* 0x000fe20000000000 */
[----:B------:R-:W-:Y:S01]  /*0b00*/  P2R R12, PR, RZ, 0x1 ;  /* 0x00000001ff0c7803 */ /* 0x000fe20000000000 */
[----:B------:R2:W-:Y:S01]  /*0b10*/  STL [R1+0x2c], R33 ;  /* 0x00002c2101007387 */ /* 0x0005e20000100800 */
[----:B------:R-:W-:Y:S01]  /*0b20*/  IADD3 R2, P0, R32, R6, RZ ;  /* 0x0000000620027210 */ /* 0x000fe20007f1e0ff */
[----:B------:R-:W-:Y:S01]  /*0b30*/  IMAD R0, R19, UR6, RZ ;  /* 0x0000000613007c24 */ /* 0x000fe2000f8e02ff */
[----:B-1----:R-:W-:Y:S01]  /*0b40*/  ULEA UR4, UR4, UR5, 0x18 ;  /* 0x0000000504047291 */ /* 0x002fe2000f8ec03f */
[----:B------:R2:W-:Y:S01]  /*0b50*/  STL [R1+0x68], R31 ;  /* 0x0000681f01007387 */ /* 0x0005e20000100800 */
[----:B------:R-:W-:Y:S01]  /*0b60*/  BSSY B0, `(.L_x_109) ;  /* 0x000001f000007945 */ /* 0x000fe20003800000 */
[----:B------:R-:W-:Y:S01]  /*0b70*/  IMAD.X R3, R33, 0x1, R21, P0 ;  /* 0x0000000121037824 */ /* 0x000fe200000e0615 */
[-C--:B------:R-:W-:Y:S01]  /*0b80*/  ISETP.GE.AND P3, PT, R35, R4.reuse, PT ;  /* 0x000000042300720c */ /* 0x080fe20003f66270 */
[----:B------:R2:W-:Y:S01]  /*0b90*/  STL.64 [R1+0x58], R36 ;  /* 0x0000582401007387 */ /* 0x0005e20000100a00 */
[C---:B------:R-:W-:Y:S01]  /*0ba0*/  IMAD R0, R18.reuse, UR7, R0 ;  /* 0x0000000712007c24 */ /* 0x040fe2000f8e0200 */
[----:B------:R-:W-:Y:S01]  /*0bb0*/  ISETP.GE.AND P5, PT, R31, R4, PT ;  /* 0x000000041f00720c */ /* 0x000fe20003fa6270 */
[----:B------:R-:W-:Y:S01]  /*0bc0*/  IMAD.WIDE.U32 R8, R18, UR6, R2 ;  /* 0x0000000612087c25 */ /* 0x000fe2000f8e0002 */
[----:B------:R-:W-:-:S03]  /*0bd0*/  LEA R221, R221, UR4, 0x1 ;  /* 0x00000004dddd7c11 */ /* 0x000fc6000f8e08ff */
[----:B------:R-:W-:Y:S01]  /*0be0*/  @!P2 VIADD R16, R16, 0x1 ;  /* 0x000000011010a836 */ /* 0x000fe20000000000 */
[----:B------:R-:W-:Y:S01]  /*0bf0*/  ISETP.GE.AND P2, PT, R34, R4, PT ;  /* 0x000000042200720c */ /* 0x000fe20003f46270 */
[----:B------:R-:W-:Y:S01]  /*0c00*/  IMAD.IADD R7, R9, 0x1, R0 ;  /* 0x0000000109077824 */ /* 0x000fe200078e0200 */
[----:B------:R-:W-:Y:S11]  /*0c10*/  @P1 BRA `(.L_x_110) ;  /* 0x00000000004c1947 */ /* 0x000ff60003800000 */
        /* <DEDUP_REMOVED lines=12> */
[----:B--2---:R-:W-:Y:S02]  /*0ce0*/  LEA R4, P0, R2, UR6, 0x1 ;  /* 0x0000000602047c11 */ /* 0x004fe4000f8008ff */
[----:B------:R-:W-:-:S04]  /*0cf0*/  IADD3 R0, R3, R0, RZ ;  /* 0x0000000003007210 */ /* 0x000fc80007ffe0ff */
[----:B------:R-:W-:-:S05]  /*0d00*/  LEA.HI.X R5, R2, UR7, R0, 0x1, P0 ;  /* 0x0000000702057c11 */ /* 0x000fca00080f0c00 */
[----:B------:R-:W-:Y:S01]  /*0d10*/  @!PT LDS RZ, [RZ] ;  /* 0x00000000fffff984 */ /* 0x000fe20000000800 */
[----:B------:R-:W-:Y:S01]  /*0d20*/  @!PT LDS RZ, [RZ] ;  /* 0x00000000fffff984 */ /* 0x000fe20000000800 */
[----:B------:R-:W-:Y:S01]  /*0d30*/  @!PT LDS RZ, [RZ] ;  /* 0x00000000fffff984 */ /* 0x000fe20000000800 */
[----:B------:R4:W-:Y:S02]  /*0d40*/  LDGSTS.E.BYPASS.LTC128B.128 [R221], desc[UR8][R4.64] ;  /* 0x0000000004dd7fae */ /* 0x0009e4000b901d48 */
.L_x_110:
[----:B------:R-:W-:Y:S05]  /*0d50*/  BSYNC B0 ;  /* 0x0000000000007941 */ /* 0x000fea0003800000 */
.L_x_109:
[----:B------:R-:W-:Y:S04]  /*0d60*/  BSSY B0, `(.L_x_111) ;  /* 0x0000016000007945 */ /* 0x000fe80003800000 */
[----:B------:R-:W-:Y:S05]  /*0d70*/  @P3 BRA `(.L_x_112) ;  /* 0x0000000000503947 */ /* 0x000fea0003800000 */
[----:B------:R-:W-:Y:S02]  /*0d80*/  ULDC UR5, c[0x0][0x2d0] ;  /* 0x0000b40000057ab9 */ /* 0x000fe40000000800 */
[----:B------:R-:W-:-:S13]  /*0d90*/  ISETP.GE.AND P0, PT, R32, UR5, PT ;  /* 0x0000000520007c0c */ /* 0x000fda000bf06270 */
[----:B------:R1:W-:Y:S01]  /*0da0*/  @P0 STS.128 [R221+0x800], RZ ;  /* 0x000800ffdd000388 */ /* 0x0003e20000000c00 */
[----:B------:R-:W-:Y:S05]  /*0db0*/  @P0 BRA `(.L_x_112) ;  /* 0x0000000000400947 */ /* 0x000fea0003800000 */
[----:B--2-4-:R-:W-:Y:S01]  /*0dc0*/  IADD3 R4, P0, R36, 0x20, RZ ;  /* 0x0000002024047810 */ /* 0x014fe20007f1e0ff */
[----:B------:R-:W-:Y:S01]  /*0dd0*/  ULDC.64 UR6, c[0x0][0x240] ;  /* 0x0000900000067ab9 */ /* 0x000fe20000000a00 */
[----:B------:R-:W-:Y:S01]  /*0de0*/  MOV R3, R7 ;  /* 0x0000000700037202 */ /* 0x000fe20000000f00 */
[----:B------:R-:W-:Y:S02]  /*0df0*/  IMAD.MOV.U32 R2, RZ, RZ, R8 ;  /* 0x000000ffff027224 */ /* 0x000fe400078e0008 */
[----:B------:R-:W-:Y:S02]  /*0e00*/  IMAD.X R0, RZ, RZ, R37, P0 ;  /* 0x000000ffff007224 */ /* 0x000fe400000e0625 */
[----:B------:R-:W-:-:S04]  /*0e10*/  IMAD.WIDE.U32 R2, R4, UR6, R2 ;  /* 0x0000000604027c25 */ /* 0x000fc8000f8e0002 */
[----:B------:R-:W-:-:S04]  /*0e20*/  IMAD R0, R0, UR6, RZ ;  /* 0x0000000600007c24 */ /* 0x000fc8000f8e02ff */
        /* <DEDUP_REMOVED lines=9> */
.L_x_112:
[----:B------:R-:W-:Y:S05]  /*0ec0*/  BSYNC B0 ;  /* 0x0000000000007941 */ /* 0x000fea0003800000 */
.L_x_111:
        /* <DEDUP_REMOVED lines=22> */
.L_x_114:
[----:B------:R-:W-:Y:S05]  /*1030*/  BSYNC B0 ;  /* 0x0000000000007941 */ /* 0x000fea0003800000 */
.L_x_113:
        /* <DEDUP_REMOVED lines=8> */
[----:B------:R-:W-:Y:S01]  /*10c0*/  MOV R3, R7 ;  /* 0x0000000700037202 */ /* 0x000fe20000000f00 */
[----:B------:R-:W-:Y:S02]  /*10d0*/  IMAD.MOV.U32 R2, RZ, RZ, R8 ;  /* 0x000000ffff027224 */ /* 0x000fe400078e0008 */
[----:B------:R-:W-:Y:S02]  /*10e0*/  IMAD.X R0, RZ, RZ, R37, P0 ;  /* 0x000000ffff007224 */ /* 0x000fe400000e0625 */
[----:B--2-4-:R-:W-:-:S04]  /*10f0*/  IMAD.WIDE.U32 R4, R6, UR6, R2 ;  /* 0x0000000606047c25 */ /* 0x014fc8000f8e0002 */
        /* <DEDUP_REMOVED lines=10> */
.L_x_116:
[----:B------:R-:W-:Y:S05]  /*11a0*/  BSYNC B0 ;  /* 0x0000000000007941 */ /* 0x000fea0003800000 */
.L_x_115:
[----:B------:R-:W-:Y:S01]  /*11b0*/  ISETP.NE.AND P0, PT, R12, RZ, PT ;  /* 0x000000ff0c00720c */ /* 0x000fe20003f05270 */
[----:B------:R-:W-:Y:S01]  /*11c0*/  @P6 VIADD R16, R16, 0x1 ;  /* 0x0000000110106836 */ /* 0x000fe20000000000 */
[----:B------:R-:W-:Y:S01]  /*11d0*/  ISETP.NE.AND P1, PT, R29, RZ, PT ;  /* 0x000000ff1d00720c */ /* 0x000fe20003f25270 */
[-C--:B--2---:R-:W-:Y:S01]  /*11e0*/  IMAD.WIDE.U32 R2, R10, R116.reuse, R32 ;  /* 0x000000740a027225 */ /* 0x084fe200078e0020 */
[----:B------:R-:W-:Y:S01]  /*11f0*/  IADD3 R0, R53, 0x7f, RZ ;  /* 0x0000007f35007810 */ /* 0x000fe20007ffe0ff */
[----:B------:R-:W-:Y:S01]  /*1200*/  ULDC.64 UR6, c[0x0][0x260] ;  /* 0x0000980000067ab9 */ /* 0x000fe20000000a00 */
[C---:B------:R-:W-:Y:S01]  /*1210*/  SHF.L.U64.HI R190, R116.reuse, 0x7, R117 ;  /* 0x0000000774be7819 */ /* 0x040fe20000010275 */
[----:B------:R-:W-:Y:S01]  /*1220*/  IMAD.MOV.U32 R6, RZ, RZ, R16 ;  /* 0x000000ffff067224 */ /* 0x000fe200078e0010 */
[----:B----4-:R-:W-:Y:S01]  /*1230*/  SHF.R.S32.HI R5, RZ, 0x1f, R0 ;  /* 0x0000001fff057819 */ /* 0x010fe20000011400 */
[C---:B------:R-:W-:Y:S01]  /*1240*/  IMAD R4, R11.reuse, R116, RZ ;  /* 0x000000740b047224 */ /* 0x040fe200078e02ff */
[----:B------:R-:W-:Y:S01]  /*1250*/  SHF.L.U32 R182, R116, 0x7, RZ ;  /* 0x0000000774b67819 */ /* 0x000fe200000006ff */
[----:B------:R-:W-:Y:S01]  /*1260*/  IMAD R12, R11, R118, RZ ;  /* 0x000000760b0c7224 */ /* 0x000fe200078e02ff */
[----:B------:R-:W-:Y:S01]  /*1270*/  LEA.HI R191, R5, R0, RZ, 0x7 ;  /* 0x0000000005bf7211 */ /* 0x000fe200078f38ff */
[----:B------:R-:W-:Y:S01]  /*1280*/  IMAD R4, R10, R117, R4 ;  /* 0x000000750a047224 */ /* 0x000fe200078e0204 */
[----:B------:R-:W-:Y:S01]  /*1290*/  @!P0 IADD3 R6, -R6, RZ, RZ ;  /* 0x000000ff06068210 */ /* 0x000fe20007ffe1ff */
[----:B------:R-:W-:Y:S01]  /*12a0*/  IMAD R12, R10, R119, R12 ;  /* 0x000000770a0c7224 */ /* 0x000fe200078e020c */
[----:B------:R-:W-:Y:S01]  /*12b0*/  IADD3 R8, P0, R13, R2, RZ ;  /* 0x000000020d087210 */ /* 0x000fe20007f1e0ff */
[----:B------:R-:W-:Y:S01]  /*12c0*/  BSSY B0, `(.L_x_117) ;  /* 0x0000033000007945 */ /* 0x000fe20003800000 */
[----:B------:R-:W-:-:S02]  /*12d0*/  @P4 SHF.R.S32.HI R2, RZ, 0x1f, R27 ;  /* 0x0000001fff024819 */ /* 0x000fc4000001141b */
[----:B------:R-:W-:Y:S02]  /*12e0*/  @!P1 LOP3.LUT R6, RZ, R29, RZ, 0x33, !PT ;  /* 0x0000001dff069212 */ /* 0x000fe400078e33ff */
[----:B------:R-:W-:Y:S01]  /*12f0*/  IADD3.X R9, R17, R3, R4, P0, !PT ;  /* 0x0000000311097210 */ /* 0x000fe200007fe404 */
[-C--:B---3--:R-:W-:Y:S01]  /*1300*/  @P4 IMAD R0, R2, R14.reuse, RZ ;  /* 0x0000000e02004224 */ /* 0x088fe200078e02ff */
[----:B------:R-:W-:Y:S01]  /*1310*/  SHF.R.S32.HI R7, RZ, 0x1f, R6 ;  /* 0x0000001fff077819 */ /* 0x000fe20000011406 */
[----:B------:R-:W-:Y:S01]  /*1320*/  @P4 IMAD.WIDE.U32 R2, R27, R14, R18 ;  /* 0x0000000e1b024225 */ /* 0x000fe200078e0012 */
[----:B------:R-:W-:-:S03]  /*1330*/  LEA.HI.SX32 R52, R191, 0xffffffff, 0x19 ;  /* 0xffffffffbf347811 */ /* 0x000fc600078fcaff */
[----:B------:R-:W-:Y:S01]  /*1340*/  @P4 IMAD R0, R27, R15, R0 ;  /* 0x0000000f1b004224 */ /* 0x000fe200078e0200 */
[----:B------:R-:W-:Y:S01]  /*1350*/  @P4 LEA R14, P0, R2, R24, 0x2 ;  /* 0x00000018020e4211 */ /* 0x000fe200078010ff */
[----:B------:R-:W-:Y:S01]  /*1360*/  IMAD.WIDE.U32 R4, R10, R118, R32 ;  /* 0x000000760a047225 */ /* 0x000fe200078e0020 */
[----:B------:R-:W-:-:S03]  /*1370*/  SHF.R.S32.HI R13, RZ, 0x1f, R52 ;  /* 0x0000001fff0d7819 */ /* 0x000fc60000011434 */
[----:B------:R-:W-:Y:S01]  /*1380*/  @P4 IMAD.IADD R3, R3, 0x1, R0 ;  /* 0x0000000103034824 */ /* 0x000fe200078e0200 */
[----:B------:R-:W-:Y:S01]  /*1390*/  IADD3 R4, P1, R20, R4, RZ ;  /* 0x0000000414047210 */ /* 0x000fe20007f3e0ff */
[----:B------:R-:W-:Y:S02]  /*13a0*/  IMAD R0, R7, UR6, RZ ;  /* 0x0000000607007c24 */ /* 0x000fe4000f8e02ff */
[----:B------:R-:W-:Y:S01]  /*13b0*/  IMAD.WIDE.U32 R36, R6, UR6, R8 ;  /* 0x0000000606247c25 */ /* 0x000fe2000f8e0008 */
[----:B------:R-:W-:Y:S02]  /*13c0*/  @P4 LEA.HI.X R15, R2, R25, R3, 0x2, P0 ;  /* 0x00000019020f4211 */ /* 0x000fe400000f1403 */
[----:B------:R-:W-:Y:S01]  /*13d0*/  IADD3.X R5, R22, R5, R12, P1, !PT ;  /* 0x0000000516057210 */ /* 0x000fe20000ffe40c */
[----:B------:R-:W-:Y:S01]  /*13e0*/  IMAD R2, R6, UR7, R0 ;  /* 0x0000000706027c24 */ /* 0x000fe2000f8e0200 */
[----:B------:R-:W-:Y:S01]  /*13f0*/  ULDC.64 UR6, c[0x0][0x268] ;  /* 0x00009a0000067ab9 */ /* 0x000fe20000000a00 */
[----:B------:R-:W-:Y:S01]  /*1400*/  MOV R222, R36 ;  /* 0x0000002400de7202 */ /* 0x000fe20000000f00 */
[----:B------:R2:W-:Y:S01]  /*1410*/  STL.64 [R1+0x40], R36 ;  /* 0x0000402401007387 */ /* 0x0005e20000100a00 */
[----:B------:R-:W-:-:S02]  /*1420*/  IMAD.IADD R223, R37, 0x1, R2 ;  /* 0x0000000125df7824 */ /* 0x000fc400078e0202 */
[----:B------:R-:W-:-:S03]  /*1430*/  IMAD.WIDE.U32 R18, R6, UR6, R4 ;  /* 0x0000000606127c25 */ /* 0x000fc6000f8e0004 */
[----:B------:R2:W-:Y:S01]  /*1440*/  STL.64 [R1+0x30], R222 ;  /* 0x000030de01007387 */ /* 0x0005e20000100a00 */
[----:B------:R-:W-:Y:S02]  /*1450*/  IMAD R12, R52, -0x80, R53 ;  /* 0xffffff80340c7824 */ /* 0x000fe400078e0235 */
[----:B------:R-:W-:Y:S01]  /*1460*/  IMAD R0, R190, R52, RZ ;  /* 0x00000034be007224 */ /* 0x000fe200078e02ff */
[----:B------:R2:W-:Y:S01]  /*1470*/  STL.64 [R1+0x38], R18 ;  /* 0x0000381201007387 */ /* 0x0005e20000100a00 */
[----:B------:R-:W-:Y:S01]  /*1480*/  IMAD.WIDE.U32 R2, R52, R182, R222 ;  /* 0x000000b634027225 */ /* 0x000fe200078e00de */
[-C--:B------:R-:W-:Y:S02]  /*1490*/  ISETP.GE.AND P0, PT, R10, R12.reuse, PT ;  /* 0x0000000c0a00720c */ /* 0x080fe40003f06270 */
[----:B------:R-:W-:Y:S01]  /*14a0*/  ISETP.GE.AND P1, PT, R35, R12, PT ;  /* 0x0000000c2300720c */ /* 0x000fe20003f26270 */
[----:B------:R-:W-:Y:S01]  /*14b0*/  IMAD R8, R13, R182, R0 ;  /* 0x000000b60d087224 */ /* 0x000fe200078e0200 */
[-C--:B------:R-:W-:Y:S01]  /*14c0*/  ISETP.GE.AND P2, PT, R34, R12.reuse, PT ;  /* 0x0000000c2200720c */ /* 0x080fe20003f46270 */
[----:B------:R-:W-:Y:S01]  /*14d0*/  IMAD R0, R7, UR6, RZ ;  /* 0x0000000607007c24 */ /* 0x000fe2000f8e02ff */
[----:B------:R-:W-:Y:S01]  /*14e0*/  ISETP.GE.AND P3, PT, R31, R12, PT ;  /* 0x0000000c1f00720c */ /* 0x000fe20003f66270 */
[----:B------:R-:W-:-:S02]  /*14f0*/  IMAD.IADD R5, R3, 0x1, R8 ;  /* 0x0000000103057824 */ /* 0x000fc400078e0208 */
[----:B------:R-:W-:-:S04]  /*1500*/  IMAD R16, R6, UR7, R0 ;  /* 0x0000000706107c24 */ /* 0x000fc8000f8e0200 */
        /* <DEDUP_REMOVED lines=14> */
.L_x_118:
[----:B------:R-:W-:Y:S05]  /*15f0*/  BSYNC B0 ;  /* 0x0000000000007941 */ /* 0x000fea0003800000 */
.L_x_117:
        /* <DEDUP_REMOVED lines=12> */
[----:B----4-:R-:W-:Y:S01]  /*16c0*/  IMAD.X R7, R194, 0x1, R5, P0 ;  /* 0x00000001c2077824 */ /* 0x010fe200000e0605 */
[----:B------:R-:W-:-:S04]  /*16d0*/  LEA R6, P0, R0, UR6, 0x1 ;  /* 0x0000000600067c11 */ /* 0x000fc8000f8008ff */
[----:B------:R-:W-:-:S05]  /*16e0*/  LEA.HI.X R7, R0, UR7, R7, 0x1, P0 ;  /* 0x0000000700077c11 */ /* 0x000fca00080f0c07 */
[----:B------:R-:W-:Y:S01]  /*16f0*/  @!PT LDS RZ, [RZ] ;  /* 0x00000000fffff984 */ /* 0x000fe20000000800 */
[----:B------:R-:W-:Y:S01]  /*1700*/  @!PT LDS RZ, [RZ] ;  /* 0x00000000fffff984 */ /* 0x000fe20000000800 */
[----:B------:R-:W-:Y:S01]  /*1710*/  @!PT LDS RZ, [RZ] ;  /* 0x00000000fffff984 */ /* 0x000fe20000000800 */
[----:B------:R4:W-:Y:S04]  /*1720*/  LDGSTS.E.BYPASS.LTC128B.128 [R221+0x2800], desc[UR8][R6.64] ;  /* 0x0280000006dd7fae */ /* 0x0009e8000b901d48 */
.L_x_120:
[----:B------:R-:W-:Y:S05]  /*1730*/  BSYNC B0 ;  /* 0x0000000000007941 */ /* 0x000fea0003800000 */
.L_x_119:
        /* <DEDUP_REMOVED lines=8> */
[----:B----4-:R-:W-:Y:S02]  /*17c0*/  LEA.HI.X R7, R116, R5, R117, 0x6, P0 ;  /* 0x0000000574077211 */ /* 0x010fe400000f3475 */
[----:B------:R-:W-:-:S04]  /*17d0*/  LEA R6, P0, R0, UR6, 0x1 ;  /* 0x0000000600067c11 */ /* 0x000fc8000f8008ff */
[----:B------:R-:W-:-:S05]  /*17e0*/  LEA.HI.X R7, R0, UR7, R7, 0x1, P0 ;  /* 0x0000000700077c11 */ /* 0x000fca00080f0c07 */
[----:B------:R-:W-:Y:S01]  /*17f0*/  @!PT LDS RZ, [RZ] ;  /* 0x00000000fffff984 */ /* 0x000fe20000000800 */
[----:B------:R-:W-:Y:S01]  /*1800*/  @!PT LDS RZ, [RZ] ;  /* 0x00000000fffff984 */ /* 0x000fe20000000800 */
[----:B------:R-:W-:Y:S01]  /*1810*/  @!PT LDS RZ, [RZ] ;  /* 0x00000000fffff984 */ /* 0x000fe20000000800 */
[----:B------:R4:W-:Y:S04]  /*1820*/  LDGSTS.E.BYPASS.LTC128B.128 [R221+0x3000], desc[UR8][R6.64] ;  /* 0x0300000006dd7fae */ /* 0x0009e8000b901d48 */
.L_x_122:
[----:B------:R-:W-:Y:S05]  /*1830*/  BSYNC B0 ;  /* 0x0000000000007941 */ /* 0x000fea0003800000 */
.L_x_121:
        /* <DEDUP_REMOVED lines=17> */
.L_x_124:
[----:B------:R-:W-:Y:S05]  /*1950*/  BSYNC B0 ;  /* 0x0000000000007941 */ /* 0x000fea0003800000 */
.L_x_123:
[----:B-1----:R-:W-:Y:S01]  /*1960*/  LEA.HI R4, R28, R193, RZ, 0x4 ;  /* 0x000000c11c047211 */ /* 0x002fe200078f20ff */
[----:B------:R-:W0:Y:S03]  /*1970*/  LDGDEPBAR ;  /* 0x00000000000079af */ /* 0x000e260000000000 */
[----:B------:R-:W-:Y:S01]  /*1980*/  LOP3.LUT R0, R4, 0xfffffff0, RZ, 0xc0, !PT ;  /* 0xfffffff004007812 */ /* 0x000fe200078ec0ff */
[----:B------:R1:W5:Y:S01]  /*1990*/  @P4 LDG.E R180, desc[UR8][R14.64] ;  /* 0x000000080eb44981 */ /* 0x000362000c1e1900 */
[----:B------:R-:W-:Y:S01]  /*19a0*/  SHF.R.S32.HI R3, RZ, 0x4, R4 ;  /* 0x00000004ff037819 */ /* 0x000fe20000011404 */
[----:B------:R-:W-:Y:S01]  /*19b0*/  BSSY B0, `(.L_x_125) ;  /* 0x0000049000007945 */ /* 0x000fe20003800000 */
[----:B----4-:R-:W-:Y:S01]  /*19c0*/  LOP3.LUT R7, R26, 0xfffffff8, RZ, 0xc0, !PT ;  /* 0xfffffff81a077812 */ /* 0x010fe200078ec0ff */
[----:B------:R-:W-:Y:S01]  /*19d0*/  IMAD.IADD R0, R193, 0x1, -R0 ;  /* 0x00000001c1007824 */ /* 0x000fe200078e0a00 */
[----:B------:R-:W-:-:S02]  /*19e0*/  LEA.HI R4, R4, R3, RZ, 0x1 ;  /* 0x0000000304047211 */ /* 0x000fc400078f08ff */
[----:B------:R-:W-:Y:S01]  /*19f0*/  ISETP.GE.AND P0, PT, R10, R12, PT ;  /* 0x0000000c0a00720c */ /* 0x000fe20003f06270 */
[----:B------:R-:W-:Y:S01]  /*1a00*/  IMAD.IADD R7, R193, 0x1, -R7 ;  /* 0x00000001c1077824 */ /* 0x000fe200078e0a07 */
[----:B------:R-:W-:Y:S02]  /*1a10*/  LEA.HI R2, R0, R0, RZ, 0x1 ;  /* 0x0000000000027211 */ /* 0x000fe400078f08ff */
[----:B------:R-:W-:Y:S02]  /*1a20*/  LOP3.LUT R4, R4, 0xfffffffe, RZ, 0xc0, !PT ;  /* 0xfffffffe04047812 */ /* 0x000fe400078ec0ff */
[--C-:B------:R-:W-:Y:S02]  /*1a30*/  SHF.R.S32.HI R6, RZ, 0x1, R2.reuse ;  /* 0x00000001ff067819 */ /* 0x100fe40000011402 */
[----:B------:R-:W-:Y:S01]  /*1a40*/  SHF.R.S32.HI R5, RZ, 0x1f, R2 ;  /* 0x0000001fff057819 */ /* 0x000fe20000011402 */
[----:B------:R-:W-:Y:S01]  /*1a50*/  IMAD.IADD R8, R3, 0x1, -R4 ;  /* 0x0000000103087824 */ /* 0x000fe200078e0a04 */
[----:B------:R-:W-:-:S02]  /*1a60*/  LEA.HI R3, R7, R7, RZ, 0x1 ;  /* 0x0000000707037211 */ /* 0x000fc400078f08ff */
[----:B------:R-:W-:Y:S01]  /*1a70*/  LEA.HI R4, R5, R6, RZ, 0x2 ;  /* 0x0000000605047211 */ /* 0x000fe200078f10ff */
[----:B------:R-:W-:-:S04]  /*1a80*/  DEPBAR.LE SB0, 0x0 ;  /* 0x000080000000791a */ /* 0x000fc80000000000 */
[----:B------:R-:W-:Y:S01]  /*1a90*/  LOP3.LUT R2, R2, 0x7fffffe, RZ, 0xc0, !PT ;  /* 0x07fffffe02027812 */ /* 0x000fe200078ec0ff */
[----:B------:R-:W-:Y:S01]  /*1aa0*/  BAR.SYNC.DEFER_BLOCKING 0x0 ;  /* 0x0000000000007b1d */ /* 0x000fe20000010000 */
[----:B------:R-:W-:Y:S01]  /*1ab0*/  SHF.R.S32.HI R9, RZ, 0x1f, R0 ;  /* 0x0000001fff097819 */ /* 0x000fe20000011400 */
[----:B------:R-:W-:Y:S01]  /*1ac0*/  IMAD.SHL.U32 R5, R23, 0x8, RZ ;  /* 0x0000000817057824 */ /* 0x000fe200078e00ff */
[----:B------:R-:W-:Y:S01]  /*1ad0*/  SHF.R.S32.HI R11, RZ, 0x1, R3 ;  /* 0x00000001ff0b7819 */ /* 0x000fe20000011403 */
[----:B------:R-:W-:Y:S01]  /*1ae0*/  IMAD.IADD R55, R0, 0x1, -R2 ;  /* 0x0000000100377824 */ /* 0x000fe200078e0a02 */
[----:B------:R-:W-:Y:S02]  /*1af0*/  LOP3.LUT R4, R4, 0xfffffffc, RZ, 0xc0, !PT ;  /* 0xfffffffc04047812 */ /* 0x000fe400078ec0ff */
[----:B------:R-:W-:Y:S01]  /*1b00*/  LEA.HI R9, R9, R0, RZ, 0x3 ;  /* 0x0000000009097211 */ /* 0x000fe200078f18ff */
[----:B------:R-:W-:Y:S01]  /*1b10*/  IMAD.SHL.U32 R0, R11, 0x40, RZ ;  /* 0x000000400b007824 */ /* 0x000fe200078e00ff */
[----:B------:R-:W-:Y:S01]  /*1b20*/  LOP3.LUT R2, R3, 0x3fffffe, RZ, 0xc0, !PT ;  /* 0x03fffffe03027812 */ /* 0x000fe200078ec0ff */
[----:B------:R-:W-:Y:S01]  /*1b30*/  IMAD.IADD R10, R6, 0x1, -R4 ;  /* 0x00000001060a7824 */ /* 0x000fe200078e0a04 */
[-C--:B------:R-:W-:Y:S01]  /*1b40*/  ISETP.GE.AND P2, PT, R35, R12.reuse, PT ;  /* 0x0000000c2300720c */ /* 0x080fe20003f46270 */
[----:B------:R-:W-:Y:S01]  /*1b50*/  IMAD.SHL.U32 R6, R9, 0x20, RZ ;  /* 0x0000002009067824 */ /* 0x000fe200078e00ff */
[----:B------:R-:W-:Y:S01]  /*1b60*/  LOP3.LUT R0, R0, 0xc0, RZ, 0xc0, !PT ;  /* 0x000000c000007812 */ /* 0x000fe200078ec0ff */
[----:B------:R-:W-:Y:S01]  /*1b70*/  IMAD.IADD R3, R7, 0x1, -R2 ;  /* 0x0000000107037824 */ /* 0x000fe200078e0a02 */
[----:B------:R-:W-:Y:S01]  /*1b80*/  ISETP.GE.AND P3, PT, R34, R12, PT ;  /* 0x0000000c2200720c */ /* 0x000fe20003f66270 */
[----:B------:R-:W-:Y:S01]  /*1b90*/  IMAD.SHL.U32 R2, R10, 0x40, RZ ;  /* 0x000000400a027824 */ /* 0x000fe200078e00ff */
[----:B------:R-:W-:Y:S01]  /*1ba0*/  LOP3.LUT R5, R0, 0x8, R5, 0xf8, !PT ;  /* 0x0000000800057812 */ /* 0x000fe200078ef805 */
[----:B------:R-:W-:Y:S01]  /*1bb0*/  IMAD.SHL.U32 R7, R8, 0x8, RZ ;  /* 0x0000000808077824 */ /* 0x000fe200078e00ff */
[----:B------:R-:W-:-:S02]  /*1bc0*/  SHF.R.U32.HI R4, RZ, 0x3, R0 ;  /* 0x00000003ff047819 */ /* 0x000fc40000011600 */
[----:B------:R-:W-:Y:S01]  /*1bd0*/  LOP3.LUT R0, R2, 0xc0, RZ, 0xc0, !PT ;  /* 0x000000c002007812 */ /* 0x000fe200078ec0ff */
[----:B------:R-:W-:Y:S01]  /*1be0*/  IMAD R2, R8, 0x8, R3 ;  /* 0x0000000808027824 */ /* 0x000fe200078e0203 */
[----:B------:R-:W-:Y:S01]  /*1bf0*/  LOP3.LUT R3, R5, R4, RZ, 0x3c, !PT ;  /* 0x0000000405037212 */ /* 0x000fe200078e3cff */
[----:B------:R-:W-:Y:S01]  /*1c00*/  IMAD.IADD R8, R19, 0x1, R16 ;  /* 0x0000000113087824 */ /* 0x000fe200078e0210 */
[----:B------:R1:W-:Y:S01]  /*1c10*/  @P0 STS [R221+0x4000], RZ ;  /* 0x004000ffdd000388 */ /* 0x0003e20000000800 */
[----:B------:R-:W-:Y:S02]  /*1c20*/  LOP3.LUT R54, R6, 0xffffff00, RZ, 0xc0, !PT ;  /* 0xffffff0006367812 */ /* 0x000fe400078ec0ff */
[----:B------:R-:W-:Y:S01]  /*1c30*/  LOP3.LUT R5, R0, 0x8, R7, 0xf8, !PT ;  /* 0x0000000800057812 */ /* 0x000fe200078ef807 */
[----:B------:R1:W-:Y:S01]  /*1c40*/  STL [R1+0x50], R8 ;  /* 0x0000500801007387 */ /* 0x0003e20000100800 */
[----:B------:R-:W-:Y:S01]  /*1c50*/  SHF.R.U32.HI R4, RZ, 0x3, R0 ;  /* 0x00000003ff047819 */ /* 0x000fe20000011600 */
[----:B------:R-:W-:Y:S01]  /*1c60*/  IMAD.U32 R0, R2, 0x20, R3 ;  /* 0x0000002002007824 */ /* 0x000fe200078e0003 */
[----:B------:R-:W-:Y:S01]  /*1c70*/  ISETP.GE.AND P5, PT, R31, R12, PT ;  /* 0x0000000c1f00720c */ /* 0x000fe20003fa6270 */
[----:B------:R1:W-:Y:S01]  /*1c80*/  @P0 STS [R221+0x4004], RZ ;  /* 0x004004ffdd000388 */ /* 0x0003e20000000800 */
[----:B------:R-:W-:Y:S01]  /*1c90*/  IMAD R3, R13, R118, RZ ;  /* 0x000000760d037224 */ /* 0x000fe200078e02ff */
[----:B------:R-:W-:Y:S01]  /*1ca0*/  LOP3.LUT R189, R5, R4, RZ, 0x3c, !PT ;  /* 0x0000000405bd7212 */ /* 0x000fe200078e3cff */
[----:B------:R-:W-:Y:S01]  /*1cb0*/  IMAD R2, R181, 0x200, R54 ;  /* 0x00000200b5027824 */ /* 0x000fe200078e0236 */
[----:B------:R1:W-:Y:S01]  /*1cc0*/  @P0 STS.64 [R221+0x4008], RZ ;  /* 0x004008ffdd000388 */ /* 0x0003e20000000a00 */
[----:B------:R-:W-:Y:S01]  /*1cd0*/  IMAD.WIDE.U32 R6, R52, R118, RZ ;  /* 0x0000007634067225 */ /* 0x000fe200078e00ff */
[----:B------:R-:W-:-:S03]  /*1ce0*/  LEA R192, R0, UR4, 0x1 ;  /* 0x0000000400c07c11 */ /* 0x000fc6000f8e08ff */
[----:B------:R-:W-:Y:S01]  /*1cf0*/  IMAD R3, R52, R119, R3 ;  /* 0x0000007734037224 */ /* 0x000fe200078e0203 */
[----:B------:R-:W-:Y:S01]  /*1d00*/  LEA R4, P1, R6, R18, 0x7 ;  /* 0x0000001206047211 */ /* 0x000fe200078238ff */
[----:B------:R-:W-:Y:S02]  /*1d10*/  IMAD R2, R55, 0x20, R2 ;  /* 0x0000002037027824 */ /* 0x000fe400078e0202 */
[----:B------:R-:W-:Y:S02]  /*1d20*/  IMAD.IADD R3, R7, 0x1, R3 ;  /* 0x0000000107037824 */ /* 0x000fe400078e0203 */
[----:B------:R-:W-:-:S03]  /*1d30*/  IMAD.IADD R2, R189, 0x1, R2 ;  /* 0x00000001bd027824 */ /* 0x000fc600078e0202 */
[----:B------:R-:W-:Y:S02]  /*1d40*/  LEA.HI.X R5, R6, R8, R3, 0x7, P1 ;  /* 0x0000000806057211 */ /* 0x000fe400008f3c03 */
[----:B------:R-:W-:Y:S01]  /*1d50*/  LEA R195, R2, UR4, 0x1 ;  /* 0x0000000402c37c11 */ /* 0x000fe2000f8e08ff */
        /* <DEDUP_REMOVED lines=14> */
.L_x_126:
[----:B------:R-:W-:Y:S05]  /*1e40*/  BSYNC B0 ;  /* 0x0000000000007941 */ /* 0x000fea0003800000 */
.L_x_125:
        /* <DEDUP_REMOVED lines=16> */
.L_x_128:
[----:B------:R-:W-:Y:S05]  /*1f50*/  BSYNC B0 ;  /* 0x0000000000007941 */ /* 0x000fea0003800000 */
.L_x_127:
        /* <DEDUP_REMOVED lines=16> */
.L_x_130:
[----:B------:R-:W-:Y:S05]  /*2060*/  BSYNC B0 ;  /* 0x0000000000007941 */ /* 0x000fea0003800000 */
.L_x_129:
        /* <DEDUP_REMOVED lines=17> */
.L_x_132:
[----:B------:R-:W-:Y:S05]  /*2180*/  BSYNC B0 ;  /* 0x0000000000007941 */ /* 0x000fea0003800000 */
.L_x_131:
[----:B-1----:R-:W-:Y:S01]  /*2190*/  LDSM.16.M88.4 R12, [R195] ;  /* 0x00000000c30c783b */ /* 0x002fe20000000200 */
[----:B------:R-:W-:Y:S01]  /*21a0*/  LOP3.LUT P0, RZ, R11, 0x2, RZ, 0xc0, !PT ;  /* 0x000000020bff7812 */ /* 0x000fe2000780c0ff */
[----:B------:R-:W-:Y:S01]  /*21b0*/  IMAD.MOV.U32 R0, RZ, RZ, 0x10 ;  /* 0x00000010ff007424 */ /* 0x000fe200078e00ff */
[----:B------:R-:W-:Y:S01]  /*21c0*/  LOP3.LUT P1, RZ, R10, 0x2, RZ, 0xc0, !PT ;  /* 0x000000020aff7812 */ /* 0x000fe2000782c0ff */
[----:B--2---:R-:W1:Y:S01]  /*21d0*/  LDSM.16.M88.4 R36, [R192+0x2000] ;  /* 0x00200000c024783b */ /* 0x004e620000000200 */
[----:B------:R-:W-:Y:S02]  /*21e0*/  VIADD R2, R192, 0x2000 ;  /* 0x00002000c0027836 */ /* 0x000fe40000000000 */
[----:B------:R-:W-:Y:S01]  /*21f0*/  SEL R0, R0, 0xfffffff0, !P1 ;  /* 0xfffffff000007807 */ /* 0x000fe20004800000 */
[----:B------:R-:W2:Y:S01]  /*2200*/  LDSM.16.M88.4 R32, [R192+0x2400] ;  /* 0x00240000c020783b */ /* 0x000ea20000000200 */
[----:B------:R-:W-:-:S03]  /*2210*/  VIADD R197, R192, 0x2020 ;  /* 0x00002020c0c57836 */ /* 0x000fc60000000000 */
[----:B------:R-:W3:Y:S01]  /*2220*/  LDSM.16.M88.4 R28, [R192+0x2800] ;  /* 0x00280000c01c783b */ /* 0x000ee20000000200 */
[----:B------:R-:W-:Y:S02]  /*2230*/  IMAD R196, R0, 0x2, R195 ;  /* 0x0000000200c47824 */ /* 0x000fe400078e02c3 */
[----:B------:R-:W-:Y:S01]  /*2240*/  @P0 VIADD R197, R2, 0xffffffe0 ;  /* 0xffffffe002c50836 */ /* 0x000fe20000000000 */
[----:B------:R-:W4:Y:S01]  /*2250*/  LDSM.16.M88.4 R24, [R192+0x2c00] ;  /* 0x002c0000c018783b */ /* 0x000f220000000200 */
[----:B------:R-:W-:-:S03]  /*2260*/  LOP3.LUT R2, R183, 0xffffffe0, RZ, 0xc0, !PT ;  /* 0xffffffe0b7027812 */ /* 0x000fc600078ec0ff */
[----:B------:R-:W4:Y:S02]  /*2270*/  LDSM.16.M88.4 R20, [R192+0x3000] ;  /* 0x00300000c014783b */ /* 0x000f240000000200 */
[----:B------:R-:W-:Y:S02]  /*2280*/  IMAD.IADD R2, R193, 0x1, -R2 ;  /* 0x00000001c1027824 */ /* 0x000fe400078e0a02 */
[----:B------:R-:W4:Y:S03]  /*2290*/  LDSM.16.M88.4 R16, [R192+0x3400] ;  /* 0x00340000c010783b */ /* 0x000f260000000200 */
[----:B------:R-:W-:Y:S01]  /*22a0*/  SHF.R.S32.HI R3, RZ, 0x1f, R2 ;  /* 0x0000001fff037819 */ /* 0x000fe20000011402 */
[----:B------:R-:W4:Y:S03]  /*22b0*/  LDSM.16.M88.4 R40, [R192+0x3800] ;  /* 0x00380000c028783b */ /* 0x000f260000000200 */
[----:B------:R-:W-:Y:S01]  /*22c0*/  LEA.HI R3, R3, R2, RZ, 0x2 ;  /* 0x0000000203037211 */ /* 0x000fe200078f10ff */
[----:B------:R-:W4:Y:S01]  /*22d0*/  LDSM.16.M88.4 R44, [R192+0x3c00] ;  /* 0x003c0000c02c783b */ /* 0x000f220000000200 */
[----:B------:R-:W-:-:S03]  /*22e0*/  SHF.R.S32.HI R2, RZ, 0x1f, R181 ;  /* 0x0000001fff027819 */ /* 0x000fc600000114b5 */
[----:B------:R-:W4:Y:S01]  /*22f0*/  LDSM.16.M88.4 R8, [R195+0x1000] ;  /* 0x00100000c308783b */ /* 0x000f220000000200 */
[----:B------:R-:W-:-:S03]  /*2300*/  LEA.HI R2, R2, R181, RZ, 0x2 ;  /* 0x000000b502027211 */ /* 0x000fc600078f10ff */
[----:B------:R-:W-:Y:S01]  /*2310*/  LDSM.16.M88.4 R4, [R196] ;  /* 0x00000000c404783b */ /* 0x000fe20000000200 */
[----:B------:R-:W-:-:S03]  /*2320*/  LOP3.LUT R2, R2, 0xfffffffc, RZ, 0xc0, !PT ;  /* 0xfffffffc02027812 */ /* 0x000fc600078ec0ff */
[----:B------:R-:W4:Y:S01]  /*2330*/  LDSM.16.M88.4 R48, [R197] ;  /* 0x00000000c530783b */ /* 0x000f220000000200 */
[C---:B-1----:R-:W-:Y:S01]  /*2340*/  HMMA.16816.F32.BF16 R176, R12.reuse, R36, RZ ;  /* 0x000000240cb0723c */ /* 0x042fe200000418ff */
[----:B------:R-:W-:Y:S02]  /*2350*/  IMAD.IADD R2, R181, 0x1, -R2 ;  /* 0x00000001b5027824 */ /* 0x000fe400078e0a02 */
[----:B------:R-:W1:Y:S03]  /*2360*/  LDSM.16.M88.4 R56, [R197+0x400] ;  /* 0x00040000c538783b */ /* 0x000e660000000200 */
[C---:B--2---:R-:W-:Y:S01]  /*2370*/  HMMA.16816.F32.BF16 R172, R12.reuse, R32, RZ ;  /* 0x000000200cac723c */ /* 0x044fe200000418ff */
[----:B------:R-:W2:Y:S04]  /*2380*/  LDSM.16.M88.4 R60, [R197+0x800] ;  /* 0x00080000c53c783b */ /* 0x000ea80000000200 */
[----:B------:R-:W2:Y:S01]  /*2390*/  LDSM.16.M88.4 R64, [R197+0xc00] ;  /* 0x000c0000c540783b */ /* 0x000ea20000000200 */
[C---:B---3--:R-:W-:Y:S03]  /*23a0*/  HMMA.16816.F32.BF16 R168, R12.reuse, R28, RZ ;  /* 0x0000001c0ca8723c */ /* 0x048fe600000418ff */
[----:B------:R-:W3:Y:S03]  /*23b0*/  LDSM.16.M88.4 R68, [R197+0x1000] ;  /* 0x00100000c544783b */ /* 0x000ee60000000200 */
[C---:B----4-:R-:W-:Y:S01]  /*23c0*/  HMMA.16816.F32.BF16 R164, R12.reuse, R24, RZ ;  /* 0x000000180ca4723c */ /* 0x050fe200000418ff */
[----:B------:R-:W4:Y:S04]  /*23d0*/  LDSM.16.M88.4 R72, [R197+0x1400] ;  /* 0x00140000c548783b */ /* 0x000f280000000200 */
[----:B------:R-:W4:Y:S01]  /*23e0*/  LDSM.16.M88.4 R76, [R197+0x1800] ;  /* 0x00180000c54c783b */ /* 0x000f220000000200 */
[C---:B------:R-:W-:Y:S03]  /*23f0*/  HMMA.16816.F32.BF16 R160, R12.reuse, R20, RZ ;  /* 0x000000140ca0723c */ /* 0x040fe600000418ff */
[----:B------:R-:W4:Y:S03]  /*2400*/  LDSM.16.M88.4 R184, [R197+0x1c00] ;  /* 0x001c0000c5b8783b */ /* 0x000f260000000200 */
[C---:B------:R-:W-:Y:S01]  /*2410*/  HMMA.16816.F32.BF16 R156, R12.reuse, R16, RZ ;  /* 0x000000100c9c723c */ /* 0x040fe200000418ff */
[----:B------:R-:W4:Y:S04]  /*2420*/  LDSM.16.M88.4 R80, [R196+0x1000] ;  /* 0x00100000c450783b */ /* 0x000f280000000200 */
[----:B------:R-:W0:Y:S01]  /*2430*/  LDGDEPBAR ;  /* 0x00000000000079af */ /* 0x000e220000000000 */
[C---:B------:R-:W-:Y:S06]  /*2440*/  HMMA.16816.F32.BF16 R128, R12.reuse, R40, RZ ;  /* 0x000000280c80723c */ /* 0x040fec00000418ff */
[C---:B------:R-:W-:Y:S06]  /*2450*/  HMMA.16816.F32.BF16 R120, R12.reuse, R44, RZ ;  /* 0x0000002c0c78723c */ /* 0x040fec00000418ff */
[C---:B------:R-:W-:Y:S06]  /*2460*/  HMMA.16816.F32.BF16 R152, R12.reuse, R38, RZ ;  /* 0x000000260c98723c */ /* 0x040fec00000418ff */
[----:B------:R-:W-:Y:S01]  /*2470*/  HMMA.16816.F32.BF16 R148, R12, R34, RZ ;  /* 0x000000220c94723c */ /* 0x000fe200000418ff */
[----:B------:R-:W-:-:S05]  /*2480*/  DEPBAR.LE SB0, 0x0 ;  /* 0x000080000000791a */ /* 0x000fca0000000000 */
        /* <DEDUP_REMOVED lines=15> */
[C---:B------:R-:W-:Y:S06]  /*2580*/  HMMA.16816.F32.BF16 R176, R4.reuse, R48, R176 ;  /* 0x0000003004b0723c */ /* 0x040fec00000418b0 */
[C---:B-1----:R-:W-:Y:S06]  /*2590*/  HMMA.16816.F32.BF16 R172, R4.reuse, R56, R172 ;  /* 0x0000003804ac723c */ /* 0x042fec00000418ac */
[C---:B--2---:R-:W-:Y:S06]  /*25a0*/  HMMA.16816.F32.BF16 R168, R4.reuse, R60, R168 ;  /* 0x0000003c04a8723c */ /* 0x044fec00000418a8 */
[C---:B------:R-:W-:Y:S06]  /*25b0*/  HMMA.16816.F32.BF16 R164, R4.reuse, R64, R164 ;  /* 0x0000004004a4723c */ /* 0x040fec00000418a4 */
[C---:B---3--:R-:W-:Y:S06]  /*25c0*/  HMMA.16816.F32.BF16 R160, R4.reuse, R68, R160 ;  /* 0x0000004404a0723c */ /* 0x048fec00000418a0 */
[C---:B----4-:R-:W-:Y:S06]  /*25d0*/  HMMA.16816.F32.BF16 R208, R4.reuse, R72, R156 ;  /* 0x0000004804d0723c */ /* 0x050fec000004189c */
        /* <DEDUP_REMOVED lines=8> */
[----:B------:R-:W-:Y:S01]  /*2660*/  HMMA.16816.F32.BF16 R248, R4, R78, R124 ;  /* 0x0000004e04f8723c */ /* 0x000fe2000004187c */
[----:B------:R-:W-:-:S05]  /*2670*/  IMAD.MOV.U32 R132, RZ, RZ, RZ ;  /* 0x000000ffff847224 */ /* 0x000fca00078e00ff */
[----:B------:R-:W-:Y:S01]  /*2680*/  HMMA.16816.F32.BF16 R112, R4, R186, R112 ;  /* 0x000000ba0470723c */ /* 0x000fe20000041870 */
[----:B------:R-:W1:Y:S05]  /*2690*/  @P4 LDC R4, c[0x0][0x2e8] ;  /* 0x0000ba00ff044b82 */ /* 0x000e6a0000000800 */
[----:B------:R-:W-:Y:S01]  /*26a0*/  HMMA.16816.F32.BF16 R12, R8, R44, RZ ;  /* 0x0000002c080c723c */ /* 0x000fe200000418ff */
[----:B------:R-:W-:-:S05]  /*26b0*/  SHF.R.S32.HI R7, RZ, 0x2, R3 ;  /* 0x00000002ff077819 */ /* 0x000fca0000011403 */
[C---:B------:R-:W-:Y:S01]  /*26c0*/  HMMA.16816.F32.BF16 R92, R8.reuse, R28, RZ ;  /* 0x0000001c085c723c */ /* 0x040fe200000418ff */
[----:B------:R-:W-:Y:S01]  /*26d0*/  IMAD R3, R181, 0x10, R7 ;  /* 0x00000010b5037824 */ /* 0x000fe200078e0207 */
[----:B------:R-:W-:Y:S01]  /*26e0*/  STL [R1+0x70], R7 ;  /* 0x0000700701007387 */ /* 0x000fe20000100800 */
[----:B------:R-:W-:Y:S02]  /*26f0*/  IMAD R181, R55, 0x20, R54 ;  /* 0x0000002037b57824 */ /* 0x000fe400078e0236 */
[----:B------:R-:W-:Y:S01]  /*2700*/  IMAD.IADD R252, R252, 0x1, R3 ;  /* 0x00000001fcfc7824 */ /* 0x000fe200078e0203 */
[C---:B------:R-:W-:Y:S01]  /*2710*/  HMMA.16816.F32.BF16 R88, R8.reuse, R30, RZ ;  /* 0x0000001e0858723c */ /* 0x040fe200000418ff */
[----:B------:R2:W-:Y:S05]  /*2720*/  STL [R1+0x74], R2 ;  /* 0x0000740201007387 */ /* 0x0005ea0000100800 */
[----:B------:R-:W-:Y:S01]  /*2730*/  HMMA.16816.F32.BF16 R28, R8, R18, RZ ;  /* 0x00000012081c723c */ /* 0x000fe200000418ff */
[----:B-1----:R-:W1:Y:S01]  /*2740*/  @P4 MUFU.RCP R4, R4 ;  /* 0x0000000400044308 */ /* 0x002e620000001000 */
[----:B------:R-:W-:-:S02]  /*2750*/  IMAD.MOV.U32 R5, RZ, RZ, R112 ;  /* 0x000000ffff057224 */ /* 0x000fc400078e0070 */
[----:B------:R-:W-:Y:S02]  /*2760*/  IMAD.MOV.U32 R6, RZ, RZ, R113 ;  /* 0x000000ffff067224 */ /* 0x000fe400078e0071 */
[----:B------:R-:W-:Y:S01]  /*2770*/  HMMA.16816.F32.BF16 R16, R8, R40, RZ ;  /* 0x000000280810723c */ /* 0x000fe200000418ff */
[----:B------:R-:W-:Y:S02]  /*2780*/  IMAD.MOV.U32 R199, RZ, RZ, R114 ;  /* 0x000000ffffc77224 */ /* 0x000fe400078e0072 */
[----:B------:R-:W-:Y:S02]  /*2790*/  IMAD.MOV.U32 R183, RZ, RZ, R6 ;  /* 0x000000ffffb77224 */ /* 0x000fe400078e0006 */
[----:B------:R-:W-:Y:S01]  /*27a0*/  IMAD.MOV.U32 R198, RZ, RZ, R115 ;  /* 0x000000ffffc67224 */ /* 0x000fe200078e0073 */
[----:B------:R-:W-:Y:S06]  /*27b0*/  HMMA.16816.F32.BF16 R228, R80, R72, R20 ;  /* 0x0000004850e4723c */ /* 0x000fec0000041814 */
[----:B------:R-:W-:Y:S01]  /*27c0*/  HMMA.16816.F32.BF16 R40, R8, R42, RZ ;  /* 0x0000002a0828723c */ /* 0x000fe200000418ff */
[----:B------:R-:W-:-:S02]  /*27d0*/  IMAD.SHL.U32 R23, R193, 0x2, RZ ;  /* 0x00000002c1177824 */ /* 0x000fc400078e00ff */
[----:B-1---5:R-:W-:Y:S01]  /*27e0*/  @P4 FMUL.FTZ R132, R180, R4 ;  /* 0x00000004b4844220 */ /* 0x022fe20000410000 */
[----:B------:R-:W-:Y:S02]  /*27f0*/  IMAD.MOV.U32 R193, RZ, RZ, R5 ;  /* 0x000000ffffc17224 */ /* 0x000fe400078e0005 */
[----:B------:R-:W-:Y:S01]  /*2800*/  LOP3.LUT R23, R23, 0x6, RZ, 0xc0, !PT ;  /* 0x0000000617177812 */ /* 0x000fe200078ec0ff */
[----:B------:R-:W-:Y:S04]  /*2810*/  HMMA.16816.F32.BF16 R200, R8, R46, RZ ;  /* 0x0000002e08c8723c */ /* 0x000fe800000418ff */
[----:B------:R-:W-:Y:S02]  /*2820*/  IMAD R23, R52, 0x80, R23 ;  /* 0x0000008034177824 */ /* 0x000fe400078e0217 */
[----:B------:R-:W-:Y:S01]  /*2830*/  HMMA.16816.F32.BF16 R244, R80, R184, R12 ;  /* 0x000000b850f4723c */ /* 0x000fe2000004180c */
[----:B------:R-:W-:-:S02]  /*2840*/  IMAD.MOV.U32 R9, RZ, RZ, R122 ;  /* 0x000000ffff097224 */ /* 0x000fc400078e007a */
[----:B------:R-:W-:Y:S01]  /*2850*/  IMAD.MOV.U32 R8, RZ, RZ, R121 ;  /* 0x000000ffff087224 */ /* 0x000fe200078e0079 */
[CC--:B------:R-:W-:Y:S01]  /*2860*/  ISETP.GE.AND P1, PT, R23.reuse, R53.reuse, PT ;  /* 0x000000351700720c */ /* 0x0c0fe20003f26270 */
[----:B------:R-:W-:Y:S01]  /*2870*/  VIADD R21, R23, 0x10 ;  /* 0x0000001017157836 */ /* 0x000fe20000000000 */
[C---:B------:R-:W-:Y:S01]  /*2880*/  HMMA.16816.F32.BF16 R236, R80.reuse, R76, R16 ;  /* 0x0000004c50ec723c */ /* 0x040fe20000041810 */
[----:B------:R-:W-:Y:S01]  /*2890*/  IMAD.MOV.U32 R184, RZ, RZ, R9 ;  /* 0x000000ffffb87224 */ /* 0x000fe200078e0009 */
[----:B------:R-:W-:Y:S01]  /*28a0*/  IADD3 R15, R53, R252, -R188 ;  /* 0x000000fc350f7210 */ /* 0x000fe20007ffe8bc */
[----:B------:R-:W-:Y:S01]  /*28b0*/  VIADD R9, R23, 0x1 ;  /* 0x0000000117097836 */ /* 0x000fe20000000000 */
[-C--:B------:R-:W-:Y:S01]  /*28c0*/  ISETP.GE.AND P6, PT, R21, R53.reuse, PT ;  /* 0x000000351500720c */ /* 0x080fe20003fc6270 */
[C---:B------:R-:W-:Y:S01]  /*28d0*/  VIADD R14, R23.reuse, 0x8 ;  /* 0x00000008170e7836 */ /* 0x040fe20000000000 */
[C---:B------:R-:W-:Y:S01]  /*28e0*/  HMMA.16816.F32.BF16 R240, R80.reuse, R78, R40 ;  /* 0x0000004e50f0723c */ /* 0x040fe20000041828 */
[----:B------:R-:W-:Y:S01]  /*28f0*/  VIADD R16, R23, 0x9 ;  /* 0x0000000917107836 */ /* 0x000fe20000000000 */
[-C--:B------:R-:W-:Y:S01]  /*2900*/  ISETP.GE.AND P0, PT, R9, R53.reuse, PT ;  /* 0x000000350900720c */ /* 0x080fe20003f06270 */
[C---:B--2---:R-:W-:Y:S01]  /*2910*/  IMAD.IADD R2, R15.reuse, 0x1, -R9 ;  /* 0x000000010f027824 */ /* 0x044fe200078e0a09 */
[----:B------:R-:W-:Y:S01]  /*2920*/  ISETP.GE.AND P3, PT, R14, R53, PT ;  /* 0x000000350e00720c */ /* 0x000fe20003f66270 */
[C---:B------:R-:W-:Y:S01]  /*2930*/  IMAD.IADD R3, R15.reuse, 0x1, -R23 ;  /* 0x000000010f037824 */ /* 0x040fe200078e0a17 */
[C---:B------:R-:W-:Y:S01]  /*2940*/  HMMA.16816.F32.BF16 R216, R80.reuse, R68, R24 ;  /* 0x0000004450d8723c */ /* 0x040fe20000041818 */
[C---:B------:R-:W-:Y:S01]  /*2950*/  IMAD.IADD R5, R15.reuse, 0x1, -R14 ;  /* 0x000000010f057824 */ /* 0x040fe200078e0a0e */
[----:B------:R-:W-:Y:S01]  /*2960*/  IABS R4, R2 ;  /* 0x0000000200047213 */ /* 0x000fe20000000000 */
[----:B------:R-:W-:Y:S01]  /*2970*/  IMAD.MOV.U32 R180, RZ, RZ, R8 ;  /* 0x000000ffffb47224 */ /* 0x000fe200078e0008 */
[----:B------:R-:W-:Y:S01]  /*2980*/  IABS R7, R3 ;  /* 0x0000000300077213 */ /* 0x000fe20000000000 */
[C---:B------:R-:W-:Y:S01]  /*2990*/  IMAD.IADD R6, R15.reuse, 0x1, -R16 ;  /* 0x000000010f067824 */ /* 0x040fe200078e0a10 */
[----:B------:R-:W-:Y:S01]  /*29a0*/  IABS R3, R5 ;  /* 0x0000000500037213 */ /* 0x000fe20000000000 */
[----:B------:R-:W-:Y:S01]  /*29b0*/  IMAD.IADD R8, R15, 0x1, -R21 ;  /* 0x000000010f087824 */ /* 0x000fe200078e0a15 */
[C---:B------:R-:W-:Y:S01]  /*29c0*/  HMMA.16816.F32.BF16 R212, R80.reuse, R70, R32 ;  /* 0x0000004650d4723c */ /* 0x040fe20000041820 */
[----:B------:R-:W-:Y:S01]  /*29d0*/  IMAD.MOV.U32 R46, RZ, RZ, R120 ;  /* 0x000000ffff2e7224 */ /* 0x000fe200078e0078 */
[----:B------:R-:W-:Y:S01]  /*29e0*/  IABS R2, R6 ;  /* 0x0000000600027213 */ /* 0x000fe20000000000 */
[----:B------:R-:W-:Y:S01]  /*29f0*/  IMAD.MOV.U32 R6, RZ, RZ, R4 ;  /* 0x000000ffff067224 */ /* 0x000fe200078e0004 */
[----:B------:R-:W-:Y:S01]  /*2a00*/  IABS R5, R8 ;  /* 0x0000000800057213 */ /* 0x000fe20000000000 */
[----:B------:R-:W-:Y:S01]  /*2a10*/  IMAD.MOV.U32 R4, RZ, RZ, R3 ;  /* 0x000000ffff047224 */ /* 0x000fe200078e0003 */
[----:B------:R-:W-:Y:S01]  /*2a20*/  HMMA.16816.F32.BF16 R100, R80, R56, R100 ;  /* 0x000000385064723c */ /* 0x000fe20000041864 */
[----:B------:R-:W-:Y:S01]  /*2a30*/  IMAD.MOV.U32 R3, RZ, RZ, R2 ;  /* 0x000000ffff037224 */ /* 0x000fe200078e0002 */
[----:B------:R-:W-:Y:S01]  /*2a40*/  I2FP.F32.S32 R6, R6 ;  /* 0x0000000600067245 */ /* 0x000fe20000201400 */
[----:B------:R-:W-:Y:S01]  /*2a50*/  IMAD.MOV.U32 R2, RZ, RZ, R5 ;  /* 0x000000ffff027224 */ /* 0x000fe200078e0005 */
[----:B------:R-:W-:Y:S01]  /*2a60*/  I2FP.F32.S32 R7, R7 ;  /* 0x0000000700077245 */ /* 0x000fe20000201400 */
[C---:B------:R-:W-:Y:S01]  /*2a70*/  VIADD R43, R23.reuse, 0x11 ;  /* 0x00000011172b7836 */ /* 0x040fe20000000000 */
[----:B------:R-:W-:Y:S01]  /*2a80*/  I2FP.F32.S32 R3, R3 ;  /* 0x0000000300037245 */ /* 0x000fe20000201400 */
[----:B------:R-:W-:Y:S01]  /*2a90*/  FFMA.FTZ R42, R6, -R132, R177 ;  /* 0x80000084062a7223 */ /* 0x000fe200000100b1 */
[----:B------:R-:W-:Y:S01]  /*2aa0*/  I2FP.F32.S32 R2, R2 ;  /* 0x0000000200027245 */ /* 0x000fe20000201400 */
[----:B------:R-:W-:Y:S01]  /*2ab0*/  IMAD.MOV.U32 R177, RZ, RZ, R46 ;  /* 0x000000ffffb17224 */ /* 0x000fe200078e002e */
[----:B------:R-:W-:Y:S01]  /*2ac0*/  I2FP.F32.S32 R4, R4 ;  /* 0x0000000400047245 */ /* 0x000fe20000201400 */
[----:B------:R-:W-:-:S02]  /*2ad0*/  VIADD R46, R23, 0x18 ;  /* 0x00000018172e7836 */ /* 0x000fc40000000000 */
[-C--:B------:R-:W-:Y:S01]  /*2ae0*/  FFMA.FTZ R55, R3, -R132.reuse, R153 ;  /* 0x8000008403377223 */ /* 0x080fe20000010099 */
[C---:B------:R-:W-:Y:S02]  /*2af0*/  VIADD R24, R23.reuse, 0x19 ;  /* 0x0000001917187836 */ /* 0x040fe40000000000 */
[-C--:B------:R-:W-:Y:S01]  /*2b00*/  FFMA.FTZ R57, R2, -R132.reuse, R172 ;  /* 0x8000008402397223 */ /* 0x080fe200000100ac */
[----:B------:R-:W-:Y:S02]  /*2b10*/  VIADD R34, R23, 0x20 ;  /* 0x0000002017227836 */ /* 0x000fe40000000000 */
[-C--:B------:R-:W-:Y:S01]  /*2b20*/  FFMA.FTZ R27, R7, -R132.reuse, R176 ;  /* 0x80000084071b7223 */ /* 0x080fe200000100b0 */
[----:B------:R-:W-:Y:S02]  /*2b30*/  VIADD R35, R23, 0x21 ;  /* 0x0000002117237836 */ /* 0x000fe40000000000 */
[----:B------:R-:W-:Y:S01]  /*2b40*/  FFMA.FTZ R41, R4, -R132, R152 ;  /* 0x8000008404297223 */ /* 0x000fe20000010098 */
[C---:B------:R-:W-:Y:S01]  /*2b50*/  IMAD.IADD R3, R15.reuse, 0x1, -R43 ;  /* 0x000000010f037824 */ /* 0x040fe200078e0a2b */
[C---:B------:R-:W-:Y:S01]  /*2b60*/  HMMA.16816.F32.BF16 R112, R80.reuse, R62, R88 ;  /* 0x0000003e5070723c */ /* 0x040fe20000041858 */
[C---:B------:R-:W-:Y:S01]  /*2b70*/  IMAD.IADD R2, R15.reuse, 0x1, -R46 ;  /* 0x000000010f027824 */ /* 0x040fe200078e0a2e */
[----:B------:R-:W-:Y:S01]  /*2b80*/  ISETP.GE.AND P4, PT, R16, R53, PT ;  /* 0x000000351000720c */ /* 0x000fe20003f86270 */
[C---:B------:R-:W-:Y:S01]  /*2b90*/  IMAD.IADD R5, R15.reuse, 0x1, -R24 ;  /* 0x000000010f057824 */ /* 0x040fe200078e0a18 */
[----:B------:R-:W-:Y:S01]  /*2ba0*/  IABS R7, R3 ;  /* 0x0000000300077213 */ /* 0x000fe20000000000 */
[C---:B------:R-:W-:Y:S01]  /*2bb0*/  IMAD.IADD R6, R15.reuse, 0x1, -R34 ;  /* 0x000000010f067824 */ /* 0x040fe200078e0a22 */
[----:B------:R-:W-:Y:S01]  /*2bc0*/  IABS R4, R2 ;  /* 0x0000000200047213 */ /* 0x000fe20000000000 */
[----:B------:R-:W-:Y:S01]  /*2bd0*/  IMAD.IADD R8, R15, 0x1, -R35 ;  /* 0x000000010f087824 */ /* 0x000fe200078e0a23 */
[----:B------:R-:W-:Y:S01]  /*2be0*/  IABS R3, R5 ;  /* 0x0000000500037213 */ /* 0x000fe20000000000 */
[----:B------:R-:W-:Y:S01]  /*2bf0*/  IMAD.MOV.U32 R45, RZ, RZ, R201 ;  /* 0x000000ffff2d7224 */ /* 0x000fe200078e00c9 */
[----:B------:R-:W-:Y:S01]  /*2c00*/  IABS R2, R6 ;  /* 0x0000000600027213 */ /* 0x000fe20000000000 */
[----:B------:R-:W-:Y:S01]  /*2c10*/  IMAD.MOV.U32 R6, RZ, RZ, R4 ;  /* 0x000000ffff067224 */ /* 0x000fe200078e0004 */
[----:B------:R-:W-:Y:S01]  /*2c20*/  IABS R5, R8 ;  /* 0x0000000800057213 */ /* 0x000fe20000000000 */
[----:B------:R-:W-:Y:S01]  /*2c30*/  IMAD.MOV.U32 R4, RZ, RZ, R3 ;  /* 0x000000ffff047224 */ /* 0x000fe200078e0003 */
[----:B------:R-:W-:Y:S01]  /*2c40*/  I2FP.F32.S32 R7, R7 ;  /* 0x0000000700077245 */ /* 0x000fe20000201400 */
        /* <DEDUP_REMOVED lines=9> */
[----:B------:R-:W-:Y:S01]  /*2ce0*/  HMMA.16816.F32.BF16 R96, R80, R58, R96 ;  /* 0x0000003a5060723c */ /* 0x000fe20000041860 */
[----:B------:R-:W-:-:S02]  /*2cf0*/  VIADD R40, R23, 0x29 ;  /* 0x0000002917287836 */ /* 0x000fc40000000000 */
[-C--:B------:R-:W-:Y:S01]  /*2d00*/  FFMA.FTZ R56, R7, -R132.reuse, R173 ;  /* 0x8000008407387223 */ /* 0x080fe200000100ad */
[----:B------:R-:W-:Y:S02]  /*2d10*/  IMAD.MOV.U32 R47, RZ, RZ, R123 ;  /* 0x000000ffff2f7224 */ /* 0x000fe400078e007b */
[-C--:B------:R-:W-:Y:S01]  /*2d20*/  FFMA.FTZ R63, R2, -R132.reuse, R169 ;  /* 0x80000084023f7223 */ /* 0x080fe200000100a9 */
[C---:B------:R-:W-:Y:S01]  /*2d30*/  VIADD R52, R23.reuse, 0x30 ;  /* 0x0000003017347836 */ /* 0x040fe20000000000 */
[C---:B------:R-:W-:Y:S01]  /*2d40*/  HMMA.16816.F32.BF16 R200, R80.reuse, R64, R36 ;  /* 0x0000004050c8723c */ /* 0x040fe20000041824 */
[----:B------:R-:W-:Y:S02]  /*2d50*/  IMAD.MOV.U32 R130, RZ, RZ, R44 ;  /* 0x000000ffff827224 */ /* 0x000fe400078e002c */
[-C--:B------:R-:W-:Y:S01]  /*2d60*/  FFMA.FTZ R59, R6, -R132.reuse, R148 ;  /* 0x80000084063b7223 */ /* 0x080fe20000010094 */
[C---:B------:R-:W-:Y:S02]  /*2d70*/  VIADD R54, R23.reuse, 0x31 ;  /* 0x0000003117367836 */ /* 0x040fe40000000000 */
[-C--:B------:R-:W-:Y:S01]  /*2d80*/  FFMA.FTZ R58, R4, -R132.reuse, R149 ;  /* 0x80000084043a7223 */ /* 0x080fe20000010095 */
[C---:B------:R-:W-:Y:S01]  /*2d90*/  VIADD R44, R23.reuse, 0x38 ;  /* 0x00000038172c7836 */ /* 0x040fe20000000000 */
[C---:B------:R-:W-:Y:S01]  /*2da0*/  HMMA.16816.F32.BF16 R120, R80.reuse, R60, R92 ;  /* 0x0000003c5078723c */ /* 0x040fe2000004185c */
[----:B------:R-:W-:Y:S01]  /*2db0*/  VIADD R38, R23, 0x28 ;  /* 0x0000002817267836 */ /* 0x000fe20000000000 */
[-C--:B------:R-:W-:Y:S01]  /*2dc0*/  ISETP.GE.AND P5, PT, R24, R53.reuse, PT ;  /* 0x000000351800720c */ /* 0x080fe20003fa6270 */
[C---:B------:R-:W-:Y:S01]  /*2dd0*/  IMAD.IADD R2, R15.reuse, 0x1, -R40 ;  /* 0x000000010f027824 */ /* 0x040fe200078e0a28 */
[----:B------:R-:W-:Y:S01]  /*2de0*/  ISETP.GE.AND P2, PT, R34, R53, PT ;  /* 0x000000352200720c */ /* 0x000fe20003f46270 */
[----:B------:R-:W-:Y:S01]  /*2df0*/  IMAD.IADD R5, R15, 0x1, -R52 ;  /* 0x000000010f057824 */ /* 0x000fe200078e0a34 */
[C---:B------:R-:W-:Y:S01]  /*2e00*/  HMMA.16816.F32.BF16 R108, R80.reuse, R48, R108 ;  /* 0x00000030506c723c */ /* 0x040fe2000004186c */
[----:B------:R-:W-:Y:S01]  /*2e10*/  FFMA.FTZ R60, R3, -R132, R168 ;  /* 0x80000084033c7223 */ /* 0x000fe200000100a8 */
[C---:B------:R-:W-:Y:S01]  /*2e20*/  IMAD.IADD R3, R15.reuse, 0x1, -R38 ;  /* 0x000000010f037824 */ /* 0x040fe200078e0a26 */
[----:B------:R-:W-:Y:S01]  /*2e30*/  IABS R4, R2 ;  /* 0x0000000200047213 */ /* 0x000fe20000000000 */
[C---:B------:R-:W-:Y:S01]  /*2e40*/  IMAD.IADD R6, R15.reuse, 0x1, -R54 ;  /* 0x000000010f067824 */ /* 0x040fe200078e0a36 */
[----:B------:R-:W-:Y:S01]  /*2e50*/  MOV R95, R45 ;  /* 0x0000002d005f7202 */ /* 0x000fe20000000f00 */
[----:B------:R-:W-:Y:S01]  /*2e60*/  IMAD.IADD R8, R15, 0x1, -R44 ;  /* 0x000000010f087824 */ /* 0x000fe200078e0a2c */
[----:B------:R-:W-:Y:S01]  /*2e70*/  IABS R7, R3 ;  /* 0x0000000300077213 */ /* 0x000fe20000000000 */
[----:B------:R-:W-:Y:S01]  /*2e80*/  IMAD.MOV.U32 R185, RZ, RZ, R47 ;  /* 0x000000ffffb97224 */ /* 0x000fe200078e002f */
[----:B------:R-:W-:Y:S01]  /*2e90*/  IABS R3, R5 ;  /* 0x0000000500037213 */ /* 0x000fe20000000000 */
[C---:B------:R-:W-:Y:S01]  /*2ea0*/  VIADD R45, R23.reuse, 0x39 ;  /* 0x00000039172d7836 */ /* 0x040fe20000000000 */
        /* <DEDUP_REMOVED lines=11> */
[C---:B------:R-:W-:Y:S01]  /*2f60*/  VIADD R48, R23.reuse, 0x41 ;  /* 0x0000004117307836 */ /* 0x040fe20000000000 */
[----:B------:R-:W-:Y:S01]  /*2f70*/  I2FP.F32.S32 R2, R2 ;  /* 0x0000000200027245 */ /* 0x000fe20000201400 */
[----:B------:R-:W-:Y:S01]  /*2f80*/  VIADD R49, R23, 0x48 ;  /* 0x0000004817317836 */ /* 0x000fe20000000000 */
[----:B------:R-:W-:Y:S01]  /*2f90*/  I2FP.F32.S32 R4, R4 ;  /* 0x0000000400047245 */ /* 0x000fe20000201400 */
[----:B------:R-:W-:Y:S01]  /*2fa0*/  FFMA.FTZ R69, R3, -R132, R165 ;  /* 0x8000008403457223 */ /* 0x000fe200000100a5 */
[----:B------:R-:W-:-:S02]  /*2fb0*/  VIADD R50, R23, 0x49 ;  /* 0x0000004917327836 */ /* 0x000fc40000000000 */
[-C--:B------:R-:W-:Y:S01]  /*2fc0*/  FFMA.FTZ R73, R2, -R132.reuse, R140 ;  /* 0x8000008402497223 */ /* 0x080fe2000001008c */
[C---:B------:R-:W-:Y:S02]  /*2fd0*/  IMAD.IADD R3, R15.reuse, 0x1, -R45 ;  /* 0x000000010f037824 */ /* 0x040fe400078e0a2d */
[----:B------:R-:W-:Y:S01]  /*2fe0*/  FFMA.FTZ R64, R6, -R132, R145 ;  /* 0x8000008406407223 */ /* 0x000fe20000010091 */
[C---:B------:R-:W-:Y:S01]  /*2ff0*/  IMAD.IADD R2, R15.reuse, 0x1, -R47 ;  /* 0x000000010f027824 */ /* 0x040fe200078e0a2f */
[C---:B------:R-:W-:Y:S01]  /*3000*/  IADD3 R5, R15.reuse, -R48, RZ ;  /* 0x800000300f057210 */ /* 0x040fe20007ffe0ff */
[C---:B------:R-:W-:Y:S01]  /*3010*/  IMAD.IADD R6, R15.reuse, 0x1, -R49 ;  /* 0x000000010f067824 */ /* 0x040fe200078e0a31 */
[----:B------:R-:W-:Y:S01]  /*3020*/  HMMA.16816.F32.BF16 R156, R80, R66, R84 ;  /* 0x00000042509c723c */ /* 0x000fe20000041854 */
[----:B------:R-:W-:Y:S02]  /*3030*/  IMAD.IADD R8, R15, 0x1, -R50 ;  /* 0x000000010f087824 */ /* 0x000fe400078e0a32 */
[----:B------:R-:W-:Y:S01]  /*3040*/  FFMA.FTZ R61, R7, -R132, R144 ;  /* 0x80000084073d7223 */ /* 0x000fe20000010090 */
[----:B------:R-:W-:Y:S01]  /*3050*/  IABS R7, R3 ;  /* 0x0000000300077213 */ /* 0x000fe20000000000 */
[C---:B------:R-:W-:Y:S01]  /*3060*/  VIADD R51, R23.reuse, 0x50 ;  /* 0x0000005017337836 */ /* 0x040fe20000000000 */
[----:B------:R-:W-:Y:S01]  /*3070*/  IABS R3, R5 ;  /* 0x0000000500037213 */ /* 0x000fe20000000000 */
[----:B------:R-:W-:-:S02]  /*3080*/  VIADD R62, R23, 0x51 ;  /* 0x00000051173e7836 */ /* 0x000fc40000000000 */
[----:B------:R-:W-:Y:S01]  /*3090*/  FFMA.FTZ R67, R4, -R132, R164 ;  /* 0x8000008404437223 */ /* 0x000fe200000100a4 */
[----:B------:R-:W-:Y:S01]  /*30a0*/  IABS R4, R2 ;  /* 0x0000000200047213 */ /* 0x000fe20000000000 */
[C---:B------:R-:W-:Y:S01]  /*30b0*/  VIADD R65, R23.reuse, 0x58 ;  /* 0x0000005817417836 */ /* 0x040fe20000000000 */
[----:B------:R-:W-:Y:S01]  /*30c0*/  IABS R2, R6 ;  /* 0x0000000600027213 */ /* 0x000fe20000000000 */
[C---:B------:R-:W-:Y:S01]  /*30d0*/  VIADD R66, R23.reuse, 0x59 ;  /* 0x0000005917427836 */ /* 0x040fe20000000000 */
[----:B------:R-:W-:Y:S01]  /*30e0*/  IABS R5, R8 ;  /* 0x0000000800057213 */ /* 0x000fe20000000000 */
[----:B------:R-:W-:Y:S01]  /*30f0*/  IMAD.MOV.U32 R6, RZ, RZ, R4 ;  /* 0x000000ffff067224 */ /* 0x000fe200078e0004 */
[----:B------:R-:W-:Y:S01]  /*3100*/  I2FP.F32.S32 R7, R7 ;  /* 0x0000000700077245 */ /* 0x000fe20000201400 */
[----:B------:R-:W-:Y:S01]  /*3110*/  IMAD.MOV.U32 R4, RZ, RZ, R3 ;  /* 0x000000ffff047224 */ /* 0x000fe200078e0003 */
[----:B------:R-:W-:Y:S01]  /*3120*/  HMMA.16816.F32.BF16 R224, R80, R74, R28 ;  /* 0x0000004a50e0723c */ /* 0x000fe2000004181c */
[----:B------:R-:W-:Y:S01]  /*3130*/  IMAD.MOV.U32 R3, RZ, RZ, R2 ;  /* 0x000000ffff037224 */ /* 0x000fe200078e0002 */
[----:B------:R-:W-:Y:S01]  /*3140*/  I2FP.F32.S32 R6, R6 ;  /* 0x0000000600067245 */ /* 0x000fe20000201400 */
[----:B------:R-:W-:Y:S01]  /*3150*/  IMAD.MOV.U32 R2, RZ, RZ, R5 ;  /* 0x000000ffff027224 */ /* 0x000fe200078e0005 */
[----:B------:R-:W-:Y:S01]  /*3160*/  I2FP.F32.S32 R4, R4 ;  /* 0x0000000400047245 */ /* 0x000fe20000201400 */
[----:B------:R-:W-:Y:S01]  /*3170*/  VIADD R77, R23, 0x60 ;  /* 0x00000060174d7836 */ /* 0x000fe20000000000 */
[----:B------:R-:W-:Y:S01]  /*3180*/  I2FP.F32.S32 R3, R3 ;  /* 0x0000000300037245 */ /* 0x000fe20000201400 */
[----:B------:R-:W-:Y:S01]  /*3190*/  FFMA.FTZ R124, R6, -R132, R160 ;  /* 0x80000084067c7223 */ /* 0x000fe200000100a0 */
[----:B------:R-:W-:Y:S01]  /*31a0*/  I2FP.F32.S32 R2, R2 ;  /* 0x0000000200027245 */ /* 0x000fe20000201400 */
[----:B------:R-:W-:Y:S01]  /*31b0*/  FFMA.FTZ R126, R4, -R132, R161 ;  /* 0x80000084047e7223 */ /* 0x000fe200000100a1 */
[----:B------:R-:W-:-:S02]  /*31c0*/  IMAD.IADD R4, R15, 0x1, -R65 ;  /* 0x000000010f047824 */ /* 0x000fc400078e0a41 */
[-C--:B------:R-:W-:Y:S01]  /*31d0*/  FFMA.FTZ R136, R3, -R132.reuse, R136 ;  /* 0x8000008403887223 */ /* 0x080fe20000010088 */
[C---:B------:R-:W-:Y:S02]  /*31e0*/  IMAD.IADD R3, R15.reuse, 0x1, -R51 ;  /* 0x000000010f037824 */ /* 0x040fe400078e0a33 */
[-C--:B------:R-:W-:Y:S01]  /*31f0*/  FFMA.FTZ R137, R2, -R132.reuse, R137 ;  /* 0x8000008402897223 */ /* 0x080fe20000010089 */
[----:B------:R-:W-:Y:S02]  /*3200*/  IMAD.IADD R2, R15, 0x1, -R62 ;  /* 0x000000010f027824 */ /* 0x000fe400078e0a3e */
[----:B------:R-:W-:Y:S01]  /*3210*/  FFMA.FTZ R70, R7, -R132, R141 ;  /* 0x8000008407467223 */ /* 0x000fe2000001008d */
[C---:B------:R-:W-:Y:S01]  /*3220*/  IMAD.IADD R6, R15.reuse, 0x1, -R66 ;  /* 0x000000010f067824 */ /* 0x040fe200078e0a42 */
[----:B------:R-:W-:Y:S01]  /*3230*/  IABS R5, R3 ;  /* 0x0000000300057213 */ /* 0x000fe20000000000 */
[C---:B------:R-:W-:Y:S01]  /*3240*/  IMAD.IADD R7, R15.reuse, 0x1, -R77 ;  /* 0x000000010f077824 */ /* 0x040fe200078e0a4d */
[----:B------:R-:W-:Y:S01]  /*3250*/  IABS R3, R2 ;  /* 0x0000000200037213 */ /* 0x000fe20000000000 */
[----:B------:R-:W-:Y:S01]  /*3260*/  IMAD.MOV.U32 R131, RZ, RZ, R11 ;  /* 0x000000ffff837224 */ /* 0x000fe200078e000b */
[----:B------:R-:W-:Y:S01]  /*3270*/  IABS R2, R4 ;  /* 0x0000000400027213 */ /* 0x000fe20000000000 */
[----:B------:R-:W-:Y:S01]  /*3280*/  IMAD.MOV.U32 R93, RZ, RZ, R10 ;  /* 0x000000ffff5d7224 */ /* 0x000fe200078e000a */
[----:B------:R-:W-:Y:S01]  /*3290*/  IABS R4, R6 ;  /* 0x0000000600047213 */ /* 0x000fe20000000000 */
[----:B------:R-:W-:Y:S01]  /*32a0*/  IMAD.MOV.U32 R6, RZ, RZ, R5 ;  /* 0x000000ffff067224 */ /* 0x000fe200078e0005 */
[----:B------:R-:W-:Y:S01]  /*32b0*/  IABS R7, R7 ;  /* 0x0000000700077213 */ /* 0x000fe20000000000 */
[----:B------:R-:W-:Y:S01]  /*32c0*/  IMAD.MOV.U32 R5, RZ, RZ, R3 ;  /* 0x000000ffff057224 */ /* 0x000fe200078e0003 */
[----:B------:R-:W-:Y:S01]  /*32d0*/  FSEL R94, R42, -INF , !P0 ;  /* 0xff8000002a5e7808 */ /* 0x000fe20004000000 */
        /* <DEDUP_REMOVED lines=11> */
[----:B------:R-:W-:-:S02]  /*3390*/  IMAD.IADD R3, R11, 0x1, -R23 ;  /* 0x000000010b037824 */ /* 0x000fc400078e0a17 */
[-C--:B------:R-:W-:Y:S01]  /*33a0*/  FFMA.FTZ R135, R2, -R132.reuse, R232 ;  /* 0x8000008402877223 */ /* 0x080fe200000100e8 */
[-C--:B------:R-:W-:Y:S01]  /*33b0*/  FFMA.FTZ R133, R4, -R132.reuse, R204 ;  /* 0x8000008404857223 */ /* 0x080fe200000100cc */
[----:B------:R-:W-:Y:S02]  /*33c0*/  IMAD.IADD R2, R10, 0x1, -R23 ;  /* 0x000000010a027824 */ /* 0x000fe400078e0a17 */
[-C--:B------:R-:W-:Y:S01]  /*33d0*/  FFMA.FTZ R129, R5, -R132.reuse, R209 ;  /* 0x8000008405817223 */ /* 0x080fe200000100d1 */
[----:B------:R-:W-:Y:S02]  /*33e0*/  IMAD.IADD R4, R12, 0x1, -R23 ;  /* 0x000000010c047824 */ /* 0x000fe400078e0a17 */
[----:B------:R-:W-:Y:S01]  /*33f0*/  FFMA.FTZ R127, R6, -R132, R208 ;  /* 0x80000084067f7223 */ /* 0x000fe200000100d0 */
[--C-:B------:R-:W-:Y:S01]  /*3400*/  IMAD.IADD R5, R11, 0x1, -R9.reuse ;  /* 0x000000010b057824 */ /* 0x100fe200078e0a09 */
[----:B------:R-:W-:Y:S01]  /*3410*/  IABS R6, R3 ;  /* 0x0000000300067213 */ /* 0x000fe20000000000 */
[----:B------:R-:W-:Y:S01]  /*3420*/  IMAD.IADD R7, R10, 0x1, -R9 ;  /* 0x000000010a077824 */ /* 0x000fe200078e0a09 */
[----:B------:R-:W-:Y:S01]  /*3430*/  IABS R3, R2 ;  /* 0x0000000200037213 */ /* 0x000fe20000000000 */
[----:B------:R-:W-:Y:S01]  /*3440*/  VIADD R204, R197, 0x400 ;  /* 0x00000400c5cc7836 */ /* 0x000fe20000000000 */
[----:B------:R-:W-:-:S02]  /*3450*/  IABS R2, R4 ;  /* 0x0000000400027213 */ /* 0x000fc40000000000 */
[----:B------:R-:W-:Y:S02]  /*3460*/  IABS R4, R5 ;  /* 0x0000000500047213 */ /* 0x000fe40000000000 */
[----:B------:R-:W-:Y:S01]  /*3470*/  IABS R5, R7 ;  /* 0x0000000700057213 */ /* 0x000fe20000000000 */
[----:B------:R-:W-:Y:S01]  /*3480*/  IMAD.MOV.U32 R7, RZ, RZ, R6 ;  /* 0x000000ffff077224 */ /* 0x000fe200078e0006 */
[----:B------:R-:W-:Y:S01]  /*3490*/  FSEL R91, R55, -INF , !P4 ;  /* 0xff800000375b7808 */ /* 0x000fe20006000000 */
[----:B------:R-:W-:Y:S01]  /*34a0*/  IMAD.MOV.U32 R6, RZ, RZ, R3 ;  /* 0x000000ffff067224 */ /* 0x000fe200078e0003 */
[----:B------:R-:W-:Y:S01]  /*34b0*/  FSEL R78, R58, -INF , !P5 ;  /* 0xff8000003a4e7808 */ /* 0x000fe20006800000 */
[----:B------:R-:W-:Y:S01]  /*34c0*/  IMAD.MOV.U32 R3, RZ, RZ, R4 ;  /* 0x000000ffff037224 */ /* 0x000fe200078e0004 */
[----:B------:R-:W-:Y:S01]  /*34d0*/  I2FP.F32.S32 R7, R7 ;  /* 0x0000000700077245 */ /* 0x000fe20000201400 */
[----:B------:R-:W-:Y:S01]  /*34e0*/  IMAD.MOV.U32 R4, RZ, RZ, R5 ;  /* 0x000000ffff047224 */ /* 0x000fe200078e0005 */
[----:B------:R-:W-:-:S02]  /*34f0*/  I2FP.F32.S32 R5, R2 ;  /* 0x0000000200057245 */ /* 0x000fc40000201400 */
[----:B------:R-:W-:Y:S01]  /*3500*/  I2FP.F32.S32 R3, R3 ;  /* 0x0000000300037245 */ /* 0x000fe20000201400 */
[----:B------:R-:W-:Y:S01]  /*3510*/  FFMA.FTZ R20, R7, -R132, R178 ;  /* 0x8000008407147223 */ /* 0x000fe200000100b2 */
[----:B------:R-:W-:Y:S01]  /*3520*/  I2FP.F32.S32 R2, R4 ;  /* 0x0000000400027245 */ /* 0x000fe20000201400 */
[--C-:B------:R-:W-:Y:S01]  /*3530*/  IMAD.IADD R4, R10, 0x1, -R14.reuse ;  /* 0x000000010a047824 */ /* 0x100fe200078e0a0e */
[----:B------:R-:W-:Y:S01]  /*3540*/  I2FP.F32.S32 R6, R6 ;  /* 0x0000000600067245 */ /* 0x000fe20000201400 */
[-C--:B------:R-:W-:Y:S01]  /*3550*/  FFMA.FTZ R30, R3, -R132.reuse, R179 ;  /* 0x80000084031e7223 */ /* 0x080fe200000100b3 */
[----:B------:R-:W-:Y:S02]  /*3560*/  IMAD.IADD R3, R11, 0x1, -R14 ;  /* 0x000000010b037824 */ /* 0x000fe400078e0a0e */
[-C--:B------:R-:W-:Y:S01]  /*3570*/  FFMA.FTZ R22, R2, -R132.reuse, R109 ;  /* 0x8000008402167223 */ /* 0x080fe2000001006d */
[----:B------:R-:W-:Y:S02]  /*3580*/  IMAD.IADD R2, R12, 0x1, -R9 ;  /* 0x000000010c027824 */ /* 0x000fe400078e0a09 */
[----:B------:R-:W-:Y:S01]  /*3590*/  FFMA.FTZ R17, R6, -R132, R108 ;  /* 0x8000008406117223 */ /* 0x000fe2000001006c */
[----:B------:R-:W-:-:S02]  /*35a0*/  IMAD.IADD R6, R12, 0x1, -R14 ;  /* 0x000000010c067824 */ /* 0x000fc400078e0a0e */
[----:B------:R-:W-:Y:S01]  /*35b0*/  FFMA.FTZ R13, R5, -R132, R110 ;  /* 0x80000084050d7223 */ /* 0x000fe2000001006e */
[----:B------:R-:W-:Y:S01]  /*35c0*/  IMAD.IADD R7, R11, 0x1, -R16 ;  /* 0x000000010b077824 */ /* 0x000fe200078e0a10 */
[----:B------:R-:W-:Y:S02]  /*35d0*/  IABS R5, R2 ;  /* 0x0000000200057213 */ /* 0x000fe40000000000 */
[----:B------:R-:W-:Y:S02]  /*35e0*/  IABS R3, R3 ;  /* 0x0000000300037213 */ /* 0x000fe40000000000 */
[----:B------:R-:W-:Y:S02]  /*35f0*/  IABS R2, R4 ;  /* 0x0000000400027213 */ /* 0x000fe40000000000 */
[----:B------:R-:W-:Y:S02]  /*3600*/  IABS R4, R6 ;  /* 0x0000000600047213 */ /* 0x000fe40000000000 */
[----:B------:R-:W-:Y:S01]  /*3610*/  IABS R6, R7 ;  /* 0x0000000700067213 */ /* 0x000fe20000000000 */
[----:B------:R-:W-:Y:S01]  /*3620*/  IMAD.MOV.U32 R7, RZ, RZ, R5 ;  /* 0x000000ffff077224 */ /* 0x000fe200078e0005 */
[----:B------:R-:W-:Y:S01]  /*3630*/  MOV R5, R3 ;  /* 0x0000000300057202 */ /* 0x000fe20000000f00 */
        /* <DEDUP_REMOVED lines=12> */
[C---:B------:R-:W-:Y:S02]  /*3700*/  IMAD.IADD R5, R10.reuse, 0x1, -R21 ;  /* 0x000000010a057824 */ /* 0x040fe400078e0a15 */
        /* <DEDUP_REMOVED lines=9> */
[----:B------:R-:W-:Y:S01]  /*37a0*/  IABS R5, R7 ;  /* 0x0000000700057213 */ /* 0x000fe20000000000 */
[----:B------:R-:W-:Y:S01]  /*37b0*/  IMAD.MOV.U32 R7, RZ, RZ, R6 ;  /* 0x000000ffff077224 */ /* 0x000fe200078e0006 */
[----:B------:R-:W-:Y:S01]  /*37c0*/  I2FP.F32.S32 R3, R3 ;  /* 0x0000000300037245 */ /* 0x000fe20000201400 */
[----:B------:R-:W-:Y:S01]  /*37d0*/  IMAD.MOV.U32 R6, RZ, RZ, R2 ;  /* 0x000000ffff067224 */ /* 0x000fe200078e0002 */
[----:B------:R-:W-:Y:S01]  /*37e0*/  IABS R4, R4 ;  /* 0x0000000400047213 */ /* 0x000fe20000000000 */
[----:B------:R-:W-:Y:S01]  /*37f0*/  IMAD.MOV.U32 R2, RZ, RZ, R5 ;  /* 0x000000ffff027224 */ /* 0x000fe200078e0005 */
[----:B------:R-:W-:Y:S01]  /*3800*/  I2FP.F32.S32 R7, R7 ;  /* 0x0000000700077245 */ /* 0x000fe20000201400 */
[----:B------:R-:W-:Y:S01]  /*3810*/  FFMA.FTZ R32, R3, -R132, R100 ;  /* 0x8000008403207223 */ /* 0x000fe20000010064 */
[----:B------:R-:W-:Y:S01]  /*3820*/  I2FP.F32.S32 R6, R6 ;  /* 0x0000000600067245 */ /* 0x000fe20000201400 */
[C---:B------:R-:W-:Y:S01]  /*3830*/  IMAD.IADD R3, R10.reuse, 0x1, -R43 ;  /* 0x000000010a037824 */ /* 0x040fe200078e0a2b */
[----:B------:R-:W-:Y:S01]  /*3840*/  I2FP.F32.S32 R2, R2 ;  /* 0x0000000200027245 */ /* 0x000fe20000201400 */
[----:B------:R-:W-:Y:S01]  /*3850*/  FFMA.FTZ R21, R7, -R132, R105 ;  /* 0x8000008407157223 */ /* 0x000fe20000010069 */
[--C-:B------:R-:W-:Y:S01]  /*3860*/  IMAD.IADD R5, R11, 0x1, -R46.reuse ;  /* 0x000000010b057824 */ /* 0x100fe200078e0a2e */
[----:B------:R-:W-:Y:S01]  /*3870*/  I2FP.F32.S32 R4, R4 ;  /* 0x0000000400047245 */ /* 0x000fe20000201400 */
[----:B------:R-:W-:-:S02]  /*3880*/  IMAD.IADD R7, R10, 0x1, -R46 ;  /* 0x000000010a077824 */ /* 0x000fc400078e0a2e */
[-C--:B------:R-:W-:Y:S01]  /*3890*/  FFMA.FTZ R31, R2, -R132.reuse, R102 ;  /* 0x80000084021f7223 */ /* 0x080fe20000010066 */
[----:B------:R-:W-:Y:S02]  /*38a0*/  IMAD.IADD R2, R12, 0x1, -R43 ;  /* 0x000000010c027824 */ /* 0x000fe400078e0a2b */
[-C--:B------:R-:W-:Y:S01]  /*38b0*/  FFMA.FTZ R16, R6, -R132.reuse, R107 ;  /* 0x8000008406107223 */ /* 0x080fe2000001006b */
[----:B------:R-:W-:Y:S01]  /*38c0*/  IABS R6, R3 ;  /* 0x0000000300067213 */ /* 0x000fe20000000000 */
[----:B------:R-:W-:Y:S01]  /*38d0*/  FFMA.FTZ R33, R4, -R132, R174 ;  /* 0x8000008404217223 */ /* 0x000fe200000100ae */
[----:B------:R-:W-:Y:S01]  /*38e0*/  IABS R3, R5 ;  /* 0x0000000500037213 */ /* 0x000fe20000000000 */
[----:B------:R-:W-:Y:S01]  /*38f0*/  IMAD.IADD R4, R11, 0x1, -R43 ;  /* 0x000000010b047824 */ /* 0x000fe200078e0a2b */
[----:B------:R-:W-:Y:S02]  /*3900*/  IABS R2, R2 ;  /* 0x0000000200027213 */ /* 0x000fe40000000000 */
[----:B------:R-:W-:Y:S01]  /*3910*/  IABS R5, R7 ;  /* 0x0000000700057213 */ /* 0x000fe20000000000 */
[----:B------:R-:W-:Y:S01]  /*3920*/  IMAD.MOV.U32 R7, RZ, RZ, R6 ;  /* 0x000000ffff077224 */ /* 0x000fe200078e0006 */
[----:B------:R-:W-:Y:S01]  /*3930*/  IABS R4, R4 ;  /* 0x0000000400047213 */ /* 0x000fe20000000000 */
[----:B------:R-:W-:Y:S01]  /*3940*/  IMAD.MOV.U32 R6, RZ, RZ, R2 ;  /* 0x000000ffff067224 */ /* 0x000fe200078e0002 */
[----:B------:R-:W-:Y:S01]  /*3950*/  I2FP.F32.S32 R3, R3 ;  /* 0x0000000300037245 */ /* 0x000fe20000201400 */
[----:B------:R-:W-:Y:S01]  /*3960*/  IMAD.MOV.U32 R2, RZ, RZ, R5 ;  /* 0x000000ffff027224 */ /* 0x000fe200078e0005 */
[----:B------:R-:W-:-:S02]  /*3970*/  I2FP.F32.S32 R8, R4 ;  /* 0x0000000400087245 */ /* 0x000fc40000201400 */
[----:B------:R-:W-:Y:S01]  /*3980*/  I2FP.F32.S32 R4, R6 ;  /* 0x0000000600047245 */ /* 0x000fe20000201400 */
[----:B------:R-:W-:Y:S01]  /*3990*/  FFMA.FTZ R37, R3, -R132, R150 ;  /* 0x8000008403257223 */ /* 0x000fe20000010096 */
[----:B------:R-:W-:Y:S01]  /*39a0*/  I2FP.F32.S32 R2, R2 ;  /* 0x0000000200027245 */ /* 0x000fe20000201400 */
[-C--:B------:R-:W-:Y:S01]  /*39b0*/  FFMA.FTZ R29, R8, -R132.reuse, R175 ;  /* 0x80000084081d7223 */ /* 0x080fe200000100af */
[----:B------:R-:W-:Y:S01]  /*39c0*/  I2FP.F32.S32 R5, R7 ;  /* 0x0000000700057245 */ /* 0x000fe20000201400 */
        /* <DEDUP_REMOVED lines=9> */
[----:B------:R-:W-:Y:S01]  /*3a60*/  IMAD.IADD R7, R11, 0x1, -R34 ;  /* 0x000000010b077824 */ /* 0x000fe200078e0a22 */
        /* <DEDUP_REMOVED lines=10> */
[----:B------:R-:W-:Y:S01]  /*3b10*/  FSEL R176, R13, -INF , !P1 ;  /* 0xff8000000db07808 */ /* 0x000fe20004800000 */
[----:B------:R-:W-:Y:S01]  /*3b20*/  IMAD.MOV.U32 R4, RZ, RZ, R6 ;  /* 0x000000ffff047224 */ /* 0x000fe200078e0006 */
[----:B------:R-:W-:Y:S01]  /*3b30*/  I2FP.F32.S32 R6, R5 ;  /* 0x0000000500067245 */ /* 0x000fe20000201400 */
[----:B------:R-:W-:Y:S01]  /*3b40*/  FFMA.FTZ R28, R7, -R132, R98 ;  /* 0x80000084071c7223 */ /* 0x000fe20000010062 */
[----:B------:R-:W-:Y:S01]  /*3b50*/  I2FP.F32.S32 R5, R3 ;  /* 0x0000000300057245 */ /* 0x000fe20000201400 */
[----:B------:R-:W-:Y:S01]  /*3b60*/  IMAD.IADD R7, R12, 0x1, -R35 ;  /* 0x000000010c077824 */ /* 0x000fe200078e0a23 */
[----:B------:R-:W-:Y:S01]  /*3b70*/  I2FP.F32.S32 R3, R4 ;  /* 0x0000000400037245 */ /* 0x000fe20000201400 */
[----:B------:R-:W-:Y:S01]  /*3b80*/  FFMA.FTZ R27, R6, -R132, R151 ;  /* 0x80000084061b7223 */ /* 0x000fe20000010097 */
[----:B------:R-:W-:Y:S01]  /*3b90*/  I2FP.F32.S32 R2, R2 ;  /* 0x0000000200027245 */ /* 0x000fe20000201400 */
[----:B------:R-:W-:Y:S01]  /*3ba0*/  FFMA.FTZ R24, R5, -R132, R97 ;  /* 0x8000008405187223 */ /* 0x000fe20000010061 */
[----:B------:R-:W-:-:S02]  /*3bb0*/  IMAD.IADD R5, R10, 0x1, -R35 ;  /* 0x000000010a057824 */ /* 0x000fc400078e0a23 */
[-C--:B------:R-:W-:Y:S01]  /*3bc0*/  FFMA.FTZ R39, R3, -R132.reuse, R170 ;  /* 0x8000008403277223 */ /* 0x080fe200000100aa */
[--C-:B------:R-:W-:Y:S02]  /*3bd0*/  IMAD.IADD R3, R10, 0x1, -R34.reuse ;  /* 0x000000010a037824 */ /* 0x100fe400078e0a22 */
[----:B------:R-:W-:Y:S01]  /*3be0*/  FFMA.FTZ R20, R2, -R132, R99 ;  /* 0x8000008402147223 */ /* 0x000fe20000010063 */
[----:B------:R-:W-:Y:S01]  /*3bf0*/  IMAD.IADD R2, R12, 0x1, -R34 ;  /* 0x000000010c027824 */ /* 0x000fe200078e0a22 */
[----:B------:R-:W-:Y:S01]  /*3c00*/  ISETP.GE.AND P1, PT, R35, R53, PT ;  /* 0x000000352300720c */ /* 0x000fe20003f26270 */
[----:B------:R-:W-:Y:S01]  /*3c10*/  IMAD.IADD R4, R11, 0x1, -R35 ;  /* 0x000000010b047824 */ /* 0x000fe200078e0a23 */
[----:B------:R-:W-:Y:S02]  /*3c20*/  IABS R6, R3 ;  /* 0x0000000300067213 */ /* 0x000fe40000000000 */
[----:B------:R-:W-:Y:S02]  /*3c30*/  IABS R2, R2 ;  /* 0x0000000200027213 */ /* 0x000fe40000000000 */
[----:B------:R-:W-:-:S02]  /*3c40*/  IABS R3, R5 ;  /* 0x0000000500037213 */ /* 0x000fc40000000000 */
[----:B------:R-:W-:Y:S01]  /*3c50*/  IABS R5, R7 ;  /* 0x0000000700057213 */ /* 0x000fe20000000000 */
[----:B------:R-:W-:Y:S01]  /*3c60*/  IMAD.MOV.U32 R7, RZ, RZ, R6 ;  /* 0x000000ffff077224 */ /* 0x000fe200078e0006 */
[----:B------:R-:W-:Y:S01]  /*3c70*/  IABS R4, R4 ;  /* 0x0000000400047213 */ /* 0x000fe20000000000 */
[----:B------:R-:W-:Y:S01]  /*3c80*/  IMAD.MOV.U32 R6, RZ, RZ, R2 ;  /* 0x000000ffff067224 */ /* 0x000fe200078e0002 */
[----:B------:R-:W-:Y:S01]  /*3c90*/  I2FP.F32.S32 R3, R3 ;  /* 0x0000000300037245 */ /* 0x000fe20000201400 */
[----:B------:R-:W-:Y:S01]  /*3ca0*/  IMAD.MOV.U32 R2, RZ, RZ, R5 ;  /* 0x000000ffff027224 */ /* 0x000fe200078e0005 */
[----:B------:R-:W-:Y:S01]  /*3cb0*/  I2FP.F32.S32 R4, R4 ;  /* 0x0000000400047245 */ /* 0x000fe20000201400 */
[----:B------:R-:W-:Y:S01]  /*3cc0*/  IMAD.IADD R5, R11, 0x1, -R40 ;  /* 0x000000010b057824 */ /* 0x000fe200078e0a28 */
[----:B------:R-:W-:Y:S01]  /*3cd0*/  I2FP.F32.S32 R7, R7 ;  /* 0x0000000700077245 */ /* 0x000fe20000201400 */
[----:B------:R-:W-:Y:S01]  /*3ce0*/  FFMA.FTZ R35, R3, -R132, R121 ;  /* 0x8000008403237223 */ /* 0x000fe20000010079 */
[----:B------:R-:W-:Y:S01]  /*3cf0*/  I2FP.F32.S32 R2, R2 ;  /* 0x0000000200027245 */ /* 0x000fe20000201400 */
[--C-:B------:R-:W-:Y:S01]  /*3d00*/  IMAD.IADD R3, R11, 0x1, -R38.reuse ;  /* 0x000000010b037824 */ /* 0x100fe200078e0a26 */
[----:B------:R-:W-:Y:S01]  /*3d10*/  I2FP.F32.S32 R6, R6 ;  /* 0x0000000600067245 */ /* 0x000fe20000201400 */
[-C--:B------:R-:W-:Y:S01]  /*3d20*/  FFMA.FTZ R42, R4, -R132.reuse, R171 ;  /* 0x80000084042a7223 */ /* 0x080fe200000100ab */
[----:B------:R-:W-:Y:S01]  /*3d30*/  FSEL R125, R30, -INF , !P0 ;  /* 0xff8000001e7d7808 */ /* 0x000fe20004000000 */
[----:B------:R-:W-:Y:S01]  /*3d40*/  FFMA.FTZ R30, R2, -R132, R123 ;  /* 0x80000084021e7223 */ /* 0x000fe2000001007b */
[----:B------:R-:W-:Y:S01]  /*3d50*/  FSEL R170, R22, -INF , !P0 ;  /* 0xff80000016aa7808 */ /* 0x000fe20004000000 */
[----:B------:R-:W-:Y:S01]  /*3d60*/  IMAD.IADD R4, R12, 0x1, -R38 ;  /* 0x000000010c047824 */ /* 0x000fe200078e0a26 */
[----:B------:R-:W-:Y:S01]  /*3d70*/  IADD3 R2, -R38, R10, RZ ;  /* 0x0000000a26027210 */ /* 0x000fe20007ffe1ff */
[-C--:B------:R-:W-:Y:S01]  /*3d80*/  FFMA.FTZ R22, R7, -R132.reuse, R120 ;  /* 0x8000008407167223 */ /* 0x080fe20000010078 */
[----:B------:R-:W-:Y:S01]  /*3d90*/  FSEL R173, R19, -INF , !P0 ;  /* 0xff80000013ad7808 */ /* 0x000fe20004000000 */
[----:B------:R-:W-:Y:S01]  /*3da0*/  FFMA.FTZ R19, R6, -R132, R122 ;  /* 0x8000008406137223 */ /* 0x000fe2000001007a */
[----:B------:R-:W-:Y:S01]  /*3db0*/  IMAD.IADD R7, R10, 0x1, -R40 ;  /* 0x000000010a077824 */ /* 0x000fe200078e0a28 */
[----:B------:R-:W-:-:S02]  /*3dc0*/  IABS R6, R3 ;  /* 0x0000000300067213 */ /* 0x000fc40000000000 */
[----:B------:R-:W-:Y:S02]  /*3dd0*/  IABS R3, R2 ;  /* 0x0000000200037213 */ /* 0x000fe40000000000 */
[----:B------:R-:W-:Y:S02]  /*3de0*/  IABS R2, R4 ;  /* 0x0000000400027213 */ /* 0x000fe40000000000 */
        /* <DEDUP_REMOVED lines=10> */
[----:B------:R-:W-:Y:S02]  /*3e90*/  I2FP.F32.S32 R3, R3 ;  /* 0x0000000300037245 */ /* 0x000fe40000201400 */
[----:B------:R-:W-:Y:S01]  /*3ea0*/  I2FP.F32.S32 R2, R4 ;  /* 0x0000000400027245 */ /* 0x000fe20000201400 */
[--C-:B------:R-:W-:Y:S01]  /*3eb0*/  IMAD.IADD R4, R10, 0x1, -R52.reuse ;  /* 0x000000010a047824 */ /* 0x100fe200078e0a34 */
[----:B------:R-:W-:Y:S01]  /*3ec0*/  I2FP.F32.S32 R6, R6 ;  /* 0x0000000600067245 */ /* 0x000fe20000201400 */
[-C--:B------:R-:W-:Y:S01]  /*3ed0*/  FFMA.FTZ R41, R3, -R132.reuse, R147 ;  /* 0x8000008403297223 */ /* 0x080fe20000010093 */
[----:B------:R-:W-:Y:S02]  /*3ee0*/  IMAD.IADD R3, R11, 0x1, -R52 ;  /* 0x000000010b037824 */ /* 0x000fe400078e0a34 */
[-C--:B------:R-:W-:Y:S01]  /*3ef0*/  FFMA.FTZ R34, R2, -R132.reuse, R113 ;  /* 0x8000008402227223 */ /* 0x080fe20000010071 */
[----:B------:R-:W-:Y:S01]  /*3f00*/  IMAD.IADD R2, R12, 0x1, -R40 ;  /* 0x000000010c027824 */ /* 0x000fe200078e0a28 */
[----:B------:R-:W-:Y:S01]  /*3f10*/  FSEL R120, R26, -INF , !P4 ;  /* 0xff8000001a787808 */ /* 0x000fe20006000000 */
[-C--:B------:R-:W-:Y:S01]  /*3f20*/  FFMA.FTZ R16, R6, -R132.reuse, R112 ;  /* 0x8000008406107223 */ /* 0x080fe20000010070 */
[----:B------:R-:W-:Y:S01]  /*3f30*/  FSEL R175, R9, -INF , !P3 ;  /* 0xff80000009af7808 */ /* 0x000fe20005800000 */
[----:B------:R-:W-:Y:S01]  /*3f40*/  FFMA.FTZ R26, R7, -R132, R146 ;  /* 0x80000084071a7223 */ /* 0x000fe20000010092 */
[----:B------:R-:W-:-:S02]  /*3f50*/  IMAD.IADD R6, R12, 0x1, -R52 ;  /* 0x000000010c067824 */ /* 0x000fc400078e0a34 */
[----:B------:R-:W-:Y:S01]  /*3f60*/  FFMA.FTZ R9, R5, -R132, R114 ;  /* 0x8000008405097223 */ /* 0x000fe20000010072 */
[----:B------:R-:W-:Y:S01]  /*3f70*/  IMAD.IADD R7, R11, 0x1, -R54 ;  /* 0x000000010b077824 */ /* 0x000fe200078e0a36 */
[----:B------:R-:W-:Y:S01]  /*3f80*/  IABS R5, R2 ;  /* 0x0000000200057213 */ /* 0x000fe20000000000 */
[----:B------:R-:W-:Y:S01]  /*3f90*/  IMAD.MOV.U32 R114, RZ, RZ, R130 ;  /* 0x000000ffff727224 */ /* 0x000fe200078e0082 */
[----:B------:R-:W-:Y:S01]  /*3fa0*/  IABS R3, R3 ;  /* 0x0000000300037213 */ /* 0x000fe20000000000 */
[----:B------:R-:W-:Y:S01]  /*3fb0*/  IMAD.MOV.U32 R113, RZ, RZ, R95 ;  /* 0x000000ffff717224 */ /* 0x000fe200078e005f */
[----:B------:R-:W-:Y:S01]  /*3fc0*/  IABS R2, R4 ;  /* 0x0000000400027213 */ /* 0x000fe20000000000 */
[----:B------:R-:W-:Y:S01]  /*3fd0*/  IMAD.MOV.U32 R112, RZ, RZ, R93 ;  /* 0x000000ffff707224 */ /* 0x000fe200078e005d */
[----:B------:R-:W-:Y:S02]  /*3fe0*/  IABS R4, R6 ;  /* 0x0000000600047213 */ /* 0x000fe40000000000 */
[----:B------:R-:W-:Y:S01]  /*3ff0*/  IABS R6, R7 ;  /* 0x0000000700067213 */ /* 0x000fe20000000000 */
[----:B------:R-:W-:Y:S01]  /*4000*/  IMAD.MOV.U32 R7, RZ, RZ, R5 ;  /* 0x000000ffff077224 */ /* 0x000fe200078e0005 */
[----:B------:R-:W-:Y:S01]  /*4010*/  FSEL R128, R18, -INF , !P3 ;  /* 0xff80000012807808 */ /* 0x000fe20005800000 */
[----:B------:R-:W-:Y:S01]  /*4020*/  IMAD.MOV.U32 R5, RZ, RZ, R3 ;  /* 0x000000ffff057224 */ /* 0x000fe200078e0003 */
[----:B------:R-:W-:Y:S01]  /*4030*/  FSEL R172, R14, -INF , !P3 ;  /* 0xff8000000eac7808 */ /* 0x000fe20005800000 */
[----:B------:R-:W-:Y:S01]  /*4040*/  IMAD.MOV.U32 R3, RZ, RZ, R2 ;  /* 0x000000ffff037224 */ /* 0x000fe200078e0002 */
[----:B------:R-:W-:Y:S01]  /*4050*/  ISETP.GE.AND P3, PT, R43, R53, PT ;  /* 0x000000352b00720c */ /* 0x000fe20003f66270 */
[----:B------:R-:W-:Y:S01]  /*4060*/  IMAD.MOV.U32 R2, RZ, RZ, R4 ;  /* 0x000000ffff027224 */ /* 0x000fe200078e0004 */
[----:B------:R-:W-:Y:S01]  /*4070*/  I2FP.F32.S32 R7, R7 ;  /* 0x0000000700077245 */ /* 0x000fe20000201400 */
[----:B------:R-:W-:Y:S01]  /*4080*/  IMAD.MOV.U32 R4, RZ, RZ, R6 ;  /* 0x000000ffff047224 */ /* 0x000fe200078e0006 */
[----:B------:R-:W-:-:S02]  /*4090*/  I2FP.F32.S32 R6, R5 ;  /* 0x0000000500067245 */ /* 0x000fc40000201400 */
[----:B------:R-:W-:Y:S01]  /*40a0*/  I2FP.F32.S32 R5, R3 ;  /* 0x0000000300057245 */ /* 0x000fe20000201400 */
[----:B------:R-:W-:Y:S01]  /*40b0*/  FFMA.FTZ R18, R7, -R132, R115 ;  /* 0x8000008407127223 */ /* 0x000fe20000010073 */
[----:B------:R-:W-:Y:S01]  /*40c0*/  I2FP.F32.S32 R3, R4 ;  /* 0x0000000400037245 */ /* 0x000fe20000201400 */
[----:B------:R-:W-:Y:S01]  /*40d0*/  IMAD.IADD R7, R12, 0x1, -R44 ;  /* 0x000000010c077824 */ /* 0x000fe200078e0a2c */
[----:B------:R-:W-:Y:S01]  /*40e0*/  I2FP.F32.S32 R2, R2 ;  /* 0x0000000200027245 */ /* 0x000fe20000201400 */
[-C--:B------:R-:W-:Y:S01]  /*40f0*/  FFMA.FTZ R13, R5, -R132.reuse, R200 ;  /* 0x80000084050d7223 */ /* 0x080fe200000100c8 */
[----:B------:R-:W-:Y:S01]  /*4100*/  FSEL R144, R25, -INF , !P3 ;  /* 0xff80000019907808 */ /* 0x000fe20005800000 */
[-C--:B------:R-:W-:Y:S01]  /*4110*/  FFMA.FTZ R25, R3, -R132.reuse, R167 ;  /* 0x8000008403197223 */ /* 0x080fe200000100a7 */
[----:B------:R-:W-:Y:S01]  /*4120*/  FSEL R168, R8, -INF , !P3 ;  /* 0xff80000008a87808 */ /* 0x000fe20005800000 */
[----:B------:R-:W-:Y:S01]  /*4130*/  FFMA.FTZ R8, R2, -R132, R202 ;  /* 0x8000008402087223 */ /* 0x000fe200000100ca */
[----:B------:R-:W-:-:S02]  /*4140*/  IMAD.IADD R3, R10, 0x1, -R54 ;  /* 0x000000010a037824 */ /* 0x000fc400078e0a36 */
[----:B------:R-:W-:Y:S01]  /*4150*/  FFMA.FTZ R17, R6, -R132, R166 ;  /* 0x8000008406117223 */ /* 0x000fe200000100a6 */
[----:B------:R-:W-:Y:S01]  /*4160*/  IMAD.IADD R2, R12, 0x1, -R54 ;  /* 0x000000010c027824 */ /* 0x000fe200078e0a36 */
[----:B------:R-:W-:Y:S01]  /*4170*/  FSEL R88, R56, -INF , !P3 ;  /* 0xff80000038587808 */ /* 0x000fe20005800000 */
[--C-:B------:R-:W-:Y:S01]  /*4180*/  IMAD.IADD R5, R10, 0x1, -R44.reuse ;  /* 0x000000010a057824 */ /* 0x100fe200078e0a2c */
[----:B------:R-:W-:Y:S01]  /*4190*/  IABS R6, R3 ;  /* 0x0000000300067213 */ /* 0x000fe20000000000 */
[----:B------:R-:W-:Y:S01]  /*41a0*/  IMAD.IADD R4, R11, 0x1, -R44 ;  /* 0x000000010b047824 */ /* 0x000fe200078e0a2c */
[----:B------:R-:W-:Y:S01]  /*41b0*/  IABS R2, R2 ;  /* 0x0000000200027213 */ /* 0x000fe20000000000 */
[----:B------:R-:W-:Y:S01]  /*41c0*/  IMAD.MOV.U32 R115, RZ, RZ, R131 ;  /* 0x000000ffff737224 */ /* 0x000fe200078e0083 */
[----:B------:R-:W-:Y:S01]  /*41d0*/  IABS R3, R5 ;  /* 0x0000000500037213 */ /* 0x000fe20000000000 */
[----:B------:R-:W-:Y:S01]  /*41e0*/  VIADD R202, R197, 0xc00 ;  /* 0x00000c00c5ca7836 */ /* 0x000fe20000000000 */
[----:B------:R-:W-:Y:S01]  /*41f0*/  IABS R5, R7 ;  /* 0x0000000700057213 */ /* 0x000fe20000000000 */
[----:B------:R-:W-:Y:S01]  /*4200*/  IMAD.MOV.U32 R7, RZ, RZ, R6 ;  /* 0x000000ffff077224 */ /* 0x000fe200078e0006 */
[----:B------:R-:W-:Y:S01]  /*4210*/  IABS R4, R4 ;  /* 0x0000000400047213 */ /* 0x000fe20000000000 */
[----:B------:R-:W-:Y:S01]  /*4220*/  IMAD.MOV.U32 R6, RZ, RZ, R2 ;  /* 0x000000ffff067224 */ /* 0x000fe200078e0002 */
[----:B------:R-:W-:Y:S01]  /*4230*/  FSEL R103, R29, -INF , !P3 ;  /* 0xff8000001d677808 */ /* 0x000fe20005800000 */
[----:B------:R-:W-:Y:S01]  /*4240*/  IMAD.MOV.U32 R2, RZ, RZ, R5 ;  /* 0x000000ffff027224 */ /* 0x000fe200078e0005 */
[----:B------:R-:W-:Y:S01]  /*4250*/  ISETP.GE.AND P3, PT, R46, R53, PT ;  /* 0x000000352e00720c */ /* 0x000fe20003f66270 */
[----:B------:R-:W-:Y:S01]  /*4260*/  IMAD.IADD R5, R11, 0x1, -R47 ;  /* 0x000000010b057824 */ /* 0x000fe200078e0a2f */
[----:B------:R-:W-:Y:S01]  /*4270*/  I2FP.F32.S32 R3, R3 ;  /* 0x0000000300037245 */ /* 0x000fe20000201400 */
[----:B------:R-:W-:Y:S01]  /*4280*/  HMMA.16816.F32.BF16 R80, R80, R186, R112 ;  /* 0x000000ba5050723c */ /* 0x000fe20000041870 */
[----:B------:R-:W-:Y:S01]  /*4290*/  I2FP.F32.S32 R2, R2 ;  /* 0x0000000200027245 */ /* 0x000fe20000201400 */
[----:B------:R-:W-:Y:S01]  /*42a0*/  VIADD R200, R197, 0x1400 ;  /* 0x00001400c5c87836 */ /* 0x000fe20000000000 */
[----:B------:R-:W-:-:S02]  /*42b0*/  I2FP.F32.S32 R4, R4 ;  /* 0x0000000400047245 */ /* 0x000fc40000201400 */
[----:B------:R-:W-:Y:S01]  /*42c0*/  FSEL R96, R37, -INF , !P3 ;  /* 0xff80000025607808 */ /* 0x000fe20005800000 */
[-C--:B------:R-:W-:Y:S01]  /*42d0*/  FFMA.FTZ R37, R3, -R132.reuse, R156 ;  /* 0x8000008403257223 */ /* 0x080fe2000001009c */
[----:B------:R-:W-:Y:S01]  /*42e0*/  FSEL R131, R36, -INF , !P3 ;  /* 0xff80000024837808 */ /* 0x000fe20005800000 */
[----:B------:R-:W-:Y:S01]  /*42f0*/  FFMA.FTZ R36, R2, -R132, R158 ;  /* 0x8000008402247223 */ /* 0x000fe2000001009e */
[----:B------:R-:W-:Y:S01]  /*4300*/  I2FP.F32.S32 R7, R7 ;  /* 0x0000000700077245 */ /* 0x000fe20000201400 */
[--C-:B------:R-:W-:Y:S01]  /*4310*/  IMAD.IADD R3, R11, 0x1, -R45.reuse ;  /* 0x000000010b037824 */ /* 0x100fe200078e0a2d */
[----:B------:R-:W-:Y:S01]  /*4320*/  I2FP.F32.S32 R6, R6 ;  /* 0x0000000600067245 */ /* 0x000fe20000201400 */
[--C-:B------:R-:W-:Y:S01]  /*4330*/  IMAD.IADD R2, R10, 0x1, -R45.reuse ;  /* 0x000000010a027824 */ /* 0x100fe200078e0a2d */
[----:B------:R-:W-:Y:S01]  /*4340*/  ISETP.GE.AND P0, PT, R38, R53, PT ;  /* 0x000000352600720c */ /* 0x000fe20003f06270 */
[-C--:B------:R-:W-:Y:S01]  /*4350*/  FFMA.FTZ R38, R4, -R132.reuse, R142 ;  /* 0x8000008404267223 */ /* 0x080fe2000001008e */
[----:B------:R-:W-:Y:S01]  /*4360*/  IMAD.IADD R4, R12, 0x1, -R45 ;  /* 0x000000010c047824 */ /* 0x000fe200078e0a2d */
[----:B------:R-:W-:Y:S01]  /*4370*/  FSEL R147, R20, -INF , !P5 ;  /* 0xff80000014937808 */ /* 0x000fe20006800000 */
[-C--:B------:R-:W-:Y:S01]  /*4380*/  FFMA.FTZ R20, R7, -R132.reuse, R201 ;  /* 0x8000008407147223 */ /* 0x080fe200000100c9 */
[----:B------:R-:W-:Y:S01]  /*4390*/  FFMA.FTZ R14, R6, -R132, R203 ;  /* 0x80000084060e7223 */ /* 0x000fe200000100cb */
[----:B------:R-:W-:Y:S01]  /*43a0*/  IMAD.IADD R7, R10, 0x1, -R47 ;  /* 0x000000010a077824 */ /* 0x000fe200078e0a2f */
[----:B------:R-:W-:Y:S01]  /*43b0*/  IABS R6, R3 ;  /* 0x0000000300067213 */ /* 0x000fe20000000000 */
[C---:B------:R-:W-:Y:S01]  /*43c0*/  VIADD R203, R197.reuse, 0x800 ;  /* 0x00000800c5cb7836 */ /* 0x040fe20000000000 */
        /* <DEDUP_REMOVED lines=10> */
[----:B------:R-:W-:Y:S02]  /*4470*/  MOV R4, R5 ;  /* 0x0000000500047202 */ /* 0x000fe40000000f00 */
[----:B------:R-:W-:-:S02]  /*4480*/  I2FP.F32.S32 R5, R2 ;  /* 0x0000000200057245 */ /* 0x000fc40000201400 */
[----:B------:R-:W-:Y:S01]  /*4490*/  I2FP.F32.S32 R2, R4 ;  /* 0x0000000400027245 */ /* 0x000fe20000201400 */
[----:B------:R-:W-:Y:S01]  /*44a0*/  IMAD.IADD R4, R10, 0x1, -R48 ;  /* 0x000000010a047824 */ /* 0x000fe200078e0a30 */
[----:B------:R-:W-:Y:S02]  /*44b0*/  I2FP.F32.S32 R3, R3 ;  /* 0x0000000300037245 */ /* 0x000fe40000201400 */
[----:B------:R-:W-:Y:S01]  /*44c0*/  I2FP.F32.S32 R6, R6 ;  /* 0x0000000600067245 */ /* 0x000fe20000201400 */
[-C--:B------:R-:W-:Y:S01]  /*44d0*/  FFMA.FTZ R39, R2, -R132.reuse, R216 ;  /* 0x8000008402277223 */ /* 0x080fe200000100d8 */
[----:B------:R-:W-:Y:S01]  /*44e0*/  I2FP.F32.S32 R7, R7 ;  /* 0x0000000700077245 */ /* 0x000fe20000201400 */
[----:B------:R-:W-:Y:S01]  /*44f0*/  IMAD.IADD R2, R12, 0x1, -R47 ;  /* 0x000000010c027824 */ /* 0x000fe200078e0a2f */
[----:B------:R-:W-:Y:S01]  /*4500*/  ISETP.GE.AND P4, PT, R40, R53, PT ;  /* 0x000000352800720c */ /* 0x000fe20003f86270 */
[-C--:B------:R-:W-:Y:S01]  /*4510*/  FFMA.FTZ R40, R3, -R132.reuse, R162 ;  /* 0x8000008403287223 */ /* 0x080fe200000100a2 */
[--C-:B------:R-:W-:Y:S01]  /*4520*/  IMAD.IADD R3, R11, 0x1, -R48.reuse ;  /* 0x000000010b037824 */ /* 0x100fe200078e0a30 */
[----:B------:R-:W-:Y:S01]  /*4530*/  FSEL R123, R22, -INF , !P2 ;  /* 0xff800000167b7808 */ /* 0x000fe20005000000 */
[-C--:B------:R-:W-:Y:S01]  /*4540*/  FFMA.FTZ R21, R6, -R132.reuse, R157 ;  /* 0x8000008406157223 */ /* 0x080fe2000001009d */
[----:B------:R-:W-:Y:S01]  /*4550*/  FSEL R164, R19, -INF , !P2 ;  /* 0xff80000013a47808 */ /* 0x000fe20005000000 */
        /* <DEDUP_REMOVED lines=18> */
[----:B------:R-:W-:-:S02]  /*4680*/  I2FP.F32.S32 R6, R5 ;  /* 0x0000000500067245 */ /* 0x000fc40000201400 */
[----:B------:R-:W-:Y:S02]  /*4690*/  I2FP.F32.S32 R5, R3 ;  /* 0x0000000300057245 */ /* 0x000fe40000201400 */
[----:B------:R-:W-:Y:S01]  /*46a0*/  I2FP.F32.S32 R3, R4 ;  /* 0x0000000400037245 */ /* 0x000fe20000201400 */
[----:B------:R-:W-:Y:S01]  /*46b0*/  FFMA.FTZ R29, R6, -R132, R163 ;  /* 0x80000084061d7223 */ /* 0x000fe200000100a3 */
[----:B------:R-:W-:Y:S01]  /*46c0*/  I2FP.F32.S32 R2, R2 ;  /* 0x0000000200027245 */ /* 0x000fe20000201400 */
[-C--:B------:R-:W-:Y:S01]  /*46d0*/  FFMA.FTZ R16, R5, -R132.reuse, R217 ;  /* 0x8000008405107223 */ /* 0x080fe200000100d9 */
[----:B------:R-:W-:Y:S01]  /*46e0*/  FSEL R155, R30, -INF , !P1 ;  /* 0xff8000001e9b7808 */ /* 0x000fe20004800000 */
[-C--:B------:R-:W-:Y:S01]  /*46f0*/  FFMA.FTZ R42, R3, -R132.reuse, R138 ;  /* 0x80000084032a7223 */ /* 0x080fe2000001008a */
[----:B------:R-:W-:Y:S02]  /*4700*/  IMAD.IADD R3, R10, 0x1, -R49 ;  /* 0x000000010a037824 */ /* 0x000fe400078e0a31 */
[-C--:B------:R-:W-:Y:S01]  /*4710*/  FFMA.FTZ R9, R2, -R132.reuse, R219 ;  /* 0x8000008402097223 */ /* 0x080fe200000100db */
[----:B------:R-:W-:Y:S01]  /*4720*/  FFMA.FTZ R30, R7, -R132, R218 ;  /* 0x80000084071e7223 */ /* 0x000fe200000100da */
[----:B------:R-:W-:Y:S01]  /*4730*/  IMAD.IADD R2, R12, 0x1, -R49 ;  /* 0x000000010c027824 */ /* 0x000fe200078e0a31 */
[----:B------:R-:W-:Y:S01]  /*4740*/  FSEL R145, R32, -INF , !P6 ;  /* 0xff80000020917808 */ /* 0x000fe20007000000 */
[--C-:B------:R-:W-:Y:S01]  /*4750*/  IMAD.IADD R5, R10, 0x1, -R50.reuse ;  /* 0x000000010a057824 */ /* 0x100fe200078e0a32 */
[----:B------:R-:W-:Y:S01]  /*4760*/  IABS R6, R3 ;  /* 0x0000000300067213 */ /* 0x000fe20000000000 */
[--C-:B------:R-:W-:Y:S01]  /*4770*/  IMAD.IADD R7, R12, 0x1, -R50.reuse ;  /* 0x000000010c077824 */ /* 0x100fe200078e0a32 */
[----:B------:R-:W-:Y:S01]  /*4780*/  IABS R2, R2 ;  /* 0x0000000200027213 */ /* 0x000fe20000000000 */
[----:B------:R-:W-:Y:S01]  /*4790*/  IMAD.IADD R4, R11, 0x1, -R50 ;  /* 0x000000010b047824 */ /* 0x000fe200078e0a32 */
        /* <DEDUP_REMOVED lines=12> */
[----:B------:R-:W-:Y:S01]  /*4860*/  IMAD.IADD R3, R11, 0x1, -R51 ;  /* 0x000000010b037824 */ /* 0x000fe200078e0a33 */
[----:B------:R-:W-:-:S02]  /*4870*/  FSEL R165, R31, -INF , !P6 ;  /* 0xff8000001fa57808 */ /* 0x000fc40007000000 */
[----:B------:R-:W-:Y:S01]  /*4880*/  I2FP.F32.S32 R6, R6 ;  /* 0x0000000600067245 */ /* 0x000fe20000201400 */
[-C--:B------:R-:W-:Y:S01]  /*4890*/  FFMA.FTZ R31, R2, -R132.reuse, R215 ;  /* 0x80000084021f7223 */ /* 0x080fe200000100d7 */
[----:B------:R-:W-:Y:S01]  /*48a0*/  FSEL R104, R33, -INF , !P6 ;  /* 0xff80000021687808 */ /* 0x000fe20007000000 */
[-C--:B------:R-:W-:Y:S01]  /*48b0*/  FFMA.FTZ R33, R4, -R132.reuse, R139 ;  /* 0x8000008404217223 */ /* 0x080fe2000001008b */
[--C-:B------:R-:W-:Y:S01]  /*48c0*/  IMAD.IADD R2, R10, 0x1, -R51.reuse ;  /* 0x000000010a027824 */ /* 0x100fe200078e0a33 */
[----:B------:R-:W-:Y:S01]  /*48d0*/  FSEL R111, R35, -INF , !P1 ;  /* 0xff800000236f7808 */ /* 0x000fe20004800000 */
[----:B------:R-:W-:Y:S01]  /*48e0*/  IMAD.IADD R4, R12, 0x1, -R51 ;  /* 0x000000010c047824 */ /* 0x000fe200078e0a33 */
[----:B------:R-:W-:Y:S01]  /*48f0*/  FSEL R101, R34, -INF , !P4 ;  /* 0xff80000022657808 */ /* 0x000fe20006000000 */
[-C--:B------:R-:W-:Y:S01]  /*4900*/  FFMA.FTZ R35, R7, -R132.reuse, R212 ;  /* 0x8000008407237223 */ /* 0x080fe200000100d4 */
        /* <DEDUP_REMOVED lines=12> */
[----:B------:R-:W-:Y:S01]  /*49d0*/  FSEL R152, R18, -INF , !P4 ;  /* 0xff80000012987808 */ /* 0x000fe20006000000 */
[----:B------:R-:W-:Y:S01]  /*49e0*/  IMAD.MOV.U32 R4, RZ, RZ, R5 ;  /* 0x000000ffff047224 */ /* 0x000fe200078e0005 */
[----:B------:R-:W-:-:S02]  /*49f0*/  I2FP.F32.S32 R5, R2 ;  /* 0x0000000200057245 */ /* 0x000fc40000201400 */
[----:B------:R-:W-:Y:S02]  /*4a00*/  ISETP.GE.AND P4, PT, R54, R53, PT ;  /* 0x000000353600720c */ /* 0x000fe40003f86270 */
[----:B------:R-:W-:Y:S01]  /*4a10*/  I2FP.F32.S32 R2, R4 ;  /* 0x0000000400027245 */ /* 0x000fe20000201400 */
[----:B------:R-:W-:Y:S01]  /*4a20*/  IMAD.IADD R4, R10, 0x1, -R65 ;  /* 0x000000010a047824 */ /* 0x000fe200078e0a41 */
[----:B------:R-:W-:Y:S02]  /*4a30*/  I2FP.F32.S32 R3, R3 ;  /* 0x0000000300037245 */ /* 0x000fe40000201400 */
[----:B------:R-:W-:Y:S02]  /*4a40*/  I2FP.F32.S32 R6, R6 ;  /* 0x0000000600067245 */ /* 0x000fe40000201400 */
[----:B------:R-:W-:Y:S01]  /*4a50*/  FSEL R130, R24, -INF , !P5 ;  /* 0xff80000018827808 */ /* 0x000fe20006800000 */
[-C--:B------:R-:W-:Y:S01]  /*4a60*/  FFMA.FTZ R24, R2, -R132.reuse, R229 ;  /* 0x8000008402187223 */ /* 0x080fe200000100e5 */
[----:B------:R-:W-:Y:S01]  /*4a70*/  I2FP.F32.S32 R7, R7 ;  /* 0x0000000700077245 */ /* 0x000fe20000201400 */
[----:B------:R-:W-:Y:S01]  /*4a80*/  IMAD.IADD R2, R12, 0x1, -R62 ;  /* 0x000000010c027824 */ /* 0x000fe200078e0a3e */
[----:B------:R-:W-:Y:S01]  /*4a90*/  FSEL R75, R25, -INF , !P4 ;  /* 0xff800000194b7808 */ /* 0x000fe20006000000 */
[-C--:B------:R-:W-:Y:S01]  /*4aa0*/  FFMA.FTZ R25, R3, -R132.reuse, R211 ;  /* 0x8000008403197223 */ /* 0x080fe200000100d3 */
[----:B------:R-:W-:Y:S01]  /*4ab0*/  FSEL R95, R27, -INF , !P5 ;  /* 0xff8000001b5f7808 */ /* 0x000fe20006800000 */
        /* <DEDUP_REMOVED lines=14> */
[----:B------:R-:W-:Y:S01]  /*4ba0*/  ISETP.GE.AND P5, PT, R45, R53, PT ;  /* 0x000000352d00720c */ /* 0x000fe20003fa6270 */
        /* <DEDUP_REMOVED lines=9> */
[----:B------:R-:W-:Y:S02]  /*4c40*/  I2FP.F32.S32 R2, R2 ;  /* 0x0000000200027245 */ /* 0x000fe40000201400 */
[----:B------:R-:W-:Y:S01]  /*4c50*/  I2FP.F32.S32 R3, R4 ;  /* 0x0000000400037245 */ /* 0x000fe20000201400 */
[-C--:B------:R-:W-:Y:S01]  /*4c60*/  FFMA.FTZ R20, R5, -R132.reuse, R224 ;  /* 0x8000008405147223 */ /* 0x080fe200000100e0 */
[----:B------:R-:W-:Y:S01]  /*4c70*/  FSEL R74, R22, -INF , !P5 ;  /* 0xff800000164a7808 */ /* 0x000fe20006800000 */
[-C--:B------:R-:W-:Y:S01]  /*4c80*/  FFMA.FTZ R19, R2, -R132.reuse, R226 ;  /* 0x8000008402137223 */ /* 0x080fe200000100e2 */
[-C--:B------:R-:W-:Y:S01]  /*4c90*/  FFMA.FTZ R22, R7, -R132.reuse, R231 ;  /* 0x8000008407167223 */ /* 0x080fe200000100e7 */
[----:B------:R-:W-:Y:S01]  /*4ca0*/  FFMA.FTZ R18, R3, -R132, R207 ;  /* 0x8000008403127223 */ /* 0x000fe200000100cf */
[----:B------:R-:W-:Y:S01]  /*4cb0*/  IADD3 R3, -R66, R10, RZ ;  /* 0x0000000a42037210 */ /* 0x000fe20007ffe1ff */
[----:B------:R-:W-:Y:S01]  /*4cc0*/  IMAD.IADD R2, R12, 0x1, -R66 ;  /* 0x000000010c027824 */ /* 0x000fe200078e0a42 */
[----:B------:R-:W-:Y:S01]  /*4cd0*/  FSEL R102, R21, -INF , !P5 ;  /* 0xff80000015667808 */ /* 0x000fe20006800000 */
[----:B------:R-:W-:-:S02]  /*4ce0*/  IMAD.IADD R5, R10, 0x1, -R77 ;  /* 0x000000010a057824 */ /* 0x000fc400078e0a4d */
[----:B------:R-:W-:Y:S01]  /*4cf0*/  FFMA.FTZ R21, R6, -R132, R206 ;  /* 0x8000008406157223 */ /* 0x000fe200000100ce */
[--C-:B------:R-:W-:Y:S01]  /*4d00*/  IMAD.IADD R7, R12, 0x1, -R77.reuse ;  /* 0x000000010c077824 */ /* 0x100fe200078e0a4d */
[----:B------:R-:W-:Y:S01]  /*4d10*/  IABS R6, R3 ;  /* 0x0000000300067213 */ /* 0x000fe20000000000 */
[----:B------:R-:W-:Y:S01]  /*4d20*/  IMAD.IADD R4, R11, 0x1, -R77 ;  /* 0x000000010b047824 */ /* 0x000fe200078e0a4d */
[----:B------:R-:W-:Y:S02]  /*4d30*/  IABS R2, R2 ;  /* 0x0000000200027213 */ /* 0x000fe40000000000 */
[----:B------:R-:W-:Y:S02]  /*4d40*/  IABS R3, R5 ;  /* 0x0000000500037213 */ /* 0x000fe40000000000 */
[----:B------:R-:W-:Y:S01]  /*4d50*/  IABS R5, R7 ;  /* 0x0000000700057213 */ /* 0x000fe20000000000 */
[----:B------:R-:W-:Y:S01]  /*4d60*/  IMAD.MOV.U32 R7, RZ, RZ, R6 ;  /* 0x000000ffff077224 */ /* 0x000fe200078e0006 */
[----:B------:R-:W-:Y:S01]  /*4d70*/  FSEL R71, R61, -INF , !P0 ;  /* 0xff8000003d477808 */ /* 0x000fe20004000000 */
[----:B------:R-:W-:Y:S01]  /*4d80*/  IMAD.MOV.U32 R6, RZ, RZ, R2 ;  /* 0x000000ffff067224 */ /* 0x000fe200078e0002 */
[----:B------:R-:W-:Y:S01]  /*4d90*/  ISETP.GE.AND P0, PT, R52, R53, PT ;  /* 0x000000353400720c */ /* 0x000fe20003f06270 */
[----:B------:R-:W-:Y:S01]  /*4da0*/  IMAD.MOV.U32 R2, RZ, RZ, R5 ;  /* 0x000000ffff027224 */ /* 0x000fe200078e0005 */
[----:B------:R-:W-:Y:S01]  /*4db0*/  IABS R4, R4 ;  /* 0x0000000400047213 */ /* 0x000fe20000000000 */
[----:B------:R-:W-:Y:S01]  /*4dc0*/  VIADD R5, R23, 0x69 ;  /* 0x0000006917057836 */ /* 0x000fe20000000000 */
[----:B------:R-:W-:-:S02]  /*4dd0*/  FSEL R76, R60, -INF , !P2 ;  /* 0xff8000003c4c7808 */ /* 0x000fc40005000000 */
[----:B------:R-:W-:Y:S02]  /*4de0*/  FSEL R67, R67, -INF , !P0 ;  /* 0xff80000043437808 */ /* 0x000fe40004000000 */
[----:B------:R-:W-:Y:S02]  /*4df0*/  FSEL R79, R17, -INF , !P0 ;  /* 0xff800000114f7808 */ /* 0x000fe40004000000 */
[----:B------:R-:W-:Y:S02]  /*4e00*/  FSEL R100, R13, -INF , !P0 ;  /* 0xff8000000d647808 */ /* 0x000fe40004000000 */
[----:B------:R-:W-:Y:S01]  /*4e10*/  FSEL R159, R8, -INF , !P0 ;  /* 0xff800000089f7808 */ /* 0x000fe20004000000 */
[----:B------:R-:W-:Y:S01]  /*4e20*/  VIADD R8, R23, 0x79 ;  /* 0x0000007917087836 */ /* 0x000fe20000000000 */
[----:B------:R-:W-:Y:S02]  /*4e30*/  I2FP.F32.S32 R3, R3 ;  /* 0x0000000300037245 */ /* 0x000fe40000201400 */
[----:B------:R-:W-:-:S02]  /*4e40*/  ISETP.GE.AND P2, PT, R48, R53, PT ;  /* 0x000000353000720c */ /* 0x000fc40003f46270 */
[----:B------:R-:W-:Y:S01]  /*4e50*/  ISETP.GE.AND P0, PT, R50, R53, PT ;  /* 0x000000353200720c */ /* 0x000fe20003f06270 */
[----:B------:R-:W-:Y:S01]  /*4e60*/  FFMA.FTZ R13, R3, -R132, R236 ;  /* 0x80000084030d7223 */ /* 0x000fe200000100ec */
[----:B------:R-:W-:Y:S01]  /*4e70*/  I2FP.F32.S32 R6, R6 ;  /* 0x0000000600067245 */ /* 0x000fe20000201400 */
[----:B------:R-:W-:Y:S01]  /*4e80*/  VIADD R3, R23, 0x71 ;  /* 0x0000007117037836 */ /* 0x000fe20000000000 */
[----:B------:R-:W-:Y:S02]  /*4e90*/  I2FP.F32.S32 R2, R2 ;  /* 0x0000000200027245 */ /* 0x000fe40000201400 */
[----:B------:R-:W-:Y:S01]  /*4ea0*/  I2FP.F32.S32 R7, R7 ;  /* 0x0000000700077245 */ /* 0x000fe20000201400 */
[----:B------:R-:W-:Y:S01]  /*4eb0*/  IMAD.IADD R41, R12, 0x1, -R3 ;  /* 0x000000010c297824 */ /* 0x000fe200078e0a03 */
[----:B------:R-:W-:Y:S02]  /*4ec0*/  I2FP.F32.S32 R4, R4 ;  /* 0x0000000400047245 */ /* 0x000fe40000201400 */
[----:B------:R-:W-:Y:S01]  /*4ed0*/  FSEL R72, R63, -INF , !P1 ;  /* 0xff8000003f487808 */ /* 0x000fe20004800000 */
[-C--:B------:R-:W-:Y:S01]  /*4ee0*/  FFMA.FTZ R17, R7, -R132.reuse, R225 ;  /* 0x8000008407117223 */ /* 0x080fe200000100e1 */
[----:B------:R-:W-:Y:S01]  /*4ef0*/  FSEL R99, R16, -INF , !P2 ;  /* 0xff80000010637808 */ /* 0x000fe20005000000 */
[-C--:B------:R-:W-:Y:S01]  /*4f00*/  FFMA.FTZ R16, R6, -R132.reuse, R227 ;  /* 0x8000008406107223 */ /* 0x080fe200000100e3 */
[----:B------:R-:W-:Y:S01]  /*4f10*/  FSEL R154, R9, -INF , !P2 ;  /* 0xff800000099a7808 */ /* 0x000fe20005000000 */
[-C--:B------:R-:W-:Y:S01]  /*4f20*/  FFMA.FTZ R9, R2, -R132.reuse, R238 ;  /* 0x8000008402097223 */ /* 0x080fe200000100ee */
[----:B------:R-:W-:Y:S01]  /*4f30*/  FSEL R52, R137, -INF , !P0 ;  /* 0xff80000089347808 */ /* 0x000fe20004000000 */
[----:B------:R-:W-:Y:S01]  /*4f40*/  VIADD R6, R23, 0x68 ;  /* 0x0000006817067836 */ /* 0x000fe20000000000 */
[----:B------:R-:W-:Y:S01]  /*4f50*/  FSEL R61, R33, -INF , !P0 ;  /* 0xff800000213d7808 */ /* 0x000fe20004000000 */
[C---:B------:R-:W-:Y:S01]  /*4f60*/  VIADD R7, R23.reuse, 0x61 ;  /* 0x0000006117077836 */ /* 0x040fe20000000000 */
[----:B------:R-:W-:Y:S01]  /*4f70*/  FSEL R106, R32, -INF , !P0 ;  /* 0xff800000206a7808 */ /* 0x000fe20004000000 */
[----:B------:R-:W-:Y:S01]  /*4f80*/  VIADD R2, R23, 0x78 ;  /* 0x0000007817027836 */ /* 0x000fe20000000000 */
[----:B------:R-:W-:Y:S01]  /*4f90*/  FSEL R150, R31, -INF , !P0 ;  /* 0xff8000001f967808 */ /* 0x000fe20004000000 */
[--C-:B------:R-:W-:Y:S01]  /*4fa0*/  IMAD.IADD R31, R11, 0x1, -R3.reuse ;  /* 0x000000010b1f7824 */ /* 0x100fe200078e0a03 */
[-C--:B------:R-:W-:Y:S01]  /*4fb0*/  ISETP.GE.AND P1, PT, R49, R53.reuse, PT ;  /* 0x000000353100720c */ /* 0x080fe20003f26270 */
[----:B------:R-:W-:Y:S01]  /*4fc0*/  IMAD.IADD R33, R11, 0x1, -R2 ;  /* 0x000000010b217824 */ /* 0x000fe200078e0a02 */
[----:B------:R-:W-:Y:S01]  /*4fd0*/  FSEL R153, R14, -INF , !P4 ;  /* 0xff8000000e997808 */ /* 0x000fe20006000000 */
[----:B------:R-:W-:Y:S01]  /*4fe0*/  FFMA.FTZ R14, R4, -R132, R234 ;  /* 0x80000084040e7223 */ /* 0x000fe200000100ea */
[----:B------:R-:W-:Y:S01]  /*4ff0*/  ISETP.GE.AND P0, PT, R77, R53, PT ;  /* 0x000000354d00720c */ /* 0x000fe20003f06270 */
[----:B------:R-:W-:Y:S01]  /*5000*/  VIADD R4, R23, 0x70 ;  /* 0x0000007017047836 */ /* 0x000fe20000000000 */
[----:B------:R-:W-:Y:S01]  /*5010*/  FSEL R54, R136, -INF , !P1 ;  /* 0xff80000088367808 */ /* 0x000fe20004800000 */
[----:B------:R-:W-:Y:S01]  /*5020*/  IMAD.IADD R23, R12, 0x1, -R6 ;  /* 0x000000010c177824 */ /* 0x000fe200078e0a06 */
[----:B------:R-:W-:Y:S01]  /*5030*/  FSEL R60, R42, -INF , !P1 ;  /* 0xff8000002a3c7808 */ /* 0x000fe20004800000 */
[--C-:B------:R-:W-:Y:S01]  /*5040*/  IMAD.IADD R42, R10, 0x1, -R8.reuse ;  /* 0x000000010a2a7824 */ /* 0x100fe200078e0a08 */
[----:B------:R-:W-:Y:S01]  /*5050*/  FSEL R105, R35, -INF , !P1 ;  /* 0xff80000023697808 */ /* 0x000fe20004800000 */
[----:B------:R-:W-:Y:S01]  /*5060*/  IMAD.IADD R35, R12, 0x1, -R8 ;  /* 0x000000010c237824 */ /* 0x000fe200078e0a08 */
[----:B------:R-:W-:Y:S01]  /*5070*/  FSEL R148, R34, -INF , !P1 ;  /* 0xff80000022947808 */ /* 0x000fe20004800000 */
[----:B------:R-:W-:Y:S01]  /*5080*/  IMAD.IADD R34, R10, 0x1, -R3 ;  /* 0x000000010a227824 */ /* 0x000fe200078e0a03 */
[----:B------:R-:W-:Y:S01]  /*5090*/  FSEL R142, R13, -INF , !P0 ;  /* 0xff8000000d8e7808 */ /* 0x000fe20004000000 */
[----:B------:R-:W-:Y:S01]  /*50a0*/  IMAD.IADD R13, R15, 0x1, -R6 ;  /* 0x000000010f0d7824 */ /* 0x000fe200078e0a06 */
[----:B------:R-:W-:-:S02]  /*50b0*/  FSEL R84, R59, -INF , !P3 ;  /* 0xff8000003b547808 */ /* 0x000fc40005800000 */
[-C--:B------:R-:W-:Y:S02]  /*50c0*/  ISETP.GE.AND P1, PT, R66, R53.reuse, PT ;  /* 0x000000354200720c */ /* 0x080fe40003f26270 */
[----:B------:R-:W-:Y:S01]  /*50d0*/  FSEL R162, R9, -INF , !P0 ;  /* 0xff80000009a27808 */ /* 0x000fe20004000000 */
[----:B------:R-:W-:Y:S01]  /*50e0*/  IMAD.IADD R9, R15, 0x1, -R7 ;  /* 0x000000010f097824 */ /* 0x000fe200078e0a07 */
[----:B------:R-:W-:Y:S02]  /*50f0*/  FSEL R89, R57, -INF , !P6 ;  /* 0xff80000039597808 */ /* 0x000fe40007000000 */
[----:B------:R-:W-:Y:S02]  /*5100*/  ISETP.GE.AND P3, PT, R47, R53, PT ;  /* 0x000000352f00720c */ /* 0x000fe40003f66270 */
[----:B------:R-:W-:Y:S01]  /*5110*/  FSEL R66, R14, -INF , !P0 ;  /* 0xff8000000e427808 */ /* 0x000fe20004000000 */
[----:B------:R-:W-:Y:S01]  /*5120*/  IMAD.IADD R14, R15, 0x1, -R5 ;  /* 0x000000010f0e7824 */ /* 0x000fe200078e0a05 */
[----:B------:R-:W-:-:S02]  /*5130*/  FSEL R57, R70, -INF , !P5 ;  /* 0xff80000046397808 */ /* 0x000fc40006800000 */
[----:B------:R-:W-:Y:S02]  /*5140*/  FSEL R55, R126, -INF , !P2 ;  /* 0xff8000007e377808 */ /* 0x000fe40005000000 */
[----:B------:R-:W-:Y:S01]  /*5150*/  FSEL R70, R29, -INF , !P2 ;  /* 0xff8000001d467808 */ /* 0x000fe20005000000 */
[----:B------:R-:W-:Y:S01]  /*5160*/  IMAD.IADD R29, R10, 0x1, -R4 ;  /* 0x000000010a1d7824 */ /* 0x000fe200078e0a04 */
[----:B------:R-:W-:Y:S02]  /*5170*/  FSEL R59, R69, -INF , !P4 ;  /* 0xff800000453b7808 */ /* 0x000fe40006000000 */
[----:B------:R-:W-:Y:S02]  /*5180*/  ISETP.GE.AND P2, PT, R65, R53, PT ;  /* 0x000000354100720c */ /* 0x000fe40003f46270 */
[----:B------:R-:W-:Y:S02]  /*5190*/  FSEL R56, R124, -INF , !P3 ;  /* 0xff8000007c387808 */ /* 0x000fe40005800000 */
[----:B------:R-:W-:Y:S01]  /*51a0*/  FSEL R69, R40, -INF , !P3 ;  /* 0xff80000028457808 */ /* 0x000fe20005800000 */
[----:B------:R-:W-:Y:S01]  /*51b0*/  IMAD.IADD R40, R12, 0x1, -R2 ;  /* 0x000000010c287824 */ /* 0x000fe200078e0a02 */
[----:B------:R-:W-:-:S02]  /*51c0*/  FSEL R97, R39, -INF , !P3 ;  /* 0xff80000027617808 */ /* 0x000fc40005800000 */
[----:B------:R-:W-:Y:S01]  /*51d0*/  FSEL R151, R30, -INF , !P3 ;  /* 0xff8000001e977808 */ /* 0x000fe20005800000 */
[----:B------:R-:W-:Y:S01]  /*51e0*/  IMAD.IADD R30, R12, 0x1, -R4 ;  /* 0x000000010c1e7824 */ /* 0x000fe200078e0a04 */
[----:B------:R-:W-:Y:S02]  /*51f0*/  IABS R13, R13 ;  /* 0x0000000d000d7213 */ /* 0x000fe40000000000 */
[-C--:B------:R-:W-:Y:S02]  /*5200*/  ISETP.GE.AND P4, PT, R51, R53.reuse, PT ;  /* 0x000000353300720c */ /* 0x080fe40003f86270 */
[----:B------:R-:W-:Y:S02]  /*5210*/  ISETP.GE.AND P3, PT, R62, R53, PT ;  /* 0x000000353e00720c */ /* 0x000fe40003f66270 */
[----:B------:R-:W-:Y:S02]  /*5220*/  IABS R9, R9 ;  /* 0x0000000900097213 */ /* 0x000fe40000000000 */
[----:B------:R-:W-:-:S02]  /*5230*/  IABS R14, R14 ;  /* 0x0000000e000e7213 */ /* 0x000fc40000000000 */
[----:B------:R-:W-:Y:S01]  /*5240*/  FSEL R160, R19, -INF , !P2 ;  /* 0xff80000013a07808 */ /* 0x000fe20005000000 */
[C---:B------:R-:W-:Y:S01]  /*5250*/  IMAD.IADD R19, R15.reuse, 0x1, -R2 ;  /* 0x000000010f137824 */ /* 0x040fe200078e0a02 */
[----:B------:R-:W-:Y:S02]  /*5260*/  FSEL R48, R134, -INF , !P1 ;  /* 0xff80000086307808 */ /* 0x000fe40004800000 */
[----:B------:R-:W-:Y:S01]  /*5270*/  FSEL R65, R18, -INF , !P1 ;  /* 0xff80000012417808 */ /* 0x000fe20004800000 */
[----:B------:R-:W-:Y:S01]  /*5280*/  IMAD.IADD R18, R15, 0x1, -R8 ;  /* 0x000000010f127824 */ /* 0x000fe200078e0a08 */
[----:B------:R-:W-:Y:S01]  /*5290*/  FSEL R126, R17, -INF , !P1 ;  /* 0xff800000117e7808 */ /* 0x000fe20004800000 */
[C---:B------:R-:W-:Y:S01]  /*52a0*/  IMAD.IADD R17, R15.reuse, 0x1, -R3 ;  /* 0x000000010f117824 */ /* 0x040fe200078e0a03 */
[----:B------:R-:W-:Y:S01]  /*52b0*/  FSEL R161, R16, -INF , !P1 ;  /* 0xff80000010a17808 */ /* 0x000fe20004800000 */
[----:B------:R-:W-:Y:S01]  /*52c0*/  IMAD.IADD R16, R15, 0x1, -R4 ;  /* 0x000000010f107824 */ /* 0x000fe200078e0a04 */
[----:B------:R-:W-:Y:S01]  /*52d0*/  FSEL R49, R133, -INF , !P2 ;  /* 0xff80000085317808 */ /* 0x000fe20005000000 */
[--C-:B------:R-:W-:Y:S01]  /*52e0*/  IMAD.IADD R15, R11, 0x1, -R7.reuse ;  /* 0x000000010b0f7824 */ /* 0x100fe200078e0a07 */
[----:B------:R-:W-:Y:S01]  /*52f0*/  FSEL R62, R21, -INF , !P2 ;  /* 0xff800000153e7808 */ /* 0x000fe20005000000 */
[--C-:B------:R-:W-:Y:S01]  /*5300*/  IMAD.IADD R21, R10, 0x1, -R7.reuse ;  /* 0x000000010a157824 */ /* 0x100fe200078e0a07 */
[----:B------:R-:W-:Y:S01]  /*5310*/  FSEL R122, R20, -INF , !P2 ;  /* 0xff800000147a7808 */ /* 0x000fe20005000000 */
[----:B------:R-:W-:Y:S01]  /*5320*/  IMAD.IADD R20, R12, 0x1, -R7 ;  /* 0x000000010c147824 */ /* 0x000fe200078e0a07 */
[----:B------:R-:W-:-:S02]  /*5330*/  ISETP.GE.AND P1, PT, R2, R53, PT ;  /* 0x000000350200720c */ /* 0x000fc40003f26270 */
[----:B------:R-:W-:Y:S01]  /*5340*/  IADD3 R43, -R2, R10, RZ ;  /* 0x0000000a022b7210 */ /* 0x000fe20007ffe1ff */
[----:B------:R-:W-:Y:S01]  /*5350*/  IMAD.MOV.U32 R2, RZ, RZ, R13 ;  /* 0x000000ffff027224 */ /* 0x000fe200078e000d */
[----:B------:R-:W-:Y:S02]  /*5360*/  FSEL R51, R127, -INF , !P4 ;  /* 0xff8000007f337808 */ /* 0x000fe40006000000 */
        /* <DEDUP_REMOVED lines=8> */
[-C--:B------:R-:W-:Y:S01]  /*53f0*/  ISETP.GE.AND P2, PT, R3, R53.reuse, PT ;  /* 0x000000350300720c */ /* 0x080fe20003f46270 */
[----:B------:R-:W-:Y:S01]  /*5400*/  IMAD.MOV.U32 R3, RZ, RZ, R9 ;  /* 0x000000ffff037224 */ /* 0x000fe200078e0009 */
[----:B------:R-:W-:Y:S01]  /*5410*/  BAR.SYNC.DEFER_BLOCKING 0x0 ;  /* 0x0000000000007b1d */ /* 0x000fe20000010000 */
[----:B------:R-:W-:Y:S01]  /*5420*/  ISETP.GE.AND P4, PT, R5, R53, PT ;  /* 0x000000350500720c */ /* 0x000fe20003f86270 */
[----:B------:R-:W-:Y:S01]  /*5430*/  IMAD.MOV.U32 R5, RZ, RZ, R14 ;  /* 0x000000ffff057224 */ /* 0x000fe200078e000e */
[----:B------:R-:W-:-:S02]  /*5440*/  FSEL R50, R129, -INF , !P3 ;  /* 0xff80000081327808 */ /* 0x000fc40005800000 */
[----:B------:R-:W-:Y:S01]  /*5450*/  FSEL R121, R24, -INF , !P3 ;  /* 0xff80000018797808 */ /* 0x000fe20005800000 */
[--C-:B------:R-:W-:Y:S01]  /*5460*/  IMAD.IADD R24, R10, 0x1, -R6.reuse ;  /* 0x000000010a187824 */ /* 0x100fe200078e0a06 */
[----:B------:R-:W-:Y:S01]  /*5470*/  FSEL R158, R22, -INF , !P3 ;  /* 0xff800000169e7808 */ /* 0x000fe20005800000 */
[C---:B------:R-:W-:Y:S01]  /*5480*/  IMAD.IADD R22, R11.reuse, 0x1, -R6 ;  /* 0x000000010b167824 */ /* 0x040fe200078e0a06 */
[-C--:B------:R-:W-:Y:S01]  /*5490*/  ISETP.GE.AND P3, PT, R4, R53.reuse, PT ;  /* 0x000000350400720c */ /* 0x080fe20003f66270 */
[----:B------:R-:W-:Y:S01]  /*54a0*/  IMAD.IADD R11, R11, 0x1, -R8 ;  /* 0x000000010b0b7824 */ /* 0x000fe200078e0a08 */
[----:B------:R-:W-:Y:S02]  /*54b0*/  ISETP.GE.AND P5, PT, R6, R53, PT ;  /* 0x000000350600720c */ /* 0x000fe40003fa6270 */
[----:B------:R-:W-:Y:S01]  /*54c0*/  I2FP.F32.S32 R4, R2 ;  /* 0x0000000200047245 */ /* 0x000fe20000201400 */
[----:B------:R-:W-:Y:S01]  /*54d0*/  IMAD.IADD R2, R189, 0x1, R181 ;  /* 0x00000001bd027824 */ /* 0x000fe200078e02b5 */
[----:B------:R-:W-:-:S02]  /*54e0*/  I2FP.F32.S32 R6, R3 ;  /* 0x0000000300067245 */ /* 0x000fc40000201400 */
[----:B------:R-:W-:Y:S01]  /*54f0*/  I2FP.F32.S32 R3, R5 ;  /* 0x0000000500037245 */ /* 0x000fe20000201400 */
[-C--:B------:R-:W-:Y:S01]  /*5500*/  FFMA.FTZ R46, R4, -R132.reuse, R248 ;  /* 0x80000084042e7223 */ /* 0x080fe200000100f8 */
[----:B------:R-:W-:Y:S01]  /*5510*/  ISETP.GE.AND P6, PT, R44, R53, PT ;  /* 0x000000352c00720c */ /* 0x000fe20003fc6270 */
[----:B------:R-:W-:Y:S01]  /*5520*/  FFMA.FTZ R44, R6, -R132, R233 ;  /* 0x80000084062c7223 */ /* 0x000fe200000100e9 */
[----:B------:R-:W-:Y:S01]  /*5530*/  IABS R4, R16 ;  /* 0x0000001000047213 */ /* 0x000fe20000000000 */
[----:B------:R-:W-:Y:S01]  /*5540*/  FFMA.FTZ R45, R3, -R132, R249 ;  /* 0x80000084032d7223 */ /* 0x000fe200000100f9 */
[----:B------:R-:W-:Y:S02]  /*5550*/  IABS R6, R18 ;  /* 0x0000001200067213 */ /* 0x000fe40000000000 */
[----:B------:R-:W-:Y:S02]  /*5560*/  IABS R3, R17 ;  /* 0x0000001100037213 */ /* 0x000fe40000000000 */
[----:B------:R-:W-:-:S02]  /*5570*/  FSEL R47, R135, -INF , !P0 ;  /* 0xff800000872f7808 */ /* 0x000fc40004000000 */
[----:B------:R-:W-:Y:S02]  /*5580*/  FSEL R58, R73, -INF , !P6 ;  /* 0xff800000493a7808 */ /* 0x000fe40007000000 */
[-C--:B------:R-:W-:Y:S01]  /*5590*/  ISETP.GE.AND P0, PT, R8, R53.reuse, PT ;  /* 0x000000350800720c */ /* 0x080fe20003f06270 */
[----:B------:R-:W-:Y:S01]  /*55a0*/  IMAD.MOV.U32 R8, RZ, RZ, R4 ;  /* 0x000000ffff087224 */ /* 0x000fe200078e0004 */
[----:B------:R-:W-:Y:S01]  /*55b0*/  FSEL R73, R38, -INF , !P6 ;  /* 0xff80000026497808 */ /* 0x000fe20007000000 */
[----:B------:R-:W-:Y:S01]  /*55c0*/  IMAD.MOV.U32 R4, RZ, RZ, R6 ;  /* 0x000000ffff047224 */ /* 0x000fe200078e0006 */
[----:B------:R-:W-:Y:S02]  /*55d0*/  FSEL R92, R37, -INF , !P6 ;  /* 0xff800000255c7808 */ /* 0x000fe40007000000 */
[----:B------:R-:W-:Y:S02]  /*55e0*/  FSEL R143, R36, -INF , !P6 ;  /* 0xff800000248f7808 */ /* 0x000fe40007000000 */
[----:B------:R-:W-:Y:S01]  /*55f0*/  ISETP.GE.AND P6, PT, R7, R53, PT ;  /* 0x000000350700720c */ /* 0x000fe20003fc6270 */
[----:B------:R-:W-:Y:S01]  /*5600*/  IMAD.MOV.U32 R7, RZ, RZ, R3 ;  /* 0x000000ffff077224 */ /* 0x000fe200078e0003 */
[----:B------:R-:W-:-:S02]  /*5610*/  IABS R5, R19 ;  /* 0x0000001300057213 */ /* 0x000fc40000000000 */
[----:B------:R-:W-:Y:S02]  /*5620*/  IABS R3, R15 ;  /* 0x0000000f00037213 */ /* 0x000fe40000000000 */
[----:B------:R-:W-:Y:S02]  /*5630*/  I2FP.F32.S32 R4, R4 ;  /* 0x0000000400047245 */ /* 0x000fe40000201400 */
[----:B------:R-:W-:Y:S02]  /*5640*/  I2FP.F32.S32 R5, R5 ;  /* 0x0000000500057245 */ /* 0x000fe40000201400 */
[----:B------:R-:W-:Y:S01]  /*5650*/  I2FP.F32.S32 R3, R3 ;  /* 0x0000000300037245 */ /* 0x000fe20000201400 */
[----:B------:R-:W-:Y:S01]  /*5660*/  FFMA.FTZ R36, R4, -R132, R183 ;  /* 0x8000008404247223 */ /* 0x000fe200000100b7 */
[----:B------:R-:W-:Y:S01]  /*5670*/  I2FP.F32.S32 R6, R8 ;  /* 0x0000000800067245 */ /* 0x000fe20000201400 */
[-C--:B------:R-:W-:Y:S01]  /*5680*/  FFMA.FTZ R37, R5, -R132.reuse, R193 ;  /* 0x8000008405257223 */ /* 0x080fe200000100c1 */
[----:B------:R-:W-:Y:S01]  /*5690*/  I2FP.F32.S32 R7, R7 ;  /* 0x0000000700077245 */ /* 0x000fe20000201400 */
[-C--:B------:R-:W-:Y:S01]  /*56a0*/  FFMA.FTZ R32, R3, -R132.reuse, R235 ;  /* 0x8000008403207223 */ /* 0x080fe200000100eb */
[----:B------:R-:W-:Y:S01]  /*56b0*/  IABS R4, R21 ;  /* 0x0000001500047213 */ /* 0x000fe20000000000 */
[----:B------:R-:W-:Y:S01]  /*56c0*/  FFMA.FTZ R39, R6, -R132, R177 ;  /* 0x8000008406277223 */ /* 0x000fe200000100b1 */
[----:B------:R-:W-:Y:S01]  /*56d0*/  IABS R3, R20 ;  /* 0x0000001400037213 */ /* 0x000fe20000000000 */
[----:B------:R-:W-:Y:S01]  /*56e0*/  FFMA.FTZ R38, R7, -R132, R180 ;  /* 0x8000008407267223 */ /* 0x000fe200000100b4 */
        /* <DEDUP_REMOVED lines=11> */
[-C--:B------:R-:W-:Y:S01]  /*57a0*/  FFMA.FTZ R21, R9, -R132.reuse, R237 ;  /* 0x8000008409157223 */ /* 0x080fe200000100ed */
[----:B------:R-:W-:Y:S01]  /*57b0*/  I2FP.F32.S32 R4, R3 ;  /* 0x0000000300047245 */ /* 0x000fe20000201400 */
[-C--:B------:R-:W-:Y:S01]  /*57c0*/  FFMA.FTZ R20, R7, -R132.reuse, R239 ;  /* 0x8000008407147223 */ /* 0x080fe200000100ef */
[----:B------:R-:W-:Y:S01]  /*57d0*/  I2FP.F32.S32 R3, R5 ;  /* 0x0000000500037245 */ /* 0x000fe20000201400 */
[-C--:B------:R-:W-:Y:S01]  /*57e0*/  FFMA.FTZ R24, R6, -R132.reuse, R250 ;  /* 0x8000008406187223 */ /* 0x080fe200000100fa */
[----:B------:R-:W-:Y:S01]  /*57f0*/  IABS R5, R25 ;  /* 0x0000001900057213 */ /* 0x000fe20000000000 */
[-C--:B------:R-:W-:Y:S01]  /*5800*/  FFMA.FTZ R23, R4, -R132.reuse, R240 ;  /* 0x8000008404177223 */ /* 0x080fe200000100f0 */
        /* <DEDUP_REMOVED lines=12> */
[-C--:B------:R-:W-:Y:S01]  /*58d0*/  FFMA.FTZ R19, R9, -R132.reuse, R251 ;  /* 0x8000008409137223 */ /* 0x080fe200000100fb */
[----:B------:R-:W-:Y:S01]  /*58e0*/  I2FP.F32.S32 R7, R7 ;  /* 0x0000000700077245 */ /* 0x000fe20000201400 */
[----:B------:R-:W-:Y:S01]  /*58f0*/  FFMA.FTZ R17, R6, -R132, R243 ;  /* 0x8000008406117223 */ /* 0x000fe200000100f3 */
[----:B------:R-:W-:Y:S01]  /*5900*/  I2FP.F32.S32 R4, R4 ;  /* 0x0000000400047245 */ /* 0x000fe20000201400 */
[----:B------:R-:W-:Y:S01]  /*5910*/  FFMA.FTZ R15, R3, -R132, R244 ;  /* 0x80000084030f7223 */ /* 0x000fe200000100f4 */
        /* <DEDUP_REMOVED lines=16> */
[-C--:B------:R-:W-:Y:S01]  /*5a20*/  FFMA.FTZ R12, R6, -R132.reuse, R199 ;  /* 0x80000084060c7223 */ /* 0x080fe200000100c7 */
[----:B------:R-:W-:Y:S01]  /*5a30*/  IABS R5, R43 ;  /* 0x0000002b00057213 */ /* 0x000fe20000000000 */
[-C--:B------:R-:W-:Y:S01]  /*5a40*/  FFMA.FTZ R11, R4, -R132.reuse, R198 ;  /* 0x80000084040b7223 */ /* 0x080fe200000100c6 */
[----:B------:R-:W-:Y:S01]  /*5a50*/  I2FP.F32.S32 R7, R7 ;  /* 0x0000000700077245 */ /* 0x000fe20000201400 */
[----:B------:R-:W-:Y:S01]  /*5a60*/  FFMA.FTZ R10, R3, -R132, R245 ;  /* 0x80000084030a7223 */ /* 0x000fe200000100f5 */
[----:B------:R-:W-:Y:S01]  /*5a70*/  IABS R4, R42 ;  /* 0x0000002a00047213 */ /* 0x000fe20000000000 */
[----:B------:R-:W-:Y:S01]  /*5a80*/  IMAD.MOV.U32 R9, RZ, RZ, R5 ;  /* 0x000000ffff097224 */ /* 0x000fe200078e0005 */
[----:B------:R-:W-:Y:S01]  /*5a90*/  IABS R3, R41 ;  /* 0x0000002900037213 */ /* 0x000fe20000000000 */
[----:B------:R-:W-:Y:S01]  /*5aa0*/  FFMA.FTZ R13, R7, -R132, R185 ;  /* 0x80000084070d7223 */ /* 0x000fe200000100b9 */
[----:B------:R-:W-:Y:S01]  /*5ab0*/  IABS R6, R40 ;  /* 0x0000002800067213 */ /* 0x000fe20000000000 */
[----:B------:R-:W-:Y:S01]  /*5ac0*/  IMAD.MOV.U32 R7, RZ, RZ, R4 ;  /* 0x000000ffff077224 */ /* 0x000fe200078e0004 */
[----:B------:R-:W-:Y:S01]  /*5ad0*/  I2FP.F32.S32 R9, R9 ;  /* 0x0000000900097245 */ /* 0x000fe20000201400 */
[----:B------:R-:W-:Y:S01]  /*5ae0*/  IMAD.MOV.U32 R4, RZ, RZ, R3 ;  /* 0x000000ffff047224 */ /* 0x000fe200078e0003 */
[----:B------:R-:W-:Y:S01]  /*5af0*/  IABS R8, R35 ;  /* 0x0000002300087213 */ /* 0x000fe20000000000 */
[----:B------:R-:W-:Y:S01]  /*5b00*/  IMAD.MOV.U32 R3, RZ, RZ, R6 ;  /* 0x000000ffff037224 */ /* 0x000fe200078e0006 */
[----:B------:R-:W-:Y:S01]  /*5b10*/  FSEL R26, R44, -INF , !P6 ;  /* 0xff8000002c1a7808 */ /* 0x000fe20007000000 */
[----:B------:R-:W-:Y:S01]  /*5b20*/  FFMA.FTZ R9, R9, -R132, R80 ;  /* 0x8000008409097223 */ /* 0x000fe20000010050 */
[----:B------:R-:W-:Y:S01]  /*5b30*/  FSEL R32, R32, -INF , !P6 ;  /* 0xff80000020207808 */ /* 0x000fe20007000000 */
[----:B------:R-:W-:Y:S01]  /*5b40*/  IMAD.MOV.U32 R5, RZ, RZ, R8 ;  /* 0x000000ffff057224 */ /* 0x000fe200078e0008 */
[----:B------:R-:W-:Y:S01]  /*5b50*/  FSEL R80, R21, -INF , !P6 ;  /* 0xff80000015507808 */ /* 0x000fe20007000000 */
[C---:B------:R-:W-:Y:S01]  /*5b60*/  VIADD R199, R197.reuse, 0x1800 ;  /* 0x00001800c5c77836 */ /* 0x040fe20000000000 */
[----:B------:R-:W-:Y:S01]  /*5b70*/  FSEL R112, R20, -INF , !P6 ;  /* 0xff80000014707808 */ /* 0x000fe20007000000 */
[----:B------:R-:W-:Y:S01]  /*5b80*/  VIADD R198, R197, 0x1c00 ;  /* 0x00001c00c5c67836 */ /* 0x000fe20000000000 */
[----:B------:R-:W-:-:S02]  /*5b90*/  ISETP.GE.AND P6, PT, R53, 0x81, PT ;  /* 0x000000813500780c */ /* 0x000fc40003fc6270 */
[----:B------:R-:W-:Y:S02]  /*5ba0*/  I2FP.F32.S32 R6, R4 ;  /* 0x0000000400067245 */ /* 0x000fe40000201400 */
[----:B------:R-:W-:Y:S02]  /*5bb0*/  I2FP.F32.S32 R4, R3 ;  /* 0x0000000300047245 */ /* 0x000fe40000201400 */
[----:B------:R-:W-:Y:S01]  /*5bc0*/  I2FP.F32.S32 R7, R7 ;  /* 0x0000000700077245 */ /* 0x000fe20000201400 */
[-C--:B------:R-:W-:Y:S01]  /*5bd0*/  FFMA.FTZ R6, R6, -R132.reuse, R247 ;  /* 0x8000008406067223 */ /* 0x080fe200000100f7 */
[----:B------:R-:W-:Y:S01]  /*5be0*/  I2FP.F32.S32 R3, R5 ;  /* 0x0000000500037245 */ /* 0x000fe20000201400 */
[-C--:B------:R-:W-:Y:S01]  /*5bf0*/  FFMA.FTZ R4, R4, -R132.reuse, R82 ;  /* 0x8000008404047223 */ /* 0x080fe20000010052 */
[----:B------:R-:W-:Y:S01]  /*5c00*/  FSEL R27, R24, -INF , !P5 ;  /* 0xff800000181b7808 */ /* 0x000fe20006800000 */
[-C--:B------:R-:W-:Y:S01]  /*5c10*/  FFMA.FTZ R7, R7, -R132.reuse, R81 ;  /* 0x8000008407077223 */ /* 0x080fe20000010051 */
[----:B------:R-:W-:Y:S01]  /*5c20*/  FSEL R81, R23, -INF , !P5 ;  /* 0xff80000017517808 */ /* 0x000fe20006800000 */
[----:B------:R-:W-:Y:S01]  /*5c30*/  FFMA.FTZ R3, R3, -R132, R83 ;  /* 0x8000008403037223 */ /* 0x000fe20000010053 */
        /* <DEDUP_REMOVED lines=21> */
[----:B------:R-:W-:Y:S01]  /*5d90*/  FSEL R133, R3, -INF , !P0 ;  /* 0xff80000003857808 */ /* 0x000fe20004000000 */
[----:B------:R-:W-:Y:S06]  /*5da0*/  @!P6 BRA `(.L_x_133) ;  /* 0x0000000000dce947 */ /* 0x000fec0003800000 */
[----:B------:R-:W2:Y:S01]  /*5db0*/  LDL.64 R184, [R1+0x28] ;  /* 0x0000280001b87983 */ /* 0x000ea20000100a00 */
[----:B------:R-:W-:Y:S01]  /*5dc0*/  ULDC UR5, c[0x0][0x2d0] ;  /* 0x0000b40000057ab9 */ /* 0x000fe20000000800 */
[----:B------:R-:W-:Y:S01]  /*5dd0*/  LEA.HI.SX32 R4, R191, 0xfffffffe, 0x19 ;  /* 0xfffffffebf047811 */ /* 0x000fe200078fcaff */
[----:B------:R-:W-:Y:S03]  /*5de0*/  BSSY B0, `(.L_x_134) ;  /* 0x0000032000007945 */ /* 0x000fe60003800000 */
[----:B------:R-:W-:Y:S01]  /*5df0*/  SHF.R.S32.HI R3, RZ, 0x1f, R4 ;  /* 0x0000001fff037819 */ /* 0x000fe20000011404 */
[----:B------:R-:W-:Y:S02]  /*5e00*/  IMAD R6, R190, R4, RZ ;  /* 0x00000004be067224 */ /* 0x000fe400078e02ff */
[----:B------:R-:W-:-:S04]  /*5e10*/  IMAD.WIDE.U32 R4, R4, R182, R222 ;  /* 0x000000b604047225 */ /* 0x000fc800078e00de */
[----:B------:R-:W-:-:S04]  /*5e20*/  IMAD R6, R3, R182, R6 ;  /* 0x000000b603067224 */ /* 0x000fc800078e0206 */
[----:B------:R-:W-:Y:S01]  /*5e30*/  IMAD.IADD R7, R5, 0x1, R6 ;  /* 0x0000000105077824 */ /* 0x000fe200078e0206 */
[----:B--2---:R-:W-:-:S13]  /*5e40*/  ISETP.GE.AND P0, PT, R184, UR5, PT ;  /* 0x00000005b8007c0c */ /* 0x004fda000bf06270 */
[----:B------:R-:W1:Y:S01]  /*5e50*/  @!P0 LDC.64 R12, c[0x0][0x218] ;  /* 0x00008600ff0c8b82 */ /* 0x000e620000000a00 */
[-C--:B------:R-:W-:Y:S01]  /*5e60*/  @!P0 IADD3 R3, P1, R220, R4.reuse, RZ ;  /* 0x00000004dc038210 */ /* 0x080fe20007f3e0ff */
[----:B------:R2:W-:Y:S01]  /*5e70*/  @P0 STS [R221+0x2000], RZ ;  /* 0x002000ffdd000388 */ /* 0x0005e20000000800 */
[----:B------:R-:W-:-:S03]  /*5e80*/  @!P0 LEA R9, P2, R116, R4, 0x6 ;  /* 0x0000000474098211 */ /* 0x000fc600078430ff */
[----:B------:R-:W-:Y:S01]  /*5e90*/  @!P0 IMAD.X R11, R194, 0x1, R7, P1 ;  /* 0x00000001c20b8824 */ /* 0x000fe200008e0607 */
[----:B------:R2:W-:Y:S01]  /*5ea0*/  @P0 STS [R221+0x2004], RZ ;  /* 0x002004ffdd000388 */ /* 0x0005e20000000800 */
[----:B------:R-:W3:Y:S03]  /*5eb0*/  @!P0 LDC.64 R14, c[0x0][0x218] ;  /* 0x00008600ff0e8b82 */ /* 0x000ee60000000a00 */
[----:B------:R2:W-:Y:S05]  /*5ec0*/  @P0 STS.64 [R221+0x2008], RZ ;  /* 0x002008ffdd000388 */ /* 0x0005ea0000000a00 */
        /* <DEDUP_REMOVED lines=35> */
.L_x_135:
[----:B------:R-:W-:Y:S05]  /*6100*/  BSYNC B0 ;  /* 0x0000000000007941 */ /* 0x000fea0003800000 */
.L_x_134:
[----:B------:R-:W0:Y:S02]  /*6110*/  LDGDEPBAR ;  /* 0x00000000000079af */ /* 0x000e240000000000 */
.L_x_133:
        /* <DEDUP_REMOVED lines=63> */
[----:B------:R-:W-:Y:S01]  /*6510*/  LEA R193, R2, UR4, 0x1 ;  /* 0x0000000402c17c11 */ /* 0x000fe2000f8e08ff */
[----:B------:R-:W3:Y:S03]  /*6520*/  SHFL.BFLY PT, R3, R140, 0x2, 0x1f ;  /* 0x0c401f008c037f89 */ /* 0x000ee600000e0000 */
[----:B------:R-:W-:Y:S01]  /*6530*/  LEA R194, R0, R193, 0x1 ;  /* 0x000000c100c27211 */ /* 0x000fe200078e08ff */
[----:B-1----:R-:W1:Y:S04]  /*6540*/  SHFL.BFLY PT, R5, R139, 0x2, 0x1f ;  /* 0x0c401f008b057f89 */ /* 0x002e6800000e0000 */
[----:B------:R-:W-:Y:S01]  /*6550*/  LDSM.16.MT88.4 R28, [R193+0x4400] ;  /* 0x00440000c11c783b */ /* 0x000fe20000004200 */
[----:B---3--:R-:W-:-:S02]  /*6560*/  FMNMX.FTZ R140, R140, R3, !PT ;  /* 0x000000038c8c7209 */ /* 0x008fc40007810000 */
        /* <DEDUP_REMOVED lines=13> */
[--C-:B------:R-:W-:Y:S01]  /*6640*/  FFMA.FTZ R6, R75, UR5, -R5.reuse ;  /* 0x000000054b067c23 */ /* 0x100fe20008010805 */
[----:B------:R-:W-:-:S05]  /*6650*/  FFMA.FTZ R2, R136, UR5, -R5 ;  /* 0x0000000588027c23 */ /* 0x000fca0008010805 */
[----:B------:R3:W-:Y:S01]  /*6660*/  MUFU.EX2 R220, R6 ;  /* 0x0000000600dc7308 */ /* 0x0007e20000000800 */
[----:B-1----:R-:W-:-:S07]  /*6670*/  FFMA.FTZ R4, R94, UR5, -R3 ;  /* 0x000000055e047c23 */ /* 0x002fce0008010803 */
[----:B------:R1:W2:Y:S01]  /*6680*/  MUFU.EX2 R226, R4 ;  /* 0x0000000400e27308 */ /* 0x0002a20000000800 */
[----:B---3--:R-:W-:-:S07]  /*6690*/  FFMA.FTZ R6, R73, UR5, -R5 ;  /* 0x0000000549067c23 */ /* 0x008fce0008010805 */
[----:B------:R3:W-:Y:S01]  /*66a0*/  MUFU.EX2 R219, R6 ;  /* 0x0000000600db7308 */ /* 0x0007e20000000800 */
[----:B-1----:R-:W-:Y:S01]  /*66b0*/  FFMA.FTZ R4, R98, UR5, -R3 ;  /* 0x0000000562047c23 */ /* 0x002fe20008010803 */
[----:B--2---:R-:W-:-:S06]  /*66c0*/  F2FP.BF16.F32.PACK_AB R12, R226, R227 ;  /* 0x000000e3e20c723e */ /* 0x004fcc00000010ff */
[----:B------:R1:W-:Y:S01]  /*66d0*/  MUFU.EX2 R228, R4 ;  /* 0x0000000400e47308 */ /* 0x0003e20000000800 */
[----:B---3--:R-:W-:-:S07]  /*66e0*/  FFMA.FTZ R6, R74, UR5, -R5 ;  /* 0x000000054a067c23 */ /* 0x008fce0008010805 */
[----:B------:R2:W-:Y:S01]  /*66f0*/  MUFU.EX2 R217, R6 ;  /* 0x0000000600d97308 */ /* 0x0005e20000000800 */
[----:B-1----:R-:W-:-:S07]  /*6700*/  FFMA.FTZ R4, R91, UR5, -R3 ;  /* 0x000000055b047c23 */ /* 0x002fce0008010803 */
[----:B------:R1:W3:Y:S01]  /*6710*/  MUFU.EX2 R229, R4 ;  /* 0x0000000400e57308 */ /* 0x0002e20000000800 */
[----:B--2---:R-:W-:-:S07]  /*6720*/  FFMA.FTZ R6, R69, UR5, -R5 ;  /* 0x0000000545067c23 */ /* 0x004fce0008010805 */
[----:B------:R2:W-:Y:S01]  /*6730*/  MUFU.EX2 R216, R6 ;  /* 0x0000000600d87308 */ /* 0x0005e20000000800 */
[----:B-1----:R-:W-:Y:S01]  /*6740*/  FFMA.FTZ R4, R89, UR5, -R3 ;  /* 0x0000000559047c23 */ /* 0x002fe20008010803 */
[----:B---3--:R-:W-:-:S06]  /*6750*/  F2FP.BF16.F32.PACK_AB R14, R229, R228 ;  /* 0x000000e4e50e723e */ /* 0x008fcc00000010ff */
[----:B------:R1:W-:Y:S01]  /*6760*/  MUFU.EX2 R230, R4 ;  /* 0x0000000400e67308 */ /* 0x0003e20000000800 */
[----:B--2---:R-:W-:-:S07]  /*6770*/  FFMA.FTZ R6, R70, UR5, -R5 ;  /* 0x0000000546067c23 */ /* 0x004fce0008010805 */
[----:B------:R2:W-:Y:S01]  /*6780*/  MUFU.EX2 R214, R6 ;  /* 0x0000000600d67308 */ /* 0x0005e20000000800 */
[----:B-1----:R-:W-:-:S07]  /*6790*/  FFMA.FTZ R4, R88, UR5, -R3 ;  /* 0x0000000558047c23 */ /* 0x002fce0008010803 */
[----:B------:R1:W-:Y:S01]  /*67a0*/  MUFU.EX2 R231, R4 ;  /* 0x0000000400e77308 */ /* 0x0003e20000000800 */
[----:B--2---:R-:W-:-:S07]  /*67b0*/  FFMA.FTZ R6, R60, UR5, -R5 ;  /* 0x000000053c067c23 */ /* 0x004fce0008010805 */
[----:B------:R-:W-:Y:S01]  /*67c0*/  MUFU.EX2 R213, R6 ;  /* 0x0000000600d57308 */ /* 0x000fe20000000800 */
[----:B-1----:R-:W-:-:S07]  /*67d0*/  FFMA.FTZ R4, R84, UR5, -R3 ;  /* 0x0000000554047c23 */ /* 0x002fce0008010803 */
        /* <DEDUP_REMOVED lines=50> */
[----:B------:R2:W-:Y:S01]  /*6b00*/  MUFU.EX2 R88, R3 ;  /* 0x0000000300587308 */ /* 0x0005e20000000800 */
[----:B-1----:R-:W-:Y:S01]  /*6b10*/  FMNMX.FTZ R4, R174, R170, !PT ;  /* 0x000000aaae047209 */ /* 0x002fe20007810000 */
[----:B--2---:R-:W-:-:S06]  /*6b20*/  FFMA.FTZ R3, R141, UR5, -R5 ;  /* 0x000000058d037c23 */ /* 0x004fcc0008010805 */
[----:B------:R1:W-:Y:S02]  /*6b30*/  MUFU.EX2 R166, R3 ;  /* 0x0000000300a67308 */ /* 0x0003e40000000800 */
[----:B-1----:R-:W-:-:S06]  /*6b40*/  FFMA.FTZ R3, R125, UR5, -R5 ;  /* 0x000000057d037c23 */ /* 0x002fcc0008010805 */
        /* <DEDUP_REMOVED lines=31> */
[----:B-1----:R-:W-:-:S04]  /*6d40*/  FFMA.FTZ R4, R90, UR5, -R5 ;  /* 0x000000055a047c23 */ /* 0x002fc80008010805 */
        /* <DEDUP_REMOVED lines=9> */
[----:B-1----:R-:W-:Y:S02]  /*6de0*/  FMNMX.FTZ R4, R105, R3, !PT ;  /* 0x0000000369047209 */ /* 0x002fe40007810000 */
        /* <DEDUP_REMOVED lines=25> */
[----:B------:R-:W-:Y:S01]  /*6f80*/  FFMA.FTZ R3, R61, UR5, -R5 ;  /* 0x000000053d037c23 */ /* 0x000fe20008010805 */
[----:B------:R-:W-:-:S03]  /*6f90*/  FMNMX.FTZ R138, R115, R138, !PT ;  /* 0x0000008a738a7209 */ /* 0x000fc60007810000 */
[----:B------:R1:W-:Y:S02]  /*6fa0*/  MUFU.EX2 R210, R3 ;  /* 0x0000000300d27308 */ /* 0x0003e40000000800 */
[----:B------:R-:W2:Y:S01]  /*6fb0*/  SHFL.BFLY PT, R6, R138, 0x2, 0x1f ;  /* 0x0c401f008a067f89 */ /* 0x000ea200000e0000 */
[----:B-1----:R-:W-:Y:S01]  /*6fc0*/  FMNMX.FTZ R3, R143, R4, !PT ;  /* 0x000000048f037209 */ /* 0x002fe20007810000 */
[----:B------:R-:W-:-:S03]  /*6fd0*/  FFMA.FTZ R4, R64, UR5, -R5 ;  /* 0x0000000540047c23 */ /* 0x000fc60008010805 */
[----:B------:R-:W-:Y:S01]  /*6fe0*/  FMNMX.FTZ R3, R149, R3, !PT ;  /* 0x0000000395037209 */ /* 0x000fe20007810000 */
[----:B------:R1:W-:Y:S03]  /*6ff0*/  MUFU.EX2 R209, R4 ;  /* 0x0000000400d17308 */ /* 0x0003e60000000800 */
[----:B------:R-:W-:Y:S02]  /*7000*/  FMNMX.FTZ R3, R151, R3, !PT ;  /* 0x0000000397037209 */ /* 0x000fe40007810000 */
[----:B--2---:R-:W-:Y:S02]  /*7010*/  FMNMX.FTZ R138, R138, R6, !PT ;  /* 0x000000068a8a7209 */ /* 0x004fe40007810000 */
[----:B------:R-:W-:-:S03]  /*7020*/  FMNMX.FTZ R3, R154, R3, !PT ;  /* 0x000000039a037209 */ /* 0x000fc60007810000 */
[----:B------:R-:W2:Y:S01]  /*7030*/  SHFL.BFLY PT, R6, R138, 0x1, 0x1f ;  /* 0x0c201f008a067f89 */ /* 0x000ea200000e0000 */
[----:B------:R-:W-:-:S04]  /*7040*/  FMNMX.FTZ R3, R148, R3, !PT ;  /* 0x0000000394037209 */ /* 0x000fc80007810000 */
[----:B------:R-:W-:Y:S01]  /*7050*/  FMNMX.FTZ R3, R150, R3, !PT ;  /* 0x0000000396037209 */ /* 0x000fe20007810000 */
[----:B-1----:R-:W-:-:S04]  /*7060*/  FFMA.FTZ R4, R63, UR5, -R5 ;  /* 0x000000053f047c23 */ /* 0x002fc80008010805 */
[----:B------:R1:W-:Y:S01]  /*7070*/  MUFU.EX2 R208, R4 ;  /* 0x0000000400d07308 */ /* 0x0003e20000000800 */
[----:B--2---:R-:W-:Y:S01]  /*7080*/  FMNMX.FTZ R138, R138, R6, !PT ;  /* 0x000000068a8a7209 */ /* 0x004fe20007810000 */
[----:B-1----:R-:W-:-:S04]  /*7090*/  FFMA.FTZ R4, R62, UR5, -R5 ;  /* 0x000000053e047c23 */ /* 0x002fc80008010805 */
[C---:B------:R-:W-:Y:S01]  /*70a0*/  FMUL.FTZ R7, R138.reuse, UR5 ;  /* 0x000000058a077c20 */ /* 0x040fe20008410000 */
[----:B------:R-:W-:Y:S01]  /*70b0*/  FSETP.NEU.FTZ.AND P0, PT, R138, -INF , PT ;  /* 0xff8000008a00780b */ /* 0x000fe20003f1d000 */
[----:B------:R1:W-:Y:S02]  /*70c0*/  MUFU.EX2 R207, R4 ;  /* 0x0000000400cf7308 */ /* 0x0003e40000000800 */
[----:B-1----:R-:W-:Y:S01]  /*70d0*/  FMNMX.FTZ R4, R157, R3, !PT ;  /* 0x000000039d047209 */ /* 0x002fe20007810000 */
[----:B------:R-:W-:-:S03]  /*70e0*/  FFMA.FTZ R3, R65, UR5, -R5 ;  /* 0x0000000541037c23 */ /* 0x000fc60008010805 */
[----:B------:R-:W-:Y:S02]  /*70f0*/  FMNMX.FTZ R4, R158, R4, !PT ;  /* 0x000000049e047209 */ /* 0x000fe40007810000 */
[----:B------:R1:W-:Y:S02]  /*7100*/  MUFU.EX2 R206, R3 ;  /* 0x0000000300ce7308 */ /* 0x0003e40000000800 */
[----:B-1----:R-:W-:Y:S01]  /*7110*/  FMNMX.FTZ R3, R160, R4, !PT ;  /* 0x00000004a0037209 */ /* 0x002fe20007810000 */
[----:B------:R-:W-:-:S03]  /*7120*/  FFMA.FTZ R4, R66, UR5, -R5 ;  /* 0x0000000542047c23 */ /* 0x000fc60008010805 */
[----:B------:R-:W-:Y:S02]  /*7130*/  FMNMX.FTZ R3, R161, R3, !PT ;  /* 0x00000003a1037209 */ /* 0x000fe40007810000 */
[----:B------:R1:W-:Y:S02]  /*7140*/  MUFU.EX2 R205, R4 ;  /* 0x0000000400cd7308 */ /* 0x0003e40000000800 */
[----:B------:R-:W-:-:S04]  /*7150*/  FMNMX.FTZ R3, R162, R3, !PT ;  /* 0x00000003a2037209 */ /* 0x000fc80007810000 */
[----:B------:R-:W-:Y:S01]  /*7160*/  FMNMX.FTZ R3, R112, R3, !PT ;  /* 0x0000000370037209 */ /* 0x000fe20007810000 */
[--C-:B-1----:R-:W-:Y:S02]  /*7170*/  FFMA.FTZ R4, R32, UR5, -R5.reuse ;  /* 0x0000000520047c23 */ /* 0x102fe40008010805 */
[----:B------:R-:W-:Y:S02]  /*7180*/  LDSM.16.MT88.4 R32, [R194+0x4400] ;  /* 0x00440000c220783b */ /* 0x000fe40000004200 */
[----:B------:R1:W-:Y:S02]  /*7190*/  MUFU.EX2 R190, R4 ;  /* 0x0000000400be7308 */ /* 0x0003e40000000800 */
[----:B-1----:R-:W-:Y:S01]  /*71a0*/  FMNMX.FTZ R4, R113, R3, !PT ;  /* 0x0000000371047209 */ /* 0x002fe20007810000 */
[----:B------:R-:W-:-:S03]  /*71b0*/  FFMA.FTZ R3, R27, UR5, -R5 ;  /* 0x000000051b037c23 */ /* 0x000fc60008010805 */
[----:B------:R-:W-:Y:S02]  /*71c0*/  FMNMX.FTZ R4, R124, R4, !PT ;  /* 0x000000047c047209 */ /* 0x000fe40007810000 */
[----:B------:R1:W-:Y:S02]  /*71d0*/  MUFU.EX2 R189, R3 ;  /* 0x0000000300bd7308 */ /* 0x0003e40000000800 */
[----:B-1----:R-:W-:Y:S01]  /*71e0*/  FMNMX.FTZ R3, R127, R4, !PT ;  /* 0x000000047f037209 */ /* 0x002fe20007810000 */
[--C-:B------:R-:W-:Y:S02]  /*71f0*/  FFMA.FTZ R4, R24, UR5, -R5.reuse ;  /* 0x0000000518047c23 */ /* 0x100fe40008010805 */
[----:B------:R-:W1:Y:S01]  /*7200*/  LDSM.16.MT88.4 R24, [R194+0x4000] ;  /* 0x00400000c218783b */ /* 0x000e620000004200 */
[----:B------:R-:W-:Y:S02]  /*7210*/  FMNMX.FTZ R3, R129, R3, !PT ;  /* 0x0000000381037209 */ /* 0x000fe40007810000 */
[----:B------:R2:W3:Y:S02]  /*7220*/  MUFU.EX2 R187, R4 ;  /* 0x0000000400bb7308 */ /* 0x0004e40000000800 */
[----:B------:R-:W-:Y:S01]  /*7230*/  FMNMX.FTZ R6, R135, R3, !PT ;  /* 0x0000000387067209 */ /* 0x000fe20007810000 */
[----:B------:R-:W-:-:S02]  /*7240*/  FFMA.FTZ R3, R23, UR5, -R5 ;  /* 0x0000000517037c23 */ /* 0x000fc40008010805 */
[----:B------:R-:W4:Y:S03]  /*7250*/  LDSM.16.MT88.4 R20, [R193+0x4000] ;  /* 0x00400000c114783b */ /* 0x000f260000004200 */
[----:B------:R5:W-:Y:S01]  /*7260*/  MUFU.EX2 R186, R3 ;  /* 0x0000000300ba7308 */ /* 0x000be20000000800 */
[----:B--2---:R-:W-:-:S05]  /*7270*/  FSEL R4, R7, RZ, P0 ;  /* 0x000000ff07047208 */ /* 0x004fca0000000000 */
[--C-:B------:R-:W-:Y:S01]  /*7280*/  FFMA.FTZ R7, R144, UR5, -R4.reuse ;  /* 0x0000000590077c23 */ /* 0x100fe20008010804 */
[----:B-----5:R-:W-:Y:S01]  /*7290*/  FMNMX.FTZ R3, R133, R6, !PT ;  /* 0x0000000685037209 */ /* 0x020fe20007810000 */
[----:B------:R-:W-:Y:S02]  /*72a0*/  FFMA.FTZ R6, R174, UR5, -R4 ;  /* 0x00000005ae067c23 */ /* 0x000fe40008010804 */
[----:B------:R3:W-:Y:S02]  /*72b0*/  MUFU.EX2 R141, R7 ;  /* 0x00000007008d7308 */ /* 0x0007e40000000800 */
[----:B------:R-:W2:Y:S06]  /*72c0*/  SHFL.BFLY PT, R8, R3, 0x2, 0x1f ;  /* 0x0c401f0003087f89 */ /* 0x000eac00000e0000 */
[----:B------:R5:W-:Y:S01]  /*72d0*/  MUFU.EX2 R104, R6 ;  /* 0x0000000600687308 */ /* 0x000be20000000800 */
[C---:B-1----:R-:W-:Y:S06]  /*72e0*/  HMMA.16816.F32.BF16 R60, R12.reuse, R24, RZ ;  /* 0x000000180c3c723c */ /* 0x042fec00000418ff */
[----:B------:R-:W-:Y:S01]  /*72f0*/  HMMA.16816.F32.BF16 R64, R12, R26, RZ ;  /* 0x0000001a0c40723c */ /* 0x000fe200000418ff */
[----:B---3--:R-:W-:-:S05]  /*7300*/  F2FP.BF16.F32.PACK_AB R7, R187, R189 ;  /* 0x000000bdbb07723e */ /* 0x008fca00000010ff */
[----:B----4-:R-:W-:Y:S01]  /*7310*/  HMMA.16816.F32.BF16 R72, R12, R20, RZ ;  /* 0x000000140c48723c */ /* 0x010fe200000418ff */
[----:B-----5:R-:W-:Y:S01]  /*7320*/  FFMA.FTZ R6, R170, UR5, -R4 ;  /* 0x00000005aa067c23 */ /* 0x020fe20008010804 */
[----:B--2---:R-:W-:-:S03]  /*7330*/  FMNMX.FTZ R3, R3, R8, !PT ;  /* 0x0000000803037209 */ /* 0x004fc60007810000 */
[----:B------:R1:W2:Y:S01]  /*7340*/  MUFU.EX2 R103, R6 ;  /* 0x0000000600677308 */ /* 0x0002a20000000800 */
[----:B------:R-:W-:Y:S01]  /*7350*/  HMMA.16816.F32.BF16 R68, R12, R22, RZ ;  /* 0x000000160c44723c */ /* 0x000fe200000418ff */
[----:B------:R-:W3:Y:S06]  /*7360*/  SHFL.BFLY PT, R17, R3, 0x1, 0x1f ;  /* 0x0c201f0003117f89 */ /* 0x000eec00000e0000 */
[----:B------:R-:W-:Y:S02]  /*7370*/  F2FP.BF16.F32.PACK_AB R12, R231, R230 ;  /* 0x000000e6e70c723e */ /* 0x000fe400000010ff */
[----:B------:R-:W-:-:S02]  /*7380*/  F2FP.BF16.F32.PACK_AB R13, R212, R185 ;  /* 0x000000b9d40d723e */ /* 0x000fc400000010ff */
[----:B------:R-:W-:Y:S02]  /*7390*/  F2FP.BF16.F32.PACK_AB R14, R233, R232 ;  /* 0x000000e8e90e723e */ /* 0x000fe400000010ff */
[----:B------:R-:W-:Y:S01]  /*73a0*/  F2FP.BF16.F32.PACK_AB R15, R215, R211 ;  /* 0x000000d3d70f723e */ /* 0x000fe200000010ff */
[----:B-1----:R-:W-:Y:S01]  /*73b0*/  FFMA.FTZ R6, R172, UR5, -R4 ;  /* 0x00000005ac067c23 */ /* 0x002fe20008010804 */
[----:B--2---:R-:W-:-:S03]  /*73c0*/  F2FP.BF16.F32.PACK_AB R8, R103, R104 ;  /* 0x000000686708723e */ /* 0x004fc600000010ff */
[----:B------:R1:W-:Y:S02]  /*73d0*/  MUFU.EX2 R116, R6 ;  /* 0x0000000600747308 */ /* 0x0003e40000000800 */
[----:B------:R-:W-:Y:S01]  /*73e0*/  HMMA.16816.F32.BF16 R72, R12, R28, R72 ;  /* 0x0000001c0c48723c */ /* 0x000fe20000041848 */
[----:B---3--:R-:W-:Y:S01]  /*73f0*/  FMNMX.FTZ R17, R3, R17, !PT ;  /* 0x0000001103117209 */ /* 0x008fe20007810000 */
[----:B------:R-:W-:-:S04]  /*7400*/  FFMA.FTZ R3, R101, UR5, -R4 ;  /* 0x0000000565037c23 */ /* 0x000fc80008010804 */
[----:B------:R-:W-:Y:S01]  /*7410*/  HMMA.16816.F32.BF16 R76, R12, R32, R60 ;  /* 0x000000200c4c723c */ /* 0x000fe2000004183c */
[----:B------:R-:W-:Y:S01]  /*7420*/  FSETP.NEU.FTZ.AND P0, PT, R17, -INF , PT ;  /* 0xff8000001100780b */ /* 0x000fe20003f1d000 */
[----:B------:R2:W-:Y:S01]  /*7430*/  MUFU.EX2 R180, R3 ;  /* 0x0000000300b47308 */ /* 0x0005e20000000800 */
[----:B-1----:R-:W-:-:S07]  /*7440*/  FFMA.FTZ R6, R169, UR5, -R4 ;  /* 0x00000005a9067c23 */ /* 0x002fce0008010804 */
[----:B------:R1:W3:Y:S01]  /*7450*/  MUFU.EX2 R125, R6 ;  /* 0x00000006007d7308 */ /* 0x0002e20000000800 */
[----:B--2---:R-:W-:-:S05]  /*7460*/  FMUL.FTZ R3, R17, UR5 ;  /* 0x0000000511037c20 */ /* 0x004fca0008410000 */
[----:B------:R-:W-:Y:S01]  /*7470*/  FSEL R3, R3, RZ, P0 ;  /* 0x000000ff03037208 */ /* 0x000fe20000000000 */
[----:B-1----:R-:W-:-:S04]  /*7480*/  FFMA.FTZ R6, R145, UR5, -R4 ;  /* 0x0000000591067c23 */ /* 0x002fc80008010804 */
[----:B------:R-:W-:Y:S01]  /*7490*/  FFMA.FTZ R0, R173, UR5, -R3 ;  /* 0x00000005ad007c23 */ /* 0x000fe20008010803 */
[----:B---3--:R-:W-:Y:S01]  /*74a0*/  F2FP.BF16.F32.PACK_AB R10, R125, R116 ;  /* 0x000000747d0a723e */ /* 0x008fe200000010ff */
        /* <DEDUP_REMOVED lines=12> */
[--C-:B--2---:R-:W-:Y:S01]  /*7570*/  FFMA.FTZ R0, R92, UR5, -R4.reuse ;  /* 0x000000055c007c23 */ /* 0x104fe20008010804 */
[----:B---3--:R-:W-:Y:S01]  /*7580*/  F2FP.BF16.F32.PACK_AB R11, R98, R96 ;  /* 0x00000060620b723e */ /* 0x008fe200000010ff */
        /* <DEDUP_REMOVED lines=10> */
[----:B------:R-:W2:Y:S01]  /*7630*/  MUFU.EX2 R95, R6 ;  /* 0x00000006005f7308 */ /* 0x000ea20000000800 */
[----:B-1----:R-:W-:-:S07]  /*7640*/  FFMA.FTZ R0, R165, UR5, -R3 ;  /* 0x00000005a5007c23 */ /* 0x002fce0008010803 */
[----:B------:R1:W-:Y:S01]  /*7650*/  MUFU.EX2 R100, R0 ;  /* 0x0000000000647308 */ /* 0x0003e20000000800 */
[----:B--2---:R-:W-:-:S07]  /*7660*/  F2FP.BF16.F32.PACK_AB R9, R94, R95 ;  /* 0x0000005f5e09723e */ /* 0x004fce00000010ff */
[----:B------:R-:W-:Y:S01]  /*7670*/  HMMA.16816.F32.BF16 R40, R8, R24, RZ ;  /* 0x000000180828723c */ /* 0x000fe200000418ff */
[----:B-1----:R-:W-:-:S05]  /*7680*/  FFMA.FTZ R0, R168, UR5, -R3 ;  /* 0x00000005a8007c23 */ /* 0x002fca0008010803 */
[C---:B------:R-:W-:Y:S01]  /*7690*/  HMMA.16816.F32.BF16 R48, R8.reuse, R26, RZ ;  /* 0x0000001a0830723c */ /* 0x040fe200000418ff */
[----:B------:R-:W1:Y:S01]  /*76a0*/  LDSM.16.MT88.4 R24, [R193+0x4800] ;  /* 0x00480000c118783b */ /* 0x000e620000004200 */
[----:B------:R2:W3:Y:S04]  /*76b0*/  MUFU.EX2 R110, R0 ;  /* 0x00000000006e7308 */ /* 0x0004e80000000800 */
[C---:B------:R-:W-:Y:S06]  /*76c0*/  HMMA.16816.F32.BF16 R36, R8.reuse, R20, RZ ;  /* 0x000000140824723c */ /* 0x040fec00000418ff */
[----:B------:R-:W-:Y:S01]  /*76d0*/  HMMA.16816.F32.BF16 R44, R8, R22, RZ ;  /* 0x00000016082c723c */ /* 0x000fe200000418ff */
[----:B------:R-:W4:Y:S06]  /*76e0*/  LDSM.16.MT88.4 R20, [R194+0x4800] ;  /* 0x00480000c214783b */ /* 0x000f2c0000004200 */
[----:B------:R-:W-:Y:S01]  /*76f0*/  F2FP.BF16.F32.PACK_AB R8, R141, R128 ;  /* 0x000000808d08723e */ /* 0x000fe200000010ff */
[----:B--2---:R-:W-:Y:S01]  /*7700*/  FFMA.FTZ R0, R146, UR5, -R3 ;  /* 0x0000000592007c23 */ /* 0x004fe20008010803 */
[----:B---3--:R-:W-:-:S02]  /*7710*/  F2FP.BF16.F32.PACK_AB R9, R110, R100 ;  /* 0x000000646e09723e */ /* 0x008fc400000010ff */
[----:B------:R-:W-:Y:S01]  /*7720*/  F2FP.BF16.F32.PACK_AB R10, R177, R163 ;  /* 0x000000a3b10a723e */ /* 0x000fe200000010ff */
[----:B------:R2:W-:Y:S02]  /*7730*/  MUFU.EX2 R117, R0 ;  /* 0x0000000000757308 */ /* 0x0005e40000000800 */
[----:B--2---:R-:W-:-:S06]  /*7740*/  FFMA.FTZ R0, R147, UR5, -R3 ;  /* 0x0000000593007c23 */ /* 0x004fcc0008010803 */
[----:B------:R2:W3:Y:S02]  /*7750*/  MUFU.EX2 R120, R0 ;  /* 0x0000000000787308 */ /* 0x0004e40000000800 */
[----:B--2---:R-:W-:Y:S01]  /*7760*/  FFMA.FTZ R0, R102, UR5, -R4 ;  /* 0x0000000566007c23 */ /* 0x004fe20008010804 */
[----:B---3--:R-:W-:-:S05]  /*7770*/  F2FP.BF16.F32.PACK_AB R11, R120, R117 ;  /* 0x00000075780b723e */ /* 0x008fca00000010ff */
        /* <DEDUP_REMOVED lines=8> */
[----:B------:R-:W-:Y:S01]  /*7800*/  LDSM.16.MT88.4 R28, [R194+0x4c00] ;  /* 0x004c0000c21c783b */ /* 0x000fe20000004200 */
[----:B------:R-:W-:Y:S02]  /*7810*/  F2FP.BF16.F32.PACK_AB R8, R179, R178 ;  /* 0x000000b2b308723e */ /* 0x000fe400000010ff */
[----:B------:R-:W-:-:S02]  /*7820*/  F2FP.BF16.F32.PACK_AB R10, R180, R181 ;  /* 0x000000b5b40a723e */ /* 0x000fc400000010ff */
[----:B------:R-:W-:Y:S01]  /*7830*/  HMMA.16816.F32.BF16 R48, R12, R34, R64 ;  /* 0x000000220c30723c */ /* 0x000fe20000041840 */
[----:B------:R-:W3:Y:S01]  /*7840*/  LDSM.16.MT88.4 R32, [R193+0x4c00] ;  /* 0x004c0000c120783b */ /* 0x000ee20000004200 */
[----:B--2---:R-:W-:-:S05]  /*7850*/  FFMA.FTZ R0, R99, UR5, -R4 ;  /* 0x0000000563007c23 */ /* 0x004fca0008010804 */
[----:B------:R-:W-:Y:S01]  /*7860*/  F2FP.BF16.F32.PACK_AB R12, R244, R234 ;  /* 0x000000eaf40c723e */ /* 0x000fe200000010ff */
[----:B------:R2:W-:Y:S01]  /*7870*/  MUFU.EX2 R123, R0 ;  /* 0x00000000007b7308 */ /* 0x0005e20000000800 */
[----:B------:R-:W-:Y:S02]  /*7880*/  F2FP.BF16.F32.PACK_AB R13, R225, R218 ;  /* 0x000000dae10d723e */ /* 0x000fe400000010ff */
[----:B------:R-:W-:Y:S02]  /*7890*/  F2FP.BF16.F32.PACK_AB R14, R242, R243 ;  /* 0x000000f3f20e723e */ /* 0x000fe400000010ff */
[----:B------:R-:W-:-:S07]  /*78a0*/  F2FP.BF16.F32.PACK_AB R15, R223, R224 ;  /* 0x000000e0df0f723e */ /* 0x000fce00000010ff */
[----:B-1----:R-:W-:Y:S01]  /*78b0*/  HMMA.16816.F32.BF16 R72, R12, R24, R72 ;  /* 0x000000180c48723c */ /* 0x002fe20000041848 */
[----:B--2---:R-:W-:-:S05]  /*78c0*/  FFMA.FTZ R0, R164, UR5, -R3 ;  /* 0x00000005a4007c23 */ /* 0x004fca0008010803 */
[----:B------:R-:W-:Y:S01]  /*78d0*/  HMMA.16816.F32.BF16 R60, R12, R26, R44 ;  /* 0x0000001a0c3c723c */ /* 0x000fe2000004182c */
        /* <DEDUP_REMOVED lines=11> */
[C---:B----4-:R-:W-:Y:S06]  /*7990*/  HMMA.16816.F32.BF16 R68, R8.reuse, R20, R56 ;  /* 0x000000140844723c */ /* 0x050fec0000041838 */
[C---:B------:R-:W-:Y:S06]  /*79a0*/  HMMA.16816.F32.BF16 R64, R8.reuse, R22, R40 ;  /* 0x000000160840723c */ /* 0x040fec0000041828 */
[----:B------:R-:W-:Y:S01]  /*79b0*/  HMMA.16816.F32.BF16 R56, R8, R26, R36 ;  /* 0x0000001a0838723c */ /* 0x000fe20000041824 */
[----:B-1----:R-:W-:Y:S01]  /*79c0*/  FFMA.FTZ R0, R106, UR5, -R4 ;  /* 0x000000056a007c23 */ /* 0x002fe20008010804 */
[----:B------:R-:W-:-:S03]  /*79d0*/  MOV R106, R88 ;  /* 0x00000058006a7202 */ /* 0x000fc60000000f00 */
[----:B------:R1:W-:Y:S01]  /*79e0*/  MUFU.EX2 R105, R0 ;  /* 0x0000000000697308 */ /* 0x0003e20000000800 */
[C---:B------:R-:W-:Y:S06]  /*79f0*/  HMMA.16816.F32.BF16 R40, R12.reuse, R20, R76 ;  /* 0x000000140c28723c */ /* 0x040fec000004184c */
[----:B------:R-:W-:Y:S01]  /*7a00*/  HMMA.16816.F32.BF16 R36, R12, R22, R48 ;  /* 0x000000160c24723c */ /* 0x000fe20000041830 */
[----:B------:R-:W-:Y:S05]  /*7a10*/  LDSM.16.MT88.4 R20, [R194+0x5000] ;  /* 0x00500000c214783b */ /* 0x000fea0000004200 */
[----:B------:R-:W-:Y:S01]  /*7a20*/  HMMA.16816.F32.BF16 R144, R8, R24, R144 ;  /* 0x000000180890723c */ /* 0x000fe20000041890 */
[----:B------:R-:W2:Y:S01]  /*7a30*/  LDSM.16.MT88.4 R24, [R193+0x5000] ;  /* 0x00500000c118783b */ /* 0x000ea20000004200 */
[----:B------:R-:W-:Y:S01]  /*7a40*/  F2FP.BF16.F32.PACK_AB R12, R240, R241 ;  /* 0x000000f1f00c723e */ /* 0x000fe200000010ff */
[----:B-1----:R-:W-:Y:S01]  /*7a50*/  FFMA.FTZ R0, R109, UR5, -R4 ;  /* 0x000000056d007c23 */ /* 0x002fe20008010804 */
[----:B------:R-:W-:-:S03]  /*7a60*/  MOV R109, R91 ;  /* 0x0000005b006d7202 */ /* 0x000fc60000000f00 */
[----:B------:R-:W-:Y:S01]  /*7a70*/  F2FP.BF16.F32.PACK_AB R8, R183, R182 ;  /* 0x000000b6b708723e */ /* 0x000fe200000010ff */
[----:B------:R1:W-:Y:S01]  /*7a80*/  MUFU.EX2 R101, R0 ;  /* 0x0000000000657308 */ /* 0x0003e20000000800 */
[----:B------:R-:W-:Y:S02]  /*7a90*/  F2FP.BF16.F32.PACK_AB R10, R131, R176 ;  /* 0x000000b0830a723e */ /* 0x000fe400000010ff */
[----:B------:R-:W-:Y:S02]  /*7aa0*/  F2FP.BF16.F32.PACK_AB R13, R220, R222 ;  /* 0x000000dedc0d723e */ /* 0x000fe400000010ff */
[----:B------:R-:W-:Y:S02]  /*7ab0*/  F2FP.BF16.F32.PACK_AB R14, R238, R239 ;  /* 0x000000efee0e723e */ /* 0x000fe400000010ff */
[----:B------:R-:W-:Y:S02]  /*7ac0*/  F2FP.BF16.F32.PACK_AB R15, R217, R219 ;  /* 0x000000dbd90f723e */ /* 0x000fe400000010ff */
[----:B------:R-:W-:-:S05]  /*7ad0*/  F2FP.BF16.F32.PACK_AB R170, R106, R109 ;  /* 0x0000006d6aaa723e */ /* 0x000fca00000010ff */
[----:B---3--:R-:W-:Y:S01]  /*7ae0*/  HMMA.16816.F32.BF16 R72, R12, R32, R72 ;  /* 0x000000200c48723c */ /* 0x008fe20000041848 */
[----:B-1----:R-:W-:-:S05]  /*7af0*/  FFMA.FTZ R0, R159, UR5, -R3 ;  /* 0x000000059f007c23 */ /* 0x002fca0008010803 */
[C---:B------:R-:W-:Y:S01]  /*7b00*/  HMMA.16816.F32.BF16 R60, R12.reuse, R34, R60 ;  /* 0x000000220c3c723c */ /* 0x040fe2000004183c */
[----:B------:R1:W-:Y:S05]  /*7b10*/  MUFU.EX2 R92, R0 ;  /* 0x00000000005c7308 */ /* 0x0003ea0000000800 */
[----:B------:R-:W-:Y:S01]  /*7b20*/  HMMA.16816.F32.BF16 R36, R12, R30, R36 ;  /* 0x0000001e0c24723c */ /* 0x000fe20000041824 */
[----:B-1----:R-:W-:-:S04]  /*7b30*/  FFMA.FTZ R0, R153, UR5, -R3 ;  /* 0x0000000599007c23 */ /* 0x002fc80008010803 */
[----:B------:R1:W3:Y:S02]  /*7b40*/  MUFU.EX2 R91, R0 ;  /* 0x00000000005b7308 */ /* 0x0002e40000000800 */
[----:B-1----:R-:W-:Y:S01]  /*7b50*/  FFMA.FTZ R0, R143, UR5, -R3 ;  /* 0x000000058f007c23 */ /* 0x002fe20008010803 */
[----:B------:R-:W-:Y:S02]  /*7b60*/  MOV R143, R89 ;  /* 0x00000059008f7202 */ /* 0x000fe40000000f00 */
[----:B---3--:R-:W-:-:S03]  /*7b70*/  F2FP.BF16.F32.PACK_AB R9, R91, R92 ;  /* 0x0000005c5b09723e */ /* 0x008fc600000010ff */
[----:B------:R1:W-:Y:S02]  /*7b80*/  MUFU.EX2 R88, R0 ;  /* 0x0000000000587308 */ /* 0x0003e40000000800 */
[----:B-1----:R-:W-:-:S06]  /*7b90*/  FFMA.FTZ R0, R149, UR5, -R3 ;  /* 0x0000000595007c23 */ /* 0x002fcc0008010803 */
[----:B------:R1:W3:Y:S02]  /*7ba0*/  MUFU.EX2 R89, R0 ;  /* 0x0000000000597308 */ /* 0x0002e40000000800 */
[----:B-1----:R-:W-:Y:S01]  /*7bb0*/  FFMA.FTZ R0, R121, UR5, -R4 ;  /* 0x0000000579007c23 */ /* 0x002fe20008010804 */
[----:B---3--:R-:W-:Y:S02]  /*7bc0*/  F2FP.BF16.F32.PACK_AB R11, R89, R88 ;  /* 0x00000058590b723e */ /* 0x008fe400000010ff */
[----:B------:R-:W-:-:S03]  /*7bd0*/  MOV R121, R54 ;  /* 0x0000003600797202 */ /* 0x000fc60000000f00 */
[----:B------:R1:W-:Y:S01]  /*7be0*/  MUFU.EX2 R93, R0 ;  /* 0x00000000005d7308 */ /* 0x0003e20000000800 */
[----:B------:R-:W-:Y:S01]  /*7bf0*/  F2FP.BF16.F32.PACK_AB R168, R143, R121 ;  /* 0x000000798fa8723e */ /* 0x000fe200000010ff */
[C---:B------:R-:W-:Y:S06]  /*7c00*/  HMMA.16816.F32.BF16 R48, R8.reuse, R28, R68 ;  /* 0x0000001c0830723c */ /* 0x040fec0000041844 */
[C---:B------:R-:W-:Y:S06]  /*7c10*/  HMMA.16816.F32.BF16 R64, R8.reuse, R30, R64 ;  /* 0x0000001e0840723c */ /* 0x040fec0000041840 */
[----:B------:R-:W-:Y:S01]  /*7c20*/  HMMA.16816.F32.BF16 R144, R8, R32, R144 ;  /* 0x000000200890723c */ /* 0x000fe20000041890 */
[----:B-1----:R-:W-:Y:S01]  /*7c30*/  FFMA.FTZ R0, R122, UR5, -R4 ;  /* 0x000000057a007c23 */ /* 0x002fe20008010804 */
[----:B------:R-:W-:-:S03]  /*7c40*/  MOV R122, R55 ;  /* 0x00000037007a7202 */ /* 0x000fc60000000f00 */
[----:B------:R1:W-:Y:S01]  /*7c50*/  MUFU.EX2 R90, R0 ;  /* 0x00000000005a7308 */ /* 0x0003e20000000800 */
[----:B------:R-:W-:Y:S01]  /*7c60*/  HMMA.16816.F32.BF16 R44, R8, R34, R56 ;  /* 0x00000022082c723c */ /* 0x000fe20000041838 */
[----:B------:R-:W3:Y:S05]  /*7c70*/  LDSM.16.MT88.4 R32, [R193+0x5400] ;  /* 0x00540000c120783b */ /* 0x000eea0000004200 */
[----:B------:R-:W-:Y:S01]  /*7c80*/  HMMA.16816.F32.BF16 R56, R12, R28, R40 ;  /* 0x0000001c0c38723c */ /* 0x000fe20000041828 */
[----:B------:R-:W-:Y:S01]  /*7c90*/  F2FP.BF16.F32.PACK_AB R8, R123, R130 ;  /* 0x000000827b08723e */ /* 0x000fe200000010ff */
[----:B------:R-:W4:Y:S01]  /*7ca0*/  LDSM.16.MT88.4 R28, [R194+0x5400] ;  /* 0x00540000c21c783b */ /* 0x000f220000004200 */
[----:B------:R-:W-:-:S04]  /*7cb0*/  F2FP.BF16.F32.PACK_AB R10, R105, R111 ;  /* 0x0000006f690a723e */ /* 0x000fc800000010ff */
[----:B------:R-:W-:Y:S02]  /*7cc0*/  F2FP.BF16.F32.PACK_AB R12, R236, R237 ;  /* 0x000000edec0c723e */ /* 0x000fe400000010ff */
[----:B------:R-:W-:Y:S01]  /*7cd0*/  F2FP.BF16.F32.PACK_AB R13, R214, R216 ;  /* 0x000000d8d60d723e */ /* 0x000fe200000010ff */
[----:B-1----:R-:W-:Y:S01]  /*7ce0*/  FFMA.FTZ R0, R126, UR5, -R4 ;  /* 0x000000057e007c23 */ /* 0x002fe20008010804 */
[----:B------:R-:W-:Y:S02]  /*7cf0*/  MOV R126, R84 ;  /* 0x00000054007e7202 */ /* 0x000fe40000000f00 */
[----:B------:R-:W-:Y:S01]  /*7d00*/  F2FP.BF16.F32.PACK_AB R14, R245, R235 ;  /* 0x000000ebf50e723e */ /* 0x000fe200000010ff */
[----:B------:R1:W-:Y:S01]  /*7d10*/  MUFU.EX2 R87, R0 ;  /* 0x0000000000577308 */ /* 0x0003e20000000800 */
[----:B------:R-:W-:Y:S02]  /*7d20*/  F2FP.BF16.F32.PACK_AB R15, R210, R213 ;  /* 0x000000d5d20f723e */ /* 0x000fe400000010ff */
[----:B------:R-:W-:-:S05]  /*7d30*/  F2FP.BF16.F32.PACK_AB R6, R122, R126 ;  /* 0x0000007e7a06723e */ /* 0x000fca00000010ff */
[C---:B--2---:R-:W-:Y:S06]  /*7d40*/  HMMA.16816.F32.BF16 R60, R12.reuse, R26, R60 ;  /* 0x0000001a0c3c723c */ /* 0x044fec000004183c */
[----:B------:R-:W-:Y:S01]  /*7d50*/  HMMA.16816.F32.BF16 R56, R12, R20, R56 ;  /* 0x000000140c38723c */ /* 0x000fe20000041838 */
[----:B-1----:R-:W-:-:S05]  /*7d60*/  FFMA.FTZ R0, R151, UR5, -R3 ;  /* 0x0000000597007c23 */ /* 0x002fca0008010803 */
[----:B------:R-:W-:Y:S01]  /*7d70*/  HMMA.16816.F32.BF16 R36, R12, R22, R36 ;  /* 0x000000160c24723c */ /* 0x000fe20000041824 */
[----:B------:R1:W-:Y:S02]  /*7d80*/  MUFU.EX2 R85, R0 ;  /* 0x0000000000557308 */ /* 0x0003e40000000800 */
[--C-:B-1----:R-:W-:Y:S02]  /*7d90*/  FFMA.FTZ R0, R154, UR5, -R3.reuse ;  /* 0x000000059a007c23 */ /* 0x102fe40008010803 */
[----:B------:R-:W-:Y:S04]  /*7da0*/  LDSM.16.MT88.4 R152, [R193+0x5c00] ;  /* 0x005c0000c198783b */ /* 0x000fe80000004200 */
[----:B------:R1:W2:Y:S02]  /*7db0*/  MUFU.EX2 R84, R0 ;  /* 0x0000000000547308 */ /* 0x0002a40000000800 */
[----:B-1----:R-:W-:Y:S01]  /*7dc0*/  FFMA.FTZ R0, R148, UR5, -R3 ;  /* 0x0000000594007c23 */ /* 0x002fe20008010803 */
[----:B--2---:R-:W-:-:S05]  /*7dd0*/  F2FP.BF16.F32.PACK_AB R9, R84, R85 ;  /* 0x000000555409723e */ /* 0x004fca00000010ff */
[----:B------:R1:W-:Y:S02]  /*7de0*/  MUFU.EX2 R77, R0 ;  /* 0x00000000004d7308 */ /* 0x0003e40000000800 */
[----:B-1----:R-:W-:Y:S02]  /*7df0*/  FFMA.FTZ R0, R150, UR5, -R3 ;  /* 0x0000000596007c23 */ /* 0x002fe40008010803 */
[----:B------:R-:W-:Y:S04]  /*7e00*/  HMMA.16816.F32.BF16 R148, R12, R24, R72 ;  /* 0x000000180c94723c */ /* 0x000fe80000041848 */
[----:B------:R1:W2:Y:S02]  /*7e10*/  MUFU.EX2 R78, R0 ;  /* 0x00000000004e7308 */ /* 0x0002a40000000800 */
[----:B-1----:R-:W-:Y:S01]  /*7e20*/  FFMA.FTZ R0, R142, UR5, -R4 ;  /* 0x000000058e007c23 */ /* 0x002fe20008010804 */
[----:B--2---:R-:W-:-:S02]  /*7e30*/  F2FP.BF16.F32.PACK_AB R11, R78, R77 ;  /* 0x0000004d4e0b723e */ /* 0x004fc400000010ff */
[----:B------:R-:W-:-:S03]  /*7e40*/  MOV R142, R250 ;  /* 0x000000fa008e7202 */ /* 0x000fc60000000f00 */
[----:B------:R1:W-:Y:S02]  /*7e50*/  MUFU.EX2 R86, R0 ;  /* 0x0000000000567308 */ /* 0x0003e40000000800 */
[C---:B------:R-:W-:Y:S06]  /*7e60*/  HMMA.16816.F32.BF16 R40, R8.reuse, R20, R48 ;  /* 0x000000140828723c */ /* 0x040fec0000041830 */
[C---:B------:R-:W-:Y:S01]  /*7e70*/  HMMA.16816.F32.BF16 R48, R8.reuse, R22, R64 ;  /* 0x000000160830723c */ /* 0x040fe20000041840 */
[----:B------:R-:W-:Y:S05]  /*7e80*/  LDSM.16.MT88.4 R20, [R194+0x5800] ;  /* 0x00580000c214783b */ /* 0x000fea0000004200 */
[----:B------:R-:W-:Y:S01]  /*7e90*/  HMMA.16816.F32.BF16 R144, R8, R24, R144 ;  /* 0x000000180890723c */ /* 0x000fe20000041890 */
[----:B-1----:R-:W-:Y:S01]  /*7ea0*/  FFMA.FTZ R0, R80, UR5, -R4 ;  /* 0x0000000550007c23 */ /* 0x002fe20008010804 */
[----:B------:R-:W-:-:S03]  /*7eb0*/  MOV R80, R249 ;  /* 0x000000f900507202 */ /* 0x000fc60000000f00 */
[----:B------:R1:W2:Y:S01]  /*7ec0*/  MUFU.EX2 R79, R0 ;  /* 0x00000000004f7308 */ /* 0x0002a20000000800 */
[----:B------:R-:W-:Y:S01]  /*7ed0*/  HMMA.16816.F32.BF16 R44, R8, R26, R44 ;  /* 0x0000001a082c723c */ /* 0x000fe2000004182c */
[----:B------:R-:W5:Y:S06]  /*7ee0*/  LDSM.16.MT88.4 R24, [R193+0x5800] ;  /* 0x00580000c118783b */ /* 0x000f6c0000004200 */
[----:B------:R-:W-:Y:S02]  /*7ef0*/  F2FP.BF16.F32.PACK_AB R8, R93, R101 ;  /* 0x000000655d08723e */ /* 0x000fe400000010ff */
[----:B------:R-:W-:Y:S01]  /*7f00*/  F2FP.BF16.F32.PACK_AB R10, R87, R90 ;  /* 0x0000005a570a723e */ /* 0x000fe200000010ff */
[----:B-1----:R-:W-:Y:S01]  /*7f10*/  FFMA.FTZ R0, R81, UR5, -R4 ;  /* 0x0000000551007c23 */ /* 0x002fe20008010804 */
[----:B--2---:R-:W-:-:S03]  /*7f20*/  F2FP.BF16.F32.PACK_AB R12, R79, R86 ;  /* 0x000000564f0c723e */ /* 0x004fc600000010ff */
[----:B------:R1:W-:Y:S02]  /*7f30*/  MUFU.EX2 R76, R0 ;  /* 0x00000000004c7308 */ /* 0x0003e40000000800 */
[----:B-1----:R-:W-:-:S06]  /*7f40*/  FFMA.FTZ R0, R157, UR5, -R3 ;  /* 0x000000059d007c23 */ /* 0x002fcc0008010803 */
        /* <DEDUP_REMOVED lines=11> */
[C---:B---3--:R-:W-:Y:S06]  /*8000*/  HMMA.16816.F32.BF16 R144, R8.reuse, R32, R144 ;  /* 0x000000200890723c */ /* 0x048fec0000041890 */
[C---:B------:R-:W-:Y:S06]  /*8010*/  HMMA.16816.F32.BF16 R44, R8.reuse, R34, R44 ;  /* 0x00000022082c723c */ /* 0x040fec000004182c */
[----:B----4-:R-:W-:Y:S01]  /*8020*/  HMMA.16816.F32.BF16 R40, R8, R28, R40 ;  /* 0x0000001c0828723c */ /* 0x010fe20000041828 */
[----:B-1----:R-:W-:Y:S01]  /*8030*/  FFMA.FTZ R0, R83, UR5, -R4 ;  /* 0x0000000553007c23 */ /* 0x002fe20008010804 */
[----:B--2---:R-:W-:-:S03]  /*8040*/  F2FP.BF16.F32.PACK_AB R14, R69, R76 ;  /* 0x0000004c450e723e */ /* 0x004fc600000010ff */
[----:B------:R1:W-:Y:S01]  /*8050*/  MUFU.EX2 R66, R0 ;  /* 0x0000000000427308 */ /* 0x0003e20000000800 */
[----:B------:R-:W-:Y:S07]  /*8060*/  HMMA.16816.F32.BF16 R48, R8, R30, R48 ;  /* 0x0000001e0830723c */ /* 0x000fee0000041830 */
[----:B------:R-:W-:Y:S02]  /*8070*/  F2FP.BF16.F32.PACK_AB R8, R247, R246 ;  /* 0x000000f6f708723e */ /* 0x000fe400000010ff */
[----:B------:R-:W-:-:S02]  /*8080*/  F2FP.BF16.F32.PACK_AB R9, R208, R209 ;  /* 0x000000d1d009723e */ /* 0x000fc400000010ff */
[----:B------:R-:W-:Y:S02]  /*8090*/  F2FP.BF16.F32.PACK_AB R10, R80, R248 ;  /* 0x000000f8500a723e */ /* 0x000fe400000010ff */
[----:B------:R-:W-:Y:S01]  /*80a0*/  F2FP.BF16.F32.PACK_AB R11, R206, R207 ;  /* 0x000000cfce0b723e */ /* 0x000fe200000010ff */
[----:B-1----:R-:W-:-:S04]  /*80b0*/  FFMA.FTZ R0, R108, UR5, -R4 ;  /* 0x000000056c007c23 */ /* 0x002fc80008010804 */
[----:B------:R1:W2:Y:S02]  /*80c0*/  MUFU.EX2 R65, R0 ;  /* 0x0000000000417308 */ /* 0x0002a40000000800 */
[C---:B------:R-:W-:Y:S06]  /*80d0*/  HMMA.16816.F32.BF16 R148, R8.reuse, R32, R148 ;  /* 0x000000200894723c */ /* 0x040fec0000041894 */
[C---:B------:R-:W-:Y:S06]  /*80e0*/  HMMA.16816.F32.BF16 R56, R8.reuse, R28, R56 ;  /* 0x0000001c0838723c */ /* 0x040fec0000041838 */
[----:B------:R-:W-:Y:S01]  /*80f0*/  HMMA.16816.F32.BF16 R60, R8, R34, R60 ;  /* 0x00000022083c723c */ /* 0x000fe2000004183c */
[----:B-1----:R-:W-:Y:S01]  /*8100*/  FFMA.FTZ R0, R162, UR5, -R3 ;  /* 0x00000005a2007c23 */ /* 0x002fe20008010803 */
[----:B--2---:R-:W-:-:S04]  /*8110*/  F2FP.BF16.F32.PACK_AB R172, R65, R66 ;  /* 0x0000004241ac723e */ /* 0x004fc800000010ff */
[----:B------:R-:W-:Y:S01]  /*8120*/  HMMA.16816.F32.BF16 R28, R8, R30, R36 ;  /* 0x0000001e081c723c */ /* 0x000fe20000041824 */
[----:B------:R-:W-:Y:S06]  /*8130*/  MUFU.EX2 R11, R2 ;  /* 0x00000002000b7308 */ /* 0x000fec0000000800 */
[--C-:B------:R-:W-:Y:S01]  /*8140*/  FFMA.FTZ R8, R137, UR5, -R5.reuse ;  /* 0x0000000589087c23 */ /* 0x100fe20008010805 */
[----:B------:R-:W-:Y:S01]  /*8150*/  FFMA.FTZ R9, R134, UR5, -R5 ;  /* 0x0000000586097c23 */ /* 0x000fe20008010805 */
[----:B------:R1:W-:Y:S01]  /*8160*/  MUFU.EX2 R64, R0 ;  /* 0x0000000000407308 */ /* 0x0003e20000000800 */
[----:B------:R-:W-:Y:S01]  /*8170*/  F2FP.BF16.F32.PACK_AB R5, R190, R205 ;  /* 0x000000cdbe05723e */ /* 0x000fe200000010ff */
[----:B------:R-:W-:-:S04]  /*8180*/  FADD.FTZ R10, R95, R94 ;  /* 0x0000005e5f0a7221 */ /* 0x000fc80000010000 */
[----:B------:R-:W-:Y:S02]  /*8190*/  FADD.FTZ R10, R96, R10 ;  /* 0x0000000a600a7221 */ /* 0x000fe40000010000 */
[----:B------:R-:W2:Y:S01]  /*81a0*/  MUFU.EX2 R9, R9 ;  /* 0x0000000900097308 */ /* 0x000ea20000000800 */
[----:B-1----:R-:W-:-:S07]  /*81b0*/  FFMA.FTZ R0, R112, UR5, -R3 ;  /* 0x0000000570007c23 */ /* 0x002fce0008010803 */
[----:B------:R1:W3:Y:S01]  /*81c0*/  MUFU.EX2 R55, R0 ;  /* 0x0000000000377308 */ /* 0x0002e20000000800 */
[----:B--2---:R-:W-:Y:S01]  /*81d0*/  F2FP.BF16.F32.PACK_AB R171, R9, R11 ;  /* 0x0000000b09ab723e */ /* 0x004fe200000010ff */
[----:B-1----:R-:W-:Y:S01]  /*81e0*/  FFMA.FTZ R0, R113, UR5, -R3 ;  /* 0x0000000571007c23 */ /* 0x002fe20008010803 */
[----:B---3--:R-:W-:-:S05]  /*81f0*/  F2FP.BF16.F32.PACK_AB R13, R55, R64 ;  /* 0x00000040370d723e */ /* 0x008fca00000010ff */
[----:B------:R1:W-:Y:S02]  /*8200*/  MUFU.EX2 R52, R0 ;  /* 0x0000000000347308 */ /* 0x0003e40000000800 */
[----:B-1----:R-:W-:-:S06]  /*8210*/  FFMA.FTZ R0, R124, UR5, -R3 ;  /* 0x000000057c007c23 */ /* 0x002fcc0008010803 */
[----:B------:R1:W2:Y:S02]  /*8220*/  MUFU.EX2 R54, R0 ;  /* 0x0000000000367308 */ /* 0x0002a40000000800 */
[----:B-1----:R-:W-:Y:S01]  /*8230*/  FFMA.FTZ R0, R114, UR5, -R4 ;  /* 0x0000000572007c23 */ /* 0x002fe20008010804 */
[----:B--2---:R-:W-:-:S05]  /*8240*/  F2FP.BF16.F32.PACK_AB R15, R54, R52 ;  /* 0x00000034360f723e */ /* 0x004fca00000010ff */
[----:B------:R1:W-:Y:S02]  /*8250*/  MUFU.EX2 R33, R0 ;  /* 0x0000000000217308 */ /* 0x0003e40000000800 */
[C---:B-----5:R-:W-:Y:S06]  /*8260*/  HMMA.16816.F32.BF16 R144, R12.reuse, R24, R144 ;  /* 0x000000180c90723c */ /* 0x060fec0000041890 */
[C---:B------:R-:W-:Y:S06]  /*8270*/  HMMA.16816.F32.BF16 R156, R12.reuse, R26, R44 ;  /* 0x0000001a0c9c723c */ /* 0x040fec000004182c */
[----:B------:R-:W-:Y:S01]  /*8280*/  HMMA.16816.F32.BF16 R40, R12, R20, R40 ;  /* 0x000000140c28723c */ /* 0x000fe20000041828 */
[----:B-1----:R-:W-:Y:S01]  /*8290*/  FFMA.FTZ R0, R115, UR5, -R4 ;  /* 0x0000000573007c23 */ /* 0x002fe20008010804 */
[----:B------:R-:W-:-:S03]  /*82a0*/  F2FP.BF16.F32.PACK_AB R4, R142, R251 ;  /* 0x000000fb8e04723e */ /* 0x000fc600000010ff */
[----:B------:R1:W2:Y:S01]  /*82b0*/  MUFU.EX2 R249, R0 ;  /* 0x0000000000f97308 */ /* 0x0002a20000000800 */
[----:B------:R-:W-:Y:S01]  /*82c0*/  HMMA.16816.F32.BF16 R48, R12, R22, R48 ;  /* 0x000000160c30723c */ /* 0x000fe20000041830 */
[----:B------:R-:W3:Y:S05]  /*82d0*/  LDSM.16.MT88.4 R12, [R194+0x5c00] ;  /* 0x005c0000c20c783b */ /* 0x000eea0000004200 */
[C---:B------:R-:W-:Y:S06]  /*82e0*/  HMMA.16816.F32.BF16 R148, R4.reuse, R24, R148 ;  /* 0x000000180494723c */ /* 0x040fec0000041894 */
[----:B------:R-:W-:Y:S01]  /*82f0*/  HMMA.16816.F32.BF16 R60, R4, R26, R60 ;  /* 0x0000001a043c723c */ /* 0x000fe2000004183c */
[----:B-1----:R-:W-:Y:S01]  /*8300*/  FFMA.FTZ R0, R127, UR5, -R3 ;  /* 0x000000057f007c23 */ /* 0x002fe20008010803 */
[----:B--2---:R-:W-:-:S04]  /*8310*/  F2FP.BF16.F32.PACK_AB R174, R249, R33 ;  /* 0x00000021f9ae723e */ /* 0x004fc800000010ff */
[C---:B------:R-:W-:Y:S01]  /*8320*/  HMMA.16816.F32.BF16 R56, R4.reuse, R20, R56 ;  /* 0x000000140438723c */ /* 0x040fe20000041838 */
[----:B------:R1:W-:Y:S05]  /*8330*/  MUFU.EX2 R32, R0 ;  /* 0x0000000000207308 */ /* 0x0003ea0000000800 */
[----:B------:R-:W-:Y:S01]  /*8340*/  HMMA.16816.F32.BF16 R28, R4, R22, R28 ;  /* 0x00000016041c723c */ /* 0x000fe2000004181c */
[----:B-1----:R-:W-:-:S04]  /*8350*/  FFMA.FTZ R0, R129, UR5, -R3 ;  /* 0x0000000581007c23 */ /* 0x002fc80008010803 */
[----:B------:R1:W2:Y:S02]  /*8360*/  MUFU.EX2 R19, R0 ;  /* 0x0000000000137308 */ /* 0x0002a40000000800 */
[--C-:B-1----:R-:W-:Y:S01]  /*8370*/  FFMA.FTZ R0, R135, UR5, -R3.reuse ;  /* 0x0000000587007c23 */ /* 0x102fe20008010803 */
[----:B------:R-:W-:Y:S01]  /*8380*/  FFMA.FTZ R3, R133, UR5, -R3 ;  /* 0x0000000585037c23 */ /* 0x000fe20008010803 */
[----:B--2---:R-:W-:-:S04]  /*8390*/  F2FP.BF16.F32.PACK_AB R173, R19, R32 ;  /* 0x0000002013ad723e */ /* 0x004fc800000010ff */
[----:B------:R1:W-:Y:S08]  /*83a0*/  MUFU.EX2 R18, R0 ;  /* 0x0000000000127308 */ /* 0x0003f00000000800 */
[----:B------:R2:W4:Y:S01]  /*83b0*/  MUFU.EX2 R250, R3 ;  /* 0x0000000300fa7308 */ /* 0x0005220000000800 */
[----:B-1----:R-:W-:-:S04]  /*83c0*/  FADD.FTZ R0, R227, R226 ;  /* 0x000000e2e3007221 */ /* 0x002fc80000010000 */
[----:B------:R-:W-:Y:S01]  /*83d0*/  FADD.FTZ R0, R228, R0 ;  /* 0x00000000e4007221 */ /* 0x000fe20000010000 */
[----:B--2---:R-:W-:-:S03]  /*83e0*/  FADD.FTZ R3, R166, R16 ;  /* 0x00000010a6037221 */ /* 0x004fc60000010000 */
[----:B------:R-:W-:Y:S01]  /*83f0*/  FADD.FTZ R2, R229, R0 ;  /* 0x00000000e5027221 */ /* 0x000fe20000010000 */
[----:B------:R1:W2:Y:S01]  /*8400*/  MUFU.EX2 R16, R8 ;  /* 0x0000000800107308 */ /* 0x0002a20000000800 */
[----:B----4-:R-:W-:Y:S01]  /*8410*/  F2FP.BF16.F32.PACK_AB R175, R250, R18 ;  /* 0x00000012faaf723e */ /* 0x010fe200000010ff */
[----:B------:R-:W-:Y:S01]  /*8420*/  FADD.FTZ R3, R167, R3 ;  /* 0x00000003a7037221 */ /* 0x000fe20000010000 */
[----:B------:R-:W-:-:S03]  /*8430*/  FADD.FTZ R2, R230, R2 ;  /* 0x00000002e6027221 */ /* 0x000fc60000010000 */
[----:B------:R-:W-:Y:S01]  /*8440*/  FADD.FTZ R0, R184, R3 ;  /* 0x00000003b8007221 */ /* 0x000fe20000010000 */
[----:B------:R-:W-:Y:S01]  /*8450*/  FADD.FTZ R3, R98, R10 ;  /* 0x0000000a62037221 */ /* 0x000fe20000010000 */
[----:B------:R-:W-:Y:S01]  /*8460*/  FADD.FTZ R2, R231, R2 ;  /* 0x00000002e7027221 */ /* 0x000fe20000010000 */
[----:B------:R-:W-:Y:S01]  /*8470*/  HMMA.16816.F32.BF16 R144, R172, R152, R144 ;  /* 0x00000098ac90723c */ /* 0x000fe20000041890 */
[----:B------:R-:W-:Y:S01]  /*8480*/  FADD.FTZ R0, R185, R0 ;  /* 0x00000000b9007221 */ /* 0x000fe20000010000 */
[----:B------:R-:W-:-:S03]  /*8490*/  FADD.FTZ R3, R100, R3 ;  /* 0x0000000364037221 */ /* 0x000fc60000010000 */
[----:B------:R-:W-:Y:S01]  /*84a0*/  FADD.FTZ R0, R212, R0 ;  /* 0x00000000d4007221 */ /* 0x000fe20000010000 */
[----:B------:R-:W-:Y:S01]  /*84b0*/  HMMA.16816.F32.BF16 R156, R172, R154, R156 ;  /* 0x0000009aac9c723c */ /* 0x000fe2000004189c */
[----:B-1----:R-:W-:Y:S01]  /*84c0*/  FADD.FTZ R8, R104, R103 ;  /* 0x0000006768087221 */ /* 0x002fe20000010000 */
[----:B--2---:R-:W-:-:S03]  /*84d0*/  F2FP.BF16.F32.PACK_AB R169, R16, R186 ;  /* 0x000000ba10a9723e */ /* 0x004fc600000010ff */
[----:B------:R-:W-:Y:S01]  /*84e0*/  FADD.FTZ R8, R116, R8 ;  /* 0x0000000874087221 */ /* 0x000fe20000010000 */
[----:B---3--:R-:W-:Y:S03]  /*84f0*/  HMMA.16816.F32.BF16 R164, R172, R12, R40 ;  /* 0x0000000caca4723c */ /* 0x008fe60000041828 */
[----:B------:R-:W-:-:S03]  /*8500*/  FADD.FTZ R4, R125, R8 ;  /* 0x000000087d047221 */ /* 0x000fc60000010000 */
[----:B------:R-:W-:Y:S01]  /*8510*/  HMMA.16816.F32.BF16 R148, R168, R152, R148 ;  /* 0x00000098a894723c */ /* 0x000fe20000041894 */
[----:B------:R-:W-:-:S04]  /*8520*/  FADD.FTZ R4, R128, R4 ;  /* 0x0000000480047221 */ /* 0x000fc80000010000 */
        /* <DEDUP_REMOVED lines=108> */
[-C--:B------:R-:W-:Y:S06]  /*8bf0*/  HMMA.16816.F32.BF16 R172, R172, R14.reuse, R48 ;  /* 0x0000000eacac723c */ /* 0x080fec0000041830 */
[----:B------:R-:W-:Y:S01]  /*8c00*/  HMMA.16816.F32.BF16 R168, R168, R14, R28 ;  /* 0x0000000ea8a8723c */ /* 0x000fe2000004181c */
[----:B------:R-:W-:-:S08]  /*8c10*/  NOP ;  /* 0x0000000000007918 */ /* 0x000fd00000000000 */
[----:B------:R-:W-:-:S15]  /*8c20*/  @!P6 BRA `(.L_x_136) ;  /* 0x000000500078e947 */ /* 0x000fde0003800000 */
[----:B------:R-:W2:Y:S01]  /*8c30*/  LDL.64 R142, [R1+0x28] ;  /* 0x00002800018e7983 */ /* 0x000ea20000100a00 */
[----:B------:R-:W-:Y:S01]  /*8c40*/  ULDC UR4, c[0x0][0x2d0] ;  /* 0x0000b40000047ab9 */ /* 0x000fe20000000800 */
[----:B------:R-:W1:Y:S01]  /*8c50*/  LDC.64 R226, c[0x0][0x250] ;  /* 0x00009400ffe27b82 */ /* 0x000e620000000a00 */
[----:B------:R-:W-:Y:S01]  /*8c60*/  LEA.HI.SX32 R225, R191, 0xfffffffe, 0x19 ;  /* 0xfffffffebfe17811 */ /* 0x000fe200078fcaff */
[----:B------:R-:W3:Y:S01]  /*8c70*/  S2R R106, SR_TID.X ;  /* 0x00000000006a7919 */ /* 0x000ee20000002100 */
[----:B------:R-:W-:Y:S01]  /*8c80*/  IMAD.MOV.U32 R133, RZ, RZ, R139 ;  /* 0x000000ffff857224 */ /* 0x000fe200078e008b */
[----:B------:R-:W-:Y:S01]  /*8c90*/  MOV R134, R140 ;  /* 0x0000008c00867202 */ /* 0x000fe20000000f00 */
[----:B------:R-:W-:Y:S01]  /*8ca0*/  IMAD.MOV.U32 R135, RZ, RZ, R17 ;  /* 0x000000ffff877224 */ /* 0x000fe200078e0011 */
[----:B------:R-:W-:Y:S02]  /*8cb0*/  MOV R136, R138 ;  /* 0x0000008a00887202 */ /* 0x000fe40000000f00 */
[----:B---3--:R-:W-:-:S05]  /*8cc0*/  LOP3.LUT R106, R106, 0x3, RZ, 0xc0, !PT ;  /* 0x000000036a6a7812 */ /* 0x008fca00078ec0ff */
[----:B------:R-:W-:-:S05]  /*8cd0*/  IMAD R0, R106, -0x2, R252 ;  /* 0xfffffffe6a007824 */ /* 0x000fca00078e02fc */
[----:B------:R-:W-:Y:S01]  /*8ce0*/  IADD3 R252, R53, R0, -R188 ;  /* 0x0000000035fc7210 */ /* 0x000fe20007ffe8bc */
[----:B------:R-:W-:Y:S01]  /*8cf0*/  IMAD.SHL.U32 R0, R118, 0x20, RZ ;  /* 0x0000002076007824 */ /* 0x000fe200078e00ff */
[----:B--2---:R-:W-:Y:S01]  /*8d00*/  ISETP.GE.AND P0, PT, R142, UR4, PT ;  /* 0x000000048e007c0c */ /* 0x004fe2000bf06270 */
[----:B------:R-:W-:-:S12]  /*8d10*/  ULDC UR4, c[0x0][0x2ec] ;  /* 0x0000bb0000047ab9 */ /* 0x000fd80000000800 */
[----:B------:R-:W2:Y:S01]  /*8d20*/  @!P0 LDC.64 R2, c[0x0][0x220] ;  /* 0x00008800ff028b82 */ /* 0x000ea20000000a00 */
[----:B-1----:R-:W-:-:S07]  /*8d30*/  @!P0 IMAD R251, R227, 0x60, RZ ;  /* 0x00000060e3fb8824 */ /* 0x002fce00078e02ff */
[----:B------:R-:W1:Y:S08]  /*8d40*/  @!P0 LDC.64 R6, c[0x0][0x220] ;  /* 0x00008800ff068b82 */ /* 0x000e700000000a00 */
[----:B------:R-:W3:Y:S01]  /*8d50*/  @!P0 LDC.64 R4, c[0x0][0x220] ;  /* 0x00008800ff048b82 */ /* 0x000ee20000000a00 */
[----:B--2---:R2:W-:Y:S04]  /*8d60*/  @!P0 STL.64 [R1+0x20], R2 ;  /* 0x0000200201008387 */ /* 0x0045e80000100a00 */
[----:B-1----:R-:W-:Y:S04]  /*8d70*/  @!P0 STL.64 [R1+0x18], R6 ;  /* 0x0000180601008387 */ /* 0x002fe80000100a00 */
[----:B---3--:R-:W-:Y:S01]  /*8d80*/  @!P0 STL.64 [R1+0x10], R4 ;  /* 0x0000100401008387 */ /* 0x008fe20000100a00 */
[----:B--2---:R-:W1:Y:S03]  /*8d90*/  @!P0 LDC.64 R2, c[0x0][0x220] ;  /* 0x00008800ff028b82 */ /* 0x004e660000000a00 */
[----:B-1----:R1:W-:Y:S02]  /*8da0*/  @!P0 STL.64 [R1+0x8], R2 ;  /* 0x0000080201008387 */ /* 0x0023e40000100a00 */
[----:B-1----:R-:W-:-:S05]  /*8db0*/  SHF.L.U64.HI R2, R118, 0x5, R119 ;  /* 0x0000000576027819 */ /* 0x002fca0000010277 */
[----:B------:R1:W-:Y:S04]  /*8dc0*/  STL [R1], R2 ;  /* 0x0000000201007387 */ /* 0x0003e80000100800 */
[----:B------:R1:W-:Y:S01]  /*8dd0*/  STL [R1+0x4], R0 ;  /* 0x0000040001007387 */ /* 0x0003e20000100800 */
[----:B------:R-:W-:Y:S05]  /*8de0*/  BRA `(.L_x_137) ;  /* 0x0000000000e07947 */ /* 0x000fea0003800000 */
.L_x_139:
        /* <DEDUP_REMOVED lines=24> */
[C---:B------:R-:W-:Y:S01]  /*8f70*/  @!P0 LEA R176, P3, R3.reuse, R176, 0x1 ;  /* 0x000000b003b08211 */ /* 0x040fe200078608ff */
[----:B------:R-:W-:Y:S01]  /*8f80*/  @!P0 IMAD.X R143, R228, 0x1, R139, P4 ;  /* 0x00000001e48f8824 */ /* 0x000fe200020e068b */
[C---:B------:R-:W-:Y:S01]  /*8f90*/  @!P0 LEA R137, P2, R140.reuse, R138, 0x6 ;  /* 0x0000008a8c898211 */ /* 0x040fe200078430ff */
[----:B------:R-:W-:Y:S01]  /*8fa0*/  @!PT LDS RZ, [RZ] ;  /* 0x00000000fffff984 */ /* 0x000fe20000000800 */
[----:B------:R-:W-:Y:S01]  /*8fb0*/  @!PT LDS RZ, [RZ] ;  /* 0x00000000fffff984 */ /* 0x000fe20000000800 */
[----:B------:R-:W-:Y:S01]  /*8fc0*/  @!PT LDS RZ, [RZ] ;  /* 0x00000000fffff984 */ /* 0x000fe20000000800 */
[----:B------:R1:W-:Y:S03]  /*8fd0*/  @!P0 LDGSTS.E.BYPASS.LTC128B.128 [R221+0x2000], desc[UR8][R178.64] ;  /* 0x02000000b2dd8fae */ /* 0x0003e6000b901d48 */
[----:B------:R-:W-:Y:S01]  /*8fe0*/  @!P0 LEA.HI.X R177, R3, R177, R143, 0x1, P3 ;  /* 0x000000b103b18211 */ /* 0x000fe200018f0c8f */
[----:B------:R1:W-:Y:S01]  /*8ff0*/  @P0 STS.128 [R221+0x2800], RZ ;  /* 0x002800ffdd000388 */ /* 0x0003e20000000c00 */
[C---:B------:R-:W-:Y:S02]  /*9000*/  @!P0 LEA R142, P1, R137.reuse, R184, 0x1 ;  /* 0x000000b8898e8211 */ /* 0x040fe400078208ff */
        /* <DEDUP_REMOVED lines=22> */
.L_x_137:
[----:B-1----:R-:W-:Y:S01]  /*9170*/  SHF.R.S32.HI R0, RZ, 0x1f, R225 ;  /* 0x0000001fff007819 */ /* 0x002fe200000114e1 */
[----:B------:R-:W2:Y:S01]  /*9180*/  LDL.64 R18, [R1+0x38] ;  /* 0x0000380001127983 */ /* 0x000ea20000100a00 */
[----:B------:R-:W-:Y:S01]  /*9190*/  LOP3.LUT R213, R213, 0xffffffef, RZ, 0xc0, !PT ;  /* 0xffffffefd5d57812 */ /* 0x000fe200078ec0ff */
[----:B------:R-:W-:Y:S04]  /*91a0*/  DEPBAR.LE SB0, 0x0 ;  /* 0x000080000000791a */ /* 0x000fe80000000000 */
[----:B------:R-:W-:Y:S01]  /*91b0*/  @P0 LOP3.LUT R213, R213, 0x10, RZ, 0xfc, !PT ;  /* 0x00000010d5d50812 */ /* 0x000fe200078efcff */
[----:B------:R-:W3:Y:S01]  /*91c0*/  LDL R10, [R1+0x50] ;  /* 0x00005000010a7983 */ /* 0x000ee20000100800 */
[-C--:B------:R-:W-:Y:S02]  /*91d0*/  IMAD R0, R0, R226.reuse, RZ ;  /* 0x000000e200007224 */ /* 0x080fe400078e02ff */
[----:B------:R-:W-:Y:S01]  /*91e0*/  LOP3.LUT R213, R213, 0xfffffffe, RZ, 0xc0, !PT ;  /* 0xfffffffed5d57812 */ /* 0x000fe200078ec0ff */
[----:B------:R-:W4:Y:S01]  /*91f0*/  LDL R9, [R1+0x20] ;  /* 0x0000200001097983 */ /* 0x000f220000100800 */
[C---:B------:R-:W-:Y:S03]  /*9200*/  IMAD.WIDE.U32 R4, R225.reuse, R226, RZ ;  /* 0x000000e2e1047225 */ /* 0x040fe600078e00ff */
[----:B------:R-:W5:Y:S01]  /*9210*/  LDL R11, [R1+0x4] ;  /* 0x00000400010b7983 */ /* 0x000f620000100800 */
[----:B------:R-:W-:Y:S03]  /*9220*/  IMAD R0, R225, R227, R0 ;  /* 0x000000e3e1007224 */ /* 0x000fe600078e0200 */
[----:B------:R-:W5:Y:S01]  /*9230*/  LDL R15, [R1+0x24] ;  /* 0x00002400010f7983 */ /* 0x000f620000100800 */
[----:B------:R-:W-:Y:S03]  /*9240*/  IMAD.IADD R0, R5, 0x1, R0 ;  /* 0x0000000105007824 */ /* 0x000fe600078e0200 */
[----:B------:R-:W5:Y:S04]  /*9250*/  LDL R7, [R1] ;  /* 0x0000000001077983 */ /* 0x000f680000100800 */
[----:B------:R-:W5:Y:S04]  /*9260*/  LDL R8, [R1+0x18] ;  /* 0x0000180001087983 */ /* 0x000f680000100800 */
[----:B------:R-:W5:Y:S04]  /*9270*/  LDL R16, [R1+0x1c] ;  /* 0x00001c0001107983 */ /* 0x000f680000100800 */
[----:B------:R-:W5:Y:S04]  /*9280*/  LDL R6, [R1+0x10] ;  /* 0x0000100001067983 */ /* 0x000f680000100800 */
[----:B------:R-:W5:Y:S04]  /*9290*/  LDL R14, [R1+0x14] ;  /* 0x00001400010e7983 */ /* 0x000f680000100800 */
[----:B------:R-:W5:Y:S04]  /*92a0*/  LDL R13, [R1+0x8] ;  /* 0x00000800010d7983 */ /* 0x000f680000100800 */
[----:B------:R-:W5:Y:S01]  /*92b0*/  LDL R12, [R1+0xc] ;  /* 0x00000c00010c7983 */ /* 0x000f620000100800 */
[----:B------:R-:W-:Y:S06]  /*92c0*/  BAR.SYNC.DEFER_BLOCKING 0x0 ;  /* 0x0000000000007b1d */ /* 0x000fec0000010000 */
[----:B------:R-:W-:Y:S06]  /*92d0*/  @P0 STS.64 [R221+0x4008], RZ ;  /* 0x004008ffdd000388 */ /* 0x000fec0000000a00 */
[----:B------:R-:W-:Y:S04]  /*92e0*/  @P0 STS [R221+0x4000], RZ ;  /* 0x004000ffdd000388 */ /* 0x000fe80000000800 */
[----:B------:R-:W-:Y:S01]  /*92f0*/  @P0 STS [R221+0x4004], RZ ;  /* 0x004004ffdd000388 */ /* 0x000fe20000000800 */
[C---:B--2---:R-:W-:Y:S04]  /*9300*/  LEA R2, P1, R4.reuse, R18, 0x7 ;  /* 0x0000001204027211 */ /* 0x044fe800078238ff */
[----:B---3--:R-:W-:Y:S02]  /*9310*/  LEA.HI.X R3, R4, R10, R0, 0x7, P1 ;  /* 0x0000000a04037211 */ /* 0x008fe400008f3c00 */
[----:B------:R-:W-:Y:S02]  /*9320*/  @!P0 LEA R0, P2, R226, R2, 0x6 ;  /* 0x00000002e2008211 */ /* 0x000fe400078430ff */
[C---:B----4-:R-:W-:Y:S02]  /*9330*/  @!P0 LEA R10, P5, R2.reuse, R9, 0x1 ;  /* 0x00000009020a8211 */ /* 0x050fe400078a08ff */
[C---:B-----5:R-:W-:Y:S02]  /*9340*/  @!P0 IADD3 R5, P4, R2.reuse, R11, RZ ;  /* 0x0000000b02058210 */ /* 0x060fe40007f9e0ff */
[----:B------:R-:W-:Y:S03]  /*9350*/  @!P0 LEA.HI.X R11, R2, R15, R3, 0x1, P5 ;  /* 0x0000000f020b8211 */ /* 0x000fe600028f0c03 */
[----:B------:R-:W-:Y:S01]  /*9360*/  @!P0 IMAD.X R4, R3, 0x1, R7, P4 ;  /* 0x0000000103048824 */ /* 0x000fe200020e0607 */
[C---:B------:R-:W-:Y:S01]  /*9370*/  @!P0 LEA.HI.X R7, R226.reuse, R3, R227, 0x6, P2 ;  /* 0x00000003e2078211 */ /* 0x040fe200010f34e3 */
[----:B------:R-:W-:Y:S01]  /*9380*/  @!PT LDS RZ, [RZ] ;  /* 0x00000000fffff984 */ /* 0x000fe20000000800 */
[----:B------:R-:W-:Y:S01]  /*9390*/  @!PT LDS RZ, [RZ] ;  /* 0x00000000fffff984 */ /* 0x000fe20000000800 */
[----:B------:R-:W-:Y:S01]  /*93a0*/  @!PT LDS RZ, [RZ] ;  /* 0x00000000fffff984 */ /* 0x000fe20000000800 */
[----:B------:R-:W-:Y:S01]  /*93b0*/  @!P0 LDGSTS.E.BYPASS.LTC128B.128 [R221+0x4000], desc[UR8][R10.64] ;  /* 0x040000000add8fae */ /* 0x000fe2000b901d48 */
[----:B------:R-:W-:Y:S01]  /*93c0*/  @!P0 IMAD.WIDE.U32 R2, R226, 0x60, R2 ;  /* 0x00000060e2028825 */ /* 0x000fe200078e0002 */
[C---:B------:R-:W-:Y:S04]  /*93d0*/  @!P0 LEA R8, P3, R5.reuse, R8, 0x1 ;  /* 0x0000000805088211 */ /* 0x040fe800078608ff */
[----:B------:R-:W-:Y:S02]  /*93e0*/  @!P0 LEA.HI.X R9, R5, R16, R4, 0x1, P3 ;  /* 0x0000001005098211 */ /* 0x000fe400018f0c04 */
[----:B------:R-:W-:Y:S01]  /*93f0*/  @P0 STS.128 [R221+0x4800], RZ ;  /* 0x004800ffdd000388 */ /* 0x000fe20000000c00 */
[C---:B------:R-:W-:Y:S04]  /*9400*/  @!P0 LEA R6, P1, R0.reuse, R6, 0x1 ;  /* 0x0000000600068211 */ /* 0x040fe800078208ff */
[----:B------:R-:W-:Y:S01]  /*9410*/  @!P0 LEA.HI.X R7, R0, R14, R7, 0x1, P1 ;  /* 0x0000000e00078211 */ /* 0x000fe200008f0c07 */
[----:B------:R-:W-:Y:S02]  /*9420*/  @!P0 IMAD.IADD R0, R251, 0x1, R3 ;  /* 0x00000001fb008824 */ /* 0x000fe400078e0203 */
[----:B------:R-:W-:Y:S01]  /*9430*/  @!PT LDS RZ, [RZ] ;  /* 0x00000000fffff984 */ /* 0x000fe20000000800 */
[----:B------:R-:W-:Y:S01]  /*9440*/  @!PT LDS RZ, [RZ] ;  /* 0x00000000fffff984 */ /* 0x000fe20000000800 */
[----:B------:R-:W-:Y:S01]  /*9450*/  @!PT LDS RZ, [RZ] ;  /* 0x00000000fffff984 */ /* 0x000fe20000000800 */
[----:B------:R-:W-:Y:S01]  /*9460*/  @!P0 LDGSTS.E.BYPASS.LTC128B.128 [R221+0x4800], desc[UR8][R8.64] ;  /* 0x0480000008dd8fae */ /* 0x000fe2000b901d48 */
[C---:B------:R-:W-:Y:S04]  /*9470*/  @!P0 LEA R4, P1, R2.reuse, R13, 0x1 ;  /* 0x0000000d02048211 */ /* 0x040fe800078208ff */
[----:B------:R-:W-:Y:S01]  /*9480*/  @!P0 LEA.HI.X R5, R2, R12, R0, 0x1, P1 ;  /* 0x0000000c02058211 */ /* 0x000fe200008f0c00 */
[----:B------:R-:W-:Y:S02]  /*9490*/  IMAD R0, R225, -0x80, R252 ;  /* 0xffffff80e1007824 */ /* 0x000fe400078e02fc */
[----:B------:R-:W-:Y:S02]  /*94a0*/  @P0 STS.128 [R221+0x5000], RZ ;  /* 0x005000ffdd000388 */ /* 0x000fe40000000c00 */
[C---:B------:R-:W-:Y:S01]  /*94b0*/  VIADD R137, R0.reuse, 0x7 ;  /* 0x0000000700897836 */ /* 0x040fe20000000000 */
[----:B------:R-:W-:Y:S01]  /*94c0*/  IABS R208, R0 ;  /* 0x0000000000d07213 */ /* 0x000fe20000000000 */
[C---:B------:R-:W-:Y:S02]  /*94d0*/  VIADD R139, R0.reuse, 0x3f ;  /* 0x0000003f008b7836 */ /* 0x040fe40000000000 */
[C---:B------:R-:W-:Y:S01]  /*94e0*/  VIADD R2, R0.reuse, 0x47 ;  /* 0x0000004700027836 */ /* 0x040fe20000000000 */
[----:B------:R-:W-:Y:S01]  /*94f0*/  ISETP.GE.AND P5, PT, R137, RZ, PT ;  /* 0x000000ff8900720c */ /* 0x000fe20003fa6270 */
[----:B------:R-:W-:Y:S01]  /*9500*/  @!PT LDS RZ, [RZ] ;  /* 0x00000000fffff984 */ /* 0x000fe20000000800 */
[----:B------:R-:W-:Y:S01]  /*9510*/  @!PT LDS RZ, [RZ] ;  /* 0x00000000fffff984 */ /* 0x000fe20000000800 */
[----:B------:R-:W-:Y:S01]  /*9520*/  @!PT LDS RZ, [RZ] ;  /* 0x00000000fffff984 */ /* 0x000fe20000000800 */
[----:B------:R-:W-:Y:S01]  /*9530*/  @!P0 LDGSTS.E.BYPASS.LTC128B.128 [R221+0x5000], desc[UR8][R6.64] ;  /* 0x0500000006dd8fae */ /* 0x000fe2000b901d48 */
[----:B------:R-:W-:Y:S01]  /*9540*/  I2FP.F32.S32 R208, R208 ;  /* 0x000000d000d07245 */ /* 0x000fe20000201400 */
[----:B------:R-:W-:Y:S01]  /*9550*/  VIADD R138, R0, 0xffffffff ;  /* 0xffffffff008a7836 */ /* 0x000fe20000000000 */
[----:B------:R-:W-:Y:S01]  /*9560*/  ISETP.GE.AND P2, PT, R2, RZ, PT ;  /* 0x000000ff0200720c */ /* 0x000fe20003f46270 */
[C---:B------:R-:W-:Y:S02]  /*9570*/  VIADD R3, R0.reuse, 0x48 ;  /* 0x0000004800037836 */ /* 0x040fe40000000000 */
[----:B------:R-:W-:Y:S01]  /*9580*/  VIADD R209, R0, 0xffffffa8 ;  /* 0xffffffa800d17836 */ /* 0x000fe20000000000 */
[----:B------:R-:W-:Y:S01]  /*9590*/  ISETP.GE.AND P6, PT, R138, RZ, PT ;  /* 0x000000ff8a00720c */ /* 0x000fe20003fc6270 */
[----:B------:R-:W-:Y:S01]  /*95a0*/  @P0 STS.128 [R221+0x5800], RZ ;  /* 0x005800ffdd000388 */ /* 0x000fe20000000c00 */
[----:B------:R-:W-:Y:S01]  /*95b0*/  ISETP.GE.AND P3, PT, R3, RZ, PT ;  /* 0x000000ff0300720c */ /* 0x000fe20003f66270 */
[C---:B------:R-:W-:Y:S02]  /*95c0*/  VIADD R210, R0.reuse, 0xffffffa7 ;  /* 0xffffffa700d27836 */ /* 0x040fe40000000000 */
[C---:B------:R-:W-:Y:S01]  /*95d0*/  @!P5 IADD3 R137, -R0.reuse, -0x7, RZ ;  /* 0xfffffff90089d810 */ /* 0x040fe20007ffe1ff */
[C---:B------:R-:W-:Y:S02]  /*95e0*/  VIADD R211, R0.reuse, 0xffffffa0 ;  /* 0xffffffa000d37836 */ /* 0x040fe40000000000 */
[C---:B------:R-:W-:Y:S01]  /*95f0*/  VIADD R212, R0.reuse, 0xffffff9f ;  /* 0xffffff9f00d47836 */ /* 0x040fe20000000000 */
[C---:B------:R-:W-:Y:S01]  /*9600*/  @!P2 IADD3 R2, -R0.reuse, -0x47, RZ ;  /* 0xffffffb90002a810 */ /* 0x040fe20007ffe1ff */
[----:B------:R-:W-:Y:S01]  /*9610*/  @!PT LDS RZ, [RZ] ;  /* 0x00000000fffff984 */ /* 0x000fe20000000800 */
[----:B------:R-:W-:Y:S01]  /*9620*/  @!PT LDS RZ, [RZ] ;  /* 0x00000000fffff984 */ /* 0x000fe20000000800 */
[----:B------:R-:W-:Y:S01]  /*9630*/  @!PT LDS RZ, [RZ] ;  /* 0x00000000fffff984 */ /* 0x000fe20000000800 */
[----:B------:R1:W-:Y:S01]  /*9640*/  @!P0 LDGSTS.E.BYPASS.LTC128B.128 [R221+0x5800], desc[UR8][R4.64] ;  /* 0x0580000004dd8fae */ /* 0x0003e2000b901d48 */
[----:B------:R-:W-:Y:S01]  /*9650*/  I2FP.F32.S32 R205, R137 ;  /* 0x0000008900cd7245 */ /* 0x000fe20000201400 */
[C---:B------:R-:W-:Y:S01]  /*9660*/  VIADD R137, R0.reuse, 0x37 ;  /* 0x0000003700897836 */ /* 0x040fe20000000000 */
[----:B------:R-:W-:Y:S01]  /*9670*/  I2FP.F32.S32 R2, R2 ;  /* 0x0000000200027245 */ /* 0x000fe20000201400 */
[C---:B------:R-:W-:Y:S01]  /*9680*/  VIADD R214, R0.reuse, 0xffffff98 ;  /* 0xffffff9800d67836 */ /* 0x040fe20000000000 */
[C---:B------:R-:W-:Y:S01]  /*9690*/  @!P6 IADD3 R138, -R0.reuse, 0x1, RZ ;  /* 0x00000001008ae810 */ /* 0x040fe20007ffe1ff */
[C---:B------:R-:W-:Y:S01]  /*96a0*/  VIADD R215, R0.reuse, 0xffffff97 ;  /* 0xffffff9700d77836 */ /* 0x040fe20000000000 */
[C---:B------:R-:W-:Y:S01]  /*96b0*/  @!P3 IADD3 R3, -R0.reuse, -0x48, RZ ;  /* 0xffffffb80003b810 */ /* 0x040fe20007ffe1ff */
[----:B------:R-:W-:Y:S01]  /*96c0*/  LDSM.16.M88.4 R128, [R195] ;  /* 0x00000000c380783b */ /* 0x000fe20000000200 */
[----:B------:R-:W-:Y:S01]  /*96d0*/  I2FP.F32.S32 R207, R138 ;  /* 0x0000008a00cf7245 */ /* 0x000fe20000201400 */
[C---:B------:R-:W-:Y:S01]  /*96e0*/  VIADD R138, R0.reuse, 0x38 ;  /* 0x00000038008a7836 */ /* 0x040fe20000000000 */
[----:B------:R-:W-:Y:S01]  /*96f0*/  I2FP.F32.S32 R3, R3 ;  /* 0x0000000300037245 */ /* 0x000fe20000201400 */
[C---:B------:R-:W-:Y:S02]  /*9700*/  VIADD R216, R0.reuse, 0xffffff90 ;  /* 0xffffff9000d87836 */ /* 0x040fe40000000000 */
[----:B------:R-:W-:Y:S01]  /*9710*/  VIADD R217, R0, 0xffffff8f ;  /* 0xffffff8f00d97836 */ /* 0x000fe20000000000 */
[----:B------:R-:W-:Y:S01]  /*9720*/  ISETP.GE.AND P2, PT, R138, RZ, PT ;  /* 0x000000ff8a00720c */ /* 0x000fe20003f46270 */
[----:B------:R-:W1:Y:S01]  /*9730*/  LDSM.16.M88.4 R16, [R192+0x2000] ;  /* 0x00200000c010783b */ /* 0x000e620000000200 */
[C---:B------:R-:W-:Y:S02]  /*9740*/  VIADD R218, R0.reuse, 0xffffff88 ;  /* 0xffffff8800da7836 */ /* 0x040fe40000000000 */
[C---:B------:R-:W-:Y:S05]  /*9750*/  VIADD R219, R0.reuse, 0xffffff87 ;  /* 0xffffff8700db7836 */ /* 0x040fea0000000000 */
[----:B------:R-:W2:Y:S04]  /*9760*/  LDSM.16.M88.4 R124, [R195+0x1000] ;  /* 0x00100000c37c783b */ /* 0x000ea80000000200 */
[C---:B------:R-:W-:Y:S04]  /*9770*/  @!P2 IADD3 R138, -R0.reuse, -0x38, RZ ;  /* 0xffffffc8008aa810 */ /* 0x040fe80007ffe1ff */
[----:B------:R-:W-:Y:S01]  /*9780*/  I2FP.F32.S32 R138, R138 ;  /* 0x0000008a008a7245 */ /* 0x000fe20000201400 */
[----:B------:R-:W3:Y:S08]  /*9790*/  LDSM.16.M88.4 R32, [R192+0x2400] ;  /* 0x00240000c020783b */ /* 0x000ef00000000200 */
[----:B------:R-:W4:Y:S08]  /*97a0*/  LDSM.16.M88.4 R48, [R192+0x2800] ;  /* 0x00280000c030783b */ /* 0x000f300000000200 */
[----:B------:R-:W5:Y:S01]  /*97b0*/  LDSM.16.M88.4 R64, [R192+0x2c00] ;  /* 0x002c0000c040783b */ /* 0x000f620000000200 */
[-C--:B-1----:R-:W-:Y:S07]  /*97c0*/  HMMA.16816.F32.BF16 R4, R128, R16.reuse, RZ ;  /* 0x000000108004723c */ /* 0x082fee00000418ff */
[----:B------:R-:W1:Y:S01]  /*97d0*/  LDSM.16.M88.4 R80, [R192+0x3000] ;  /* 0x00300000c050783b */ /* 0x000e620000000200 */
[C---:B--2---:R-:W-:Y:S07]  /*97e0*/  HMMA.16816.F32.BF16 R8, R124.reuse, R16, RZ ;  /* 0x000000107c08723c */ /* 0x044fee00000418ff */
[----:B------:R-:W0:Y:S08]  /*97f0*/  LDGDEPBAR ;  /* 0x00000000000079af */ /* 0x000e300000000000 */
        /* <DEDUP_REMOVED lines=16> */
[C---:B------:R-:W-:Y:S06]  /*9900*/  HMMA.16816.F32.BF16 R48, R128.reuse, R50, RZ ;  /* 0x000000328030723c */ /* 0x040fec00000418ff */
[-C--:B-----5:R-:W-:Y:S06]  /*9910*/  HMMA.16816.F32.BF16 R52, R128, R64.reuse, RZ ;  /* 0x000000408034723c */ /* 0x0a0fec00000418ff */
[C---:B------:R-:W-:Y:S06]  /*9920*/  HMMA.16816.F32.BF16 R56, R124.reuse, R64, RZ ;  /* 0x000000407c38723c */ /* 0x040fec00000418ff */
[-C--:B------:R-:W-:Y:S06]  /*9930*/  HMMA.16816.F32.BF16 R60, R124, R66.reuse, RZ ;  /* 0x000000427c3c723c */ /* 0x080fec00000418ff */
[C---:B------:R-:W-:Y:S06]  /*9940*/  HMMA.16816.F32.BF16 R64, R128.reuse, R66, RZ ;  /* 0x000000428040723c */ /* 0x040fec00000418ff */
[-C--:B-1----:R-:W-:Y:S06]  /*9950*/  HMMA.16816.F32.BF16 R68, R128, R80.reuse, RZ ;  /* 0x000000508044723c */ /* 0x082fec00000418ff */
[C---:B------:R-:W-:Y:S06]  /*9960*/  HMMA.16816.F32.BF16 R72, R124.reuse, R80, RZ ;  /* 0x000000507c48723c */ /* 0x040fec00000418ff */
[-C--:B------:R-:W-:Y:S06]  /*9970*/  HMMA.16816.F32.BF16 R76, R124, R82.reuse, RZ ;  /* 0x000000527c4c723c */ /* 0x080fec00000418ff */
[C---:B------:R-:W-:Y:S06]  /*9980*/  HMMA.16816.F32.BF16 R80, R128.reuse, R82, RZ ;  /* 0x000000528050723c */ /* 0x040fec00000418ff */
        /* <DEDUP_REMOVED lines=11> */
[----:B------:R-:W-:Y:S01]  /*9a40*/  HMMA.16816.F32.BF16 R128, R128, R142, RZ ;  /* 0x0000008e8080723c */ /* 0x000fe200000418ff */
[----:B------:R-:W1:Y:S05]  /*9a50*/  LDSM.16.M88.4 R140, [R203] ;  /* 0x00000000cb8c783b */ /* 0x000e6a0000000200 */
[-C--:B------:R-:W-:Y:S06]  /*9a60*/  HMMA.16816.F32.BF16 R4, R176, R180.reuse, R4 ;  /* 0x000000b4b004723c */ /* 0x080fec0000041804 */
[C---:B----4-:R-:W-:Y:S06]  /*9a70*/  HMMA.16816.F32.BF16 R8, R184.reuse, R180, R8 ;  /* 0x000000b4b808723c */ /* 0x050fec0000041808 */
[-C--:B------:R-:W-:Y:S05]  /*9a80*/  HMMA.16816.F32.BF16 R12, R184, R182.reuse, R12 ;  /* 0x000000b6b80c723c */ /* 0x080fea000004180c */
[----:B------:R-:W-:Y:S01]  /*9a90*/  VIADD R180, R0, 0x8 ;  /* 0x0000000800b47836 */ /* 0x000fe20000000000 */
[C---:B------:R-:W-:Y:S04]  /*9aa0*/  HMMA.16816.F32.BF16 R16, R176.reuse, R182, R16 ;  /* 0x000000b6b010723c */ /* 0x040fe80000041810 */
[----:B------:R-:W-:Y:S02]  /*9ab0*/  ISETP.GE.AND P1, PT, R180, RZ, PT ;  /* 0x000000ffb400720c */ /* 0x000fe40003f26270 */
[-C--:B------:R-:W-:Y:S05]  /*9ac0*/  HMMA.16816.F32.BF16 R20, R176, R188.reuse, R20 ;  /* 0x000000bcb014723c */ /* 0x080fea0000041814 */
[----:B------:R-:W-:Y:S01]  /*9ad0*/  FFMA.FTZ R5, R207, -R132, R5 ;  /* 0x80000084cf057223 */ /* 0x000fe20000010005 */
[C---:B------:R-:W-:Y:S05]  /*9ae0*/  HMMA.16816.F32.BF16 R24, R184.reuse, R188, R24 ;  /* 0x000000bcb818723c */ /* 0x040fea0000041818 */
[----:B------:R-:W-:Y:S01]  /*9af0*/  @!P1 IADD3 R180, -R0, -0x8, RZ ;  /* 0xfffffff800b49810 */ /* 0x000fe20007ffe1ff */
[-C--:B------:R-:W-:Y:S03]  /*9b00*/  HMMA.16816.F32.BF16 R28, R184, R190.reuse, R28 ;  /* 0x000000beb81c723c */ /* 0x080fe6000004181c */
[----:B------:R-:W-:Y:S02]  /*9b10*/  ISETP.GE.AND P1, PT, R139, RZ, PT ;  /* 0x000000ff8b00720c */ /* 0x000fe40003f26270 */
[----:B------:R-:W-:Y:S01]  /*9b20*/  I2FP.F32.S32 R206, R180 ;  /* 0x000000b400ce7245 */ /* 0x000fe20000201400 */
[C---:B------:R-:W-:Y:S01]  /*9b30*/  HMMA.16816.F32.BF16 R32, R176.reuse, R190, R32 ;  /* 0x000000beb020723c */ /* 0x040fe20000041820 */
[----:B------:R-:W2:Y:S04]  /*9b40*/  LDSM.16.M88.4 R180, [R202] ;  /* 0x00000000cab4783b */ /* 0x000ea80000000200 */
[-C--:B------:R-:W-:Y:S01]  /*9b50*/  FFMA.FTZ R12, R138, -R132.reuse, R12 ;  /* 0x800000848a0c7223 */ /* 0x080fe2000001000c */
[-C--:B-1----:R-:W-:Y:S05]  /*9b60*/  HMMA.16816.F32.BF16 R36, R176, R140.reuse, R36 ;  /* 0x0000008cb024723c */ /* 0x082fea0000041824 */
[C---:B------:R-:W-:Y:S01]  /*9b70*/  @!P1 IADD3 R139, -R0.reuse, -0x3f, RZ ;  /* 0xffffffc1008b9810 */ /* 0x040fe20007ffe1ff */
[C---:B------:R-:W-:Y:S04]  /*9b80*/  HMMA.16816.F32.BF16 R40, R184.reuse, R140, R40 ;  /* 0x0000008cb828723c */ /* 0x040fe80000041828 */
[----:B------:R-:W-:Y:S01]  /*9b90*/  ISETP.GE.AND P1, PT, R137, RZ, PT ;  /* 0x000000ff8900720c */ /* 0x000fe20003f26270 */
[----:B------:R-:W-:Y:S01]  /*9ba0*/  VIADD R188, R0, 0x30 ;  /* 0x0000003000bc7836 */ /* 0x000fe20000000000 */
[-C--:B------:R-:W-:Y:S05]  /*9bb0*/  HMMA.16816.F32.BF16 R44, R184, R142.reuse, R44 ;  /* 0x0000008eb82c723c */ /* 0x080fea000004182c */
[-C--:B------:R-:W-:Y:S01]  /*9bc0*/  FFMA.FTZ R26, R138, -R132.reuse, R26 ;  /* 0x800000848a1a7223 */ /* 0x080fe2000001001a */
[C---:B------:R-:W-:Y:S01]  /*9bd0*/  HMMA.16816.F32.BF16 R48, R176.reuse, R142, R48 ;  /* 0x0000008eb030723c */ /* 0x040fe20000041830 */
[----:B------:R-:W1:Y:S04]  /*9be0*/  LDSM.16.M88.4 R140, [R201] ;  /* 0x00000000c98c783b */ /* 0x000e680000000200 */
[C---:B------:R-:W-:Y:S01]  /*9bf0*/  @!P1 IADD3 R137, -R0.reuse, -0x37, RZ ;  /* 0xffffffc900899810 */ /* 0x040fe20007ffe1ff */
[----:B------:R-:W-:Y:S02]  /*9c00*/  VIADD R138, R0, 0x18 ;  /* 0x00000018008a7836 */ /* 0x000fe40000000000 */
[-C--:B------:R-:W-:Y:S03]  /*9c10*/  FFMA.FTZ R11, R2, -R132.reuse, R11 ;  /* 0x80000084020b7223 */ /* 0x080fe6000001000b */
[----:B------:R-:W-:Y:S02]  /*9c20*/  I2FP.F32.S32 R2, R139 ;  /* 0x0000008b00027245 */ /* 0x000fe40000201400 */
[----:B------:R-:W-:Y:S01]  /*9c30*/  I2FP.F32.S32 R137, R137 ;  /* 0x0000008900897245 */ /* 0x000fe20000201400 */
[----:B------:R-:W-:Y:S02]  /*9c40*/  VIADD R189, R0, 0x40 ;  /* 0x0000004000bd7836 */ /* 0x000fe40000000000 */
[-C--:B------:R-:W-:Y:S01]  /*9c50*/  FFMA.FTZ R9, R2, -R132.reuse, R9 ;  /* 0x8000008402097223 */ /* 0x080fe20000010009 */
[----:B------:R-:W-:Y:S02]  /*9c60*/  VIADD R139, R0, 0x2f ;  /* 0x0000002f008b7836 */ /* 0x000fe40000000000 */
[-C--:B------:R-:W-:Y:S01]  /*9c70*/  FFMA.FTZ R15, R2, -R132.reuse, R15 ;  /* 0x80000084020f7223 */ /* 0x080fe2000001000f */
[----:B------:R-:W-:Y:S01]  /*9c80*/  VIADD R2, R0, 0x27 ;  /* 0x0000002700027836 */ /* 0x000fe20000000000 */
[----:B------:R-:W-:Y:S01]  /*9c90*/  ISETP.GE.AND P4, PT, R189, RZ, PT ;  /* 0x000000ffbd00720c */ /* 0x000fe20003f86270 */
[-C--:B--2---:R-:W-:Y:S03]  /*9ca0*/  HMMA.16816.F32.BF16 R52, R176, R180.reuse, R52 ;  /* 0x000000b4b034723c */ /* 0x084fe60000041834 */
[----:B------:R-:W-:Y:S01]  /*9cb0*/  ISETP.GE.AND P3, PT, R139, RZ, PT ;  /* 0x000000ff8b00720c */ /* 0x000fe20003f66270 */
[-C--:B------:R-:W-:Y:S01]  /*9cc0*/  FFMA.FTZ R10, R3, -R132.reuse, R10 ;  /* 0x80000084030a7223 */ /* 0x080fe2000001000a */
[----:B------:R-:W-:Y:S01]  /*9cd0*/  ISETP.GE.AND P1, PT, R2, RZ, PT ;  /* 0x000000ff0200720c */ /* 0x000fe20003f26270 */
[C---:B------:R-:W-:Y:S05]  /*9ce0*/  HMMA.16816.F32.BF16 R56, R184.reuse, R180, R56 ;  /* 0x000000b4b838723c */ /* 0x040fea0000041838 */
[C---:B------:R-:W-:Y:S01]  /*9cf0*/  VIADD R3, R0.reuse, 0x28 ;  /* 0x0000002800037836 */ /* 0x040fe20000000000 */
[----:B------:R-:W-:Y:S01]  /*9d00*/  @!P4 IADD3 R189, -R0, -0x40, RZ ;  /* 0xffffffc000bdc810 */ /* 0x000fe20007ffe1ff */
[-C--:B------:R-:W-:Y:S03]  /*9d10*/  HMMA.16816.F32.BF16 R60, R184, R182.reuse, R60 ;  /* 0x000000b6b83c723c */ /* 0x080fe6000004183c */
[----:B------:R-:W-:Y:S01]  /*9d20*/  ISETP.GE.AND P4, PT, R188, RZ, PT ;  /* 0x000000ffbc00720c */ /* 0x000fe20003f86270 */
[-C--:B------:R-:W-:Y:S01]  /*9d30*/  FFMA.FTZ R13, R137, -R132.reuse, R13 ;  /* 0x80000084890d7223 */ /* 0x080fe2000001000d */
[C---:B------:R-:W-:Y:S01]  /*9d40*/  @!P3 IADD3 R139, -R0.reuse, -0x2f, RZ ;  /* 0xffffffd1008bb810 */ /* 0x040fe20007ffe1ff */
[C---:B------:R-:W-:Y:S01]  /*9d50*/  HMMA.16816.F32.BF16 R64, R176.reuse, R182, R64 ;  /* 0x000000b6b040723c */ /* 0x040fe20000041840 */
[----:B------:R-:W2:Y:S03]  /*9d60*/  LDSM.16.M88.4 R180, [R200] ;  /* 0x00000000c8b4783b */ /* 0x000ea60000000200 */
[----:B------:R-:W-:Y:S01]  /*9d70*/  ISETP.GE.AND P2, PT, R3, RZ, PT ;  /* 0x000000ff0300720c */ /* 0x000fe20003f46270 */
[----:B------:R-:W-:Y:S01]  /*9d80*/  FFMA.FTZ R27, R137, -R132, R27 ;  /* 0x80000084891b7223 */ /* 0x000fe2000001001b */
[----:B------:R-:W-:Y:S01]  /*9d90*/  I2FP.F32.S32 R191, R139 ;  /* 0x0000008b00bf7245 */ /* 0x000fe20000201400 */
[-C--:B-1----:R-:W-:Y:S04]  /*9da0*/  HMMA.16816.F32.BF16 R68, R176, R140.reuse, R68 ;  /* 0x0000008cb044723c */ /* 0x082fe80000041844 */
[C---:B------:R-:W-:Y:S01]  /*9db0*/  @!P4 IADD3 R188, -R0.reuse, -0x30, RZ ;  /* 0xffffffd000bcc810 */ /* 0x040fe20007ffe1ff */
[C---:B------:R-:W-:Y:S01]  /*9dc0*/  VIADD R139, R0.reuse, 0x1f ;  /* 0x0000001f008b7836 */ /* 0x040fe20000000000 */
[C---:B------:R-:W-:Y:S01]  /*9dd0*/  @!P1 IADD3 R2, -R0.reuse, -0x27, RZ ;  /* 0xffffffd900029810 */ /* 0x040fe20007ffe1ff */
[C---:B------:R-:W-:Y:S04]  /*9de0*/  HMMA.16816.F32.BF16 R72, R184.reuse, R140, R72 ;  /* 0x0000008cb848723c */ /* 0x040fe80000041848 */
[----:B------:R-:W-:Y:S01]  /*9df0*/  I2FP.F32.S32 R188, R188 ;  /* 0x000000bc00bc7245 */ /* 0x000fe20000201400 */
[----:B------:R-:W-:Y:S01]  /*9e00*/  VIADD R137, R0, 0x17 ;  /* 0x0000001700897836 */ /* 0x000fe20000000000 */
[----:B------:R-:W-:Y:S01]  /*9e10*/  ISETP.GE.AND P1, PT, R139, RZ, PT ;  /* 0x000000ff8b00720c */ /* 0x000fe20003f26270 */
[-C--:B------:R-:W-:Y:S03]  /*9e20*/  HMMA.16816.F32.BF16 R76, R184, R142.reuse, R76 ;  /* 0x0000008eb84c723c */ /* 0x080fe6000004184c */
[----:B------:R-:W-:Y:S01]  /*9e30*/  ISETP.GE.AND P4, PT, R138, RZ, PT ;  /* 0x000000ff8a00720c */ /* 0x000fe20003f86270 */
[-C--:B------:R-:W-:Y:S01]  /*9e40*/  FFMA.FTZ R24, R188, -R132.reuse, R24 ;  /* 0x80000084bc187223 */ /* 0x080fe20000010018 */
[----:B------:R-:W-:Y:S01]  /*9e50*/  @!P2 IADD3 R3, -R0, -0x28, RZ ;  /* 0xffffffd80003a810 */ /* 0x000fe20007ffe1ff */
[C---:B------:R-:W-:Y:S01]  /*9e60*/  HMMA.16816.F32.BF16 R80, R176.reuse, R142, R80 ;  /* 0x0000008eb050723c */ /* 0x040fe20000041850 */
[----:B------:R-:W1:Y:S03]  /*9e70*/  LDSM.16.M88.4 R140, [R199] ;  /* 0x00000000c78c783b */ /* 0x000e660000000200 */
[----:B------:R-:W-:Y:S01]  /*9e80*/  ISETP.GE.AND P3, PT, R137, RZ, PT ;  /* 0x000000ff8900720c */ /* 0x000fe20003f66270 */
[----:B------:R-:W-:Y:S01]  /*9e90*/  FFMA.FTZ R30, R188, -R132, R30 ;  /* 0x80000084bc1e7223 */ /* 0x000fe2000001001e */
[----:B------:R-:W-:Y:S01]  /*9ea0*/  I2FP.F32.S32 R189, R189 ;  /* 0x000000bd00bd7245 */ /* 0x000fe20000201400 */
[C---:B------:R-:W-:Y:S01]  /*9eb0*/  VIADD R188, R0.reuse, 0x20 ;  /* 0x0000002000bc7836 */ /* 0x040fe20000000000 */
[----:B------:R-:W-:Y:S03]  /*9ec0*/  I2FP.F32.S32 R190, R2 ;  /* 0x0000000200be7245 */ /* 0x000fe60000201400 */
[C---:B------:R-:W-:Y:S01]  /*9ed0*/  @!P1 IADD3 R139, -R0.reuse, -0x1f, RZ ;  /* 0xffffffe1008b9810 */ /* 0x040fe20007ffe1ff */
[----:B------:R-:W-:Y:S01]  /*9ee0*/  VIADD R2, R0, 0xf ;  /* 0x0000000f00027836 */ /* 0x000fe20000000000 */
[----:B------:R-:W-:Y:S01]  /*9ef0*/  ISETP.GE.AND P2, PT, R188, RZ, PT ;  /* 0x000000ffbc00720c */ /* 0x000fe20003f46270 */
[-C--:B--2---:R-:W-:Y:S03]  /*9f00*/  HMMA.16816.F32.BF16 R84, R176, R180.reuse, R84 ;  /* 0x000000b4b054723c */ /* 0x084fe60000041854 */
[----:B------:R-:W-:Y:S01]  /*9f10*/  ISETP.GE.AND P1, PT, R2, RZ, PT ;  /* 0x000000ff0200720c */ /* 0x000fe20003f26270 */
[----:B------:R-:W-:Y:S01]  /*9f20*/  FFMA.FTZ R8, R189, -R132, R8 ;  /* 0x80000084bd087223 */ /* 0x000fe20000010008 */
[----:B------:R-:W-:Y:S01]  /*9f30*/  I2FP.F32.S32 R139, R139 ;  /* 0x0000008b008b7245 */ /* 0x000fe20000201400 */
[C---:B------:R-:W-:Y:S05]  /*9f40*/  HMMA.16816.F32.BF16 R88, R184.reuse, R180, R88 ;  /* 0x000000b4b858723c */ /* 0x040fea0000041858 */
[C---:B------:R-:W-:Y:S01]  /*9f50*/  @!P4 IADD3 R138, -R0.reuse, -0x18, RZ ;  /* 0xffffffe8008ac810 */ /* 0x040fe20007ffe1ff */
[-C--:B------:R-:W-:Y:S05]  /*9f60*/  HMMA.16816.F32.BF16 R92, R184, R182.reuse, R92 ;  /* 0x000000b6b85c723c */ /* 0x080fea000004185c */
[C---:B------:R-:W-:Y:S01]  /*9f70*/  @!P2 IADD3 R188, -R0.reuse, -0x20, RZ ;  /* 0xffffffe000bca810 */ /* 0x040fe20007ffe1ff */
[C---:B------:R-:W-:Y:S01]  /*9f80*/  VIADD R180, R0.reuse, 0xfffffff7 ;  /* 0xfffffff700b47836 */ /* 0x040fe20000000000 */
[C---:B------:R-:W-:Y:S01]  /*9f90*/  @!P1 IADD3 R2, -R0.reuse, -0xf, RZ ;  /* 0xfffffff100029810 */ /* 0x040fe20007ffe1ff */
[C---:B------:R-:W-:Y:S04]  /*9fa0*/  HMMA.16816.F32.BF16 R96, R176.reuse, R182, R96 ;  /* 0x000000b6b060723c */ /* 0x040fe80000041860 */
[----:B------:R-:W-:Y:S01]  /*9fb0*/  I2FP.F32.S32 R188, R188 ;  /* 0x000000bc00bc7245 */ /* 0x000fe20000201400 */
[C---:B------:R-:W-:Y:S01]  /*9fc0*/  VIADD R181, R0.reuse, 0xfffffff8 ;  /* 0xfffffff800b57836 */ /* 0x040fe20000000000 */
[----:B------:R-:W-:Y:S01]  /*9fd0*/  I2FP.F32.S32 R138, R138 ;  /* 0x0000008a008a7245 */ /* 0x000fe20000201400 */
[C---:B------:R-:W-:Y:S01]  /*9fe0*/  VIADD R182, R0.reuse, 0xffffffd7 ;  /* 0xffffffd700b67836 */ /* 0x040fe20000000000 */
[C---:B------:R-:W-:Y:S01]  /*9ff0*/  @!P3 IADD3 R137, -R0.reuse, -0x17, RZ ;  /* 0xffffffe90089b810 */ /* 0x040fe20007ffe1ff */
[-C--:B-1----:R-:W-:Y:S03]  /*a000*/  HMMA.16816.F32.BF16 R100, R176, R140.reuse, R100 ;  /* 0x0000008cb064723c */ /* 0x082fe60000041864 */
[----:B------:R-:W-:Y:S01]  /*a010*/  I2FP.F32.S32 R137, R137 ;  /* 0x0000008900897245 */ /* 0x000fe20000201400 */
[----:B------:R-:W-:Y:S02]  /*a020*/  VIADD R183, R0, 0xffffffd8 ;  /* 0xffffffd800b77836 */ /* 0x000fe40000000000 */
[CC--:B------:R-:W-:Y:S01]  /*a030*/  FFMA.FTZ R40, R188.reuse, -R132.reuse, R40 ;  /* 0x80000084bc287223 */ /* 0x0c0fe20000010028 */
[C---:B------:R-:W-:Y:S04]  /*a040*/  HMMA.16816.F32.BF16 R104, R184.reuse, R140, R104 ;  /* 0x0000008cb868723c */ /* 0x040fe80000041868 */
[-C--:B------:R-:W-:Y:S01]  /*a050*/  FFMA.FTZ R46, R188, -R132.reuse, R46 ;  /* 0x80000084bc2e7223 */ /* 0x080fe2000001002e */
[----:B------:R-:W-:Y:S02]  /*a060*/  VIADD R188, R0, 0xffffffdf ;  /* 0xffffffdf00bc7836 */ /* 0x000fe40000000000 */
[CC--:B------:R-:W-:Y:S01]  /*a070*/  FFMA.FTZ R44, R138.reuse, -R132.reuse, R44 ;  /* 0x800000848a2c7223 */ /* 0x0c0fe2000001002c */
[-C--:B------:R-:W-:Y:S01]  /*a080*/  FFMA.FTZ R58, R138, -R132.reuse, R58 ;  /* 0x800000848a3a7223 */ /* 0x080fe2000001003a */
[-C--:B------:R-:W-:Y:S03]  /*a090*/  HMMA.16816.F32.BF16 R108, R184, R142.reuse, R108 ;  /* 0x0000008eb86c723c */ /* 0x080fe6000004186c */
[C---:B------:R-:W-:Y:S02]  /*a0a0*/  VIADD R138, R0.reuse, 0xffffffef ;  /* 0xffffffef008a7836 */ /* 0x040fe40000000000 */
[CC--:B------:R-:W-:Y:S01]  /*a0b0*/  FFMA.FTZ R41, R139.reuse, -R132.reuse, R41 ;  /* 0x800000848b297223 */ /* 0x0c0fe20000010029 */
[----:B------:R-:W-:Y:S01]  /*a0c0*/  FFMA.FTZ R47, R139, -R132, R47 ;  /* 0x800000848b2f7223 */ /* 0x000fe2000001002f */
[----:B------:R-:W-:Y:S01]  /*a0d0*/  I2FP.F32.S32 R139, R2 ;  /* 0x00000002008b7245 */ /* 0x000fe20000201400 */
[----:B------:R-:W-:Y:S01]  /*a0e0*/  VIADD R2, R0, 0xffffffb8 ;  /* 0xffffffb800027836 */ /* 0x000fe20000000000 */
[----:B------:R-:W-:Y:S01]  /*a0f0*/  ISETP.GE.AND P5, PT, R138, RZ, PT ;  /* 0x000000ff8a00720c */ /* 0x000fe20003fa6270 */
[C---:B------:R-:W-:Y:S04]  /*a100*/  HMMA.16816.F32.BF16 R112, R176.reuse, R142, R112 ;  /* 0x0000008eb070723c */ /* 0x040fe80000041870 */
[----:B------:R-:W-:Y:S01]  /*a110*/  ISETP.GE.AND P1, PT, R2, RZ, PT ;  /* 0x000000ff0200720c */ /* 0x000fe20003f26270 */
[CC--:B------:R-:W-:Y:S01]  /*a120*/  FFMA.FTZ R57, R139.reuse, -R132.reuse, R57 ;  /* 0x800000848b397223 */ /* 0x0c0fe20000010039 */
[-C--:B------:R-:W-:Y:S01]  /*a130*/  FFMA.FTZ R63, R139, -R132.reuse, R63 ;  /* 0x800000848b3f7223 */ /* 0x080fe2000001003f */
[C---:B------:R-:W-:Y:S04]  /*a140*/  VIADD R139, R0.reuse, 0xfffffff0 ;  /* 0xfffffff0008b7836 */ /* 0x040fe80000000000 */
[-C--:B------:R-:W-:Y:S01]  /*a150*/  FFMA.FTZ R14, R189, -R132.reuse, R14 ;  /* 0x80000084bd0e7223 */ /* 0x080fe2000001000e */
[----:B------:R-:W-:Y:S01]  /*a160*/  I2FP.F32.S32 R189, R3 ;  /* 0x0000000300bd7245 */ /* 0x000fe20000201400 */
[C---:B------:R-:W-:Y:S01]  /*a170*/  VIADD R3, R0.reuse, 0x10 ;  /* 0x0000001000037836 */ /* 0x040fe20000000000 */
[----:B------:R-:W-:Y:S01]  /*a180*/  ISETP.GE.AND P4, PT, R139, RZ, PT ;  /* 0x000000ff8b00720c */ /* 0x000fe20003f86270 */
[CC--:B------:R-:W-:Y:S01]  /*a190*/  FFMA.FTZ R45, R137.reuse, -R132.reuse, R45 ;  /* 0x80000084892d7223 */ /* 0x0c0fe2000001002d */
[C---:B------:R-:W-:Y:S01]  /*a1a0*/  @!P5 IADD3 R138, -R0.reuse, 0x11, RZ ;  /* 0x00000011008ad810 */ /* 0x040fe20007ffe1ff */
[-C--:B------:R-:W-:Y:S01]  /*a1b0*/  FFMA.FTZ R59, R137, -R132.reuse, R59 ;  /* 0x80000084893b7223 */ /* 0x080fe2000001003b */
[----:B------:R-:W-:Y:S01]  /*a1c0*/  ISETP.GE.AND P2, PT, R3, RZ, PT ;  /* 0x000000ff0300720c */ /* 0x000fe20003f46270 */
[C---:B------:R-:W-:Y:S01]  /*a1d0*/  VIADD R137, R0.reuse, 0xffffffc0 ;  /* 0xffffffc000897836 */ /* 0x040fe20000000000 */
[----:B------:R-:W-:Y:S01]  /*a1e0*/  @!P1 IADD3 R2, -R0, 0x48, RZ ;  /* 0x0000004800029810 */ /* 0x000fe20007ffe1ff */
[CC--:B------:R-:W-:Y:S01]  /*a1f0*/  FFMA.FTZ R25, R191.reuse, -R132.reuse, R25 ;  /* 0x80000084bf197223 */ /* 0x0c0fe20000010019 */
[----:B------:R-:W-:Y:S01]  /*a200*/  ISETP.GE.AND P1, PT, R180, RZ, PT ;  /* 0x000000ffb400720c */ /* 0x000fe20003f26270 */
[-C--:B------:R-:W-:Y:S01]  /*a210*/  FFMA.FTZ R31, R191, -R132.reuse, R31 ;  /* 0x80000084bf1f7223 */ /* 0x080fe2000001001f */
[----:B------:R-:W-:Y:S01]  /*a220*/  ISETP.GE.AND P5, PT, R183, RZ, PT ;  /* 0x000000ffb700720c */ /* 0x000fe20003fa6270 */
[C---:B------:R-:W-:Y:S01]  /*a230*/  VIADD R191, R0.reuse, 0xffffffd0 ;  /* 0xffffffd000bf7836 */ /* 0x040fe20000000000 */
[----:B------:R-:W-:Y:S01]  /*a240*/  ISETP.GE.AND P3, PT, R137, RZ, PT ;  /* 0x000000ff8900720c */ /* 0x000fe20003f66270 */
[CC--:B------:R-:W-:Y:S01]  /*a250*/  FFMA.FTZ R73, R207.reuse, -R132.reuse, R73 ;  /* 0x80000084cf497223 */ /* 0x0c0fe20000010049 */
[----:B------:R-:W-:Y:S01]  /*a260*/  @!P4 IADD3 R139, -R0, 0x10, RZ ;  /* 0x00000010008bc810 */ /* 0x000fe20007ffe1ff */
[CC--:B------:R-:W-:Y:S01]  /*a270*/  FFMA.FTZ R19, R207.reuse, -R132.reuse, R19 ;  /* 0x80000084cf137223 */ /* 0x0c0fe20000010013 */
[----:B------:R-:W-:Y:S01]  /*a280*/  ISETP.GE.AND P4, PT, R182, RZ, PT ;  /* 0x000000ffb600720c */ /* 0x000fe20003f86270 */
[----:B------:R-:W-:Y:S01]  /*a290*/  FFMA.FTZ R79, R207, -R132, R79 ;  /* 0x80000084cf4f7223 */ /* 0x000fe2000001004f */
[C---:B------:R-:W-:Y:S01]  /*a2a0*/  @!P2 IADD3 R3, -R0.reuse, -0x10, RZ ;  /* 0xfffffff00003a810 */ /* 0x040fe20007ffe1ff */
[C---:B------:R-:W-:Y:S01]  /*a2b0*/  VIADD R207, R0.reuse, 0xffffffc8 ;  /* 0xffffffc800cf7836 */ /* 0x040fe20000000000 */
[----:B------:R-:W-:Y:S01]  /*a2c0*/  I2FP.F32.S32 R2, R2 ;  /* 0x0000000200027245 */ /* 0x000fe20000201400 */
[CC--:B------:R-:W-:Y:S01]  /*a2d0*/  FFMA.FTZ R28, R189.reuse, -R132.reuse, R28 ;  /* 0x80000084bd1c7223 */ /* 0x0c0fe2000001001c */
[----:B------:R-:W-:Y:S01]  /*a2e0*/  I2FP.F32.S32 R3, R3 ;  /* 0x0000000300037245 */ /* 0x000fe20000201400 */
[-C--:B------:R-:W-:Y:S01]  /*a2f0*/  FFMA.FTZ R42, R189, -R132.reuse, R42 ;  /* 0x80000084bd2a7223 */ /* 0x080fe2000001002a */
[----:B------:R-:W-:Y:S01]  /*a300*/  @!P1 IADD3 R180, -R0, 0x9, RZ ;  /* 0x0000000900b49810 */ /* 0x000fe20007ffe1ff */
[-C--:B------:R-:W-:Y:S01]  /*a310*/  FFMA.FTZ R80, R2, -R132.reuse, R80 ;  /* 0x8000008402507223 */ /* 0x080fe20000010050 */
[----:B------:R-:W-:Y:S01]  /*a320*/  ISETP.GE.AND P1, PT, R188, RZ, PT ;  /* 0x000000ffbc00720c */ /* 0x000fe20003f26270 */
[CC--:B------:R-:W-:Y:S01]  /*a330*/  FFMA.FTZ R56, R3.reuse, -R132.reuse, R56 ;  /* 0x8000008403387223 */ /* 0x0c0fe20000010038 */
[C---:B------:R-:W-:Y:S01]  /*a340*/  @!P5 IADD3 R183, -R0.reuse, 0x28, RZ ;  /* 0x0000002800b7d810 */ /* 0x040fe20007ffe1ff */
[----:B------:R-:W-:Y:S01]  /*a350*/  FFMA.FTZ R62, R3, -R132, R62 ;  /* 0x80000084033e7223 */ /* 0x000fe2000001003e */
[----:B------:R-:W-:Y:S01]  /*a360*/  @P4 LOP3.LUT R213, R213, 0x1, RZ, 0xfc, !PT ;  /* 0x00000001d5d54812 */ /* 0x000fe200078efcff */
[----:B------:R-:W-:Y:S01]  /*a370*/  VIADD R3, R0, 0xffffffbf ;  /* 0xffffffbf00037836 */ /* 0x000fe20000000000 */
[----:B------:R-:W-:Y:S01]  /*a380*/  I2FP.F32.S32 R222, R180 ;  /* 0x000000b400de7245 */ /* 0x000fe20000201400 */
[-C--:B------:R-:W-:Y:S01]  /*a390*/  FFMA.FTZ R86, R2, -R132.reuse, R86 ;  /* 0x8000008402567223 */ /* 0x080fe20000010056 */
[----:B------:R-:W-:Y:S01]  /*a3a0*/  I2FP.F32.S32 R220, R183 ;  /* 0x000000b700dc7245 */ /* 0x000fe20000201400 */
[C---:B------:R-:W-:Y:S01]  /*a3b0*/  VIADD R2, R0.reuse, 0xffffffb7 ;  /* 0xffffffb700027836 */ /* 0x040fe20000000000 */
[----:B------:R-:W-:Y:S01]  /*a3c0*/  ISETP.GE.AND P2, PT, R3, RZ, PT ;  /* 0x000000ff0300720c */ /* 0x000fe20003f46270 */
[----:B------:R-:W-:Y:S01]  /*a3d0*/  VIADD R189, R0, 0xffffffe0 ;  /* 0xffffffe000bd7836 */ /* 0x000fe20000000000 */
[----:B------:R-:W-:Y:S01]  /*a3e0*/  ISETP.GE.AND P5, PT, R209, RZ, PT ;  /* 0x000000ffd100720c */ /* 0x000fe20003fa6270 */
[-C--:B------:R-:W-:Y:S01]  /*a3f0*/  FFMA.FTZ R6, R206, -R132.reuse, R6 ;  /* 0x80000084ce067223 */ /* 0x080fe20000010006 */
[----:B------:R-:W-:Y:S01]  /*a400*/  @!P1 IADD3 R188, -R0, 0x21, RZ ;  /* 0x0000002100bc9810 */ /* 0x000fe20007ffe1ff */
[CC--:B------:R-:W-:Y:S01]  /*a410*/  FFMA.FTZ R60, R206.reuse, -R132.reuse, R60 ;  /* 0x80000084ce3c7223 */ /* 0x0c0fe2000001003c */
[----:B------:R-:W-:Y:S01]  /*a420*/  LOP3.LUT P1, RZ, R213, 0x1, RZ, 0xc0, !PT ;  /* 0x00000001d5ff7812 */ /* 0x000fe2000782c0ff */
[-C--:B------:R-:W-:Y:S01]  /*a430*/  FFMA.FTZ R74, R206, -R132.reuse, R74 ;  /* 0x80000084ce4a7223 */ /* 0x080fe2000001004a */
[C---:B------:R-:W-:Y:S01]  /*a440*/  @!P3 IADD3 R137, -R0.reuse, 0x40, RZ ;  /* 0x000000400089b810 */ /* 0x040fe20007ffe1ff */
[----:B------:R-:W-:Y:S01]  /*a450*/  VIADD R206, R0, 0xffffffc7 ;  /* 0xffffffc700ce7836 */ /* 0x000fe20000000000 */
[----:B------:R-:W-:Y:S01]  /*a460*/  ISETP.GE.AND P3, PT, R2, RZ, PT ;  /* 0x000000ff0200720c */ /* 0x000fe20003f66270 */
[-C--:B------:R-:W-:Y:S01]  /*a470*/  FFMA.FTZ R7, R205, -R132.reuse, R7 ;  /* 0x80000084cd077223 */ /* 0x080fe20000010007 */
[----:B------:R-:W-:Y:S01]  /*a480*/  ISETP.GE.AND P4, PT, R207, RZ, PT ;  /* 0x000000ffcf00720c */ /* 0x000fe20003f86270 */
[CC--:B------:R-:W-:Y:S01]  /*a490*/  FFMA.FTZ R61, R205.reuse, -R132.reuse, R61 ;  /* 0x80000084cd3d7223 */ /* 0x0c0fe2000001003d */
[C---:B------:R-:W-:Y:S01]  /*a4a0*/  @!P2 IADD3 R3, -R0.reuse, 0x41, RZ ;  /* 0x000000410003a810 */ /* 0x040fe20007ffe1ff */
[-C--:B------:R-:W-:Y:S01]  /*a4b0*/  FFMA.FTZ R75, R205, -R132.reuse, R75 ;  /* 0x80000084cd4b7223 */ /* 0x080fe2000001004b */
[----:B------:R-:W-:Y:S01]  /*a4c0*/  ISETP.GE.AND P2, PT, R181, RZ, PT ;  /* 0x000000ffb500720c */ /* 0x000fe20003f46270 */
[----:B------:R-:W-:Y:S01]  /*a4d0*/  VIADD R205, R0, 0xffffffb0 ;  /* 0xffffffb000cd7836 */ /* 0x000fe20000000000 */
[----:B------:R-:W-:Y:S01]  /*a4e0*/  I2FP.F32.S32 R3, R3 ;  /* 0x0000000300037245 */ /* 0x000fe20000201400 */
[-C--:B------:R-:W-:Y:S01]  /*a4f0*/  FFMA.FTZ R4, R208, -R132.reuse, R4 ;  /* 0x80000084d0047223 */ /* 0x080fe20000010004 */
[----:B------:R-:W-:Y:S01]  /*a500*/  @!P1 IADD3 R182, -R0, 0x29, RZ ;  /* 0x0000002900b69810 */ /* 0x000fe20007ffe1ff */
[-C--:B------:R-:W-:Y:S01]  /*a510*/  FFMA.FTZ R29, R190, -R132.reuse, R29 ;  /* 0x80000084be1d7223 */ /* 0x080fe2000001001d */
[----:B------:R-:W-:Y:S01]  /*a520*/  LOP3.LUT R213, R213, 0xfffffff7, RZ, 0xc0, !PT ;  /* 0xfffffff7d5d57812 */ /* 0x000fe200078ec0ff */
[C---:B------:R-:W-:Y:S01]  /*a530*/  FFMA.FTZ R69, R3.reuse, -R132, R69 ;  /* 0x8000008403457223 */ /* 0x040fe20000010045 */
[----:B------:R-:W-:Y:S01]  /*a540*/  I2FP.F32.S32 R141, R182 ;  /* 0x000000b6008d7245 */ /* 0x000fe20000201400 */
[-C--:B------:R-:W-:Y:S01]  /*a550*/  FFMA.FTZ R83, R3, -R132.reuse, R83 ;  /* 0x8000008403537223 */ /* 0x080fe20000010053 */
[----:B------:R-:W-:Y:S01]  /*a560*/  @P5 LOP3.LUT R213, R213, 0x8, RZ, 0xfc, !PT ;  /* 0x00000008d5d55812 */ /* 0x000fe200078efcff */
[----:B------:R-:W-:Y:S01]  /*a570*/  VIADD R3, R0, 0xffffffe7 ;  /* 0xffffffe700037836 */ /* 0x000fe20000000000 */
[----:B------:R-:W-:Y:S01]  /*a580*/  I2FP.F32.S32 R137, R137 ;  /* 0x0000008900897245 */ /* 0x000fe20000201400 */
[-C--:B------:R-:W-:Y:S01]  /*a590*/  FFMA.FTZ R43, R190, -R132.reuse, R43 ;  /* 0x80000084be2b7223 */ /* 0x080fe2000001002b */
[----:B------:R-:W-:Y:S01]  /*a5a0*/  @!P2 IADD3 R181, -R0, 0x8, RZ ;  /* 0x0000000800b5a810 */ /* 0x000fe20007ffe1ff */
[-C--:B------:R-:W-:Y:S01]  /*a5b0*/  FFMA.FTZ R72, R208, -R132.reuse, R72 ;  /* 0x80000084d0487223 */ /* 0x080fe20000010048 */
[----:B------:R-:W-:Y:S01]  /*a5c0*/  ISETP.GE.AND P0, PT, R3, RZ, PT ;  /* 0x000000ff0300720c */ /* 0x000fe20003f06270 */
[CC--:B------:R-:W-:Y:S01]  /*a5d0*/  FFMA.FTZ R68, R137.reuse, -R132.reuse, R68 ;  /* 0x8000008489447223 */ /* 0x0c0fe20000010044 */
[----:B------:R-:W-:Y:S01]  /*a5e0*/  I2FP.F32.S32 R181, R181 ;  /* 0x000000b500b57245 */ /* 0x000fe20000201400 */
[-C--:B------:R-:W-:Y:S01]  /*a5f0*/  FFMA.FTZ R82, R137, -R132.reuse, R82 ;  /* 0x8000008489527223 */ /* 0x080fe20000010052 */
[----:B------:R-:W-:Y:S01]  /*a600*/  ISETP.GE.AND P2, PT, R189, RZ, PT ;  /* 0x000000ffbd00720c */ /* 0x000fe20003f46270 */
[C---:B------:R-:W-:Y:S01]  /*a610*/  VIADD R137, R0.reuse, 0xffffffe8 ;  /* 0xffffffe800897836 */ /* 0x040fe20000000000 */
[C---:B------:R-:W-:Y:S01]  /*a620*/  @!P3 IADD3 R2, -R0.reuse, 0x49, RZ ;  /* 0x000000490002b810 */ /* 0x040fe20007ffe1ff */
[CC--:B------:R-:W-:Y:S01]  /*a630*/  FFMA.FTZ R16, R181.reuse, -R132.reuse, R16 ;  /* 0x80000084b5107223 */ /* 0x0c0fe20000010010 */
[----:B------:R-:W-:Y:S01]  /*a640*/  @!P4 IADD3 R207, -R0, 0x38, RZ ;  /* 0x0000003800cfc810 */ /* 0x000fe20007ffe1ff */
[CC--:B------:R-:W-:Y:S01]  /*a650*/  FFMA.FTZ R22, R181.reuse, -R132.reuse, R22 ;  /* 0x80000084b5167223 */ /* 0x0c0fe20000010016 */
[----:B------:R-:W-:Y:S01]  /*a660*/  ISETP.GE.AND P3, PT, R206, RZ, PT ;  /* 0x000000ffce00720c */ /* 0x000fe20003f66270 */
[-C--:B------:R-:W-:Y:S01]  /*a670*/  FFMA.FTZ R76, R181, -R132.reuse, R76 ;  /* 0x80000084b54c7223 */ /* 0x080fe2000001004c */
[----:B------:R-:W-:Y:S01]  /*a680*/  LOP3.LUT P4, RZ, R213, 0x8, RZ, 0xc0, !PT ;  /* 0x00000008d5ff7812 */ /* 0x000fe2000788c0ff */
[-C--:B------:R-:W-:Y:S01]  /*a690*/  FFMA.FTZ R90, R181, -R132.reuse, R90 ;  /* 0x80000084b55a7223 */ /* 0x080fe2000001005a */
[----:B------:R-:W-:Y:S01]  /*a6a0*/  @!P0 IADD3 R3, -R0, 0x19, RZ ;  /* 0x0000001900038810 */ /* 0x000fe20007ffe1ff */
[----:B------:R-:W1:Y:S01]  /*a6b0*/  LDSM.16.M88.4 R180, [R198] ;  /* 0x00000000c6b4783b */ /* 0x000e620000000200 */
[----:B------:R-:W-:Y:S01]  /*a6c0*/  ISETP.GE.AND P0, PT, R191, RZ, PT ;  /* 0x000000ffbf00720c */ /* 0x000fe20003f06270 */
[----:B------:R-:W-:Y:S04]  /*a6d0*/  DEPBAR.LE SB0, 0x0 ;  /* 0x000080000000791a */ /* 0x000fe80000000000 */
[----:B------:R-:W-:Y:S01]  /*a6e0*/  LOP3.LUT R213, R213, 0xfffffffb, RZ, 0xc0, !PT ;  /* 0xfffffffbd5d57812 */ /* 0x000fe200078ec0ff */
[-C--:B------:R-:W-:Y:S01]  /*a6f0*/  FFMA.FTZ R18, R208, -R132.reuse, R18 ;  /* 0x80000084d0127223 */ /* 0x080fe20000010012 */
[----:B------:R-:W-:Y:S01]  /*a700*/  @!P2 IADD3 R189, -R0, 0x20, RZ ;  /* 0x0000002000bda810 */ /* 0x000fe20007ffe1ff */
[----:B------:R-:W-:Y:S01]  /*a710*/  BAR.SYNC.DEFER_BLOCKING 0x0 ;  /* 0x0000000000007b1d */ /* 0x000fe20000010000 */
[----:B------:R-:W-:Y:S01]  /*a720*/  ISETP.GE.AND P6, PT, R137, RZ, PT ;  /* 0x000000ff8900720c */ /* 0x000fe20003fc6270 */
[-C--:B------:R-:W-:Y:S01]  /*a730*/  FFMA.FTZ R78, R208, -R132.reuse, R78 ;  /* 0x80000084d04e7223 */ /* 0x080fe2000001004e */
[----:B------:R-:W-:Y:S01]  /*a740*/  ISETP.GE.AND P2, PT, R205, RZ, PT ;  /* 0x000000ffcd00720c */ /* 0x000fe20003f46270 */
[C---:B------:R-:W-:Y:S01]  /*a750*/  VIADD R190, R0.reuse, 0xffffffcf ;  /* 0xffffffcf00be7836 */ /* 0x040fe20000000000 */
[C---:B------:R-:W-:Y:S01]  /*a760*/  @!P0 IADD3 R191, -R0.reuse, 0x30, RZ ;  /* 0x0000003000bf8810 */ /* 0x040fe20007ffe1ff */
[----:B------:R-:W-:Y:S01]  /*a770*/  VIADD R208, R0, 0xffffffaf ;  /* 0xffffffaf00d07836 */ /* 0x000fe20000000000 */
[----:B------:R-:W-:Y:S01]  /*a780*/  ISETP.GE.AND P0, PT, R210, RZ, PT ;  /* 0x000000ffd200720c */ /* 0x000fe20003f06270 */
[-C--:B------:R-:W-:Y:S01]  /*a790*/  FFMA.FTZ R17, R222, -R132.reuse, R17 ;  /* 0x80000084de117223 */ /* 0x080fe20000010011 */
[----:B------:R-:W-:Y:S01]  /*a7a0*/  @!P3 IADD3 R206, -R0, 0x39, RZ ;  /* 0x0000003900ceb810 */ /* 0x000fe20007ffe1ff */
[-C--:B------:R-:W-:Y:S01]  /*a7b0*/  FFMA.FTZ R23, R222, -R132.reuse, R23 ;  /* 0x80000084de177223 */ /* 0x080fe20000010017 */
[----:B------:R-:W-:Y:S01]  /*a7c0*/  ISETP.GE.AND P1, PT, R208, RZ, PT ;  /* 0x000000ffd000720c */ /* 0x000fe20003f26270 */
[-C--:B------:R-:W-:Y:S01]  /*a7d0*/  FFMA.FTZ R48, R220, -R132.reuse, R48 ;  /* 0x80000084dc307223 */ /* 0x080fe20000010030 */
[C---:B------:R-:W-:Y:S01]  /*a7e0*/  @!P4 IADD3 R209, -R0.reuse, 0x58, RZ ;  /* 0x0000005800d1c810 */ /* 0x040fe20007ffe1ff */
[CC--:B------:R-:W-:Y:S01]  /*a7f0*/  FFMA.FTZ R49, R141.reuse, -R132.reuse, R49 ;  /* 0x800000848d317223 */ /* 0x0c0fe20000010031 */
[----:B------:R-:W-:Y:S01]  /*a800*/  @!P6 IADD3 R137, -R0, 0x18, RZ ;  /* 0x000000180089e810 */ /* 0x000fe20007ffe1ff */
[-C--:B------:R-:W-:Y:S01]  /*a810*/  FFMA.FTZ R54, R220, -R132.reuse, R54 ;  /* 0x80000084dc367223 */ /* 0x080fe20000010036 */
[----:B------:R-:W-:Y:S01]  /*a820*/  @!P2 IADD3 R205, -R0, 0x50, RZ ;  /* 0x0000005000cda810 */ /* 0x000fe20007ffe1ff */
[-C--:B------:R-:W-:Y:S01]  /*a830*/  FFMA.FTZ R55, R141, -R132.reuse, R55 ;  /* 0x800000848d377223 */ /* 0x080fe20000010037 */
[----:B------:R-:W-:Y:S01]  /*a840*/  ISETP.GE.AND P6, PT, R190, RZ, PT ;  /* 0x000000ffbe00720c */ /* 0x000fe20003fc6270 */
[CC--:B------:R-:W-:Y:S01]  /*a850*/  FFMA.FTZ R77, R222.reuse, -R132.reuse, R77 ;  /* 0x80000084de4d7223 */ /* 0x0c0fe2000001004d */
[----:B------:R-:W-:Y:S01]  /*a860*/  @P0 LOP3.LUT R213, R213, 0x4, RZ, 0xfc, !PT ;  /* 0x00000004d5d50812 */ /* 0x000fe200078efcff */
[-C--:B------:R-:W-:Y:S01]  /*a870*/  FFMA.FTZ R91, R222, -R132.reuse, R91 ;  /* 0x80000084de5b7223 */ /* 0x080fe2000001005b */
[----:B------:R-:W-:Y:S01]  /*a880*/  ISETP.GE.AND P0, PT, R211, RZ, PT ;  /* 0x000000ffd300720c */ /* 0x000fe20003f06270 */
[-C--:B------:R-:W-:Y:S01]  /*a890*/  FFMA.FTZ R108, R220, -R132.reuse, R108 ;  /* 0x80000084dc6c7223 */ /* 0x080fe2000001006c */
[----:B------:R-:W-:Y:S01]  /*a8a0*/  LOP3.LUT P3, RZ, R213, 0x4, RZ, 0xc0, !PT ;  /* 0x00000004d5ff7812 */ /* 0x000fe2000786c0ff */
[-C--:B------:R-:W-:Y:S01]  /*a8b0*/  FFMA.FTZ R109, R141, -R132.reuse, R109 ;  /* 0x800000848d6d7223 */ /* 0x080fe2000001006d */
[----:B------:R-:W-:Y:S02]  /*a8c0*/  LOP3.LUT R213, R213, 0xfffffffd, RZ, 0xc0, !PT ;  /* 0xfffffffdd5d57812 */ /* 0x000fe400078ec0ff */
[C---:B------:R-:W-:Y:S02]  /*a8d0*/  @!P1 IADD3 R208, -R0.reuse, 0x51, RZ ;  /* 0x0000005100d09810 */ /* 0x040fe40007ffe1ff */
[----:B------:R-:W-:Y:S01]  /*a8e0*/  ISETP.GE.AND P5, PT, R215, RZ, PT ;  /* 0x000000ffd700720c */ /* 0x000fe20003fa6270 */
[-C--:B-1----:R-:W-:Y:S05]  /*a8f0*/  HMMA.16816.F32.BF16 R116, R176, R180.reuse, R116 ;  /* 0x000000b4b074723c */ /* 0x082fea0000041874 */
[----:B------:R-:W-:Y:S01]  /*a900*/  @P0 LOP3.LUT R213, R213, 0x2, RZ, 0xfc, !PT ;  /* 0x00000002d5d50812 */ /* 0x000fe200078efcff */
[C---:B------:R-:W-:Y:S04]  /*a910*/  HMMA.16816.F32.BF16 R120, R184.reuse, R180, R120 ;  /* 0x000000b4b878723c */ /* 0x040fe80000041878 */
[----:B------:R-:W-:Y:S02]  /*a920*/  LOP3.LUT P2, RZ, R213, 0x2, RZ, 0xc0, !PT ;  /* 0x00000002d5ff7812 */ /* 0x000fe4000784c0ff */
[----:B------:R-:W-:Y:S01]  /*a930*/  @!P6 IADD3 R190, -R0, 0x31, RZ ;  /* 0x0000003100bee810 */ /* 0x000fe20007ffe1ff */
[-C--:B------:R-:W-:Y:S03]  /*a940*/  HMMA.16816.F32.BF16 R124, R184, R182.reuse, R124 ;  /* 0x000000b6b87c723c */ /* 0x080fe6000004187c */
[----:B------:R-:W-:Y:S02]  /*a950*/  ISETP.GE.AND P0, PT, R212, RZ, PT ;  /* 0x000000ffd400720c */ /* 0x000fe40003f06270 */
[----:B------:R-:W-:Y:S01]  /*a960*/  @!P3 IADD3 R210, -R0, 0x59, RZ ;  /* 0x0000005900d2b810 */ /* 0x000fe20007ffe1ff */
[----:B------:R-:W-:Y:S04]  /*a970*/  HMMA.16816.F32.BF16 R128, R176, R182, R128 ;  /* 0x000000b6b080723c */ /* 0x000fe80000041880 */
[----:B------:R-:W-:Y:S02]  /*a980*/  ISETP.GE.AND P6, PT, R214, RZ, PT ;  /* 0x000000ffd600720c */ /* 0x000fe40003fc6270 */
[----:B------:R-:W-:Y:S02]  /*a990*/  @!P2 IADD3 R211, -R0, 0x60, RZ ;  /* 0x0000006000d3a810 */ /* 0x000fe40007ffe1ff */
[----:B------:R-:W-:Y:S02]  /*a9a0*/  ISETP.GE.AND P4, PT, R216, RZ, PT ;  /* 0x000000ffd800720c */ /* 0x000fe40003f86270 */
[----:B------:R-:W-:Y:S01]  /*a9b0*/  ISETP.GE.AND P3, PT, R217, RZ, PT ;  /* 0x000000ffd900720c */ /* 0x000fe20003f66270 */
[-C--:B------:R-:W-:Y:S01]  /*a9c0*/  FFMA.FTZ R122, R220, -R132.reuse, R122 ;  /* 0x80000084dc7a7223 */ /* 0x080fe2000001007a */
[----:B------:R-:W-:Y:S01]  /*a9d0*/  ISETP.GE.AND P2, PT, R218, RZ, PT ;  /* 0x000000ffda00720c */ /* 0x000fe20003f46270 */
[----:B------:R-:W-:Y:S01]  /*a9e0*/  FFMA.FTZ R123, R141, -R132, R123 ;  /* 0x800000848d7b7223 */ /* 0x000fe2000001007b */
[----:B------:R-:W-:Y:S02]  /*a9f0*/  ISETP.GE.AND P1, PT, R219, RZ, PT ;  /* 0x000000ffdb00720c */ /* 0x000fe40003f26270 */
[C---:B------:R-:W-:Y:S02]  /*aa00*/  @!P0 IADD3 R212, -R0.reuse, 0x61, RZ ;  /* 0x0000006100d48810 */ /* 0x040fe40007ffe1ff */
[C---:B------:R-:W-:Y:S02]  /*aa10*/  @!P6 IADD3 R214, -R0.reuse, 0x68, RZ ;  /* 0x0000006800d6e810 */ /* 0x040fe40007ffe1ff */
[C---:B------:R-:W-:Y:S02]  /*aa20*/  @!P5 IADD3 R215, -R0.reuse, 0x69, RZ ;  /* 0x0000006900d7d810 */ /* 0x040fe40007ffe1ff */
[C---:B------:R-:W-:Y:S02]  /*aa30*/  @!P4 IADD3 R216, -R0.reuse, 0x70, RZ ;  /* 0x0000007000d8c810 */ /* 0x040fe40007ffe1ff */
[C---:B------:R-:W-:Y:S02]  /*aa40*/  @!P3 IADD3 R217, -R0.reuse, 0x71, RZ ;  /* 0x0000007100d9b810 */ /* 0x040fe40007ffe1ff */
[C---:B------:R-:W-:Y:S02]  /*aa50*/  @!P2 IADD3 R218, -R0.reuse, 0x78, RZ ;  /* 0x0000007800daa810 */ /* 0x040fe40007ffe1ff */
[----:B------:R-:W-:Y:S02]  /*aa60*/  @!P1 IADD3 R219, -R0, 0x79, RZ ;  /* 0x0000007900db9810 */ /* 0x000fe40007ffe1ff */
[----:B------:R-:W-:Y:S02]  /*aa70*/  I2FP.F32.S32 R0, R138 ;  /* 0x0000008a00007245 */ /* 0x000fe40000201400 */
[----:B------:R-:W-:Y:S02]  /*aa80*/  I2FP.F32.S32 R224, R137 ;  /* 0x0000008900e07245 */ /* 0x000fe40000201400 */
[----:B------:R-:W-:Y:S01]  /*aa90*/  I2FP.F32.S32 R137, R205 ;  /* 0x000000cd00897245 */ /* 0x000fe20000201400 */
[C---:B------:R-:W-:Y:S01]  /*aaa0*/  FFMA.FTZ R21, R0.reuse, -R132, R21 ;  /* 0x8000008400157223 */ /* 0x040fe20000010015 */
[----:B------:R-:W-:Y:S01]  /*aab0*/  I2FP.F32.S32 R138, R208 ;  /* 0x000000d0008a7245 */ /* 0x000fe20000201400 */
[CC--:B------:R-:W-:Y:S01]  /*aac0*/  FFMA.FTZ R35, R0.reuse, -R132.reuse, R35 ;  /* 0x8000008400237223 */ /* 0x0c0fe20000010023 */
[----:B------:R-:W-:Y:S01]  /*aad0*/  I2FP.F32.S32 R223, R3 ;  /* 0x0000000300df7245 */ /* 0x000fe20000201400 */
[CC--:B------:R-:W-:Y:S01]  /*aae0*/  FFMA.FTZ R89, R0.reuse, -R132.reuse, R89 ;  /* 0x8000008400597223 */ /* 0x0c0fe20000010059 */
[----:B------:R-:W-:Y:S01]  /*aaf0*/  I2FP.F32.S32 R3, R209 ;  /* 0x000000d100037245 */ /* 0x000fe20000201400 */
[----:B------:R-:W-:Y:S01]  /*ab00*/  FFMA.FTZ R95, R0, -R132, R95 ;  /* 0x80000084005f7223 */ /* 0x000fe2000001005f */
[----:B------:R-:W-:Y:S01]  /*ab10*/  I2FP.F32.S32 R0, R210 ;  /* 0x000000d200007245 */ /* 0x000fe20000201400 */
[CC--:B------:R-:W-:Y:S01]  /*ab20*/  FFMA.FTZ R84, R137.reuse, -R132.reuse, R84 ;  /* 0x8000008489547223 */ /* 0x0c0fe20000010054 */
[----:B------:R-:W-:Y:S01]  /*ab30*/  I2FP.F32.S32 R139, R139 ;  /* 0x0000008b008b7245 */ /* 0x000fe20000201400 */
[-C--:B------:R-:W-:Y:S01]  /*ab40*/  FFMA.FTZ R85, R138, -R132.reuse, R85 ;  /* 0x800000848a557223 */ /* 0x080fe20000010055 */
[----:B------:R-:W-:Y:S01]  /*ab50*/  I2FP.F32.S32 R189, R189 ;  /* 0x000000bd00bd7245 */ /* 0x000fe20000201400 */
[C---:B------:R-:W-:Y:S01]  /*ab60*/  FFMA.FTZ R97, R0.reuse, -R132, R97 ;  /* 0x8000008400617223 */ /* 0x040fe20000010061 */
[----:B------:R-:W-:Y:S01]  /*ab70*/  I2FP.F32.S32 R188, R188 ;  /* 0x000000bc00bc7245 */ /* 0x000fe20000201400 */
[-C--:B------:R-:W-:Y:S01]  /*ab80*/  FFMA.FTZ R103, R0, -R132.reuse, R103 ;  /* 0x8000008400677223 */ /* 0x080fe20000010067 */
[----:B------:R-:W-:Y:S01]  /*ab90*/  I2FP.F32.S32 R0, R217 ;  /* 0x000000d900007245 */ /* 0x000fe20000201400 */
[-C--:B------:R-:W-:Y:S01]  /*aba0*/  FFMA.FTZ R98, R137, -R132.reuse, R98 ;  /* 0x8000008489627223 */ /* 0x080fe20000010062 */
[----:B------:R-:W-:Y:S01]  /*abb0*/  I2FP.F32.S32 R137, R215 ;  /* 0x000000d700897245 */ /* 0x000fe20000201400 */
[----:B------:R-:W-:Y:S01]  /*abc0*/  FFMA.FTZ R99, R138, -R132, R99 ;  /* 0x800000848a637223 */ /* 0x000fe20000010063 */
[----:B------:R-:W-:Y:S01]  /*abd0*/  I2FP.F32.S32 R138, R214 ;  /* 0x000000d6008a7245 */ /* 0x000fe20000201400 */
[C---:B------:R-:W-:Y:S01]  /*abe0*/  FFMA.FTZ R96, R3.reuse, -R132, R96 ;  /* 0x8000008403607223 */ /* 0x040fe20000010060 */
[----:B------:R-:W-:Y:S01]  /*abf0*/  I2FP.F32.S32 R2, R2 ;  /* 0x0000000200027245 */ /* 0x000fe20000201400 */
[----:B------:R-:W-:Y:S01]  /*ac00*/  FFMA.FTZ R102, R3, -R132, R102 ;  /* 0x8000008403667223 */ /* 0x000fe20000010066 */
[----:B------:R-:W-:Y:S01]  /*ac10*/  I2FP.F32.S32 R3, R216 ;  /* 0x000000d800037245 */ /* 0x000fe20000201400 */
[CC--:B------:R-:W-:Y:S01]  /*ac20*/  FFMA.FTZ R117, R0.reuse, -R132.reuse, R117 ;  /* 0x8000008400757223 */ /* 0x0c0fe20000010075 */
[----:B------:R-:W-:Y:S01]  /*ac30*/  I2FP.F32.S32 R191, R191 ;  /* 0x000000bf00bf7245 */ /* 0x000fe20000201400 */
[-C--:B------:R-:W-:Y:S01]  /*ac40*/  FFMA.FTZ R131, R0, -R132.reuse, R131 ;  /* 0x8000008400837223 */ /* 0x080fe20000010083 */
[----:B------:R-:W-:Y:S01]  /*ac50*/  FMNMX.FTZ R0, R6, R133, !PT ;  /* 0x0000008506007209 */ /* 0x000fe20007810000 */
[CC--:B------:R-:W-:Y:S01]  /*ac60*/  FFMA.FTZ R112, R138.reuse, -R132.reuse, R112 ;  /* 0x800000848a707223 */ /* 0x0c0fe20000010070 */
[----:B------:R-:W-:Y:S01]  /*ac70*/  I2FP.F32.S32 R207, R207 ;  /* 0x000000cf00cf7245 */ /* 0x000fe20000201400 */
[----:B------:R-:W-:Y:S01]  /*ac80*/  FFMA.FTZ R113, R137, -R132, R113 ;  /* 0x8000008489717223 */ /* 0x000fe20000010071 */
[----:B------:R-:W-:Y:S01]  /*ac90*/  FMNMX.FTZ R0, R7, R0, !PT ;  /* 0x0000000007007209 */ /* 0x000fe20007810000 */
[----:B------:R-:W-:Y:S01]  /*aca0*/  FFMA.FTZ R118, R138, -R132, R118 ;  /* 0x800000848a767223 */ /* 0x000fe20000010076 */
[----:B------:R-:W-:Y:S01]  /*acb0*/  I2FP.F32.S32 R138, R218 ;  /* 0x000000da008a7245 */ /* 0x000fe20000201400 */
[-C--:B------:R-:W-:Y:S01]  /*acc0*/  FFMA.FTZ R119, R137, -R132.reuse, R119 ;  /* 0x8000008489777223 */ /* 0x080fe20000010077 */
[----:B------:R-:W-:Y:S01]  /*acd0*/  I2FP.F32.S32 R137, R219 ;  /* 0x000000db00897245 */ /* 0x000fe20000201400 */
[C---:B------:R-:W-:Y:S01]  /*ace0*/  FFMA.FTZ R116, R3.reuse, -R132, R116 ;  /* 0x8000008403747223 */ /* 0x040fe20000010074 */
[----:B------:R-:W-:Y:S01]  /*acf0*/  I2FP.F32.S32 R206, R206 ;  /* 0x000000ce00ce7245 */ /* 0x000fe20000201400 */
[----:B------:R-:W-:Y:S01]  /*ad00*/  FFMA.FTZ R130, R3, -R132, R130 ;  /* 0x8000008403827223 */ /* 0x000fe20000010082 */
[----:B------:R-:W-:Y:S01]  /*ad10*/  FMNMX.FTZ R3, R4, R134, !PT ;  /* 0x0000008604037209 */ /* 0x000fe20007810000 */
[-C--:B------:R-:W-:Y:S01]  /*ad20*/  FFMA.FTZ R128, R138, -R132.reuse, R128 ;  /* 0x800000848a807223 */ /* 0x080fe20000010080 */
[----:B------:R-:W-:Y:S01]  /*ad30*/  I2FP.F32.S32 R140, R211 ;  /* 0x000000d3008c7245 */ /* 0x000fe20000201400 */
[-C--:B------:R-:W-:Y:S01]  /*ad40*/  FFMA.FTZ R129, R137, -R132.reuse, R129 ;  /* 0x8000008489817223 */ /* 0x080fe20000010081 */
[----:B------:R-:W-:Y:S01]  /*ad50*/  FMNMX.FTZ R137, R10, R135, !PT ;  /* 0x000000870a897209 */ /* 0x000fe20007810000 */
[-C--:B------:R-:W-:Y:S01]  /*ad60*/  FFMA.FTZ R20, R139, -R132.reuse, R20 ;  /* 0x800000848b147223 */ /* 0x080fe20000010014 */
[----:B------:R-:W-:Y:S01]  /*ad70*/  FMNMX.FTZ R138, R5, R3, !PT ;  /* 0x00000003058a7209 */ /* 0x000fe20007810000 */
[----:B------:R-:W-:Y:S01]  /*ad80*/  FFMA.FTZ R34, R139, -R132, R34 ;  /* 0x800000848b227223 */ /* 0x000fe20000010022 */
[----:B------:R-:W-:Y:S01]  /*ad90*/  FMNMX.FTZ R3, R18, R0, !PT ;  /* 0x0000000012037209 */ /* 0x000fe20007810000 */
[----:B------:R-:W-:Y:S01]  /*ada0*/  FFMA.FTZ R32, R224, -R132, R32 ;  /* 0x80000084e0207223 */ /* 0x000fe20000010020 */
[----:B------:R-:W-:Y:S01]  /*adb0*/  FMNMX.FTZ R0, R8, R136, !PT ;  /* 0x0000008808007209 */ /* 0x000fe20007810000 */
[-C--:B------:R-:W-:Y:S01]  /*adc0*/  FFMA.FTZ R33, R223, -R132.reuse, R33 ;  /* 0x80000084df217223 */ /* 0x080fe20000010021 */
        /* <DEDUP_REMOVED lines=17> */
[CC--:B------:R-:W-:Y:S01]  /*aee0*/  FFMA.FTZ R52, R191.reuse, -R132.reuse, R52 ;  /* 0x80000084bf347223 */ /* 0x0c0fe20000010034 */
        /* <DEDUP_REMOVED lines=40> */
[----:B------:R-:W-:Y:S02]  /*b170*/  FMNMX.FTZ R137, R37, R137, !PT ;  /* 0x0000008925897209 */ /* 0x000fe40007810000 */
[----:B------:R-:W-:Y:S02]  /*b180*/  FMNMX.FTZ R180, R50, R180, !PT ;  /* 0x000000b432b47209 */ /* 0x000fe40007810000 */
[----:B------:R-:W-:Y:S02]  /*b190*/  FMNMX.FTZ R3, R40, R3, !PT ;  /* 0x0000000328037209 */ /* 0x000fe40007810000 */
[----:B------:R-:W-:Y:S02]  /*b1a0*/  FMNMX.FTZ R0, R43, R0, !PT ;  /* 0x000000002b007209 */ /* 0x000fe40007810000 */
[----:B------:R-:W-:Y:S02]  /*b1b0*/  FMNMX.FTZ R137, R48, R137, !PT ;  /* 0x0000008930897209 */ /* 0x000fe40007810000 */
[----:B------:R-:W-:Y:S02]  /*b1c0*/  FMNMX.FTZ R180, R51, R180, !PT ;  /* 0x000000b433b47209 */ /* 0x000fe40007810000 */
[----:B------:R-:W-:Y:S02]  /*b1d0*/  I2FP.F32.S32 R2, R190 ;  /* 0x000000be00027245 */ /* 0x000fe40000201400 */
[----:B------:R-:W-:Y:S02]  /*b1e0*/  FMNMX.FTZ R3, R41, R3, !PT ;  /* 0x0000000329037209 */ /* 0x000fe40007810000 */
[----:B------:R-:W-:Y:S01]  /*b1f0*/  FMNMX.FTZ R0, R46, R0, !PT ;  /* 0x000000002e007209 */ /* 0x000fe20007810000 */
[CC--:B------:R-:W-:Y:S01]  /*b200*/  FFMA.FTZ R53, R2.reuse, -R132.reuse, R53 ;  /* 0x8000008402357223 */ /* 0x0c0fe20000010035 */
        /* <DEDUP_REMOVED lines=51> */
[-C--:B------:R-:W-:Y:S01]  /*b540*/  FFMA.FTZ R101, R139, -R132.reuse, R101 ;  /* 0x800000848b657223 */ /* 0x080fe20000010065 */
        /* <DEDUP_REMOVED lines=15> */
[----:B------:R-:W-:Y:S02]  /*b640*/  ISETP.GT.AND P6, PT, R225, RZ, PT ;  /* 0x000000ffe100720c */ /* 0x000fe40003fc4270 */
        /* <DEDUP_REMOVED lines=12> */
[----:B------:R-:W-:Y:S02]  /*b710*/  LOP3.LUT P0, RZ, R213, 0x10, RZ, 0xc0, !PT ;  /* 0x00000010d5ff7812 */ /* 0x000fe4000780c0ff */
[----:B------:R-:W-:Y:S02]  /*b720*/  FMNMX.FTZ R188, R120, R3, !PT ;  /* 0x0000000378bc7209 */ /* 0x000fe40007810000 */
[----:B------:R-:W-:Y:S02]  /*b730*/  FMNMX.FTZ R0, R123, R0, !PT ;  /* 0x000000007b007209 */ /* 0x000fe40007810000 */
[----:B------:R-:W-:Y:S02]  /*b740*/  FMNMX.FTZ R183, R128, R137, !PT ;  /* 0x0000008980b77209 */ /* 0x000fe40007810000 */
[----:B------:R-:W-:Y:S01]  /*b750*/  FMNMX.FTZ R180, R131, R180, !PT ;  /* 0x000000b483b47209 */ /* 0x000fe20007810000 */
[----:B------:R-:W-:Y:S06]  /*b760*/  @P6 BRA `(.L_x_139) ;  /* 0xffffffd400a06947 */ /* 0x000fec000383ffff */
.L_x_138:
[----:B------:R-:W-:Y:S01]  /*b770*/  FMNMX.FTZ R140, R129, R183, !PT ;  /* 0x000000b7818c7209 */ /* 0x000fe20007810000 */
[----:B------:R-:W-:Y:S01]  /*b780*/  FFMA.FTZ R125, R206, -R132, R125 ;  /* 0x80000084ce7d7223 */ /* 0x000fe2000001007d */
[----:B------:R-:W-:Y:S01]  /*b790*/  FMNMX.FTZ R3, R121, R188, !PT ;  /* 0x000000bc79037209 */ /* 0x000fe20007810000 */
[----:B-1----:R-:W-:Y:S01]  /*b7a0*/  SHFL.BFLY PT, R139, R180, 0x2, 0x1f ;  /* 0x0c401f00b48b7f89 */ /* 0x002fe200000e0000 */
[----:B------:R-:W-:Y:S01]  /*b7b0*/  FFMA.FTZ R127, R2, -R132, R127 ;  /* 0x80000084027f7223 */ /* 0x000fe2000001007f */
[----:B------:R-:W-:Y:S06]  /*b7c0*/  FMNMX.FTZ R0, R126, R0, !PT ;  /* 0x000000007e007209 */ /* 0x000fec0007810000 */
[----:B------:R-:W-:Y:S01]  /*b7d0*/  SHFL.BFLY PT, R137, R140, 0x2, 0x1f ;  /* 0x0c401f008c897f89 */ /* 0x000fe200000e0000 */
[----:B------:R-:W-:Y:S02]  /*b7e0*/  FMNMX.FTZ R3, R124, R3, !PT ;  /* 0x000000037c037209 */ /* 0x000fe40007810000 */
[----:B------:R-:W-:Y:S02]  /*b7f0*/  FMNMX.FTZ R0, R127, R0, !PT ;  /* 0x000000007f007209 */ /* 0x000fe40007810000 */
[----:B------:R-:W-:Y:S03]  /*b800*/  FMNMX.FTZ R3, R125, R3, !PT ;  /* 0x000000037d037209 */ /* 0x000fe60007810000 */
[----:B------:R-:W-:Y:S08]  /*b810*/  SHFL.BFLY PT, R2, R0, 0x2, 0x1f ;  /* 0x0c401f0000027f89 */ /* 0x000ff000000e0000 */
[----:B------:R-:W1:Y:S02]  /*b820*/  SHFL.BFLY PT, R138, R3, 0x2, 0x1f ;  /* 0x0c401f00038a7f89 */ /* 0x000e6400000e0000 */
[----:B-1----:R-:W-:Y:S02]  /*b830*/  FMNMX.FTZ R138, R3, R138, !PT ;  /* 0x0000008a038a7209 */ /* 0x002fe40007810000 */
[----:B------:R-:W-:Y:S02]  /*b840*/  FMNMX.FTZ R139, R180, R139, !PT ;  /* 0x0000008bb48b7209 */ /* 0x000fe40007810000 */
[----:B------:R-:W-:Y:S02]  /*b850*/  FMNMX.FTZ R140, R140, R137, !PT ;  /* 0x000000898c8c7209 */ /* 0x000fe40007810000 */
[----:B------:R-:W1:Y:S01]  /*b860*/  SHFL.BFLY PT, R142, R138, 0x1, 0x1f ;  /* 0x0c201f008a8e7f89 */ /* 0x000e6200000e0000 */
[----:B------:R-:W-:Y:S07]  /*b870*/  FMNMX.FTZ R2, R0, R2, !PT ;  /* 0x0000000200027209 */ /* 0x000fee0007810000 */
[----:B------:R-:W2:Y:S08]  /*b880*/  SHFL.BFLY PT, R137, R140, 0x1, 0x1f ;  /* 0x0c201f008c897f89 */ /* 0x000eb000000e0000 */
[----:B------:R-:W3:Y:S08]  /*b890*/  SHFL.BFLY PT, R141, R139, 0x1, 0x1f ;  /* 0x0c201f008b8d7f89 */ /* 0x000ef000000e0000 */
[----:B------:R-:W4:Y:S01]  /*b8a0*/  SHFL.BFLY PT, R3, R2, 0x1, 0x1f ;  /* 0x0c201f0002037f89 */ /* 0x000f2200000e0000 */
[----:B-1----:R-:W-:Y:S02]  /*b8b0*/  FMNMX.FTZ R138, R138, R142, !PT ;  /* 0x0000008e8a8a7209 */ /* 0x002fe40007810000 */
[----:B--2---:R-:W-:Y:S02]  /*b8c0*/  FMNMX.FTZ R140, R140, R137, !PT ;  /* 0x000000898c8c7209 */ /* 0x004fe40007810000 */
[----:B---3--:R-:W-:Y:S01]  /*b8d0*/  FMNMX.FTZ R139, R139, R141, !PT ;  /* 0x0000008d8b8b7209 */ /* 0x008fe20007810000 */
[----:B------:R-:W-:Y:S03]  /*b8e0*/  FMUL.FTZ R141, R138, UR4 ;  /* 0x000000048a8d7c20 */ /* 0x000fe60008410000 */
[C---:B------:R-:W-:Y:S01]  /*b8f0*/  FSETP.NEU.FTZ.AND P1, PT, R139.reuse, -INF , PT ;  /* 0xff8000008b00780b */ /* 0x040fe20003f3d000 */
[----:B------:R-:W-:Y:S04]  /*b900*/  FADD.FTZ R0, -R139, R133 ;  /* 0x000000858b007221 */ /* 0x000fe80000010100 */
[----:B------:R-:W-:Y:S01]  /*b910*/  FMUL.FTZ R133, R0, UR4 ;  /* 0x0000000400857c20 */ /* 0x000fe20008410000 */
[----:B------:R-:W-:Y:S03]  /*b920*/  FADD.FTZ R0, -R140, R134 ;  /* 0x000000868c007221 */ /* 0x000fe60000010100 */
[----:B------:R4:W1:Y:S02]  /*b930*/  MUFU.EX2 R137, R133 ;  /* 0x0000008500897308 */ /* 0x0008640000000800 */
[----:B----4-:R-:W-:Y:S01]  /*b940*/  FMNMX.FTZ R133, R2, R3, !PT ;  /* 0x0000000302857209 */ /* 0x010fe20007810000 */
[----:B------:R-:W-:Y:S07]  /*b950*/  FMUL.FTZ R2, R0, UR4 ;  /* 0x0000000400027c20 */ /* 0x000fee0008410000 */
[----:B------:R2:W3:Y:S01]  /*b960*/  MUFU.EX2 R134, R2 ;  /* 0x0000000200867308 */ /* 0x0004e20000000800 */
[----:B------:R-:W-:Y:S01]  /*b970*/  FADD.FTZ R0, -R133, R135 ;  /* 0x0000008785007221 */ /* 0x000fe20000010100 */
[----:B------:R-:W-:Y:S03]  /*b980*/  FMUL.FTZ R135, R139, UR4 ;  /* 0x000000048b877c20 */ /* 0x000fe60008410000 */
[----:B------:R-:W-:Y:S02]  /*b990*/  FMUL.FTZ R0, R0, UR4 ;  /* 0x0000000400007c20 */ /* 0x000fe40008410000 */
[----:B------:R-:W-:Y:S03]  /*b9a0*/  FSEL R135, R135, RZ, P1 ;  /* 0x000000ff87877208 */ /* 0x000fe60000800000 */
[----:B------:R4:W-:Y:S01]  /*b9b0*/  MUFU.EX2 R3, R0 ;  /* 0x0000000000037308 */ /* 0x0009e20000000800 */
[----:B------:R-:W-:Y:S01]  /*b9c0*/  FSETP.NEU.FTZ.AND P1, PT, R140, -INF , PT ;  /* 0xff8000008c00780b */ /* 0x000fe20003f3d000 */
[--C-:B------:R-:W-:Y:S01]  /*b9d0*/  FFMA.FTZ R50, R50, UR4, -R135.reuse ;  /* 0x0000000432327c23 */ /* 0x100fe20008010887 */
[--C-:B------:R-:W-:Y:S01]  /*b9e0*/  FFMA.FTZ R51, R51, UR4, -R135.reuse ;  /* 0x0000000433337c23 */ /* 0x100fe20008010887 */
[--C-:B------:R-:W-:Y:S01]  /*b9f0*/  FFMA.FTZ R54, R54, UR4, -R135.reuse ;  /* 0x0000000436367c23 */ /* 0x100fe20008010887 */
[--C-:B------:R-:W-:Y:S01]  /*ba00*/  FFMA.FTZ R55, R55, UR4, -R135.reuse ;  /* 0x0000000437377c23 */ /* 0x100fe20008010887 */
[--C-:B------:R-:W-:Y:S04]  /*ba10*/  FFMA.FTZ R18, R18, UR4, -R135.reuse ;  /* 0x0000000412127c23 */ /* 0x100fe80008010887 */
        /* <DEDUP_REMOVED lines=10> */
[--C-:B------:R-:W-:Y:S01]  /*bac0*/  FFMA.FTZ R35, R35, UR4, -R135.reuse ;  /* 0x0000000423237c23 */ /* 0x100fe20008010887 */
[----:B--2---:R-:W-:Y:S01]  /*bad0*/  FADD.FTZ R2, -R138, R136 ;  /* 0x000000888a027221 */ /* 0x004fe20000010100 */
[----:B------:R-:W-:Y:S01]  /*bae0*/  FMUL.FTZ R136, R133, UR4 ;  /* 0x0000000485887c20 */ /* 0x000fe20008410000 */
[--C-:B------:R-:W-:Y:S01]  /*baf0*/  FFMA.FTZ R6, R6, UR4, -R135.reuse ;  /* 0x0000000406067c23 */ /* 0x100fe20008010887 */
[--C-:B------:R-:W-:Y:S01]  /*bb00*/  FFMA.FTZ R7, R7, UR4, -R135.reuse ;  /* 0x0000000407077c23 */ /* 0x100fe20008010887 */
[----:B----4-:R-:W-:Y:S03]  /*bb10*/  FMUL.FTZ R0, R2, UR4 ;  /* 0x0000000402007c20 */ /* 0x010fe60008410000 */
[----:B------:R2:W-:Y:S01]  /*bb20*/  MUFU.EX2 R219, R19 ;  /* 0x0000001300db7308 */ /* 0x0005e20000000800 */
[----:B------:R-:W-:Y:S01]  /*bb30*/  FMUL.FTZ R2, R140, UR4 ;  /* 0x000000048c027c20 */ /* 0x000fe20008410000 */
[--C-:B------:R-:W-:Y:S01]  /*bb40*/  FFMA.FTZ R70, R70, UR4, -R135.reuse ;  /* 0x0000000446467c23 */ /* 0x100fe20008010887 */
[--C-:B------:R-:W-:Y:S01]  /*bb50*/  FFMA.FTZ R71, R71, UR4, -R135.reuse ;  /* 0x0000000447477c23 */ /* 0x100fe20008010887 */
[--C-:B------:R-:W-:Y:S01]  /*bb60*/  FFMA.FTZ R82, R82, UR4, -R135.reuse ;  /* 0x0000000452527c23 */ /* 0x100fe20008010887 */
[--C-:B------:R-:W-:Y:S01]  /*bb70*/  FFMA.FTZ R83, R83, UR4, -R135.reuse ;  /* 0x0000000453537c23 */ /* 0x100fe20008010887 */
[----:B------:R-:W-:Y:S01]  /*bb80*/  FSEL R2, R2, RZ, P1 ;  /* 0x000000ff02027208 */ /* 0x000fe20000800000 */
[----:B------:R-:W-:Y:S03]  /*bb90*/  FFMA.FTZ R86, R86, UR4, -R135 ;  /* 0x0000000456567c23 */ /* 0x000fe60008010887 */
[----:B------:R4:W-:Y:S01]  /*bba0*/  MUFU.EX2 R179, R6 ;  /* 0x0000000600b37308 */ /* 0x0009e20000000800 */
[----:B-1----:R-:W-:Y:S01]  /*bbb0*/  FMUL.FTZ R18, R137, R154 ;  /* 0x0000009a89127220 */ /* 0x002fe20000410000 */
[----:B------:R-:W-:Y:S01]  /*bbc0*/  FSETP.NEU.FTZ.AND P1, PT, R133, -INF , PT ;  /* 0xff8000008500780b */ /* 0x000fe20003f3d000 */
[--C-:B------:R-:W-:Y:S01]  /*bbd0*/  FFMA.FTZ R48, R48, UR4, -R2.reuse ;  /* 0x0000000430307c23 */ /* 0x100fe20008010802 */
[--C-:B------:R-:W-:Y:S01]  /*bbe0*/  FFMA.FTZ R49, R49, UR4, -R2.reuse ;  /* 0x0000000431317c23 */ /* 0x100fe20008010802 */
[--C-:B------:R-:W-:Y:S01]  /*bbf0*/  FFMA.FTZ R52, R52, UR4, -R2.reuse ;  /* 0x0000000434347c23 */ /* 0x100fe20008010802 */
[--C-:B------:R-:W-:Y:S01]  /*bc00*/  FFMA.FTZ R53, R53, UR4, -R2.reuse ;  /* 0x0000000435357c23 */ /* 0x100fe20008010802 */
[----:B------:R-:W-:Y:S03]  /*bc10*/  FSEL R136, R136, RZ, P1 ;  /* 0x000000ff88887208 */ /* 0x000fe60000800000 */
[----:B------:R1:W-:Y:S01]  /*bc20*/  MUFU.EX2 R182, R7 ;  /* 0x0000000700b67308 */ /* 0x0003e20000000800 */
[----:B--2---:R-:W-:Y:S01]  /*bc30*/  FMUL.FTZ R19, R137, R155 ;  /* 0x0000009b89137220 */ /* 0x004fe20000410000 */
[--C-:B------:R-:W-:Y:S01]  /*bc40*/  FFMA.FTZ R16, R16, UR4, -R2.reuse ;  /* 0x0000000410107c23 */ /* 0x100fe20008010802 */
[----:B------:R-:W-:Y:S01]  /*bc50*/  FFMA.FTZ R17, R17, UR4, -R2 ;  /* 0x0000000411117c23 */ /* 0x000fe20008010802 */
[--C-:B------:R-:W-:Y:S01]  /*bc60*/  FFMA.FTZ R26, R26, UR4, -R136.reuse ;  /* 0x000000041a1a7c23 */ /* 0x100fe20008010888 */
[--C-:B------:R-:W-:Y:S01]  /*bc70*/  FFMA.FTZ R27, R27, UR4, -R136.reuse ;  /* 0x000000041b1b7c23 */ /* 0x100fe20008010888 */
[--C-:B------:R-:W-:Y:S01]  /*bc80*/  FFMA.FTZ R46, R46, UR4, -R136.reuse ;  /* 0x000000042e2e7c23 */ /* 0x100fe20008010888 */
[----:B------:R-:W-:Y:S03]  /*bc90*/  FFMA.FTZ R47, R47, UR4, -R136 ;  /* 0x000000042f2f7c23 */ /* 0x000fe60008010888 */
[----:B------:R-:W-:Y:S01]  /*bca0*/  MUFU.EX2 R183, R26 ;  /* 0x0000001a00b77308 */ /* 0x000fe20000000800 */
[----:B------:R-:W-:Y:S01]  /*bcb0*/  FSETP.NEU.FTZ.AND P1, PT, R138, -INF , PT ;  /* 0xff8000008a00780b */ /* 0x000fe20003f3d000 */
[--C-:B------:R-:W-:Y:S01]  /*bcc0*/  FFMA.FTZ R36, R36, UR4, -R2.reuse ;  /* 0x0000000424247c23 */ /* 0x100fe20008010802 */
[----:B------:R-:W-:Y:S01]  /*bcd0*/  FFMA.FTZ R37, R37, UR4, -R2 ;  /* 0x0000000425257c23 */ /* 0x000fe20008010802 */
[--C-:B------:R-:W-:Y:S01]  /*bce0*/  FFMA.FTZ R42, R42, UR4, -R136.reuse ;  /* 0x000000042a2a7c23 */ /* 0x100fe20008010888 */
[----:B------:R-:W-:Y:S01]  /*bcf0*/  FSEL R141, R141, RZ, P1 ;  /* 0x000000ff8d8d7208 */ /* 0x000fe20000800000 */
[----:B------:R-:W-:Y:S01]  /*bd00*/  FFMA.FTZ R43, R43, UR4, -R136 ;  /* 0x000000042b2b7c23 */ /* 0x000fe20008010888 */
[C---:B----4-:R-:W-:Y:S03]  /*bd10*/  FMUL.FTZ R6, R137.reuse, R150 ;  /* 0x0000009689067220 */ /* 0x050fe60000410000 */
[----:B------:R-:W-:Y:S01]  /*bd20*/  MUFU.EX2 R186, R27 ;  /* 0x0000001b00ba7308 */ /* 0x000fe20000000800 */
[----:B-1----:R-:W-:Y:S01]  /*bd30*/  FMUL.FTZ R7, R137, R151 ;  /* 0x0000009789077220 */ /* 0x002fe20000410000 */
        /* <DEDUP_REMOVED lines=8> */
[----:B------:R-:W-:Y:S01]  /*bdc0*/  FFMA.FTZ R21, R21, UR4, -R2 ;  /* 0x0000000415157c23 */ /* 0x000fe20008010802 */
[--C-:B------:R-:W-:Y:S01]  /*bdd0*/  FFMA.FTZ R30, R30, UR4, -R136.reuse ;  /* 0x000000041e1e7c23 */ /* 0x100fe20008010888 */
        /* <DEDUP_REMOVED lines=17> */
[--C-:B------:R-:W-:Y:S01]  /*bef0*/  FFMA.FTZ R9, R9, UR4, -R141.reuse ;  /* 0x0000000409097c23 */ /* 0x100fe2000801088d */
[--C-:B------:R-:W-:Y:S01]  /*bf00*/  FFMA.FTZ R12, R12, UR4, -R141.reuse ;  /* 0x000000040c0c7c23 */ /* 0x100fe2000801088d */
[--C-:B------:R-:W-:Y:S03]  /*bf10*/  FFMA.FTZ R13, R13, UR4, -R141.reuse ;  /* 0x000000040d0d7c23 */ /* 0x100fe6000801088d */
[----:B------:R-:W-:Y:S01]  /*bf20*/  MUFU.EX2 R236, R47 ;  /* 0x0000002f00ec7308 */ /* 0x000fe20000000800 */
[----:B-1----:R-:W1:Y:S01]  /*bf30*/  LDSM.16.MT88.4 R24, [R193+0x4000] ;  /* 0x00400000c118783b */ /* 0x002e620000004200 */
[--C-:B------:R-:W-:Y:S01]  /*bf40*/  FFMA.FTZ R64, R64, UR4, -R2.reuse ;  /* 0x0000000440407c23 */ /* 0x100fe20008010802 */
[----:B------:R-:W-:Y:S01]  /*bf50*/  FFMA.FTZ R65, R65, UR4, -R2 ;  /* 0x0000000441417c23 */ /* 0x000fe20008010802 */
        /* <DEDUP_REMOVED lines=8> */
[--C-:B------:R-:W-:Y:S01]  /*bfe0*/  FFMA.FTZ R57, R57, UR4, -R141.reuse ;  /* 0x0000000439397c23 */ /* 0x100fe2000801088d */
[----:B------:R-:W-:Y:S01]  /*bff0*/  FFMA.FTZ R81, R81, UR4, -R2 ;  /* 0x0000000451517c23 */ /* 0x000fe20008010802 */
[--C-:B------:R-:W-:Y:S01]  /*c000*/  FFMA.FTZ R74, R74, UR4, -R136.reuse ;  /* 0x000000044a4a7c23 */ /* 0x100fe20008010888 */
[--C-:B------:R-:W-:Y:S03]  /*c010*/  FFMA.FTZ R75, R75, UR4, -R136.reuse ;  /* 0x000000044b4b7c23 */ /* 0x100fe60008010888 */
[----:B------:R2:W-:Y:S01]  /*c020*/  MUFU.EX2 R232, R45 ;  /* 0x0000002d00e87308 */ /* 0x0005e20000000800 */
[--C-:B------:R-:W-:Y:S01]  /*c030*/  FFMA.FTZ R78, R78, UR4, -R136.reuse ;  /* 0x000000044e4e7c23 */ /* 0x100fe20008010888 */
[----:B------:R-:W-:Y:S01]  /*c040*/  FFMA.FTZ R79, R79, UR4, -R136 ;  /* 0x000000044f4f7c23 */ /* 0x000fe20008010888 */
[--C-:B------:R-:W-:Y:S01]  /*c050*/  FFMA.FTZ R72, R72, UR4, -R141.reuse ;  /* 0x0000000448487c23 */ /* 0x100fe2000801088d */
[--C-:B------:R-:W-:Y:S01]  /*c060*/  FFMA.FTZ R73, R73, UR4, -R141.reuse ;  /* 0x0000000449497c23 */ /* 0x100fe2000801088d */
[--C-:B------:R-:W-:Y:S01]  /*c070*/  FFMA.FTZ R76, R76, UR4, -R141.reuse ;  /* 0x000000044c4c7c23 */ /* 0x100fe2000801088d */
[----:B------:R-:W-:Y:S01]  /*c080*/  FFMA.FTZ R77, R77, UR4, -R141 ;  /* 0x000000044d4d7c23 */ /* 0x000fe2000801088d */
        /* <DEDUP_REMOVED lines=10> */
[----:B--2---:R-:W2:Y:S01]  /*c130*/  LDSM.16.MT88.4 R44, [R194+0x4000] ;  /* 0x00400000c22c783b */ /* 0x004ea20000004200 */
[--C-:B------:R-:W-:Y:S01]  /*c140*/  FFMA.FTZ R91, R91, UR4, -R136.reuse ;  /* 0x000000045b5b7c23 */ /* 0x100fe20008010888 */
[--C-:B------:R-:W-:Y:S01]  /*c150*/  FFMA.FTZ R94, R94, UR4, -R136.reuse ;  /* 0x000000045e5e7c23 */ /* 0x100fe20008010888 */
[----:B------:R-:W-:Y:S01]  /*c160*/  FFMA.FTZ R95, R95, UR4, -R136 ;  /* 0x000000045f5f7c23 */ /* 0x000fe20008010888 */
[--C-:B------:R-:W-:Y:S01]  /*c170*/  FFMA.FTZ R88, R88, UR4, -R141.reuse ;  /* 0x0000000458587c23 */ /* 0x100fe2000801088d */
[--C-:B------:R-:W-:Y:S01]  /*c180*/  FFMA.FTZ R89, R89, UR4, -R141.reuse ;  /* 0x0000000459597c23 */ /* 0x100fe2000801088d */
[--C-:B------:R-:W-:Y:S03]  /*c190*/  FFMA.FTZ R92, R92, UR4, -R141.reuse ;  /* 0x000000045c5c7c23 */ /* 0x100fe6000801088d */
[----:B------:R5:W-:Y:S01]  /*c1a0*/  MUFU.EX2 R208, R16 ;  /* 0x0000001000d07308 */ /* 0x000be20000000800 */
[----:B---3--:R-:W-:Y:S01]  /*c1b0*/  FMUL.FTZ R4, R134, R148 ;  /* 0x0000009486047220 */ /* 0x008fe20000410000 */
[----:B------:R-:W-:Y:S01]  /*c1c0*/  FFMA.FTZ R93, R93, UR4, -R141 ;  /* 0x000000045d5d7c23 */ /* 0x000fe2000801088d */
[--C-:B------:R-:W-:Y:S01]  /*c1d0*/  FFMA.FTZ R100, R100, UR4, -R2.reuse ;  /* 0x0000000464647c23 */ /* 0x100fe20008010802 */
[--C-:B------:R-:W-:Y:S01]  /*c1e0*/  FFMA.FTZ R101, R101, UR4, -R2.reuse ;  /* 0x0000000465657c23 */ /* 0x100fe20008010802 */
[--C-:B------:R-:W-:Y:S01]  /*c1f0*/  FFMA.FTZ R112, R112, UR4, -R2.reuse ;  /* 0x0000000470707c23 */ /* 0x100fe20008010802 */
[--C-:B------:R-:W-:Y:S01]  /*c200*/  FFMA.FTZ R113, R113, UR4, -R2.reuse ;  /* 0x0000000471717c23 */ /* 0x100fe20008010802 */
[--C-:B------:R-:W-:Y:S03]  /*c210*/  FFMA.FTZ R116, R116, UR4, -R2.reuse ;  /* 0x0000000474747c23 */ /* 0x100fe60008010802 */
[----:B------:R3:W1:Y:S01]  /*c220*/  MUFU.EX2 R217, R17 ;  /* 0x0000001100d97308 */ /* 0x0006620000000800 */
[----:B----4-:R-:W-:Y:S01]  /*c230*/  FMUL.FTZ R5, R134, R149 ;  /* 0x0000009586057220 */ /* 0x010fe20000410000 */
[--C-:B------:R-:W-:Y:S01]  /*c240*/  FFMA.FTZ R117, R117, UR4, -R2.reuse ;  /* 0x0000000475757c23 */ /* 0x100fe20008010802 */
[--C-:B------:R-:W-:Y:S01]  /*c250*/  FFMA.FTZ R128, R128, UR4, -R2.reuse ;  /* 0x0000000480807c23 */ /* 0x100fe20008010802 */
[----:B------:R-:W-:Y:S01]  /*c260*/  FFMA.FTZ R2, R129, UR4, -R2 ;  /* 0x0000000481027c23 */ /* 0x000fe20008010802 */
[--C-:B------:R-:W-:Y:S01]  /*c270*/  FFMA.FTZ R102, R102, UR4, -R135.reuse ;  /* 0x0000000466667c23 */ /* 0x100fe20008010887 */
[--C-:B------:R-:W-:Y:S01]  /*c280*/  FFMA.FTZ R103, R103, UR4, -R135.reuse ;  /* 0x0000000467677c23 */ /* 0x100fe20008010887 */
[--C-:B------:R-:W-:Y:S03]  /*c290*/  FFMA.FTZ R114, R114, UR4, -R135.reuse ;  /* 0x0000000472727c23 */ /* 0x100fe60008010887 */
[----:B------:R1:W-:Y:S01]  /*c2a0*/  MUFU.EX2 R230, R38 ;  /* 0x0000002600e67308 */ /* 0x0003e20000000800 */
        /* <DEDUP_REMOVED lines=8> */
[----:B---3--:R-:W-:Y:S01]  /*c330*/  FMUL.FTZ R17, R134, R153 ;  /* 0x0000009986117220 */ /* 0x008fe20000410000 */
[--C-:B------:R-:W-:Y:S01]  /*c340*/  FFMA.FTZ R105, R105, UR4, -R141.reuse ;  /* 0x0000000469697c23 */ /* 0x100fe2000801088d */
[----:B------:R-:W-:Y:S01]  /*c350*/  LDSM.16.MT88.4 R152, [R193+0x5c00] ;  /* 0x005c0000c198783b */ /* 0x000fe20000004200 */
[--C-:B------:R-:W-:Y:S01]  /*c360*/  FFMA.FTZ R108, R108, UR4, -R141.reuse ;  /* 0x000000046c6c7c23 */ /* 0x100fe2000801088d */
[----:B------:R-:W-:Y:S01]  /*c370*/  FFMA.FTZ R109, R109, UR4, -R141 ;  /* 0x000000046d6d7c23 */ /* 0x000fe2000801088d */
[--C-:B------:R-:W-:Y:S01]  /*c380*/  FFMA.FTZ R118, R118, UR4, -R135.reuse ;  /* 0x0000000476767c23 */ /* 0x100fe20008010887 */
[--C-:B------:R-:W-:Y:S03]  /*c390*/  FFMA.FTZ R119, R119, UR4, -R135.reuse ;  /* 0x0000000477777c23 */ /* 0x100fe60008010887 */
[----:B------:R3:W-:Y:S01]  /*c3a0*/  MUFU.EX2 R223, R36 ;  /* 0x0000002400df7308 */ /* 0x0007e20000000800 */
[----:B-1----:R-:W-:Y:S01]  /*c3b0*/  F2FP.BF16.F32.PACK_AB R38, R217, R208 ;  /* 0x000000d0d926723e */ /* 0x002fe200000010ff */
[--C-:B------:R-:W-:Y:S01]  /*c3c0*/  FFMA.FTZ R130, R130, UR4, -R135.reuse ;  /* 0x0000000482827c23 */ /* 0x100fe20008010887 */
[----:B------:R-:W-:Y:S01]  /*c3d0*/  FFMA.FTZ R135, R131, UR4, -R135 ;  /* 0x0000000483877c23 */ /* 0x000fe20008010887 */
[--C-:B------:R-:W-:Y:S01]  /*c3e0*/  FFMA.FTZ R122, R122, UR4, -R136.reuse ;  /* 0x000000047a7a7c23 */ /* 0x100fe20008010888 */
[--C-:B------:R-:W-:Y:S01]  /*c3f0*/  FFMA.FTZ R123, R123, UR4, -R136.reuse ;  /* 0x000000047b7b7c23 */ /* 0x100fe20008010888 */
[--C-:B------:R-:W-:Y:S01]  /*c400*/  FFMA.FTZ R126, R126, UR4, -R136.reuse ;  /* 0x000000047e7e7c23 */ /* 0x100fe20008010888 */
[--C-:B------:R-:W-:Y:S03]  /*c410*/  FFMA.FTZ R120, R120, UR4, -R141.reuse ;  /* 0x0000000478787c23 */ /* 0x100fe6000801088d */
[----:B------:R1:W-:Y:S01]  /*c420*/  MUFU.EX2 R233, R37 ;  /* 0x0000002500e97308 */ /* 0x0003e20000000800 */
[----:B----4-:R-:W-:Y:S01]  /*c430*/  F2FP.BF16.F32.PACK_AB R39, R219, R216 ;  /* 0x000000d8db27723e */ /* 0x010fe200000010ff */
[--C-:B------:R-:W-:Y:S01]  /*c440*/  FFMA.FTZ R121, R121, UR4, -R141.reuse ;  /* 0x0000000479797c23 */ /* 0x100fe2000801088d */
[--C-:B------:R-:W-:Y:S01]  /*c450*/  FFMA.FTZ R124, R124, UR4, -R141.reuse ;  /* 0x000000047c7c7c23 */ /* 0x100fe2000801088d */
[----:B------:R-:W-:Y:S01]  /*c460*/  FFMA.FTZ R136, R127, UR4, -R136 ;  /* 0x000000047f887c23 */ /* 0x000fe20008010888 */
[----:B------:R-:W-:Y:S05]  /*c470*/  FFMA.FTZ R141, R125, UR4, -R141 ;  /* 0x000000047d8d7c23 */ /* 0x000fea000801088d */
[----:B------:R-:W4:Y:S01]  /*c480*/  MUFU.EX2 R0, R0 ;  /* 0x0000000000007308 */ /* 0x000f220000000800 */
[----:B---3--:R-:W-:Y:S09]  /*c490*/  F2FP.BF16.F32.PACK_AB R36, R180, R178 ;  /* 0x000000b2b424723e */ /* 0x008ff200000010ff */
[----:B------:R3:W-:Y:S01]  /*c4a0*/  MUFU.EX2 R143, R10 ;  /* 0x0000000a008f7308 */ /* 0x0007e20000000800 */
[----:B-1----:R-:W-:Y:S09]  /*c4b0*/  F2FP.BF16.F32.PACK_AB R37, R182, R179 ;  /* 0x000000b3b625723e */ /* 0x002ff200000010ff */
[----:B------:R1:W-:Y:S01]  /*c4c0*/  MUFU.EX2 R177, R11 ;  /* 0x0000000b00b17308 */ /* 0x0003e20000000800 */
[-C--:B------:R-:W-:Y:S09]  /*c4d0*/  HMMA.16816.F32.BF16 R4, R36, R24.reuse, R4 ;  /* 0x000000182404723c */ /* 0x080ff20000041804 */
[----:B------:R5:W-:Y:S02]  /*c4e0*/  MUFU.EX2 R187, R14 ;  /* 0x0000000e00bb7308 */ /* 0x000be40000000800 */
[C---:B---3--:R-:W-:Y:S08]  /*c4f0*/  FMUL.FTZ R10, R3.reuse, R146 ;  /* 0x00000092030a7220 */ /* 0x048ff00000410000 */
[----:B------:R3:W-:Y:S01]  /*c500*/  MUFU.EX2 R207, R15 ;  /* 0x0000000f00cf7308 */ /* 0x0007e20000000800 */
[C---:B-1----:R-:W-:Y:S09]  /*c510*/  FMUL.FTZ R11, R3.reuse, R147 ;  /* 0x00000093030b7220 */ /* 0x042ff20000410000 */
[----:B------:R4:W-:Y:S01]  /*c520*/  MUFU.EX2 R142, R8 ;  /* 0x00000008008e7308 */ /* 0x0009e20000000800 */
[C---:B-----5:R-:W-:Y:S09]  /*c530*/  FMUL.FTZ R14, R3.reuse, R158 ;  /* 0x0000009e030e7220 */ /* 0x060ff20000410000 */
[----:B------:R1:W-:Y:S01]  /*c540*/  MUFU.EX2 R176, R9 ;  /* 0x0000000900b07308 */ /* 0x0003e20000000800 */
[----:B---3--:R-:W-:Y:S09]  /*c550*/  FMUL.FTZ R15, R3, R159 ;  /* 0x0000009f030f7220 */ /* 0x008ff20000410000 */
[----:B------:R3:W-:Y:S01]  /*c560*/  MUFU.EX2 R185, R12 ;  /* 0x0000000c00b97308 */ /* 0x0007e20000000800 */
[C---:B----4-:R-:W-:Y:S09]  /*c570*/  FMUL.FTZ R8, R0.reuse, R144 ;  /* 0x0000009000087220 */ /* 0x050ff20000410000 */
[----:B------:R4:W5:Y:S01]  /*c580*/  MUFU.EX2 R205, R13 ;  /* 0x0000000d00cd7308 */ /* 0x0009620000000800 */
[C---:B-1----:R-:W-:Y:S09]  /*c590*/  FMUL.FTZ R9, R0.reuse, R145 ;  /* 0x0000009100097220 */ /* 0x042ff20000410000 */
[----:B------:R5:W-:Y:S01]  /*c5a0*/  MUFU.EX2 R214, R42 ;  /* 0x0000002a00d67308 */ /* 0x000be20000000800 */
[C---:B---3--:R-:W-:Y:S09]  /*c5b0*/  FMUL.FTZ R12, R0.reuse, R156 ;  /* 0x0000009c000c7220 */ /* 0x048ff20000410000 */
[----:B------:R1:W-:Y:S01]  /*c5c0*/  MUFU.EX2 R224, R43 ;  /* 0x0000002b00e07308 */ /* 0x0003e20000000800 */
[----:B----4-:R-:W-:Y:S09]  /*c5d0*/  FMUL.FTZ R13, R0, R157 ;  /* 0x0000009d000d7220 */ /* 0x010ff20000410000 */
[----:B------:R3:W-:Y:S01]  /*c5e0*/  MUFU.EX2 R209, R40 ;  /* 0x0000002800d17308 */ /* 0x0007e20000000800 */
[----:B-----5:R-:W-:Y:S09]  /*c5f0*/  F2FP.BF16.F32.PACK_AB R42, R205, R185 ;  /* 0x000000b9cd2a723e */ /* 0x020ff200000010ff */
[----:B------:R4:W-:Y:S01]  /*c600*/  MUFU.EX2 R222, R41 ;  /* 0x0000002900de7308 */ /* 0x0009e20000000800 */
[----:B-1----:R-:W-:Y:S09]  /*c610*/  F2FP.BF16.F32.PACK_AB R43, R207, R187 ;  /* 0x000000bbcf2b723e */ /* 0x002ff200000010ff */
[----:B------:R-:W-:Y:S01]  /*c620*/  MUFU.EX2 R241, R51 ;  /* 0x0000003300f17308 */ /* 0x000fe20000000800 */
[----:B---3--:R-:W-:Y:S09]  /*c630*/  F2FP.BF16.F32.PACK_AB R40, R176, R142 ;  /* 0x0000008eb028723e */ /* 0x008ff200000010ff */
[----:B------:R-:W-:Y:S01]  /*c640*/  MUFU.EX2 R237, R48 ;  /* 0x0000003000ed7308 */ /* 0x000fe20000000800 */
[----:B----4-:R-:W-:Y:S09]  /*c650*/  F2FP.BF16.F32.PACK_AB R41, R177, R143 ;  /* 0x0000008fb129723e */ /* 0x010ff200000010ff */
[----:B------:R1:W-:Y:S01]  /*c660*/  MUFU.EX2 R240, R49 ;  /* 0x0000003100f07308 */ /* 0x0003e20000000800 */
[C---:B------:R-:W-:Y:S06]  /*c670*/  HMMA.16816.F32.BF16 R8, R40.reuse, R24, R8 ;  /* 0x000000182808723c */ /* 0x040fec0000041808 */
[-C--:B------:R-:W-:Y:S03]  /*c680*/  HMMA.16816.F32.BF16 R12, R40, R26.reuse, R12 ;  /* 0x0000001a280c723c */ /* 0x080fe6000004180c */
[----:B------:R3:W-:Y:S02]  /*c690*/  MUFU.EX2 R191, R22 ;  /* 0x0000001600bf7308 */ /* 0x0007e40000000800 */
[C---:B------:R-:W-:Y:S01]  /*c6a0*/  FMUL.FTZ R24, R0.reuse, R164 ;  /* 0x000000a400187220 */ /* 0x040fe20000410000 */
[C---:B------:R-:W-:Y:S07]  /*c6b0*/  HMMA.16816.F32.BF16 R16, R36.reuse, R26, R16 ;  /* 0x0000001a2410723c */ /* 0x040fee0000041810 */
[----:B------:R4:W5:Y:S01]  /*c6c0*/  MUFU.EX2 R210, R23 ;  /* 0x0000001700d27308 */ /* 0x0009620000000800 */
[----:B-1----:R-:W1:Y:S03]  /*c6d0*/  LDSM.16.MT88.4 R48, [R193+0x4400] ;  /* 0x00440000c130783b */ /* 0x002e660000004200 */
[----:B------:R-:W-:Y:S01]  /*c6e0*/  FMUL.FTZ R25, R0, R165 ;  /* 0x000000a500197220 */ /* 0x000fe20000410000 */
[C---:B------:R-:W-:Y:S01]  /*c6f0*/  FMUL.FTZ R26, R3.reuse, R166 ;  /* 0x000000a6031a7220 */ /* 0x040fe20000410000 */
[----:B------:R-:W-:Y:S04]  /*c700*/  FMUL.FTZ R27, R3, R167 ;  /* 0x000000a7031b7220 */ /* 0x000fe80000410000 */
[----:B------:R2:W-:Y:S01]  /*c710*/  MUFU.EX2 R189, R20 ;  /* 0x0000001400bd7308 */ /* 0x0005e20000000800 */
[C---:B---3--:R-:W-:Y:S09]  /*c720*/  FMUL.FTZ R22, R137.reuse, R162 ;  /* 0x000000a289167220 */ /* 0x048ff20000410000 */
[----:B------:R3:W5:Y:S01]  /*c730*/  MUFU.EX2 R206, R21 ;  /* 0x0000001500ce7308 */ /* 0x0007620000000800 */
[----:B----4-:R-:W-:Y:S09]  /*c740*/  FMUL.FTZ R23, R137, R163 ;  /* 0x000000a389177220 */ /* 0x010ff20000410000 */
[----:B------:R4:W-:Y:S01]  /*c750*/  MUFU.EX2 R190, R30 ;  /* 0x0000001e00be7308 */ /* 0x0009e20000000800 */
[C---:B--2---:R-:W-:Y:S09]  /*c760*/  FMUL.FTZ R20, R134.reuse, R160 ;  /* 0x000000a086147220 */ /* 0x044ff20000410000 */
[----:B------:R2:W-:Y:S01]  /*c770*/  MUFU.EX2 R215, R31 ;  /* 0x0000001f00d77308 */ /* 0x0005e20000000800 */
[----:B---3--:R-:W-:Y:S09]  /*c780*/  FMUL.FTZ R21, R134, R161 ;  /* 0x000000a186157220 */ /* 0x008ff20000410000 */
[----:B------:R3:W-:Y:S01]  /*c790*/  MUFU.EX2 R188, R28 ;  /* 0x0000001c00bc7308 */ /* 0x0007e20000000800 */
[-C--:B------:R-:W-:Y:S03]  /*c7a0*/  HMMA.16816.F32.BF16 R20, R36, R44.reuse, R20 ;  /* 0x0000002c2414723c */ /* 0x080fe60000041814 */
[C---:B----4-:R-:W-:Y:S03]  /*c7b0*/  FMUL.FTZ R30, R3.reuse, R174 ;  /* 0x000000ae031e7220 */ /* 0x050fe60000410000 */
[C---:B------:R-:W-:Y:S03]  /*c7c0*/  HMMA.16816.F32.BF16 R24, R40.reuse, R44, R24 ;  /* 0x0000002c2818723c */ /* 0x040fe60000041818 */
[----:B------:R4:W-:Y:S02]  /*c7d0*/  MUFU.EX2 R211, R29 ;  /* 0x0000001d00d37308 */ /* 0x0009e40000000800 */
[C---:B--2---:R-:W-:Y:S01]  /*c7e0*/  FMUL.FTZ R31, R3.reuse, R175 ;  /* 0x000000af031f7220 */ /* 0x044fe20000410000 */
[----:B------:R-:W-:Y:S07]  /*c7f0*/  FFMA.FTZ R3, R3, R250, R143 ;  /* 0x000000fa03037223 */ /* 0x000fee000001008f */
[----:B------:R-:W-:Y:S01]  /*c800*/  MUFU.EX2 R244, R66 ;  /* 0x0000004200f47308 */ /* 0x000fe20000000800 */
[C---:B---3--:R-:W-:Y:S01]  /*c810*/  FMUL.FTZ R28, R0.reuse, R172 ;  /* 0x000000ac001c7220 */ /* 0x048fe20000410000 */
[----:B------:R-:W-:Y:S04]  /*c820*/  FADD.FTZ R3, R177, R3 ;  /* 0x00000003b1037221 */ /* 0x000fe80000010000 */
[----:B------:R-:W-:Y:S04]  /*c830*/  FADD.FTZ R3, R187, R3 ;  /* 0x00000003bb037221 */ /* 0x000fe80000010000 */
[----:B------:R-:W-:Y:S01]  /*c840*/  MUFU.EX2 R245, R67 ;  /* 0x0000004300f57308 */ /* 0x000fe20000000800 */
[C---:B----4-:R-:W-:Y:S01]  /*c850*/  FMUL.FTZ R29, R0.reuse, R173 ;  /* 0x000000ad001d7220 */ /* 0x050fe20000410000 */
[----:B------:R-:W-:Y:S01]  /*c860*/  FFMA.FTZ R0, R0, R249, R142 ;  /* 0x000000f900007223 */ /* 0x000fe2000001008e */
[----:B------:R-:W-:Y:S04]  /*c870*/  FADD.FTZ R3, R207, R3 ;  /* 0x00000003cf037221 */ /* 0x000fe80000010000 */
[----:B------:R-:W-:Y:S03]  /*c880*/  FADD.FTZ R3, R183, R3 ;  /* 0x00000003b7037221 */ /* 0x000fe60000010000 */
[----:B------:R-:W-:Y:S01]  /*c890*/  MUFU.EX2 R234, R54 ;  /* 0x0000003600ea7308 */ /* 0x000fe20000000800 */
[-C--:B------:R-:W-:Y:S03]  /*c8a0*/  HMMA.16816.F32.BF16 R28, R40, R46.reuse, R28 ;  /* 0x0000002e281c723c */ /* 0x080fe6000004181c */
[----:B------:R-:W-:Y:S06]  /*c8b0*/  FADD.FTZ R3, R186, R3 ;  /* 0x00000003ba037221 */ /* 0x000fec0000010000 */
[----:B------:R-:W-:Y:S02]  /*c8c0*/  MUFU.EX2 R238, R55 ;  /* 0x0000003700ee7308 */ /* 0x000fe40000000800 */
[----:B-----5:R-:W-:Y:S02]  /*c8d0*/  F2FP.BF16.F32.PACK_AB R41, R210, R191 ;  /* 0x000000bfd229723e */ /* 0x020fe400000010ff */
[----:B------:R-:W-:Y:S06]  /*c8e0*/  F2FP.BF16.F32.PACK_AB R40, R206, R189 ;  /* 0x000000bdce28723e */ /* 0x000fec00000010ff */
[----:B------:R-:W-:Y:S10]  /*c8f0*/  MUFU.EX2 R66, R52 ;  /* 0x0000003400427308 */ /* 0x000ff40000000800 */
[----:B------:R2:W-:Y:S10]  /*c900*/  MUFU.EX2 R67, R53 ;  /* 0x0000003500437308 */ /* 0x0005f40000000800 */
        /* <DEDUP_REMOVED lines=8> */
[----:B------:R-:W-:Y:S04]  /*c990*/  FFMA.FTZ R137, R137, R248, R179 ;  /* 0x000000f889897223 */ /* 0x000fe800000100b3 */
[----:B------:R-:W-:Y:S03]  /*c9a0*/  FADD.FTZ R137, R182, R137 ;  /* 0x00000089b6897221 */ /* 0x000fe60000010000 */
[----:B------:R-:W-:Y:S01]  /*c9b0*/  MUFU.EX2 R243, R64 ;  /* 0x0000004000f37308 */ /* 0x000fe20000000800 */
[C---:B-1----:R-:W-:Y:S09]  /*c9c0*/  FMUL.FTZ R32, R134.reuse, R168 ;  /* 0x000000a886207220 */ /* 0x042ff20000410000 */
[----:B------:R-:W-:Y:S01]  /*c9d0*/  MUFU.EX2 R246, R65 ;  /* 0x0000004100f67308 */ /* 0x000fe20000000800 */
[----:B---3--:R-:W-:Y:S01]  /*c9e0*/  FMUL.FTZ R33, R134, R169 ;  /* 0x000000a986217220 */ /* 0x008fe20000410000 */
        /* <DEDUP_REMOVED lines=9> */
[----:B------:R-:W3:Y:S01]  /*ca80*/  MUFU.EX2 R64, R58 ;  /* 0x0000003a00407308 */ /* 0x000ee20000000800 */
[----:B------:R-:W-:Y:S02]  /*ca90*/  F2FP.BF16.F32.PACK_AB R36, R184, R181 ;  /* 0x000000b5b824723e */ /* 0x000fe400000010ff */
[----:B------:R-:W-:Y:S07]  /*caa0*/  F2FP.BF16.F32.PACK_AB R38, R211, R188 ;  /* 0x000000bcd326723e */ /* 0x000fee00000010ff */
[----:B------:R-:W4:Y:S01]  /*cab0*/  MUFU.EX2 R63, R63 ;  /* 0x0000003f003f7308 */ /* 0x000f220000000800 */
[C---:B------:R-:W-:Y:S09]  /*cac0*/  HMMA.16816.F32.BF16 R8, R36.reuse, R48, R8 ;  /* 0x000000302408723c */ /* 0x040ff20000041808 */
[----:B------:R5:W-:Y:S01]  /*cad0*/  MUFU.EX2 R59, R56 ;  /* 0x00000038003b7308 */ /* 0x000be20000000800 */
[-C--:B------:R-:W-:Y:S06]  /*cae0*/  HMMA.16816.F32.BF16 R12, R36, R50.reuse, R12 ;  /* 0x00000032240c723c */ /* 0x080fec000004180c */
[C---:B------:R-:W-:Y:S03]  /*caf0*/  HMMA.16816.F32.BF16 R16, R40.reuse, R50, R16 ;  /* 0x000000322810723c */ /* 0x040fe60000041810 */
[----:B------:R3:W4:Y:S01]  /*cb00*/  MUFU.EX2 R62, R57 ;  /* 0x00000039003e7308 */ /* 0x0007220000000800 */
[----:B------:R-:W4:Y:S02]  /*cb10*/  LDSM.16.MT88.4 R48, [R194+0x4800] ;  /* 0x00480000c230783b */ /* 0x000f240000004200 */
[-C--:B--2---:R-:W-:Y:S07]  /*cb20*/  HMMA.16816.F32.BF16 R20, R40, R52.reuse, R20 ;  /* 0x000000342814723c */ /* 0x084fee0000041814 */
[----:B------:R-:W-:Y:S01]  /*cb30*/  MUFU.EX2 R60, R60 ;  /* 0x0000003c003c7308 */ /* 0x000fe20000000800 */
[----:B-----5:R-:W-:Y:S01]  /*cb40*/  FADD.FTZ R56, R180, R134 ;  /* 0x00000086b4387221 */ /* 0x020fe20000010000 */
[C---:B------:R-:W-:Y:S08]  /*cb50*/  HMMA.16816.F32.BF16 R24, R36.reuse, R52, R24 ;  /* 0x000000342418723c */ /* 0x040ff00000041818 */
[----:B------:R-:W2:Y:S01]  /*cb60*/  MUFU.EX2 R61, R61 ;  /* 0x0000003d003d7308 */ /* 0x000ea20000000800 */
[-C--:B------:R-:W-:Y:S03]  /*cb70*/  HMMA.16816.F32.BF16 R28, R36, R54.reuse, R28 ;  /* 0x00000036241c723c */ /* 0x080fe6000004181c */
[----:B---3--:R-:W-:Y:S03]  /*cb80*/  FADD.FTZ R57, R176, R0 ;  /* 0x00000000b0397221 */ /* 0x008fe60000010000 */
[----:B------:R-:W-:Y:S03]  /*cb90*/  HMMA.16816.F32.BF16 R32, R40, R54, R32 ;  /* 0x000000362820723c */ /* 0x000fe60000041820 */
[----:B------:R-:W-:Y:S01]  /*cba0*/  MUFU.EX2 R70, R70 ;  /* 0x0000004600467308 */ /* 0x000fe20000000800 */
[----:B------:R-:W3:Y:S01]  /*cbb0*/  LDSM.16.MT88.4 R52, [R193+0x4c00] ;  /* 0x004c0000c134783b */ /* 0x000ee20000004200 */
[----:B------:R-:W-:Y:S01]  /*cbc0*/  F2FP.BF16.F32.PACK_AB R37, R235, R230 ;  /* 0x000000e6eb25723e */ /* 0x000fe200000010ff */
[----:B------:R-:W-:Y:S01]  /*cbd0*/  FADD.FTZ R57, R185, R57 ;  /* 0x00000039b9397221 */ /* 0x000fe20000010000 */
[----:B------:R-:W-:Y:S01]  /*cbe0*/  F2FP.BF16.F32.PACK_AB R39, R241, R239 ;  /* 0x000000eff127723e */ /* 0x000fe200000010ff */
[----:B------:R-:W-:Y:S05]  /*cbf0*/  FADD.FTZ R0, R216, R137 ;  /* 0x00000089d8007221 */ /* 0x000fea0000010000 */
[----:B------:R-:W5:Y:S01]  /*cc00*/  MUFU.EX2 R71, R71 ;  /* 0x0000004700477308 */ /* 0x000f620000000800 */
[----:B------:R-:W-:Y:S01]  /*cc10*/  F2FP.BF16.F32.PACK_AB R36, R233, R223 ;  /* 0x000000dfe924723e */ /* 0x000fe200000010ff */
[----:B------:R-:W-:Y:S01]  /*cc20*/  FADD.FTZ R56, R208, R56 ;  /* 0x00000038d0387221 */ /* 0x000fe20000010000 */
[----:B------:R-:W-:Y:S02]  /*cc30*/  F2FP.BF16.F32.PACK_AB R38, R240, R237 ;  /* 0x000000edf026723e */ /* 0x000fe400000010ff */
[----:B------:R-:W-:Y:S05]  /*cc40*/  F2FP.BF16.F32.PACK_AB R41, R224, R214 ;  /* 0x000000d6e029723e */ /* 0x000fea00000010ff */
[----:B------:R-:W-:Y:S01]  /*cc50*/  MUFU.EX2 R82, R82 ;  /* 0x0000005200527308 */ /* 0x000fe20000000800 */
[----:B------:R-:W-:Y:S01]  /*cc60*/  F2FP.BF16.F32.PACK_AB R43, R236, R231 ;  /* 0x000000e7ec2b723e */ /* 0x000fe200000010ff */
[-C--:B-1----:R-:W-:Y:S08]  /*cc70*/  HMMA.16816.F32.BF16 R4, R36, R44.reuse, R4 ;  /* 0x0000002c2404723c */ /* 0x082ff00000041804 */
        /* <DEDUP_REMOVED lines=10> */
[----:B------:R-:W5:Y:S02]  /*cd20*/  LDSM.16.MT88.4 R44, [R194+0x4c00] ;  /* 0x004c0000c22c783b */ /* 0x000f640000004200 */
[-C--:B----4-:R-:W-:Y:S07]  /*cd30*/  HMMA.16816.F32.BF16 R20, R36, R48.reuse, R20 ;  /* 0x000000302414723c */ /* 0x090fee0000041814 */
[----:B------:R-:W4:Y:S01]  /*cd40*/  MUFU.EX2 R81, R81 ;  /* 0x0000005100517308 */ /* 0x000f220000000800 */
[C---:B------:R-:W-:Y:S09]  /*cd50*/  HMMA.16816.F32.BF16 R24, R40.reuse, R48, R24 ;  /* 0x000000302818723c */ /* 0x040ff20000041818 */
[----:B------:R-:W-:Y:S01]  /*cd60*/  MUFU.EX2 R74, R74 ;  /* 0x0000004a004a7308 */ /* 0x000fe20000000800 */
[-C--:B------:R-:W-:Y:S06]  /*cd70*/  HMMA.16816.F32.BF16 R28, R40, R50.reuse, R28 ;  /* 0x00000032281c723c */ /* 0x080fec000004181c */
[----:B------:R-:W-:Y:S03]  /*cd80*/  HMMA.16816.F32.BF16 R32, R36, R50, R32 ;  /* 0x000000322420723c */ /* 0x000fe60000041820 */
[----:B------:R-:W4:Y:S01]  /*cd90*/  MUFU.EX2 R75, R75 ;  /* 0x0000004b004b7308 */ /* 0x000f220000000800 */
[----:B------:R-:W4:Y:S01]  /*cda0*/  LDSM.16.MT88.4 R48, [R193+0x5000] ;  /* 0x00500000c130783b */ /* 0x000f220000004200 */
[----:B------:R-:W-:Y:S02]  /*cdb0*/  F2FP.BF16.F32.PACK_AB R41, R65, R64 ;  /* 0x000000404129723e */ /* 0x000fe400000010ff */
[----:B------:R-:W-:Y:S06]  /*cdc0*/  F2FP.BF16.F32.PACK_AB R37, R238, R234 ;  /* 0x000000eaee25723e */ /* 0x000fec00000010ff */
[----:B------:R-:W-:Y:S01]  /*cdd0*/  MUFU.EX2 R78, R78 ;  /* 0x0000004e004e7308 */ /* 0x000fe20000000800 */
[----:B------:R-:W-:Y:S02]  /*cde0*/  F2FP.BF16.F32.PACK_AB R39, R245, R244 ;  /* 0x000000f4f527723e */ /* 0x000fe400000010ff */
[----:B------:R-:W-:Y:S02]  /*cdf0*/  F2FP.BF16.F32.PACK_AB R36, R67, R66 ;  /* 0x000000424324723e */ /* 0x000fe400000010ff */
[----:B------:R-:W-:Y:S05]  /*ce00*/  F2FP.BF16.F32.PACK_AB R38, R246, R243 ;  /* 0x000000f3f626723e */ /* 0x000fea00000010ff */
[----:B------:R-:W4:Y:S01]  /*ce10*/  MUFU.EX2 R79, R79 ;  /* 0x0000004f004f7308 */ /* 0x000f220000000800 */
[----:B------:R-:W-:Y:S02]  /*ce20*/  F2FP.BF16.F32.PACK_AB R43, R63, R242 ;  /* 0x000000f23f2b723e */ /* 0x000fe400000010ff */
[----:B------:R-:W-:Y:S01]  /*ce30*/  F2FP.BF16.F32.PACK_AB R40, R62, R59 ;  /* 0x0000003b3e28723e */ /* 0x000fe200000010ff */
[-C--:B---3--:R-:W-:Y:S06]  /*ce40*/  HMMA.16816.F32.BF16 R4, R36, R52.reuse, R4 ;  /* 0x000000342404723c */ /* 0x088fec0000041804 */
[----:B------:R-:W-:Y:S01]  /*ce50*/  MUFU.EX2 R72, R72 ;  /* 0x0000004800487308 */ /* 0x000fe20000000800 */
[----:B--2---:R-:W-:Y:S09]  /*ce60*/  F2FP.BF16.F32.PACK_AB R42, R61, R60 ;  /* 0x0000003c3d2a723e */ /* 0x004ff200000010ff */
[----:B------:R-:W2:Y:S01]  /*ce70*/  MUFU.EX2 R73, R73 ;  /* 0x0000004900497308 */ /* 0x000ea20000000800 */
[C---:B------:R-:W-:Y:S06]  /*ce80*/  HMMA.16816.F32.BF16 R8, R40.reuse, R52, R8 ;  /* 0x000000342808723c */ /* 0x040fec0000041808 */
[-C--:B------:R-:W-:Y:S03]  /*ce90*/  HMMA.16816.F32.BF16 R12, R40, R54.reuse, R12 ;  /* 0x00000036280c723c */ /* 0x080fe6000004180c */
[----:B------:R-:W-:Y:S03]  /*cea0*/  MUFU.EX2 R76, R76 ;  /* 0x0000004c004c7308 */ /* 0x000fe60000000800 */
[C---:B------:R-:W-:Y:S01]  /*ceb0*/  HMMA.16816.F32.BF16 R16, R36.reuse, R54, R16 ;  /* 0x000000362410723c */ /* 0x040fe20000041810 */
[----:B------:R-:W3:Y:S06]  /*cec0*/  LDSM.16.MT88.4 R52, [R194+0x5000] ;  /* 0x00500000c234783b */ /* 0x000eec0000004200 */
[----:B------:R-:W2:Y:S01]  /*ced0*/  MUFU.EX2 R77, R77 ;  /* 0x0000004d004d7308 */ /* 0x000ea20000000800 */
[-C--:B-----5:R-:W-:Y:S09]  /*cee0*/  HMMA.16816.F32.BF16 R20, R36, R44.reuse, R20 ;  /* 0x0000002c2414723c */ /* 0x0a0ff20000041814 */
[----:B------:R-:W-:Y:S01]  /*cef0*/  MUFU.EX2 R86, R86 ;  /* 0x0000005600567308 */ /* 0x000fe20000000800 */
[C---:B------:R-:W-:Y:S06]  /*cf00*/  HMMA.16816.F32.BF16 R24, R40.reuse, R44, R24 ;  /* 0x0000002c2818723c */ /* 0x040fec0000041818 */
[-C--:B------:R-:W-:Y:S03]  /*cf10*/  HMMA.16816.F32.BF16 R28, R40, R46.reuse, R28 ;  /* 0x0000002e281c723c */ /* 0x080fe6000004181c */
[----:B------:R-:W5:Y:S03]  /*cf20*/  MUFU.EX2 R87, R87 ;  /* 0x0000005700577308 */ /* 0x000f660000000800 */
[----:B------:R-:W-:Y:S01]  /*cf30*/  HMMA.16816.F32.BF16 R32, R36, R46, R32 ;  /* 0x0000002e2420723c */ /* 0x000fe20000041820 */
[----:B------:R-:W5:Y:S06]  /*cf40*/  LDSM.16.MT88.4 R44, [R193+0x5400] ;  /* 0x00540000c12c783b */ /* 0x000f6c0000004200 */
[----:B------:R-:W-:Y:S01]  /*cf50*/  MUFU.EX2 R98, R98 ;  /* 0x0000006200627308 */ /* 0x000fe20000000800 */
[----:B------:R-:W-:Y:S03]  /*cf60*/  F2FP.BF16.F32.PACK_AB R41, R71, R70 ;  /* 0x000000464729723e */ /* 0x000fe600000010ff */
[----:B-1----:R-:W-:Y:S06]  /*cf70*/  F2FP.BF16.F32.PACK_AB R43, R83, R82 ;  /* 0x00000052532b723e */ /* 0x002fec00000010ff */
[----:B------:R-:W1:Y:S01]  /*cf80*/  MUFU.EX2 R99, R99 ;  /* 0x0000006300637308 */ /* 0x000e620000000800 */
[----:B------:R-:W-:Y:S02]  /*cf90*/  F2FP.BF16.F32.PACK_AB R40, R69, R68 ;  /* 0x000000444528723e */ /* 0x000fe400000010ff */
[----:B----4-:R-:W-:Y:S02]  /*cfa0*/  F2FP.BF16.F32.PACK_AB R42, R81, R80 ;  /* 0x00000050512a723e */ /* 0x010fe400000010ff */
[----:B------:R-:W-:Y:S02]  /*cfb0*/  F2FP.BF16.F32.PACK_AB R37, R75, R74 ;  /* 0x0000004a4b25723e */ /* 0x000fe400000010ff */
[----:B------:R-:W-:Y:S03]  /*cfc0*/  F2FP.BF16.F32.PACK_AB R39, R79, R78 ;  /* 0x0000004e4f27723e */ /* 0x000fe600000010ff */
[----:B------:R-:W-:Y:S01]  /*cfd0*/  MUFU.EX2 R84, R84 ;  /* 0x0000005400547308 */ /* 0x000fe20000000800 */
[----:B--2---:R-:W-:Y:S01]  /*cfe0*/  F2FP.BF16.F32.PACK_AB R36, R73, R72 ;  /* 0x000000484924723e */ /* 0x004fe200000010ff */
[-C--:B------:R-:W-:Y:S05]  /*cff0*/  HMMA.16816.F32.BF16 R4, R40, R48.reuse, R4 ;  /* 0x000000302804723c */ /* 0x080fea0000041804 */
[----:B------:R-:W-:Y:S03]  /*d000*/  F2FP.BF16.F32.PACK_AB R38, R77, R76 ;  /* 0x0000004c4d26723e */ /* 0x000fe600000010ff */
[----:B------:R-:W2:Y:S04]  /*d010*/  MUFU.EX2 R85, R85 ;  /* 0x0000005500557308 */ /* 0x000ea80000000800 */
[C---:B------:R-:W-:Y:S06]  /*d020*/  HMMA.16816.F32.BF16 R8, R36.reuse, R48, R8 ;  /* 0x000000302408723c */ /* 0x040fec0000041808 */
[----:B------:R-:W-:Y:S01]  /*d030*/  MUFU.EX2 R96, R96 ;  /* 0x0000006000607308 */ /* 0x000fe20000000800 */
[-C--:B------:R-:W-:Y:S09]  /*d040*/  HMMA.16816.F32.BF16 R12, R36, R50.reuse, R12 ;  /* 0x00000032240c723c */ /* 0x080ff2000004180c */
[----:B------:R-:W4:Y:S02]  /*d050*/  MUFU.EX2 R97, R97 ;  /* 0x0000006100617308 */ /* 0x000f240000000800 */
[----:B------:R-:W-:Y:S01]  /*d060*/  FADD.FTZ R48, R219, R0 ;  /* 0x00000000db307221 */ /* 0x000fe20000010000 */
[C---:B------:R-:W-:Y:S04]  /*d070*/  HMMA.16816.F32.BF16 R16, R40.reuse, R50, R16 ;  /* 0x000000322810723c */ /* 0x040fe80000041810 */
[----:B------:R-:W-:Y:S03]  /*d080*/  FADD.FTZ R0, R205, R57 ;  /* 0x00000039cd007221 */ /* 0x000fe60000010000 */
[----:B------:R-:W-:Y:S01]  /*d090*/  MUFU.EX2 R90, R90 ;  /* 0x0000005a005a7308 */ /* 0x000fe20000000800 */
[-C--:B---3--:R-:W-:Y:S03]  /*d0a0*/  HMMA.16816.F32.BF16 R20, R40, R52.reuse, R20 ;  /* 0x000000342814723c */ /* 0x088fe60000041814 */
[----:B------:R-:W-:Y:S01]  /*d0b0*/  FADD.FTZ R48, R191, R48 ;  /* 0x00000030bf307221 */ /* 0x000fe20000010000 */
[----:B------:R-:W-:Y:S02]  /*d0c0*/  FADD.FTZ R49, R217, R56 ;  /* 0x00000038d9317221 */ /* 0x000fe40000010000 */
[C---:B------:R-:W-:Y:S03]  /*d0d0*/  HMMA.16816.F32.BF16 R24, R36.reuse, R52, R24 ;  /* 0x000000342418723c */ /* 0x040fe60000041818 */
[----:B------:R-:W3:Y:S02]  /*d0e0*/  MUFU.EX2 R91, R91 ;  /* 0x0000005b005b7308 */ /* 0x000ee40000000800 */
[----:B------:R-:W-:Y:S01]  /*d0f0*/  FADD.FTZ R49, R189, R49 ;  /* 0x00000031bd317221 */ /* 0x000fe20000010000 */
[-C--:B------:R-:W-:Y:S07]  /*d100*/  HMMA.16816.F32.BF16 R28, R36, R54.reuse, R28 ;  /* 0x00000036241c723c */ /* 0x080fee000004181c */
[----:B------:R-:W-:Y:S01]  /*d110*/  MUFU.EX2 R94, R94 ;  /* 0x0000005e005e7308 */ /* 0x000fe20000000800 */
[----:B------:R-:W-:Y:S01]  /*d120*/  FADD.FTZ R49, R206, R49 ;  /* 0x00000031ce317221 */ /* 0x000fe20000010000 */
[----:B------:R-:W-:Y:S08]  /*d130*/  HMMA.16816.F32.BF16 R32, R40, R54, R32 ;  /* 0x000000362820723c */ /* 0x000ff00000041820 */
[----:B------:R-:W3:Y:S03]  /*d140*/  MUFU.EX2 R95, R95 ;  /* 0x0000005f005f7308 */ /* 0x000ee60000000800 */
[----:B------:R-:W-:Y:S01]  /*d150*/  FADD.FTZ R56, R181, R0 ;  /* 0x00000000b5387221 */ /* 0x000fe20000010000 */
[----:B------:R-:W-:Y:S01]  /*d160*/  FADD.FTZ R0, R210, R48 ;  /* 0x00000030d2007221 */ /* 0x000fe20000010000 */
[----:B-----5:R-:W-:Y:S02]  /*d170*/  F2FP.BF16.F32.PACK_AB R37, R87, R86 ;  /* 0x000000565725723e */ /* 0x020fe400000010ff */
[----:B------:R-:W-:Y:S01]  /*d180*/  FADD.FTZ R48, R184, R56 ;  /* 0x00000038b8307221 */ /* 0x000fe20000010000 */
[----:B------:R-:W-:Y:S02]  /*d190*/  FADD.FTZ R56, R190, R3 ;  /* 0x00000003be387221 */ /* 0x000fe40000010000 */
[----:B------:R-:W-:Y:S01]  /*d1a0*/  MUFU.EX2 R88, R88 ;  /* 0x0000005800587308 */ /* 0x000fe20000000800 */
[----:B------:R-:W-:Y:S01]  /*d1b0*/  FADD.FTZ R3, R212, R49 ;  /* 0x00000031d4037221 */ /* 0x000fe20000010000 */
[----:B------:R-:W-:Y:S01]  /*d1c0*/  FADD.FTZ R57, R188, R48 ;  /* 0x00000030bc397221 */ /* 0x000fe20000010000 */
[----:B-1----:R-:W-:Y:S01]  /*d1d0*/  F2FP.BF16.F32.PACK_AB R39, R99, R98 ;  /* 0x000000626327723e */ /* 0x002fe200000010ff */
[----:B------:R-:W1:Y:S01]  /*d1e0*/  LDSM.16.MT88.4 R48, [R194+0x5400] ;  /* 0x00540000c230783b */ /* 0x000e620000004200 */
[----:B------:R-:W-:Y:S01]  /*d1f0*/  FADD.FTZ R52, R220, R3 ;  /* 0x00000003dc347221 */ /* 0x000fe20000010000 */
[----:B--2---:R-:W-:Y:S01]  /*d200*/  F2FP.BF16.F32.PACK_AB R36, R85, R84 ;  /* 0x000000545524723e */ /* 0x004fe200000010ff */
[----:B------:R-:W-:Y:S03]  /*d210*/  FADD.FTZ R56, R215, R56 ;  /* 0x00000038d7387221 */ /* 0x000fe60000010000 */
[----:B------:R-:W2:Y:S01]  /*d220*/  MUFU.EX2 R89, R89 ;  /* 0x0000005900597308 */ /* 0x000ea20000000800 */
[----:B----4-:R-:W-:Y:S01]  /*d230*/  F2FP.BF16.F32.PACK_AB R38, R97, R96 ;  /* 0x000000606126723e */ /* 0x010fe200000010ff */
[----:B------:R-:W-:Y:S01]  /*d240*/  FADD.FTZ R57, R211, R57 ;  /* 0x00000039d3397221 */ /* 0x000fe20000010000 */
[----:B---3--:R-:W-:Y:S01]  /*d250*/  F2FP.BF16.F32.PACK_AB R41, R91, R90 ;  /* 0x0000005a5b29723e */ /* 0x008fe200000010ff */
[----:B------:R-:W-:Y:S01]  /*d260*/  FADD.FTZ R3, R214, R56 ;  /* 0x00000038d6037221 */ /* 0x000fe20000010000 */
[----:B------:R-:W-:Y:S01]  /*d270*/  FADD.FTZ R56, R223, R52 ;  /* 0x00000034df387221 */ /* 0x000fe20000010000 */
[----:B------:R-:W-:Y:S01]  /*d280*/  F2FP.BF16.F32.PACK_AB R43, R95, R94 ;  /* 0x0000005e5f2b723e */ /* 0x000fe200000010ff */
[----:B------:R-:W3:Y:S03]  /*d290*/  LDSM.16.MT88.4 R52, [R193+0x5800] ;  /* 0x00580000c134783b */ /* 0x000ee60000004200 */
[----:B------:R-:W-:Y:S01]  /*d2a0*/  MUFU.EX2 R92, R92 ;  /* 0x0000005c005c7308 */ /* 0x000fe20000000800 */
[-C--:B------:R-:W-:Y:S05]  /*d2b0*/  HMMA.16816.F32.BF16 R4, R36, R44.reuse, R4 ;  /* 0x0000002c2404723c */ /* 0x080fea0000041804 */
[----:B------:R-:W-:Y:S01]  /*d2c0*/  FADD.FTZ R57, R209, R57 ;  /* 0x00000039d1397221 */ /* 0x000fe20000010000 */
[----:B------:R-:W-:Y:S03]  /*d2d0*/  FADD.FTZ R3, R224, R3 ;  /* 0x00000003e0037221 */ /* 0x000fe60000010000 */
[----:B------:R-:W4:Y:S02]  /*d2e0*/  MUFU.EX2 R93, R93 ;  /* 0x0000005d005d7308 */ /* 0x000f240000000800 */
[----:B--2---:R-:W-:Y:S01]  /*d2f0*/  F2FP.BF16.F32.PACK_AB R40, R89, R88 ;  /* 0x000000585928723e */ /* 0x004fe200000010ff */
[----:B------:R-:W-:Y:S07]  /*d300*/  FADD.FTZ R0, R218, R0 ;  /* 0x00000000da007221 */ /* 0x000fee0000010000 */
[----:B------:R2:W-:Y:S01]  /*d310*/  MUFU.EX2 R58, R2 ;  /* 0x00000002003a7308 */ /* 0x0005e20000000800 */
[----:B------:R-:W-:Y:S04]  /*d320*/  FADD.FTZ R0, R228, R0 ;  /* 0x00000000e4007221 */ /* 0x000fe80000010000 */
[----:B------:R-:W-:Y:S05]  /*d330*/  FADD.FTZ R0, R230, R0 ;  /* 0x00000000e6007221 */ /* 0x000fea0000010000 */
[----:B------:R-:W-:Y:S01]  /*d340*/  MUFU.EX2 R102, R102 ;  /* 0x0000006600667308 */ /* 0x000fe20000000800 */
[----:B----4-:R-:W-:Y:S09]  /*d350*/  F2FP.BF16.F32.PACK_AB R42, R93, R92 ;  /* 0x0000005c5d2a723e */ /* 0x010ff200000010ff */
[----:B------:R-:W4:Y:S01]  /*d360*/  MUFU.EX2 R103, R103 ;  /* 0x0000006700677308 */ /* 0x000f220000000800 */
[C---:B------:R-:W-:Y:S04]  /*d370*/  HMMA.16816.F32.BF16 R8, R40.reuse, R44, R8 ;  /* 0x0000002c2808723c */ /* 0x040fe80000041808 */
[----:B--2---:R-:W-:Y:S02]  /*d380*/  FADD.FTZ R2, R231, R3 ;  /* 0x00000003e7027221 */ /* 0x004fe40000010000 */
[-C--:B------:R-:W-:Y:S03]  /*d390*/  HMMA.16816.F32.BF16 R12, R40, R46.reuse, R12 ;  /* 0x0000002e280c723c */ /* 0x080fe6000004180c */
[----:B------:R-:W-:Y:S02]  /*d3a0*/  MUFU.EX2 R114, R114 ;  /* 0x0000007200727308 */ /* 0x000fe40000000800 */
[----:B------:R-:W-:Y:S01]  /*d3b0*/  FADD.FTZ R45, R233, R56 ;  /* 0x00000038e92d7221 */ /* 0x000fe20000010000 */
[C---:B------:R-:W-:Y:S07]  /*d3c0*/  HMMA.16816.F32.BF16 R16, R36.reuse, R46, R16 ;  /* 0x0000002e2410723c */ /* 0x040fee0000041810 */
[----:B------:R-:W2:Y:S01]  /*d3d0*/  MUFU.EX2 R115, R115 ;  /* 0x0000007300737308 */ /* 0x000ea20000000800 */
[----:B------:R-:W-:Y:S03]  /*d3e0*/  FADD.FTZ R45, R237, R45 ;  /* 0x0000002ded2d7221 */ /* 0x000fe60000010000 */
[----:B------:R-:W-:Y:S01]  /*d3f0*/  FADD.FTZ R2, R236, R2 ;  /* 0x00000002ec027221 */ /* 0x000fe20000010000 */
[----:B------:R-:W-:Y:S01]  /*d400*/  FADD.FTZ R44, R235, R0 ;  /* 0x00000000eb2c7221 */ /* 0x000fe20000010000 */
[----:B------:R-:W-:Y:S01]  /*d410*/  FADD.FTZ R0, R222, R57 ;  /* 0x00000039de007221 */ /* 0x000fe20000010000 */
[-C--:B-1----:R-:W-:Y:S03]  /*d420*/  HMMA.16816.F32.BF16 R20, R36, R48.reuse, R20 ;  /* 0x000000302414723c */ /* 0x082fe60000041814 */
[----:B------:R-:W-:Y:S01]  /*d430*/  MUFU.EX2 R100, R100 ;  /* 0x0000006400647308 */ /* 0x000fe20000000800 */
[----:B------:R-:W-:Y:S01]  /*d440*/  FADD.FTZ R44, R239, R44 ;  /* 0x0000002cef2c7221 */ /* 0x000fe20000010000 */
[----:B------:R-:W-:Y:S01]  /*d450*/  FADD.FTZ R56, R64, R2 ;  /* 0x0000000240387221 */ /* 0x000fe20000010000 */
[----:B------:R-:W-:Y:S01]  /*d460*/  FADD.FTZ R3, R229, R0 ;  /* 0x00000000e5037221 */ /* 0x000fe20000010000 */
[C---:B------:R-:W-:Y:S06]  /*d470*/  HMMA.16816.F32.BF16 R24, R40.reuse, R48, R24 ;  /* 0x000000302818723c */ /* 0x040fec0000041818 */
[----:B------:R-:W1:Y:S01]  /*d480*/  MUFU.EX2 R101, R101 ;  /* 0x0000006500657308 */ /* 0x000e620000000800 */
[----:B------:R-:W-:Y:S01]  /*d490*/  FADD.FTZ R0, R241, R44 ;  /* 0x0000002cf1007221 */ /* 0x000fe20000010000 */
[----:B------:R-:W-:Y:S01]  /*d4a0*/  FADD.FTZ R44, R240, R45 ;  /* 0x0000002df02c7221 */ /* 0x000fe20000010000 */
[-C--:B------:R-:W-:Y:S03]  /*d4b0*/  HMMA.16816.F32.BF16 R28, R40, R50.reuse, R28 ;  /* 0x00000032281c723c */ /* 0x080fe6000004181c */
[----:B------:R-:W-:Y:S04]  /*d4c0*/  FADD.FTZ R2, R66, R44 ;  /* 0x0000002c42027221 */ /* 0x000fe80000010000 */
[----:B------:R-:W-:Y:S01]  /*d4d0*/  MUFU.EX2 R112, R112 ;  /* 0x0000007000707308 */ /* 0x000fe20000000800 */
[----:B------:R-:W5:Y:S01]  /*d4e0*/  LDSM.16.MT88.4 R44, [R194+0x5800] ;  /* 0x00580000c22c783b */ /* 0x000f620000004200 */
[----:B------:R-:W-:Y:S04]  /*d4f0*/  HMMA.16816.F32.BF16 R32, R36, R50, R32 ;  /* 0x000000322420723c */ /* 0x000fe80000041820 */
[----:B----4-:R-:W-:Y:S01]  /*d500*/  F2FP.BF16.F32.PACK_AB R41, R103, R102 ;  /* 0x000000666729723e */ /* 0x010fe200000010ff */
[----:B------:R-:W-:Y:S03]  /*d510*/  FADD.FTZ R49, R67, R2 ;  /* 0x0000000243317221 */ /* 0x000fe60000010000 */
[----:B------:R-:W4:Y:S03]  /*d520*/  MUFU.EX2 R113, R113 ;  /* 0x0000007100717308 */ /* 0x000f260000000800 */
[----:B--2---:R-:W-:Y:S01]  /*d530*/  F2FP.BF16.F32.PACK_AB R43, R115, R114 ;  /* 0x00000072732b723e */ /* 0x004fe200000010ff */
[----:B------:R-:W-:Y:S01]  /*d540*/  FADD.FTZ R3, R232, R3 ;  /* 0x00000003e8037221 */ /* 0x000fe20000010000 */
[----:B-1----:R-:W-:Y:S03]  /*d550*/  F2FP.BF16.F32.PACK_AB R40, R101, R100 ;  /* 0x000000646528723e */ /* 0x002fe600000010ff */
[----:B------:R-:W-:Y:S01]  /*d560*/  FADD.FTZ R3, R59, R3 ;  /* 0x000000033b037221 */ /* 0x000fe20000010000 */
[----:B------:R-:W-:Y:S01]  /*d570*/  FADD.FTZ R0, R234, R0 ;  /* 0x00000000ea007221 */ /* 0x000fe20000010000 */
        /* <DEDUP_REMOVED lines=9> */
[----:B----4-:R-:W-:Y:S01]  /*d610*/  F2FP.BF16.F32.PACK_AB R42, R113, R112 ;  /* 0x00000070712a723e */ /* 0x010fe200000010ff */
[----:B------:R-:W-:Y:S01]  /*d620*/  FADD.FTZ R0, R244, R0 ;  /* 0x00000000f4007221 */ /* 0x000fe20000010000 */
[----:B------:R-:W-:Y:S03]  /*d630*/  FADD.FTZ R2, R63, R2 ;  /* 0x000000023f027221 */ /* 0x000fe60000010000 */
[----:B------:R-:W-:Y:S01]  /*d640*/  FADD.FTZ R49, R245, R0 ;  /* 0x00000000f5317221 */ /* 0x000fe20000010000 */
[----:B------:R-:W-:Y:S03]  /*d650*/  FADD.FTZ R0, R61, R48 ;  /* 0x000000303d007221 */ /* 0x000fe60000010000 */
[----:B------:R-:W-:Y:S01]  /*d660*/  MUFU.EX2 R110, R110 ;  /* 0x0000006e006e7308 */ /* 0x000fe20000000800 */
[-C--:B---3--:R-:W-:Y:S05]  /*d670*/  HMMA.16816.F32.BF16 R4, R40, R52.reuse, R4 ;  /* 0x000000342804723c */ /* 0x088fea0000041804 */
[----:B------:R-:W-:Y:S01]  /*d680*/  FADD.FTZ R48, R70, R49 ;  /* 0x0000003146307221 */ /* 0x000fe20000010000 */
[----:B------:R-:W-:Y:S03]  /*d690*/  FADD.FTZ R49, R68, R3 ;  /* 0x0000000344317221 */ /* 0x000fe60000010000 */
[----:B------:R-:W2:Y:S02]  /*d6a0*/  MUFU.EX2 R111, R111 ;  /* 0x0000006f006f7308 */ /* 0x000ea40000000800 */
[----:B-1----:R-:W-:Y:S01]  /*d6b0*/  F2FP.BF16.F32.PACK_AB R37, R107, R106 ;  /* 0x0000006a6b25723e */ /* 0x002fe200000010ff */
[----:B------:R-:W-:Y:S01]  /*d6c0*/  FADD.FTZ R3, R72, R0 ;  /* 0x0000000048037221 */ /* 0x000fe20000010000 */
[----:B------:R-:W-:Y:S01]  /*d6d0*/  FADD.FTZ R0, R71, R48 ;  /* 0x0000003047007221 */ /* 0x000fe20000010000 */
[----:B------:R-:W-:Y:S01]  /*d6e0*/  FADD.FTZ R48, R69, R49 ;  /* 0x0000003145307221 */ /* 0x000fe20000010000 */
[----:B------:R-:W-:Y:S04]  /*d6f0*/  FADD.FTZ R2, R74, R2 ;  /* 0x000000024a027221 */ /* 0x000fe80000010000 */
        /* <DEDUP_REMOVED lines=8> */
[----:B--2---:R-:W-:Y:S01]  /*d780*/  F2FP.BF16.F32.PACK_AB R39, R111, R110 ;  /* 0x0000006e6f27723e */ /* 0x004fe200000010ff */
[----:B------:R-:W-:Y:S08]  /*d790*/  FADD.FTZ R2, R79, R2 ;  /* 0x000000024f027221 */ /* 0x000ff00000010000 */
        /* <DEDUP_REMOVED lines=11> */
[C---:B------:R-:W-:Y:S01]  /*d850*/  HMMA.16816.F32.BF16 R16, R40.reuse, R54, R16 ;  /* 0x000000362810723c */ /* 0x040fe20000041810 */
[----:B------:R-:W3:Y:S06]  /*d860*/  LDSM.16.MT88.4 R48, [R194+0x5c00] ;  /* 0x005c0000c230783b */ /* 0x000eec0000004200 */
[----:B------:R-:W-:Y:S01]  /*d870*/  MUFU.EX2 R116, R116 ;  /* 0x0000007400747308 */ /* 0x000fe20000000800 */
[----:B-1----:R-:W-:Y:S03]  /*d880*/  F2FP.BF16.F32.PACK_AB R169, R119, R118 ;  /* 0x0000007677a9723e */ /* 0x002fe600000010ff */
[----:B------:R-:W-:Y:S01]  /*d890*/  FADD.FTZ R52, R81, R52 ;  /* 0x0000003451347221 */ /* 0x000fe20000010000 */
[-C--:B-----5:R-:W-:Y:S05]  /*d8a0*/  HMMA.16816.F32.BF16 R20, R40, R44.reuse, R20 ;  /* 0x0000002c2814723c */ /* 0x0a0fea0000041814 */
[----:B------:R-:W1:Y:S01]  /*d8b0*/  MUFU.EX2 R117, R117 ;  /* 0x0000007500757308 */ /* 0x000e620000000800 */
[----:B--2---:R-:W-:Y:S01]  /*d8c0*/  F2FP.BF16.F32.PACK_AB R171, R135, R130 ;  /* 0x0000008287ab723e */ /* 0x004fe200000010ff */
[C---:B------:R-:W-:Y:S08]  /*d8d0*/  HMMA.16816.F32.BF16 R24, R36.reuse, R44, R24 ;  /* 0x0000002c2418723c */ /* 0x040ff00000041818 */
[----:B------:R-:W2:Y:S01]  /*d8e0*/  MUFU.EX2 R128, R128 ;  /* 0x0000008000807308 */ /* 0x000ea20000000800 */
[-C--:B------:R-:W-:Y:S03]  /*d8f0*/  HMMA.16816.F32.BF16 R28, R36, R46.reuse, R28 ;  /* 0x0000002e241c723c */ /* 0x080fe6000004181c */
[----:B------:R-:W-:Y:S01]  /*d900*/  FADD.FTZ R44, R77, R3 ;  /* 0x000000034d2c7221 */ /* 0x000fe20000010000 */
[----:B------:R-:W-:Y:S02]  /*d910*/  FADD.FTZ R45, R86, R0 ;  /* 0x00000000562d7221 */ /* 0x000fe40000010000 */
[----:B------:R-:W-:Y:S03]  /*d920*/  HMMA.16816.F32.BF16 R32, R40, R46, R32 ;  /* 0x0000002e2820723c */ /* 0x000fe60000041820 */
[----:B------:R-:W-:Y:S02]  /*d930*/  MUFU.EX2 R122, R122 ;  /* 0x0000007a007a7308 */ /* 0x000fe40000000800 */
[----:B-1----:R-:W-:Y:S01]  /*d940*/  F2FP.BF16.F32.PACK_AB R168, R117, R116 ;  /* 0x0000007475a8723e */ /* 0x002fe200000010ff */
[----:B------:R-:W-:Y:S01]  /*d950*/  FADD.FTZ R36, R90, R2 ;  /* 0x000000025a247221 */ /* 0x000fe20000010000 */
[----:B------:R-:W-:Y:S01]  /*d960*/  FADD.FTZ R3, R84, R52 ;  /* 0x0000003454037221 */ /* 0x000fe20000010000 */
[----:B------:R-:W-:Y:S05]  /*d970*/  FADD.FTZ R0, R88, R44 ;  /* 0x0000002c58007221 */ /* 0x000fea0000010000 */
[----:B------:R-:W1:Y:S01]  /*d980*/  MUFU.EX2 R123, R123 ;  /* 0x0000007b007b7308 */ /* 0x000e620000000800 */
[----:B--2---:R-:W-:Y:S01]  /*d990*/  F2FP.BF16.F32.PACK_AB R170, R58, R128 ;  /* 0x000000803aaa723e */ /* 0x004fe200000010ff */
[----:B------:R-:W-:Y:S08]  /*d9a0*/  FADD.FTZ R2, R87, R45 ;  /* 0x0000002d57027221 */ /* 0x000ff00000010000 */
[----:B------:R-:W-:Y:S01]  /*d9b0*/  MUFU.EX2 R126, R126 ;  /* 0x0000007e007e7308 */ /* 0x000fe20000000800 */
[-C--:B------:R-:W-:Y:S09]  /*d9c0*/  HMMA.16816.F32.BF16 R148, R168, R152.reuse, R4 ;  /* 0x00000098a894723c */ /* 0x080ff20000041804 */
        /* <DEDUP_REMOVED lines=21> */
[----:B------:R-:W-:Y:S03]  /*db20*/  FADD.FTZ R4, R107, R4 ;  /* 0x000000046b047221 */ /* 0x000fe60000010000 */
[----:B------:R-:W2:Y:S01]  /*db30*/  MUFU.EX2 R53, R124 ;  /* 0x0000007c00357308 */ /* 0x000ea20000000800 */
[----:B------:R-:W-:Y:S01]  /*db40*/  FADD.FTZ R5, R101, R0 ;  /* 0x0000000065057221 */ /* 0x000fe20000010000 */
[----:B------:R-:W-:Y:S01]  /*db50*/  FADD.FTZ R0, R105, R2 ;  /* 0x0000000269007221 */ /* 0x000fe20000010000 */
[----:B------:R-:W-:Y:S01]  /*db60*/  FADD.FTZ R2, R114, R3 ;  /* 0x0000000372027221 */ /* 0x000fe20000010000 */
[----:B------:R-:W-:Y:S01]  /*db70*/  FADD.FTZ R3, R110, R4 ;  /* 0x000000046e037221 */ /* 0x000fe20000010000 */
[----:B------:R-:W-:Y:S01]  /*db80*/  FADD.FTZ R5, R112, R5 ;  /* 0x0000000570057221 */ /* 0x000fe20000010000 */
[----:B------:R-:W-:Y:S01]  /*db90*/  FADD.FTZ R4, R108, R0 ;  /* 0x000000006c047221 */ /* 0x000fe20000010000 */
[----:B------:R-:W-:Y:S03]  /*dba0*/  FADD.FTZ R0, R115, R2 ;  /* 0x0000000273007221 */ /* 0x000fe60000010000 */
[----:B------:R-:W4:Y:S01]  /*dbb0*/  MUFU.EX2 R141, R141 ;  /* 0x0000008d008d7308 */ /* 0x000f220000000800 */
[----:B-1----:R-:W-:Y:S01]  /*dbc0*/  F2FP.BF16.F32.PACK_AB R172, R121, R120 ;  /* 0x0000007879ac723e */ /* 0x002fe200000010ff */
        /* <DEDUP_REMOVED lines=14> */
[----:B--2---:R-:W-:Y:S01]  /*dcb0*/  FADD.FTZ R2, R53, R0 ;  /* 0x0000000035027221 */ /* 0x004fe20000010000 */
[----:B----4-:R-:W-:Y:S01]  /*dcc0*/  F2FP.BF16.F32.PACK_AB R174, R141, R53 ;  /* 0x000000358dae723e */ /* 0x010fe200000010ff */
[----:B------:R-:W-:Y:S01]  /*dcd0*/  FADD.FTZ R248, R135, R3 ;  /* 0x0000000387f87221 */ /* 0x000fe20000010000 */
[----:B------:R-:W-:Y:S01]  /*dce0*/  IADD3 R0, R225, -0x1, RZ ;  /* 0xffffffffe1007810 */ /* 0x000fe20007ffe0ff */
[----:B------:R-:W-:Y:S01]  /*dcf0*/  FADD.FTZ R250, R136, R5 ;  /* 0x0000000588fa7221 */ /* 0x000fe20000010000 */
[-C--:B------:R-:W-:Y:S01]  /*dd00*/  MOV R135, R133.reuse ;  /* 0x0000008500877202 */ /* 0x080fe20000000f00 */
[----:B------:R-:W-:Y:S01]  /*dd10*/  FADD.FTZ R247, R58, R4 ;  /* 0x000000043af77221 */ /* 0x000fe20000010000 */
[----:B------:R-:W-:Y:S01]  /*dd20*/  FADD.FTZ R249, R141, R2 ;  /* 0x000000028df97221 */ /* 0x000fe20000010000 */
[C---:B------:R-:W-:Y:S04]  /*dd30*/  HMMA.16816.F32.BF16 R144, R172.reuse, R152, R8 ;  /* 0x00000098ac90723c */ /* 0x040fe80000041808 */
[----:B------:R-:W-:Y:S02]  /*dd40*/  MOV R225, R0 ;  /* 0x0000000000e17202 */ /* 0x000fe40000000f00 */
[-C--:B------:R-:W-:Y:S05]  /*dd50*/  HMMA.16816.F32.BF16 R156, R172, R154.reuse, R12 ;  /* 0x0000009aac9c723c */ /* 0x080fea000004180c */
[----:B------:R-:W-:Y:S01]  /*dd60*/  MOV R136, R138 ;  /* 0x0000008a00887202 */ /* 0x000fe20000000f00 */
[C---:B------:R-:W-:Y:S06]  /*dd70*/  HMMA.16816.F32.BF16 R152, R168.reuse, R154, R16 ;  /* 0x0000009aa898723c */ /* 0x040fec0000041810 */
[-C--:B---3--:R-:W-:Y:S05]  /*dd80*/  HMMA.16816.F32.BF16 R160, R168, R48.reuse, R20 ;  /* 0x00000030a8a0723c */ /* 0x088fea0000041814 */
        /* <DEDUP_REMOVED lines=8> */
.L_x_136:
[----:B------:R-:W2:Y:S01]  /*de10*/  LDL R11, [R1+0x54] ;  /* 0x00005400010b7983 */ /* 0x000ea20000100800 */
[----:B------:R-:W1:Y:S01]  /*de20*/  S2UR UR4, SR_CgaCtaId ;  /* 0x00000000000479c3 */ /* 0x000e620000008800 */
[----:B------:R-:W-:Y:S01]  /*de30*/  UMOV UR5, 0x400 ;  /* 0x0000040000057882 */ /* 0x000fe20000000000 */
[----:B------:R-:W3:Y:S01]  /*de40*/  S2R R35, SR_TID.X ;  /* 0x0000000000237919 */ /* 0x000ee20000002100 */
[----:B------:R-:W4:Y:S04]  /*de50*/  SHFL.BFLY PT, R5, R247, 0x2, 0x1f ;  /* 0x0c401f00f7057f89 */ /* 0x000f2800000e0000 */
[----:B------:R-:W5:Y:S04]  /*de60*/  SHFL.BFLY PT, R4, R248, 0x2, 0x1f ;  /* 0x0c401f00f8047f89 */ /* 0x000f6800000e0000 */
[----:B------:R-:W5:Y:S04]  /*de70*/  SHFL.BFLY PT, R9, R249, 0x2, 0x1f ;  /* 0x0c401f00f9097f89 */ /* 0x000f6800000e0000 */
[----:B------:R-:W5:Y:S01]  /*de80*/  SHFL.BFLY PT, R10, R250, 0x2, 0x1f ;  /* 0x0c401f00fa0a7f89 */ /* 0x000f6200000e0000 */
        /* <DEDUP_REMOVED lines=14> */
[----:B------:R-:W-:Y:S02]  /*df70*/  FADD.FTZ R6, R9, R249 ;  /* 0x000000f909067221 */ /* 0x000fe40000010000 */
[----:B------:R-:W-:Y:S01]  /*df80*/  IMAD R8, R8, 0x100, R7 ;  /* 0x0000010008087824 */ /* 0x000fe200078e0207 */
[----:B------:R-:W-:Y:S01]  /*df90*/  LOP3.LUT R3, R3, 0xfffffff8, RZ, 0xc0, !PT ;  /* 0xfffffff803037812 */ /* 0x000fe200078ec0ff */
[----:B------:R-:W-:Y:S01]  /*dfa0*/  FADD.FTZ R7, R10, R250 ;  /* 0x000000fa0a077221 */ /* 0x000fe20000010000 */
[----:B------:R4:W2:Y:S03]  /*dfb0*/  SHFL.BFLY PT, R24, R6, 0x1, 0x1f ;  /* 0x0c201f0006187f89 */ /* 0x0008a600000e0000 */
[----:B------:R-:W-:-:S02]  /*dfc0*/  IMAD.IADD R3, R34, 0x1, -R3 ;  /* 0x0000000122037824 */ /* 0x000fc400078e0a03 */
[----:B-1----:R-:W-:Y:S01]  /*dfd0*/  FADD.FTZ R27, R5, R27 ;  /* 0x0000001b051b7221 */ /* 0x002fe20000010000 */
[----:B------:R4:W1:Y:S02]  /*dfe0*/  SHFL.BFLY PT, R25, R7, 0x1, 0x1f ;  /* 0x0c201f0007197f89 */ /* 0x00086400000e0000 */
[----:B------:R-:W-:Y:S01]  /*dff0*/  LEA.HI R2, R3, R3, RZ, 0x1 ;  /* 0x0000000303027211 */ /* 0x000fe200078f08ff */
[----:B---3--:R-:W-:-:S03]  /*e000*/  FADD.FTZ R26, R4, R26 ;  /* 0x0000001a041a7221 */ /* 0x008fc60000010000 */
[----:B------:R-:W-:Y:S02]  /*e010*/  SHF.R.S32.HI R0, RZ, 0x1, R2 ;  /* 0x00000001ff007819 */ /* 0x000fe40000011402 */
[----:B------:R-:W-:Y:S02]  /*e020*/  LOP3.LUT R2, R2, 0x3fffffe, RZ, 0xc0, !PT ;  /* 0x03fffffe02027812 */ /* 0x000fe400078ec0ff */
[C---:B------:R-:W-:Y:S01]  /*e030*/  LOP3.LUT R9, R0.reuse, 0x1, RZ, 0xc0, !PT ;  /* 0x0000000100097812 */ /* 0x040fe200078ec0ff */
[----:B------:R-:W-:Y:S02]  /*e040*/  IMAD.SHL.U32 R15, R0, 0x40, RZ ;  /* 0x00000040000f7824 */ /* 0x000fe400078e00ff */
[----:B------:R-:W-:-:S03]  /*e050*/  IMAD.IADD R3, R3, 0x1, -R2 ;  /* 0x0000000103037824 */ /* 0x000fc600078e0a02 */
[----:B------:R-:W-:Y:S01]  /*e060*/  LOP3.LUT R15, R15, 0xc0, RZ, 0xc0, !PT ;  /* 0x000000c00f0f7812 */ /* 0x000fe200078ec0ff */
[----:B------:R-:W-:-:S03]  /*e070*/  IMAD R5, R3, 0x10, R8 ;  /* 0x0000001003057824 */ /* 0x000fc600078e0208 */
[----:B------:R-:W-:-:S05]  /*e080*/  LEA.HI R15, R15, R15, RZ, 0x1d ;  /* 0x0000000f0f0f7211 */ /* 0x000fca00078fe8ff */
        /* <DEDUP_REMOVED lines=16> */
.L_x_140:
        /* <DEDUP_REMOVED lines=20> */
.L_x_141:
[----:B------:R1:W5:Y:S01]  /*e2d0*/  LDL R37, [R1+0x60] ;  /* 0x0000600001257983 */ /* 0x0003620000100800 */
[----:B------:R-:W-:Y:S01]  /*e2e0*/  MOV R28, 0x10 ;  /* 0x00000010001c7802 */ /* 0x000fe20000000f00 */
[----:B------:R-:W-:Y:S01]  /*e2f0*/  FADD.FTZ R25, R7, R25 ;  /* 0x0000001907197221 */ /* 0x000fe20000010000 */
[----:B------:R-:W-:Y:S01]  /*e300*/  ISETP.NE.AND P5, PT, RZ, UR4, PT ;  /* 0x00000004ff007c0c */ /* 0x000fe2000bfa5270 */
[----:B------:R-:W2:Y:S01]  /*e310*/  S2R R36, SR_CTAID.Y ;  /* 0x0000000000247919 */ /* 0x000ea20000002600 */
[----:B------:R-:W-:Y:S01]  /*e320*/  SEL R28, R28, 0xfffffff0, P4 ;  /* 0xfffffff01c1c7807 */ /* 0x000fe20002000000 */
[----:B------:R-:W3:Y:S01]  /*e330*/  S2UR UR4, SR_CTAID.X ;  /* 0x00000000000479c3 */ /* 0x000ee20000002500 */
[----:B------:R-:W-:Y:S01]  /*e340*/  LOP3.LUT P4, RZ, R0, 0x2, RZ, 0xc0, !PT ;  /* 0x0000000200ff7812 */ /* 0x000fe2000788c0ff */
[----:B------:R-:W-:Y:S01]  /*e350*/  BSSY B0, `(.L_x_142) ;  /* 0x00000a6000007945 */ /* 0x000fe20003800000 */
[----:B------:R-:W-:Y:S02]  /*e360*/  ISETP.NE.AND P0, PT, R3, RZ, PT ;  /* 0x000000ff0300720c */ /* 0x000fe40003f05270 */
[----:B------:R-:W-:-:S02]  /*e370*/  IADD3 R20, R15, 0x20, RZ ;  /* 0x000000200f147810 */ /* 0x000fc40007ffe0ff */
[----:B------:R-:W-:Y:S02]  /*e380*/  FSETP.NE.FTZ.AND P1, PT, R24, RZ, PT ;  /* 0x000000ff1800720b */ /* 0x000fe40003f35000 */
[----:B------:R-:W-:Y:S01]  /*e390*/  MOV R3, 0x3f800000 ;  /* 0x3f80000000037802 */ /* 0x000fe20000000f00 */
[----:B------:R-:W4:Y:S01]  /*e3a0*/  @!P5 LDC R10, c[0x0][0x2c4] ;  /* 0x0000b100ff0adb82 */ /* 0x000f220000000800 */
[----:B------:R-:W-:Y:S02]  /*e3b0*/  MOV R4, 0x3f800000 ;  /* 0x3f80000000047802 */ /* 0x000fe40000000f00 */
[----:B------:R-:W-:Y:S02]  /*e3c0*/  MOV R0, 0x3f800000 ;  /* 0x3f80000000007802 */ /* 0x000fe40000000f00 */
[----:B------:R-:W-:Y:S01]  /*e3d0*/  @P4 IADD3 R20, R15, -0x20, RZ ;  /* 0xffffffe00f144810 */ /* 0x000fe20007ffe0ff */
[----:B------:R-:W1:Y:S01]  /*e3e0*/  @P3 MUFU.RCP R3, R27 ;  /* 0x0000001b00033308 */ /* 0x000e620000001000 */
[----:B------:R-:W-:-:S02]  /*e3f0*/  PLOP3.LUT P4, PT, PT, PT, PT, 0x8, 0x0 ;  /* 0x000000000000781c */ /* 0x000fc40003f8e170 */
[----:B------:R-:W-:Y:S02]  /*e400*/  @!P5 PLOP3.LUT P4, PT, P0, PT, PT, 0x80, 0x0 ;  /* 0x000000000000d81c */ /* 0x000fe4000078f070 */
[----:B------:R-:W-:Y:S02]  /*e410*/  FSETP.NE.FTZ.AND P0, PT, R25, RZ, PT ;  /* 0x000000ff1900720b */ /* 0x000fe40003f15000 */
[----:B------:R-:W-:Y:S01]  /*e420*/  MOV R2, 0x3f800000 ;  /* 0x3f80000000027802 */ /* 0x000fe20000000f00 */
[----:B------:R-:W3:Y:S08]  /*e430*/  @P2 MUFU.RCP R4, R26 ;  /* 0x0000001a00042308 */ /* 0x000ef00000001000 */
[----:B------:R-:W2:Y:S01]  /*e440*/  @P1 MUFU.RCP R0, R24 ;  /* 0x0000001800001308 */ /* 0x000ea20000001000 */
[C---:B-1----:R-:W-:Y:S01]  /*e450*/  FMUL.FTZ R148, R3.reuse, R148 ;  /* 0x0000009403947220 */ /* 0x042fe20000410000 */
[C---:B------:R-:W-:Y:S01]  /*e460*/  FMUL.FTZ R9, R3.reuse, R149 ;  /* 0x0000009503097220 */ /* 0x040fe20000410000 */
[C---:B------:R-:W-:Y:S01]  /*e470*/  FMUL.FTZ R152, R3.reuse, R152 ;  /* 0x0000009803987220 */ /* 0x040fe20000410000 */
[C---:B------:R-:W-:Y:S01]  /*e480*/  FMUL.FTZ R5, R3.reuse, R153 ;  /* 0x0000009903057220 */ /* 0x040fe20000410000 */
[C---:B------:R-:W-:Y:S01]  /*e490*/  FMUL.FTZ R160, R3.reuse, R160 ;  /* 0x000000a003a07220 */ /* 0x040fe20000410000 */
[C---:B------:R-:W-:Y:S01]  /*e4a0*/  FMUL.FTZ R16, R3.reuse, R161 ;  /* 0x000000a103107220 */ /* 0x040fe20000410000 */
[C---:B------:R-:W-:Y:S01]  /*e4b0*/  FMUL.FTZ R168, R3.reuse, R168 ;  /* 0x000000a803a87220 */ /* 0x040fe20000410000 */
[----:B------:R-:W1:Y:S01]  /*e4c0*/  @P0 MUFU.RCP R2, R25 ;  /* 0x0000001900020308 */ /* 0x000e620000001000 */
[C---:B---3--:R-:W-:Y:S01]  /*e4d0*/  FMUL.FTZ R150, R4.reuse, R150 ;  /* 0x0000009604967220 */ /* 0x048fe20000410000 */
[C---:B------:R-:W-:Y:S01]  /*e4e0*/  FMUL.FTZ R8, R4.reuse, R151 ;  /* 0x0000009704087220 */ /* 0x040fe20000410000 */
[C---:B------:R-:W-:Y:S01]  /*e4f0*/  FMUL.FTZ R154, R4.reuse, R154 ;  /* 0x0000009a049a7220 */ /* 0x040fe20000410000 */
[C---:B------:R-:W-:Y:S01]  /*e500*/  FMUL.FTZ R155, R4.reuse, R155 ;  /* 0x0000009b049b7220 */ /* 0x040fe20000410000 */
[----:B------:R-:W-:Y:S01]  /*e510*/  FMUL.FTZ R12, R3, R169 ;  /* 0x000000a9030c7220 */ /* 0x000fe20000410000 */
[C---:B------:R-:W-:Y:S01]  /*e520*/  FMUL.FTZ R162, R4.reuse, R162 ;  /* 0x000000a204a27220 */ /* 0x040fe20000410000 */
[C---:B------:R-:W-:Y:S01]  /*e530*/  FMUL.FTZ R14, R4.reuse, R163 ;  /* 0x000000a3040e7220 */ /* 0x040fe20000410000 */
[----:B------:R-:W-:Y:S01]  /*e540*/  FMUL.FTZ R170, R4, R170 ;  /* 0x000000aa04aa7220 */ /* 0x000fe20000410000 */
[C---:B--2---:R-:W-:Y:S01]  /*e550*/  FMUL.FTZ R144, R0.reuse, R144 ;  /* 0x0000009000907220 */ /* 0x044fe20000410000 */
[C---:B------:R-:W-:Y:S01]  /*e560*/  FMUL.FTZ R7, R0.reuse, R145 ;  /* 0x0000009100077220 */ /* 0x040fe20000410000 */
[C---:B------:R-:W-:Y:S01]  /*e570*/  FMUL.FTZ R156, R0.reuse, R156 ;  /* 0x0000009c009c7220 */ /* 0x040fe20000410000 */
[----:B------:R-:W-:Y:S01]  /*e580*/  FMUL.FTZ R3, R0, R157 ;  /* 0x0000009d00037220 */ /* 0x000fe20000410000 */
[----:B------:R-:W-:Y:S01]  /*e590*/  FMUL.FTZ R11, R4, R171 ;  /* 0x000000ab040b7220 */ /* 0x000fe20000410000 */
[C---:B------:R-:W-:Y:S01]  /*e5a0*/  FMUL.FTZ R164, R0.reuse, R164 ;  /* 0x000000a400a47220 */ /* 0x040fe20000410000 */
[C---:B------:R-:W-:Y:S01]  /*e5b0*/  FMUL.FTZ R13, R0.reuse, R165 ;  /* 0x000000a5000d7220 */ /* 0x040fe20000410000 */
[----:B------:R-:W-:Y:S01]  /*e5c0*/  FMUL.FTZ R172, R0, R172 ;  /* 0x000000ac00ac7220 */ /* 0x000fe20000410000 */
[C---:B-1----:R-:W-:Y:S01]  /*e5d0*/  FMUL.FTZ R147, R2.reuse, R147 ;  /* 0x0000009302937220 */ /* 0x042fe20000410000 */
[C---:B------:R-:W-:Y:S01]  /*e5e0*/  FMUL.FTZ R6, R2.reuse, R146 ;  /* 0x0000009202067220 */ /* 0x040fe20000410000 */
[C---:B------:R-:W-:Y:S01]  /*e5f0*/  FMUL.FTZ R159, R2.reuse, R159 ;  /* 0x0000009f029f7220 */ /* 0x040fe20000410000 */
[----:B------:R-:W-:Y:S01]  /*e600*/  FMUL.FTZ R158, R2, R158 ;  /* 0x0000009e029e7220 */ /* 0x000fe20000410000 */
[----:B------:R-:W-:Y:S01]  /*e610*/  FMUL.FTZ R18, R0, R173 ;  /* 0x000000ad00127220 */ /* 0x000fe20000410000 */
[----:B------:R-:W-:Y:S01]  /*e620*/  F2FP.BF16.F32.PACK_AB R9, R9, R148 ;  /* 0x000000940909723e */ /* 0x000fe200000010ff */
[----:B------:R-:W-:Y:S01]  /*e630*/  FMUL.FTZ R167, R2, R167 ;  /* 0x000000a702a77220 */ /* 0x000fe20000410000 */
[----:B------:R-:W-:Y:S01]  /*e640*/  F2FP.BF16.F32.PACK_AB R8, R8, R150 ;  /* 0x000000960808723e */ /* 0x000fe200000010ff */
[C---:B------:R-:W-:Y:S01]  /*e650*/  FMUL.FTZ R19, R2.reuse, R166 ;  /* 0x000000a602137220 */ /* 0x040fe20000410000 */
[----:B------:R-:W-:Y:S01]  /*e660*/  F2FP.BF16.F32.PACK_AB R5, R5, R152 ;  /* 0x000000980505723e */ /* 0x000fe200000010ff */
[C---:B------:R-:W-:Y:S01]  /*e670*/  FMUL.FTZ R175, R2.reuse, R175 ;  /* 0x000000af02af7220 */ /* 0x040fe20000410000 */
[----:B------:R-:W-:Y:S01]  /*e680*/  F2FP.BF16.F32.PACK_AB R4, R155, R154 ;  /* 0x0000009a9b04723e */ /* 0x000fe200000010ff */
[----:B------:R-:W-:Y:S01]  /*e690*/  FMUL.FTZ R21, R2, R174 ;  /* 0x000000ae02157220 */ /* 0x000fe20000410000 */
[----:B------:R-:W-:Y:S01]  /*e6a0*/  IADD3 R0, R15, R28, RZ ;  /* 0x0000001c0f007210 */ /* 0x000fe20007ffe0ff */
[----:B------:R1:W-:Y:S01]  /*e6b0*/  STS [R15], R9 ;  /* 0x000000090f007388 */ /* 0x0003e20000000800 */
[----:B------:R-:W-:Y:S01]  /*e6c0*/  F2FP.BF16.F32.PACK_AB R7, R7, R144 ;  /* 0x000000900707723e */ /* 0x000fe200000010ff */
[----:B----4-:R-:W2:Y:S01]  /*e6d0*/  @P4 LDC R10, c[0x0][0x2e4] ;  /* 0x0000b900ff0a4b82 */ /* 0x010ea20000000800 */
[----:B------:R-:W-:Y:S01]  /*e6e0*/  F2FP.BF16.F32.PACK_AB R6, R147, R6 ;  /* 0x000000069306723e */ /* 0x000fe200000010ff */
[----:B------:R3:W-:Y:S01]  /*e6f0*/  STS [R15+0x200], R8 ;  /* 0x000200080f007388 */ /* 0x0007e20000000800 */
[----:B------:R-:W-:-:S02]  /*e700*/  F2FP.BF16.F32.PACK_AB R3, R3, R156 ;  /* 0x0000009c0303723e */ /* 0x000fc400000010ff */
[----:B------:R-:W-:Y:S01]  /*e710*/  F2FP.BF16.F32.PACK_AB R2, R159, R158 ;  /* 0x0000009e9f02723e */ /* 0x000fe200000010ff */
[----:B------:R-:W-:Y:S01]  /*e720*/  STS [R0], R5 ;  /* 0x0000000500007388 */ /* 0x000fe20000000800 */
        /* <DEDUP_REMOVED lines=8> */
[----:B------:R-:W-:Y:S01]  /*e7b0*/  STS [R15+0x1200], R6 ;  /* 0x001200060f007388 */ /* 0x000fe20000000800 */
[----:B------:R-:W-:Y:S02]  /*e7c0*/  F2FP.BF16.F32.PACK_AB R18, R18, R172 ;  /* 0x000000ac1212723e */ /* 0x000fe400000010ff */
[----:B------:R-:W-:Y:S01]  /*e7d0*/  F2FP.BF16.F32.PACK_AB R21, R175, R21 ;  /* 0x00000015af15723e */ /* 0x000fe200000010ff */
[----:B------:R-:W-:Y:S01]  /*e7e0*/  STS [R0+0x1000], R3 ;  /* 0x0010000300007388 */ /* 0x000fe20000000800 */
[----:B-1----:R-:W-:Y:S03]  /*e7f0*/  @P1 MUFU.LG2 R9, R24 ;  /* 0x0000001800091308 */ /* 0x002fe60000000c00 */
[----:B------:R1:W-:Y:S01]  /*e800*/  STS [R0+0x1200], R2 ;  /* 0x0012000200007388 */ /* 0x0003e20000000800 */
[----:B---3--:R-:W2:Y:S03]  /*e810*/  @!P5 LDC R8, c[0x0][0x270] ;  /* 0x00009c00ff08db82 */ /* 0x008ea60000000800 */
[----:B------:R-:W-:Y:S04]  /*e820*/  STS [R20], R16 ;  /* 0x0000001014007388 */ /* 0x000fe80000000800 */
[----:B------:R3:W-:Y:S01]  /*e830*/  STS [R20+0x200], R14 ;  /* 0x0002000e14007388 */ /* 0x0007e20000000800 */
[----:B----4-:R-:W4:Y:S08]  /*e840*/  @P5 LDC.64 R4, c[0x0][0x2c0] ;  /* 0x0000b000ff045b82 */ /* 0x010f300000000a00 */
[----:B------:R-:W4:Y:S01]  /*e850*/  @P3 LDC R7, c[0x0][0x2e8] ;  /* 0x0000ba00ff073b82 */ /* 0x000f220000000800 */
[----:B-1----:R-:W-:-:S07]  /*e860*/  IADD3 R0, R28, R20, RZ ;  /* 0x000000141c007210 */ /* 0x002fce0007ffe0ff */
[----:B------:R-:W1:Y:S01]  /*e870*/  @P5 LDC R3, c[0x0][0x2c0] ;  /* 0x0000b000ff035b82 */ /* 0x000e620000000800 */
[----:B------:R-:W-:Y:S01]  /*e880*/  @P5 MOV R2, 0x1 ;  /* 0x0000000100025802 */ /* 0x000fe20000000f00 */
[----:B--2---:R-:W-:Y:S01]  /*e890*/  @!P5 IMAD R2, R10, R8, RZ ;  /* 0x000000080a02d224 */ /* 0x004fe200078e02ff */
[----:B------:R2:W-:Y:S01]  /*e8a0*/  STS [R0], R12 ;  /* 0x0000000c00007388 */ /* 0x0005e20000000800 */
[----:B------:R-:W-:Y:S02]  /*e8b0*/  @P0 MUFU.LG2 R8, R25 ;  /* 0x0000001900080308 */ /* 0x000fe40000000c00 */
[----:B------:R-:W-:Y:S01]  /*e8c0*/  IMAD R2, R36, R2, RZ ;  /* 0x0000000224027224 */ /* 0x000fe200078e02ff */
[----:B------:R4:W-:Y:S01]  /*e8d0*/  STS [R0+0x200], R11 ;  /* 0x0002000b00007388 */ /* 0x0009e20000000800 */
[----:B------:R-:W1:Y:S03]  /*e8e0*/  @P1 LDC R15, c[0x0][0x2e8] ;  /* 0x0000ba00ff0f1b82 */ /* 0x000e660000000800 */
[----:B------:R4:W-:Y:S01]  /*e8f0*/  STS [R20+0x1000], R13 ;  /* 0x0010000d14007388 */ /* 0x0009e20000000800 */
[----:B---3--:R3:W4:Y:S03]  /*e900*/  @P3 MUFU.LG2 R14, R27 ;  /* 0x0000001b000e3308 */ /* 0x0087260000000c00 */
[----:B------:R4:W-:Y:S04]  /*e910*/  STS [R20+0x1200], R19 ;  /* 0x0012001314007388 */ /* 0x0009e80000000800 */
[----:B------:R4:W-:Y:S04]  /*e920*/  STS [R0+0x1000], R18 ;  /* 0x0010001200007388 */ /* 0x0009e80000000800 */
[----:B------:R1:W-:Y:S01]  /*e930*/  STS [R0+0x1200], R21 ;  /* 0x0012001500007388 */ /* 0x0003e20000000800 */
[----:B------:R-:W-:Y:S01]  /*e940*/  @!P5 MOV R3, 0x1 ;  /* 0x000000010003d802 */ /* 0x000fe20000000f00 */
[----:B--2---:R-:W2:Y:S01]  /*e950*/  @P2 LDC R12, c[0x0][0x2e8] ;  /* 0x0000ba00ff0c2b82 */ /* 0x004ea20000000800 */
[----:B---3--:R-:W3:Y:S01]  /*e960*/  S2R R27, SR_CTAID.Z ;  /* 0x00000000001b7919 */ /* 0x008ee20000002700 */
[----:B----4-:R-:W4:Y:S06]  /*e970*/  @P2 MUFU.LG2 R11, R26 ;  /* 0x0000001a000b2308 */ /* 0x010f2c0000000c00 */
[----:B------:R-:W2:Y:S01]  /*e980*/  @P0 LDC R13, c[0x0][0x2e8] ;  /* 0x0000ba00ff0d0b82 */ /* 0x000ea20000000800 */
[----:B------:R-:W-:-:S02]  /*e990*/  MOV R20, 0x7f800000 ;  /* 0x7f80000000147802 */ /* 0x000fc40000000f00 */
[----:B------:R-:W-:Y:S02]  /*e9a0*/  MOV R19, 0x7f800000 ;  /* 0x7f80000000137802 */ /* 0x000fe40000000f00 */
[----:B------:R-:W-:Y:S02]  /*e9b0*/  MOV R18, 0x7f800000 ;  /* 0x7f80000000127802 */ /* 0x000fe40000000f00 */
[----:B-1----:R-:W-:Y:S01]  /*e9c0*/  LOP3.LUT R0, R29, 0xffffffe0, RZ, 0xc0, !PT ;  /* 0xffffffe01d007812 */ /* 0x002fe200078ec0ff */
[----:B------:R-:W-:Y:S01]  /*e9d0*/  BAR.SYNC.DEFER_BLOCKING 0x0 ;  /* 0x0000000000007b1d */ /* 0x000fe20000010000 */
[----:B------:R-:W-:Y:S02]  /*e9e0*/  MOV R21, 0x7f800000 ;  /* 0x7f80000000157802 */ /* 0x000fe40000000f00 */
[----:B------:R-:W-:Y:S01]  /*e9f0*/  IADD3 R6, -R0, R35, RZ ;  /* 0x0000002300067210 */ /* 0x000fe20007ffe1ff */
[----:B------:R-:W-:Y:S01]  /*ea00*/  @P5 IMAD R0, R5, R4, RZ ;  /* 0x0000000405005224 */ /* 0x000fe200078e02ff */
[----:B------:R-:W-:Y:S01]  /*ea10*/  @!P5 MOV R0, R10 ;  /* 0x0000000a0000d202 */ /* 0x000fe20000000f00 */
[----:B------:R-:W-:Y:S01]  /*ea20*/  @P3 FMUL.FTZ R5, R14, 0.69314718246459960938 ;  /* 0x3f3172180e053820 */ /* 0x000fe20000410000 */
[----:B------:R-:W-:Y:S01]  /*ea30*/  SEL R4, R2, RZ, !P6 ;  /* 0x000000ff02047207 */ /* 0x000fe20007000000 */
[----:B------:R-:W-:Y:S01]  /*ea40*/  IMAD R2, R3, UR4, RZ ;  /* 0x0000000403027c24 */ /* 0x000fe2000f8e02ff */
[----:B------:R-:W-:Y:S01]  /*ea50*/  LOP3.LUT P5, RZ, R6, 0x3, RZ, 0xc0, !PT ;  /* 0x0000000306ff7812 */ /* 0x000fe200078ac0ff */
[----:B------:R-:W-:Y:S01]  /*ea60*/  @P3 FFMA.FTZ R21, R140, R7, R5 ;  /* 0x000000078c153223 */ /* 0x000fe20000010005 */
[----:B----4-:R-:W-:Y:S01]  /*ea70*/  @P2 FMUL.FTZ R5, R11, 0.69314718246459960938 ;  /* 0x3f3172180b052820 */ /* 0x010fe20000410000 */
[----:B---3--:R-:W-:Y:S01]  /*ea80*/  IMAD R0, R27, R0, R4 ;  /* 0x000000001b007224 */ /* 0x008fe200078e0204 */
[----:B------:R-:W-:Y:S01]  /*ea90*/  SHF.L.U32 R4, R2, 0x7, RZ ;  /* 0x0000000702047819 */ /* 0x000fe200000006ff */
[----:B------:R-:W-:Y:S01]  /*eaa0*/  @P1 FMUL.FTZ R6, R9, 0.69314718246459960938 ;  /* 0x3f31721809061820 */ /* 0x000fe20000410000 */
[----:B------:R-:W-:Y:S01]  /*eab0*/  @P0 FMUL.FTZ R2, R8, 0.69314718246459960938 ;  /* 0x3f31721808020820 */ /* 0x000fe20000410000 */
[----:B--2---:R-:W-:Y:S01]  /*eac0*/  @P2 FFMA.FTZ R20, R139, R12, R5 ;  /* 0x0000000c8b142223 */ /* 0x004fe20000010005 */
[----:B------:R-:W-:Y:S01]  /*ead0*/  SHF.R.S32.HI R7, RZ, 0x1f, R4 ;  /* 0x0000001fff077819 */ /* 0x000fe20000011404 */
[----:B------:R-:W-:Y:S01]  /*eae0*/  @P1 FFMA.FTZ R18, R138, R15, R6 ;  /* 0x0000000f8a121223 */ /* 0x000fe20000010006 */
[----:B------:R-:W-:Y:S01]  /*eaf0*/  IADD3 R4, P4, P3, R4, R22, R0 ;  /* 0x0000001604047210 */ /* 0x000fe20007b9e000 */
[----:B------:R-:W-:Y:S01]  /*eb00*/  @P0 FFMA.FTZ R19, R17, R13, R2 ;  /* 0x0000000d11130223 */ /* 0x000fe20000010002 */
[----:B------:R-:W-:Y:S01]  /*eb10*/  SHF.R.S32.HI R0, RZ, 0x1f, R0 ;  /* 0x0000001fff007819 */ /* 0x000fe20000011400 */
[----:B------:R1:W2:Y:S03]  /*eb20*/  LDS.128 R28, [R221+0x1800] ;  /* 0x00180000dd1c7984 */ /* 0x0002a60000000c00 */
[----:B------:R-:W-:Y:S01]  /*eb30*/  IADD3.X R7, R7, R23, R0, P4, P3 ;  /* 0x0000001707077210 */ /* 0x000fe200027e6400 */
[----:B------:R-:W-:Y:S06]  /*eb40*/  @P5 BRA `(.L_x_143) ;  /* 0x0000000000985947 */ /* 0x000fec0003800000 */
[----:B------:R-:W3:Y:S04]  /*eb50*/  LDL.LU R39, [R1+0x70] ;  /* 0x0000700001277983 */ /* 0x000ee80000300800 */
[----:B------:R-:W3:Y:S02]  /*eb60*/  LDL.LU R38, [R1+0x74] ;  /* 0x0000740001267983 */ /* 0x000ee40000300800 */
[----:B---3--:R-:W-:-:S04]  /*eb70*/  IMAD R0, R38, 0x10, R39 ;  /* 0x0000001026007824 */ /* 0x008fc800078e0227 */
[C---:B------:R-:W-:Y:S01]  /*eb80*/  VIADD R2, R0.reuse, 0x8 ;  /* 0x0000000800027836 */ /* 0x040fe20000000000 */
[CC--:B-----5:R-:W-:Y:S01]  /*eb90*/  ISETP.GE.AND P3, PT, R0.reuse, R37.reuse, PT ;  /* 0x000000250000720c */ /* 0x0e0fe20003f66270 */
[C---:B------:R-:W-:Y:S02]  /*eba0*/  VIADD R6, R0.reuse, 0x40 ;  /* 0x0000004000067836 */ /* 0x040fe40000000000 */
[----:B------:R-:W-:Y:S01]  /*ebb0*/  VIADD R5, R0, 0x48 ;  /* 0x0000004800057836 */ /* 0x000fe20000000000 */
[-C--:B------:R-:W-:Y:S02]  /*ebc0*/  ISETP.GE.AND P2, PT, R2, R37.reuse, PT ;  /* 0x000000250200720c */ /* 0x080fe40003f46270 */
[-C--:B------:R-:W-:Y:S02]  /*ebd0*/  ISETP.GE.AND P1, PT, R6, R37.reuse, PT ;  /* 0x000000250600720c */ /* 0x080fe40003f26270 */
[----:B------:R-:W-:-:S05]  /*ebe0*/  ISETP.GE.AND P0, PT, R5, R37, PT ;  /* 0x000000250500720c */ /* 0x000fca0003f06270 */
[----:B------:R-:W3:Y:S01]  /*ebf0*/  @!P3 LDC.64 R12, c[0x0][0x2b0] ;  /* 0x0000ac00ff0cbb82 */ /* 0x000ee20000000a00 */
[----:B------:R-:W-:-:S03]  /*ec00*/  @!P3 IMAD R8, R0, R3, RZ ;  /* 0x000000030008b224 */ /* 0x000fc600078e02ff */
[-C--:B------:R-:W-:Y:S02]  /*ec10*/  @!P2 IMAD R0, R2, R3.reuse, RZ ;  /* 0x000000030200a224 */ /* 0x080fe400078e02ff */
[-C--:B------:R-:W-:Y:S01]  /*ec20*/  @!P1 IMAD R6, R6, R3.reuse, RZ ;  /* 0x0000000306069224 */ /* 0x080fe200078e02ff */
[-C--:B------:R-:W-:Y:S01]  /*ec30*/  @!P3 IADD3 R9, P4, R8, R4.reuse, RZ ;  /* 0x000000040809b210 */ /* 0x080fe20007f9e0ff */
[----:B------:R-:W4:Y:S01]  /*ec40*/  @!P2 LDC.64 R14, c[0x0][0x2b0] ;  /* 0x0000ac00ff0eab82 */ /* 0x000f220000000a00 */
[-C--:B------:R-:W-:Y:S01]  /*ec50*/  @!P2 IADD3 R2, P5, R0, R4.reuse, RZ ;  /* 0x000000040002a210 */ /* 0x080fe20007fbe0ff */
[----:B------:R-:W-:Y:S01]  /*ec60*/  @!P0 IMAD R3, R5, R3, RZ ;  /* 0x0000000305038224 */ /* 0x000fe200078e02ff */
[-C--:B------:R-:W-:Y:S02]  /*ec70*/  @!P3 LEA.HI.X.SX32 R11, R8, R7.reuse, 0x1, P4 ;  /* 0x00000007080bb211 */ /* 0x080fe400020f0eff */
[-C--:B------:R-:W-:Y:S02]  /*ec80*/  @!P1 IADD3 R5, P4, R6, R4.reuse, RZ ;  /* 0x0000000406059210 */ /* 0x080fe40007f9e0ff */
[----:B------:R-:W-:Y:S01]  /*ec90*/  @!P2 LEA.HI.X.SX32 R0, R0, R7, 0x1, P5 ;  /* 0x000000070000a211 */ /* 0x000fe200028f0eff */
[----:B------:R-:W1:Y:S01]  /*eca0*/  @!P1 LDC.64 R16, c[0x0][0x2b0] ;  /* 0x0000ac00ff109b82 */ /* 0x000e620000000a00 */
[----:B------:R-:W-:-:S04]  /*ecb0*/  @!P0 IADD3 R10, P6, R3, R4, RZ ;  /* 0x00000004030a8210 */ /* 0x000fc80007fde0ff */
[----:B------:R-:W-:-:S03]  /*ecc0*/  @!P0 LEA.HI.X.SX32 R3, R3, R7, 0x1, P6 ;  /* 0x0000000703038211 */ /* 0x000fc600030f0eff */
[----:B------:R-:W2:Y:S01]  /*ecd0*/  @!P0 LDC.64 R22, c[0x0][0x2b0] ;  /* 0x0000ac00ff168b82 */ /* 0x000ea20000000a00 */
[C---:B---3--:R-:W-:Y:S02]  /*ece0*/  @!P3 LEA R8, P5, R9.reuse, R12, 0x2 ;  /* 0x0000000c0908b211 */ /* 0x048fe400078a10ff */
[----:B------:R-:W-:Y:S02]  /*ecf0*/  @!P1 LEA.HI.X.SX32 R12, R6, R7, 0x1, P4 ;  /* 0x00000007060c9211 */ /* 0x000fe400020f0eff */
[----:B------:R-:W-:Y:S02]  /*ed00*/  @!P3 LEA.HI.X R9, R9, R13, R11, 0x2, P5 ;  /* 0x0000000d0909b211 */ /* 0x000fe400028f140b */
[----:B----4-:R-:W-:-:S03]  /*ed10*/  @!P2 LEA R6, P4, R2, R14, 0x2 ;  /* 0x0000000e0206a211 */ /* 0x010fc600078810ff */
[----:B------:R3:W-:Y:S01]  /*ed20*/  @!P3 STG.E desc[UR8][R8.64], R21 ;  /* 0x000000150800b986 */ /* 0x0007e2000c101908 */
[----:B------:R-:W-:Y:S02]  /*ed30*/  @!P2 LEA.HI.X R7, R2, R15, R0, 0x2, P4 ;  /* 0x0000000f0207a211 */ /* 0x000fe400020f1400 */
[----:B-1----:R-:W-:-:S03]  /*ed40*/  @!P1 LEA R4, P5, R5, R16, 0x2 ;  /* 0x0000001005049211 */ /* 0x002fc600078a10ff */
[----:B------:R3:W-:Y:S01]  /*ed50*/  @!P2 STG.E desc[UR8][R6.64], R20 ;  /* 0x000000140600a986 */ /* 0x0007e2000c101908 */
[----:B------:R-:W-:Y:S02]  /*ed60*/  @!P1 LEA.HI.X R5, R5, R17, R12, 0x2, P5 ;  /* 0x0000001105059211 */ /* 0x000fe400028f140c */
[----:B--2---:R-:W-:-:S03]  /*ed70*/  @!P0 LEA R2, P4, R10, R22, 0x2 ;  /* 0x000000160a028211 */ /* 0x004fc600078810ff */
[----:B------:R3:W-:Y:S01]  /*ed80*/  @!P1 STG.E desc[UR8][R4.64], R18 ;  /* 0x0000001204009986 */ /* 0x0007e2000c101908 */
[----:B------:R-:W-:-:S05]  /*ed90*/  @!P0 LEA.HI.X R3, R10, R23, R3, 0x2, P4 ;  /* 0x000000170a038211 */ /* 0x000fca00020f1403 */
[----:B------:R3:W-:Y:S04]  /*eda0*/  @!P0 STG.E desc[UR8][R2.64], R19 ;  /* 0x0000001302008986 */ /* 0x0007e8000c101908 */
.L_x_143:
[----:B------:R-:W-:Y:S05]  /*edb0*/  BSYNC B0 ;  /* 0x0000000000007941 */ /* 0x000fea0003800000 */
.L_x_142:
[----:B---3--:R-:W3:Y:S01]  /*edc0*/  LDL.LU.64 R8, [R1+0x28] ;  /* 0x0000280001087983 */ /* 0x008ee20000300a00 */
[----:B------:R-:W-:-:S03]  /*edd0*/  ULDC UR4, c[0x0][0x2d0] ;  /* 0x0000b40000047ab9 */ /* 0x000fc60000000800 */
[----:B------:R-:W4:Y:S04]  /*ede0*/  LDL.LU R7, [R1+0x64] ;  /* 0x0000640001077983 */ /* 0x000f280000300800 */
[----:B------:R-:W2:Y:S04]  /*edf0*/  LDL.LU R5, [R1+0x6c] ;  /* 0x00006c0001057983 */ /* 0x000ea80000300800 */
[----:B------:R-:W2:Y:S04]  /*ee00*/  LDL.LU R4, [R1+0x68] ;  /* 0x0000680001047983 */ /* 0x000ea80000300800 */
[----:B------:R1:W5:Y:S01]  /*ee10*/  LDL.64 R10, [R1+0x58] ;  /* 0x00005800010a7983 */ /* 0x0003620000100a00 */
[----:B------:R-:W-:Y:S01]  /*ee20*/  SHF.R.S32.HI R0, RZ, 0x1f, R27 ;  /* 0x0000001fff007819 */ /* 0x000fe2000001141b */
[----:B------:R-:W-:Y:S02]  /*ee30*/  BSSY B0, `(.L_x_144) ;  /* 0x0000019000007945 */ /* 0x000fe40003800000 */
[----:B------:R1:W1:Y:S01]  /*ee40*/  LDS.128 R12, [R221] ;  /* 0x00000000dd0c7984 */ /* 0x0002620000000c00 */
[----:B---3--:R-:W-:-:S02]  /*ee50*/  IADD3 R2, P1, R8, R32, RZ ;  /* 0x0000002008027210 */ /* 0x008fc40007f3e0ff */
[----:B------:R-:W-:Y:S01]  /*ee60*/  ISETP.GE.AND P0, PT, R8, UR4, PT ;  /* 0x0000000408007c0c */ /* 0x000fe2000bf06270 */
[----:B------:R-:W-:Y:S02]  /*ee70*/  ULDC.64 UR4, c[0x0][0x2a0] ;  /* 0x0000a80000047ab9 */ /* 0x000fe40000000a00 */
[----:B------:R-:W-:Y:S01]  /*ee80*/  IMAD.X R3, R9, 0x1, R33, P1 ;  /* 0x0000000109037824 */ /* 0x000fe200008e0621 */
[-C--:B-----5:R-:W-:Y:S01]  /*ee90*/  ISETP.GE.OR P1, PT, R34, R37.reuse, P0 ;  /* 0x000000252200720c */ /* 0x0a0fe20000726670 */
[----:B------:R-:W-:Y:S01]  /*eea0*/  IMAD R0, R0, UR4, RZ ;  /* 0x0000000400007c24 */ /* 0x000fe2000f8e02ff */
[-C--:B----4-:R-:W-:Y:S01]  /*eeb0*/  ISETP.GE.OR P2, PT, R7, R37.reuse, P0 ;  /* 0x000000250700720c */ /* 0x090fe20000746670 */
[----:B------:R-:W-:Y:S01]  /*eec0*/  IMAD.WIDE.U32 R8, R27, UR4, R2 ;  /* 0x000000041b087c25 */ /* 0x000fe2000f8e0002 */
[-C--:B--2---:R-:W-:Y:S02]  /*eed0*/  ISETP.GE.OR P3, PT, R5, R37.reuse, P0 ;  /* 0x000000250500720c */ /* 0x084fe40000766670 */
        /* <DEDUP_REMOVED lines=14> */
.L_x_145:
[----:B------:R-:W-:Y:S05]  /*efc0*/  BSYNC B0 ;  /* 0x0000000000007941 */ /* 0x000fea0003800000 */
.L_x_144:
        /* <DEDUP_REMOVED lines=16> */
.L_x_147:
[----:B------:R-:W-:Y:S05]  /*f0d0*/  BSYNC B0 ;  /* 0x0000000000007941 */ /* 0x000fea0003800000 */
.L_x_146:
        /* <DEDUP_REMOVED lines=16> */
.L_x_149:
[----:B------:R-:W-:Y:S05]  /*f1e0*/  BSYNC B0 ;  /* 0x0000000000007941 */ /* 0x000fea0003800000 */
.L_x_148:
        /* <DEDUP_REMOVED lines=15> */
.L_x_106:
[----:B------:R-:W2:Y:S01]  /*f2e0*/  LDL.LU R15, [R1+0x54] ;  /* 0x00005400010f7983 */ /* 0x000ea20000300800 */
[----:B------:R-:W1:Y:S01]  /*f2f0*/  LDC.U8 R2, c[0x0][0x3d9] ;  /* 0x0000f640ff027b82 */ /* 0x000e620000000000 */
[----:B------:R-:W-:Y:S01]  /*f300*/  SHF.R.S32.HI R12, RZ, 0x1f, R193 ;  /* 0x0000001fff0c7819 */ /* 0x000fe200000114c1 */
[----:B------:R-:W-:Y:S01]  /*f310*/  ULDC UR6, c[0x0][0x2d0] ;  /* 0x0000b40000067ab9 */ /* 0x000fe20000000800 */
[----:B------:R-:W-:Y:S01]  /*f320*/  ULDC.64 UR4, c[0x0][0x2a0] ;  /* 0x0000a80000047ab9 */ /* 0x000fe20000000a00 */
[----:B------:R-:W-:Y:S01]  /*f330*/  BSSY B0, `(.L_x_150) ;  /* 0x000004f000007945 */ /* 0x000fe20003800000 */
[----:B------:R-:W-:Y:S02]  /*f340*/  LEA.HI R12, R12, R193, RZ, 0x2 ;  /* 0x000000c10c0c7211 */ /* 0x000fe400078f10ff */
[----:B------:R-:W-:Y:S01]  /*f350*/  CS2R R16, SRZ ;  /* 0x0000000000107805 */ /* 0x000fe2000001ff00 */
        /* <DEDUP_REMOVED lines=18> */
[C---:B------:R-:W-:Y:S01]  /*f480*/  @!P0 IMAD R7, R27.reuse, R5, R0 ;  /* 0x000000051b078224 */ /* 0x040fe200078e0200 */
[----:B------:R-:W-:Y:S01]  /*f490*/  LOP3.LUT R0, R12, 0xfffffffc, RZ, 0xc0, !PT ;  /* 0xfffffffc0c007812 */ /* 0x000fe200078ec0ff */
[----:B------:R-:W-:-:S04]  /*f4a0*/  @!P0 IMAD.WIDE.U32 R4, R27, R4, RZ ;  /* 0x000000041b048225 */ /* 0x000fc800078e00ff */
[----:B-----5:R-:W-:Y:S01]  /*f4b0*/  @P0 IMAD.WIDE.U32 R2, R15, R8, RZ ;  /* 0x000000080f020225 */ /* 0x020fe200078e00ff */
[----:B------:R-:W-:-:S03]  /*f4c0*/  SHF.R.S32.HI R8, RZ, 0x2, R12 ;  /* 0x00000002ff087819 */ /* 0x000fc6000001140c */
[----:B------:R-:W-:Y:S02]  /*f4d0*/  @P0 IMAD R9, R15, R9, R3 ;  /* 0x000000090f090224 */ /* 0x000fe400078e0203 */
[----:B----4-:R-:W-:Y:S02]  /*f4e0*/  @!P1 IMAD R15, R27, R14, RZ ;  /* 0x0000000e1b0f9224 */ /* 0x010fe400078e02ff */
[----:B------:R-:W-:Y:S02]  /*f4f0*/  IMAD.IADD R12, R188, 0x1, -R252 ;  /* 0x00000001bc0c7824 */ /* 0x000fe400078e0afc */
[C---:B------:R-:W-:Y:S01]  /*f500*/  VIADD R22, R8.reuse, 0x20 ;  /* 0x0000002008167836 */ /* 0x040fe20000000000 */
[----:B------:R2:W-:Y:S01]  /*f510*/  @!P1 STL [R1+0x54], R15 ;  /* 0x0000540f01009387 */ /* 0x0005e20000100800 */
[C---:B------:R-:W-:Y:S01]  /*f520*/  VIADD R23, R8.reuse, 0x40 ;  /* 0x0000004008177836 */ /* 0x040fe20000000000 */
[CC--:B------:R-:W-:Y:S01]  /*f530*/  ISETP.GE.AND P5, PT, R8.reuse, R12.reuse, PT ;  /* 0x0000000c0800720c */ /* 0x0c0fe20003fa6270 */
        /* <DEDUP_REMOVED lines=14> */
[C---:B------:R-:W-:Y:S01]  /*f620*/  ISETP.NE.OR P1, PT, R0.reuse, RZ, P1 ;  /* 0x000000ff0000720c */ /* 0x040fe20000f25670 */
        /* <DEDUP_REMOVED lines=14> */
[----:B------:R-:W-:Y:S01]  /*f710*/  SEL R21, R5, RZ, P2 ;  /* 0x000000ff05157207 */ /* 0x000fe20001000000 */
[----:B------:R-:W-:Y:S01]  /*f720*/  IMAD R4, R4, UR4, RZ ;  /* 0x0000000404047c24 */ /* 0x000fe2000f8e02ff */
[----:B------:R-:W-:Y:S01]  /*f730*/  ISETP.GE.OR P3, PT, R22, R12, P1 ;  /* 0x0000000c1600720c */ /* 0x000fe20000f66670 */
[----:B------:R-:W-:-:S04]  /*f740*/  IMAD.WIDE R2, R30, 0x80, R8 ;  /* 0x000000801e027825 */ /* 0x000fc800078e0208 */
[----:B------:R-:W-:-:S04]  /*f750*/  IMAD R4, R18, UR5, R4 ;  /* 0x0000000512047c24 */ /* 0x000fc8000f8e0204 */
[----:B------:R-:W-:Y:S01]  /*f760*/  IMAD.IADD R5, R4, 0x1, R7 ;  /* 0x0000000104057824 */ /* 0x000fe200078e0207 */
[----:B--2---:R-:W-:Y:S06]  /*f770*/  @P0 BRA `(.L_x_151) ;  /* 0x0000000000280947 */ /* 0x004fec0003800000 */
        /* <DEDUP_REMOVED lines=10> */
.L_x_151:
[----:B------:R-:W-:Y:S05]  /*f820*/  BSYNC B0 ;  /* 0x0000000000007941 */ /* 0x000fea0003800000 */
.L_x_150:
        /* <DEDUP_REMOVED lines=19> */
.L_x_153:
[----:B------:R-:W-:Y:S05]  /*f960*/  BSYNC B0 ;  /* 0x0000000000007941 */ /* 0x000fea0003800000 */
.L_x_152:
        /* <DEDUP_REMOVED lines=15> */
.L_x_155:
[----:B------:R-:W-:Y:S05]  /*fa60*/  BSYNC B0 ;  /* 0x0000000000007941 */ /* 0x000fea0003800000 */
.L_x_154:
        /* <DEDUP_REMOVED lines=17> */
.L_x_157:
[----:B------:R-:W-:Y:S05]  /*fb80*/  BSYNC B0 ;  /* 0x0000000000007941 */ /* 0x000fea0003800000 */
.L_x_156:
        /* <DEDUP_REMOVED lines=11> */
.L_x_159:
[----:B------:R-:W-:Y:S05]  /*fc40*/  BSYNC B0 ;  /* 0x0000000000007941 */ /* 0x000fea0003800000 */
.L_x_158:
        /* <DEDUP_REMOVED lines=10> */
.L_x_161:
[----:B------:R-:W-:Y:S05]  /*fcf0*/  BSYNC B0 ;  /* 0x0000000000007941 */ /* 0x000fea0003800000 */
.L_x_160:
        /* <DEDUP_REMOVED lines=11> */
.L_x_163:
[----:B------:R-:W-:Y:S05]  /*fdb0*/  BSYNC B0 ;  /* 0x0000000000007941 */ /* 0x000fea0003800000 */
.L_x_162:
        /* <DEDUP_REMOVED lines=11> */
.L_x_164:
        /* <DEDUP_REMOVED lines=9> */
.L_x_1307:


//--------------------- .text._ZN5flash16flash_fwd_kernelI23Flash_fwd_kernel_traitsILi32ELi128ELi128ELi4ELb0ELb0EN7cutlass10bfloat16_tE19Flash_kernel_traitsILi32ELi128ELi128ELi4ES3_EELb0ELb0ELb1ELb0ELb0ELb1ELb0ELb0EEEvNS_16Flash_fwd_paramsE --------------------------
	.section	.text._ZN5flash16flash_fwd_kernelI23Flash_fwd_kernel_traitsILi32ELi128ELi128ELi4ELb0ELb0EN7cutlass10bfloat16_tE19Flash_kernel_traitsILi32ELi128ELi128ELi4ES3_EELb0ELb0ELb1ELb0ELb0ELb1ELb0ELb0EEEvNS_16Flash_fwd_paramsE,"ax",@progbits
	.align	128
        .global         _ZN5flash16flash_fwd_kernelI23Flash_fwd_kernel_traitsILi32ELi128ELi128ELi4ELb0ELb0EN7cutlass10bfloat16_tE19Flash_kernel_traitsILi32ELi128ELi128ELi4ES3_EELb0ELb0ELb1ELb0ELb0ELb1ELb0ELb0EEEvNS_16Flash_fwd_paramsE
        .type           _ZN5flash16flash_fwd_kernelI23Flash_fwd_kernel_traitsILi32ELi128ELi128ELi4ELb0ELb0EN7cutlass10bfloat16_tE19Flash_kernel_traitsILi32ELi128ELi128ELi4ES3_EELb0ELb0ELb1ELb0ELb0ELb1ELb0ELb0EEEvNS_16Flash_fwd_paramsE,@function
        .size           _ZN5flash16flash_fwd_kernelI23Flash_fwd_kernel_traitsILi32ELi128ELi128ELi4ELb0ELb0EN7cutlass10bfloat16_tE19Flash_kernel_traitsILi32ELi128ELi128ELi4ES3_EELb0ELb0ELb1ELb0ELb0ELb1ELb0ELb0EEEvNS_16Flash_fwd_paramsE,(.L_x_1308 - _ZN5flash16flash_fwd_kernelI23Flash_fwd_kernel_traitsILi32ELi128ELi128ELi4ELb0ELb0EN7cutlass10bfloat16_tE19Flash_kernel_traitsILi32ELi128ELi128ELi4ES3_EELb0ELb0ELb1ELb0ELb0ELb1ELb0ELb0EEEvNS_16Flash_fwd_paramsE)
        .other          _ZN5flash16flash_fwd_kernelI23Flash_fwd_kernel_traitsILi32ELi128ELi128ELi4ELb0ELb0EN7cutlass10bfloat16_tE19Flash_kernel_traitsILi32ELi128ELi128ELi4ES3_EELb0ELb0ELb1ELb0ELb0ELb1ELb0ELb0EEEvNS_16Flash_fwd_paramsE,@"STO_CUDA_ENTRY STV_DEFAULT"
_ZN5flash16flash_fwd_kernelI23Flash_fwd_kernel_traitsILi32ELi128ELi128ELi4ELb0ELb0EN7cutlass10bfloat16_tE19Flash_kernel_traitsILi32ELi128ELi128ELi4ES3_EELb0ELb0ELb1ELb0ELb0ELb1ELb0ELb0EEEvNS_16Flash_fwd_paramsE:
.text._ZN5flash16flash_fwd_kernelI23Flash_fwd_kernel_traitsILi32ELi128ELi128ELi4ELb0ELb0EN7cutlass10bfloat16_tE19Flash_kernel_traitsILi32ELi128ELi128ELi4ES3_EELb0ELb0ELb1ELb0ELb0ELb1ELb0ELb0EEEvNS_16Flash_fwd_paramsE:
[----:B------:R-:W1:Y:S08]  /*0000*/  LDC R1, c[0x0][0x28] ;  /* 0x00000a00ff017b82 */ /* 0x000e700000000800 */
[----:B------:R-:W2:Y:S01]  /*0010*/  LDC.64 R4, c[0x0][0x2f0] ;  /* 0x0000bc00ff047b82 */ /* 0x000ea20000000a00 */
[----:B------:R-:W3:Y:S01]  /*0020*/  S2R R46, SR_CTAID.Y ;  /* 0x00000000002e7919 */ /* 0x000ee20000002600 */
[----:B------:R-:W-:Y:S01]  /*0030*/  IMAD.MOV.U32 R25, RZ, RZ, -0x1 ;  /* 0xffffffffff197424 */ /* 0x000fe200078e00ff */
[----:B------:R-:W-:Y:S01]  /*0040*/  ULDC.64 UR12, c[0x0][0x208] ;  /* 0x00008200000c7ab9 */ /* 0x000fe20000000a00 */
[----:B-1----:R-:W-:-:S04]  /*0050*/  VIADD R1, R1, 0xffffff38 ;  /* 0xffffff3801017836 */ /* 0x002fc80000000000 */
[----:B------:R-:W1:Y:S08]  /*0060*/  LDC.64 R2, c[0x0][0x300] ;  /* 0x0000c000ff027b82 */ /* 0x000e700000000a00 */
[----:B------:R-:W3:Y:S01]  /*0070*/  LDC.64 R6, c[0x0][0x2f0] ;  /* 0x0000bc00ff067b82 */ /* 0x000ee20000000a00 */
[----:B--2---:R-:W-:-:S07]  /*0080*/  ISETP.NE.U32.AND P2, PT, R4, RZ, PT ;  /* 0x000000ff0400720c */ /* 0x004fce0003f45070 */
[----:B------:R-:W2:Y:S01]  /*0090*/  LDC.U8 R10, c[0x0][0x3c2] ;  /* 0x0000f080ff0a7b82 */ /* 0x000ea20000000000 */
[----:B------:R-:W-:Y:S02]  /*00a0*/  ISETP.NE.AND.EX P2, PT, R5, RZ, PT, P2 ;  /* 0x000000ff0500720c */ /* 0x000fe40003f45320 */
[----:B-1----:R-:W-:-:S05]  /*00b0*/  ISETP.NE.U32.AND P1, PT, R2, RZ, PT ;  /* 0x000000ff0200720c */ /* 0x002fca0003f25070 */
[----:B------:R-:W1:Y:S01]  /*00c0*/  LDC.64 R8, c[0x0][0x2f8] ;  /* 0x0000be00ff087b82 */ /* 0x000e620000000a00 */
[----:B------:R-:W-:Y:S01]  /*00d0*/  ISETP.NE.AND.EX P1, PT, R3, RZ, PT, P1 ;  /* 0x000000ff0300720c */ /* 0x000fe20003f25310 */
[----:B---3--:R-:W-:-:S06]  /*00e0*/  IMAD.WIDE R4, R46, 0x4, R6 ;  /* 0x000000042e047825 */ /* 0x008fcc00078e0206 */
[----:B------:R-:W3:Y:S01]  /*00f0*/  LDC.64 R2, c[0x0][0x2f8] ;  /* 0x0000be00ff027b82 */ /* 0x000ee20000000a00 */
[----:B------:R-:W4:Y:S04]  /*0100*/  @P2 LDG.E R25, desc[UR12][R4.64] ;  /* 0x0000000c04192981 */ /* 0x000f28000c1e1900 */
[----:B------:R2:W4:Y:S03]  /*0110*/  @P2 LDG.E R0, desc[UR12][R4.64+0x4] ;  /* 0x0000040c04002981 */ /* 0x000526000c1e1900 */
[----:B------:R-:W2:Y:S01]  /*0120*/  @P1 LDC.64 R6, c[0x0][0x300] ;  /* 0x0000c000ff061b82 */ /* 0x000ea20000000a00 */
[----:B------:R-:W-:Y:S02]  /*0130*/  IMAD.MOV.U32 R13, RZ, RZ, RZ ;  /* 0x000000ffff0d7224 */ /* 0x000fe400078e00ff */
[----:B--2---:R-:W-:-:S05]  /*0140*/  @P1 IMAD.WIDE R4, R46, 0x4, R6 ;  /* 0x000000042e041825 */ /* 0x004fca00078e0206 */
[----:B------:R2:W5:Y:S01]  /*0150*/  @P1 LDG.E R13, desc[UR12][R4.64] ;  /* 0x0000000c040d1981 */ /* 0x000562000c1e1900 */
[----:B------:R-:W-:Y:S02]  /*0160*/  ISETP.NE.AND P3, PT, R10, RZ, PT ;  /* 0x000000ff0a00720c */ /* 0x000fe40003f65270 */
[----:B---3--:R-:W-:-:S04]  /*0170*/  ISETP.EQ.U32.AND P0, PT, R2, RZ, PT ;  /* 0x000000ff0200720c */ /* 0x008fc80003f02070 */
[----:B------:R-:W-:Y:S01]  /*0180*/  ISETP.EQ.OR.EX P0, PT, R3, RZ, !P3, P0 ;  /* 0x000000ff0300720c */ /* 0x000fe20005f02700 */
[----:B------:R-:W-:Y:S02]  /*0190*/  IMAD.MOV.U32 R30, RZ, RZ, -0x1 ;  /* 0xffffffffff1e7424 */ /* 0x000fe400078e00ff */
[----:B-1----:R-:W-:Y:S01]  /*01a0*/  IMAD.WIDE R6, R46, 0x4, R8 ;  /* 0x000000042e067825 */ /* 0x002fe200078e0208 */
[----:B------:R-:W1:Y:S01]  /*01b0*/  S2R R24, SR_CTAID.X ;  /* 0x0000000000187919 */ /* 0x000e620000002500 */
[----:B------:R-:W3:Y:S08]  /*01c0*/  S2R R26, SR_CTAID.Z ;  /* 0x00000000001a7919 */ /* 0x000ef00000002700 */
[----:B------:R2:W5:Y:S01]  /*01d0*/  @!P0 LDG.E R30, desc[UR12][R6.64] ;  /* 0x0000000c061e8981 */ /* 0x000562000c1e1900 */
[----:B------:R-:W-:-:S04]  /*01e0*/  ISETP.NE.U32.AND P0, PT, R2, RZ, PT ;  /* 0x000000ff0200720c */ /* 0x000fc80003f05070 */
[----:B------:R-:W-:Y:S01]  /*01f0*/  ISETP.NE.AND.EX P0, PT, R3, RZ, PT, P0 ;  /* 0x000000ff0300720c */ /* 0x000fe20003f05300 */
[----:B----4-:R-:W-:Y:S01]  /*0200*/  @P2 IMAD.IADD R82, R0, 0x1, -R25 ;  /* 0x0000000100522824 */ /* 0x010fe200078e0a19 */
[----:B------:R2:W-:Y:S05]  /*0210*/  STL [R1+0x94], R25 ;  /* 0x0000941901007387 */ /* 0x0005ea0000100800 */
[----:B------:R-:W4:Y:S06]  /*0220*/  @!P2 LDC R82, c[0x0][0x2c4] ;  /* 0x0000b100ff52ab82 */ /* 0x000f2c0000000800 */
[----:B-1-3--:R-:W-:Y:S05]  /*0230*/  @!P0 BRA `(.L_x_165) ;  /* 0x0000000000108947 */ /* 0x00afea0003800000 */
[----:B------:R-:W2:Y:S02]  /*0240*/  @P3 LDG.E R0, desc[UR12][R6.64+0x4] ;  /* 0x0000040c06003981 */ /* 0x000ea4000c1e1900 */
[----:B--2--5:R-:W-:-:S06]  /*0250*/  @P3 IADD3 R4, R0, -R30, RZ ;  /* 0x8000001e00043210 */ /* 0x024fcc0007ffe0ff */
[----:B------:R2:W5:Y:S01]  /*0260*/  @!P3 LDG.E R4, desc[UR12][R6.64] ;  /* 0x0000000c0604b981 */ /* 0x000562000c1e1900 */
[----:B------:R-:W-:Y:S05]  /*0270*/  BRA `(.L_x_166) ;  /* 0x0000000000047947 */ /* 0x000fea0003800000 */
.L_x_165:
[----:B--2---:R-:W1:Y:S02]  /*0280*/  LDC R4, c[0x0][0x2c8] ;  /* 0x0000b200ff047b82 */ /* 0x004e640000000800 */
.L_x_166:
[----:B------:R-:W3:Y:S02]  /*0290*/  LDC.64 R2, c[0x0][0x308] ;  /* 0x0000c200ff027b82 */ /* 0x000ee40000000a00 */
[----:B---3--:R-:W-:-:S04]  /*02a0*/  ISETP.NE.U32.AND P1, PT, R2, RZ, PT ;  /* 0x000000ff0200720c */ /* 0x008fc80003f25070 */
[----:B------:R-:W-:-:S13]  /*02b0*/  ISETP.NE.AND.EX P1, PT, R3, RZ, PT, P1 ;  /* 0x000000ff0300720c */ /* 0x000fda0003f25310 */
[----:B------:R-:W3:Y:S01]  /*02c0*/  @P1 LDC.64 R2, c[0x0][0x308] ;  /* 0x0000c200ff021b82 */ /* 0x000ee20000000a00 */
[----:B------:R-:W-:-:S07]  /*02d0*/  IMAD.SHL.U32 R196, R24, 0x80, RZ ;  /* 0x0000008018c47824 */ /* 0x000fce00078e00ff */
[----:B------:R-:W1:Y:S01]  /*02e0*/  @!P1 LDC R5, c[0x0][0x2cc] ;  /* 0x0000b300ff059b82 */ /* 0x000e620000000800 */
[----:B----4-:R-:W-:Y:S01]  /*02f0*/  ISETP.GT.AND P0, PT, R82, R196, PT ;  /* 0x000000c45200720c */ /* 0x010fe20003f04270 */
[----:B---3--:R-:W-:-:S05]  /*0300*/  @P1 IMAD.WIDE R2, R46, 0x4, R2 ;  /* 0x000000042e021825 */ /* 0x008fca00078e0202 */
[----:B------:R3:W5:Y:S01]  /*0310*/  @P1 LDG.E R0, desc[UR12][R2.64] ;  /* 0x0000000c02001981 */ /* 0x000762000c1e1900 */
[----:B------:R-:W4:Y:S06]  /*0320*/  @!P1 LDC.64 R2, c[0x0][0x318] ;  /* 0x0000c600ff029b82 */ /* 0x000f2c0000000a00 */
[----:B-1-3--:R-:W-:Y:S05]  /*0330*/  @!P0 EXIT ;  /* 0x000000000000894d */ /* 0x00afea0003800000 */
[----:B------:R-:W1:Y:S01]  /*0340*/  LDC R198, c[0x0][0x398] ;  /* 0x0000e600ffc67b82 */ /* 0x000e620000000800 */
[----:B----4-:R-:W-:Y:S01]  /*0350*/  @!P1 ISETP.NE.U32.AND P0, PT, R2, RZ, PT ;  /* 0x000000ff0200920c */ /* 0x010fe20003f05070 */
[----:B-----5:R-:W-:Y:S01]  /*0360*/  @P1 IMAD.IADD R80, R0, 0x1, -R13 ;  /* 0x0000000100501824 */ /* 0x020fe200078e0a0d */
[----:B------:R-:W3:Y:S02]  /*0370*/  S2R R190, SR_TID.X ;  /* 0x0000000000be7919 */ /* 0x000ee40000002100 */
[----:B------:R-:W-:-:S03]  /*0380*/  @!P1 ISETP.NE.AND.EX P0, PT, R3, RZ, PT, P0 ;  /* 0x000000ff0300920c */ /* 0x000fc60003f05300 */
[----:B------:R-:W4:Y:S01]  /*0390*/  LDC R197, c[0x0][0x394] ;  /* 0x0000e500ffc57b82 */ /* 0x000f220000000800 */
[----:B------:R-:W-:-:S04]  /*03a0*/  @!P1 SEL R0, R5, RZ, P0 ;  /* 0x000000ff05009207 */ /* 0x000fc80000000000 */
[----:B------:R-:W-:Y:S02]  /*03b0*/  @!P1 IADD3 R80, R0, R4, -R13 ;  /* 0x0000000400509210 */ /* 0x000fe40007ffe80d */
[----:B------:R-:W-:Y:S02]  /*03c0*/  IADD3 R0, -R82, 0xff, R196 ;  /* 0x000000ff52007810 */ /* 0x000fe40007ffe1c4 */
[C---:B------:R-:W-:Y:S01]  /*03d0*/  IADD3 R3, R80.reuse, R196, -R82 ;  /* 0x000000c450037210 */ /* 0x040fe20007ffe852 */
[----:B------:R-:W-:-:S05]  /*03e0*/  VIADD R2, R80, 0x7f ;  /* 0x0000007f50027836 */ /* 0x000fca0000000000 */
[----:B------:R-:W-:Y:S02]  /*03f0*/  SHF.R.S32.HI R5, RZ, 0x1f, R2 ;  /* 0x0000001fff057819 */ /* 0x000fe40000011402 */
[----:B-1----:R-:W-:Y:S02]  /*0400*/  IADD3 R0, R0, R198, R80 ;  /* 0x000000c600007210 */ /* 0x002fe40007ffe050 */
[----:B------:R-:W-:Y:S02]  /*0410*/  LEA.HI R5, R5, R2, RZ, 0x7 ;  /* 0x0000000205057211 */ /* 0x000fe400078f38ff */
[----:B------:R-:W-:Y:S01]  /*0420*/  SHF.R.S32.HI R4, RZ, 0x1f, R0 ;  /* 0x0000001fff047819 */ /* 0x000fe20000011400 */
[----:B----4-:R-:W-:-:S03]  /*0430*/  IMAD.IADD R3, R3, 0x1, -R197 ;  /* 0x0000000103037824 */ /* 0x010fc600078e0ac5 */
[----:B------:R-:W-:Y:S02]  /*0440*/  LEA.HI R0, R4, R0, RZ, 0x7 ;  /* 0x0000000004007211 */ /* 0x000fe400078f38ff */
[----:B--2---:R-:W-:Y:S02]  /*0450*/  SHF.R.S32.HI R6, RZ, 0x1f, R3 ;  /* 0x0000001fff067819 */ /* 0x004fe40000011403 */
[----:B------:R-:W-:Y:S02]  /*0460*/  SHF.R.S32.HI R0, RZ, 0x7, R0 ;  /* 0x00000007ff007819 */ /* 0x000fe40000011400 */
[----:B------:R-:W-:Y:S02]  /*0470*/  LEA.HI R2, R6, R3, RZ, 0x7 ;  /* 0x0000000306027211 */ /* 0x000fe400078f38ff */
[----:B------:R-:W-:Y:S02]  /*0480*/  SHF.R.S32.HI R3, RZ, 0x7, R5 ;  /* 0x00000007ff037819 */ /* 0x000fe40000011405 */
[----:B------:R-:W-:-:S02]  /*0490*/  SHF.R.S32.HI R2, RZ, 0x7, R2 ;  /* 0x00000007ff027819 */ /* 0x000fc40000011402 */
[----:B------:R-:W-:Y:S02]  /*04a0*/  VIMNMX R202, R3, R0, PT ;  /* 0x0000000003ca7248 */ /* 0x000fe40003fe0100 */
[----:B------:R-:W-:-:S03]  /*04b0*/  VIMNMX R214, RZ, R2, !PT ;  /* 0x00000002ffd67248 */ /* 0x000fc60007fe0100 */
[----:B------:R1:W-:Y:S01]  /*04c0*/  STL [R1+0x10], R202 ;  /* 0x000010ca01007387 */ /* 0x0003e20000100800 */
[----:B------:R-:W-:-:S03]  /*04d0*/  ISETP.GT.AND P0, PT, R202, R214, PT ;  /* 0x000000d6ca00720c */ /* 0x000fc60003f04270 */
[----:B------:R1:W-:Y:S10]  /*04e0*/  STL [R1+0x84], R214 ;  /* 0x000084d601007387 */ /* 0x0003f40000100800 */
[----:B---3--:R-:W-:Y:S05]  /*04f0*/  @P0 BRA `(.L_x_167) ;  /* 0x0000000800b40947 */ /* 0x008fea0003800000 */
[----:B------:R-:W2:Y:S01]  /*0500*/  LDC.U8 R0, c[0x0][0x3d9] ;  /* 0x0000f640ff007b82 */ /* 0x000ea20000000000 */
[----:B------:R-:W-:Y:S01]  /*0510*/  ISETP.NE.AND P3, PT, R25, -0x1, PT ;  /* 0xffffffff1900780c */ /* 0x000fe20003f65270 */
[----:B------:R-:W-:Y:S01]  /*0520*/  ULDC.64 UR4, c[0x0][0x2a0] ;  /* 0x0000a80000047ab9 */ /* 0x000fe20000000a00 */
[----:B------:R-:W-:Y:S02]  /*0530*/  SHF.R.S32.HI R11, RZ, 0x1f, R190 ;  /* 0x0000001fff0b7819 */ /* 0x000fe400000114be */
[----:B------:R-:W-:Y:S01]  /*0540*/  CS2R R14, SRZ ;  /* 0x00000000000e7805 */ /* 0x000fe2000001ff00 */
[----:B------:R-:W-:Y:S01]  /*0550*/  BSSY B0, `(.L_x_168) ;  /* 0x0000045000007945 */ /* 0x000fe20003800000 */
[----:B------:R-:W-:Y:S01]  /*0560*/  LEA.HI R11, R11, R190, RZ, 0x2 ;  /* 0x000000be0b0b7211 */ /* 0x000fe200078f10ff */
[----:B------:R-:W3:Y:S08]  /*0570*/  LDC.U8 R2, c[0x0][0x3d8] ;  /* 0x0000f600ff027b82 */ /* 0x000ef00000000000 */
[----:B------:R-:W4:Y:S01]  /*0580*/  @!P3 LDC.64 R4, c[0x0][0x290] ;  /* 0x0000a400ff04bb82 */ /* 0x000f220000000a00 */
[----:B--2---:R-:W-:-:S07]  /*0590*/  ISETP.NE.AND P1, PT, R0, RZ, PT ;  /* 0x000000ff0000720c */ /* 0x004fce0003f25270 */
[----:B------:R-:W2:Y:S01]  /*05a0*/  @P3 LDC.64 R6, c[0x0][0x298] ;  /* 0x0000a600ff063b82 */ /* 0x000ea20000000a00 */
[C---:B---3--:R-:W-:Y:S02]  /*05b0*/  ISETP.NE.AND P0, PT, R2.reuse, RZ, PT ;  /* 0x000000ff0200720c */ /* 0x048fe40003f05270 */
[----:B------:R-:W-:Y:S02]  /*05c0*/  ISETP.NE.AND P2, PT, R2, RZ, !P1 ;  /* 0x000000ff0200720c */ /* 0x000fe40004f45270 */
[----:B------:R-:W-:-:S03]  /*05d0*/  ISETP.NE.OR P0, PT, R0, RZ, !P0 ;  /* 0x000000ff0000720c */ /* 0x000fc60004705670 */
[----:B------:R-:W3:Y:S01]  /*05e0*/  @!P1 LDC R10, c[0x0][0x2c4] ;  /* 0x0000b100ff0a9b82 */ /* 0x000ee20000000800 */
[----:B------:R-:W-:-:S05]  /*05f0*/  @!P3 SHF.R.S32.HI R0, RZ, 0x1f, R46 ;  /* 0x0000001fff00b819 */ /* 0x000fca000001142e */
[----:B----4-:R-:W-:Y:S02]  /*0600*/  @!P3 IMAD R0, R0, R4, RZ ;  /* 0x000000040000b224 */ /* 0x010fe400078e02ff */
[----:B------:R-:W4:Y:S01]  /*0610*/  @!P1 LDC R12, c[0x0][0x270] ;  /* 0x00009c00ff0c9b82 */ /* 0x000f220000000800 */
[----:B--2---:R-:W-:-:S07]  /*0620*/  @P3 IMAD.WIDE.U32 R2, R25, R6, RZ ;  /* 0x0000000619023225 */ /* 0x004fce00078e00ff */
[----:B------:R-:W2:Y:S01]  /*0630*/  @!P0 LDC R8, c[0x0][0x2c4] ;  /* 0x0000b100ff088b82 */ /* 0x000ea20000000800 */
[C---:B------:R-:W-:Y:S01]  /*0640*/  @!P3 IMAD R6, R46.reuse, R5, R0 ;  /* 0x000000052e06b224 */ /* 0x040fe200078e0200 */
[----:B------:R-:W-:Y:S01]  /*0650*/  LOP3.LUT R0, R11, 0x1ffffffc, RZ, 0xc0, !PT ;  /* 0x1ffffffc0b007812 */ /* 0x000fe200078ec0ff */
[----:B------:R-:W-:-:S04]  /*0660*/  @!P3 IMAD.WIDE.U32 R4, R46, R4, RZ ;  /* 0x000000042e04b225 */ /* 0x000fc800078e00ff */
[----:B------:R-:W-:Y:S01]  /*0670*/  IMAD.IADD R0, R190, 0x1, -R0 ;  /* 0x00000001be007824 */ /* 0x000fe200078e0a00 */
[----:B---3--:R-:W4:Y:S01]  /*0680*/  @P2 LDC R10, c[0x0][0x2e4] ;  /* 0x0000b900ff0a2b82 */ /* 0x008f220000000800 */
[----:B------:R-:W-:Y:S01]  /*0690*/  @!P3 IMAD.MOV.U32 R2, RZ, RZ, R4 ;  /* 0x000000ffff02b224 */ /* 0x000fe200078e0004 */
[----:B------:R-:W-:Y:S01]  /*06a0*/  SHF.R.S32.HI R4, RZ, 0x2, R11 ;  /* 0x00000002ff047819 */ /* 0x000fe2000001140b */
[----:B------:R-:W-:Y:S02]  /*06b0*/  IMAD.SHL.U32 R0, R0, 0x8, RZ ;  /* 0x0000000800007824 */ /* 0x000fe400078e00ff */
[----:B------:R-:W-:Y:S01]  /*06c0*/  @P3 IMAD R7, R25, R7, R3 ;  /* 0x0000000719073224 */ /* 0x000fe200078e0203 */
[C---:B------:R-:W-:Y:S01]  /*06d0*/  IADD3 R21, R4.reuse, 0x60, RZ ;  /* 0x0000006004157810 */ /* 0x040fe20007ffe0ff */
[----:B------:R-:W-:Y:S01]  /*06e0*/  @!P3 IMAD.IADD R7, R5, 0x1, R6 ;  /* 0x000000010507b824 */ /* 0x000fe200078e0206 */
[----:B------:R-:W3:Y:S01]  /*06f0*/  @P1 LDC.64 R16, c[0x0][0x2c0] ;  /* 0x0000b000ff101b82 */ /* 0x000ee20000000a00 */
[----:B------:R-:W-:Y:S01]  /*0700*/  SHF.R.S32.HI R6, RZ, 0x1f, R26 ;  /* 0x0000001fff067819 */ /* 0x000fe2000001141a */
[C---:B------:R-:W-:Y:S01]  /*0710*/  VIADD R19, R4.reuse, 0x20 ;  /* 0x0000002004137836 */ /* 0x040fe20000000000 */
[----:B------:R-:W-:Y:S01]  /*0720*/  SHF.R.S32.HI R5, RZ, 0x1f, R4 ;  /* 0x0000001fff057819 */ /* 0x000fe20000011404 */
[----:B------:R-:W-:-:S02]  /*0730*/  VIADD R20, R4, 0x40 ;  /* 0x0000004004147836 */ /* 0x000fc40000000000 */
[----:B------:R-:W-:Y:S02]  /*0740*/  IMAD R6, R6, UR4, RZ ;  /* 0x0000000406067c24 */ /* 0x000fe4000f8e02ff */
[----:B--2---:R-:W-:Y:S01]  /*0750*/  @!P0 IMAD R3, R46, R8, RZ ;  /* 0x000000082e038224 */ /* 0x004fe200078e02ff */
[----:B------:R-:W2:Y:S01]  /*0760*/  @P1 LDC R18, c[0x0][0x2c0] ;  /* 0x0000b000ff121b82 */ /* 0x000ea20000000800 */
[----:B------:R-:W-:Y:S01]  /*0770*/  IADD3 R8, P2, R0, R2, RZ ;  /* 0x0000000200087210 */ /* 0x000fe20007f5e0ff */
[----:B------:R-:W-:Y:S02]  /*0780*/  @P1 IMAD.MOV.U32 R2, RZ, RZ, 0x1 ;  /* 0x00000001ff021424 */ /* 0x000fe400078e00ff */
[----:B------:R-:W-:Y:S01]  /*0790*/  @!P0 SEL R3, R3, R25, !P3 ;  /* 0x0000001903038207 */ /* 0x000fe20005800000 */
[----:B------:R-:W-:Y:S01]  /*07a0*/  IMAD R6, R26, UR5, R6 ;  /* 0x000000051a067c24 */ /* 0x000fe2000f8e0206 */
[----:B------:R-:W-:Y:S01]  /*07b0*/  LEA.HI.X.SX32 R9, R0, R7, 0x1, P2 ;  /* 0x0000000700097211 */ /* 0x000fe200010f0eff */
[----:B----4-:R-:W-:Y:S01]  /*07c0*/  @!P1 IMAD R2, R10, R12, RZ ;  /* 0x0000000c0a029224 */ /* 0x010fe200078e02ff */
[----:B------:R-:W-:Y:S01]  /*07d0*/  IADD3 R0, -R196, R82, RZ ;  /* 0x00000052c4007210 */ /* 0x000fe20007ffe1ff */
[----:B------:R-:W-:Y:S01]  /*07e0*/  @!P0 IMAD.MOV.U32 R14, RZ, RZ, R3 ;  /* 0x000000ffff0e8224 */ /* 0x000fe200078e0003 */
[----:B------:R-:W-:Y:S01]  /*07f0*/  LOP3.LUT P3, RZ, R190, 0x3, RZ, 0xc0, !PT ;  /* 0x00000003beff7812 */ /* 0x000fe2000786c0ff */
[----:B------:R-:W-:Y:S01]  /*0800*/  IMAD R2, R46, R2, RZ ;  /* 0x000000022e027224 */ /* 0x000fe200078e02ff */
[----:B------:R-:W-:Y:S01]  /*0810*/  ISETP.GE.AND P4, PT, R4, R0, PT ;  /* 0x000000000400720c */ /* 0x000fe20003f86270 */
[----:B------:R-:W-:Y:S01]  /*0820*/  IMAD.WIDE.U32 R8, R26, UR4, R8 ;  /* 0x000000041a087c25 */ /* 0x000fe2000f8e0008 */
[----:B------:R-:W-:-:S02]  /*0830*/  @!P0 SHF.R.S32.HI R15, RZ, 0x1f, R3 ;  /* 0x0000001fff0f8819 */ /* 0x000fc40000011403 */
[----:B------:R-:W-:Y:S01]  /*0840*/  ISETP.GE.OR P6, PT, R4, R0, P3 ;  /* 0x000000000400720c */ /* 0x000fe20001fc6670 */
[----:B---3--:R-:W-:Y:S01]  /*0850*/  @P1 IMAD R16, R17, R16, RZ ;  /* 0x0000001011101224 */ /* 0x008fe200078e02ff */
[----:B------:R-:W-:Y:S01]  /*0860*/  SEL R17, R2, RZ, P0 ;  /* 0x000000ff02117207 */ /* 0x000fe20000000000 */
[----:B------:R-:W-:Y:S01]  /*0870*/  @!P1 IMAD.MOV.U32 R16, RZ, RZ, R10 ;  /* 0x000000ffff109224 */ /* 0x000fe200078e000a */
[-C--:B------:R-:W-:Y:S01]  /*0880*/  ISETP.GE.AND P2, PT, R20, R0.reuse, PT ;  /* 0x000000001400720c */ /* 0x080fe20003f46270 */
[----:B------:R-:W-:Y:S01]  /*0890*/  IMAD.WIDE R2, R24, 0x80, R4 ;  /* 0x0000008018027825 */ /* 0x000fe200078e0204 */
[-C--:B------:R-:W-:Y:S02]  /*08a0*/  ISETP.GE.AND P0, PT, R21, R0.reuse, PT ;  /* 0x000000001500720c */ /* 0x080fe40003f06270 */
[CC--:B------:R-:W-:Y:S01]  /*08b0*/  ISETP.GE.OR P5, PT, R19.reuse, R0.reuse, P3 ;  /* 0x000000001300720c */ /* 0x0c0fe20001fa6670 */
[----:B------:R-:W-:Y:S01]  /*08c0*/  @!P1 IMAD.MOV.U32 R18, RZ, RZ, 0x1 ;  /* 0x00000001ff129424 */ /* 0x000fe200078e00ff */
[----:B------:R-:W-:Y:S01]  /*08d0*/  ISETP.GE.AND P1, PT, R19, R0, PT ;  /* 0x000000001300720c */ /* 0x000fe20003f26270 */
[----:B------:R-:W-:Y:S01]  /*08e0*/  IMAD.IADD R7, R9, 0x1, R6 ;  /* 0x0000000109077824 */ /* 0x000fe200078e0206 */
[----:B--2---:R-:W-:Y:S11]  /*08f0*/  @P4 BRA `(.L_x_169) ;  /* 0x0000000000284947 */ /* 0x004ff60003800000 */
        /* <DEDUP_REMOVED lines=10> */
.L_x_169:
[----:B------:R-:W-:Y:S05]  /*09a0*/  BSYNC B0 ;  /* 0x0000000000007941 */ /* 0x000fea0003800000 */
.L_x_168:
        /* <DEDUP_REMOVED lines=10> */
[----:B--2---:R-:W-:Y:S02]  /*0a50*/  IMAD R12, R10, UR4, RZ ;  /* 0x000000040a0c7c24 */ /* 0x004fe4000f8e02ff */
        /* <DEDUP_REMOVED lines=8> */
.L_x_171:
[----:B------:R-:W-:Y:S05]  /*0ae0*/  BSYNC B0 ;  /* 0x0000000000007941 */ /* 0x000fea0003800000 */
.L_x_170:
[----:B------:R-:W-:Y:S04]  /*0af0*/  BSSY B0, `(.L_x_172) ;  /* 0x000000f000007945 */ /* 0x000fe80003800000 */
[----:B------:R-:W-:Y:S05]  /*0b00*/  @P2 BRA `(.L_x_173) ;  /* 0x0000000000342947 */ /* 0x000fea0003800000 */
[----:B------:R-:W-:Y:S01]  /*0b10*/  IADD3 R0, P1, R2, 0x40, RZ ;  /* 0x0000004002007810 */ /* 0x000fe20007f3e0ff */
[----:B------:R-:W-:Y:S01]  /*0b20*/  ULDC.64 UR4, c[0x0][0x298] ;  /* 0x0000a60000047ab9 */ /* 0x000fe20000000a00 */
[----:B------:R-:W-:-:S03]  /*0b30*/  MOV R11, R7 ;  /* 0x00000007000b7202 */ /* 0x000fc60000000f00 */
[----:B------:R-:W-:-:S04]  /*0b40*/  IMAD.X R10, RZ, RZ, R3, P1 ;  /* 0x000000ffff0a7224 */ /* 0x000fc800008e0603 */
[----:B--23--:R-:W-:Y:S02]  /*0b50*/  IMAD R12, R10, UR4, RZ ;  /* 0x000000040a0c7c24 */ /* 0x00cfe4000f8e02ff */
        /* <DEDUP_REMOVED lines=8> */
.L_x_173:
[----:B------:R-:W-:Y:S05]  /*0be0*/  BSYNC B0 ;  /* 0x0000000000007941 */ /* 0x000fea0003800000 */
.L_x_172:
        /* <DEDUP_REMOVED lines=17> */
.L_x_175:
[----:B------:R-:W-:Y:S05]  /*0d00*/  BSYNC B0 ;  /* 0x0000000000007941 */ /* 0x000fea0003800000 */
.L_x_174:
[----:B------:R-:W-:Y:S01]  /*0d10*/  BSSY B0, `(.L_x_176) ;  /* 0x000000b000007945 */ /* 0x000fe20003800000 */
[----:B------:R-:W-:-:S03]  /*0d20*/  IADD3.X R14, R16, R15, R17, P2, P1 ;  /* 0x0000000f100e7210 */ /* 0x000fc600017e2411 */
[----:B------:R-:W-:Y:S05]  /*0d30*/  @P6 BRA `(.L_x_177) ;  /* 0x0000000000206947 */ /* 0x000fea0003800000 */
[----:B------:R-:W-:Y:S01]  /*0d40*/  IMAD R4, R4, R18, RZ ;  /* 0x0000001204047224 */ /* 0x000fe200078e02ff */
[----:B------:R-:W-:-:S04]  /*0d50*/  ULDC.64 UR4, c[0x0][0x2b0] ;  /* 0x0000ac0000047ab9 */ /* 0x000fc80000000a00 */
[----:B------:R-:W-:-:S04]  /*0d60*/  IADD3 R0, P0, R4, R10, RZ ;  /* 0x0000000a04007210 */ /* 0x000fc80007f1e0ff */
[----:B------:R-:W-:Y:S02]  /*0d70*/  LEA.HI.X.SX32 R4, R4, R14, 0x1, P0 ;  /* 0x0000000e04047211 */ /* 0x000fe400000f0eff */
[----:B-1----:R-:W-:-:S04]  /*0d80*/  LEA R2, P0, R0, UR4, 0x2 ;  /* 0x0000000400027c11 */ /* 0x002fc8000f8010ff */
[----:B------:R-:W-:Y:S01]  /*0d90*/  LEA.HI.X R3, R0, UR5, R4, 0x2, P0 ;  /* 0x0000000500037c11 */ /* 0x000fe200080f1404 */
[----:B------:R-:W-:-:S05]  /*0da0*/  IMAD.MOV.U32 R0, RZ, RZ, 0x7f800000 ;  /* 0x7f800000ff007424 */ /* 0x000fca00078e00ff */
[----:B------:R1:W-:Y:S03]  /*0db0*/  STG.E desc[UR12][R2.64], R0 ;  /* 0x0000000002007986 */ /* 0x0003e6000c10190c */
.L_x_177:
[----:B------:R-:W-:Y:S05]  /*0dc0*/  BSYNC B0 ;  /* 0x0000000000007941 */ /* 0x000fea0003800000 */
.L_x_176:
[----:B------:R-:W-:Y:S04]  /*0dd0*/  BSSY B0, `(.L_x_178) ;  /* 0x000000a000007945 */ /* 0x000fe80003800000 */
[----:B------:R-:W-:Y:S05]  /*0de0*/  @P5 BRA `(.L_x_179) ;  /* 0x0000000000205947 */ /* 0x000fea0003800000 */
[----:B-1----:R-:W-:Y:S01]  /*0df0*/  IMAD R0, R19, R18, RZ ;  /* 0x0000001213007224 */ /* 0x002fe200078e02ff */
[----:B------:R-:W-:-:S04]  /*0e00*/  ULDC.64 UR4, c[0x0][0x2b0] ;  /* 0x0000ac0000047ab9 */ /* 0x000fc80000000a00 */
[----:B------:R-:W-:-:S04]  /*0e10*/  IADD3 R3, P0, R0, R10, RZ ;  /* 0x0000000a00037210 */ /* 0x000fc80007f1e0ff */
[----:B------:R-:W-:Y:S02]  /*0e20*/  LEA.HI.X.SX32 R0, R0, R14, 0x1, P0 ;  /* 0x0000000e00007211 */ /* 0x000fe400000f0eff */
[----:B------:R-:W-:-:S04]  /*0e30*/  LEA R2, P0, R3, UR4, 0x2 ;  /* 0x0000000403027c11 */ /* 0x000fc8000f8010ff */
[----:B------:R-:W-:Y:S01]  /*0e40*/  LEA.HI.X R3, R3, UR5, R0, 0x2, P0 ;  /* 0x0000000503037c11 */ /* 0x000fe200080f1400 */
[----:B------:R-:W-:-:S05]  /*0e50*/  IMAD.MOV.U32 R0, RZ, RZ, 0x7f800000 ;  /* 0x7f800000ff007424 */ /* 0x000fca00078e00ff */
[----:B------:R1:W-:Y:S03]  /*0e60*/  STG.E desc[UR12][R2.64], R0 ;  /* 0x0000000002007986 */ /* 0x0003e6000c10190c */
.L_x_179:
[----:B------:R-:W-:Y:S05]  /*0e70*/  BSYNC B0 ;  /* 0x0000000000007941 */ /* 0x000fea0003800000 */
.L_x_178:
        /* <DEDUP_REMOVED lines=10> */
.L_x_181:
[----:B------:R-:W-:Y:S05]  /*0f20*/  BSYNC B0 ;  /* 0x0000000000007941 */ /* 0x000fea0003800000 */
.L_x_180:
[----:B------:R-:W-:Y:S05]  /*0f30*/  @P3 EXIT ;  /* 0x000000000000394d */ /* 0x000fea0003800000 */
[----:B-1----:R-:W-:Y:S01]  /*0f40*/  IMAD R0, R21, R18, RZ ;  /* 0x0000001215007224 */ /* 0x002fe200078e02ff */
        /* <DEDUP_REMOVED lines=8> */
.L_x_167:
[----:B------:R-:W2:Y:S01]  /*0fd0*/  LDC R32, c[0x0][0x278] ;  /* 0x00009e00ff207b82 */ /* 0x000ea20000000800 */
[----:B------:R-:W-:Y:S01]  /*0fe0*/  ISETP.NE.AND P0, PT, R25, -0x1, PT ;  /* 0xffffffff1900780c */ /* 0x000fe20003f05270 */
[----:B------:R-:W-:Y:S01]  /*0ff0*/  IMAD.IADD R34, R82, 0x1, -R196 ;  /* 0x0000000152227824 */ /* 0x000fe200078e0ac4 */
[----:B------:R-:W-:Y:S01]  /*1000*/  IABS R4, R26 ;  /* 0x0000001a00047213 */ /* 0x000fe20000000000 */
[----:B------:R-:W-:Y:S01]  /*1010*/  ULDC.64 UR4, c[0x0][0x258] ;  /* 0x0000960000047ab9 */ /* 0x000fe20000000a00 */
[----:B------:R-:W-:Y:S01]  /*1020*/  SHF.R.S32.HI R45, RZ, 0x1f, R190 ;  /* 0x0000001fff2d7819 */ /* 0x000fe200000114be */
[----:B------:R-:W-:Y:S01]  /*1030*/  VIADD R81, R202, 0xffffffff ;  /* 0xffffffffca517836 */ /* 0x000fe20000000000 */
[----:B------:R3:W-:Y:S02]  /*1040*/  STL [R1+0xc0], R34 ;  /* 0x0000c02201007387 */ /* 0x0007e40000100800 */
[CC--:B------:R-:W-:Y:S02]  /*1050*/  LEA.HI R23, R45.reuse, R190.reuse, RZ, 0x2 ;  /* 0x000000be2d177211 */ /* 0x0c0fe400078f10ff */
[----:B------:R-:W-:-:S02]  /*1060*/  LEA.HI R44, R45, R190, RZ, 0x3 ;  /* 0x000000be2d2c7211 */ /* 0x000fc400078f18ff */
[----:B------:R-:W-:Y:S01]  /*1070*/  SHF.R.S32.HI R8, RZ, 0x2, R23 ;  /* 0x00000002ff087819 */ /* 0x000fe20000011417 */
[----:B------:R-:W4:Y:S01]  /*1080*/  @!P0 LDC.64 R6, c[0x0][0x228] ;  /* 0x00008a00ff068b82 */ /* 0x000f220000000a00 */
[----:B------:R-:W-:Y:S02]  /*1090*/  SHF.R.S32.HI R43, RZ, 0x3, R44 ;  /* 0x00000003ff2b7819 */ /* 0x000fe4000001142c */
[CC--:B------:R-:W-:Y:S01]  /*10a0*/  ISETP.GE.AND P3, PT, R8.reuse, R34.reuse, PT ;  /* 0x000000220800720c */ /* 0x0c0fe20003f66270 */
[C---:B------:R-:W-:Y:S01]  /*10b0*/  VIADD R22, R8.reuse, 0x20 ;  /* 0x0000002008167836 */ /* 0x040fe20000000000 */
[----:B------:R-:W-:Y:S02]  /*10c0*/  SHF.R.S32.HI R9, RZ, 0x1f, R8 ;  /* 0x0000001fff097819 */ /* 0x000fe40000011408 */
[----:B------:R-:W-:Y:S01]  /*10d0*/  IADD3 R33, R8, 0x40, RZ ;  /* 0x0000004008217810 */ /* 0x000fe20007ffe0ff */
[----:B------:R-:W5:Y:S01]  /*10e0*/  @P0 LDC.64 R10, c[0x0][0x240] ;  /* 0x00009000ff0a0b82 */ /* 0x000f620000000a00 */
[----:B------:R-:W-:-:S02]  /*10f0*/  ISETP.GE.AND P2, PT, R22, R34, PT ;  /* 0x000000221600720c */ /* 0x000fc40003f46270 */
[----:B--2---:R-:W-:Y:S02]  /*1100*/  IABS R16, R32 ;  /* 0x0000002000107213 */ /* 0x004fe40000000000 */
[----:B------:R-:W-:Y:S02]  /*1110*/  LEA.HI R191, R45, R190, RZ, 0x5 ;  /* 0x000000be2dbf7211 */ /* 0x000fe400078f28ff */
[----:B------:R-:W2:Y:S01]  /*1120*/  I2F.RP R2, R16 ;  /* 0x0000001000027306 */ /* 0x000ea20000209400 */
[----:B------:R-:W1:Y:S01]  /*1130*/  @!P3 LDC.64 R18, c[0x0][0x240] ;  /* 0x00009000ff12bb82 */ /* 0x000e620000000a00 */
[----:B------:R-:W-:-:S07]  /*1140*/  SHF.R.S32.HI R83, RZ, 0x5, R191 ;  /* 0x00000005ff537819 */ /* 0x000fce00000114bf */
[----:B------:R-:W3:Y:S01]  /*1150*/  @!P2 LDC.64 R14, c[0x0][0x240] ;  /* 0x00009000ff0eab82 */ /* 0x000ee20000000a00 */
[----:B--2---:R-:W2:Y:S02]  /*1160*/  MUFU.RCP R2, R2 ;  /* 0x0000000200027308 */ /* 0x004ea40000001000 */
[----:B--2---:R-:W-:-:S06]  /*1170*/  VIADD R2, R2, 0xffffffe ;  /* 0x0ffffffe02027836 */ /* 0x004fcc0000000000 */
[----:B------:R-:W2:Y:S02]  /*1180*/  F2I.FTZ.U32.TRUNC.NTZ R3, R2 ;  /* 0x0000000200037305 */ /* 0x000ea4000021f000 */
[----:B--2---:R-:W-:Y:S02]  /*1190*/  IMAD.MOV R0, RZ, RZ, -R3 ;  /* 0x000000ffff007224 */ /* 0x004fe400078e0a03 */
[----:B------:R-:W-:Y:S02]  /*11a0*/  IMAD.MOV.U32 R2, RZ, RZ, RZ ;  /* 0x000000ffff027224 */ /* 0x000fe400078e00ff */
[----:B------:R-:W-:-:S04]  /*11b0*/  IMAD R0, R0, R16, RZ ;  /* 0x0000001000007224 */ /* 0x000fc800078e02ff */
[----:B------:R-:W-:Y:S01]  /*11c0*/  IMAD.HI.U32 R2, R3, R0, R2 ;  /* 0x0000000003027227 */ /* 0x000fe200078e0002 */
[----:B------:R-:W-:-:S05]  /*11d0*/  MOV R3, R4 ;  /* 0x0000000400037202 */ /* 0x000fca0000000f00 */
[----:B------:R-:W-:Y:S01]  /*11e0*/  IMAD.HI.U32 R4, R2, R3, RZ ;  /* 0x0000000302047227 */ /* 0x000fe200078e00ff */
[----:B------:R-:W-:-:S03]  /*11f0*/  @!P0 SHF.R.S32.HI R2, RZ, 0x1f, R46 ;  /* 0x0000001fff028819 */ /* 0x000fc6000001142e */
[----:B------:R-:W-:Y:S02]  /*1200*/  IMAD.MOV R0, RZ, RZ, -R4 ;  /* 0x000000ffff007224 */ /* 0x000fe400078e0a04 */
[----:B----4-:R-:W-:Y:S02]  /*1210*/  @!P0 IMAD R2, R2, R6, RZ ;  /* 0x0000000602028224 */ /* 0x010fe400078e02ff */
[----:B------:R-:W-:Y:S02]  /*1220*/  IMAD R0, R16, R0, R3 ;  /* 0x0000000010007224 */ /* 0x000fe400078e0203 */
[----:B------:R-:W-:Y:S02]  /*1230*/  @!P0 IMAD R5, R46, R7, R2 ;  /* 0x000000072e058224 */ /* 0x000fe400078e0202 */
[----:B-----5:R-:W-:Y:S01]  /*1240*/  @P0 IMAD.WIDE.U32 R2, R25, R10, RZ ;  /* 0x0000000a19020225 */ /* 0x020fe200078e00ff */
[----:B------:R-:W-:-:S03]  /*1250*/  ISETP.GT.U32.AND P4, PT, R16, R0, PT ;  /* 0x000000001000720c */ /* 0x000fc60003f84070 */
[----:B------:R-:W-:Y:S01]  /*1260*/  @P0 IMAD R12, R25, R11, R3 ;  /* 0x0000000b190c0224 */ /* 0x000fe200078e0203 */
[----:B------:R-:W-:Y:S01]  /*1270*/  LOP3.LUT R3, R23, 0xfffffffc, RZ, 0xc0, !PT ;  /* 0xfffffffc17037812 */ /* 0x000fe200078ec0ff */
[----:B------:R-:W-:-:S04]  /*1280*/  @!P0 IMAD.WIDE.U32 R6, R46, R6, RZ ;  /* 0x000000062e068225 */ /* 0x000fc800078e00ff */
[----:B------:R-:W-:Y:S01]  /*1290*/  IMAD.IADD R3, R190, 0x1, -R3 ;  /* 0x00000001be037824 */ /* 0x000fe200078e0a03 */
[----:B------:R-:W-:Y:S01]  /*12a0*/  @!P0 IADD3 R12, R7, R5, RZ ;  /* 0x00000005070c8210 */ /* 0x000fe20007ffe0ff */
[----:B------:R-:W-:Y:S01]  /*12b0*/  @!P0 IMAD.MOV.U32 R2, RZ, RZ, R6 ;  /* 0x000000ffff028224 */ /* 0x000fe200078e0006 */
[----:B------:R-:W-:Y:S01]  /*12c0*/  SHF.R.S32.HI R6, RZ, 0x1f, R26 ;  /* 0x0000001fff067819 */ /* 0x000fe2000001141a */
[----:B------:R-:W-:Y:S01]  /*12d0*/  @!P4 IMAD.IADD R0, R0, 0x1, -R16 ;  /* 0x000000010000c824 */ /* 0x000fe200078e0a10 */
[----:B------:R-:W-:Y:S01]  /*12e0*/  SHF.L.U32 R28, R3, 0x3, RZ ;  /* 0x00000003031c7819 */ /* 0x000fe200000006ff */
[----:B------:R-:W-:Y:S01]  /*12f0*/  IMAD.WIDE R10, R24, 0x80, R8 ;  /* 0x00000080180a7825 */ /* 0x000fe200078e0208 */
[----:B------:R-:W-:Y:S01]  /*1300*/  @!P4 IADD3 R4, R4, 0x1, RZ ;  /* 0x000000010404c810 */ /* 0x000fe20007ffe0ff */
[----:B------:R-:W2:Y:S01]  /*1310*/  @!P2 LDC.64 R24, c[0x0][0x210] ;  /* 0x00008400ff18ab82 */ /* 0x000ea20000000a00 */
[----:B------:R-:W-:Y:S01]  /*1320*/  ISETP.GE.U32.AND P5, PT, R0, R16, PT ;  /* 0x000000100000720c */ /* 0x000fe20003fa6070 */
[----:B------:R-:W-:Y:S01]  /*1330*/  IMAD R6, R6, UR4, RZ ;  /* 0x0000000406067c24 */ /* 0x000fe2000f8e02ff */
[----:B------:R-:W-:-:S02]  /*1340*/  SHF.R.S32.HI R29, RZ, 0x1f, R28 ;  /* 0x0000001fff1d7819 */ /* 0x000fc4000001141c */
[----:B------:R-:W-:Y:S01]  /*1350*/  IADD3 R2, P1, R28, R2, RZ ;  /* 0x000000021c027210 */ /* 0x000fe20007f3e0ff */
[C---:B------:R-:W-:Y:S01]  /*1360*/  IMAD R6, R26.reuse, UR5, R6 ;  /* 0x000000051a067c24 */ /* 0x040fe2000f8e0206 */
[----:B------:R-:W-:Y:S01]  /*1370*/  LOP3.LUT R0, R26, R32, RZ, 0x3c, !PT ;  /* 0x000000201a007212 */ /* 0x000fe200078e3cff */
[----:B------:R-:W-:Y:S01]  /*1380*/  UMOV UR5, 0x400 ;  /* 0x0000040000057882 */ /* 0x000fe20000000000 */
[----:B------:R-:W-:Y:S01]  /*1390*/  @!P2 IADD3 R5, P0, R10, 0x20, RZ ;  /* 0x000000200a05a810 */ /* 0x000fe20007f1e0ff */
[----:B------:R-:W-:Y:S01]  /*13a0*/  IMAD.X R3, R29, 0x1, R12, P1 ;  /* 0x000000011d037824 */ /* 0x000fe200008e060c */
[----:B------:R-:W-:Y:S02]  /*13b0*/  ISETP.GE.AND P1, PT, R0, RZ, PT ;  /* 0x000000ff0000720c */ /* 0x000fe40003f26270 */
[----:B------:R-:W-:Y:S01]  /*13c0*/  ISETP.NE.AND P4, PT, R30, -0x1, PT ;  /* 0xffffffff1e00780c */ /* 0x000fe20003f85270 */
[----:B------:R-:W-:Y:S01]  /*13d0*/  IMAD.WIDE.U32 R20, R26, UR4, R2 ;  /* 0x000000041a147c25 */ /* 0x000fe2000f8e0002 */
[----:B------:R-:W4:Y:S03]  /*13e0*/  S2UR UR4, SR_CgaCtaId ;  /* 0x00000000000479c3 */ /* 0x000f260000008800 */
[----:B------:R-:W-:-:S02]  /*13f0*/  @P5 VIADD R4, R4, 0x1 ;  /* 0x0000000104045836 */ /* 0x000fc40000000000 */
[----:B------:R-:W-:Y:S01]  /*1400*/  @!P2 IMAD.X R0, RZ, RZ, R11, P0 ;  /* 0x000000ffff00a224 */ /* 0x000fe200000e060b */
[----:B------:R-:W-:Y:S01]  /*1410*/  ISETP.NE.AND P0, PT, R32, RZ, PT ;  /* 0x000000ff2000720c */ /* 0x000fe20003f05270 */
[----:B------:R-:W-:Y:S01]  /*1420*/  IMAD.IADD R17, R21, 0x1, R6 ;  /* 0x0000000115117824 */ /* 0x000fe200078e0206 */
[----:B------:R-:W5:Y:S01]  /*1430*/  @!P3 LDC.64 R26, c[0x0][0x210] ;  /* 0x00008400ff1abb82 */ /* 0x000f620000000a00 */
[----:B---3--:R-:W-:Y:S01]  /*1440*/  @!P2 IMAD R0, R0, R14, RZ ;  /* 0x0000000e0000a224 */ /* 0x008fe200078e02ff */
[----:B------:R-:W-:Y:S01]  /*1450*/  MOV R31, R4 ;  /* 0x00000004001f7202 */ /* 0x000fe20000000f00 */
[----:B------:R-:W-:Y:S01]  /*1460*/  @!P2 IMAD.MOV.U32 R16, RZ, RZ, R20 ;  /* 0x000000ffff10a224 */ /* 0x000fe200078e0014 */
[----:B------:R-:W3:Y:S01]  /*1470*/  @!P2 S2R R6, SR_CgaCtaId ;  /* 0x000000000006a919 */ /* 0x000ee20000008800 */
[C---:B------:R-:W-:Y:S02]  /*1480*/  @!P2 IMAD R4, R5.reuse, R15, R0 ;  /* 0x0000000f0504a224 */ /* 0x040fe400078e0200 */
[----:B------:R-:W-:Y:S01]  /*1490*/  @!P2 IMAD.WIDE.U32 R2, R5, R14, R16 ;  /* 0x0000000e0502a225 */ /* 0x000fe200078e0010 */
[----:B------:R-:W-:Y:S01]  /*14a0*/  @!P3 MOV R5, R17 ;  /* 0x000000110005b202 */ /* 0x000fe20000000f00 */
[----:B------:R-:W3:Y:S02]  /*14b0*/  @P4 LDC.64 R212, c[0x0][0x250] ;  /* 0x00009400ffd44b82 */ /* 0x000ee40000000a00 */
[----:B------:R-:W-:Y:S01]  /*14c0*/  @!P1 IMAD.MOV R31, RZ, RZ, -R31 ;  /* 0x000000ffff1f9224 */ /* 0x000fe200078e0a1f */
[----:B------:R-:W-:Y:S01]  /*14d0*/  ISETP.GE.AND P1, PT, R33, R34, PT ;  /* 0x000000222100720c */ /* 0x000fe20003f26270 */
[----:B------:R-:W-:Y:S01]  /*14e0*/  @!P2 IMAD.IADD R3, R3, 0x1, R4 ;  /* 0x000000010303a824 */ /* 0x000fe200078e0204 */
[----:B------:R-:W-:Y:S01]  /*14f0*/  @!P0 LOP3.LUT R31, RZ, R32, RZ, 0x33, !PT ;  /* 0x00000020ff1f8212 */ /* 0x000fe200078e33ff */
[----:B------:R-:W-:Y:S01]  /*1500*/  @!P3 IMAD.MOV.U32 R4, RZ, RZ, R20 ;  /* 0x000000ffff04b224 */ /* 0x000fe200078e0014 */
[----:B--2---:R-:W-:Y:S01]  /*1510*/  @!P2 LEA R24, P0, R2, R24, 0x1 ;  /* 0x000000180218a211 */ /* 0x004fe200078008ff */
[-C--:B-1----:R-:W-:Y:S01]  /*1520*/  @!P3 IMAD R0, R11, R18.reuse, RZ ;  /* 0x000000120b00b224 */ /* 0x082fe200078e02ff */
[----:B------:R-:W-:Y:S01]  /*1530*/  IADD3 R32, R8, 0x60, RZ ;  /* 0x0000006008207810 */ /* 0x000fe20007ffe0ff */
[----:B------:R-:W-:Y:S01]  /*1540*/  @!P3 IMAD.WIDE.U32 R4, R10, R18, R4 ;  /* 0x000000120a04b225 */ /* 0x000fe200078e0004 */
[----:B------:R-:W-:Y:S01]  /*1550*/  @!P2 LEA.HI.X R25, R2, R25, R3, 0x1, P0 ;  /* 0x000000190219a211 */ /* 0x000fe200000f0c03 */
[----:B------:R-:W1:Y:S01]  /*1560*/  @P4 LDC.64 R132, c[0x0][0x248] ;  /* 0x00009200ff844b82 */ /* 0x000e620000000a00 */
[----:B------:R-:W-:Y:S01]  /*1570*/  LEA.HI R3, R23, R8, RZ, 0x1 ;  /* 0x0000000817037211 */ /* 0x000fe200078f08ff */
[----:B------:R-:W-:Y:S01]  /*1580*/  @!P3 IMAD R0, R10, R19, R0 ;  /* 0x000000130a00b224 */ /* 0x000fe200078e0200 */
[----:B-----5:R-:W-:Y:S01]  /*1590*/  @!P3 LEA R26, P0, R4, R26, 0x1 ;  /* 0x0000001a041ab211 */ /* 0x020fe200078008ff */
[----:B------:R-:W-:Y:S01]  /*15a0*/  IMAD R15, R81, -0x80, R80 ;  /* 0xffffff80510f7824 */ /* 0x000fe200078e0250 */
[----:B------:R-:W-:Y:S01]  /*15b0*/  LOP3.LUT R3, R3, 0x7fffffe, RZ, 0xc0, !PT ;  /* 0x07fffffe03037812 */ /* 0x000fe200078ec0ff */
[----:B------:R-:W-:Y:S01]  /*15c0*/  @!P3 IMAD.IADD R0, R5, 0x1, R0 ;  /* 0x000000010500b824 */ /* 0x000fe200078e0200 */
[----:B----4-:R-:W-:Y:S01]  /*15d0*/  ULEA UR4, UR4, UR5, 0x18 ;  /* 0x0000000504047291 */ /* 0x010fe2000f8ec03f */
[----:B------:R-:W2:Y:S01]  /*15e0*/  @!P1 S2R R5, SR_CgaCtaId ;  /* 0x0000000000059919 */ /* 0x000ea20000008800 */
[----:B------:R-:W-:-:S02]  /*15f0*/  ISETP.GE.AND P5, PT, R22, R15, PT ;  /* 0x0000000f1600720c */ /* 0x000fc40003fa6270 */
[----:B------:R-:W-:Y:S01]  /*1600*/  @!P3 LEA.HI.X R27, R4, R27, R0, 0x1, P0 ;  /* 0x0000001b041bb211 */ /* 0x000fe200000f0c00 */
[----:B------:R-:W-:Y:S01]  /*1610*/  IMAD.SHL.U32 R0, R43, 0x40, RZ ;  /* 0x000000402b007824 */ /* 0x000fe200078e00ff */
[----:B------:R-:W-:Y:S02]  /*1620*/  @!P1 IADD3 R7, P0, R10, 0x40, RZ ;  /* 0x000000400a079810 */ /* 0x000fe40007f1e0ff */
[----:B------:R-:W-:Y:S02]  /*1630*/  ISETP.GE.AND P6, PT, R22, R15, PT ;  /* 0x0000000f1600720c */ /* 0x000fe40003fc6270 */
[----:B------:R-:W4:Y:S01]  /*1640*/  @!P1 LDC.64 R22, c[0x0][0x240] ;  /* 0x00009000ff169b82 */ /* 0x000f220000000a00 */
[----:B------:R-:W-:Y:S01]  /*1650*/  @!P1 IMAD.X R14, RZ, RZ, R11, P0 ;  /* 0x000000ffff0e9224 */ /* 0x000fe200000e060b */
[----:B------:R-:W-:Y:S02]  /*1660*/  ISETP.GE.AND P0, PT, R32, R34, PT ;  /* 0x000000222000720c */ /* 0x000fe40003f06270 */
[----:B------:R-:W-:-:S02]  /*1670*/  LOP3.LUT R0, R0, 0xc0, RZ, 0xc0, !PT ;  /* 0x000000c000007812 */ /* 0x000fc400078ec0ff */
[----:B------:R-:W-:Y:S02]  /*1680*/  IADD3 R3, R8, -R3, RZ ;  /* 0x8000000308037210 */ /* 0x000fe40007ffe0ff */
[----:B------:R-:W-:Y:S01]  /*1690*/  LOP3.LUT R4, R0, 0x18, R28, 0xf8, !PT ;  /* 0x0000001800047812 */ /* 0x000fe200078ef81c */
[----:B------:R-:W4:Y:S01]  /*16a0*/  @!P1 LDC.64 R34, c[0x0][0x210] ;  /* 0x00008400ff229b82 */ /* 0x000f220000000a00 */
[----:B------:R-:W-:Y:S01]  /*16b0*/  SHF.R.U32.HI R2, RZ, 0x3, R0 ;  /* 0x00000003ff027819 */ /* 0x000fe20000011600 */
[----:B------:R-:W-:Y:S01]  /*16c0*/  IMAD R3, R83, 0x8, R3 ;  /* 0x0000000853037824 */ /* 0x000fe200078e0203 */
[----:B------:R-:W-:Y:S02]  /*16d0*/  @!P2 MOV R0, 0x400 ;  /* 0x000004000000a802 */ /* 0x000fe40000000f00 */
[----:B------:R-:W-:Y:S01]  /*16e0*/  LOP3.LUT R4, R4, R2, RZ, 0x3c, !PT ;  /* 0x0000000204047212 */ /* 0x000fe200078e3cff */
[----:B------:R-:W4:Y:S01]  /*16f0*/  @!P0 S2R R41, SR_CgaCtaId ;  /* 0x0000000000298919 */ /* 0x000f220000008800 */
[----:B---3--:R-:W-:Y:S01]  /*1700*/  @!P2 LEA R39, R6, R0, 0x18 ;  /* 0x000000000627a211 */ /* 0x008fe200078ec0ff */
[----:B------:R-:W3:Y:S01]  /*1710*/  @!P0 LDC.64 R36, c[0x0][0x240] ;  /* 0x00009000ff248b82 */ /* 0x000ee20000000a00 */
[----:B------:R-:W-:Y:S01]  /*1720*/  @!P1 MOV R2, 0x400 ;  /* 0x0000040000029802 */ /* 0x000fe20000000f00 */
[--C-:B------:R-:W-:Y:S01]  /*1730*/  @P4 IMAD.IADD R0, R13, 0x1, R30.reuse ;  /* 0x000000010d004824 */ /* 0x100fe200078e021e */
[----:B------:R-:W-:Y:S01]  /*1740*/  LEA R18, R3, R4, 0x5 ;  /* 0x0000000403127211 */ /* 0x000fe200078e28ff */
[----:B------:R-:W-:Y:S01]  /*1750*/  @P4 IMAD.IADD R4, R13, 0x1, R30 ;  /* 0x000000010d044824 */ /* 0x000fe200078e021e */
[----:B------:R-:W-:Y:S01]  /*1760*/  P2R R38, PR, RZ, 0x20 ;  /* 0x00000020ff267803 */ /* 0x000fe20000000000 */
[C---:B------:R-:W-:Y:S01]  /*1770*/  @P4 IMAD R6, R0.reuse, R213, RZ ;  /* 0x000000d500064224 */ /* 0x040fe200078e02ff */
[----:B--2---:R-:W-:Y:S01]  /*1780*/  @!P1 LEA R40, R5, R2, 0x18 ;  /* 0x0000000205289211 */ /* 0x004fe200078ec0ff */
[----:B------:R-:W-:-:S04]  /*1790*/  @P4 IMAD.WIDE.U32 R2, R0, R212, RZ ;  /* 0x000000d400024225 */ /* 0x000fc800078e00ff */
[----:B-1----:R-:W-:Y:S01]  /*17a0*/  @P4 IMAD R12, R4, R133, RZ ;  /* 0x00000085040c4224 */ /* 0x002fe200078e02ff */
[----:B------:R-:W-:Y:S01]  /*17b0*/  @P4 MOV R30, R2 ;  /* 0x00000002001e4202 */ /* 0x000fe20000000f00 */
[----:B----4-:R-:W-:Y:S02]  /*17c0*/  @!P1 IMAD R0, R14, R22, RZ ;  /* 0x000000160e009224 */ /* 0x010fe400078e02ff */
[----:B------:R-:W-:Y:S02]  /*17d0*/  @P4 IMAD.IADD R42, R3, 0x1, R6 ;  /* 0x00000001032a4824 */ /* 0x000fe400078e0206 */
[----:B------:R-:W-:-:S04]  /*17e0*/  @P4 IMAD.WIDE.U32 R4, R4, R132, RZ ;  /* 0x0000008404044225 */ /* 0x000fc800078e00ff */
[----:B------:R-:W-:Y:S02]  /*17f0*/  @!P1 IMAD.MOV.U32 R2, RZ, RZ, R20 ;  /* 0x000000ffff029224 */ /* 0x000fe400078e0014 */
[----:B------:R-:W-:Y:S02]  /*1800*/  @!P1 IMAD.MOV.U32 R3, RZ, RZ, R17 ;  /* 0x000000ffff039224 */ /* 0x000fe400078e0011 */
[C---:B------:R-:W-:Y:S02]  /*1810*/  @!P1 IMAD R19, R7.reuse, R23, R0 ;  /* 0x0000001707139224 */ /* 0x040fe400078e0200 */
[----:B------:R-:W-:Y:S01]  /*1820*/  @!P1 IMAD.WIDE.U32 R6, R7, R22, R2 ;  /* 0x0000001607069225 */ /* 0x000fe200078e0002 */
[----:B------:R-:W-:-:S03]  /*1830*/  @P4 IADD3 R22, R5, R12, RZ ;  /* 0x0000000c05164210 */ /* 0x000fc60007ffe0ff */
[----:B------:R-:W-:Y:S01]  /*1840*/  @P4 IMAD.MOV.U32 R14, RZ, RZ, R4 ;  /* 0x000000ffff0e4224 */ /* 0x000fe200078e0004 */
[----:B---3--:R-:W-:Y:S06]  /*1850*/  @P4 BRA `(.L_x_182) ;  /* 0x0000000000344947 */ /* 0x008fec0003800000 */
        /* <DEDUP_REMOVED lines=13> */
.L_x_182:
[----:B------:R-:W-:Y:S01]  /*1930*/  LEA R220, R18, UR4, 0x1 ;  /* 0x0000000412dc7c11 */ /* 0x000fe2000f8e08ff */
[----:B------:R-:W-:Y:S01]  /*1940*/  @!P1 IMAD.IADD R19, R7, 0x1, R19 ;  /* 0x0000000107139824 */ /* 0x000fe200078e0213 */
[----:B------:R-:W-:Y:S01]  /*1950*/  @!P1 LEA R12, P5, R6, R34, 0x1 ;  /* 0x00000022060c9211 */ /* 0x000fe200078a08ff */
[----:B------:R-:W-:-:S12]  /*1960*/  @P4 BRA `(.L_x_183) ;  /* 0x0000000000344947 */ /* 0x000fd80003800000 */
        /* <DEDUP_REMOVED lines=13> */
.L_x_183:
[----:B------:R-:W-:Y:S01]  /*1a40*/  @!PT LDS RZ, [RZ] ;  /* 0x00000000fffff984 */ /* 0x000fe20000000800 */
[----:B------:R-:W-:Y:S01]  /*1a50*/  @!PT LDS RZ, [RZ] ;  /* 0x00000000fffff984 */ /* 0x000fe20000000800 */
[----:B------:R-:W-:Y:S01]  /*1a60*/  @!PT LDS RZ, [RZ] ;  /* 0x00000000fffff984 */ /* 0x000fe20000000800 */
[----:B------:R1:W-:Y:S01]  /*1a70*/  @!P3 LDGSTS.E.BYPASS.LTC128B.128 [R220], desc[UR12][R26.64] ;  /* 0x000000001adcbfae */ /* 0x0003e2000b901d4c */
[----:B------:R-:W-:Y:S01]  /*1a80*/  ISETP.GE.AND P4, PT, R8, R15, PT ;  /* 0x0000000f0800720c */ /* 0x000fe20003f86270 */
[-C--:B------:R-:W-:Y:S01]  /*1a90*/  IMAD R0, R9, R132.reuse, RZ ;  /* 0x0000008409007224 */ /* 0x080fe200078e02ff */
[----:B------:R-:W-:Y:S01]  /*1aa0*/  @!P0 IADD3 R10, P3, R10, 0x60, RZ ;  /* 0x000000600a0a8810 */ /* 0x000fe20007f7e0ff */
[----:B------:R-:W-:Y:S01]  /*1ab0*/  IMAD.WIDE.U32 R2, R8, R132, R28 ;  /* 0x0000008408027225 */ /* 0x000fe200078e001c */
[----:B------:R-:W-:Y:S01]  /*1ac0*/  @!P1 LEA.HI.X R13, R6, R35, R19, 0x1, P5 ;  /* 0x00000023060d9211 */ /* 0x000fe200028f0c13 */
[----:B------:R-:W-:Y:S01]  /*1ad0*/  ULDC.64 UR6, c[0x0][0x260] ;  /* 0x0000980000067ab9 */ /* 0x000fe20000000a00 */
[----:B------:R-:W-:Y:S01]  /*1ae0*/  @!P0 MOV R5, 0x400 ;  /* 0x0000040000058802 */ /* 0x000fe20000000f00 */
[----:B------:R-:W-:Y:S01]  /*1af0*/  @!P0 IMAD.X R19, RZ, RZ, R11, P3 ;  /* 0x000000ffff138224 */ /* 0x000fe200018e060b */
[----:B------:R-:W-:Y:S01]  /*1b00*/  IADD3 R4, P3, R14, R2, RZ ;  /* 0x000000020e047210 */ /* 0x000fe20007f7e0ff */
[----:B------:R-:W-:Y:S01]  /*1b10*/  IMAD R11, R8, R133, R0 ;  /* 0x00000085080b7224 */ /* 0x000fe200078e0200 */
[----:B------:R-:W-:Y:S01]  /*1b20*/  @!P0 LEA R23, R41, R5, 0x18 ;  /* 0x0000000529178211 */ /* 0x000fe200078ec0ff */
[----:B------:R-:W-:Y:S01]  /*1b30*/  @!P0 IMAD.MOV.U32 R7, RZ, RZ, R17 ;  /* 0x000000ffff078224 */ /* 0x000fe200078e0011 */
[----:B------:R-:W-:Y:S01]  /*1b40*/  ISETP.NE.AND P5, PT, R38, RZ, PT ;  /* 0x000000ff2600720c */ /* 0x000fe20003fa5270 */
[----:B------:R-:W2:Y:S01]  /*1b50*/  @!P0 LDC.64 R16, c[0x0][0x210] ;  /* 0x00008400ff108b82 */ /* 0x000ea20000000a00 */
[----:B------:R-:W-:Y:S01]  /*1b60*/  @!P2 IMAD R0, R18, 0x2, R39 ;  /* 0x000000021200a824 */ /* 0x000fe200078e0227 */
[----:B------:R-:W-:Y:S01]  /*1b70*/  IADD3.X R5, R22, R3, R11, P3, !PT ;  /* 0x0000000316057210 */ /* 0x000fe20001ffe40b */
[-C--:B------:R-:W-:Y:S01]  /*1b80*/  @!P0 IMAD R2, R19, R36.reuse, RZ ;  /* 0x0000002413028224 */ /* 0x080fe200078e02ff */
[----:B------:R-:W3:Y:S01]  /*1b90*/  @!P4 S2R R22, SR_CgaCtaId ;  /* 0x000000000016c919 */ /* 0x000ee20000008800 */
[----:B------:R-:W-:Y:S01]  /*1ba0*/  @!P0 IMAD.MOV.U32 R6, RZ, RZ, R20 ;  /* 0x000000ffff068224 */ /* 0x000fe200078e0014 */
[----:B------:R-:W-:Y:S01]  /*1bb0*/  SHF.L.U64.HI R134, R132, 0x7, R133 ;  /* 0x0000000784867819 */ /* 0x000fe20000010285 */
[C---:B------:R-:W-:Y:S01]  /*1bc0*/  @!P0 IMAD R11, R10.reuse, R37, R2 ;  /* 0x000000250a0b8224 */ /* 0x040fe200078e0202 */
[----:B------:R4:W-:Y:S01]  /*1bd0*/  @!P2 LDGSTS.E.BYPASS.LTC128B.128 [R0+0x800], desc[UR12][R24.64] ;  /* 0x008000001800afae */ /* 0x0009e2000b901d4c */
[----:B------:R-:W-:Y:S01]  /*1be0*/  ISETP.GE.AND P2, PT, R33, R15, PT ;  /* 0x0000000f2100720c */ /* 0x000fe20003f46270 */
[----:B------:R-:W-:Y:S01]  /*1bf0*/  @!P0 IMAD.WIDE.U32 R2, R10, R36, R6 ;  /* 0x000000240a028225 */ /* 0x000fe200078e0006 */
[----:B------:R-:W-:Y:S01]  /*1c00*/  @!P4 MOV R10, 0x400 ;  /* 0x00000400000ac802 */ /* 0x000fe20000000f00 */
[----:B------:R-:W5:Y:S01]  /*1c10*/  @!P5 LDC.64 R20, c[0x0][0x218] ;  /* 0x00008600ff14db82 */ /* 0x000f620000000a00 */
[----:B------:R-:W5:Y:S01]  /*1c20*/  @!P5 S2R R14, SR_CgaCtaId ;  /* 0x00000000000ed919 */ /* 0x000f620000008800 */
[----:B------:R-:W-:Y:S01]  /*1c30*/  IMAD.WIDE.U32 R46, R31, UR6, R4 ;  /* 0x000000061f2e7c25 */ /* 0x000fe2000f8e0004 */
[----:B-1----:R-:W-:-:S03]  /*1c40*/  SHF.L.U64.HI R27, R212, 0x7, R213 ;  /* 0x00000007d41b7819 */ /* 0x002fc600000102d5 */
[----:B------:R-:W-:Y:S01]  /*1c50*/  @!P0 IMAD.IADD R3, R3, 0x1, R11 ;  /* 0x0000000103038824 */ /* 0x000fe200078e020b */
[----:B------:R-:W-:Y:S01]  /*1c60*/  STL.64 [R1+0x98], R46 ;  /* 0x0000982e01007387 */ /* 0x000fe20000100a00 */
[----:B------:R-:W-:Y:S02]  /*1c70*/  IMAD.SHL.U32 R184, R132, 0x80, RZ ;  /* 0x0000008084b87824 */ /* 0x000fe400078e00ff */
[----:B------:R-:W-:Y:S01]  /*1c80*/  IMAD.MOV.U32 R200, RZ, RZ, R46 ;  /* 0x000000ffffc87224 */ /* 0x000fe200078e002e */
[----:B--2---:R-:W-:Y:S01]  /*1c90*/  @!P0 LEA R4, P3, R2, R16, 0x1 ;  /* 0x0000001002048211 */ /* 0x004fe200078608ff */
[----:B------:R-:W-:Y:S02]  /*1ca0*/  @!P0 IMAD R7, R18, 0x2, R23 ;  /* 0x0000000212078824 */ /* 0x000fe400078e0217 */
[----:B------:R-:W-:Y:S01]  /*1cb0*/  IMAD.SHL.U32 R26, R212, 0x80, RZ ;  /* 0x00000080d41a7824 */ /* 0x000fe200078e00ff */
[----:B------:R-:W-:Y:S01]  /*1cc0*/  @!P0 LEA.HI.X R5, R2, R17, R3, 0x1, P3 ;  /* 0x0000001102058211 */ /* 0x000fe200018f0c03 */
[----:B------:R-:W-:Y:S01]  /*1cd0*/  IMAD.MOV.U32 R221, RZ, RZ, R81 ;  /* 0x000000ffffdd7224 */ /* 0x000fe200078e0051 */
[----:B------:R-:W1:Y:S01]  /*1ce0*/  @!P2 S2R R17, SR_CgaCtaId ;  /* 0x000000000011a919 */ /* 0x000e620000008800 */
[----:B----4-:R-:W-:Y:S01]  /*1cf0*/  @!P1 IMAD R0, R18, 0x2, R40 ;  /* 0x0000000212009824 */ /* 0x010fe200078e0228 */
[----:B------:R-:W-:-:S02]  /*1d00*/  SHF.R.S32.HI R25, RZ, 0x1f, R31 ;  /* 0x0000001fff197819 */ /* 0x000fc4000001141f */
[----:B------:R-:W-:Y:S02]  /*1d10*/  SHF.R.S32.HI R24, RZ, 0x1f, R81 ;  /* 0x0000001fff187819 */ /* 0x000fe40000011451 */
[----:B------:R2:W-:Y:S01]  /*1d20*/  @!P1 LDGSTS.E.BYPASS.LTC128B.128 [R0+0x1000], desc[UR12][R12.64] ;  /* 0x010000000c009fae */ /* 0x0005e2000b901d4c */
[----:B------:R-:W-:Y:S02]  /*1d30*/  ISETP.GE.AND P1, PT, R32, R15, PT ;  /* 0x0000000f2000720c */ /* 0x000fe40003f26270 */
[----:B---3--:R-:W-:Y:S01]  /*1d40*/  @!P4 LEA R10, R22, R10, 0x18 ;  /* 0x0000000a160ac211 */ /* 0x008fe200078ec0ff */
[----:B------:R3:W-:Y:S10]  /*1d50*/  @!P0 LDGSTS.E.BYPASS.LTC128B.128 [R7+0x1800], desc[UR12][R4.64] ;  /* 0x0180000004078fae */ /* 0x0007f4000b901d4c */
[----:B------:R-:W4:Y:S01]  /*1d60*/  @!P1 S2R R16, SR_CgaCtaId ;  /* 0x0000000000109919 */ /* 0x000f220000008800 */
[----:B--2---:R-:W2:Y:S01]  /*1d70*/  @!P4 LDC.64 R12, c[0x0][0x218] ;  /* 0x00008600ff0ccb82 */ /* 0x004ea20000000a00 */
[----:B------:R-:W-:-:S02]  /*1d80*/  IMAD R0, R25, UR6, RZ ;  /* 0x0000000619007c24 */ /* 0x000fc4000f8e02ff */
[----:B---3--:R-:W-:Y:S02]  /*1d90*/  @!P4 IMAD R5, R18, 0x2, R10 ;  /* 0x000000021205c824 */ /* 0x008fe400078e020a */
[----:B------:R-:W-:Y:S01]  /*1da0*/  IMAD R6, R31, UR7, R0 ;  /* 0x000000071f067c24 */ /* 0x000fe2000f8e0200 */
[----:B------:R-:W-:Y:S01]  /*1db0*/  ULDC.64 UR6, c[0x0][0x268] ;  /* 0x00009a0000067ab9 */ /* 0x000fe20000000a00 */
[----:B------:R-:W-:Y:S02]  /*1dc0*/  IMAD R0, R134, R81, RZ ;  /* 0x0000005186007224 */ /* 0x000fe400078e02ff */
[----:B------:R-:W-:Y:S02]  /*1dd0*/  IMAD.IADD R201, R47, 0x1, R6 ;  /* 0x000000012fc97824 */ /* 0x000fe400078e0206 */
[-C--:B------:R-:W-:Y:S02]  /*1de0*/  IMAD R0, R24, R184.reuse, R0 ;  /* 0x000000b818007224 */ /* 0x080fe400078e0200 */
[----:B------:R-:W-:Y:S01]  /*1df0*/  IMAD.WIDE.U32 R2, R81, R184, R200 ;  /* 0x000000b851027225 */ /* 0x000fe200078e00c8 */
[----:B------:R-:W-:Y:S03]  /*1e00*/  STL.64 [R1+0x88], R200 ;  /* 0x000088c801007387 */ /* 0x000fe60000100a00 */
[----:B------:R-:W-:Y:S01]  /*1e10*/  IMAD.IADD R3, R3, 0x1, R0 ;  /* 0x0000000103037824 */ /* 0x000fe200078e0200 */
[C---:B------:R-:W-:Y:S01]  /*1e20*/  @!P5 LEA R0, P0, R132.reuse, R2, 0x5 ;  /* 0x000000028400d211 */ /* 0x040fe200078028ff */
[----:B------:R-:W-:Y:S03]  /*1e30*/  STL [R1+0x90], R27 ;  /* 0x0000901b01007387 */ /* 0x000fe60000100800 */
[----:B------:R-:W-:Y:S01]  /*1e40*/  @!P5 LEA.HI.X R10, R132, R3, R133, 0x5, P0 ;  /* 0x00000003840ad211 */ /* 0x000fe200000f2c85 */
[----:B------:R-:W-:Y:S01]  /*1e50*/  STL [R1+0x80], R26 ;  /* 0x0000801a01007387 */ /* 0x000fe20000100800 */
[----:B--2---:R-:W-:-:S02]  /*1e60*/  @!P4 LEA R6, P3, R2, R12, 0x1 ;  /* 0x0000000c0206c211 */ /* 0x004fc400078608ff */
[----:B-----5:R-:W-:Y:S02]  /*1e70*/  @!P5 LEA R4, P0, R0, R20, 0x1 ;  /* 0x000000140004d211 */ /* 0x020fe400078008ff */
[----:B------:R-:W-:Y:S02]  /*1e80*/  @!P4 LEA.HI.X R7, R2, R13, R3, 0x1, P3 ;  /* 0x0000000d0207c211 */ /* 0x000fe400018f0c03 */
[----:B------:R-:W-:Y:S02]  /*1e90*/  LEA.HI R12, R45, R190, RZ, 0x4 ;  /* 0x000000be2d0c7211 */ /* 0x000fe400078f20ff */
[-C--:B------:R-:W-:Y:S01]  /*1ea0*/  ISETP.GE.AND P3, PT, R33, R15.reuse, PT ;  /* 0x0000000f2100720c */ /* 0x080fe20003f66270 */
[----:B------:R2:W-:Y:S01]  /*1eb0*/  @!P4 LDGSTS.E.BYPASS.LTC128B.128 [R5+0x2000], desc[UR12][R6.64] ;  /* 0x020000000605cfae */ /* 0x0005e2000b901d4c */
[----:B------:R-:W-:Y:S02]  /*1ec0*/  SHF.R.S32.HI R11, RZ, 0x4, R12 ;  /* 0x00000004ff0b7819 */ /* 0x000fe4000001140c */
[----:B------:R-:W-:-:S02]  /*1ed0*/  ISETP.GE.AND P4, PT, R8, R15, PT ;  /* 0x0000000f0800720c */ /* 0x000fc40003f86270 */
[----:B--2---:R-:W-:Y:S02]  /*1ee0*/  @!P5 LEA.HI.X R5, R0, R21, R10, 0x1, P0 ;  /* 0x000000150005d211 */ /* 0x004fe400000f0c0a */
[----:B------:R-:W-:Y:S01]  /*1ef0*/  @!P5 MOV R0, 0x400 ;  /* 0x000004000000d802 */ /* 0x000fe20000000f00 */
[----:B------:R-:W2:Y:S01]  /*1f00*/  @!P1 LDC.64 R20, c[0x0][0x218] ;  /* 0x00008600ff149b82 */ /* 0x000ea20000000a00 */
[----:B------:R-:W-:Y:S02]  /*1f10*/  ISETP.GE.AND P0, PT, R32, R15, PT ;  /* 0x0000000f2000720c */ /* 0x000fe40003f06270 */
[----:B------:R-:W-:Y:S02]  /*1f20*/  @!P5 LEA R0, R14, R0, 0x18 ;  /* 0x000000000e00d211 */ /* 0x000fe400078ec0ff */
[----:B------:R-:W-:Y:S02]  /*1f30*/  LEA.HI R6, R12, R11, RZ, 0x1 ;  /* 0x0000000b0c067211 */ /* 0x000fe400078f08ff */
[----:B------:R-:W-:Y:S01]  /*1f40*/  @!P2 MOV R7, 0x400 ;  /* 0x000004000007a802 */ /* 0x000fe20000000f00 */
[----:B------:R-:W3:Y:S01]  /*1f50*/  @!P2 LDC.64 R14, c[0x0][0x218] ;  /* 0x00008600ff0eab82 */ /* 0x000ee20000000a00 */
[----:B------:R-:W-:-:S02]  /*1f60*/  LOP3.LUT R6, R6, 0xfffffffe, RZ, 0xc0, !PT ;  /* 0xfffffffe06067812 */ /* 0x000fc400078ec0ff */
[----:B-1----:R-:W-:Y:S01]  /*1f70*/  @!P2 LEA R17, R17, R7, 0x18 ;  /* 0x000000071111a211 */ /* 0x002fe200078ec0ff */
[----:B------:R-:W-:Y:S01]  /*1f80*/  @!P5 IMAD R7, R18, 0x2, R0 ;  /* 0x000000021207d824 */ /* 0x000fe200078e0200 */
[----:B------:R-:W-:Y:S01]  /*1f90*/  @!P1 MOV R10, 0x400 ;  /* 0x00000400000a9802 */ /* 0x000fe20000000f00 */
[----:B------:R-:W-:Y:S01]  /*1fa0*/  IMAD.IADD R22, R11, 0x1, -R6 ;  /* 0x000000010b167824 */ /* 0x000fe200078e0a06 */
[----:B------:R-:W-:Y:S02]  /*1fb0*/  LOP3.LUT R11, R44, 0xfffffff8, RZ, 0xc0, !PT ;  /* 0xfffffff82c0b7812 */ /* 0x000fe400078ec0ff */
[----:B------:R-:W-:Y:S01]  /*1fc0*/  LOP3.LUT R6, R12, 0xfffffff0, RZ, 0xc0, !PT ;  /* 0xfffffff00c067812 */ /* 0x000fe200078ec0ff */
[----:B------:R1:W-:Y:S01]  /*1fd0*/  @!P5 LDGSTS.E.BYPASS.LTC128B.128 [R7+0x2800], desc[UR12][R4.64] ;  /* 0x028000000407dfae */ /* 0x0003e2000b901d4c */
[----:B----4-:R-:W-:Y:S01]  /*1fe0*/  @!P1 LEA R16, R16, R10, 0x18 ;  /* 0x0000000a10109211 */ /* 0x010fe200078ec0ff */
[C---:B------:R-:W-:Y:S02]  /*1ff0*/  IMAD.IADD R10, R190.reuse, 0x1, -R11 ;  /* 0x00000001be0a7824 */ /* 0x040fe400078e0a0b */
[----:B------:R-:W-:-:S02]  /*2000*/  IMAD.IADD R0, R190, 0x1, -R6 ;  /* 0x00000001be007824 */ /* 0x000fc400078e0a06 */
[----:B------:R-:W-:-:S03]  /*2010*/  IMAD.SHL.U32 R11, R133, 0x40, RZ ;  /* 0x00000040850b7824 */ /* 0x000fc600078e00ff */
[-C--:B------:R-:W-:Y:S02]  /*2020*/  LEA.HI R6, R0, R0.reuse, RZ, 0x1 ;  /* 0x0000000000067211 */ /* 0x080fe400078f08ff */
[----:B------:R-:W-:Y:S02]  /*2030*/  SHF.R.S32.HI R19, RZ, 0x1f, R0 ;  /* 0x0000001fff137819 */ /* 0x000fe40000011400 */
[----:B------:R-:W-:Y:S02]  /*2040*/  LOP3.LUT R13, R6, 0x7fffffe, RZ, 0xc0, !PT ;  /* 0x07fffffe060d7812 */ /* 0x000fe400078ec0ff */
[----:B------:R-:W-:Y:S01]  /*2050*/  LEA.HI R23, R19, R0, RZ, 0x3 ;  /* 0x0000000013177211 */ /* 0x000fe200078f18ff */
[----:B------:R-:W-:Y:S02]  /*2060*/  @!P2 IMAD R19, R18, 0x2, R17 ;  /* 0x000000021213a824 */ /* 0x000fe400078e0211 */
[----:B------:R-:W-:Y:S02]  /*2070*/  IMAD.IADD R189, R0, 0x1, -R13 ;  /* 0x0000000100bd7824 */ /* 0x000fe400078e0a0d */
[----:B------:R-:W-:-:S02]  /*2080*/  @!P1 IMAD R18, R18, 0x2, R16 ;  /* 0x0000000212129824 */ /* 0x000fc400078e0210 */
[----:B------:R-:W-:Y:S02]  /*2090*/  IMAD.SHL.U32 R16, R43, 0x8, RZ ;  /* 0x000000082b107824 */ /* 0x000fe400078e00ff */
[----:B-1----:R-:W-:Y:S01]  /*20a0*/  IMAD.WIDE.U32 R4, R132, 0x40, RZ ;  /* 0x0000004084047825 */ /* 0x002fe200078e00ff */
[----:B------:R-:W-:Y:S02]  /*20b0*/  LEA.HI R7, R10, R10, RZ, 0x1 ;  /* 0x0000000a0a077211 */ /* 0x000fe400078f08ff */
[----:B------:R-:W-:Y:S02]  /*20c0*/  @!P2 IADD3 R4, P5, R2, R4, RZ ;  /* 0x000000040204a210 */ /* 0x000fe40007fbe0ff */
[----:B------:R-:W-:Y:S02]  /*20d0*/  LOP3.LUT R12, R7, 0x7fffffe, RZ, 0xc0, !PT ;  /* 0x07fffffe070c7812 */ /* 0x000fe400078ec0ff */
[----:B------:R-:W-:Y:S01]  /*20e0*/  @!P2 IADD3.X R5, R3, R5, R11, P5, !PT ;  /* 0x000000050305a210 */ /* 0x000fe20002ffe40b */
[----:B------:R-:W-:Y:S01]  /*20f0*/  @!P1 IMAD.WIDE.U32 R2, R132, 0x60, R2 ;  /* 0x0000006084029825 */ /* 0x000fe200078e0002 */
[----:B---3--:R-:W-:-:S02]  /*2100*/  @!P2 LEA R14, P5, R4, R14, 0x1 ;  /* 0x0000000e040ea211 */ /* 0x008fc400078a08ff */
[----:B------:R-:W-:Y:S01]  /*2110*/  SHF.R.S32.HI R48, RZ, 0x1, R7 ;  /* 0x00000001ff307819 */ /* 0x000fe20000011407 */
[----:B------:R-:W-:Y:S01]  /*2120*/  IMAD.IADD R13, R10, 0x1, -R12 ;  /* 0x000000010a0d7824 */ /* 0x000fe200078e0a0c */
[----:B------:R-:W-:Y:S01]  /*2130*/  @!P2 LEA.HI.X R15, R4, R15, R5, 0x1, P5 ;  /* 0x0000000f040fa211 */ /* 0x000fe200028f0c05 */
[----:B------:R-:W-:Y:S01]  /*2140*/  @!P1 IMAD R4, R133, 0x60, RZ ;  /* 0x0000006085049824 */ /* 0x000fe200078e02ff */
[----:B--2---:R-:W-:Y:S01]  /*2150*/  @!P1 LEA R10, P5, R2, R20, 0x1 ;  /* 0x00000014020a9211 */ /* 0x004fe200078a08ff */
[----:B------:R-:W-:Y:S01]  /*2160*/  IMAD.SHL.U32 R0, R48, 0x40, RZ ;  /* 0x0000004030007824 */ /* 0x000fe200078e00ff */
[----:B------:R-:W-:Y:S01]  /*2170*/  SHF.R.S32.HI R12, RZ, 0x1, R6 ;  /* 0x00000001ff0c7819 */ /* 0x000fe20000011406 */
[----:B------:R-:W-:Y:S01]  /*2180*/  @!P1 IMAD.IADD R3, R3, 0x1, R4 ;  /* 0x0000000103039824 */ /* 0x000fe200078e0204 */
[----:B------:R1:W-:Y:S01]  /*2190*/  @!P2 LDGSTS.E.BYPASS.LTC128B.128 [R19+0x3000], desc[UR12][R14.64] ;  /* 0x030000000e13afae */ /* 0x0003e2000b901d4c */
[----:B------:R-:W-:Y:S01]  /*21a0*/  SHF.R.S32.HI R6, RZ, 0x1f, R6 ;  /* 0x0000001fff067819 */ /* 0x000fe20000011406 */
[----:B------:R-:W-:Y:S01]  /*21b0*/  IMAD.WIDE.U32 R4, R8, R212, R28 ;  /* 0x000000d408047225 */ /* 0x000fe200078e001c */
[----:B------:R-:W-:-:S02]  /*21c0*/  LOP3.LUT R0, R0, 0xc0, RZ, 0xc0, !PT ;  /* 0x000000c000007812 */ /* 0x000fc400078ec0ff */
[----:B------:R-:W-:Y:S02]  /*21d0*/  @!P1 LEA.HI.X R11, R2, R21, R3, 0x1, P5 ;  /* 0x00000015020b9211 */ /* 0x000fe400028f0c03 */
[----:B------:R-:W-:Y:S01]  /*21e0*/  LEA.HI R7, R6, R12, RZ, 0x2 ;  /* 0x0000000c06077211 */ /* 0x000fe200078f10ff */
[----:B------:R-:W-:Y:S01]  /*21f0*/  IMAD R6, R9, R212, RZ ;  /* 0x000000d409067224 */ /* 0x000fe200078e02ff */
[----:B------:R-:W-:Y:S01]  /*2200*/  LOP3.LUT R3, R0, 0x8, R16, 0xf8, !PT ;  /* 0x0000000800037812 */ /* 0x000fe200078ef810 */
[----:B------:R2:W-:Y:S01]  /*2210*/  @!P1 LDGSTS.E.BYPASS.LTC128B.128 [R18+0x3800], desc[UR12][R10.64] ;  /* 0x038000000a129fae */ /* 0x0005e2000b901d4c */
[----:B------:R-:W-:Y:S01]  /*2220*/  SHF.R.U32.HI R0, RZ, 0x3, R0 ;  /* 0x00000003ff007819 */ /* 0x000fe20000011600 */
[----:B------:R-:W-:Y:S01]  /*2230*/  IMAD R8, R8, R213, R6 ;  /* 0x000000d508087224 */ /* 0x000fe200078e0206 */
[----:B------:R-:W-:Y:S01]  /*2240*/  IADD3 R2, P5, R30, R4, RZ ;  /* 0x000000041e027210 */ /* 0x000fe20007fbe0ff */
[----:B------:R-:W0:Y:S01]  /*2250*/  LDGDEPBAR ;  /* 0x00000000000079af */ /* 0x000e220000000000 */
[----:B------:R-:W-:Y:S01]  /*2260*/  LOP3.LUT R4, R3, R0, RZ, 0x3c, !PT ;  /* 0x0000000003047212 */ /* 0x000fe200078e3cff */
[----:B------:R-:W-:Y:S01]  /*2270*/  IMAD R0, R22, 0x8, R13 ;  /* 0x0000000816007824 */ /* 0x000fe200078e020d */
[----:B------:R-:W-:Y:S01]  /*2280*/  LOP3.LUT R6, R7, 0xfffffffc, RZ, 0xc0, !PT ;  /* 0xfffffffc07067812 */ /* 0x000fe200078ec0ff */
[----:B------:R-:W3:Y:S01]  /*2290*/  @!P4 LDC.64 R16, c[0x0][0x220] ;  /* 0x00008800ff10cb82 */ /* 0x000ee20000000a00 */
[----:B------:R-:W-:Y:S01]  /*22a0*/  IADD3.X R3, R42, R5, R8, P5, !PT ;  /* 0x000000052a037210 */ /* 0x000fe20002ffe408 */
[----:B------:R-:W-:-:S02]  /*22b0*/  IMAD.U32 R0, R0, 0x20, R4 ;  /* 0x0000002000007824 */ /* 0x000fc400078e0004 */
[----:B------:R-:W-:Y:S02]  /*22c0*/  IMAD R4, R25, UR6, RZ ;  /* 0x0000000619047c24 */ /* 0x000fe4000f8e02ff */
[----:B------:R-:W-:Y:S01]  /*22d0*/  IMAD.IADD R52, R12, 0x1, -R6 ;  /* 0x000000010c347824 */ /* 0x000fe200078e0a06 */
[----:B------:R-:W-:Y:S01]  /*22e0*/  LEA R135, R0, UR4, 0x1 ;  /* 0x0000000400877c11 */ /* 0x000fe2000f8e08ff */
[----:B------:R-:W4:Y:S01]  /*22f0*/  @!P6 LDC.64 R20, c[0x0][0x220] ;  /* 0x00008800ff14eb82 */ /* 0x000f220000000a00 */
[C---:B------:R-:W-:Y:S02]  /*2300*/  IMAD R4, R31.reuse, UR7, R4 ;  /* 0x000000071f047c24 */ /* 0x040fe4000f8e0204 */
[----:B------:R-:W-:-:S04]  /*2310*/  IMAD.WIDE.U32 R28, R31, UR6, R2 ;  /* 0x000000061f1c7c25 */ /* 0x000fc8000f8e0002 */
[----:B------:R-:W-:Y:S01]  /*2320*/  IMAD.SHL.U32 R2, R52, 0x40, RZ ;  /* 0x0000004034027824 */ /* 0x000fe200078e00ff */
[----:B-1----:R-:W1:Y:S01]  /*2330*/  @!P0 LDC.64 R14, c[0x0][0x220] ;  /* 0x00008800ff0e8b82 */ /* 0x002e620000000a00 */
[----:B------:R-:W-:Y:S01]  /*2340*/  IMAD R5, R27, R81, RZ ;  /* 0x000000511b057224 */ /* 0x000fe200078e02ff */
[----:B------:R-:W-:Y:S01]  /*2350*/  STL.64 [R1+0x60], R28 ;  /* 0x0000601c01007387 */ /* 0x000fe20000100a00 */
[----:B------:R-:W-:Y:S01]  /*2360*/  IMAD.IADD R13, R29, 0x1, R4 ;  /* 0x000000011d0d7824 */ /* 0x000fe200078e0204 */
[----:B------:R-:W-:-:S04]  /*2370*/  DEPBAR.LE SB0, 0x0 ;  /* 0x000080000000791a */ /* 0x000fc80000000000 */
[----:B--2---:R-:W2:Y:S08]  /*2380*/  @!P3 LDC.64 R18, c[0x0][0x220] ;  /* 0x00008800ff12bb82 */ /* 0x004eb00000000a00 */
[----:B------:R-:W-:Y:S01]  /*2390*/  BAR.SYNC.DEFER_BLOCKING 0x0 ;  /* 0x0000000000007b1d */ /* 0x000fe20000010000 */
[----:B------:R-:W-:Y:S01]  /*23a0*/  IMAD.MOV.U32 R12, RZ, RZ, R28 ;  /* 0x000000ffff0c7224 */ /* 0x000fe200078e001c */
[----:B------:R-:W-:Y:S01]  /*23b0*/  LOP3.LUT R6, R2, 0xc0, RZ, 0xc0, !PT ;  /* 0x000000c002067812 */ /* 0x000fe200078ec0ff */
[----:B------:R-:W-:-:S02]  /*23c0*/  IMAD.SHL.U32 R7, R22, 0x8, RZ ;  /* 0x0000000816077824 */ /* 0x000fc400078e00ff */
[-C--:B------:R-:W-:Y:S02]  /*23d0*/  IMAD R9, R24, R26.reuse, R5 ;  /* 0x0000001a18097224 */ /* 0x080fe400078e0205 */
[----:B------:R-:W-:Y:S01]  /*23e0*/  IMAD.WIDE.U32 R2, R81, R26, R12 ;  /* 0x0000001a51027225 */ /* 0x000fe200078e000c */
[----:B------:R-:W-:Y:S01]  /*23f0*/  LOP3.LUT R7, R6, 0x8, R7, 0xf8, !PT ;  /* 0x0000000806077812 */ /* 0x000fe200078ef807 */
[----:B------:R5:W-:Y:S01]  /*2400*/  STL.64 [R1+0x18], R12 ;  /* 0x0000180c01007387 */ /* 0x000be20000100a00 */
[----:B------:R-:W-:Y:S01]  /*2410*/  SHF.R.U32.HI R6, RZ, 0x3, R6 ;  /* 0x00000003ff067819 */ /* 0x000fe20000011606 */
[----:B------:R-:W-:-:S03]  /*2420*/  IMAD.WIDE.U32 R4, R212, 0x40, RZ ;  /* 0x00000040d4047825 */ /* 0x000fc600078e00ff */
[----:B------:R-:W-:Y:S01]  /*2430*/  LOP3.LUT R252, R7, R6, RZ, 0x3c, !PT ;  /* 0x0000000607fc7212 */ /* 0x000fe200078e3cff */
[----:B------:R-:W-:Y:S01]  /*2440*/  IMAD.SHL.U32 R8, R213, 0x40, RZ ;  /* 0x00000040d5087824 */ /* 0x000fe200078e00ff */
[C---:B------:R-:W-:Y:S01]  /*2450*/  @!P3 IADD3 R10, P1, R2.reuse, R4, RZ ;  /* 0x00000004020ab210 */ /* 0x040fe20007f3e0ff */
[----:B------:R-:W-:Y:S01]  /*2460*/  IMAD.IADD R3, R3, 0x1, R9 ;  /* 0x0000000103037824 */ /* 0x000fe200078e0209 */
[C---:B---3--:R-:W-:Y:S01]  /*2470*/  @!P4 LEA R6, P2, R2.reuse, R16, 0x1 ;  /* 0x000000100206c211 */ /* 0x048fe200078408ff */
[----:B------:R-:W-:Y:S02]  /*2480*/  IMAD.SHL.U32 R4, R23, 0x20, RZ ;  /* 0x0000002017047824 */ /* 0x000fe400078e00ff */
[----:B------:R-:W-:Y:S01]  /*2490*/  IMAD.MOV.U32 R0, RZ, RZ, 0x10 ;  /* 0x00000010ff007424 */ /* 0x000fe200078e00ff */
[----:B------:R-:W-:Y:S01]  /*24a0*/  @!P4 LEA.HI.X R7, R2, R17, R3, 0x1, P2 ;  /* 0x000000110207c211 */ /* 0x000fe200010f0c03 */
[----:B------:R-:W-:Y:S01]  /*24b0*/  VIADD R188, R135, 0x2020 ;  /* 0x0000202087bc7836 */ /* 0x000fe20000000000 */
[----:B------:R-:W-:Y:S01]  /*24c0*/  LOP3.LUT R185, R4, 0xffffff00, RZ, 0xc0, !PT ;  /* 0xffffff0004b97812 */ /* 0x000fe200078ec0ff */
[----:B------:R-:W-:Y:S04]  /*24d0*/  @P4 STS [R220+0x4000], RZ ;  /* 0x004000ffdc004388 */ /* 0x000fe80000000800 */
[----:B------:R-:W-:Y:S01]  /*24e0*/  IMAD R11, R83, 0x200, R185 ;  /* 0x00000200530b7824 */ /* 0x000fe200078e02b9 */
[----:B------:R-:W-:Y:S04]  /*24f0*/  @P4 STS [R220+0x4004], RZ ;  /* 0x004004ffdc004388 */ /* 0x000fe80000000800 */
[----:B------:R-:W-:Y:S01]  /*2500*/  @P4 STS.64 [R220+0x4008], RZ ;  /* 0x004008ffdc004388 */ /* 0x000fe20000000a00 */
[----:B-----5:R-:W-:Y:S01]  /*2510*/  @!P3 IADD3.X R13, R3, R5, R8, P1, !PT ;  /* 0x00000005030db210 */ /* 0x020fe20000ffe408 */
[----:B------:R-:W-:Y:S01]  /*2520*/  @!P0 IMAD R12, R213, 0x60, RZ ;  /* 0x00000060d50c8824 */ /* 0x000fe200078e02ff */
[C---:B------:R-:W-:Y:S01]  /*2530*/  @!P6 LEA R5, P1, R212.reuse, R2, 0x5 ;  /* 0x00000002d405e211 */ /* 0x040fe200078228ff */
[----:B------:R-:W-:Y:S01]  /*2540*/  @!PT LDS RZ, [RZ] ;  /* 0x00000000fffff984 */ /* 0x000fe20000000800 */
[----:B------:R-:W-:Y:S01]  /*2550*/  @!PT LDS RZ, [RZ] ;  /* 0x00000000fffff984 */ /* 0x000fe20000000800 */
[----:B------:R-:W-:Y:S01]  /*2560*/  @!PT LDS RZ, [RZ] ;  /* 0x00000000fffff984 */ /* 0x000fe20000000800 */
[----:B------:R1:W-:Y:S03]  /*2570*/  @!P4 LDGSTS.E.BYPASS.LTC128B.128 [R220+0x4000], desc[UR12][R6.64] ;  /* 0x0400000006dccfae */ /* 0x0003e6000b901d4c */
[C---:B------:R-:W-:Y:S01]  /*2580*/  @!P6 LEA.HI.X R9, R212.reuse, R3, R213, 0x5, P1 ;  /* 0x00000003d409e211 */ /* 0x040fe200008f2cd5 */
[----:B------:R-:W-:Y:S01]  /*2590*/  @!P0 IMAD.WIDE.U32 R2, R212, 0x60, R2 ;  /* 0x00000060d4028825 */ /* 0x000fe200078e0002 */
[----:B----4-:R-:W-:Y:S01]  /*25a0*/  @!P6 LEA R4, P2, R5, R20, 0x1 ;  /* 0x000000140504e211 */ /* 0x010fe200078408ff */
[----:B------:R-:W-:Y:S01]  /*25b0*/  @P6 STS.128 [R220+0x4800], RZ ;  /* 0x004800ffdc006388 */ /* 0x000fe20000000c00 */
[----:B--2---:R-:W-:Y:S01]  /*25c0*/  @!P3 LEA R8, P1, R10, R18, 0x1 ;  /* 0x000000120a08b211 */ /* 0x004fe200078208ff */
[----:B------:R-:W-:Y:S01]  /*25d0*/  @!P0 IMAD.IADD R3, R3, 0x1, R12 ;  /* 0x0000000103038824 */ /* 0x000fe200078e020c */
[----:B------:R-:W-:-:S02]  /*25e0*/  @!P6 LEA.HI.X R5, R5, R21, R9, 0x1, P2 ;  /* 0x000000150505e211 */ /* 0x000fc400010f0c09 */
[----:B------:R-:W-:Y:S01]  /*25f0*/  @!P3 LEA.HI.X R9, R10, R19, R13, 0x1, P1 ;  /* 0x000000130a09b211 */ /* 0x000fe200008f0c0d */
[----:B------:R-:W-:Y:S02]  /*2600*/  IMAD R10, R189, 0x20, R11 ;  /* 0x00000020bd0a7824 */ /* 0x000fe400078e020b */
        /* <DEDUP_REMOVED lines=10> */
[----:B-1----:R-:W-:-:S04]  /*26b0*/  @!P0 LEA R6, P1, R2, R14, 0x1 ;  /* 0x0000000e02068211 */ /* 0x002fc800078208ff */
[----:B------:R-:W-:Y:S01]  /*26c0*/  @!P0 LEA.HI.X R7, R2, R15, R3, 0x1, P1 ;  /* 0x0000000f02078211 */ /* 0x000fe200008f0c03 */
[----:B------:R-:W-:Y:S01]  /*26d0*/  IMAD.IADD R2, R252, 0x1, R10 ;  /* 0x00000001fc027824 */ /* 0x000fe200078e020a */
[----:B------:R-:W-:Y:S02]  /*26e0*/  LOP3.LUT P1, RZ, R52, 0x2, RZ, 0xc0, !PT ;  /* 0x0000000234ff7812 */ /* 0x000fe4000782c0ff */
[----:B------:R-:W-:Y:S01]  /*26f0*/  LOP3.LUT R3, R191, 0xffffffe0, RZ, 0xc0, !PT ;  /* 0xffffffe0bf037812 */ /* 0x000fe200078ec0ff */
[----:B------:R-:W-:Y:S01]  /*2700*/  @!PT LDS RZ, [RZ] ;  /* 0x00000000fffff984 */ /* 0x000fe20000000800 */
[----:B------:R-:W-:Y:S01]  /*2710*/  @!PT LDS RZ, [RZ] ;  /* 0x00000000fffff984 */ /* 0x000fe20000000800 */
[----:B------:R-:W-:Y:S01]  /*2720*/  @!PT LDS RZ, [RZ] ;  /* 0x00000000fffff984 */ /* 0x000fe20000000800 */
[----:B------:R1:W-:Y:S01]  /*2730*/  @!P0 LDGSTS.E.BYPASS.LTC128B.128 [R220+0x5800], desc[UR12][R6.64] ;  /* 0x0580000006dc8fae */ /* 0x0003e2000b901d4c */
[----:B------:R-:W-:Y:S01]  /*2740*/  LEA R186, R2, UR4, 0x1 ;  /* 0x0000000402ba7c11 */ /* 0x000fe2000f8e08ff */
[----:B------:R-:W-:Y:S01]  /*2750*/  VIADD R2, R135, 0x2000 ;  /* 0x0000200087027836 */ /* 0x000fe20000000000 */
[----:B------:R-:W-:Y:S01]  /*2760*/  LOP3.LUT P0, RZ, R48, 0x2, RZ, 0xc0, !PT ;  /* 0x0000000230ff7812 */ /* 0x000fe2000780c0ff */
[----:B------:R-:W-:Y:S01]  /*2770*/  LDSM.16.M88.4 R40, [R135+0x2000] ;  /* 0x002000008728783b */ /* 0x000fe20000000200 */
[----:B------:R-:W-:Y:S01]  /*2780*/  SEL R0, R0, 0xfffffff0, !P1 ;  /* 0xfffffff000007807 */ /* 0x000fe20004800000 */
[----:B------:R-:W-:-:S02]  /*2790*/  IMAD.IADD R3, R190, 0x1, -R3 ;  /* 0x00000001be037824 */ /* 0x000fc400078e0a03 */
[----:B------:R-:W3:Y:S02]  /*27a0*/  LDSM.16.M88.4 R12, [R186] ;  /* 0x00000000ba0c783b */ /* 0x000ee40000000200 */
[----:B------:R-:W-:Y:S02]  /*27b0*/  IMAD R187, R0, 0x2, R186 ;  /* 0x0000000200bb7824 */ /* 0x000fe400078e02ba */
[----:B------:R-:W4:Y:S04]  /*27c0*/  LDSM.16.M88.4 R36, [R135+0x2400] ;  /* 0x002400008724783b */ /* 0x000f280000000200 */
[----:B------:R-:W5:Y:S01]  /*27d0*/  LDSM.16.M88.4 R32, [R135+0x2800] ;  /* 0x002800008720783b */ /* 0x000f620000000200 */
[----:B------:R-:W-:Y:S01]  /*27e0*/  @P0 VIADD R188, R2, 0xffffffe0 ;  /* 0xffffffe002bc0836 */ /* 0x000fe20000000000 */
[----:B------:R-:W-:-:S02]  /*27f0*/  IADD3 R2, R80, 0x1, -R82 ;  /* 0x0000000150027810 */ /* 0x000fc40007ffe852 */
[----:B------:R-:W5:Y:S04]  /*2800*/  LDSM.16.M88.4 R28, [R135+0x2c00] ;  /* 0x002c0000871c783b */ /* 0x000f680000000200 */
[----:B------:R-:W5:Y:S04]  /*2810*/  LDSM.16.M88.4 R24, [R135+0x3000] ;  /* 0x003000008718783b */ /* 0x000f680000000200 */
[----:B------:R-:W5:Y:S04]  /*2820*/  LDSM.16.M88.4 R20, [R135+0x3400] ;  /* 0x003400008714783b */ /* 0x000f680000000200 */
[----:B------:R-:W5:Y:S04]  /*2830*/  LDSM.16.M88.4 R44, [R135+0x3800] ;  /* 0x00380000872c783b */ /* 0x000f680000000200 */
[----:B------:R-:W5:Y:S04]  /*2840*/  LDSM.16.M88.4 R48, [R135+0x3c00] ;  /* 0x003c00008730783b */ /* 0x000f680000000200 */
[----:B--2---:R-:W2:Y:S04]  /*2850*/  LDSM.16.M88.4 R8, [R186+0x1000] ;  /* 0x00100000ba08783b */ /* 0x004ea80000000200 */
[----:B-1----:R-:W-:Y:S04]  /*2860*/  LDSM.16.M88.4 R4, [R187] ;  /* 0x00000000bb04783b */ /* 0x002fe80000000200 */
[----:B------:R-:W1:Y:S01]  /*2870*/  LDSM.16.M88.4 R72, [R188] ;  /* 0x00000000bc48783b */ /* 0x000e620000000200 */
[C---:B---3--:R-:W-:Y:S03]  /*2880*/  HMMA.16816.F32.BF16 R180, R12.reuse, R40, RZ ;  /* 0x000000280cb4723c */ /* 0x048fe600000418ff */
[----:B------:R-:W3:Y:S03]  /*2890*/  LDSM.16.M88.4 R68, [R188+0x400] ;  /* 0x00040000bc44783b */ /* 0x000ee60000000200 */
[C---:B------:R-:W-:Y:S01]  /*28a0*/  HMMA.16816.F32.BF16 R176, R12.reuse, R42, RZ ;  /* 0x0000002a0cb0723c */ /* 0x040fe200000418ff */
[----:B------:R-:W3:Y:S04]  /*28b0*/  LDSM.16.M88.4 R64, [R188+0x800] ;  /* 0x00080000bc40783b */ /* 0x000ee80000000200 */
[----:B------:R-:W3:Y:S01]  /*28c0*/  LDSM.16.M88.4 R60, [R188+0xc00] ;  /* 0x000c0000bc3c783b */ /* 0x000ee20000000200 */
[C---:B----4-:R-:W-:Y:S03]  /*28d0*/  HMMA.16816.F32.BF16 R172, R12.reuse, R36, RZ ;  /* 0x000000240cac723c */ /* 0x050fe600000418ff */
[----:B------:R-:W4:Y:S03]  /*28e0*/  LDSM.16.M88.4 R56, [R188+0x1000] ;  /* 0x00100000bc38783b */ /* 0x000f260000000200 */
[C---:B------:R-:W-:Y:S01]  /*28f0*/  HMMA.16816.F32.BF16 R168, R12.reuse, R38, RZ ;  /* 0x000000260ca8723c */ /* 0x040fe200000418ff */
[----:B------:R-:W4:Y:S04]  /*2900*/  LDSM.16.M88.4 R52, [R188+0x1400] ;  /* 0x00140000bc34783b */ /* 0x000f280000000200 */
[----:B------:R-:W4:Y:S01]  /*2910*/  LDSM.16.M88.4 R76, [R188+0x1800] ;  /* 0x00180000bc4c783b */ /* 0x000f220000000200 */
[C---:B-----5:R-:W-:Y:S03]  /*2920*/  HMMA.16816.F32.BF16 R164, R12.reuse, R32, RZ ;  /* 0x000000200ca4723c */ /* 0x060fe600000418ff */
[----:B------:R-:W5:Y:S03]  /*2930*/  LDSM.16.M88.4 R96, [R188+0x1c00] ;  /* 0x001c0000bc60783b */ /* 0x000f660000000200 */
[C---:B------:R-:W-:Y:S01]  /*2940*/  HMMA.16816.F32.BF16 R160, R12.reuse, R34, RZ ;  /* 0x000000220ca0723c */ /* 0x040fe200000418ff */
[----:B------:R-:W5:Y:S04]  /*2950*/  LDSM.16.M88.4 R16, [R187+0x1000] ;  /* 0x00100000bb10783b */ /* 0x000f680000000200 */
        /* <DEDUP_REMOVED lines=26> */
[C---:B-1----:R-:W-:Y:S06]  /*2b00*/  HMMA.16816.F32.BF16 R180, R4.reuse, R72, R180 ;  /* 0x0000004804b4723c */ /* 0x042fec00000418b4 */
[C---:B------:R-:W-:Y:S06]  /*2b10*/  HMMA.16816.F32.BF16 R176, R4.reuse, R74, R176 ;  /* 0x0000004a04b0723c */ /* 0x040fec00000418b0 */
[C---:B---3--:R-:W-:Y:S06]  /*2b20*/  HMMA.16816.F32.BF16 R172, R4.reuse, R68, R172 ;  /* 0x0000004404ac723c */ /* 0x048fec00000418ac */
[C---:B------:R-:W-:Y:S06]  /*2b30*/  HMMA.16816.F32.BF16 R168, R4.reuse, R70, R168 ;  /* 0x0000004604a8723c */ /* 0x040fec00000418a8 */
[C---:B------:R-:W-:Y:S06]  /*2b40*/  HMMA.16816.F32.BF16 R164, R4.reuse, R64, R164 ;  /* 0x0000004004a4723c */ /* 0x040fec00000418a4 */
[C---:B------:R-:W-:Y:S06]  /*2b50*/  HMMA.16816.F32.BF16 R160, R4.reuse, R66, R160 ;  /* 0x0000004204a0723c */ /* 0x040fec00000418a0 */
[C---:B------:R-:W-:Y:S06]  /*2b60*/  HMMA.16816.F32.BF16 R156, R4.reuse, R60, R156 ;  /* 0x0000003c049c723c */ /* 0x040fec000004189c */
[C---:B------:R-:W-:Y:S06]  /*2b70*/  HMMA.16816.F32.BF16 R152, R4.reuse, R62, R152 ;  /* 0x0000003e0498723c */ /* 0x040fec0000041898 */
[C---:B----4-:R-:W-:Y:S06]  /*2b80*/  HMMA.16816.F32.BF16 R148, R4.reuse, R56, R148 ;  /* 0x000000380494723c */ /* 0x050fec0000041894 */
[C---:B------:R-:W-:Y:S06]  /*2b90*/  HMMA.16816.F32.BF16 R144, R4.reuse, R58, R144 ;  /* 0x0000003a0490723c */ /* 0x040fec0000041890 */
[C---:B------:R-:W-:Y:S06]  /*2ba0*/  HMMA.16816.F32.BF16 R140, R4.reuse, R52, R140 ;  /* 0x00000034048c723c */ /* 0x040fec000004188c */
[C---:B------:R-:W-:Y:S06]  /*2bb0*/  HMMA.16816.F32.BF16 R136, R4.reuse, R54, R136 ;  /* 0x000000360488723c */ /* 0x040fec0000041888 */
[C---:B------:R-:W-:Y:S06]  /*2bc0*/  HMMA.16816.F32.BF16 R128, R4.reuse, R76, R128 ;  /* 0x0000004c0480723c */ /* 0x040fec0000041880 */
[C---:B-----5:R-:W-:Y:S06]  /*2bd0*/  HMMA.16816.F32.BF16 R120, R4.reuse, R96, R120 ;  /* 0x000000600478723c */ /* 0x060fec0000041878 */
[C---:B------:R-:W-:Y:S06]  /*2be0*/  HMMA.16816.F32.BF16 R124, R4.reuse, R78, R124 ;  /* 0x0000004e047c723c */ /* 0x040fec000004187c */
[----:B------:R-:W-:Y:S06]  /*2bf0*/  HMMA.16816.F32.BF16 R116, R4, R98, R116 ;  /* 0x000000620474723c */ /* 0x000fec0000041874 */
[----:B------:R-:W-:Y:S01]  /*2c00*/  HMMA.16816.F32.BF16 R248, R16, R76, R12 ;  /* 0x0000004c10f8723c */ /* 0x000fe2000004180c */
[----:B------:R-:W-:-:S02]  /*2c10*/  IMAD.SHL.U32 R4, R190, 0x2, RZ ;  /* 0x00000002be047824 */ /* 0x000fc400078e00ff */
[----:B------:R-:W-:-:S03]  /*2c20*/  IMAD R5, R83, 0x10, R196 ;  /* 0x0000001053057824 */ /* 0x000fc600078e02c4 */
[----:B------:R-:W-:Y:S01]  /*2c30*/  LOP3.LUT R199, R4, 0x6, RZ, 0xc0, !PT ;  /* 0x0000000604c77812 */ /* 0x000fe200078ec0ff */
[----:B------:R-:W-:Y:S01]  /*2c40*/  HMMA.16816.F32.BF16 R12, R16, R96, R20 ;  /* 0x00000060100c723c */ /* 0x000fe20000041814 */
[----:B------:R-:W-:-:S04]  /*2c50*/  SHF.R.S32.HI R4, RZ, 0x1f, R3 ;  /* 0x0000001fff047819 */ /* 0x000fc80000011403 */
[----:B------:R-:W-:Y:S01]  /*2c60*/  LEA.HI R3, R4, R3, RZ, 0x2 ;  /* 0x0000000304037211 */ /* 0x000fe200078f10ff */
[----:B------:R-:W-:Y:S03]  /*2c70*/  HMMA.16816.F32.BF16 R244, R16, R54, R24 ;  /* 0x0000003610f4723c */ /* 0x000fe60000041818 */
[----:B------:R-:W-:-:S03]  /*2c80*/  SHF.R.S32.HI R6, RZ, 0x2, R3 ;  /* 0x00000002ff067819 */ /* 0x000fc60000011403 */
[C---:B------:R-:W-:Y:S01]  /*2c90*/  HMMA.16816.F32.BF16 R44, R8.reuse, R46, RZ ;  /* 0x0000002e082c723c */ /* 0x040fe200000418ff */
[----:B------:R-:W-:Y:S02]  /*2ca0*/  IMAD.IADD R24, R2, 0x1, R198 ;  /* 0x0000000102187824 */ /* 0x000fe400078e02c6 */
[----:B------:R-:W-:Y:S02]  /*2cb0*/  IMAD R2, R81, 0x80, R199 ;  /* 0x0000008051027824 */ /* 0x000fe400078e02c7 */
[----:B------:R-:W-:Y:S01]  /*2cc0*/  IMAD.IADD R3, R5, 0x1, R6 ;  /* 0x0000000105037824 */ /* 0x000fe200078e0206 */
[----:B------:R-:W-:Y:S01]  /*2cd0*/  HMMA.16816.F32.BF16 R192, R8, R50, RZ ;  /* 0x0000003208c0723c */ /* 0x000fe200000418ff */
[C---:B------:R-:W-:Y:S02]  /*2ce0*/  VIADD R21, R2.reuse, 0x18 ;  /* 0x0000001802157836 */ /* 0x040fe40000000000 */
[----:B------:R-:W-:Y:S01]  /*2cf0*/  VIADD R20, R2, 0x19 ;  /* 0x0000001902147836 */ /* 0x000fe20000000000 */
[----:B------:R-:W-:Y:S01]  /*2d00*/  VIADDMNMX R203, R24, R3, R80, PT ;  /* 0x0000000318cb7246 */ /* 0x000fe20003800150 */
[----:B------:R1:W-:Y:S01]  /*2d10*/  STL.64 [R1], R12 ;  /* 0x0000000c01007387 */ /* 0x0003e20000100a00 */
[C---:B------:R-:W-:Y:S01]  /*2d20*/  HMMA.16816.F32.BF16 R228, R16.reuse, R56, R36 ;  /* 0x0000003810e4723c */ /* 0x040fe20000041824 */
[C---:B------:R-:W-:Y:S01]  /*2d30*/  VIADD R10, R2.reuse, 0x1 ;  /* 0x00000001020a7836 */ /* 0x040fe20000000000 */
[CC--:B------:R-:W-:Y:S01]  /*2d40*/  ISETP.GE.AND P4, PT, R2.reuse, R203.reuse, PT ;  /* 0x000000cb0200720c */ /* 0x0c0fe20003f86270 */
[C---:B------:R-:W-:Y:S01]  /*2d50*/  VIADD R11, R2.reuse, 0x8 ;  /* 0x00000008020b7836 */ /* 0x040fe20000000000 */
[----:B------:R2:W-:Y:S01]  /*2d60*/  STL.64 [R1+0x8], R14 ;  /* 0x0000080e01007387 */ /* 0x0005e20000100a00 */
[----:B------:R-:W-:Y:S01]  /*2d70*/  VIADD R23, R2, 0x20 ;  /* 0x0000002002177836 */ /* 0x000fe20000000000 */
[----:B------:R-:W-:Y:S01]  /*2d80*/  ISETP.GE.AND P3, PT, R10, R203, PT ;  /* 0x000000cb0a00720c */ /* 0x000fe20003f66270 */
[C---:B------:R-:W-:Y:S01]  /*2d90*/  HMMA.16816.F32.BF16 R224, R16.reuse, R62, R40 ;  /* 0x0000003e10e0723c */ /* 0x040fe20000041828 */
[----:B------:R-:W-:Y:S01]  /*2da0*/  IADD3 R37, R80, -R197, -R82 ;  /* 0x800000c550257210 */ /* 0x000fe20007ffe852 */
[C---:B------:R-:W-:Y:S01]  /*2db0*/  VIADD R22, R2.reuse, 0x21 ;  /* 0x0000002102167836 */ /* 0x040fe20000000000 */
[----:B------:R-:W-:Y:S01]  /*2dc0*/  ISETP.GE.AND P2, PT, R11, R203, PT ;  /* 0x000000cb0b00720c */ /* 0x000fe20003f46270 */
[C---:B------:R-:W-:Y:S01]  /*2dd0*/  VIADD R26, R2.reuse, 0x28 ;  /* 0x00000028021a7836 */ /* 0x040fe20000000000 */
[----:B------:R-:W-:Y:S01]  /*2de0*/  VIADDMNMX R199, R37, R3, RZ, !PT ;  /* 0x0000000325c77246 */ /* 0x000fe200078001ff */
[C---:B------:R-:W-:Y:S01]  /*2df0*/  HMMA.16816.F32.BF16 R240, R16.reuse, R52, R28 ;  /* 0x0000003410f0723c */ /* 0x040fe2000004181c */
[C---:B------:R-:W-:Y:S01]  /*2e00*/  VIADD R25, R2.reuse, 0x29 ;  /* 0x0000002902197836 */ /* 0x040fe20000000000 */
[----:B------:R3:W-:Y:S01]  /*2e10*/  STL [R1+0xc4], R6 ;  /* 0x0000c40601007387 */ /* 0x0007e20000100800 */
[CC--:B------:R-:W-:Y:S01]  /*2e20*/  ISETP.LT.OR P4, PT, R2.reuse, R199.reuse, P4 ;  /* 0x000000c70200720c */ /* 0x0c0fe20002781670 */
[----:B------:R-:W-:Y:S01]  /*2e30*/  VIADD R27, R2, 0x31 ;  /* 0x00000031021b7836 */ /* 0x000fe20000000000 */
[-C--:B------:R-:W-:Y:S01]  /*2e40*/  ISETP.LT.OR P3, PT, R10, R199.reuse, P3 ;  /* 0x000000c70a00720c */ /* 0x080fe20001f61670 */
[C---:B------:R-:W-:Y:S01]  /*2e50*/  HMMA.16816.F32.BF16 R236, R16.reuse, R58, R32 ;  /* 0x0000003a10ec723c */ /* 0x040fe20000041820 */
[----:B------:R-:W-:Y:S01]  /*2e60*/  ISETP.LT.OR P2, PT, R11, R199, P2 ;  /* 0x000000c70b00720c */ /* 0x000fe20001741670 */
[----:B------:R-:W-:Y:S01]  /*2e70*/  VIADD R28, R2, 0x30 ;  /* 0x00000030021c7836 */ /* 0x000fe20000000000 */
[----:B------:R-:W-:Y:S01]  /*2e80*/  FSEL R39, R180, -INF , !P4 ;  /* 0xff800000b4277808 */ /* 0x000fe20006000000 */
[C---:B------:R-:W-:Y:S01]  /*2e90*/  VIADD R29, R2.reuse, 0x38 ;  /* 0x00000038021d7836 */ /* 0x040fe20000000000 */
[----:B------:R-:W-:Y:S01]  /*2ea0*/  FSEL R40, R181, -INF , !P3 ;  /* 0xff800000b5287808 */ /* 0x000fe20005800000 */
[C---:B------:R-:W-:Y:S01]  /*2eb0*/  HMMA.16816.F32.BF16 R216, R16.reuse, R60, R84 ;  /* 0x0000003c10d8723c */ /* 0x040fe20000041854 */
[----:B-1----:R-:W-:Y:S01]  /*2ec0*/  VIADD R13, R2, 0x10 ;  /* 0x00000010020d7836 */ /* 0x002fe20000000000 */
[----:B------:R-:W-:Y:S01]  /*2ed0*/  FSEL R51, R176, -INF , !P2 ;  /* 0xff800000b0337808 */ /* 0x000fe20005000000 */
[C---:B------:R-:W-:Y:S01]  /*2ee0*/  VIADD R12, R2.reuse, 0x11 ;  /* 0x00000011020c7836 */ /* 0x040fe20000000000 */
[----:B------:R-:W-:Y:S01]  /*2ef0*/  FMNMX.FTZ R4, R39, R40, !PT ;  /* 0x0000002827047209 */ /* 0x000fe20007810000 */
[C---:B------:R-:W-:Y:S01]  /*2f00*/  VIADD R31, R2.reuse, 0x39 ;  /* 0x00000039021f7836 */ /* 0x040fe20000000000 */
[CC--:B------:R-:W-:Y:S01]  /*2f10*/  ISETP.GE.AND P0, PT, R13.reuse, R203.reuse, PT ;  /* 0x000000cb0d00720c */ /* 0x0c0fe20003f06270 */
[----:B--2---:R-:W-:Y:S01]  /*2f20*/  VIADD R14, R2, 0x9 ;  /* 0x00000009020e7836 */ /* 0x004fe20000000000 */
[----:B------:R-:W-:Y:S01]  /*2f30*/  ISETP.GE.AND P3, PT, R12, R203, PT ;  /* 0x000000cb0c00720c */ /* 0x000fe20003f66270 */
[C---:B------:R-:W-:Y:S01]  /*2f40*/  VIADD R30, R2.reuse, 0x40 ;  /* 0x00000040021e7836 */ /* 0x040fe20000000000 */
[----:B------:R-:W-:Y:S01]  /*2f50*/  ISETP.LT.OR P0, PT, R13, R199, P0 ;  /* 0x000000c70d00720c */ /* 0x000fe20000701670 */
[----:B------:R-:W-:Y:S01]  /*2f60*/  VIADD R33, R2, 0x41 ;  /* 0x0000004102217836 */ /* 0x000fe20000000000 */
[----:B------:R-:W-:Y:S01]  /*2f70*/  ISETP.GE.AND P1, PT, R14, R203, PT ;  /* 0x000000cb0e00720c */ /* 0x000fe20003f26270 */
[C---:B------:R-:W-:Y:S01]  /*2f80*/  HMMA.16816.F32.BF16 R204, R16.reuse, R64, R92 ;  /* 0x0000004010cc723c */ /* 0x040fe2000004185c */
[----:B------:R-:W-:Y:S01]  /*2f90*/  FMNMX.FTZ R4, R51, R4, !PT ;  /* 0x0000000433047209 */ /* 0x000fe20007810000 */
[----:B------:R-:W-:Y:S01]  /*2fa0*/  VIADD R32, R2, 0x48 ;  /* 0x0000004802207836 */ /* 0x000fe20000000000 */
[----:B------:R-:W-:Y:S01]  /*2fb0*/  ISETP.LT.OR P1, PT, R14, R199, P1 ;  /* 0x000000c70e00720c */ /* 0x000fe20000f21670 */
[C---:B------:R-:W-:Y:S01]  /*2fc0*/  VIADD R34, R2.reuse, 0x49 ;  /* 0x0000004902227836 */ /* 0x040fe20000000000 */
[----:B------:R-:W-:Y:S01]  /*2fd0*/  ISETP.GE.AND P2, PT, R21, R203, PT ;  /* 0x000000cb1500720c */ /* 0x000fe20003f46270 */
[C---:B------:R-:W-:Y:S01]  /*2fe0*/  HMMA.16816.F32.BF16 R208, R16.reuse, R66, R88 ;  /* 0x0000004210d0723c */ /* 0x040fe20000041858 */
[----:B------:R-:W-:Y:S01]  /*2ff0*/  FSEL R52, R177, -INF , !P1 ;  /* 0xff800000b1347808 */ /* 0x000fe20004800000 */
[----:B------:R-:W-:Y:S01]  /*3000*/  VIADD R35, R2, 0x50 ;  /* 0x0000005002237836 */ /* 0x000fe20000000000 */
[----:B------:R-:W-:Y:S01]  /*3010*/  ISETP.LT.OR P3, PT, R12, R199, P3 ;  /* 0x000000c70c00720c */ /* 0x000fe20001f61670 */
[----:B------:R-:W-:Y:S01]  /*3020*/  VIADD R36, R2, 0x51 ;  /* 0x0000005102247836 */ /* 0x000fe20000000000 */
[----:B------:R-:W-:Y:S01]  /*3030*/  FSEL R55, R172, -INF , !P0 ;  /* 0xff800000ac377808 */ /* 0x000fe20004000000 */
[C---:B------:R-:W-:Y:S01]  /*3040*/  HMMA.16816.F32.BF16 R104, R16.reuse, R68, R104 ;  /* 0x000000441068723c */ /* 0x040fe20000041868 */
[----:B------:R-:W-:Y:S01]  /*3050*/  FMNMX.FTZ R4, R52, R4, !PT ;  /* 0x0000000434047209 */ /* 0x000fe20007810000 */
[----:B------:R-:W-:Y:S01]  /*3060*/  VIADD R38, R2, 0x58 ;  /* 0x0000005802267836 */ /* 0x000fe20000000000 */
[----:B------:R-:W-:Y:S01]  /*3070*/  ISETP.GE.AND P1, PT, R20, R203, PT ;  /* 0x000000cb1400720c */ /* 0x000fe20003f26270 */
[C---:B------:R-:W-:Y:S01]  /*3080*/  VIADD R42, R2.reuse, 0x59 ;  /* 0x00000059022a7836 */ /* 0x040fe20000000000 */
[----:B------:R-:W-:Y:S01]  /*3090*/  ISETP.LT.OR P2, PT, R21, R199, P2 ;  /* 0x000000c71500720c */ /* 0x000fe20001741670 */
[C---:B------:R-:W-:Y:S01]  /*30a0*/  HMMA.16816.F32.BF16 R100, R16.reuse, R70, R100 ;  /* 0x000000461064723c */ /* 0x040fe20000041864 */
[----:B------:R-:W-:Y:S01]  /*30b0*/  FSEL R54, R173, -INF , !P3 ;  /* 0xff800000ad367808 */ /* 0x000fe20005800000 */
[C---:B------:R-:W-:Y:S01]  /*30c0*/  VIADD R43, R2.reuse, 0x60 ;  /* 0x00000060022b7836 */ /* 0x040fe20000000000 */
[----:B------:R-:W-:Y:S01]  /*30d0*/  FMNMX.FTZ R4, R55, R4, !PT ;  /* 0x0000000437047209 */ /* 0x000fe20007810000 */
[----:B------:R-:W-:Y:S01]  /*30e0*/  VIADD R48, R2, 0x71 ;  /* 0x0000007102307836 */ /* 0x000fe20000000000 */
[C---:B------:R-:W-:Y:S01]  /*30f0*/  ISETP.GE.AND P0, PT, R23.reuse, R203, PT ;  /* 0x000000cb1700720c */ /* 0x040fe20003f06270 */
[C---:B------:R-:W-:Y:S01]  /*3100*/  HMMA.16816.F32.BF16 R232, R16.reuse, R78, R44 ;  /* 0x0000004e10e8723c */ /* 0x040fe2000004182c */
[----:B------:R-:W-:Y:S01]  /*3110*/  ISETP.LT.OR P1, PT, R20, R199, P1 ;  /* 0x000000c71400720c */ /* 0x000fe20000f21670 */
[----:B------:R-:W-:Y:S01]  /*3120*/  VIADD R50, R2, 0x79 ;  /* 0x0000007902327836 */ /* 0x000fe20000000000 */
[----:B------:R-:W-:Y:S01]  /*3130*/  FSEL R56, R168, -INF , !P2 ;  /* 0xff800000a8387808 */ /* 0x000fe20005000000 */
[----:B------:R-:W-:Y:S01]  /*3140*/  VIADD R49, R2, 0x78 ;  /* 0x0000007802317836 */ /* 0x000fe20000000000 */
[----:B------:R-:W-:Y:S01]  /*3150*/  FMNMX.FTZ R4, R54, R4, !PT ;  /* 0x0000000436047209 */ /* 0x000fe20007810000 */
[C---:B------:R-:W-:Y:S01]  /*3160*/  HMMA.16816.F32.BF16 R112, R16.reuse, R72, R112 ;  /* 0x000000481070723c */ /* 0x040fe20000041870 */
[----:B------:R-:W-:Y:S01]  /*3170*/  ISETP.GE.AND P3, PT, R22, R203, PT ;  /* 0x000000cb1600720c */ /* 0x000fe20003f66270 */
[C---:B------:R-:W-:Y:S01]  /*3180*/  VIADD R44, R2.reuse, 0x61 ;  /* 0x00000061022c7836 */ /* 0x040fe20000000000 */
[----:B------:R-:W-:Y:S01]  /*3190*/  ISETP.LT.OR P0, PT, R23, R199, P0 ;  /* 0x000000c71700720c */ /* 0x000fe20000701670 */
[C---:B------:R-:W-:Y:S01]  /*31a0*/  VIADD R45, R2.reuse, 0x68 ;  /* 0x00000068022d7836 */ /* 0x040fe20000000000 */
[----:B------:R-:W-:Y:S01]  /*31b0*/  FSEL R53, R169, -INF , !P1 ;  /* 0xff800000a9357808 */ /* 0x000fe20004800000 */
[----:B------:R-:W-:Y:S01]  /*31c0*/  VIADD R47, R2, 0x70 ;  /* 0x00000070022f7836 */ /* 0x000fe20000000000 */
[----:B------:R-:W-:Y:S01]  /*31d0*/  FMNMX.FTZ R4, R56, R4, !PT ;  /* 0x0000000438047209 */ /* 0x000fe20007810000 */
[----:B------:R-:W-:Y:S01]  /*31e0*/  HMMA.16816.F32.BF16 R108, R16, R74, R108 ;  /* 0x0000004a106c723c */ /* 0x000fe2000004186c */
[----:B------:R-:W-:Y:S01]  /*31f0*/  BAR.SYNC.DEFER_BLOCKING 0x0 ;  /* 0x0000000000007b1d */ /* 0x000fe20000010000 */
[----:B------:R-:W-:Y:S01]  /*3200*/  ISETP.GE.AND P2, PT, R26, R203, PT ;  /* 0x000000cb1a00720c */ /* 0x000fe20003f46270 */
[----:B------:R-:W-:Y:S01]  /*3210*/  VIADD R46, R2, 0x69 ;  /* 0x00000069022e7836 */ /* 0x000fe20000000000 */
[----:B------:R-:W-:-:S02]  /*3220*/  ISETP.LT.OR P3, PT, R22, R199, P3 ;  /* 0x000000c71600720c */ /* 0x000fc40001f61670 */
[----:B------:R-:W-:Y:S01]  /*3230*/  FSEL R57, R164, -INF , !P0 ;  /* 0xff800000a4397808 */ /* 0x000fe20004000000 */
[----:B------:R-:W-:Y:S01]  /*3240*/  HMMA.16816.F32.BF16 R192, R16, R98, R192 ;  /* 0x0000006210c0723c */ /* 0x000fe200000418c0 */
[----:B------:R-:W-:Y:S02]  /*3250*/  FMNMX.FTZ R4, R53, R4, !PT ;  /* 0x0000000435047209 */ /* 0x000fe40007810000 */
[----:B------:R-:W-:Y:S02]  /*3260*/  ISETP.GE.AND P1, PT, R25, R203, PT ;  /* 0x000000cb1900720c */ /* 0x000fe40003f26270 */
[----:B------:R-:W-:Y:S02]  /*3270*/  ISETP.LT.OR P2, PT, R26, R199, P2 ;  /* 0x000000c71a00720c */ /* 0x000fe40001741670 */
[----:B------:R-:W-:Y:S02]  /*3280*/  FSEL R58, R165, -INF , !P3 ;  /* 0xff800000a53a7808 */ /* 0x000fe40005800000 */
[----:B------:R-:W-:-:S02]  /*3290*/  FMNMX.FTZ R4, R57, R4, !PT ;  /* 0x0000000439047209 */ /* 0x000fc40007810000 */
[----:B------:R-:W-:Y:S02]  /*32a0*/  ISETP.GE.AND P0, PT, R28, R203, PT ;  /* 0x000000cb1c00720c */ /* 0x000fe40003f06270 */
[----:B------:R-:W-:Y:S02]  /*32b0*/  ISETP.LT.OR P1, PT, R25, R199, P1 ;  /* 0x000000c71900720c */ /* 0x000fe40000f21670 */
[----:B------:R-:W-:Y:S02]  /*32c0*/  FSEL R59, R160, -INF , !P2 ;  /* 0xff800000a03b7808 */ /* 0x000fe40005000000 */
[----:B------:R-:W-:Y:S02]  /*32d0*/  FMNMX.FTZ R4, R58, R4, !PT ;  /* 0x000000043a047209 */ /* 0x000fe40007810000 */
[----:B------:R-:W-:Y:S02]  /*32e0*/  ISETP.GE.AND P3, PT, R27, R203, PT ;  /* 0x000000cb1b00720c */ /* 0x000fe40003f66270 */
[----:B------:R-:W-:-:S02]  /*32f0*/  ISETP.LT.OR P0, PT, R28, R199, P0 ;  /* 0x000000c71c00720c */ /* 0x000fc40000701670 */
[----:B------:R-:W-:Y:S02]  /*3300*/  FSEL R60, R161, -INF , !P1 ;  /* 0xff800000a13c7808 */ /* 0x000fe40004800000 */
        /* <DEDUP_REMOVED lines=41> */
[C---:B------:R-:W-:Y:S02]  /*35a0*/  ISETP.GE.AND P0, PT, R43.reuse, R203, PT ;  /* 0x000000cb2b00720c */ /* 0x040fe40003f06270 */
        /* <DEDUP_REMOVED lines=11> */
[----:B------:R-:W-:Y:S02]  /*3660*/  ISETP.LT.OR P2, PT, R45, R199, P2 ;  /* 0x000000c72d00720c */ /* 0x000fe40001741670 */
[-C--:B------:R-:W-:Y:S02]  /*3670*/  ISETP.GE.AND P0, PT, R47, R203.reuse, PT ;  /* 0x000000cb2f00720c */ /* 0x080fe40003f06270 */
[----:B------:R-:W-:Y:S02]  /*3680*/  ISETP.GE.AND P1, PT, R46, R203, PT ;  /* 0x000000cb2e00720c */ /* 0x000fe40003f26270 */
[----:B------:R-:W-:Y:S02]  /*3690*/  FSEL R75, R129, -INF , !P3 ;  /* 0xff800000814b7808 */ /* 0x000fe40005800000 */
[----:B------:R-:W-:Y:S02]  /*36a0*/  FMNMX.FTZ R4, R74, R4, !PT ;  /* 0x000000044a047209 */ /* 0x000fe40007810000 */
[----:B------:R-:W-:-:S02]  /*36b0*/  FSEL R77, R124, -INF , !P2 ;  /* 0xff8000007c4d7808 */ /* 0x000fc40005000000 */
[----:B------:R-:W-:Y:S02]  /*36c0*/  ISETP.GE.AND P2, PT, R48, R203, PT ;  /* 0x000000cb3000720c */ /* 0x000fe40003f46270 */
[-C--:B------:R-:W-:Y:S02]  /*36d0*/  ISETP.LT.OR P0, PT, R47, R199.reuse, P0 ;  /* 0x000000c72f00720c */ /* 0x080fe40000701670 */
[-C--:B------:R-:W-:Y:S02]  /*36e0*/  ISETP.LT.OR P1, PT, R46, R199.reuse, P1 ;  /* 0x000000c72e00720c */ /* 0x080fe40000f21670 */
[----:B------:R-:W-:Y:S02]  /*36f0*/  FMNMX.FTZ R4, R75, R4, !PT ;  /* 0x000000044b047209 */ /* 0x000fe40007810000 */
[----:B------:R-:W-:Y:S02]  /*3700*/  ISETP.LT.OR P2, PT, R48, R199, P2 ;  /* 0x000000c73000720c */ /* 0x000fe40001741670 */
[----:B------:R-:W-:-:S02]  /*3710*/  FSEL R82, R120, -INF , !P0 ;  /* 0xff80000078527808 */ /* 0x000fc40004000000 */
[----:B------:R-:W-:Y:S02]  /*3720*/  FSEL R78, R125, -INF , !P1 ;  /* 0xff8000007d4e7808 */ /* 0x000fe40004800000 */
[----:B------:R-:W-:Y:S02]  /*3730*/  FMNMX.FTZ R4, R77, R4, !PT ;  /* 0x000000044d047209 */ /* 0x000fe40007810000 */
[-C--:B------:R-:W-:Y:S02]  /*3740*/  ISETP.GE.AND P0, PT, R50, R203.reuse, PT ;  /* 0x000000cb3200720c */ /* 0x080fe40003f06270 */
[----:B------:R-:W-:Y:S02]  /*3750*/  FSEL R83, R121, -INF , !P2 ;  /* 0xff80000079537808 */ /* 0x000fe40005000000 */
[----:B------:R-:W-:Y:S02]  /*3760*/  ISETP.GE.AND P1, PT, R49, R203, PT ;  /* 0x000000cb3100720c */ /* 0x000fe40003f26270 */
[----:B------:R-:W-:-:S02]  /*3770*/  FMNMX.FTZ R4, R78, R4, !PT ;  /* 0x000000044e047209 */ /* 0x000fc40007810000 */
[-C--:B------:R-:W-:Y:S02]  /*3780*/  ISETP.LT.OR P2, PT, R50, R199.reuse, P0 ;  /* 0x000000c73200720c */ /* 0x080fe40000741670 */
[----:B------:R-:W-:Y:S02]  /*3790*/  ISETP.GT.AND P0, PT, R221, R214, PT ;  /* 0x000000d6dd00720c */ /* 0x000fe40003f04270 */
[----:B------:R-:W-:Y:S02]  /*37a0*/  ISETP.LT.OR P1, PT, R49, R199, P1 ;  /* 0x000000c73100720c */ /* 0x000fe40000f21670 */
[----:B------:R-:W-:Y:S02]  /*37b0*/  FMNMX.FTZ R4, R82, R4, !PT ;  /* 0x0000000452047209 */ /* 0x000fe40007810000 */
[----:B------:R-:W-:Y:S02]  /*37c0*/  FSEL R79, R116, -INF , !P1 ;  /* 0xff800000744f7808 */ /* 0x000fe40004800000 */
[----:B------:R-:W-:-:S02]  /*37d0*/  FMNMX.FTZ R4, R83, R4, !PT ;  /* 0x0000000453047209 */ /* 0x000fc40007810000 */
[----:B------:R-:W-:Y:S02]  /*37e0*/  FSEL R76, R117, -INF , !P2 ;  /* 0xff800000754c7808 */ /* 0x000fe40005000000 */
[----:B------:R-:W-:-:S04]  /*37f0*/  FMNMX.FTZ R4, R79, R4, !PT ;  /* 0x000000044f047209 */ /* 0x000fc80007810000 */
[----:B------:R-:W-:Y:S01]  /*3800*/  FMNMX.FTZ R18, R76, R4, !PT ;  /* 0x000000044c127209 */ /* 0x000fe20007810000 */
[----:B---3--:R-:W-:Y:S06]  /*3810*/  @!P0 BRA `(.L_x_184) ;  /* 0x0000000000648947 */ /* 0x008fec0003800000 */
[----:B------:R-:W-:Y:S01]  /*3820*/  VIADD R4, R202, 0xfffffffe ;  /* 0xfffffffeca047836 */ /* 0x000fe20000000000 */
[----:B------:R-:W-:Y:S01]  /*3830*/  ULDC.64 UR6, c[0x0][0x218] ;  /* 0x0000860000067ab9 */ /* 0x000fe20000000a00 */
[C---:B------:R-:W-:Y:S01]  /*3840*/  IMAD.SHL.U32 R16, R132.reuse, 0x40, RZ ;  /* 0x0000004084107824 */ /* 0x040fe200078e00ff */
[----:B------:R-:W-:Y:S01]  /*3850*/  SHF.L.U64.HI R15, R132, 0x6, R133 ;  /* 0x00000006840f7819 */ /* 0x000fe20000010285 */
[----:B------:R-:W-:Y:S01]  /*3860*/  IMAD R6, R134, R4, RZ ;  /* 0x0000000486067224 */ /* 0x000fe200078e02ff */
[----:B------:R-:W-:Y:S01]  /*3870*/  SHF.R.S32.HI R7, RZ, 0x1f, R4 ;  /* 0x0000001fff077819 */ /* 0x000fe20000011404 */
[----:B------:R-:W-:-:S04]  /*3880*/  IMAD.WIDE.U32 R4, R4, R184, R200 ;  /* 0x000000b804047225 */ /* 0x000fc800078e00c8 */
[----:B------:R-:W-:Y:S01]  /*3890*/  IMAD R6, R7, R184, R6 ;  /* 0x000000b807067224 */ /* 0x000fe200078e0206 */
[----:B------:R-:W-:-:S03]  /*38a0*/  LEA R8, P2, R4, UR6, 0x1 ;  /* 0x0000000604087c11 */ /* 0x000fc6000f8408ff */
[----:B------:R-:W-:Y:S01]  /*38b0*/  IMAD.IADD R5, R5, 0x1, R6 ;  /* 0x0000000105057824 */ /* 0x000fe200078e0206 */
[----:B------:R-:W-:-:S04]  /*38c0*/  IADD3 R6, P1, R16, R8, RZ ;  /* 0x0000000810067210 */ /* 0x000fc80007f3e0ff */
[----:B------:R-:W-:Y:S02]  /*38d0*/  LEA.HI.X R9, R4, UR7, R5, 0x1, P2 ;  /* 0x0000000704097c11 */ /* 0x000fe400090f0c05 */
[-C--:B------:R-:W-:Y:S02]  /*38e0*/  IADD3 R4, P2, R6, R16.reuse, RZ ;  /* 0x0000001006047210 */ /* 0x080fe40007f5e0ff */
[----:B------:R-:W-:Y:S01]  /*38f0*/  IADD3.X R7, R15, R9, RZ, P1, !PT ;  /* 0x000000090f077210 */ /* 0x000fe20000ffe4ff */
[----:B------:R-:W-:Y:S01]  /*3900*/  @!PT LDS RZ, [RZ] ;  /* 0x00000000fffff984 */ /* 0x000fe20000000800 */
[----:B------:R-:W-:Y:S01]  /*3910*/  @!PT LDS RZ, [RZ] ;  /* 0x00000000fffff984 */ /* 0x000fe20000000800 */
[----:B------:R-:W-:Y:S01]  /*3920*/  @!PT LDS RZ, [RZ] ;  /* 0x00000000fffff984 */ /* 0x000fe20000000800 */
[----:B------:R1:W-:Y:S01]  /*3930*/  LDGSTS.E.BYPASS.LTC128B.128 [R220+0x2000], desc[UR12][R8.64] ;  /* 0x0200000008dc7fae */ /* 0x0003e2000b901d4c */
[----:B------:R-:W-:-:S03]  /*3940*/  IADD3 R16, P1, R4, R16, RZ ;  /* 0x0000001004107210 */ /* 0x000fc60007f3e0ff */
[----:B------:R-:W-:Y:S01]  /*3950*/  IMAD.X R5, R7, 0x1, R15, P2 ;  /* 0x0000000107057824 */ /* 0x000fe200010e060f */
[----:B------:R1:W-:Y:S04]  /*3960*/  LDGSTS.E.BYPASS.LTC128B.128 [R220+0x2800], desc[UR12][R6.64] ;  /* 0x0280000006dc7fae */ /* 0x0003e8000b901d4c */
[----:B------:R-:W-:Y:S01]  /*3970*/  IADD3.X R17, R5, R15, RZ, P1, !PT ;  /* 0x0000000f05117210 */ /* 0x000fe20000ffe4ff */
[----:B------:R1:W-:Y:S04]  /*3980*/  LDGSTS.E.BYPASS.LTC128B.128 [R220+0x3000], desc[UR12][R4.64] ;  /* 0x0300000004dc7fae */ /* 0x0003e8000b901d4c */
[----:B------:R1:W-:Y:S04]  /*3990*/  LDGSTS.E.BYPASS.LTC128B.128 [R220+0x3800], desc[UR12][R16.64] ;  /* 0x0380000010dc7fae */ /* 0x0003e8000b901d4c */
[----:B------:R-:W0:Y:S02]  /*39a0*/  LDGDEPBAR ;  /* 0x00000000000079af */ /* 0x000e240000000000 */
.L_x_184:
[----:B-1----:R-:W1:Y:S01]  /*39b0*/  SHFL.BFLY PT, R4, R18, 0x2, 0x1f ;  /* 0x0c401f0012047f89 */ /* 0x002e6200000e0000 */
[C-C-:B------:R-:W-:Y:S01]  /*39c0*/  IADD3 R9, R24.reuse, 0x40, R3.reuse ;  /* 0x0000004018097810 */ /* 0x140fe20007ffe003 */
[C---:B------:R-:W-:Y:S01]  /*39d0*/  VIADD R6, R3.reuse, 0x40 ;  /* 0x0000004003067836 */ /* 0x040fe20000000000 */
[C-C-:B------:R-:W-:Y:S01]  /*39e0*/  IADD3 R7, R24.reuse, 0x8, R3.reuse ;  /* 0x0000000818077810 */ /* 0x140fe20007ffe003 */
[----:B------:R-:W-:Y:S01]  /*39f0*/  VIADD R5, R3, 0x8 ;  /* 0x0000000803057836 */ /* 0x000fe20000000000 */
[----:B------:R-:W-:Y:S01]  /*3a00*/  IADD3 R8, R24, 0x48, R3 ;  /* 0x0000004818087810 */ /* 0x000fe20007ffe003 */
[----:B------:R-:W-:Y:S01]  /*3a10*/  ULDC UR6, c[0x0][0x2ec] ;  /* 0x0000bb0000067ab9 */ /* 0x000fe20000000800 */
[----:B------:R-:W2:Y:S01]  /*3a20*/  LDL.LU R121, [R1+0x4] ;  /* 0x0000040001797983 */ /* 0x000ea20000300800 */
[----:B-1----:R-:W-:Y:S02]  /*3a30*/  FMNMX.FTZ R4, R18, R4, !PT ;  /* 0x0000000412047209 */ /* 0x002fe40007810000 */
[-C--:B------:R-:W-:Y:S01]  /*3a40*/  VIMNMX R201, R9, R80.reuse, PT ;  /* 0x0000005009c97248 */ /* 0x080fe20003fe0100 */
[----:B------:R-:W-:Y:S01]  /*3a50*/  VIADD R3, R3, 0x48 ;  /* 0x0000004803037836 */ /* 0x000fe20000000000 */
[-C--:B------:R-:W-:Y:S01]  /*3a60*/  VIMNMX R202, R7, R80.reuse, PT ;  /* 0x0000005007ca7248 */ /* 0x080fe20003fe0100 */
[----:B------:R-:W1:Y:S01]  /*3a70*/  SHFL.BFLY PT, R15, R4, 0x1, 0x1f ;  /* 0x0c201f00040f7f89 */ /* 0x000e6200000e0000 */
[----:B------:R-:W-:-:S02]  /*3a80*/  VIMNMX R200, R8, R80, PT ;  /* 0x0000005008c87248 */ /* 0x000fc40003fe0100 */
[C---:B------:R-:W-:Y:S01]  /*3a90*/  VIADDMNMX R197, R37.reuse, R6, RZ, !PT ;  /* 0x0000000625c57246 */ /* 0x040fe200078001ff */
[----:B------:R-:W3:Y:S01]  /*3aa0*/  LDL.LU R117, [R1+0x8] ;  /* 0x0000080001757983 */ /* 0x000ee20000300800 */
[----:B------:R-:W-:Y:S02]  /*3ab0*/  ISETP.GE.AND P1, PT, R10, R201, PT ;  /* 0x000000c90a00720c */ /* 0x000fe40003f26270 */
[C---:B------:R-:W-:Y:S01]  /*3ac0*/  VIADDMNMX R198, R37.reuse, R5, RZ, !PT ;  /* 0x0000000525c67246 */ /* 0x040fe200078001ff */
[----:B------:R-:W4:Y:S01]  /*3ad0*/  LDL.LU R120, [R1+0xc] ;  /* 0x00000c0001787983 */ /* 0x000f220000300800 */
[----:B------:R-:W-:Y:S02]  /*3ae0*/  VIADDMNMX R196, R37, R3, RZ, !PT ;  /* 0x0000000325c47246 */ /* 0x000fe400078001ff */
[C---:B------:R-:W-:Y:S01]  /*3af0*/  ISETP.GE.AND P4, PT, R2.reuse, R202, PT ;  /* 0x000000ca0200720c */ /* 0x040fe20003f86270 */
[----:B------:R-:W5:Y:S01]  /*3b00*/  LDL.LU R116, [R1] ;  /* 0x0000000001747983 */ /* 0x000f620000300800 */
[----:B------:R-:W-:-:S02]  /*3b10*/  ISETP.GE.AND P6, PT, R2, R201, PT ;  /* 0x000000c90200720c */ /* 0x000fc40003fc6270 */
[----:B------:R-:W-:Y:S02]  /*3b20*/  ISETP.GE.AND P5, PT, R2, R200, PT ;  /* 0x000000c80200720c */ /* 0x000fe40003fa6270 */
[-C--:B------:R-:W-:Y:S02]  /*3b30*/  ISETP.LT.OR P1, PT, R10, R197.reuse, P1 ;  /* 0x000000c50a00720c */ /* 0x080fe40000f21670 */
[C---:B------:R-:W-:Y:S02]  /*3b40*/  ISETP.LT.OR P4, PT, R2.reuse, R198, P4 ;  /* 0x000000c60200720c */ /* 0x040fe40002781670 */
[C---:B------:R-:W-:Y:S02]  /*3b50*/  ISETP.LT.OR P6, PT, R2.reuse, R197, P6 ;  /* 0x000000c50200720c */ /* 0x040fe400037c1670 */
[----:B------:R-:W-:Y:S02]  /*3b60*/  ISETP.LT.OR P5, PT, R2, R196, P5 ;  /* 0x000000c40200720c */ /* 0x000fe40002fa1670 */
[----:B-1----:R-:W-:-:S02]  /*3b70*/  FMNMX.FTZ R41, R4, R15, !PT ;  /* 0x0000000f04297209 */ /* 0x002fc40007810000 */
[----:B------:R-:W-:Y:S02]  /*3b80*/  FSEL R88, R113, -INF , !P1 ;  /* 0xff80000071587808 */ /* 0x000fe40004800000 */
[C---:B------:R-:W-:Y:S01]  /*3b90*/  FSETP.NEU.FTZ.AND P1, PT, R41.reuse, -INF , PT ;  /* 0xff8000002900780b */ /* 0x040fe20003f3d000 */
[----:B------:R-:W-:Y:S01]  /*3ba0*/  FMUL.FTZ R2, R41, UR6 ;  /* 0x0000000629027c20 */ /* 0x000fe20008410000 */
[C---:B------:R-:W-:Y:S02]  /*3bb0*/  ISETP.GE.AND P2, PT, R10.reuse, R202, PT ;  /* 0x000000ca0a00720c */ /* 0x040fe40003f46270 */
[----:B------:R-:W-:Y:S02]  /*3bc0*/  ISETP.GE.AND P3, PT, R10, R200, PT ;  /* 0x000000c80a00720c */ /* 0x000fe40003f66270 */
[----:B------:R-:W-:Y:S02]  /*3bd0*/  FSEL R2, R2, RZ, P1 ;  /* 0x000000ff02027208 */ /* 0x000fe40000800000 */
[----:B------:R-:W-:-:S02]  /*3be0*/  FSEL R16, R182, -INF , !P4 ;  /* 0xff800000b6107808 */ /* 0x000fc40006000000 */
[----:B------:R-:W-:Y:S01]  /*3bf0*/  ISETP.GE.AND P4, PT, R11, R202, PT ;  /* 0x000000ca0b00720c */ /* 0x000fe20003f86270 */
[----:B------:R-:W-:Y:S01]  /*3c00*/  FFMA.FTZ R3, R39, UR6, -R2 ;  /* 0x0000000627037c23 */ /* 0x000fe20008010802 */
[----:B------:R-:W-:Y:S02]  /*3c10*/  ISETP.LT.OR P2, PT, R10, R198, P2 ;  /* 0x000000c60a00720c */ /* 0x000fe40001741670 */
[----:B------:R-:W-:Y:S01]  /*3c20*/  FSEL R91, R114, -INF , !P5 ;  /* 0xff800000725b7808 */ /* 0x000fe20006800000 */
[----:B------:R1:W-:Y:S01]  /*3c30*/  MUFU.EX2 R124, R3 ;  /* 0x00000003007c7308 */ /* 0x0003e20000000800 */
[----:B------:R-:W-:Y:S02]  /*3c40*/  ISETP.GE.AND P5, PT, R14, R202, PT ;  /* 0x000000ca0e00720c */ /* 0x000fe40003fa6270 */
[----:B------:R-:W-:Y:S02]  /*3c50*/  ISETP.LT.OR P3, PT, R10, R196, P3 ;  /* 0x000000c40a00720c */ /* 0x000fe40001f61670 */
[----:B------:R-:W-:-:S02]  /*3c60*/  ISETP.LT.OR P4, PT, R11, R198, P4 ;  /* 0x000000c60b00720c */ /* 0x000fc40002781670 */
[----:B------:R-:W-:Y:S02]  /*3c70*/  FSEL R17, R183, -INF , !P2 ;  /* 0xff800000b7117808 */ /* 0x000fe40005000000 */
[C---:B------:R-:W-:Y:S02]  /*3c80*/  ISETP.LT.OR P5, PT, R14.reuse, R198, P5 ;  /* 0x000000c60e00720c */ /* 0x040fe40002fa1670 */
[----:B------:R-:W-:Y:S02]  /*3c90*/  FSEL R93, R115, -INF , !P3 ;  /* 0xff800000735d7808 */ /* 0x000fe40005800000 */
[----:B------:R-:W-:Y:S02]  /*3ca0*/  ISETP.GE.AND P3, PT, R14, R201, PT ;  /* 0x000000c90e00720c */ /* 0x000fe40003f66270 */
[----:B------:R-:W-:Y:S01]  /*3cb0*/  FSEL R10, R178, -INF , !P4 ;  /* 0xff800000b20a7808 */ /* 0x000fe20006000000 */
[----:B-1----:R-:W-:Y:S01]  /*3cc0*/  FFMA.FTZ R3, R40, UR6, -R2 ;  /* 0x0000000628037c23 */ /* 0x002fe20008010802 */
[----:B------:R-:W-:-:S02]  /*3cd0*/  ISETP.GE.AND P4, PT, R13, R202, PT ;  /* 0x000000ca0d00720c */ /* 0x000fc40003f86270 */
[----:B------:R-:W-:Y:S01]  /*3ce0*/  FMNMX.FTZ R4, R16, R17, !PT ;  /* 0x0000001110047209 */ /* 0x000fe20007810000 */
[----:B------:R1:W-:Y:S01]  /*3cf0*/  MUFU.EX2 R136, R3 ;  /* 0x0000000300887308 */ /* 0x0003e20000000800 */
[----:B------:R-:W-:Y:S02]  /*3d00*/  FSEL R7, R179, -INF , !P5 ;  /* 0xff800000b3077808 */ /* 0x000fe40006800000 */
[----:B------:R-:W-:Y:S02]  /*3d10*/  ISETP.GE.AND P5, PT, R12, R202, PT ;  /* 0x000000ca0c00720c */ /* 0x000fe40003fa6270 */
[C---:B------:R-:W-:Y:S02]  /*3d20*/  ISETP.GE.AND P1, PT, R14.reuse, R200, PT ;  /* 0x000000c80e00720c */ /* 0x040fe40003f26270 */
[----:B------:R-:W-:Y:S02]  /*3d30*/  ISETP.LT.OR P3, PT, R14, R197, P3 ;  /* 0x000000c50e00720c */ /* 0x000fe40001f61670 */
[----:B------:R-:W-:-:S02]  /*3d40*/  ISETP.LT.OR P4, PT, R13, R198, P4 ;  /* 0x000000c60d00720c */ /* 0x000fc40002781670 */
[----:B------:R-:W-:Y:S02]  /*3d50*/  FMNMX.FTZ R4, R10, R4, !PT ;  /* 0x000000040a047209 */ /* 0x000fe40007810000 */
[----:B------:R-:W-:Y:S02]  /*3d60*/  FSEL R87, R112, -INF , !P6 ;  /* 0xff80000070577808 */ /* 0x000fe40007000000 */
[----:B------:R-:W-:Y:S01]  /*3d70*/  ISETP.GE.AND P2, PT, R11, R201, PT ;  /* 0x000000c90b00720c */ /* 0x000fe20003f46270 */
[----:B-1----:R-:W-:Y:S01]  /*3d80*/  FFMA.FTZ R3, R51, UR6, -R2 ;  /* 0x0000000633037c23 */ /* 0x002fe20008010802 */
[----:B------:R-:W-:Y:S02]  /*3d90*/  ISETP.GE.AND P6, PT, R11, R200, PT ;  /* 0x000000c80b00720c */ /* 0x000fe40003fc6270 */
[----:B------:R-:W-:Y:S01]  /*3da0*/  ISETP.LT.OR P5, PT, R12, R198, P5 ;  /* 0x000000c60c00720c */ /* 0x000fe20002fa1670 */
[----:B------:R1:W-:Y:S01]  /*3db0*/  MUFU.EX2 R141, R3 ;  /* 0x00000003008d7308 */ /* 0x0003e20000000800 */
[----:B------:R-:W-:-:S02]  /*3dc0*/  ISETP.LT.OR P1, PT, R14, R196, P1 ;  /* 0x000000c40e00720c */ /* 0x000fc40000f21670 */
[----:B------:R-:W-:Y:S02]  /*3dd0*/  FSEL R84, R109, -INF , !P3 ;  /* 0xff8000006d547808 */ /* 0x000fe40005800000 */
[----:B------:R-:W-:Y:S02]  /*3de0*/  ISETP.GE.AND P3, PT, R21, R202, PT ;  /* 0x000000ca1500720c */ /* 0x000fe40003f66270 */
[----:B------:R-:W-:Y:S02]  /*3df0*/  FSEL R6, R174, -INF , !P4 ;  /* 0xff800000ae067808 */ /* 0x000fe40006000000 */
[----:B------:R-:W-:Y:S02]  /*3e00*/  FMNMX.FTZ R4, R7, R4, !PT ;  /* 0x0000000407047209 */ /* 0x000fe40007810000 */
[C---:B------:R-:W-:Y:S02]  /*3e10*/  ISETP.LT.OR P2, PT, R11.reuse, R197, P2 ;  /* 0x000000c50b00720c */ /* 0x040fe40001741670 */
[----:B------:R-:W-:-:S02]  /*3e20*/  ISETP.LT.OR P6, PT, R11, R196, P6 ;  /* 0x000000c40b00720c */ /* 0x000fc400037c1670 */
[----:B------:R-:W-:Y:S01]  /*3e30*/  FSEL R8, R175, -INF , !P5 ;  /* 0xff800000af087808 */ /* 0x000fe20006800000 */
[----:B-1----:R-:W-:Y:S01]  /*3e40*/  FFMA.FTZ R3, R52, UR6, -R2 ;  /* 0x0000000634037c23 */ /* 0x002fe20008010802 */
[----:B------:R-:W-:Y:S02]  /*3e50*/  FSEL R92, R111, -INF , !P1 ;  /* 0xff8000006f5c7808 */ /* 0x000fe40004800000 */
[-C--:B------:R-:W-:Y:S01]  /*3e60*/  ISETP.GE.AND P5, PT, R23, R202.reuse, PT ;  /* 0x000000ca1700720c */ /* 0x080fe20003fa6270 */
[----:B------:R1:W-:Y:S01]  /*3e70*/  MUFU.EX2 R144, R3 ;  /* 0x0000000300907308 */ /* 0x0003e20000000800 */
[----:B------:R-:W-:Y:S02]  /*3e80*/  ISETP.GE.AND P1, PT, R20, R202, PT ;  /* 0x000000ca1400720c */ /* 0x000fe40003f26270 */
[----:B------:R-:W-:Y:S02]  /*3e90*/  ISETP.LT.OR P3, PT, R21, R198, P3 ;  /* 0x000000c61500720c */ /* 0x000fe40001f61670 */
[----:B------:R-:W-:-:S02]  /*3ea0*/  FSEL R86, R108, -INF , !P2 ;  /* 0xff8000006c567808 */ /* 0x000fc40005000000 */
[----:B------:R-:W-:Y:S02]  /*3eb0*/  FSEL R94, R110, -INF , !P6 ;  /* 0xff8000006e5e7808 */ /* 0x000fe40007000000 */
[C---:B------:R-:W-:Y:S02]  /*3ec0*/  ISETP.GE.AND P2, PT, R13.reuse, R201, PT ;  /* 0x000000c90d00720c */ /* 0x040fe40003f46270 */
[----:B------:R-:W-:Y:S02]  /*3ed0*/  ISETP.GE.AND P6, PT, R13, R200, PT ;  /* 0x000000c80d00720c */ /* 0x000fe40003fc6270 */
[-C--:B------:R-:W-:Y:S02]  /*3ee0*/  ISETP.LT.OR P5, PT, R23, R198.reuse, P5 ;  /* 0x000000c61700720c */ /* 0x080fe40002fa1670 */
[----:B------:R-:W-:Y:S01]  /*3ef0*/  ISETP.LT.OR P1, PT, R20, R198, P1 ;  /* 0x000000c61400720c */ /* 0x000fe20000f21670 */
[----:B-1----:R-:W-:Y:S01]  /*3f00*/  FFMA.FTZ R3, R55, UR6, -R2 ;  /* 0x0000000637037c23 */ /* 0x002fe20008010802 */
[----:B------:R-:W-:-:S02]  /*3f10*/  FSEL R9, R170, -INF , !P3 ;  /* 0xff800000aa097808 */ /* 0x000fc40005800000 */
[----:B------:R-:W-:Y:S01]  /*3f20*/  ISETP.GE.AND P4, PT, R22, R202, PT ;  /* 0x000000ca1600720c */ /* 0x000fe20003f86270 */
[----:B------:R1:W-:Y:S01]  /*3f30*/  MUFU.EX2 R145, R3 ;  /* 0x0000000300917308 */ /* 0x0003e20000000800 */
[C---:B------:R-:W-:Y:S02]  /*3f40*/  ISETP.LT.OR P2, PT, R13.reuse, R197, P2 ;  /* 0x000000c50d00720c */ /* 0x040fe40001741670 */
[----:B------:R-:W-:Y:S02]  /*3f50*/  ISETP.LT.OR P6, PT, R13, R196, P6 ;  /* 0x000000c40d00720c */ /* 0x000fe400037c1670 */
[----:B------:R-:W-:Y:S02]  /*3f60*/  FSEL R11, R166, -INF , !P5 ;  /* 0xff800000a60b7808 */ /* 0x000fe40006800000 */
[----:B------:R-:W-:Y:S02]  /*3f70*/  FSEL R13, R171, -INF , !P1 ;  /* 0xff800000ab0d7808 */ /* 0x000fe40004800000 */
[----:B------:R-:W-:-:S02]  /*3f80*/  ISETP.LT.OR P4, PT, R22, R198, P4 ;  /* 0x000000c61600720c */ /* 0x000fc40002781670 */
[-C--:B------:R-:W-:Y:S02]  /*3f90*/  ISETP.GE.AND P5, PT, R28, R202.reuse, PT ;  /* 0x000000ca1c00720c */ /* 0x080fe40003fa6270 */
[-C--:B------:R-:W-:Y:S02]  /*3fa0*/  ISETP.GE.AND P3, PT, R26, R202.reuse, PT ;  /* 0x000000ca1a00720c */ /* 0x080fe40003f66270 */
[----:B------:R-:W-:Y:S01]  /*3fb0*/  ISETP.GE.AND P1, PT, R25, R202, PT ;  /* 0x000000ca1900720c */ /* 0x000fe20003f26270 */
[----:B-1----:R-:W-:Y:S01]  /*3fc0*/  FFMA.FTZ R3, R54, UR6, -R2 ;  /* 0x0000000636037c23 */ /* 0x002fe20008010802 */
[----:B------:R-:W-:Y:S02]  /*3fd0*/  FSEL R14, R167, -INF , !P4 ;  /* 0xff800000a70e7808 */ /* 0x000fe40006000000 */
[----:B------:R-:W-:Y:S01]  /*3fe0*/  ISETP.LT.OR P5, PT, R28, R198, P5 ;  /* 0x000000c61c00720c */ /* 0x000fe20002fa1670 */
[----:B------:R1:W1:Y:S01]  /*3ff0*/  MUFU.EX2 R128, R3 ;  /* 0x0000000300807308 */ /* 0x0002620000000800 */
[----:B------:R-:W-:-:S02]  /*4000*/  ISETP.GE.AND P4, PT, R27, R202, PT ;  /* 0x000000ca1b00720c */ /* 0x000fc40003f86270 */
[-C--:B------:R-:W-:Y:S02]  /*4010*/  ISETP.LT.OR P3, PT, R26, R198.reuse, P3 ;  /* 0x000000c61a00720c */ /* 0x080fe40001f61670 */
[-C--:B------:R-:W-:Y:S02]  /*4020*/  ISETP.LT.OR P1, PT, R25, R198.reuse, P1 ;  /* 0x000000c61900720c */ /* 0x080fe40000f21670 */
[----:B------:R-:W-:Y:S02]  /*4030*/  FSEL R18, R158, -INF , !P5 ;  /* 0xff8000009e127808 */ /* 0x000fe40006800000 */
[----:B------:R-:W-:Y:S02]  /*4040*/  ISETP.LT.OR P4, PT, R27, R198, P4 ;  /* 0x000000c61b00720c */ /* 0x000fe40002781670 */
[----:B------:R-:W-:Y:S02]  /*4050*/  ISETP.GE.AND P5, PT, R29, R202, PT ;  /* 0x000000ca1d00720c */ /* 0x000fe40003fa6270 */
[----:B------:R-:W-:-:S02]  /*4060*/  FSEL R15, R162, -INF , !P3 ;  /* 0xff800000a20f7808 */ /* 0x000fc40005800000 */
[----:B------:R-:W-:Y:S01]  /*4070*/  FSEL R19, R163, -INF , !P1 ;  /* 0xff800000a3137808 */ /* 0x000fe20004800000 */
[----:B-1----:R-:W-:Y:S01]  /*4080*/  FFMA.FTZ R3, R56, UR6, -R2 ;  /* 0x0000000638037c23 */ /* 0x002fe20008010802 */
[C---:B------:R-:W-:Y:S01]  /*4090*/  ISETP.GE.AND P1, PT, R12.reuse, R201, PT ;  /* 0x000000c90c00720c */ /* 0x040fe20003f26270 */
[----:B------:R-:W-:Y:S01]  /*40a0*/  IMAD.MOV.U32 R167, RZ, RZ, R128 ;  /* 0x000000ffffa77224 */ /* 0x000fe200078e0080 */
[----:B------:R-:W-:Y:S01]  /*40b0*/  ISETP.GE.AND P3, PT, R12, R200, PT ;  /* 0x000000c80c00720c */ /* 0x000fe20003f66270 */
[----:B------:R1:W-:Y:S01]  /*40c0*/  MUFU.EX2 R137, R3 ;  /* 0x0000000300897308 */ /* 0x0003e20000000800 */
[----:B------:R-:W-:Y:S02]  /*40d0*/  FSEL R37, R159, -INF , !P4 ;  /* 0xff8000009f257808 */ /* 0x000fe40006000000 */
[----:B------:R-:W-:Y:S02]  /*40e0*/  ISETP.LT.OR P5, PT, R29, R198, P5 ;  /* 0x000000c61d00720c */ /* 0x000fe40002fa1670 */
[----:B------:R-:W-:-:S02]  /*40f0*/  ISETP.GE.AND P4, PT, R31, R202, PT ;  /* 0x000000ca1f00720c */ /* 0x000fc40003f86270 */
[C---:B------:R-:W-:Y:S02]  /*4100*/  ISETP.LT.OR P1, PT, R12.reuse, R197, P1 ;  /* 0x000000c50c00720c */ /* 0x040fe40000f21670 */
[----:B------:R-:W-:Y:S02]  /*4110*/  ISETP.LT.OR P3, PT, R12, R196, P3 ;  /* 0x000000c40c00720c */ /* 0x000fe40001f61670 */
[----:B------:R-:W-:Y:S02]  /*4120*/  FSEL R12, R154, -INF , !P5 ;  /* 0xff8000009a0c7808 */ /* 0x000fe40006800000 */
[----:B------:R-:W-:Y:S02]  /*4130*/  ISETP.LT.OR P4, PT, R31, R198, P4 ;  /* 0x000000c61f00720c */ /* 0x000fe40002781670 */
[----:B------:R-:W-:Y:S01]  /*4140*/  ISETP.GE.AND P5, PT, R30, R202, PT ;  /* 0x000000ca1e00720c */ /* 0x000fe20003fa6270 */
[----:B-1----:R-:W-:Y:S01]  /*4150*/  FFMA.FTZ R3, R53, UR6, -R2 ;  /* 0x0000000635037c23 */ /* 0x002fe20008010802 */
[----:B------:R-:W-:-:S02]  /*4160*/  FSEL R39, R155, -INF , !P4 ;  /* 0xff8000009b277808 */ /* 0x000fc40006000000 */
[----:B------:R-:W-:Y:S01]  /*4170*/  ISETP.LT.OR P5, PT, R30, R198, P5 ;  /* 0x000000c61e00720c */ /* 0x000fe20002fa1670 */
[----:B------:R1:W-:Y:S01]  /*4180*/  MUFU.EX2 R129, R3 ;  /* 0x0000000300817308 */ /* 0x0003e20000000800 */
[C---:B------:R-:W-:Y:S02]  /*4190*/  ISETP.GE.AND P4, PT, R33.reuse, R202, PT ;  /* 0x000000ca2100720c */ /* 0x040fe40003f86270 */
[----:B------:R-:W-:Y:S02]  /*41a0*/  FSEL R24, R150, -INF , !P5 ;  /* 0xff80000096187808 */ /* 0x000fe40006800000 */
[----:B------:R-:W-:Y:S02]  /*41b0*/  ISETP.LT.OR P4, PT, R33, R198, P4 ;  /* 0x000000c62100720c */ /* 0x000fe40002781670 */
[----:B------:R-:W-:Y:S02]  /*41c0*/  ISETP.GE.AND P5, PT, R32, R202, PT ;  /* 0x000000ca2000720c */ /* 0x000fe40003fa6270 */
[----:B------:R-:W-:-:S02]  /*41d0*/  FSEL R52, R151, -INF , !P4 ;  /* 0xff80000097347808 */ /* 0x000fc40006000000 */
[----:B------:R-:W-:Y:S02]  /*41e0*/  ISETP.LT.OR P5, PT, R32, R198, P5 ;  /* 0x000000c62000720c */ /* 0x000fe40002fa1670 */
[----:B------:R-:W-:Y:S02]  /*41f0*/  ISETP.GE.AND P4, PT, R34, R202, PT ;  /* 0x000000ca2200720c */ /* 0x000fe40003f86270 */
[----:B------:R-:W-:Y:S01]  /*4200*/  FSEL R51, R146, -INF , !P5 ;  /* 0xff80000092337808 */ /* 0x000fe20006800000 */
[----:B-1----:R-:W-:Y:S01]  /*4210*/  FFMA.FTZ R3, R57, UR6, -R2 ;  /* 0x0000000639037c23 */ /* 0x002fe20008010802 */
[----:B------:R-:W-:Y:S02]  /*4220*/  ISETP.LT.OR P4, PT, R34, R198, P4 ;  /* 0x000000c62200720c */ /* 0x000fe40002781670 */
[----:B------:R-:W-:Y:S01]  /*4230*/  ISETP.GE.AND P5, PT, R35, R202, PT ;  /* 0x000000ca2300720c */ /* 0x000fe20003fa6270 */
[----:B------:R1:W-:Y:S01]  /*4240*/  MUFU.EX2 R134, R3 ;  /* 0x0000000300867308 */ /* 0x0003e20000000800 */
[----:B------:R-:W-:-:S02]  /*4250*/  FSEL R55, R147, -INF , !P4 ;  /* 0xff80000093377808 */ /* 0x000fc40006000000 */
[----:B------:R-:W-:Y:S02]  /*4260*/  ISETP.LT.OR P5, PT, R35, R198, P5 ;  /* 0x000000c62300720c */ /* 0x000fe40002fa1670 */
[----:B------:R-:W-:Y:S02]  /*4270*/  ISETP.GE.AND P4, PT, R36, R202, PT ;  /* 0x000000ca2400720c */ /* 0x000fe40003f86270 */
[----:B------:R-:W-:Y:S02]  /*4280*/  FSEL R54, R142, -INF , !P5 ;  /* 0xff8000008e367808 */ /* 0x000fe40006800000 */
[----:B------:R-:W-:Y:S02]  /*4290*/  ISETP.LT.OR P4, PT, R36, R198, P4 ;  /* 0x000000c62400720c */ /* 0x000fe40002781670 */
[----:B------:R-:W-:-:S04]  /*42a0*/  ISETP.GE.AND P5, PT, R38, R202, PT ;  /* 0x000000ca2600720c */ /* 0x000fc80003fa6270 */
[----:B------:R-:W-:Y:S02]  /*42b0*/  ISETP.LT.OR P5, PT, R38, R198, P5 ;  /* 0x000000c62600720c */ /* 0x000fe40002fa1670 */
[----:B-1----:R-:W-:Y:S01]  /*42c0*/  FMNMX.FTZ R3, R6, R4, !PT ;  /* 0x0000000406037209 */ /* 0x002fe20007810000 */
[----:B------:R-:W-:Y:S01]  /*42d0*/  FFMA.FTZ R4, R58, UR6, -R2 ;  /* 0x000000063a047c23 */ /* 0x000fe20008010802 */
[----:B------:R-:W-:Y:S02]  /*42e0*/  FSEL R53, R138, -INF , !P5 ;  /* 0xff8000008a357808 */ /* 0x000fe40006800000 */
[----:B------:R-:W-:Y:S01]  /*42f0*/  FMNMX.FTZ R3, R8, R3, !PT ;  /* 0x0000000308037209 */ /* 0x000fe20007810000 */
[----:B------:R1:W-:Y:S01]  /*4300*/  MUFU.EX2 R148, R4 ;  /* 0x0000000400947308 */ /* 0x0003e20000000800 */
[----:B------:R-:W-:Y:S02]  /*4310*/  ISETP.GE.AND P5, PT, R43, R202, PT ;  /* 0x000000ca2b00720c */ /* 0x000fe40003fa6270 */
[----:B------:R-:W-:-:S02]  /*4320*/  FMNMX.FTZ R3, R9, R3, !PT ;  /* 0x0000000309037209 */ /* 0x000fc40007810000 */
[----:B------:R-:W-:Y:S02]  /*4330*/  ISETP.LT.OR P5, PT, R43, R198, P5 ;  /* 0x000000c62b00720c */ /* 0x000fe40002fa1670 */
[----:B------:R-:W-:Y:S02]  /*4340*/  FMNMX.FTZ R3, R13, R3, !PT ;  /* 0x000000030d037209 */ /* 0x000fe40007810000 */
[----:B------:R-:W-:Y:S02]  /*4350*/  FSEL R57, R130, -INF , !P5 ;  /* 0xff80000082397808 */ /* 0x000fe40006800000 */
[----:B------:R-:W-:Y:S02]  /*4360*/  FMNMX.FTZ R3, R11, R3, !PT ;  /* 0x000000030b037209 */ /* 0x000fe40007810000 */
[----:B------:R-:W-:Y:S02]  /*4370*/  ISETP.GE.AND P5, PT, R47, R202, PT ;  /* 0x000000ca2f00720c */ /* 0x000fe40003fa6270 */
[----:B------:R-:W-:Y:S01]  /*4380*/  FMNMX.FTZ R3, R14, R3, !PT ;  /* 0x000000030e037209 */ /* 0x000fe20007810000 */
[----:B-1----:R-:W-:Y:S01]  /*4390*/  FFMA.FTZ R4, R59, UR6, -R2 ;  /* 0x000000063b047c23 */ /* 0x002fe20008010802 */
[----:B------:R-:W-:-:S02]  /*43a0*/  ISETP.LT.OR P5, PT, R47, R198, P5 ;  /* 0x000000c62f00720c */ /* 0x000fc40002fa1670 */
        /* <DEDUP_REMOVED lines=15> */
[----:B------:R1:W-:Y:S02]  /*44a0*/  MUFU.EX2 R152, R4 ;  /* 0x0000000400987308 */ /* 0x0003e40000000800 */
[----:B-1----:R-:W-:Y:S01]  /*44b0*/  FFMA.FTZ R4, R62, UR6, -R2 ;  /* 0x000000063e047c23 */ /* 0x002fe20008010802 */
[----:B------:R-:W-:Y:S02]  /*44c0*/  FSEL R62, R143, -INF , !P4 ;  /* 0xff8000008f3e7808 */ /* 0x000fe40006000000 */
[----:B------:R-:W-:-:S03]  /*44d0*/  ISETP.GE.AND P4, PT, R42, R202, PT ;  /* 0x000000ca2a00720c */ /* 0x000fc60003f86270 */
[----:B------:R1:W-:Y:S01]  /*44e0*/  MUFU.EX2 R153, R4 ;  /* 0x0000000400997308 */ /* 0x0003e20000000800 */
[----:B------:R-:W-:Y:S02]  /*44f0*/  FMNMX.FTZ R3, R62, R3, !PT ;  /* 0x000000033e037209 */ /* 0x000fe40007810000 */
[----:B------:R-:W-:Y:S02]  /*4500*/  ISETP.LT.OR P4, PT, R42, R198, P4 ;  /* 0x000000c62a00720c */ /* 0x000fe40002781670 */
[----:B------:R-:W-:Y:S01]  /*4510*/  FMNMX.FTZ R3, R53, R3, !PT ;  /* 0x0000000335037209 */ /* 0x000fe20007810000 */
[----:B-1----:R-:W-:Y:S01]  /*4520*/  FFMA.FTZ R4, R63, UR6, -R2 ;  /* 0x000000063f047c23 */ /* 0x002fe20008010802 */
[----:B------:R-:W-:Y:S02]  /*4530*/  FSEL R63, R139, -INF , !P4 ;  /* 0xff8000008b3f7808 */ /* 0x000fe40006000000 */
[----:B------:R-:W-:Y:S01]  /*4540*/  ISETP.GE.AND P4, PT, R44, R202, PT ;  /* 0x000000ca2c00720c */ /* 0x000fe20003f86270 */
[----:B------:R1:W-:Y:S01]  /*4550*/  MUFU.EX2 R156, R4 ;  /* 0x00000004009c7308 */ /* 0x0003e20000000800 */
[----:B------:R-:W-:-:S02]  /*4560*/  FMNMX.FTZ R3, R63, R3, !PT ;  /* 0x000000033f037209 */ /* 0x000fc40007810000 */
[----:B------:R-:W-:Y:S02]  /*4570*/  ISETP.LT.OR P4, PT, R44, R198, P4 ;  /* 0x000000c62c00720c */ /* 0x000fe40002781670 */
[----:B------:R-:W-:Y:S02]  /*4580*/  FMNMX.FTZ R3, R57, R3, !PT ;  /* 0x0000000339037209 */ /* 0x000fe40007810000 */
[----:B------:R-:W-:Y:S02]  /*4590*/  FSEL R71, R131, -INF , !P4 ;  /* 0xff80000083477808 */ /* 0x000fe40006000000 */
[----:B------:R-:W-:Y:S02]  /*45a0*/  ISETP.GE.AND P4, PT, R45, R202, PT ;  /* 0x000000ca2d00720c */ /* 0x000fe40003f86270 */
[----:B------:R-:W-:Y:S02]  /*45b0*/  FMNMX.FTZ R3, R71, R3, !PT ;  /* 0x0000000347037209 */ /* 0x000fe40007810000 */
[----:B------:R-:W-:Y:S01]  /*45c0*/  ISETP.LT.OR P4, PT, R45, R198, P4 ;  /* 0x000000c62d00720c */ /* 0x000fe20002781670 */
[----:B-1----:R-:W-:-:S03]  /*45d0*/  FFMA.FTZ R4, R64, UR6, -R2 ;  /* 0x0000000640047c23 */ /* 0x002fc60008010802 */
[----:B------:R-:W-:Y:S02]  /*45e0*/  FSEL R58, R126, -INF , !P4 ;  /* 0xff8000007e3a7808 */ /* 0x000fe40006000000 */
[----:B------:R-:W-:Y:S01]  /*45f0*/  ISETP.GE.AND P4, PT, R48, R202, PT ;  /* 0x000000ca3000720c */ /* 0x000fe20003f86270 */
[----:B------:R1:W-:Y:S01]  /*4600*/  MUFU.EX2 R157, R4 ;  /* 0x00000004009d7308 */ /* 0x0003e20000000800 */
[----:B------:R-:W-:Y:S02]  /*4610*/  FMNMX.FTZ R3, R58, R3, !PT ;  /* 0x000000033a037209 */ /* 0x000fe40007810000 */
[----:B------:R-:W-:-:S04]  /*4620*/  ISETP.LT.OR P4, PT, R48, R198, P4 ;  /* 0x000000c63000720c */ /* 0x000fc80002781670 */
[----:B------:R-:W-:Y:S02]  /*4630*/  FSEL R166, R123, -INF , !P4 ;  /* 0xff8000007ba67808 */ /* 0x000fe40006000000 */
[----:B------:R-:W-:-:S04]  /*4640*/  ISETP.GE.AND P4, PT, R50, R202, PT ;  /* 0x000000ca3200720c */ /* 0x000fc80003f86270 */
[----:B------:R-:W-:Y:S01]  /*4650*/  ISETP.LT.OR P4, PT, R50, R198, P4 ;  /* 0x000000c63200720c */ /* 0x000fe20002781670 */
[----:B-1----:R-:W-:-:S03]  /*4660*/  FFMA.FTZ R4, R65, UR6, -R2 ;  /* 0x0000000641047c23 */ /* 0x002fc60008010802 */
[----:B------:R-:W-:Y:S02]  /*4670*/  FSEL R164, R119, -INF , !P4 ;  /* 0xff80000077a47808 */ /* 0x000fe40006000000 */
[----:B------:R-:W-:Y:S01]  /*4680*/  ISETP.GE.AND P4, PT, R21, R201, PT ;  /* 0x000000c91500720c */ /* 0x000fe20003f86270 */
[----:B------:R1:W-:Y:S01]  /*4690*/  MUFU.EX2 R160, R4 ;  /* 0x0000000400a07308 */ /* 0x0003e20000000800 */
[----:B------:R-:W-:Y:S02]  /*46a0*/  FSEL R65, R105, -INF , !P1 ;  /* 0xff80000069417808 */ /* 0x000fe40004800000 */
[----:B------:R-:W-:Y:S02]  /*46b0*/  ISETP.LT.OR P4, PT, R21, R197, P4 ;  /* 0x000000c51500720c */ /* 0x000fe40002781670 */
[----:B------:R-:W-:Y:S02]  /*46c0*/  ISETP.GE.AND P1, PT, R20, R200, PT ;  /* 0x000000c81400720c */ /* 0x000fe40003f26270 */
[----:B------:R-:W-:-:S02]  /*46d0*/  FSEL R64, R100, -INF , !P4 ;  /* 0xff80000064407808 */ /* 0x000fc40006000000 */
[----:B------:R-:W-:Y:S02]  /*46e0*/  ISETP.GE.AND P4, PT, R22, R201, PT ;  /* 0x000000c91600720c */ /* 0x000fe40003f86270 */
[----:B------:R-:W-:Y:S02]  /*46f0*/  ISETP.LT.OR P1, PT, R20, R196, P1 ;  /* 0x000000c41400720c */ /* 0x000fe40000f21670 */
[----:B------:R-:W-:Y:S01]  /*4700*/  ISETP.LT.OR P4, PT, R22, R197, P4 ;  /* 0x000000c51600720c */ /* 0x000fe20002781670 */
[----:B-1----:R-:W-:-:S03]  /*4710*/  FFMA.FTZ R4, R66, UR6, -R2 ;  /* 0x0000000642047c23 */ /* 0x002fc60008010802 */
[----:B------:R-:W-:Y:S02]  /*4720*/  FSEL R60, R205, -INF , !P4 ;  /* 0xff800000cd3c7808 */ /* 0x000fe40006000000 */
[C---:B------:R-:W-:Y:S01]  /*4730*/  ISETP.GE.AND P4, PT, R25.reuse, R200, PT ;  /* 0x000000c81900720c */ /* 0x040fe20003f86270 */
[----:B------:R1:W-:Y:S01]  /*4740*/  MUFU.EX2 R161, R4 ;  /* 0x0000000400a17308 */ /* 0x0003e20000000800 */
[----:B------:R-:W-:Y:S02]  /*4750*/  FSEL R66, R104, -INF , !P2 ;  /* 0xff80000068427808 */ /* 0x000fe40005000000 */
[----:B------:R-:W-:Y:S02]  /*4760*/  ISETP.LT.OR P4, PT, R25, R196, P4 ;  /* 0x000000c41900720c */ /* 0x000fe40002781670 */
[----:B------:R-:W-:Y:S02]  /*4770*/  ISETP.GE.AND P2, PT, R21, R200, PT ;  /* 0x000000c81500720c */ /* 0x000fe40003f46270 */
[----:B------:R-:W-:-:S02]  /*4780*/  FSEL R90, R211, -INF , !P4 ;  /* 0xff800000d35a7808 */ /* 0x000fc40006000000 */
[----:B------:R-:W-:Y:S01]  /*4790*/  ISETP.LT.OR P2, PT, R21, R196, P2 ;  /* 0x000000c41500720c */ /* 0x000fe20001741670 */
[----:B-1----:R-:W-:Y:S01]  /*47a0*/  FFMA.FTZ R4, R67, UR6, -R2 ;  /* 0x0000000643047c23 */ /* 0x002fe20008010802 */
[----:B------:R-:W-:Y:S02]  /*47b0*/  FSEL R67, R122, -INF , !P5 ;  /* 0xff8000007a437808 */ /* 0x000fe40006800000 */
[C---:B------:R-:W-:Y:S01]  /*47c0*/  ISETP.GE.AND P5, PT, R46.reuse, R202, PT ;  /* 0x000000ca2e00720c */ /* 0x040fe20003fa6270 */
[----:B------:R1:W-:Y:S03]  /*47d0*/  MUFU.EX2 R168, R4 ;  /* 0x0000000400a87308 */ /* 0x0003e60000000800 */
[----:B------:R-:W-:-:S04]  /*47e0*/  ISETP.LT.OR P5, PT, R46, R198, P5 ;  /* 0x000000c62e00720c */ /* 0x000fc80002fa1670 */
[----:B------:R-:W-:Y:S02]  /*47f0*/  FSEL R56, R127, -INF , !P5 ;  /* 0xff8000007f387808 */ /* 0x000fe40006800000 */
[C---:B------:R-:W-:Y:S02]  /*4800*/  ISETP.GE.AND P5, PT, R49.reuse, R202, PT ;  /* 0x000000ca3100720c */ /* 0x040fe40003fa6270 */
[----:B------:R-:W-:Y:S02]  /*4810*/  FMNMX.FTZ R3, R56, R3, !PT ;  /* 0x0000000338037209 */ /* 0x000fe40007810000 */
[----:B------:R-:W-:Y:S02]  /*4820*/  ISETP.LT.OR P5, PT, R49, R198, P5 ;  /* 0x000000c63100720c */ /* 0x000fe40002fa1670 */
[----:B------:R-:W-:Y:S02]  /*4830*/  FMNMX.FTZ R3, R67, R3, !PT ;  /* 0x0000000343037209 */ /* 0x000fe40007810000 */
[----:B------:R-:W-:Y:S01]  /*4840*/  FSEL R165, R118, -INF , !P5 ;  /* 0xff80000076a57808 */ /* 0x000fe20006800000 */
[----:B-1----:R-:W-:Y:S01]  /*4850*/  FFMA.FTZ R4, R68, UR6, -R2 ;  /* 0x0000000644047c23 */ /* 0x002fe20008010802 */
[----:B------:R-:W-:-:S02]  /*4860*/  FMNMX.FTZ R3, R166, R3, !PT ;  /* 0x00000003a6037209 */ /* 0x000fc40007810000 */
[----:B------:R-:W-:Y:S01]  /*4870*/  FSEL R68, R106, -INF , !P6 ;  /* 0xff8000006a447808 */ /* 0x000fe20007000000 */
[----:B------:R1:W-:Y:S01]  /*4880*/  MUFU.EX2 R169, R4 ;  /* 0x0000000400a97308 */ /* 0x0003e20000000800 */
[----:B------:R-:W-:Y:S02]  /*4890*/  FMNMX.FTZ R3, R165, R3, !PT ;  /* 0x00000003a5037209 */ /* 0x000fe40007810000 */
[C---:B------:R-:W-:Y:S02]  /*48a0*/  ISETP.GE.AND P6, PT, R23.reuse, R201, PT ;  /* 0x000000c91700720c */ /* 0x040fe40003fc6270 */
[----:B------:R-:W-:Y:S02]  /*48b0*/  FMNMX.FTZ R3, R164, R3, !PT ;  /* 0x00000003a4037209 */ /* 0x000fe40007810000 */
[----:B------:R-:W-:Y:S02]  /*48c0*/  ISETP.LT.OR P6, PT, R23, R197, P6 ;  /* 0x000000c51700720c */ /* 0x000fe400037c1670 */
[----:B------:R-:W-:Y:S01]  /*48d0*/  ISETP.GE.AND P5, PT, R20, R201, PT ;  /* 0x000000c91400720c */ /* 0x000fe20003fa6270 */
[----:B------:R-:W2:Y:S01]  /*48e0*/  SHFL.BFLY PT, R5, R3, 0x2, 0x1f ;  /* 0x0c401f0003057f89 */ /* 0x000ea200000e0000 */
[----:B------:R-:W-:-:S02]  /*48f0*/  FSEL R59, R204, -INF , !P6 ;  /* 0xff800000cc3b7808 */ /* 0x000fc40007000000 */
[----:B------:R-:W-:Y:S02]  /*4900*/  ISETP.GE.AND P6, PT, R25, R201, PT ;  /* 0x000000c91900720c */ /* 0x000fe40003fc6270 */
[-C--:B------:R-:W-:Y:S01]  /*4910*/  ISETP.LT.OR P5, PT, R20, R197.reuse, P5 ;  /* 0x000000c51400720c */ /* 0x080fe20002fa1670 */
[----:B-1----:R-:W-:Y:S01]  /*4920*/  FFMA.FTZ R4, R69, UR6, -R2 ;  /* 0x0000000645047c23 */ /* 0x002fe20008010802 */
[----:B------:R-:W-:Y:S02]  /*4930*/  ISETP.LT.OR P6, PT, R25, R197, P6 ;  /* 0x000000c51900720c */ /* 0x000fe400037c1670 */
[----:B------:R-:W-:Y:S01]  /*4940*/  FSEL R61, R101, -INF , !P5 ;  /* 0xff800000653d7808 */ /* 0x000fe20006800000 */
[----:B------:R1:W-:Y:S01]  /*4950*/  MUFU.EX2 R172, R4 ;  /* 0x0000000400ac7308 */ /* 0x0003e20000000800 */
[----:B------:R-:W-:-:S04]  /*4960*/  ISETP.GE.AND P5, PT, R26, R201, PT ;  /* 0x000000c91a00720c */ /* 0x000fc80003fa6270 */
[----:B------:R-:W-:Y:S02]  /*4970*/  ISETP.LT.OR P5, PT, R26, R197, P5 ;  /* 0x000000c51a00720c */ /* 0x000fe40002fa1670 */
[----:B--2---:R-:W-:Y:S01]  /*4980*/  FMNMX.FTZ R3, R3, R5, !PT ;  /* 0x0000000503037209 */ /* 0x004fe20007810000 */
[----:B-1----:R-:W-:-:S04]  /*4990*/  FFMA.FTZ R4, R70, UR6, -R2 ;  /* 0x0000000646047c23 */ /* 0x002fc80008010802 */
[----:B------:R-:W1:Y:S01]  /*49a0*/  SHFL.BFLY PT, R5, R3, 0x1, 0x1f ;  /* 0x0c201f0003057f89 */ /* 0x000e6200000e0000 */
[----:B------:R-:W-:Y:S01]  /*49b0*/  FSEL R70, R107, -INF , !P3 ;  /* 0xff8000006b467808 */ /* 0x000fe20005800000 */
[----:B------:R2:W-:Y:S01]  /*49c0*/  MUFU.EX2 R173, R4 ;  /* 0x0000000400ad7308 */ /* 0x0005e20000000800 */
[----:B------:R-:W-:-:S04]  /*49d0*/  ISETP.GE.AND P3, PT, R23, R200, PT ;  /* 0x000000c81700720c */ /* 0x000fc80003f66270 */
[----:B------:R-:W-:Y:S02]  /*49e0*/  ISETP.LT.OR P3, PT, R23, R196, P3 ;  /* 0x000000c41700720c */ /* 0x000fe40001f61670 */
[----:B------:R-:W-:Y:S02]  /*49f0*/  FSEL R23, R208, -INF , !P5 ;  /* 0xff800000d0177808 */ /* 0x000fe40006800000 */
[----:B------:R-:W-:-:S04]  /*4a00*/  ISETP.GE.AND P5, PT, R27, R201, PT ;  /* 0x000000c91b00720c */ /* 0x000fc80003fa6270 */
[----:B------:R-:W-:Y:S01]  /*4a10*/  ISETP.LT.OR P5, PT, R27, R197, P5 ;  /* 0x000000c51b00720c */ /* 0x000fe20002fa1670 */
[--C-:B--2---:R-:W-:Y:S01]  /*4a20*/  FFMA.FTZ R4, R72, UR6, -R2.reuse ;  /* 0x0000000648047c23 */ /* 0x104fe20008010802 */
[----:B------:R-:W-:Y:S02]  /*4a30*/  FSEL R72, R102, -INF , !P2 ;  /* 0xff80000066487808 */ /* 0x000fe40005000000 */
[----:B------:R-:W-:Y:S01]  /*4a40*/  ISETP.GE.AND P2, PT, R22, R200, PT ;  /* 0x000000c81600720c */ /* 0x000fe20003f46270 */
[----:B------:R2:W-:Y:S01]  /*4a50*/  MUFU.EX2 R176, R4 ;  /* 0x0000000400b07308 */ /* 0x0005e20000000800 */
[----:B-1----:R-:W-:Y:S01]  /*4a60*/  FMNMX.FTZ R40, R3, R5, !PT ;  /* 0x0000000503287209 */ /* 0x002fe20007810000 */
[----:B------:R-:W-:Y:S01]  /*4a70*/  FFMA.FTZ R3, R76, UR6, -R2 ;  /* 0x000000064c037c23 */ /* 0x000fe20008010802 */
[----:B------:R-:W-:Y:S02]  /*4a80*/  ISETP.LT.OR P2, PT, R22, R196, P2 ;  /* 0x000000c41600720c */ /* 0x000fe40001741670 */
[----:B------:R-:W-:-:S02]  /*4a90*/  FSETP.NEU.FTZ.AND P4, PT, R40, -INF , PT ;  /* 0xff8000002800780b */ /* 0x000fc40003f9d000 */
[----:B------:R-:W-:Y:S01]  /*4aa0*/  FSEL R22, R209, -INF , !P6 ;  /* 0xff800000d1167808 */ /* 0x000fe20007000000 */
[----:B------:R1:W3:Y:S01]  /*4ab0*/  MUFU.EX2 R114, R3 ;  /* 0x0000000300727308 */ /* 0x0002e20000000800 */
[-C--:B------:R-:W-:Y:S02]  /*4ac0*/  ISETP.GE.AND P6, PT, R29, R201.reuse, PT ;  /* 0x000000c91d00720c */ /* 0x080fe40003fc6270 */
[----:B------:R-:W-:Y:S02]  /*4ad0*/  FSEL R89, R207, -INF , !P2 ;  /* 0xff800000cf597808 */ /* 0x000fe40005000000 */
[----:B------:R-:W-:Y:S02]  /*4ae0*/  ISETP.GE.AND P2, PT, R28, R201, PT ;  /* 0x000000c91c00720c */ /* 0x000fe40003f46270 */
[----:B------:R-:W-:Y:S01]  /*4af0*/  FSEL R20, R217, -INF , !P5 ;  /* 0xff800000d9147808 */ /* 0x000fe20006800000 */
[----:B--2---:R-:W-:Y:S01]  /*4b00*/  FFMA.FTZ R4, R73, UR6, -R2 ;  /* 0x0000000649047c23 */ /* 0x004fe20008010802 */
[----:B------:R-:W-:-:S02]  /*4b10*/  FSEL R73, R103, -INF , !P1 ;  /* 0xff80000067497808 */ /* 0x000fc40004800000 */
[----:B------:R-:W-:Y:S01]  /*4b20*/  ISETP.GE.AND P1, PT, R26, R200, PT ;  /* 0x000000c81a00720c */ /* 0x000fe20003f26270 */
[----:B------:R2:W-:Y:S01]  /*4b30*/  MUFU.EX2 R177, R4 ;  /* 0x0000000400b17308 */ /* 0x0005e20000000800 */
[----:B------:R-:W-:Y:S02]  /*4b40*/  ISETP.LT.OR P2, PT, R28, R197, P2 ;  /* 0x000000c51c00720c */ /* 0x000fe40001741670 */
[----:B------:R-:W-:Y:S02]  /*4b50*/  ISETP.LT.OR P1, PT, R26, R196, P1 ;  /* 0x000000c41a00720c */ /* 0x000fe40000f21670 */
[----:B-1----:R-:W-:Y:S02]  /*4b60*/  FMNMX.FTZ R3, R87, R88, !PT ;  /* 0x0000005857037209 */ /* 0x002fe40007810000 */
[----:B------:R-:W-:Y:S02]  /*4b70*/  ISETP.GE.AND P5, PT, R30, R201, PT ;  /* 0x000000c91e00720c */ /* 0x000fe40003fa6270 */
[----:B------:R-:W-:-:S02]  /*4b80*/  FMNMX.FTZ R3, R86, R3, !PT ;  /* 0x0000000356037209 */ /* 0x000fc40007810000 */
[----:B------:R-:W-:Y:S02]  /*4b90*/  FSEL R21, R216, -INF , !P2 ;  /* 0xff800000d8157808 */ /* 0x000fe40005000000 */
[----:B------:R-:W-:Y:S02]  /*4ba0*/  FMNMX.FTZ R3, R84, R3, !PT ;  /* 0x0000000354037209 */ /* 0x000fe40007810000 */
[----:B------:R-:W-:Y:S01]  /*4bb0*/  ISETP.LT.OR P5, PT, R30, R197, P5 ;  /* 0x000000c51e00720c */ /* 0x000fe20002fa1670 */
[----:B--2---:R-:W-:Y:S01]  /*4bc0*/  FFMA.FTZ R4, R74, UR6, -R2 ;  /* 0x000000064a047c23 */ /* 0x004fe20008010802 */
[----:B------:R-:W-:-:S03]  /*4bd0*/  ISETP.GE.AND P2, PT, R29, R200, PT ;  /* 0x000000c81d00720c */ /* 0x000fc60003f46270 */
[----:B------:R1:W-:Y:S01]  /*4be0*/  MUFU.EX2 R180, R4 ;  /* 0x0000000400b47308 */ /* 0x0003e20000000800 */
[----:B------:R-:W-:-:S04]  /*4bf0*/  ISETP.LT.OR P2, PT, R29, R196, P2 ;  /* 0x000000c41d00720c */ /* 0x000fc80001741670 */
[----:B------:R-:W-:Y:S02]  /*4c00*/  FSEL R99, R226, -INF , !P2 ;  /* 0xff800000e2637808 */ /* 0x000fe40005000000 */
[----:B------:R-:W-:-:S04]  /*4c10*/  ISETP.GE.AND P2, PT, R32, R200, PT ;  /* 0x000000c82000720c */ /* 0x000fc80003f46270 */
[----:B------:R-:W-:Y:S01]  /*4c20*/  ISETP.LT.OR P2, PT, R32, R196, P2 ;  /* 0x000000c42000720c */ /* 0x000fe20001741670 */
[----:B-1----:R-:W-:-:S04]  /*4c30*/  FFMA.FTZ R4, R75, UR6, -R2 ;  /* 0x000000064b047c23 */ /* 0x002fc80008010802 */
[----:B------:R1:W-:Y:S02]  /*4c40*/  MUFU.EX2 R181, R4 ;  /* 0x0000000400b57308 */ /* 0x0003e40000000800 */
[----:B-1----:R-:W-:-:S06]  /*4c50*/  FFMA.FTZ R4, R77, UR6, -R2 ;  /* 0x000000064d047c23 */ /* 0x002fcc0008010802 */
[----:B------:R1:W-:Y:S02]  /*4c60*/  MUFU.EX2 R184, R4 ;  /* 0x0000000400b87308 */ /* 0x0003e40000000800 */
[----:B-1----:R-:W-:-:S06]  /*4c70*/  FFMA.FTZ R4, R78, UR6, -R2 ;  /* 0x000000064e047c23 */ /* 0x002fcc0008010802 */
[----:B------:R1:W-:Y:S02]  /*4c80*/  MUFU.EX2 R190, R4 ;  /* 0x0000000400be7308 */ /* 0x0003e40000000800 */
[----:B-1----:R-:W-:Y:S01]  /*4c90*/  FFMA.FTZ R4, R82, UR6, -R2 ;  /* 0x0000000652047c23 */ /* 0x002fe20008010802 */
[----:B------:R-:W-:Y:S02]  /*4ca0*/  FSEL R82, R206, -INF , !P3 ;  /* 0xff800000ce527808 */ /* 0x000fe40005800000 */
[----:B------:R-:W-:-:S03]  /*4cb0*/  ISETP.GE.AND P3, PT, R28, R200, PT ;  /* 0x000000c81c00720c */ /* 0x000fc60003f66270 */
[----:B------:R1:W-:Y:S01]  /*4cc0*/  MUFU.EX2 R191, R4 ;  /* 0x0000000400bf7308 */ /* 0x0003e20000000800 */
[----:B------:R-:W-:-:S04]  /*4cd0*/  ISETP.LT.OR P3, PT, R28, R196, P3 ;  /* 0x000000c41c00720c */ /* 0x000fc80001f61670 */
[----:B------:R-:W-:Y:S02]  /*4ce0*/  FSEL R95, R218, -INF , !P3 ;  /* 0xff800000da5f7808 */ /* 0x000fe40005800000 */
[----:B------:R-:W-:-:S04]  /*4cf0*/  ISETP.GE.AND P3, PT, R31, R201, PT ;  /* 0x000000c91f00720c */ /* 0x000fc80003f66270 */
[----:B------:R-:W-:Y:S01]  /*4d00*/  ISETP.LT.OR P3, PT, R31, R197, P3 ;  /* 0x000000c51f00720c */ /* 0x000fe20001f61670 */
[----:B-1----:R-:W-:Y:S01]  /*4d10*/  FFMA.FTZ R4, R83, UR6, -R2 ;  /* 0x0000000653047c23 */ /* 0x002fe20008010802 */
[----:B------:R-:W-:Y:S02]  /*4d20*/  FSEL R83, R210, -INF , !P1 ;  /* 0xff800000d2537808 */ /* 0x000fe40004800000 */
[----:B------:R-:W-:Y:S01]  /*4d30*/  ISETP.GE.AND P1, PT, R27, R200, PT ;  /* 0x000000c81b00720c */ /* 0x000fe20003f26270 */
[----:B------:R1:W-:Y:S01]  /*4d40*/  MUFU.EX2 R182, R4 ;  /* 0x0000000400b67308 */ /* 0x0003e20000000800 */
[----:B------:R-:W-:Y:S02]  /*4d50*/  FSEL R69, R225, -INF , !P3 ;  /* 0xff800000e1457808 */ /* 0x000fe40005800000 */
[----:B------:R-:W-:Y:S02]  /*4d60*/  ISETP.LT.OR P1, PT, R27, R196, P1 ;  /* 0x000000c41b00720c */ /* 0x000fe40000f21670 */
[----:B------:R-:W-:-:S02]  /*4d70*/  ISETP.GE.AND P3, PT, R33, R200, PT ;  /* 0x000000c82100720c */ /* 0x000fc40003f66270 */
[----:B------:R-:W-:Y:S02]  /*4d80*/  FSEL R98, R219, -INF , !P1 ;  /* 0xff800000db627808 */ /* 0x000fe40004800000 */
[----:B------:R-:W-:Y:S02]  /*4d90*/  ISETP.GE.AND P1, PT, R31, R200, PT ;  /* 0x000000c81f00720c */ /* 0x000fe40003f26270 */
[-C--:B------:R-:W-:Y:S02]  /*4da0*/  ISETP.LT.OR P3, PT, R33, R196.reuse, P3 ;  /* 0x000000c42100720c */ /* 0x080fe40001f61670 */
[----:B------:R-:W-:Y:S02]  /*4db0*/  ISETP.LT.OR P1, PT, R31, R196, P1 ;  /* 0x000000c41f00720c */ /* 0x000fe40000f21670 */
[----:B------:R-:W-:Y:S01]  /*4dc0*/  FSEL R106, R231, -INF , !P3 ;  /* 0xff800000e76a7808 */ /* 0x000fe20005800000 */
[----:B---3--:R-:W-:Y:S02]  /*4dd0*/  IMAD.MOV.U32 R231, RZ, RZ, R114 ;  /* 0x000000ffffe77224 */ /* 0x008fe400078e0072 */
[----:B-1----:R-:W-:Y:S01]  /*4de0*/  FFMA.FTZ R4, R79, UR6, -R2 ;  /* 0x000000064f047c23 */ /* 0x002fe20008010802 */
[----:B------:R-:W-:Y:S01]  /*4df0*/  FMUL.FTZ R2, R40, UR6 ;  /* 0x0000000628027c20 */ /* 0x000fe20008410000 */
[----:B------:R-:W-:-:S02]  /*4e00*/  FSEL R103, R227, -INF , !P1 ;  /* 0xff800000e3677808 */ /* 0x000fc40004800000 */
[----:B------:R-:W-:Y:S01]  /*4e10*/  ISETP.GE.AND P3, PT, R35, R201, PT ;  /* 0x000000c92300720c */ /* 0x000fe20003f66270 */
[----:B------:R-:W1:Y:S01]  /*4e20*/  MUFU.EX2 R183, R4 ;  /* 0x0000000400b77308 */ /* 0x000e620000000800 */
[----:B------:R-:W-:Y:S02]  /*4e30*/  FSEL R5, R2, RZ, P4 ;  /* 0x000000ff02057208 */ /* 0x000fe40002000000 */
[----:B------:R-:W-:Y:S02]  /*4e40*/  ISETP.LT.OR P4, PT, R29, R197, P6 ;  /* 0x000000c51d00720c */ /* 0x000fe40003781670 */
[----:B------:R-:W-:Y:S01]  /*4e50*/  ISETP.GE.AND P6, PT, R30, R200, PT ;  /* 0x000000c81e00720c */ /* 0x000fe20003fc6270 */
[----:B------:R-:W-:Y:S01]  /*4e60*/  FFMA.FTZ R2, R16, UR6, -R5 ;  /* 0x0000000610027c23 */ /* 0x000fe20008010805 */
[----:B------:R-:W-:Y:S02]  /*4e70*/  FSEL R25, R224, -INF , !P4 ;  /* 0xff800000e0197808 */ /* 0x000fe40006000000 */
[-C--:B------:R-:W-:Y:S01]  /*4e80*/  ISETP.GE.AND P4, PT, R32, R201.reuse, PT ;  /* 0x000000c92000720c */ /* 0x080fe20003f86270 */
[----:B------:R2:W-:Y:S01]  /*4e90*/  MUFU.EX2 R163, R2 ;  /* 0x0000000200a37308 */ /* 0x0005e20000000800 */
[----:B------:R-:W-:-:S02]  /*4ea0*/  ISETP.GE.AND P1, PT, R33, R201, PT ;  /* 0x000000c92100720c */ /* 0x000fc40003f26270 */
[-C--:B------:R-:W-:Y:S02]  /*4eb0*/  ISETP.LT.OR P4, PT, R32, R197.reuse, P4 ;  /* 0x000000c52000720c */ /* 0x080fe40002781670 */
[----:B------:R-:W-:Y:S02]  /*4ec0*/  ISETP.LT.OR P3, PT, R35, R197, P3 ;  /* 0x000000c52300720c */ /* 0x000fe40001f61670 */
[----:B------:R-:W-:Y:S01]  /*4ed0*/  FSEL R81, R236, -INF , !P4 ;  /* 0xff800000ec517808 */ /* 0x000fe20006000000 */
[----:B-1----:R-:W-:Y:S01]  /*4ee0*/  IMAD.MOV.U32 R236, RZ, RZ, R183 ;  /* 0x000000ffffec7224 */ /* 0x002fe200078e00b7 */
[----:B------:R-:W-:Y:S02]  /*4ef0*/  ISETP.GE.AND P4, PT, R36, R201, PT ;  /* 0x000000c92400720c */ /* 0x000fe40003f86270 */
[----:B------:R-:W-:Y:S02]  /*4f00*/  ISETP.LT.OR P6, PT, R30, R196, P6 ;  /* 0x000000c41e00720c */ /* 0x000fe400037c1670 */
[----:B------:R-:W-:-:S02]  /*4f10*/  ISETP.LT.OR P1, PT, R33, R197, P1 ;  /* 0x000000c52100720c */ /* 0x000fc40000f21670 */
[----:B------:R-:W-:Y:S01]  /*4f20*/  ISETP.LT.OR P4, PT, R36, R197, P4 ;  /* 0x000000c52400720c */ /* 0x000fe20002781670 */
[----:B--2---:R-:W-:Y:S01]  /*4f30*/  FFMA.FTZ R2, R17, UR6, -R5 ;  /* 0x0000000611027c23 */ /* 0x004fe20008010805 */
[----:B------:R-:W-:Y:S02]  /*4f40*/  FSEL R80, R229, -INF , !P1 ;  /* 0xff800000e5507808 */ /* 0x000fe40004800000 */
[----:B------:R-:W-:Y:S01]  /*4f50*/  FSEL R105, R230, -INF , !P6 ;  /* 0xff800000e6697808 */ /* 0x000fe20007000000 */
[----:B------:R1:W2:Y:S01]  /*4f60*/  MUFU.EX2 R162, R2 ;  /* 0x0000000200a27308 */ /* 0x0002a20000000800 */
[----:B------:R-:W-:Y:S01]  /*4f70*/  FSEL R96, R241, -INF , !P4 ;  /* 0xff800000f1607808 */ /* 0x000fe20006000000 */
[----:B------:R-:W-:Y:S01]  /*4f80*/  IMAD.MOV.U32 R241, RZ, RZ, R190 ;  /* 0x000000fffff17224 */ /* 0x000fe200078e00be */
[----:B------:R-:W-:Y:S02]  /*4f90*/  ISETP.GE.AND P4, PT, R42, R201, PT ;  /* 0x000000c92a00720c */ /* 0x000fe40003f86270 */
[----:B------:R-:W-:-:S02]  /*4fa0*/  FMNMX.FTZ R4, R91, R93, !PT ;  /* 0x0000005d5b047209 */ /* 0x000fc40007810000 */
[----:B------:R-:W-:Y:S02]  /*4fb0*/  ISETP.LT.OR P4, PT, R42, R197, P4 ;  /* 0x000000c52a00720c */ /* 0x000fe40002781670 */
[----:B------:R-:W-:Y:S02]  /*4fc0*/  FMNMX.FTZ R4, R94, R4, !PT ;  /* 0x000000045e047209 */ /* 0x000fe40007810000 */
[----:B------:R-:W-:Y:S01]  /*4fd0*/  FSEL R100, R245, -INF , !P4 ;  /* 0xff800000f5647808 */ /* 0x000fe20006000000 */
[----:B------:R-:W-:Y:S01]  /*4fe0*/  IMAD.MOV.U32 R245, RZ, RZ, R181 ;  /* 0x000000fffff57224 */ /* 0x000fe200078e00b5 */
[----:B------:R-:W-:Y:S02]  /*4ff0*/  ISETP.GE.AND P4, PT, R44, R201, PT ;  /* 0x000000c92c00720c */ /* 0x000fe40003f86270 */
[----:B------:R-:W-:Y:S01]  /*5000*/  FMNMX.FTZ R4, R92, R4, !PT ;  /* 0x000000045c047209 */ /* 0x000fe20007810000 */
[----:B-1----:R-:W-:Y:S01]  /*5010*/  FFMA.FTZ R2, R10, UR6, -R5 ;  /* 0x000000060a027c23 */ /* 0x002fe20008010805 */
[----:B------:R-:W-:-:S02]  /*5020*/  ISETP.LT.OR P4, PT, R44, R197, P4 ;  /* 0x000000c52c00720c */ /* 0x000fc40002781670 */
[----:B------:R-:W-:Y:S01]  /*5030*/  FMNMX.FTZ R4, R68, R4, !PT ;  /* 0x0000000444047209 */ /* 0x000fe20007810000 */
[----:B------:R1:W-:Y:S01]  /*5040*/  MUFU.EX2 R206, R2 ;  /* 0x0000000200ce7308 */ /* 0x0003e20000000800 */
[----:B------:R-:W-:Y:S01]  /*5050*/  FSEL R108, R249, -INF , !P4 ;  /* 0xff800000f96c7808 */ /* 0x000fe20006000000 */
[----:B------:R-:W-:Y:S01]  /*5060*/  IMAD.MOV.U32 R249, RZ, RZ, R177 ;  /* 0x000000fffff97224 */ /* 0x000fe200078e00b1 */
[----:B------:R-:W-:Y:S02]  /*5070*/  ISETP.GE.AND P4, PT, R46, R201, PT ;  /* 0x000000c92e00720c */ /* 0x000fe40003f86270 */
[----:B------:R-:W-:Y:S02]  /*5080*/  ISETP.GE.AND P1, PT, R34, R200, PT ;  /* 0x000000c82200720c */ /* 0x000fe40003f26270 */
[----:B------:R-:W-:Y:S02]  /*5090*/  ISETP.LT.OR P4, PT, R46, R197, P4 ;  /* 0x000000c52e00720c */ /* 0x000fe40002781670 */
[----:B------:R-:W-:-:S02]  /*50a0*/  ISETP.LT.OR P1, PT, R34, R196, P1 ;  /* 0x000000c42200720c */ /* 0x000fc40000f21670 */
[----:B------:R-:W-:Y:S01]  /*50b0*/  FSEL R115, R233, -INF , !P4 ;  /* 0xff800000e9737808 */ /* 0x000fe20006000000 */
[----:B------:R-:W-:Y:S01]  /*50c0*/  IMAD.MOV.U32 R233, RZ, RZ, R173 ;  /* 0x000000ffffe97224 */ /* 0x000fe200078e00ad */
[-C--:B------:R-:W-:Y:S02]  /*50d0*/  ISETP.GE.AND P6, PT, R35, R200.reuse, PT ;  /* 0x000000c82300720c */ /* 0x080fe40003fc6270 */
[----:B------:R-:W-:Y:S01]  /*50e0*/  ISETP.GE.AND P4, PT, R38, R200, PT ;  /* 0x000000c82600720c */ /* 0x000fe20003f86270 */
[----:B-1----:R-:W-:Y:S01]  /*50f0*/  FFMA.FTZ R2, R7, UR6, -R5 ;  /* 0x0000000607027c23 */ /* 0x002fe20008010805 */
[----:B------:R-:W-:Y:S02]  /*5100*/  FSEL R7, R228, -INF , !P5 ;  /* 0xff800000e4077808 */ /* 0x000fe40006800000 */
[----:B------:R-:W-:Y:S01]  /*5110*/  ISETP.GE.AND P5, PT, R34, R201, PT ;  /* 0x000000c92200720c */ /* 0x000fe20003fa6270 */
[----:B------:R1:W3:Y:S01]  /*5120*/  MUFU.EX2 R210, R2 ;  /* 0x0000000200d27308 */ /* 0x0002e20000000800 */
[----:B------:R-:W-:-:S02]  /*5130*/  ISETP.LT.OR P6, PT, R35, R196, P6 ;  /* 0x000000c42300720c */ /* 0x000fc400037c1670 */
[----:B------:R-:W-:Y:S02]  /*5140*/  ISETP.LT.OR P5, PT, R34, R197, P5 ;  /* 0x000000c52200720c */ /* 0x000fe40002fa1670 */
[----:B------:R-:W-:Y:S02]  /*5150*/  ISETP.LT.OR P4, PT, R38, R196, P4 ;  /* 0x000000c42600720c */ /* 0x000fe40002781670 */
[----:B------:R-:W-:Y:S01]  /*5160*/  FSEL R85, R237, -INF , !P5 ;  /* 0xff800000ed557808 */ /* 0x000fe20006800000 */
[----:B------:R-:W-:Y:S01]  /*5170*/  IMAD.MOV.U32 R237, RZ, RZ, R182 ;  /* 0x000000ffffed7224 */ /* 0x000fe200078e00b6 */
[----:B------:R-:W-:Y:S02]  /*5180*/  ISETP.GE.AND P5, PT, R36, R200, PT ;  /* 0x000000c82400720c */ /* 0x000fe40003fa6270 */
[----:B------:R-:W-:Y:S01]  /*5190*/  FSEL R101, R246, -INF , !P4 ;  /* 0xff800000f6657808 */ /* 0x000fe20006000000 */
[----:B------:R-:W-:Y:S01]  /*51a0*/  IMAD.MOV.U32 R246, RZ, RZ, R160 ;  /* 0x000000fffff67224 */ /* 0x000fe200078e00a0 */
[----:B------:R-:W-:-:S02]  /*51b0*/  ISETP.LT.OR P5, PT, R36, R196, P5 ;  /* 0x000000c42400720c */ /* 0x000fc40002fa1670 */
[----:B------:R-:W-:Y:S01]  /*51c0*/  FSEL R36, R240, -INF , !P3 ;  /* 0xff800000f0247808 */ /* 0x000fe20005800000 */
[----:B------:R-:W-:Y:S02]  /*51d0*/  IMAD.MOV.U32 R240, RZ, RZ, R191 ;  /* 0x000000fffff07224 */ /* 0x000fe400078e00bf */
[----:B-1----:R-:W-:Y:S01]  /*51e0*/  FFMA.FTZ R2, R6, UR6, -R5 ;  /* 0x0000000606027c23 */ /* 0x002fe20008010805 */
[C---:B------:R-:W-:Y:S02]  /*51f0*/  ISETP.GE.AND P3, PT, R38.reuse, R201, PT ;  /* 0x000000c92600720c */ /* 0x040fe40003f66270 */
[----:B------:R-:W-:Y:S01]  /*5200*/  FSEL R102, R243, -INF , !P5 ;  /* 0xff800000f3667808 */ /* 0x000fe20006800000 */
[----:B------:R1:W-:Y:S01]  /*5210*/  MUFU.EX2 R222, R2 ;  /* 0x0000000200de7308 */ /* 0x0003e20000000800 */
[----:B------:R-:W-:Y:S01]  /*5220*/  ISETP.LT.OR P3, PT, R38, R197, P3 ;  /* 0x000000c52600720c */ /* 0x000fe20001f61670 */
[----:B------:R-:W-:Y:S01]  /*5230*/  IMAD.MOV.U32 R243, RZ, RZ, R161 ;  /* 0x000000fffff37224 */ /* 0x000fe200078e00a1 */
[----:B------:R-:W-:-:S02]  /*5240*/  ISETP.GE.AND P5, PT, R46, R200, PT ;  /* 0x000000c82e00720c */ /* 0x000fc40003fa6270 */
[----:B------:R-:W-:Y:S01]  /*5250*/  FSEL R97, R244, -INF , !P3 ;  /* 0xff800000f4617808 */ /* 0x000fe20005800000 */
[----:B------:R-:W-:Y:S01]  /*5260*/  IMAD.MOV.U32 R244, RZ, RZ, R184 ;  /* 0x000000fffff47224 */ /* 0x000fe200078e00b8 */
[C---:B------:R-:W-:Y:S02]  /*5270*/  ISETP.GE.AND P3, PT, R43.reuse, R201, PT ;  /* 0x000000c92b00720c */ /* 0x040fe40003f66270 */
[----:B------:R-:W-:Y:S02]  /*5280*/  ISETP.LT.OR P5, PT, R46, R196, P5 ;  /* 0x000000c42e00720c */ /* 0x000fe40002fa1670 */
[----:B------:R-:W-:Y:S02]  /*5290*/  ISETP.LT.OR P3, PT, R43, R197, P3 ;  /* 0x000000c52b00720c */ /* 0x000fe40001f61670 */
[----:B------:R-:W-:Y:S02]  /*52a0*/  ISETP.GE.AND P4, PT, R47, R200, PT ;  /* 0x000000c82f00720c */ /* 0x000fe40003f86270 */
[----:B------:R-:W-:Y:S01]  /*52b0*/  FSEL R107, R248, -INF , !P3 ;  /* 0xff800000f86b7808 */ /* 0x000fe20005800000 */
[----:B------:R-:W-:-:S02]  /*52c0*/  IMAD.MOV.U32 R248, RZ, RZ, R180 ;  /* 0x000000fffff87224 */ /* 0x000fc400078e00b4 */
[----:B-1----:R-:W-:Y:S01]  /*52d0*/  FFMA.FTZ R2, R8, UR6, -R5 ;  /* 0x0000000608027c23 */ /* 0x002fe20008010805 */
[----:B------:R-:W-:Y:S02]  /*52e0*/  ISETP.GE.AND P3, PT, R45, R201, PT ;  /* 0x000000c92d00720c */ /* 0x000fe40003f66270 */
[----:B------:R-:W-:Y:S01]  /*52f0*/  ISETP.LT.OR P4, PT, R47, R196, P4 ;  /* 0x000000c42f00720c */ /* 0x000fe20002781670 */
[----:B------:R1:W-:Y:S01]  /*5300*/  MUFU.EX2 R224, R2 ;  /* 0x0000000200e07308 */ /* 0x0003e20000000800 */
[----:B------:R-:W-:Y:S02]  /*5310*/  ISETP.LT.OR P3, PT, R45, R197, P3 ;  /* 0x000000c52d00720c */ /* 0x000fe40001f61670 */
[----:B------:R-:W-:Y:S01]  /*5320*/  FSEL R113, R235, -INF , !P5 ;  /* 0xff800000eb717808 */ /* 0x000fe20006800000 */
[----:B------:R-:W-:Y:S01]  /*5330*/  IMAD.MOV.U32 R235, RZ, RZ, R149 ;  /* 0x000000ffffeb7224 */ /* 0x000fe200078e0095 */
[----:B------:R-:W-:Y:S01]  /*5340*/  FSEL R110, R232, -INF , !P3 ;  /* 0xff800000e86e7808 */ /* 0x000fe20005800000 */
[----:B------:R-:W-:Y:S01]  /*5350*/  IMAD.MOV.U32 R232, RZ, RZ, R176 ;  /* 0x000000ffffe87224 */ /* 0x000fe200078e00b0 */
[----:B------:R-:W-:-:S02]  /*5360*/  ISETP.GE.AND P3, PT, R47, R201, PT ;  /* 0x000000c92f00720c */ /* 0x000fc40003f66270 */
[----:B------:R-:W-:Y:S02]  /*5370*/  FSEL R117, R117, -INF , !P4 ;  /* 0xff80000075757808 */ /* 0x000fe40006000000 */
[----:B------:R-:W-:-:S04]  /*5380*/  ISETP.LT.OR P3, PT, R47, R197, P3 ;  /* 0x000000c52f00720c */ /* 0x000fc80001f61670 */
[----:B-----5:R-:W-:Y:S02]  /*5390*/  FSEL R116, R116, -INF , !P3 ;  /* 0xff80000074747808 */ /* 0x020fe40005800000 */
[----:B-1----:R-:W-:Y:S01]  /*53a0*/  FMNMX.FTZ R2, R66, R3, !PT ;  /* 0x0000000342027209 */ /* 0x002fe20007810000 */
[----:B------:R-:W-:Y:S01]  /*53b0*/  FFMA.FTZ R3, R9, UR6, -R5 ;  /* 0x0000000609037c23 */ /* 0x000fe20008010805 */
[C---:B------:R-:W-:Y:S02]  /*53c0*/  ISETP.GE.AND P3, PT, R48.reuse, R201, PT ;  /* 0x000000c93000720c */ /* 0x040fe40003f66270 */
[----:B------:R-:W-:Y:S01]  /*53d0*/  FMNMX.FTZ R2, R65, R2, !PT ;  /* 0x0000000241027209 */ /* 0x000fe20007810000 */
[----:B------:R1:W-:Y:S01]  /*53e0*/  MUFU.EX2 R219, R3 ;  /* 0x0000000300db7308 */ /* 0x0003e20000000800 */
[----:B------:R-:W-:Y:S02]  /*53f0*/  ISETP.LT.OR P3, PT, R48, R197, P3 ;  /* 0x000000c53000720c */ /* 0x000fe40001f61670 */
[----:B------:R-:W-:-:S02]  /*5400*/  FMNMX.FTZ R2, R64, R2, !PT ;  /* 0x0000000240027209 */ /* 0x000fc40007810000 */
[----:B------:R-:W-:Y:S02]  /*5410*/  FSEL R121, R121, -INF , !P3 ;  /* 0xff80000079797808 */ /* 0x000fe40005800000 */
[----:B------:R-:W-:Y:S02]  /*5420*/  FMNMX.FTZ R2, R61, R2, !PT ;  /* 0x000000023d027209 */ /* 0x000fe40007810000 */
[----:B------:R-:W-:Y:S02]  /*5430*/  ISETP.GE.AND P3, PT, R49, R201, PT ;  /* 0x000000c93100720c */ /* 0x000fe40003f66270 */
[----:B------:R-:W-:Y:S02]  /*5440*/  FMNMX.FTZ R2, R59, R2, !PT ;  /* 0x000000023b027209 */ /* 0x000fe40007810000 */
[----:B------:R-:W-:Y:S02]  /*5450*/  ISETP.LT.OR P3, PT, R49, R197, P3 ;  /* 0x000000c53100720c */ /* 0x000fe40001f61670 */
[----:B------:R-:W-:Y:S01]  /*5460*/  FMNMX.FTZ R2, R60, R2, !PT ;  /* 0x000000023c027209 */ /* 0x000fe20007810000 */
[----:B-1----:R-:W-:Y:S01]  /*5470*/  FFMA.FTZ R3, R13, UR6, -R5 ;  /* 0x000000060d037c23 */ /* 0x002fe20008010805 */
[----:B------:R-:W-:-:S02]  /*5480*/  FSEL R140, R192, -INF , !P3 ;  /* 0xff800000c08c7808 */ /* 0x000fc40005800000 */
[----:B------:R-:W-:Y:S01]  /*5490*/  FMNMX.FTZ R2, R23, R2, !PT ;  /* 0x0000000217027209 */ /* 0x000fe20007810000 */
[----:B------:R1:W-:Y:S01]  /*54a0*/  MUFU.EX2 R225, R3 ;  /* 0x0000000300e17308 */ /* 0x0003e20000000800 */
[----:B------:R-:W-:Y:S02]  /*54b0*/  ISETP.GE.AND P3, PT, R50, R201, PT ;  /* 0x000000c93200720c */ /* 0x000fe40003f66270 */
[----:B------:R-:W-:Y:S02]  /*54c0*/  FMNMX.FTZ R2, R22, R2, !PT ;  /* 0x0000000216027209 */ /* 0x000fe40007810000 */
[----:B------:R-:W-:Y:S02]  /*54d0*/  ISETP.LT.OR P3, PT, R50, R197, P3 ;  /* 0x000000c53200720c */ /* 0x000fe40001f61670 */
[----:B------:R-:W-:Y:S02]  /*54e0*/  FMNMX.FTZ R2, R21, R2, !PT ;  /* 0x0000000215027209 */ /* 0x000fe40007810000 */
[----:B------:R-:W-:-:S02]  /*54f0*/  FSEL R131, R193, -INF , !P3 ;  /* 0xff800000c1837808 */ /* 0x000fc40005800000 */
[----:B------:R-:W-:Y:S02]  /*5500*/  FMNMX.FTZ R2, R20, R2, !PT ;  /* 0x0000000214027209 */ /* 0x000fe40007810000 */
[C---:B------:R-:W-:Y:S02]  /*5510*/  ISETP.GE.AND P3, PT, R42.reuse, R200, PT ;  /* 0x000000c82a00720c */ /* 0x040fe40003f66270 */
[----:B------:R-:W-:Y:S01]  /*5520*/  FMNMX.FTZ R2, R25, R2, !PT ;  /* 0x0000000219027209 */ /* 0x000fe20007810000 */
[----:B-1----:R-:W-:Y:S01]  /*5530*/  FFMA.FTZ R3, R11, UR6, -R5 ;  /* 0x000000060b037c23 */ /* 0x002fe20008010805 */
[----:B------:R-:W-:Y:S02]  /*5540*/  ISETP.LT.OR P3, PT, R42, R196, P3 ;  /* 0x000000c42a00720c */ /* 0x000fe40001f61670 */
[----:B------:R-:W-:Y:S01]  /*5550*/  FMNMX.FTZ R2, R69, R2, !PT ;  /* 0x0000000245027209 */ /* 0x000fe20007810000 */
[----:B------:R1:W-:Y:S01]  /*5560*/  MUFU.EX2 R228, R3 ;  /* 0x0000000300e47308 */ /* 0x0003e20000000800 */
[----:B------:R-:W-:Y:S01]  /*5570*/  FSEL R42, R239, -INF , !P1 ;  /* 0xff800000ef2a7808 */ /* 0x000fe20004800000 */
[----:B------:R-:W-:Y:S01]  /*5580*/  IMAD.MOV.U32 R239, RZ, RZ, R169 ;  /* 0x000000ffffef7224 */ /* 0x000fe200078e00a9 */
[----:B------:R-:W-:-:S02]  /*5590*/  FMNMX.FTZ R2, R7, R2, !PT ;  /* 0x0000000207027209 */ /* 0x000fc40007810000 */
[----:B------:R-:W-:Y:S02]  /*55a0*/  ISETP.GE.AND P1, PT, R44, R200, PT ;  /* 0x000000c82c00720c */ /* 0x000fe40003f26270 */
[----:B------:R-:W-:Y:S02]  /*55b0*/  FMNMX.FTZ R2, R80, R2, !PT ;  /* 0x0000000250027209 */ /* 0x000fe40007810000 */
[----:B------:R-:W-:Y:S01]  /*55c0*/  FSEL R104, R247, -INF , !P3 ;  /* 0xff800000f7687808 */ /* 0x000fe20005800000 */
[----:B------:R-:W-:Y:S01]  /*55d0*/  IMAD.MOV.U32 R247, RZ, RZ, R157 ;  /* 0x000000fffff77224 */ /* 0x000fe200078e009d */
[----:B------:R-:W-:Y:S02]  /*55e0*/  FMNMX.FTZ R2, R81, R2, !PT ;  /* 0x0000000251027209 */ /* 0x000fe40007810000 */
[----:B------:R-:W-:Y:S02]  /*55f0*/  ISETP.LT.OR P1, PT, R44, R196, P1 ;  /* 0x000000c42c00720c */ /* 0x000fe40000f21670 */
[----:B------:R-:W-:Y:S01]  /*5600*/  FMNMX.FTZ R2, R85, R2, !PT ;  /* 0x0000000255027209 */ /* 0x000fe20007810000 */
[----:B-1----:R-:W-:Y:S01]  /*5610*/  FFMA.FTZ R3, R14, UR6, -R5 ;  /* 0x000000060e037c23 */ /* 0x002fe20008010805 */
[----:B------:R-:W-:Y:S01]  /*5620*/  FSEL R111, R251, -INF , !P1 ;  /* 0xff800000fb6f7808 */ /* 0x000fe20004800000 */
[----:B------:R-:W-:Y:S01]  /*5630*/  IMAD.MOV.U32 R251, RZ, RZ, R153 ;  /* 0x000000fffffb7224 */ /* 0x000fe200078e0099 */
[----:B------:R-:W-:Y:S01]  /*5640*/  FMNMX.FTZ R2, R36, R2, !PT ;  /* 0x0000000224027209 */ /* 0x000fe20007810000 */
[----:B------:R1:W-:Y:S01]  /*5650*/  MUFU.EX2 R230, R3 ;  /* 0x0000000300e67308 */ /* 0x0003e20000000800 */
[----:B------:R-:W-:-:S02]  /*5660*/  ISETP.GE.AND P3, PT, R48, R200, PT ;  /* 0x000000c83000720c */ /* 0x000fc40003f66270 */
[----:B------:R-:W-:Y:S02]  /*5670*/  FMNMX.FTZ R2, R96, R2, !PT ;  /* 0x0000000260027209 */ /* 0x000fe40007810000 */
[----:B------:R-:W-:Y:S02]  /*5680*/  ISETP.LT.OR P3, PT, R48, R196, P3 ;  /* 0x000000c43000720c */ /* 0x000fe40001f61670 */
[----:B------:R-:W-:Y:S02]  /*5690*/  FMNMX.FTZ R2, R97, R2, !PT ;  /* 0x0000000261027209 */ /* 0x000fe40007810000 */
[----:B----4-:R-:W-:Y:S02]  /*56a0*/  FSEL R120, R120, -INF , !P3 ;  /* 0xff80000078787808 */ /* 0x010fe40005800000 */
[----:B------:R-:W-:Y:S02]  /*56b0*/  FMNMX.FTZ R2, R100, R2, !PT ;  /* 0x0000000264027209 */ /* 0x000fe40007810000 */
[----:B------:R-:W-:-:S02]  /*56c0*/  ISETP.GE.AND P1, PT, R50, R200, PT ;  /* 0x000000c83200720c */ /* 0x000fc40003f26270 */
[----:B------:R-:W-:Y:S01]  /*56d0*/  F2FP.BF16.F32.PACK_AB R14, R144, R141 ;  /* 0x0000008d900e723e */ /* 0x000fe200000010ff */
[--C-:B-1----:R-:W-:Y:S01]  /*56e0*/  FFMA.FTZ R3, R15, UR6, -R5.reuse ;  /* 0x000000060f037c23 */ /* 0x102fe20008010805 */
[----:B------:R-:W-:Y:S02]  /*56f0*/  ISETP.LT.OR P1, PT, R50, R196, P1 ;  /* 0x000000c43200720c */ /* 0x000fe40000f21670 */
[----:B--2---:R-:W-:Y:S01]  /*5700*/  F2FP.BF16.F32.PACK_AB R13, R162, R163 ;  /* 0x000000a3a20d723e */ /* 0x004fe200000010ff */
[----:B------:R1:W-:Y:S01]  /*5710*/  MUFU.EX2 R229, R3 ;  /* 0x0000000300e57308 */ /* 0x0003e20000000800 */
[----:B---3--:R-:W-:Y:S01]  /*5720*/  F2FP.BF16.F32.PACK_AB R15, R210, R206 ;  /* 0x000000ced20f723e */ /* 0x008fe200000010ff */
[----:B-1----:R-:W-:-:S06]  /*5730*/  FFMA.FTZ R3, R19, UR6, -R5 ;  /* 0x0000000613037c23 */ /* 0x002fcc0008010805 */
[----:B------:R1:W-:Y:S02]  /*5740*/  MUFU.EX2 R227, R3 ;  /* 0x0000000300e37308 */ /* 0x0003e40000000800 */
[----:B-1----:R-:W-:-:S06]  /*5750*/  FFMA.FTZ R3, R18, UR6, -R5 ;  /* 0x0000000612037c23 */ /* 0x002fcc0008010805 */
[----:B------:R1:W-:Y:S02]  /*5760*/  MUFU.EX2 R226, R3 ;  /* 0x0000000300e27308 */ /* 0x0003e40000000800 */
[----:B-1----:R-:W-:Y:S01]  /*5770*/  FFMA.FTZ R3, R37, UR6, -R5 ;  /* 0x0000000625037c23 */ /* 0x002fe20008010805 */
[----:B------:R-:W-:Y:S01]  /*5780*/  FSEL R37, R238, -INF , !P2 ;  /* 0xff800000ee257808 */ /* 0x000fe20005000000 */
[----:B------:R-:W-:Y:S01]  /*5790*/  IMAD.MOV.U32 R238, RZ, RZ, R172 ;  /* 0x000000ffffee7224 */ /* 0x000fe200078e00ac */
[----:B------:R-:W-:-:S03]  /*57a0*/  ISETP.GE.AND P2, PT, R43, R200, PT ;  /* 0x000000c82b00720c */ /* 0x000fc60003f46270 */
[----:B------:R1:W-:Y:S01]  /*57b0*/  MUFU.EX2 R223, R3 ;  /* 0x0000000300df7308 */ /* 0x0003e20000000800 */
[----:B------:R-:W-:Y:S02]  /*57c0*/  ISETP.LT.OR P2, PT, R43, R196, P2 ;  /* 0x000000c42b00720c */ /* 0x000fe40001741670 */
[----:B------:R-:W-:Y:S01]  /*57d0*/  FSEL R43, R242, -INF , !P6 ;  /* 0xff800000f22b7808 */ /* 0x000fe20007000000 */
[----:B------:R-:W-:Y:S01]  /*57e0*/  IMAD.MOV.U32 R242, RZ, RZ, R168 ;  /* 0x000000fffff27224 */ /* 0x000fe200078e00a8 */
[C---:B------:R-:W-:Y:S02]  /*57f0*/  ISETP.GE.AND P6, PT, R45.reuse, R200, PT ;  /* 0x000000c82d00720c */ /* 0x040fe40003fc6270 */
[----:B------:R-:W-:Y:S01]  /*5800*/  FSEL R109, R250, -INF , !P2 ;  /* 0xff800000fa6d7808 */ /* 0x000fe20005000000 */
[----:B------:R-:W-:Y:S01]  /*5810*/  IMAD.MOV.U32 R250, RZ, RZ, R156 ;  /* 0x000000fffffa7224 */ /* 0x000fe200078e009c */
[----:B------:R-:W-:Y:S02]  /*5820*/  ISETP.LT.OR P6, PT, R45, R196, P6 ;  /* 0x000000c42d00720c */ /* 0x000fe400037c1670 */
[----:B------:R-:W-:-:S02]  /*5830*/  ISETP.GE.AND P2, PT, R49, R200, PT ;  /* 0x000000c83100720c */ /* 0x000fc40003f46270 */
[----:B------:R-:W-:Y:S01]  /*5840*/  FSEL R112, R234, -INF , !P6 ;  /* 0xff800000ea707808 */ /* 0x000fe20007000000 */
[----:B------:R-:W-:Y:S02]  /*5850*/  IMAD.MOV.U32 R234, RZ, RZ, R152 ;  /* 0x000000ffffea7224 */ /* 0x000fe400078e0098 */
[----:B-1----:R-:W-:Y:S01]  /*5860*/  FFMA.FTZ R3, R12, UR6, -R5 ;  /* 0x000000060c037c23 */ /* 0x002fe20008010805 */
[----:B------:R-:W-:-:S03]  /*5870*/  ISETP.LT.OR P2, PT, R49, R196, P2 ;  /* 0x000000c43100720c */ /* 0x000fc60001741670 */
[----:B------:R1:W-:Y:S01]  /*5880*/  MUFU.EX2 R218, R3 ;  /* 0x0000000300da7308 */ /* 0x0003e20000000800 */
[----:B------:R-:W-:Y:S01]  /*5890*/  FSEL R122, R194, -INF , !P2 ;  /* 0xff800000c27a7808 */ /* 0x000fe20005000000 */
[----:B------:R-:W-:Y:S01]  /*58a0*/  IMAD.MOV.U32 R194, RZ, RZ, R125 ;  /* 0x000000ffffc27224 */ /* 0x000fe200078e007d */
[----:B------:R-:W-:Y:S01]  /*58b0*/  FSEL R125, R195, -INF , !P1 ;  /* 0xff800000c37d7808 */ /* 0x000fe20004800000 */
[----:B------:R-:W-:Y:S02]  /*58c0*/  IMAD.MOV.U32 R195, RZ, RZ, R148 ;  /* 0x000000ffffc37224 */ /* 0x000fe400078e0094 */
[----:B-1----:R-:W-:-:S04]  /*58d0*/  FFMA.FTZ R3, R39, UR6, -R5 ;  /* 0x0000000627037c23 */ /* 0x002fc80008010805 */
[----:B------:R1:W-:Y:S02]  /*58e0*/  MUFU.EX2 R217, R3 ;  /* 0x0000000300d97308 */ /* 0x0003e40000000800 */
[----:B-1----:R-:W-:Y:S01]  /*58f0*/  FMNMX.FTZ R3, R107, R2, !PT ;  /* 0x000000026b037209 */ /* 0x002fe20007810000 */
[----:B------:R-:W-:-:S03]  /*5900*/  FFMA.FTZ R2, R24, UR6, -R5 ;  /* 0x0000000618027c23 */ /* 0x000fc60008010805 */
[----:B------:R-:W-:Y:S02]  /*5910*/  FMNMX.FTZ R3, R108, R3, !PT ;  /* 0x000000036c037209 */ /* 0x000fe40007810000 */
[----:B------:R1:W-:Y:S02]  /*5920*/  MUFU.EX2 R216, R2 ;  /* 0x0000000200d87308 */ /* 0x0003e40000000800 */
[----:B------:R-:W-:-:S04]  /*5930*/  FMNMX.FTZ R3, R110, R3, !PT ;  /* 0x000000036e037209 */ /* 0x000fc80007810000 */
[----:B------:R-:W-:Y:S01]  /*5940*/  FMNMX.FTZ R39, R115, R3, !PT ;  /* 0x0000000373277209 */ /* 0x000fe20007810000 */
[----:B------:R-:W-:-:S03]  /*5950*/  FFMA.FTZ R3, R51, UR6, -R5 ;  /* 0x0000000633037c23 */ /* 0x000fc60008010805 */
[----:B------:R-:W-:Y:S01]  /*5960*/  FMNMX.FTZ R39, R116, R39, !PT ;  /* 0x0000002774277209 */ /* 0x000fe20007810000 */
[----:B------:R2:W-:Y:S03]  /*5970*/  MUFU.EX2 R214, R3 ;  /* 0x0000000300d67308 */ /* 0x0005e60000000800 */
[----:B------:R-:W-:Y:S02]  /*5980*/  FMNMX.FTZ R39, R121, R39, !PT ;  /* 0x0000002779277209 */ /* 0x000fe40007810000 */
[----:B-1----:R-:W-:Y:S01]  /*5990*/  FMNMX.FTZ R2, R70, R4, !PT ;  /* 0x0000000446027209 */ /* 0x002fe20007810000 */
[----:B------:R-:W-:Y:S01]  /*59a0*/  FFMA.FTZ R4, R52, UR6, -R5 ;  /* 0x0000000634047c23 */ /* 0x000fe20008010805 */
[----:B------:R-:W-:Y:S02]  /*59b0*/  FMNMX.FTZ R39, R140, R39, !PT ;  /* 0x000000278c277209 */ /* 0x000fe40007810000 */
[----:B------:R-:W-:Y:S01]  /*59c0*/  FMNMX.FTZ R2, R72, R2, !PT ;  /* 0x0000000248027209 */ /* 0x000fe20007810000 */
[----:B------:R1:W-:Y:S01]  /*59d0*/  MUFU.EX2 R215, R4 ;  /* 0x0000000400d77308 */ /* 0x0003e20000000800 */
[----:B------:R-:W-:-:S02]  /*59e0*/  FMNMX.FTZ R39, R131, R39, !PT ;  /* 0x0000002783277209 */ /* 0x000fc40007810000 */
        /* <DEDUP_REMOVED lines=10> */
[----:B--2---:R-:W-:-:S03]  /*5a90*/  FFMA.FTZ R3, R54, UR6, -R5 ;  /* 0x0000000636037c23 */ /* 0x004fc60008010805 */
[----:B------:R-:W-:Y:S01]  /*5aa0*/  FMNMX.FTZ R2, R99, R2, !PT ;  /* 0x0000000263027209 */ /* 0x000fe20007810000 */
[----:B------:R2:W-:Y:S03]  /*5ab0*/  MUFU.EX2 R209, R3 ;  /* 0x0000000300d17308 */ /* 0x0005e60000000800 */
[----:B------:R-:W-:-:S04]  /*5ac0*/  FMNMX.FTZ R2, R103, R2, !PT ;  /* 0x0000000267027209 */ /* 0x000fc80007810000 */
[----:B------:R-:W-:Y:S02]  /*5ad0*/  FMNMX.FTZ R2, R105, R2, !PT ;  /* 0x0000000269027209 */ /* 0x000fe40007810000 */
[----:B-1----:R-:W-:-:S05]  /*5ae0*/  FMNMX.FTZ R39, R39, R4, !PT ;  /* 0x0000000427277209 */ /* 0x002fca0007810000 */
[----:B------:R-:W1:Y:S01]  /*5af0*/  SHFL.BFLY PT, R4, R39, 0x1, 0x1f ;  /* 0x0c201f0027047f89 */ /* 0x000e6200000e0000 */
[----:B--2---:R-:W-:-:S04]  /*5b00*/  FFMA.FTZ R3, R62, UR6, -R5 ;  /* 0x000000063e037c23 */ /* 0x004fc80008010805 */
[----:B------:R2:W-:Y:S01]  /*5b10*/  MUFU.EX2 R208, R3 ;  /* 0x0000000300d07308 */ /* 0x0005e20000000800 */
[----:B-1----:R-:W-:Y:S01]  /*5b20*/  FMNMX.FTZ R39, R39, R4, !PT ;  /* 0x0000000427277209 */ /* 0x002fe20007810000 */
[----:B--2---:R-:W-:-:S03]  /*5b30*/  FFMA.FTZ R3, R53, UR6, -R5 ;  /* 0x0000000635037c23 */ /* 0x004fc60008010805 */
[----:B------:R-:W-:-:S03]  /*5b40*/  FSETP.NEU.FTZ.AND P3, PT, R39, -INF , PT ;  /* 0xff8000002700780b */ /* 0x000fc60003f7d000 */
[----:B------:R1:W-:Y:S01]  /*5b50*/  MUFU.EX2 R207, R3 ;  /* 0x0000000300cf7308 */ /* 0x0003e20000000800 */
[----:B------:R-:W-:-:S05]  /*5b60*/  FMUL.FTZ R4, R39, UR6 ;  /* 0x0000000627047c20 */ /* 0x000fca0008410000 */
[----:B------:R-:W-:Y:S02]  /*5b70*/  FSEL R4, R4, RZ, P3 ;  /* 0x000000ff04047208 */ /* 0x000fe40001800000 */
[----:B-1----:R-:W-:Y:S01]  /*5b80*/  FMNMX.FTZ R3, R106, R2, !PT ;  /* 0x000000026a037209 */ /* 0x002fe20007810000 */
[----:B------:R-:W-:-:S03]  /*5b90*/  FFMA.FTZ R2, R63, UR6, -R5 ;  /* 0x000000063f027c23 */ /* 0x000fc60008010805 */
[----:B------:R-:W-:Y:S01]  /*5ba0*/  FMNMX.FTZ R3, R37, R3, !PT ;  /* 0x0000000325037209 */ /* 0x000fe20007810000 */
[----:B------:R1:W-:Y:S03]  /*5bb0*/  MUFU.EX2 R205, R2 ;  /* 0x0000000200cd7308 */ /* 0x0003e60000000800 */
[----:B-1----:R-:W-:Y:S01]  /*5bc0*/  FMNMX.FTZ R2, R42, R3, !PT ;  /* 0x000000032a027209 */ /* 0x002fe20007810000 */
[----:B------:R-:W-:-:S03]  /*5bd0*/  FFMA.FTZ R3, R57, UR6, -R5 ;  /* 0x0000000639037c23 */ /* 0x000fc60008010805 */
        /* <DEDUP_REMOVED lines=18> */
[----:B------:R-:W-:Y:S01]  /*5d00*/  FMNMX.FTZ R38, R120, R2, !PT ;  /* 0x0000000278267209 */ /* 0x000fe20007810000 */
[----:B------:R-:W-:-:S03]  /*5d10*/  FFMA.FTZ R2, R87, UR6, -R4 ;  /* 0x0000000657027c23 */ /* 0x000fc60008010804 */
[----:B------:R-:W-:Y:S02]  /*5d20*/  FMNMX.FTZ R38, R122, R38, !PT ;  /* 0x000000267a267209 */ /* 0x000fe40007810000 */
[----:B------:R2:W-:Y:S02]  /*5d30*/  MUFU.EX2 R154, R2 ;  /* 0x00000002009a7308 */ /* 0x0005e40000000800 */
[----:B------:R-:W-:-:S05]  /*5d40*/  FMNMX.FTZ R38, R125, R38, !PT ;  /* 0x000000267d267209 */ /* 0x000fca0007810000 */
[----:B------:R-:W3:Y:S01]  /*5d50*/  SHFL.BFLY PT, R6, R38, 0x2, 0x1f ;  /* 0x0c401f0026067f89 */ /* 0x000ee200000e0000 */
[----:B-1----:R-:W-:-:S04]  /*5d60*/  FFMA.FTZ R3, R64, UR6, -R4 ;  /* 0x0000000640037c23 */ /* 0x002fc80008010804 */
[----:B------:R1:W-:Y:S01]  /*5d70*/  MUFU.EX2 R176, R3 ;  /* 0x0000000300b07308 */ /* 0x0003e20000000800 */
[----:B--2---:R-:W-:-:S07]  /*5d80*/  FFMA.FTZ R2, R88, UR6, -R4 ;  /* 0x0000000658027c23 */ /* 0x004fce0008010804 */
[----:B------:R2:W4:Y:S01]  /*5d90*/  MUFU.EX2 R152, R2 ;  /* 0x0000000200987308 */ /* 0x0005220000000800 */
[----:B---3--:R-:W-:Y:S01]  /*5da0*/  FMNMX.FTZ R38, R38, R6, !PT ;  /* 0x0000000626267209 */ /* 0x008fe20007810000 */
[----:B------:R-:W-:-:S04]  /*5db0*/  IMAD R6, R189, 0x20, R185 ;  /* 0x00000020bd067824 */ /* 0x000fc800078e02b9 */
[----:B-1----:R-:W1:Y:S01]  /*5dc0*/  SHFL.BFLY PT, R3, R38, 0x1, 0x1f ;  /* 0x0c201f0026037f89 */ /* 0x002e6200000e0000 */
[----:B--2---:R-:W-:Y:S01]  /*5dd0*/  FFMA.FTZ R2, R86, UR6, -R4 ;  /* 0x0000000656027c23 */ /* 0x004fe20008010804 */
[----:B----4-:R-:W-:-:S03]  /*5de0*/  F2FP.BF16.F32.PACK_AB R8, R152, R154 ;  /* 0x0000009a9808723e */ /* 0x010fc600000010ff */
[----:B------:R2:W-:Y:S02]  /*5df0*/  MUFU.EX2 R160, R2 ;  /* 0x0000000200a07308 */ /* 0x0005e40000000800 */
[----:B--2---:R-:W-:Y:S01]  /*5e00*/  FFMA.FTZ R2, R84, UR6, -R4 ;  /* 0x0000000654027c23 */ /* 0x004fe20008010804 */
[----:B-1----:R-:W-:-:S05]  /*5e10*/  FMNMX.FTZ R38, R38, R3, !PT ;  /* 0x0000000326267209 */ /* 0x002fca0007810000 */
[----:B------:R1:W2:Y:S01]  /*5e20*/  MUFU.EX2 R161, R2 ;  /* 0x0000000200a17308 */ /* 0x0002a20000000800 */
[C---:B------:R-:W-:Y:S01]  /*5e30*/  FSETP.NEU.FTZ.AND P1, PT, R38.reuse, -INF , PT ;  /* 0xff8000002600780b */ /* 0x040fe20003f3d000 */
[----:B------:R-:W-:-:S05]  /*5e40*/  FMUL.FTZ R3, R38, UR6 ;  /* 0x0000000626037c20 */ /* 0x000fca0008410000 */
[----:B------:R-:W-:Y:S01]  /*5e50*/  FSEL R3, R3, RZ, P1 ;  /* 0x000000ff03037208 */ /* 0x000fe20000800000 */
[----:B-1----:R-:W-:Y:S01]  /*5e60*/  FFMA.FTZ R2, R66, UR6, -R4 ;  /* 0x0000000642027c23 */ /* 0x002fe20008010804 */
[----:B--2---:R-:W-:-:S03]  /*5e70*/  F2FP.BF16.F32.PACK_AB R10, R161, R160 ;  /* 0x000000a0a10a723e */ /* 0x004fc600000010ff */
        /* <DEDUP_REMOVED lines=17> */
[----:B-1----:R-:W-:Y:S02]  /*5f90*/  IMAD.IADD R2, R252, 0x1, R6 ;  /* 0x00000001fc027824 */ /* 0x002fe400078e0206 */
[----:B------:R-:W-:Y:S01]  /*5fa0*/  FFMA.FTZ R6, R91, UR6, -R3 ;  /* 0x000000065b067c23 */ /* 0x000fe20008010803 */
[----:B------:R-:W-:Y:S02]  /*5fb0*/  IMAD.MOV.U32 R252, RZ, RZ, R134 ;  /* 0x000000fffffc7224 */ /* 0x000fe400078e0086 */
[----:B------:R-:W-:Y:S01]  /*5fc0*/  LEA R184, R2, UR4, 0x1 ;  /* 0x0000000402b87c11 */ /* 0x000fe2000f8e08ff */
[----:B------:R1:W-:Y:S01]  /*5fd0*/  MUFU.EX2 R119, R6 ;  /* 0x0000000600777308 */ /* 0x0003e20000000800 */
[----:B------:R-:W-:-:S03]  /*5fe0*/  FFMA.FTZ R2, R164, UR6, -R5 ;  /* 0x00000006a4027c23 */ /* 0x000fc60008010805 */
[----:B------:R-:W-:Y:S02]  /*5ff0*/  IMAD R185, R0, 0x2, R184 ;  /* 0x0000000200b97824 */ /* 0x000fe400078e02b8 */
[----:B------:R-:W-:Y:S01]  /*6000*/  FFMA.FTZ R0, R93, UR6, -R3 ;  /* 0x000000065d007c23 */ /* 0x000fe20008010803 */
[----:B------:R-:W2:Y:S03]  /*6010*/  LDSM.16.MT88.4 R16, [R184+0x4000] ;  /* 0x00400000b810783b */ /* 0x000ea60000004200 */
[----:B------:R3:W4:Y:S01]  /*6020*/  MUFU.EX2 R118, R0 ;  /* 0x0000000000767308 */ /* 0x0007220000000800 */
[----:B------:R-:W5:Y:S04]  /*6030*/  LDSM.16.MT88.4 R20, [R185+0x4000] ;  /* 0x00400000b914783b */ /* 0x000f680000004200 */
[----:B------:R-:W5:Y:S01]  /*6040*/  LDSM.16.MT88.4 R28, [R185+0x4400] ;  /* 0x00440000b91c783b */ /* 0x000f620000004200 */
[----:B-1----:R-:W-:-:S05]  /*6050*/  IMAD.MOV.U32 R6, RZ, RZ, R124 ;  /* 0x000000ffff067224 */ /* 0x002fca00078e007c */
[----:B------:R-:W-:Y:S01]  /*6060*/  F2FP.BF16.F32.PACK_AB R12, R136, R6 ;  /* 0x00000006880c723e */ /* 0x000fe200000010ff */
[----:B---3--:R-:W-:Y:S01]  /*6070*/  FFMA.FTZ R0, R94, UR6, -R3 ;  /* 0x000000065e007c23 */ /* 0x008fe20008010803 */
[----:B----4-:R-:W-:-:S03]  /*6080*/  F2FP.BF16.F32.PACK_AB R9, R118, R119 ;  /* 0x000000777609723e */ /* 0x010fc600000010ff */
[----:B------:R1:W-:Y:S02]  /*6090*/  MUFU.EX2 R124, R0 ;  /* 0x00000000007c7308 */ /* 0x0003e40000000800 */
[----:B--2---:R-:W-:Y:S01]  /*60a0*/  HMMA.16816.F32.BF16 R76, R12, R16, RZ ;  /* 0x000000100c4c723c */ /* 0x004fe200000418ff */
[----:B-1----:R-:W-:-:S05]  /*60b0*/  FFMA.FTZ R0, R92, UR6, -R3 ;  /* 0x000000065c007c23 */ /* 0x002fca0008010803 */
[----:B------:R1:W2:Y:S01]  /*60c0*/  MUFU.EX2 R128, R0 ;  /* 0x0000000000807308 */ /* 0x0002a20000000800 */
[-C--:B-----5:R-:W-:Y:S01]  /*60d0*/  HMMA.16816.F32.BF16 R56, R12, R20.reuse, RZ ;  /* 0x000000140c38723c */ /* 0x0a0fe200000418ff */
[----:B-1----:R-:W-:Y:S01]  /*60e0*/  FFMA.FTZ R0, R25, UR6, -R4 ;  /* 0x0000000619007c23 */ /* 0x002fe20008010804 */
[----:B--2---:R-:W-:Y:S01]  /*60f0*/  F2FP.BF16.F32.PACK_AB R11, R128, R124 ;  /* 0x0000007c800b723e */ /* 0x004fe200000010ff */
[----:B------:R-:W1:Y:S04]  /*6100*/  LDSM.16.MT88.4 R24, [R184+0x4400] ;  /* 0x00440000b818783b */ /* 0x000e680000004200 */
[----:B------:R2:W-:Y:S02]  /*6110*/  MUFU.EX2 R179, R0 ;  /* 0x0000000000b37308 */ /* 0x0005e40000000800 */
[C---:B------:R-:W-:Y:S06]  /*6120*/  HMMA.16816.F32.BF16 R44, R8.reuse, R20, RZ ;  /* 0x00000014082c723c */ /* 0x040fec00000418ff */
[C---:B------:R-:W-:Y:S06]  /*6130*/  HMMA.16816.F32.BF16 R32, R8.reuse, R16, RZ ;  /* 0x000000100820723c */ /* 0x040fec00000418ff */
[----:B------:R-:W-:Y:S01]  /*6140*/  HMMA.16816.F32.BF16 R48, R8, R18, RZ ;  /* 0x000000120830723c */ /* 0x000fe200000418ff */
[----:B--2---:R-:W-:-:S04]  /*6150*/  FFMA.FTZ R0, R68, UR6, -R3 ;  /* 0x0000000644007c23 */ /* 0x004fc80008010803 */
[----:B------:R2:W-:Y:S01]  /*6160*/  MUFU.EX2 R153, R0 ;  /* 0x0000000000997308 */ /* 0x0005e20000000800 */
[----:B------:R-:W-:Y:S07]  /*6170*/  HMMA.16816.F32.BF16 R52, R8, R22, RZ ;  /* 0x000000160834723c */ /* 0x000fee00000418ff */
[----:B------:R-:W-:Y:S02]  /*6180*/  F2FP.BF16.F32.PACK_AB R8, R174, R171 ;  /* 0x000000abae08723e */ /* 0x000fe400000010ff */
[----:B------:R-:W-:Y:S01]  /*6190*/  F2FP.BF16.F32.PACK_AB R10, R177, R176 ;  /* 0x000000b0b10a723e */ /* 0x000fe200000010ff */
[----:B--2---:R-:W-:-:S04]  /*61a0*/  FFMA.FTZ R0, R70, UR6, -R3 ;  /* 0x0000000646007c23 */ /* 0x004fc80008010803 */
[----:B------:R2:W3:Y:S02]  /*61b0*/  MUFU.EX2 R155, R0 ;  /* 0x00000000009b7308 */ /* 0x0004e40000000800 */
[----:B--2---:R-:W-:Y:S01]  /*61c0*/  FFMA.FTZ R0, R72, UR6, -R3 ;  /* 0x0000000648007c23 */ /* 0x004fe20008010803 */
[----:B---3--:R-:W-:-:S05]  /*61d0*/  F2FP.BF16.F32.PACK_AB R9, R155, R153 ;  /* 0x000000999b09723e */ /* 0x008fca00000010ff */
[----:B------:R2:W-:Y:S02]  /*61e0*/  MUFU.EX2 R169, R0 ;  /* 0x0000000000a97308 */ /* 0x0005e40000000800 */
[----:B--2---:R-:W-:Y:S02]  /*61f0*/  FFMA.FTZ R0, R73, UR6, -R3 ;  /* 0x0000000649007c23 */ /* 0x004fe40008010803 */
[C---:B------:R-:W-:Y:S01]  /*6200*/  HMMA.16816.F32.BF16 R72, R12.reuse, R18, RZ ;  /* 0x000000120c48723c */ /* 0x040fe200000418ff */
[----:B------:R-:W-:Y:S03]  /*6210*/  LDSM.16.MT88.4 R16, [R185+0x4800] ;  /* 0x00480000b910783b */ /* 0x000fe60000004200 */
[----:B------:R2:W3:Y:S02]  /*6220*/  MUFU.EX2 R170, R0 ;  /* 0x0000000000aa7308 */ /* 0x0004e40000000800 */
[----:B--2---:R-:W-:Y:S01]  /*6230*/  FFMA.FTZ R0, R69, UR6, -R4 ;  /* 0x0000000645007c23 */ /* 0x004fe20008010804 */
[----:B---3--:R-:W-:Y:S01]  /*6240*/  F2FP.BF16.F32.PACK_AB R11, R170, R169 ;  /* 0x000000a9aa0b723e */ /* 0x008fe200000010ff */
[----:B------:R-:W-:Y:S01]  /*6250*/  HMMA.16816.F32.BF16 R68, R12, R22, RZ ;  /* 0x000000160c44723c */ /* 0x000fe200000418ff */
[----:B------:R-:W2:Y:S03]  /*6260*/  LDSM.16.MT88.4 R20, [R184+0x4800] ;  /* 0x00480000b814783b */ /* 0x000ea60000004200 */
[----:B------:R3:W-:Y:S02]  /*6270*/  MUFU.EX2 R175, R0 ;  /* 0x0000000000af7308 */ /* 0x0007e40000000800 */
[----:B------:R-:W-:Y:S01]  /*6280*/  HMMA.16816.F32.BF16 R60, R8, R28, R44 ;  /* 0x0000001c083c723c */ /* 0x000fe2000004182c */
[----:B------:R-:W-:-:S02]  /*6290*/  F2FP.BF16.F32.PACK_AB R12, R167, R145 ;  /* 0x00000091a70c723e */ /* 0x000fc400000010ff */
[----:B------:R-:W-:Y:S02]  /*62a0*/  F2FP.BF16.F32.PACK_AB R13, R224, R222 ;  /* 0x000000dee00d723e */ /* 0x000fe400000010ff */
[----:B------:R-:W-:Y:S01]  /*62b0*/  F2FP.BF16.F32.PACK_AB R15, R225, R219 ;  /* 0x000000dbe10f723e */ /* 0x000fe200000010ff */
[C---:B-1----:R-:W-:Y:S06]  /*62c0*/  HMMA.16816.F32.BF16 R64, R8.reuse, R24, R32 ;  /* 0x000000180840723c */ /* 0x042fec0000041820 */
[----:B------:R-:W-:Y:S01]  /*62d0*/  HMMA.16816.F32.BF16 R44, R8, R26, R48 ;  /* 0x0000001a082c723c */ /* 0x000fe20000041830 */
[----:B---3--:R-:W-:Y:S01]  /*62e0*/  FFMA.FTZ R0, R7, UR6, -R4 ;  /* 0x0000000607007c23 */ /* 0x008fe20008010804 */
[----:B------:R-:W-:-:S03]  /*62f0*/  IMAD.MOV.U32 R7, RZ, RZ, R129 ;  /* 0x000000ffff077224 */ /* 0x000fc600078e0081 */
[----:B------:R1:W-:Y:S01]  /*6300*/  MUFU.EX2 R173, R0 ;  /* 0x0000000000ad7308 */ /* 0x0003e20000000800 */
[----:B------:R-:W-:Y:S01]  /*6310*/  HMMA.16816.F32.BF16 R48, R8, R30, R52 ;  /* 0x0000001e0830723c */ /* 0x000fe20000041834 */
[----:B------:R-:W-:-:S06]  /*6320*/  F2FP.BF16.F32.PACK_AB R14, R7, R137 ;  /* 0x00000089070e723e */ /* 0x000fcc00000010ff */
[----:B------:R-:W-:Y:S01]  /*6330*/  F2FP.BF16.F32.PACK_AB R8, R180, R178 ;  /* 0x000000b2b408723e */ /* 0x000fe200000010ff */
[----:B------:R-:W-:Y:S01]  /*6340*/  HMMA.16816.F32.BF16 R76, R12, R24, R76 ;  /* 0x000000180c4c723c */ /* 0x000fe2000004184c */
[----:B------:R-:W-:-:S05]  /*6350*/  F2FP.BF16.F32.PACK_AB R10, R183, R181 ;  /* 0x000000b5b70a723e */ /* 0x000fca00000010ff */
[----:B------:R-:W-:Y:S01]  /*6360*/  HMMA.16816.F32.BF16 R52, R12, R26, R72 ;  /* 0x0000001a0c34723c */ /* 0x000fe20000041848 */
[----:B------:R-:W-:Y:S01]  /*6370*/  LDSM.16.MT88.4 R24, [R185+0x4c00] ;  /* 0x004c0000b918783b */ /* 0x000fe20000004200 */
[----:B-1----:R-:W-:-:S04]  /*6380*/  FFMA.FTZ R0, R80, UR6, -R4 ;  /* 0x0000000650007c23 */ /* 0x002fc80008010804 */
[----:B------:R1:W-:Y:S01]  /*6390*/  MUFU.EX2 R172, R0 ;  /* 0x0000000000ac7308 */ /* 0x0003e20000000800 */
[----:B------:R-:W-:Y:S01]  /*63a0*/  HMMA.16816.F32.BF16 R32, R12, R30, R68 ;  /* 0x0000001e0c20723c */ /* 0x000fe20000041844 */
[----:B-1----:R-:W-:-:S06]  /*63b0*/  FFMA.FTZ R0, R82, UR6, -R3 ;  /* 0x0000000652007c23 */ /* 0x002fcc0008010803 */
[----:B------:R1:W-:Y:S02]  /*63c0*/  MUFU.EX2 R129, R0 ;  /* 0x0000000000817308 */ /* 0x0003e40000000800 */
[----:B-1----:R-:W-:-:S06]  /*63d0*/  FFMA.FTZ R0, R89, UR6, -R3 ;  /* 0x0000000659007c23 */ /* 0x002fcc0008010803 */
[----:B------:R1:W3:Y:S02]  /*63e0*/  MUFU.EX2 R130, R0 ;  /* 0x0000000000827308 */ /* 0x0002e40000000800 */
[----:B-1----:R-:W-:Y:S01]  /*63f0*/  FFMA.FTZ R0, R83, UR6, -R3 ;  /* 0x0000000653007c23 */ /* 0x002fe20008010803 */
[----:B---3--:R-:W-:-:S05]  /*6400*/  F2FP.BF16.F32.PACK_AB R9, R130, R129 ;  /* 0x000000818209723e */ /* 0x008fca00000010ff */
[----:B------:R1:W-:Y:S02]  /*6410*/  MUFU.EX2 R123, R0 ;  /* 0x00000000007b7308 */ /* 0x0003e40000000800 */
[----:B-1----:R-:W-:-:S06]  /*6420*/  FFMA.FTZ R0, R90, UR6, -R3 ;  /* 0x000000065a007c23 */ /* 0x002fcc0008010803 */
[----:B------:R1:W3:Y:S02]  /*6430*/  MUFU.EX2 R126, R0 ;  /* 0x00000000007e7308 */ /* 0x0002e40000000800 */
[----:B-1----:R-:W-:Y:S01]  /*6440*/  FFMA.FTZ R0, R81, UR6, -R4 ;  /* 0x0000000651007c23 */ /* 0x002fe20008010804 */
[----:B---3--:R-:W-:Y:S01]  /*6450*/  F2FP.BF16.F32.PACK_AB R11, R126, R123 ;  /* 0x0000007b7e0b723e */ /* 0x008fe200000010ff */
[----:B------:R-:W-:Y:S01]  /*6460*/  HMMA.16816.F32.BF16 R80, R12, R28, R56 ;  /* 0x0000001c0c50723c */ /* 0x000fe20000041838 */
[----:B------:R-:W1:Y:S03]  /*6470*/  LDSM.16.MT88.4 R28, [R184+0x4c00] ;  /* 0x004c0000b81c783b */ /* 0x000e660000004200 */
[----:B------:R3:W-:Y:S02]  /*6480*/  MUFU.EX2 R168, R0 ;  /* 0x0000000000a87308 */ /* 0x0007e40000000800 */
[----:B--2---:R-:W-:Y:S01]  /*6490*/  HMMA.16816.F32.BF16 R56, R8, R20, R64 ;  /* 0x000000140838723c */ /* 0x004fe20000041840 */
[----:B------:R-:W-:-:S02]  /*64a0*/  F2FP.BF16.F32.PACK_AB R12, R195, R252 ;  /* 0x000000fcc30c723e */ /* 0x000fc400000010ff */
[----:B------:R-:W-:Y:S02]  /*64b0*/  F2FP.BF16.F32.PACK_AB R13, R230, R228 ;  /* 0x000000e4e60d723e */ /* 0x000fe400000010ff */
[----:B------:R-:W-:Y:S01]  /*64c0*/  F2FP.BF16.F32.PACK_AB R14, R235, R194 ;  /* 0x000000c2eb0e723e */ /* 0x000fe200000010ff */
[----:B------:R-:W-:Y:S01]  /*64d0*/  HMMA.16816.F32.BF16 R72, R8, R16, R60 ;  /* 0x000000100848723c */ /* 0x000fe2000004183c */
[----:B------:R-:W-:-:S05]  /*64e0*/  F2FP.BF16.F32.PACK_AB R15, R227, R229 ;  /* 0x000000e5e30f723e */ /* 0x000fca00000010ff */
[----:B------:R-:W-:Y:S01]  /*64f0*/  HMMA.16816.F32.BF16 R60, R8, R18, R48 ;  /* 0x00000012083c723c */ /* 0x000fe20000041830 */
[----:B---3--:R-:W-:-:S04]  /*6500*/  FFMA.FTZ R0, R85, UR6, -R4 ;  /* 0x0000000655007c23 */ /* 0x008fc80008010804 */
[----:B------:R2:W-:Y:S01]  /*6510*/  MUFU.EX2 R134, R0 ;  /* 0x0000000000867308 */ /* 0x0005e20000000800 */
[----:B------:R-:W-:Y:S06]  /*6520*/  HMMA.16816.F32.BF16 R76, R12, R20, R76 ;  /* 0x000000140c4c723c */ /* 0x000fec000004184c */
[-C--:B------:R-:W-:Y:S06]  /*6530*/  HMMA.16816.F32.BF16 R44, R8, R22.reuse, R44 ;  /* 0x00000016082c723c */ /* 0x080fec000004182c */
[----:B------:R-:W-:Y:S01]  /*6540*/  HMMA.16816.F32.BF16 R68, R12, R22, R52 ;  /* 0x000000160c44723c */ /* 0x000fe20000041834 */
[----:B------:R-:W3:Y:S01]  /*6550*/  LDSM.16.MT88.4 R20, [R184+0x5000] ;  /* 0x00500000b814783b */ /* 0x000ee20000004200 */
[----:B------:R-:W-:Y:S01]  /*6560*/  F2FP.BF16.F32.PACK_AB R8, R189, R182 ;  /* 0x000000b6bd08723e */ /* 0x000fe200000010ff */
[----:B--2---:R-:W-:Y:S01]  /*6570*/  FFMA.FTZ R0, R36, UR6, -R4 ;  /* 0x0000000624007c23 */ /* 0x004fe20008010804 */
[----:B------:R-:W-:-:S02]  /*6580*/  F2FP.BF16.F32.PACK_AB R10, R175, R179 ;  /* 0x000000b3af0a723e */ /* 0x000fc400000010ff */
[C---:B------:R-:W-:Y:S01]  /*6590*/  HMMA.16816.F32.BF16 R64, R12.reuse, R16, R80 ;  /* 0x000000100c40723c */ /* 0x040fe20000041850 */
[----:B------:R2:W-:Y:S05]  /*65a0*/  MUFU.EX2 R127, R0 ;  /* 0x00000000007f7308 */ /* 0x0005ea0000000800 */
[----:B------:R-:W-:Y:S01]  /*65b0*/  HMMA.16816.F32.BF16 R52, R12, R18, R32 ;  /* 0x000000120c34723c */ /* 0x000fe20000041820 */
[----:B------:R-:W4:Y:S06]  /*65c0*/  LDSM.16.MT88.4 R16, [R185+0x5000] ;  /* 0x00500000b910783b */ /* 0x000f2c0000004200 */
[----:B------:R-:W-:-:S02]  /*65d0*/  F2FP.BF16.F32.PACK_AB R12, R251, R234 ;  /* 0x000000eafb0c723e */ /* 0x000fc400000010ff */
[----:B------:R-:W-:Y:S02]  /*65e0*/  F2FP.BF16.F32.PACK_AB R13, R223, R226 ;  /* 0x000000e2df0d723e */ /* 0x000fe400000010ff */
[----:B------:R-:W-:Y:S01]  /*65f0*/  F2FP.BF16.F32.PACK_AB R14, R247, R250 ;  /* 0x000000faf70e723e */ /* 0x000fe200000010ff */
[----:B--2---:R-:W-:Y:S01]  /*6600*/  FFMA.FTZ R0, R95, UR6, -R3 ;  /* 0x000000065f007c23 */ /* 0x004fe20008010803 */
[----:B------:R-:W-:-:S03]  /*6610*/  F2FP.BF16.F32.PACK_AB R15, R217, R218 ;  /* 0x000000dad90f723e */ /* 0x000fc600000010ff */
[----:B------:R2:W-:Y:S04]  /*6620*/  MUFU.EX2 R114, R0 ;  /* 0x0000000000727308 */ /* 0x0005e80000000800 */
[----:B-1----:R-:W-:Y:S01]  /*6630*/  HMMA.16816.F32.BF16 R76, R12, R28, R76 ;  /* 0x0000001c0c4c723c */ /* 0x002fe2000004184c */
[----:B--2---:R-:W-:Y:S01]  /*6640*/  FFMA.FTZ R0, R98, UR6, -R3 ;  /* 0x0000000662007c23 */ /* 0x004fe20008010803 */
[----:B------:R-:W-:-:S03]  /*6650*/  IMAD.MOV.U32 R98, RZ, RZ, R137 ;  /* 0x000000ffff627224 */ /* 0x000fc600078e0089 */
[----:B------:R1:W2:Y:S02]  /*6660*/  MUFU.EX2 R95, R0 ;  /* 0x00000000005f7308 */ /* 0x0002a40000000800 */
[----:B-1----:R-:W-:Y:S01]  /*6670*/  FFMA.FTZ R0, R99, UR6, -R3 ;  /* 0x0000000663007c23 */ /* 0x002fe20008010803 */
[----:B--2---:R-:W-:Y:S01]  /*6680*/  F2FP.BF16.F32.PACK_AB R9, R95, R114 ;  /* 0x000000725f09723e */ /* 0x004fe200000010ff */
[----:B------:R-:W-:-:S04]  /*6690*/  IMAD.MOV.U32 R99, RZ, RZ, R136 ;  /* 0x000000ffff637224 */ /* 0x000fc800078e0088 */
[----:B------:R1:W-:Y:S01]  /*66a0*/  MUFU.EX2 R92, R0 ;  /* 0x00000000005c7308 */ /* 0x0003e20000000800 */
[----:B------:R-:W-:Y:S01]  /*66b0*/  FADD.FTZ R6, R6, R99 ;  /* 0x0000006306067221 */ /* 0x000fe20000010000 */
[----:B------:R-:W-:Y:S02]  /*66c0*/  IMAD.MOV.U32 R99, RZ, RZ, R167 ;  /* 0x000000ffff637224 */ /* 0x000fe400078e00a7 */
[----:B-1----:R-:W-:Y:S01]  /*66d0*/  FFMA.FTZ R0, R103, UR6, -R3 ;  /* 0x0000000667007c23 */ /* 0x002fe20008010803 */
[----:B------:R-:W-:-:S03]  /*66e0*/  IMAD.MOV.U32 R103, RZ, RZ, R145 ;  /* 0x000000ffff677224 */ /* 0x000fc600078e0091 */
[----:B------:R1:W2:Y:S02]  /*66f0*/  MUFU.EX2 R93, R0 ;  /* 0x00000000005d7308 */ /* 0x0002a40000000800 */
[----:B-1----:R-:W-:Y:S01]  /*6700*/  FFMA.FTZ R0, R96, UR6, -R4 ;  /* 0x0000000660007c23 */ /* 0x002fe20008010804 */
[----:B--2---:R-:W-:-:S05]  /*6710*/  F2FP.BF16.F32.PACK_AB R11, R93, R92 ;  /* 0x0000005c5d0b723e */ /* 0x004fca00000010ff */
[----:B------:R1:W-:Y:S02]  /*6720*/  MUFU.EX2 R96, R0 ;  /* 0x0000000000607308 */ /* 0x0003e40000000800 */
[C---:B------:R-:W-:Y:S06]  /*6730*/  HMMA.16816.F32.BF16 R48, R8.reuse, R28, R56 ;  /* 0x0000001c0830723c */ /* 0x040fec0000041838 */
[C---:B------:R-:W-:Y:S06]  /*6740*/  HMMA.16816.F32.BF16 R60, R8.reuse, R26, R60 ;  /* 0x0000001a083c723c */ /* 0x040fec000004183c */
[----:B------:R-:W-:Y:S01]  /*6750*/  HMMA.16816.F32.BF16 R44, R8, R30, R44 ;  /* 0x0000001e082c723c */ /* 0x000fe2000004182c */
[----:B-1----:R-:W-:Y:S01]  /*6760*/  FFMA.FTZ R0, R97, UR6, -R4 ;  /* 0x0000000661007c23 */ /* 0x002fe20008010804 */
[----:B------:R-:W-:-:S02]  /*6770*/  IMAD.MOV.U32 R97, RZ, RZ, R144 ;  /* 0x000000ffff617224 */ /* 0x000fc400078e0090 */
[----:B------:R-:W-:Y:S01]  /*6780*/  LDSM.16.MT88.4 R144, [R184+0x5c00] ;  /* 0x005c0000b890783b */ /* 0x000fe20000004200 */
[----:B------:R1:W-:Y:S01]  /*6790*/  MUFU.EX2 R94, R0 ;  /* 0x00000000005e7308 */ /* 0x0003e20000000800 */
[----:B------:R-:W-:Y:S06]  /*67a0*/  HMMA.16816.F32.BF16 R32, R8, R24, R72 ;  /* 0x000000180820723c */ /* 0x000fec0000041848 */
[----:B------:R-:W-:Y:S01]  /*67b0*/  HMMA.16816.F32.BF16 R72, R12, R30, R68 ;  /* 0x0000001e0c48723c */ /* 0x000fe20000041844 */
[----:B------:R-:W2:Y:S01]  /*67c0*/  LDSM.16.MT88.4 R28, [R184+0x5400] ;  /* 0x00540000b81c783b */ /* 0x000ea20000004200 */
[----:B------:R-:W-:-:S02]  /*67d0*/  F2FP.BF16.F32.PACK_AB R8, R172, R173 ;  /* 0x000000adac08723e */ /* 0x000fc400000010ff */
[----:B------:R-:W-:Y:S02]  /*67e0*/  F2FP.BF16.F32.PACK_AB R10, R134, R168 ;  /* 0x000000a8860a723e */ /* 0x000fe400000010ff */
[----:B------:R-:W-:Y:S01]  /*67f0*/  HMMA.16816.F32.BF16 R68, R12, R24, R64 ;  /* 0x000000180c44723c */ /* 0x000fe20000041840 */
[----:B-1----:R-:W-:Y:S01]  /*6800*/  FFMA.FTZ R0, R100, UR6, -R4 ;  /* 0x0000000664007c23 */ /* 0x002fe20008010804 */
[----:B------:R-:W-:-:S04]  /*6810*/  IMAD.MOV.U32 R100, RZ, RZ, R141 ;  /* 0x000000ffff647224 */ /* 0x000fc800078e008d */
[----:B------:R-:W-:Y:S01]  /*6820*/  HMMA.16816.F32.BF16 R64, R12, R26, R52 ;  /* 0x0000001a0c40723c */ /* 0x000fe20000041834 */
[----:B------:R-:W1:Y:S01]  /*6830*/  LDSM.16.MT88.4 R24, [R185+0x5400] ;  /* 0x00540000b918783b */ /* 0x000e620000004200 */
[----:B------:R5:W-:Y:S01]  /*6840*/  MUFU.EX2 R91, R0 ;  /* 0x00000000005b7308 */ /* 0x000be20000000800 */
[----:B------:R-:W-:-:S04]  /*6850*/  FADD.FTZ R6, R100, R6 ;  /* 0x0000000664067221 */ /* 0x000fc80000010000 */
[----:B------:R-:W-:Y:S01]  /*6860*/  F2FP.BF16.F32.PACK_AB R12, R243, R246 ;  /* 0x000000f6f30c723e */ /* 0x000fe200000010ff */
[----:B------:R-:W-:Y:S01]  /*6870*/  FADD.FTZ R6, R97, R6 ;  /* 0x0000000661067221 */ /* 0x000fe20000010000 */
[----:B------:R-:W-:Y:S02]  /*6880*/  F2FP.BF16.F32.PACK_AB R13, R215, R216 ;  /* 0x000000d8d70d723e */ /* 0x000fe400000010ff */
[----:B------:R-:W-:Y:S02]  /*6890*/  F2FP.BF16.F32.PACK_AB R14, R239, R242 ;  /* 0x000000f2ef0e723e */ /* 0x000fe400000010ff */
[----:B------:R-:W-:Y:S01]  /*68a0*/  F2FP.BF16.F32.PACK_AB R15, R211, R214 ;  /* 0x000000d6d30f723e */ /* 0x000fe200000010ff */
[----:B-----5:R-:W-:-:S06]  /*68b0*/  FFMA.FTZ R0, R105, UR6, -R3 ;  /* 0x0000000669007c23 */ /* 0x020fcc0008010803 */
[C---:B---3--:R-:W-:Y:S01]  /*68c0*/  HMMA.16816.F32.BF16 R52, R12.reuse, R22, R72 ;  /* 0x000000160c34723c */ /* 0x048fe20000041848 */
[----:B------:R3:W-:Y:S05]  /*68d0*/  MUFU.EX2 R89, R0 ;  /* 0x0000000000597308 */ /* 0x0007ea0000000800 */
[----:B----4-:R-:W-:Y:S01]  /*68e0*/  HMMA.16816.F32.BF16 R68, R12, R16, R68 ;  /* 0x000000100c44723c */ /* 0x010fe20000041844 */
[----:B---3--:R-:W-:-:S04]  /*68f0*/  FFMA.FTZ R0, R106, UR6, -R3 ;  /* 0x000000066a007c23 */ /* 0x008fc80008010803 */
[----:B------:R3:W4:Y:S02]  /*6900*/  MUFU.EX2 R88, R0 ;  /* 0x0000000000587308 */ /* 0x0007240000000800 */
[----:B---3--:R-:W-:Y:S01]  /*6910*/  FFMA.FTZ R0, R37, UR6, -R3 ;  /* 0x0000000625007c23 */ /* 0x008fe20008010803 */
[----:B----4-:R-:W-:-:S05]  /*6920*/  F2FP.BF16.F32.PACK_AB R9, R88, R89 ;  /* 0x000000595809723e */ /* 0x010fca00000010ff */
[----:B------:R3:W-:Y:S02]  /*6930*/  MUFU.EX2 R85, R0 ;  /* 0x0000000000557308 */ /* 0x0007e40000000800 */
[----:B---3--:R-:W-:-:S06]  /*6940*/  FFMA.FTZ R0, R42, UR6, -R3 ;  /* 0x000000062a007c23 */ /* 0x008fcc0008010803 */
[----:B------:R3:W4:Y:S02]  /*6950*/  MUFU.EX2 R86, R0 ;  /* 0x0000000000567308 */ /* 0x0007240000000800 */
[----:B---3--:R-:W-:Y:S01]  /*6960*/  FFMA.FTZ R0, R107, UR6, -R4 ;  /* 0x000000066b007c23 */ /* 0x008fe20008010804 */
[----:B----4-:R-:W-:-:S05]  /*6970*/  F2FP.BF16.F32.PACK_AB R11, R86, R85 ;  /* 0x00000055560b723e */ /* 0x010fca00000010ff */
[----:B------:R3:W-:Y:S02]  /*6980*/  MUFU.EX2 R90, R0 ;  /* 0x00000000005a7308 */ /* 0x0007e40000000800 */
[C---:B------:R-:W-:Y:S06]  /*6990*/  HMMA.16816.F32.BF16 R136, R8.reuse, R20, R48 ;  /* 0x000000140888723c */ /* 0x040fec0000041830 */
[----:B------:R-:W-:Y:S06]  /*69a0*/  HMMA.16816.F32.BF16 R48, R8, R18, R60 ;  /* 0x000000120830723c */ /* 0x000fec000004183c */
[----:B------:R-:W-:Y:S01]  /*69b0*/  HMMA.16816.F32.BF16 R60, R12, R20, R76 ;  /* 0x000000140c3c723c */ /* 0x000fe2000004184c */
[----:B---3--:R-:W-:-:S04]  /*69c0*/  FFMA.FTZ R0, R108, UR6, -R4 ;  /* 0x000000066c007c23 */ /* 0x008fc80008010804 */
[----:B------:R3:W4:Y:S01]  /*69d0*/  MUFU.EX2 R87, R0 ;  /* 0x0000000000577308 */ /* 0x0007220000000800 */
[C---:B------:R-:W-:Y:S01]  /*69e0*/  HMMA.16816.F32.BF16 R56, R8.reuse, R22, R44 ;  /* 0x000000160838723c */ /* 0x040fe2000004182c */
[----:B------:R-:W-:Y:S05]  /*69f0*/  LDSM.16.MT88.4 R20, [R185+0x5800] ;  /* 0x00580000b914783b */ /* 0x000fea0000004200 */
[----:B------:R-:W-:Y:S06]  /*6a00*/  HMMA.16816.F32.BF16 R44, R8, R16, R32 ;  /* 0x00000010082c723c */ /* 0x000fec0000041820 */
[----:B------:R-:W-:Y:S01]  /*6a10*/  HMMA.16816.F32.BF16 R32, R12, R18, R64 ;  /* 0x000000120c20723c */ /* 0x000fe20000041840 */
[----:B------:R-:W5:Y:S01]  /*6a20*/  LDSM.16.MT88.4 R16, [R184+0x5800] ;  /* 0x00580000b810783b */ /* 0x000f620000004200 */
[----:B------:R-:W-:Y:S01]  /*6a30*/  F2FP.BF16.F32.PACK_AB R8, R96, R127 ;  /* 0x0000007f6008723e */ /* 0x000fe200000010ff */
[----:B---3--:R-:W-:Y:S01]  /*6a40*/  FFMA.FTZ R0, R110, UR6, -R4 ;  /* 0x000000066e007c23 */ /* 0x008fe20008010804 */
[----:B------:R-:W-:-:S03]  /*6a50*/  F2FP.BF16.F32.PACK_AB R10, R91, R94 ;  /* 0x0000005e5b0a723e */ /* 0x000fc600000010ff */
[----:B----4-:R-:W-:Y:S01]  /*6a60*/  F2FP.BF16.F32.PACK_AB R12, R87, R90 ;  /* 0x0000005a570c723e */ /* 0x010fe200000010ff */
[----:B------:R3:W-:Y:S02]  /*6a70*/  MUFU.EX2 R84, R0 ;  /* 0x0000000000547308 */ /* 0x0007e40000000800 */
[----:B---3--:R-:W-:-:S06]  /*6a80*/  FFMA.FTZ R0, R43, UR6, -R3 ;  /* 0x000000062b007c23 */ /* 0x008fcc0008010803 */
[----:B------:R3:W-:Y:S02]  /*6a90*/  MUFU.EX2 R83, R0 ;  /* 0x0000000000537308 */ /* 0x0007e40000000800 */
[----:B---3--:R-:W-:-:S06]  /*6aa0*/  FFMA.FTZ R0, R102, UR6, -R3 ;  /* 0x0000000666007c23 */ /* 0x008fcc0008010803 */
        /* <DEDUP_REMOVED lines=8> */
[----:B------:R3:W4:Y:S02]  /*6b30*/  MUFU.EX2 R76, R0 ;  /* 0x00000000004c7308 */ /* 0x0007240000000800 */
[C---:B--2---:R-:W-:Y:S06]  /*6b40*/  HMMA.16816.F32.BF16 R136, R8.reuse, R28, R136 ;  /* 0x0000001c0888723c */ /* 0x044fec0000041888 */
[C---:B------:R-:W-:Y:S06]  /*6b50*/  HMMA.16816.F32.BF16 R56, R8.reuse, R30, R56 ;  /* 0x0000001e0838723c */ /* 0x040fec0000041838 */
[----:B-1----:R-:W-:Y:S01]  /*6b60*/  HMMA.16816.F32.BF16 R156, R8, R24, R44 ;  /* 0x00000018089c723c */ /* 0x002fe2000004182c */
[----:B---3--:R-:W-:Y:S01]  /*6b70*/  FFMA.FTZ R0, R116, UR6, -R4 ;  /* 0x0000000674007c23 */ /* 0x008fe20008010804 */
[----:B----4-:R-:W-:-:S03]  /*6b80*/  F2FP.BF16.F32.PACK_AB R14, R76, R84 ;  /* 0x000000544c0e723e */ /* 0x010fc600000010ff */
        /* <DEDUP_REMOVED lines=14> */
[----:B------:R-:W1:Y:S01]  /*6c70*/  LDSM.16.MT88.4 R32, [R185+0x5c00] ;  /* 0x005c0000b920783b */ /* 0x000e620000004200 */
[----:B------:R2:W-:Y:S05]  /*6c80*/  MUFU.EX2 R72, R0 ;  /* 0x0000000000487308 */ /* 0x0005ea0000000800 */
[----:B------:R-:W-:Y:S02]  /*6c90*/  F2FP.BF16.F32.PACK_AB R8, R245, R248 ;  /* 0x000000f8f508723e */ /* 0x000fe400000010ff */
[----:B------:R-:W-:Y:S02]  /*6ca0*/  F2FP.BF16.F32.PACK_AB R9, R193, R204 ;  /* 0x000000ccc109723e */ /* 0x000fe400000010ff */
[----:B------:R-:W-:-:S02]  /*6cb0*/  F2FP.BF16.F32.PACK_AB R10, R241, R244 ;  /* 0x000000f4f10a723e */ /* 0x000fc400000010ff */
[----:B------:R-:W-:Y:S01]  /*6cc0*/  F2FP.BF16.F32.PACK_AB R11, R191, R192 ;  /* 0x000000c0bf0b723e */ /* 0x000fe200000010ff */
[----:B--2---:R-:W-:-:S06]  /*6cd0*/  FFMA.FTZ R0, R111, UR6, -R3 ;  /* 0x000000066f007c23 */ /* 0x004fcc0008010803 */
[C---:B-----5:R-:W-:Y:S01]  /*6ce0*/  HMMA.16816.F32.BF16 R28, R8.reuse, R18, R28 ;  /* 0x00000012081c723c */ /* 0x060fe2000004181c */
[----:B------:R2:W3:Y:S05]  /*6cf0*/  MUFU.EX2 R67, R0 ;  /* 0x0000000000437308 */ /* 0x0004ea0000000800 */
[C---:B------:R-:W-:Y:S06]  /*6d00*/  HMMA.16816.F32.BF16 R44, R8.reuse, R20, R44 ;  /* 0x00000014082c723c */ /* 0x040fec000004182c */
[----:B------:R-:W-:Y:S01]  /*6d10*/  HMMA.16816.F32.BF16 R24, R8, R22, R24 ;  /* 0x000000160818723c */ /* 0x000fe20000041818 */
[----:B--2---:R-:W-:Y:S01]  /*6d20*/  FFMA.FTZ R0, R112, UR6, -R3 ;  /* 0x0000000670007c23 */ /* 0x004fe20008010803 */
[----:B---3--:R-:W-:-:S03]  /*6d30*/  F2FP.BF16.F32.PACK_AB R13, R67, R72 ;  /* 0x00000048430d723e */ /* 0x008fc600000010ff */
[----:B------:R2:W-:Y:S02]  /*6d40*/  MUFU.EX2 R64, R0 ;  /* 0x0000000000407308 */ /* 0x0005e40000000800 */
[----:B--2---:R-:W-:-:S06]  /*6d50*/  FFMA.FTZ R0, R113, UR6, -R3 ;  /* 0x0000000671007c23 */ /* 0x004fcc0008010803 */
[----:B------:R2:W3:Y:S02]  /*6d60*/  MUFU.EX2 R65, R0 ;  /* 0x0000000000417308 */ /* 0x0004e40000000800 */
[--C-:B--2---:R-:W-:Y:S01]  /*6d70*/  FFMA.FTZ R0, R140, UR6, -R4.reuse ;  /* 0x000000068c007c23 */ /* 0x104fe20008010804 */
[----:B---3--:R-:W-:Y:S01]  /*6d80*/  F2FP.BF16.F32.PACK_AB R15, R65, R64 ;  /* 0x00000040410f723e */ /* 0x008fe200000010ff */
[-C--:B------:R-:W-:Y:S04]  /*6d90*/  HMMA.16816.F32.BF16 R140, R8, R16.reuse, R60 ;  /* 0x00000010088c723c */ /* 0x080fe8000004183c */
[----:B------:R-:W-:Y:S02]  /*6da0*/  MUFU.EX2 R8, R2 ;  /* 0x0000000200087308 */ /* 0x000fe40000000800 */
[C---:B------:R-:W-:Y:S06]  /*6db0*/  HMMA.16816.F32.BF16 R136, R12.reuse, R16, R136 ;  /* 0x000000100c88723c */ /* 0x040fec0000041888 */
[----:B------:R2:W-:Y:S01]  /*6dc0*/  MUFU.EX2 R66, R0 ;  /* 0x0000000000427308 */ /* 0x0005e20000000800 */
[C---:B------:R-:W-:Y:S06]  /*6dd0*/  HMMA.16816.F32.BF16 R148, R12.reuse, R18, R56 ;  /* 0x000000120c94723c */ /* 0x040fec0000041838 */
[C---:B------:R-:W-:Y:S06]  /*6de0*/  HMMA.16816.F32.BF16 R156, R12.reuse, R20, R156 ;  /* 0x000000140c9c723c */ /* 0x040fec000004189c */
[----:B------:R-:W-:Y:S01]  /*6df0*/  HMMA.16816.F32.BF16 R12, R12, R22, R48 ;  /* 0x000000160c0c723c */ /* 0x000fe20000041830 */
[----:B--2---:R-:W-:Y:S01]  /*6e00*/  FFMA.FTZ R0, R131, UR6, -R4 ;  /* 0x0000000683007c23 */ /* 0x004fe20008010804 */
[----:B------:R-:W-:-:S03]  /*6e10*/  FADD.FTZ R4, R154, R152 ;  /* 0x000000989a047221 */ /* 0x000fc60000010000 */
[----:B------:R2:W3:Y:S02]  /*6e20*/  MUFU.EX2 R52, R0 ;  /* 0x0000000000347308 */ /* 0x0004e40000000800 */
[----:B--2---:R-:W-:-:S06]  /*6e30*/  FFMA.FTZ R0, R117, UR6, -R3 ;  /* 0x0000000675007c23 */ /* 0x004fcc0008010803 */
[----:B------:R2:W-:Y:S02]  /*6e40*/  MUFU.EX2 R43, R0 ;  /* 0x00000000002b7308 */ /* 0x0005e40000000800 */
[----:B--2---:R-:W-:-:S06]  /*6e50*/  FFMA.FTZ R0, R120, UR6, -R3 ;  /* 0x0000000678007c23 */ /* 0x004fcc0008010803 */
[----:B------:R2:W-:Y:S02]  /*6e60*/  MUFU.EX2 R42, R0 ;  /* 0x00000000002a7308 */ /* 0x0005e40000000800 */
[--C-:B--2---:R-:W-:Y:S01]  /*6e70*/  FFMA.FTZ R0, R122, UR6, -R3.reuse ;  /* 0x000000067a007c23 */ /* 0x104fe20008010803 */
[----:B------:R-:W-:-:S05]  /*6e80*/  FFMA.FTZ R3, R125, UR6, -R3 ;  /* 0x000000067d037c23 */ /* 0x000fca0008010803 */
[----:B------:R2:W-:Y:S08]  /*6e90*/  MUFU.EX2 R37, R0 ;  /* 0x0000000000257308 */ /* 0x0005f00000000800 */
[----:B------:R4:W5:Y:S01]  /*6ea0*/  MUFU.EX2 R36, R3 ;  /* 0x0000000300247308 */ /* 0x0009620000000800 */
[----:B--2---:R-:W-:Y:S01]  /*6eb0*/  FFMA.FTZ R0, R166, UR6, -R5 ;  /* 0x00000006a6007c23 */ /* 0x004fe20008010805 */
[----:B---3--:R-:W-:-:S06]  /*6ec0*/  F2FP.BF16.F32.PACK_AB R166, R52, R66 ;  /* 0x0000004234a6723e */ /* 0x008fcc00000010ff */
[----:B------:R2:W3:Y:S01]  /*6ed0*/  MUFU.EX2 R17, R0 ;  /* 0x0000000000117308 */ /* 0x0004e20000000800 */
[----:B----4-:R-:W-:Y:S01]  /*6ee0*/  FADD.FTZ R3, R163, R162 ;  /* 0x000000a2a3037221 */ /* 0x010fe20000010000 */
[----:B-----5:R-:W-:Y:S02]  /*6ef0*/  F2FP.BF16.F32.PACK_AB R167, R36, R37 ;  /* 0x0000002524a7723e */ /* 0x020fe400000010ff */
[----:B------:R-:W-:Y:S01]  /*6f00*/  F2FP.BF16.F32.PACK_AB R162, R231, R236 ;  /* 0x000000ece7a2723e */ /* 0x000fe200000010ff */
[----:B------:R-:W-:Y:S01]  /*6f10*/  FADD.FTZ R2, R206, R3 ;  /* 0x00000003ce027221 */ /* 0x000fe20000010000 */
[----:B--2---:R-:W-:Y:S01]  /*6f20*/  FFMA.FTZ R0, R165, UR6, -R5 ;  /* 0x00000006a5007c23 */ /* 0x004fe20008010805 */
[----:B------:R-:W-:Y:S01]  /*6f30*/  FADD.FTZ R5, R119, R118 ;  /* 0x0000007677057221 */ /* 0x000fe20000010000 */
[----:B------:R-:W-:Y:S02]  /*6f40*/  F2FP.BF16.F32.PACK_AB R165, R42, R43 ;  /* 0x0000002b2aa5723e */ /* 0x000fe400000010ff */
[----:B------:R2:W4:Y:S01]  /*6f50*/  MUFU.EX2 R16, R0 ;  /* 0x0000000000107308 */ /* 0x0005220000000800 */
[----:B------:R-:W-:-:S04]  /*6f60*/  FADD.FTZ R3, R124, R5 ;  /* 0x000000057c037221 */ /* 0x000fc80000010000 */
[----:B------:R-:W-:Y:S01]  /*6f70*/  FADD.FTZ R3, R128, R3 ;  /* 0x0000000380037221 */ /* 0x000fe20000010000 */
[----:B------:R-:W-:Y:S03]  /*6f80*/  HMMA.16816.F32.BF16 R136, R164, R144, R136 ;  /* 0x00000090a488723c */ /* 0x000fe60000041888 */
[----:B------:R-:W-:-:S03]  /*6f90*/  FADD.FTZ R3, R153, R3 ;  /* 0x0000000399037221 */ /* 0x000fc60000010000 */
[----:B------:R-:W-:Y:S01]  /*6fa0*/  HMMA.16816.F32.BF16 R148, R164, R146, R148 ;  /* 0x00000092a494723c */ /* 0x000fe20000041894 */
[----:B--2---:R-:W-:Y:S01]  /*6fb0*/  FADD.FTZ R0, R160, R4 ;  /* 0x00000004a0007221 */ /* 0x004fe20000010000 */
[----:B------:R-:W-:Y:S01]  /*6fc0*/  FADD.FTZ R4, R210, R2 ;  /* 0x00000002d2047221 */ /* 0x000fe20000010000 */
[----:B------:R-:W-:-:S03]  /*6fd0*/  F2FP.BF16.F32.PACK_AB R160, R237, R240 ;  /* 0x000000f0eda0723e */ /* 0x000fc600000010ff */
[----:B-1----:R-:W-:Y:S01]  /*6fe0*/  HMMA.16816.F32.BF16 R156, R164, R32, R156 ;  /* 0x00000020a49c723c */ /* 0x002fe2000004189c */
[----:B------:R-:W-:Y:S01]  /*6ff0*/  FADD.FTZ R2, R161, R0 ;  /* 0x00000000a1027221 */ /* 0x000fe20000010000 */
[----:B------:R-:W-:Y:S01]  /*7000*/  FADD.FTZ R0, R103, R6 ;  /* 0x0000000667007221 */ /* 0x000fe20000010000 */
[----:B------:R-:W-:Y:S01]  /*7010*/  FADD.FTZ R5, R222, R4 ;  /* 0x00000004de057221 */ /* 0x000fe20000010000 */
[----:B---3--:R-:W-:Y:S01]  /*7020*/  F2FP.BF16.F32.PACK_AB R161, R17, R190 ;  /* 0x000000be11a1723e */ /* 0x008fe200000010ff */
[----:B------:R-:W-:Y:S01]  /*7030*/  FADD.FTZ R4, R171, R2 ;  /* 0x00000002ab047221 */ /* 0x000fe20000010000 */
[----:B------:R-:W-:Y:S01]  /*7040*/  FADD.FTZ R2, R99, R0 ;  /* 0x0000000063027221 */ /* 0x000fe20000010000 */
[----:B------:R-:W-:Y:S01]  /*7050*/  FADD.FTZ R0, R224, R5 ;  /* 0x00000005e0007221 */ /* 0x000fe20000010000 */
[----:B----4-:R-:W-:Y:S01]  /*7060*/  F2FP.BF16.F32.PACK_AB R163, R8, R16 ;  /* 0x0000001008a3723e */ /* 0x010fe200000010ff */
        /* <DEDUP_REMOVED lines=107> */
[----:B------:R1:W-:Y:S01]  /*7720*/  STL [R1+0x68], R4 ;  /* 0x0000680401007387 */ /* 0x0003e20000100800 */
[----:B------:R-:W-:-:S02]  /*7730*/  VIADD R195, R188, 0x400 ;  /* 0x00000400bcc37836 */ /* 0x000fc40000000000 */
[C---:B------:R-:W-:Y:S01]  /*7740*/  VIADD R194, R188.reuse, 0x800 ;  /* 0x00000800bcc27836 */ /* 0x040fe20000000000 */
[----:B------:R1:W-:Y:S01]  /*7750*/  STL [R1+0x6c], R3 ;  /* 0x00006c0301007387 */ /* 0x0003e20000100800 */
[C---:B------:R-:W-:Y:S01]  /*7760*/  HMMA.16816.F32.BF16 R144, R160.reuse, R146, R28 ;  /* 0x00000092a090723c */ /* 0x040fe2000004181c */
[C---:B------:R-:W-:Y:S02]  /*7770*/  VIADD R193, R188.reuse, 0xc00 ;  /* 0x00000c00bcc17836 */ /* 0x040fe40000000000 */
[----:B------:R1:W-:Y:S01]  /*7780*/  STL [R1+0x70], R2 ;  /* 0x0000700201007387 */ /* 0x0003e20000100800 */
[C---:B------:R-:W-:Y:S02]  /*7790*/  VIADD R192, R188.reuse, 0x1000 ;  /* 0x00001000bcc07836 */ /* 0x040fe40000000000 */
[----:B------:R-:W-:Y:S01]  /*77a0*/  HMMA.16816.F32.BF16 R152, R160, R32, R44 ;  /* 0x00000020a098723c */ /* 0x000fe2000004182c */
[----:B------:R1:W-:Y:S01]  /*77b0*/  STL [R1+0x74], R0 ;  /* 0x0000740001007387 */ /* 0x0003e20000100800 */
[----:B------:R-:W-:-:S02]  /*77c0*/  VIADD R191, R188, 0x1400 ;  /* 0x00001400bcbf7836 */ /* 0x000fc40000000000 */
[C---:B------:R-:W-:Y:S02]  /*77d0*/  VIADD R190, R188.reuse, 0x1800 ;  /* 0x00001800bcbe7836 */ /* 0x040fe40000000000 */
[----:B------:R-:W-:Y:S01]  /*77e0*/  HMMA.16816.F32.BF16 R164, R164, R34, R12 ;  /* 0x00000022a4a4723c */ /* 0x000fe2000004180c */
[----:B------:R-:W-:-:S05]  /*77f0*/  VIADD R189, R188, 0x1c00 ;  /* 0x00001c00bcbd7836 */ /* 0x000fca0000000000 */
[----:B------:R-:W-:Y:S01]  /*7800*/  HMMA.16816.F32.BF16 R160, R160, R34, R24 ;  /* 0x00000022a0a0723c */ /* 0x000fe20000041818 */
[----:B------:R-:W-:-:S08]  /*7810*/  NOP ;  /* 0x0000000000007918 */ /* 0x000fd00000000000 */
[----:B------:R-:W-:-:S15]  /*7820*/  @!P0 BRA `(.L_x_185) ;  /* 0x0000005c00488947 */ /* 0x000fde0003800000 */
[----:B------:R-:W2:Y:S01]  /*7830*/  LDL R252, [R1+0x10] ;  /* 0x0000100001fc7983 */ /* 0x000ea20000100800 */
[----:B------:R-:W-:-:S04]  /*7840*/  DEPBAR.LE SB0, 0x0 ;  /* 0x000080000000791a */ /* 0x000fc80000000000 */
[----:B------:R-:W3:Y:S01]  /*7850*/  LDL R237, [R1+0x90] ;  /* 0x0000900001ed7983 */ /* 0x000ee20000100800 */
[----:B------:R-:W-:-:S03]  /*7860*/  ULDC.64 UR4, c[0x0][0x220] ;  /* 0x0000880000047ab9 */ /* 0x000fc60000000a00 */
[----:B------:R-:W4:Y:S04]  /*7870*/  LDL.64 R240, [R1+0x18] ;  /* 0x0000180001f07983 */ /* 0x000f280000100a00 */
[----:B------:R-:W4:Y:S04]  /*7880*/  LDL R236, [R1+0x80] ;  /* 0x0000800001ec7983 */ /* 0x000f280000100800 */
[----:B------:R-:W5:Y:S01]  /*7890*/  LDL R231, [R1+0x84] ;  /* 0x0000840001e77983 */ /* 0x000f620000100800 */
[----:B------:R-:W-:Y:S01]  /*78a0*/  IMAD.SHL.U32 R8, R212, 0x40, RZ ;  /* 0x00000040d4087824 */ /* 0x000fe200078e00ff */
[----:B------:R-:W1:Y:S02]  /*78b0*/  S2R R223, SR_TID.X ;  /* 0x0000000000df7919 */ /* 0x000e640000002100 */
[----:B-1----:R-:W-:-:S05]  /*78c0*/  IMAD.SHL.U32 R223, R223, 0x2, RZ ;  /* 0x00000002dfdf7824 */ /* 0x002fca00078e00ff */
[----:B------:R-:W-:Y:S01]  /*78d0*/  LOP3.LUT R223, R223, 0x6, RZ, 0xc0, !PT ;  /* 0x00000006dfdf7812 */ /* 0x000fe200078ec0ff */
[----:B------:R-:W-:Y:S01]  /*78e0*/  BAR.SYNC.DEFER_BLOCKING 0x0 ;  /* 0x0000000000007b1d */ /* 0x000fe20000010000 */
[----:B--2---:R-:W-:-:S05]  /*78f0*/  VIADD R221, R252, 0xfffffffe ;  /* 0xfffffffefcdd7836 */ /* 0x004fca0000000000 */
[----:B------:R-:W-:Y:S01]  /*7900*/  SHF.R.S32.HI R0, RZ, 0x1f, R221 ;  /* 0x0000001fff007819 */ /* 0x000fe200000114dd */
[----:B---3--:R-:W-:Y:S02]  /*7910*/  IMAD R4, R237, R221, RZ ;  /* 0x000000dded047224 */ /* 0x008fe400078e02ff */
[----:B----4-:R-:W-:-:S04]  /*7920*/  IMAD.WIDE.U32 R2, R221, R236, R240 ;  /* 0x000000ecdd027225 */ /* 0x010fc800078e00f0 */
[----:B------:R-:W-:Y:S01]  /*7930*/  IMAD R0, R0, R236, R4 ;  /* 0x000000ec00007224 */ /* 0x000fe200078e0204 */
[----:B------:R-:W-:-:S03]  /*7940*/  LEA R6, P1, R2, UR4, 0x1 ;  /* 0x0000000402067c11 */ /* 0x000fc6000f8208ff */
[----:B------:R-:W-:Y:S01]  /*7950*/  IMAD.IADD R3, R3, 0x1, R0 ;  /* 0x0000000103037824 */ /* 0x000fe200078e0200 */
[----:B------:R-:W-:Y:S02]  /*7960*/  SHF.L.U64.HI R0, R212, 0x6, R213 ;  /* 0x00000006d4007819 */ /* 0x000fe400000102d5 */
[----:B------:R-:W-:Y:S02]  /*7970*/  IADD3 R4, P0, R8, R6, RZ ;  /* 0x0000000608047210 */ /* 0x000fe40007f1e0ff */
[----:B------:R-:W-:Y:S02]  /*7980*/  LEA.HI.X R7, R2, UR5, R3, 0x1, P1 ;  /* 0x0000000502077c11 */ /* 0x000fe400088f0c03 */
[----:B------:R-:W-:-:S03]  /*7990*/  IADD3 R2, P1, R4, R8, RZ ;  /* 0x0000000804027210 */ /* 0x000fc60007f3e0ff */
[----:B------:R-:W-:Y:S01]  /*79a0*/  IMAD.X R5, R0, 0x1, R7, P0 ;  /* 0x0000000100057824 */ /* 0x000fe200000e0607 */
[----:B------:R-:W-:Y:S01]  /*79b0*/  IADD3 R8, P0, R2, R8, RZ ;  /* 0x0000000802087210 */ /* 0x000fe20007f1e0ff */
[----:B------:R-:W-:Y:S01]  /*79c0*/  @!PT LDS RZ, [RZ] ;  /* 0x00000000fffff984 */ /* 0x000fe20000000800 */
[----:B------:R-:W-:Y:S01]  /*79d0*/  @!PT LDS RZ, [RZ] ;  /* 0x00000000fffff984 */ /* 0x000fe20000000800 */
[----:B------:R-:W-:Y:S01]  /*79e0*/  @!PT LDS RZ, [RZ] ;  /* 0x00000000fffff984 */ /* 0x000fe20000000800 */
[----:B------:R-:W-:Y:S02]  /*79f0*/  LDGSTS.E.BYPASS.LTC128B.128 [R220+0x4000], desc[UR12][R6.64] ;  /* 0x0400000006dc7fae */ /* 0x000fe4000b901d4c */
[--C-:B------:R-:W-:Y:S02]  /*7a00*/  IMAD.X R3, R5, 0x1, R0.reuse, P1 ;  /* 0x0000000105037824 */ /* 0x100fe400008e0600 */
[----:B------:R-:W-:Y:S02]  /*7a10*/  LDGSTS.E.BYPASS.LTC128B.128 [R220+0x4800], desc[UR12][R4.64] ;  /* 0x0480000004dc7fae */ /* 0x000fe4000b901d4c */
[----:B------:R-:W-:Y:S02]  /*7a20*/  IMAD.X R9, R3, 0x1, R0, P0 ;  /* 0x0000000103097824 */ /* 0x000fe400000e0600 */
[----:B------:R-:W-:Y:S04]  /*7a30*/  LDGSTS.E.BYPASS.LTC128B.128 [R220+0x5000], desc[UR12][R2.64] ;  /* 0x0500000002dc7fae */ /* 0x000fe8000b901d4c */
[----:B------:R1:W-:Y:S04]  /*7a40*/  LDGSTS.E.BYPASS.LTC128B.128 [R220+0x5800], desc[UR12][R8.64] ;  /* 0x0580000008dc7fae */ /* 0x0003e8000b901d4c */
[----:B------:R-:W-:Y:S04]  /*7a50*/  LDSM.16.M88.4 R64, [R135+0x3000] ;  /* 0x003000008740783b */ /* 0x000fe80000000200 */
[----:B------:R-:W-:Y:S04]  /*7a60*/  LDSM.16.M88.4 R60, [R135+0x3400] ;  /* 0x00340000873c783b */ /* 0x000fe80000000200 */
[----:B------:R-:W-:Y:S04]  /*7a70*/  LDSM.16.M88.4 R56, [R135+0x3800] ;  /* 0x003800008738783b */ /* 0x000fe80000000200 */
[----:B------:R-:W-:Y:S04]  /*7a80*/  LDSM.16.M88.4 R52, [R135+0x3c00] ;  /* 0x003c00008734783b */ /* 0x000fe80000000200 */
[----:B------:R-:W-:Y:S04]  /*7a90*/  LDSM.16.M88.4 R80, [R135+0x2000] ;  /* 0x002000008750783b */ /* 0x000fe80000000200 */
[----:B------:R-:W-:Y:S04]  /*7aa0*/  LDSM.16.M88.4 R76, [R135+0x2400] ;  /* 0x00240000874c783b */ /* 0x000fe80000000200 */
[----:B-1----:R-:W1:Y:S04]  /*7ab0*/  LDSM.16.M88.4 R8, [R186+0x1000] ;  /* 0x00100000ba08783b */ /* 0x002e680000000200 */
[----:B------:R-:W2:Y:S04]  /*7ac0*/  LDSM.16.M88.4 R72, [R135+0x2800] ;  /* 0x002800008748783b */ /* 0x000ea80000000200 */
[----:B------:R-:W3:Y:S04]  /*7ad0*/  LDSM.16.M88.4 R68, [R135+0x2c00] ;  /* 0x002c00008744783b */ /* 0x000ee80000000200 */
[----:B------:R-:W-:Y:S04]  /*7ae0*/  LDSM.16.M88.4 R4, [R187+0x1000] ;  /* 0x00100000bb04783b */ /* 0x000fe80000000200 */
[----:B------:R-:W4:Y:S04]  /*7af0*/  LDSM.16.M88.4 R24, [R192] ;  /* 0x00000000c018783b */ /* 0x000f280000000200 */
[----:B------:R-:W4:Y:S04]  /*7b00*/  LDSM.16.M88.4 R20, [R191] ;  /* 0x00000000bf14783b */ /* 0x000f280000000200 */
[----:B------:R-:W4:Y:S04]  /*7b10*/  LDSM.16.M88.4 R84, [R190] ;  /* 0x00000000be54783b */ /* 0x000f280000000200 */
[----:B------:R-:W4:Y:S04]  /*7b20*/  LDSM.16.M88.4 R88, [R189] ;  /* 0x00000000bd58783b */ /* 0x000f280000000200 */
[----:B------:R-:W4:Y:S04]  /*7b30*/  LDSM.16.M88.4 R48, [R188] ;  /* 0x00000000bc30783b */ /* 0x000f280000000200 */
[----:B------:R-:W4:Y:S04]  /*7b40*/  LDSM.16.M88.4 R44, [R195] ;  /* 0x00000000c32c783b */ /* 0x000f280000000200 */
[----:B------:R-:W4:Y:S04]  /*7b50*/  LDSM.16.M88.4 R32, [R194] ;  /* 0x00000000c220783b */ /* 0x000f280000000200 */
[----:B------:R-:W4:Y:S01]  /*7b60*/  LDSM.16.M88.4 R28, [R193] ;  /* 0x00000000c11c783b */ /* 0x000f220000000200 */
[C---:B-1----:R-:W-:Y:S03]  /*7b70*/  HMMA.16816.F32.BF16 R120, R8.reuse, R64, RZ ;  /* 0x000000400878723c */ /* 0x042fe600000418ff */
[----:B------:R-:W1:Y:S03]  /*7b80*/  LDSM.16.M88.4 R12, [R186] ;  /* 0x00000000ba0c783b */ /* 0x000e660000000200 */
[----:B------:R-:W-:Y:S01]  /*7b90*/  HMMA.16816.F32.BF16 R116, R8, R66, RZ ;  /* 0x000000420874723c */ /* 0x000fe200000418ff */
[----:B------:R-:W1:Y:S01]  /*7ba0*/  LDSM.16.M88.4 R16, [R187] ;  /* 0x00000000bb10783b */ /* 0x000e620000000200 */
[----:B-----5:R-:W-:-:S02]  /*7bb0*/  IMAD.MOV.U32 R222, RZ, RZ, R231 ;  /* 0x000000ffffde7224 */ /* 0x020fc400078e00e7 */
[----:B------:R-:W-:Y:S01]  /*7bc0*/  VIADD R2, R252, 0xfffffffe ;  /* 0xfffffffefc027836 */ /* 0x000fe20000000000 */
[----:B------:R-:W0:Y:S01]  /*7bd0*/  LDGDEPBAR ;  /* 0x00000000000079af */ /* 0x000e220000000000 */
        /* <DEDUP_REMOVED lines=9> */
[C---:B--2---:R-:W-:Y:S06]  /*7c70*/  HMMA.16816.F32.BF16 R172, R8.reuse, R72, RZ ;  /* 0x0000004808ac723c */ /* 0x044fec00000418ff */
[C---:B------:R-:W-:Y:S06]  /*7c80*/  HMMA.16816.F32.BF16 R168, R8.reuse, R74, RZ ;  /* 0x0000004a08a8723c */ /* 0x040fec00000418ff */
[C---:B---3--:R-:W-:Y:S06]  /*7c90*/  HMMA.16816.F32.BF16 R128, R8.reuse, R68, RZ ;  /* 0x000000440880723c */ /* 0x048fec00000418ff */
[C---:B------:R-:W-:Y:S06]  /*7ca0*/  HMMA.16816.F32.BF16 R124, R8.reuse, R70, RZ ;  /* 0x00000046087c723c */ /* 0x040fec00000418ff */
[----:B------:R-:W-:Y:S06]  /*7cb0*/  HMMA.16816.F32.BF16 R92, R8, R54, RZ ;  /* 0x00000036085c723c */ /* 0x000fec00000418ff */
[----:B----4-:R-:W-:Y:S01]  /*7cc0*/  HMMA.16816.F32.BF16 R248, R4, R24, R120 ;  /* 0x0000001804f8723c */ /* 0x010fe20000041878 */
[C---:B------:R-:W-:Y:S01]  /*7cd0*/  IMAD R0, R2.reuse, 0x80, R223 ;  /* 0x0000008002007824 */ /* 0x040fe200078e02df */
[----:B------:R-:W-:Y:S01]  /*7ce0*/  ISETP.GT.AND P0, PT, R2, R222, PT ;  /* 0x000000de0200720c */ /* 0x000fe20003f04270 */
[----:B------:R-:W-:-:S04]  /*7cf0*/  DEPBAR.LE SB0, 0x0 ;  /* 0x000080000000791a */ /* 0x000fc80000000000 */
        /* <DEDUP_REMOVED lines=15> */
[----:B------:R-:W-:Y:S04]  /*7df0*/  STL.64 [R1], R120 ;  /* 0x0000007801007387 */ /* 0x000fe80000100a00 */
[----:B------:R-:W-:Y:S01]  /*7e00*/  STL.64 [R1+0x8], R122 ;  /* 0x0000087a01007387 */ /* 0x000fe20000100a00 */
[C---:B-1----:R-:W-:Y:S03]  /*7e10*/  HMMA.16816.F32.BF16 R8, R12.reuse, R80, RZ ;  /* 0x000000500c08723c */ /* 0x042fe600000418ff */
[----:B------:R-:W-:Y:S04]  /*7e20*/  STL.64 [R1+0x20], R116 ;  /* 0x0000207401007387 */ /* 0x000fe80000100a00 */
[----:B------:R-:W-:Y:S04]  /*7e30*/  STL.64 [R1+0x28], R118 ;  /* 0x0000287601007387 */ /* 0x000fe80000100a00 */
[----:B------:R-:W-:Y:S04]  /*7e40*/  STL.64 [R1+0x30], R112 ;  /* 0x0000307001007387 */ /* 0x000fe80000100a00 */
[----:B------:R-:W-:Y:S04]  /*7e50*/  STL.64 [R1+0x38], R114 ;  /* 0x0000387201007387 */ /* 0x000fe80000100a00 */
[----:B------:R-:W-:Y:S04]  /*7e60*/  STL.64 [R1+0x40], R108 ;  /* 0x0000406c01007387 */ /* 0x000fe80000100a00 */
[----:B------:R1:W-:Y:S04]  /*7e70*/  STL.64 [R1+0x48], R110 ;  /* 0x0000486e01007387 */ /* 0x0003e80000100a00 */
[----:B------:R-:W-:Y:S04]  /*7e80*/  STL.64 [R1+0xb0], R104 ;  /* 0x0000b06801007387 */ /* 0x000fe80000100a00 */
[----:B------:R2:W-:Y:S04]  /*7e90*/  STL.64 [R1+0xb8], R106 ;  /* 0x0000b86a01007387 */ /* 0x0005e80000100a00 */
[----:B------:R-:W-:Y:S04]  /*7ea0*/  STL.64 [R1+0x50], R96 ;  /* 0x0000506001007387 */ /* 0x000fe80000100a00 */
[----:B------:R-:W-:Y:S04]  /*7eb0*/  STL.64 [R1+0x58], R98 ;  /* 0x0000586201007387 */ /* 0x000fe80000100a00 */
[----:B------:R-:W-:Y:S01]  /*7ec0*/  STL.64 [R1+0xa0], R4 ;  /* 0x0000a00401007387 */ /* 0x000fe20000100a00 */
[C---:B-1----:R-:W-:Y:S03]  /*7ed0*/  HMMA.16816.F32.BF16 R108, R12.reuse, R82, RZ ;  /* 0x000000520c6c723c */ /* 0x042fe600000418ff */
[----:B------:R1:W-:Y:S03]  /*7ee0*/  STL.64 [R1+0xa8], R6 ;  /* 0x0000a80601007387 */ /* 0x0003e60000100a00 */
[C---:B--2---:R-:W-:Y:S06]  /*7ef0*/  HMMA.16816.F32.BF16 R104, R12.reuse, R76, RZ ;  /* 0x0000004c0c68723c */ /* 0x044fec00000418ff */
[C---:B------:R-:W-:Y:S06]  /*7f00*/  HMMA.16816.F32.BF16 R100, R12.reuse, R78, RZ ;  /* 0x0000004e0c64723c */ /* 0x040fec00000418ff */
[C---:B-1----:R-:W-:Y:S06]  /*7f10*/  HMMA.16816.F32.BF16 R4, R12.reuse, R52, RZ ;  /* 0x000000340c04723c */ /* 0x042fec00000418ff */
[C---:B------:R-:W-:Y:S06]  /*7f20*/  HMMA.16816.F32.BF16 R96, R12.reuse, R72, RZ ;  /* 0x000000480c60723c */ /* 0x040fec00000418ff */
[C---:B------:R-:W-:Y:S06]  /*7f30*/  HMMA.16816.F32.BF16 R92, R12.reuse, R74, RZ ;  /* 0x0000004a0c5c723c */ /* 0x040fec00000418ff */
[C---:B------:R-:W-:Y:S06]  /*7f40*/  HMMA.16816.F32.BF16 R80, R12.reuse, R68, RZ ;  /* 0x000000440c50723c */ /* 0x040fec00000418ff */
[----:B------:R-:W-:Y:S06]  /*7f50*/  HMMA.16816.F32.BF16 R76, R12, R70, RZ ;  /* 0x000000460c4c723c */ /* 0x000fec00000418ff */
[----:B------:R-:W-:Y:S06]  /*7f60*/  HMMA.16816.F32.BF16 R204, R16, R48, R8 ;  /* 0x0000003010cc723c */ /* 0x000fec0000041808 */
[C---:B------:R-:W-:Y:S06]  /*7f70*/  HMMA.16816.F32.BF16 R72, R12.reuse, R64, RZ ;  /* 0x000000400c48723c */ /* 0x040fec00000418ff */
[C---:B------:R-:W-:Y:S06]  /*7f80*/  HMMA.16816.F32.BF16 R68, R12.reuse, R66, RZ ;  /* 0x000000420c44723c */ /* 0x040fec00000418ff */
[C---:B------:R-:W-:Y:S06]  /*7f90*/  HMMA.16816.F32.BF16 R64, R12.reuse, R60, RZ ;  /* 0x0000003c0c40723c */ /* 0x040fec00000418ff */
[C---:B------:R-:W-:Y:S06]  /*7fa0*/  HMMA.16816.F32.BF16 R8, R12.reuse, R56, RZ ;  /* 0x000000380c08723c */ /* 0x040fec00000418ff */
[C---:B------:R-:W-:Y:S06]  /*7fb0*/  HMMA.16816.F32.BF16 R60, R12.reuse, R62, RZ ;  /* 0x0000003e0c3c723c */ /* 0x040fec00000418ff */
[C---:B------:R-:W-:Y:S06]  /*7fc0*/  HMMA.16816.F32.BF16 R56, R12.reuse, R58, RZ ;  /* 0x0000003a0c38723c */ /* 0x040fec00000418ff */
[----:B------:R-:W-:Y:S06]  /*7fd0*/  HMMA.16816.F32.BF16 R12, R12, R54, RZ ;  /* 0x000000360c0c723c */ /* 0x000fec00000418ff */
[----:B------:R-:W-:Y:S01]  /*7fe0*/  HMMA.16816.F32.BF16 R180, R16, R50, R108 ;  /* 0x0000003210b4723c */ /* 0x000fe2000004186c */
[----:B------:R-:W-:-:S05]  /*7ff0*/  ISETP.GE.AND P1, PT, R0, R203, PT ;  /* 0x000000cb0000720c */ /* 0x000fca0003f26270 */
[----:B------:R-:W-:Y:S01]  /*8000*/  HMMA.16816.F32.BF16 R172, R16, R88, R4 ;  /* 0x0000005810ac723c */ /* 0x000fe20000041804 */
[C---:B------:R-:W-:Y:S01]  /*8010*/  VIADD R3, R0.reuse, 0x8 ;  /* 0x0000000800037836 */ /* 0x040fe20000000000 */
[----:B------:R-:W-:-:S04]  /*8020*/  ISETP.LT.OR P1, PT, R0, R199, P1 ;  /* 0x000000c70000720c */ /* 0x000fc80000f21670 */
[----:B------:R-:W-:Y:S01]  /*8030*/  HMMA.16816.F32.BF16 R176, R16, R44, R104 ;  /* 0x0000002c10b0723c */ /* 0x000fe20000041868 */
[C---:B------:R-:W-:Y:S01]  /*8040*/  VIADD R4, R0.reuse, 0x1 ;  /* 0x0000000100047836 */ /* 0x040fe20000000000 */
[----:B------:R-:W-:Y:S01]  /*8050*/  ISETP.GE.AND P5, PT, R3, R203, PT ;  /* 0x000000cb0300720c */ /* 0x000fe20003fa6270 */
[----:B------:R-:W-:-:S03]  /*8060*/  VIADD R2, R0, 0x9 ;  /* 0x0000000900027836 */ /* 0x000fc60000000000 */
[----:B------:R-:W-:Y:S01]  /*8070*/  ISETP.GE.AND P6, PT, R4, R203, PT ;  /* 0x000000cb0400720c */ /* 0x000fe20003fc6270 */
[----:B------:R-:W-:Y:S01]  /*8080*/  HMMA.16816.F32.BF16 R168, R16, R46, R100 ;  /* 0x0000002e10a8723c */ /* 0x000fe20000041864 */
[----:B------:R-:W-:Y:S02]  /*8090*/  FSEL R42, R204, -INF , !P1 ;  /* 0xff800000cc2a7808 */ /* 0x000fe40004800000 */
[----:B------:R-:W-:-:S03]  /*80a0*/  ISETP.LT.OR P6, PT, R4, R199, P6 ;  /* 0x000000c70400720c */ /* 0x000fc600037c1670 */
[C---:B------:R-:W-:Y:S01]  /*80b0*/  HMMA.16816.F32.BF16 R124, R16.reuse, R84, R8 ;  /* 0x00000054107c723c */ /* 0x040fe20000041808 */
[----:B------:R-:W-:Y:S02]  /*80c0*/  ISETP.GE.AND P4, PT, R2, R203, PT ;  /* 0x000000cb0200720c */ /* 0x000fe40003f86270 */
[-C--:B------:R-:W-:Y:S02]  /*80d0*/  ISETP.LT.OR P5, PT, R3, R199.reuse, P5 ;  /* 0x000000c70300720c */ /* 0x080fe40002fa1670 */
[----:B------:R-:W-:Y:S01]  /*80e0*/  FSEL R44, R205, -INF , !P6 ;  /* 0xff800000cd2c7808 */ /* 0x000fe20007000000 */
[----:B------:R-:W-:Y:S01]  /*80f0*/  HMMA.16816.F32.BF16 R112, R16, R90, R12 ;  /* 0x0000005a1070723c */ /* 0x000fe2000004180c */
[----:B------:R-:W-:Y:S01]  /*8100*/  VIADD R11, R0, 0x10 ;  /* 0x00000010000b7836 */ /* 0x000fe20000000000 */
[----:B------:R-:W-:Y:S01]  /*8110*/  ISETP.LT.OR P4, PT, R2, R199, P4 ;  /* 0x000000c70200720c */ /* 0x000fe20002781670 */
[----:B------:R-:W-:-:S04]  /*8120*/  VIADD R10, R0, 0x11 ;  /* 0x00000011000a7836 */ /* 0x000fc80000000000 */
[----:B------:R-:W-:Y:S01]  /*8130*/  FMNMX.FTZ R12, R41, R42, !PT ;  /* 0x0000002a290c7209 */ /* 0x000fe20007810000 */
[----:B------:R-:W-:Y:S01]  /*8140*/  HMMA.16816.F32.BF16 R128, R16, R32, R96 ;  /* 0x000000201080723c */ /* 0x000fe20000041860 */
[CC--:B------:R-:W-:Y:S02]  /*8150*/  ISETP.GE.AND P3, PT, R11.reuse, R203.reuse, PT ;  /* 0x000000cb0b00720c */ /* 0x0c0fe40003f66270 */
[----:B------:R-:W-:Y:S02]  /*8160*/  FSEL R45, R180, -INF , !P5 ;  /* 0xff800000b42d7808 */ /* 0x000fe40006800000 */
[----:B------:R-:W-:Y:S01]  /*8170*/  FMNMX.FTZ R12, R44, R12, !PT ;  /* 0x0000000c2c0c7209 */ /* 0x000fe20007810000 */
[----:B------:R-:W-:Y:S01]  /*8180*/  VIADD R9, R0, 0x18 ;  /* 0x0000001800097836 */ /* 0x000fe20000000000 */
[----:B------:R-:W-:Y:S02]  /*8190*/  ISETP.GE.AND P2, PT, R10, R203, PT ;  /* 0x000000cb0a00720c */ /* 0x000fe40003f46270 */
[----:B------:R-:W-:-:S02]  /*81a0*/  ISETP.LT.OR P3, PT, R11, R199, P3 ;  /* 0x000000c70b00720c */ /* 0x000fc40001f61670 */
[----:B------:R-:W-:Y:S02]  /*81b0*/  FSEL R46, R181, -INF , !P4 ;  /* 0xff800000b52e7808 */ /* 0x000fe40006000000 */
[----:B------:R-:W-:Y:S01]  /*81c0*/  FMNMX.FTZ R12, R45, R12, !PT ;  /* 0x0000000c2d0c7209 */ /* 0x000fe20007810000 */
[----:B------:R-:W-:Y:S01]  /*81d0*/  VIADD R8, R0, 0x19 ;  /* 0x0000001900087836 */ /* 0x000fe20000000000 */
[----:B------:R-:W-:Y:S01]  /*81e0*/  HMMA.16816.F32.BF16 R120, R16, R34, R92 ;  /* 0x000000221078723c */ /* 0x000fe2000004185c */
[----:B------:R-:W-:Y:S02]  /*81f0*/  ISETP.GE.AND P1, PT, R9, R203, PT ;  /* 0x000000cb0900720c */ /* 0x000fe40003f26270 */
[----:B------:R-:W-:Y:S02]  /*8200*/  ISETP.LT.OR P2, PT, R10, R199, P2 ;  /* 0x000000c70a00720c */ /* 0x000fe40001741670 */
[----:B------:R-:W-:Y:S02]  /*8210*/  FSEL R47, R176, -INF , !P3 ;  /* 0xff800000b02f7808 */ /* 0x000fe40005800000 */
[----:B------:R-:W-:Y:S01]  /*8220*/  FMNMX.FTZ R12, R46, R12, !PT ;  /* 0x0000000c2e0c7209 */ /* 0x000fe20007810000 */
[----:B------:R-:W-:Y:S01]  /*8230*/  VIADD R7, R0, 0x20 ;  /* 0x0000002000077836 */ /* 0x000fe20000000000 */
[----:B------:R-:W-:-:S02]  /*8240*/  ISETP.GE.AND P6, PT, R8, R203, PT ;  /* 0x000000cb0800720c */ /* 0x000fc40003fc6270 */
[----:B------:R-:W-:Y:S02]  /*8250*/  ISETP.LT.OR P1, PT, R9, R199, P1 ;  /* 0x000000c70900720c */ /* 0x000fe40000f21670 */
[----:B------:R-:W-:Y:S02]  /*8260*/  FSEL R48, R177, -INF , !P2 ;  /* 0xff800000b1307808 */ /* 0x000fe40005000000 */
[----:B------:R-:W-:Y:S01]  /*8270*/  FMNMX.FTZ R12, R47, R12, !PT ;  /* 0x0000000c2f0c7209 */ /* 0x000fe20007810000 */
[----:B------:R-:W-:Y:S01]  /*8280*/  VIADD R6, R0, 0x21 ;  /* 0x0000002100067836 */ /* 0x000fe20000000000 */
[----:B------:R-:W-:Y:S01]  /*8290*/  HMMA.16816.F32.BF16 R80, R16, R28, R80 ;  /* 0x0000001c1050723c */ /* 0x000fe20000041850 */
[----:B------:R-:W-:Y:S02]  /*82a0*/  ISETP.GE.AND P5, PT, R7, R203, PT ;  /* 0x000000cb0700720c */ /* 0x000fe40003fa6270 */
[----:B------:R-:W-:Y:S02]  /*82b0*/  ISETP.LT.OR P6, PT, R8, R199, P6 ;  /* 0x000000c70800720c */ /* 0x000fe400037c1670 */
[----:B------:R-:W-:-:S02]  /*82c0*/  FSEL R49, R168, -INF , !P1 ;  /* 0xff800000a8317808 */ /* 0x000fc40004800000 */
[----:B------:R-:W-:Y:S01]  /*82d0*/  FMNMX.FTZ R12, R48, R12, !PT ;  /* 0x0000000c300c7209 */ /* 0x000fe20007810000 */
[----:B------:R-:W-:Y:S01]  /*82e0*/  VIADD R5, R0, 0x28 ;  /* 0x0000002800057836 */ /* 0x000fe20000000000 */
[----:B------:R-:W-:Y:S02]  /*82f0*/  ISETP.GE.AND P4, PT, R6, R203, PT ;  /* 0x000000cb0600720c */ /* 0x000fe40003f86270 */
[----:B------:R-:W-:Y:S02]  /*8300*/  ISETP.LT.OR P5, PT, R7, R199, P5 ;  /* 0x000000c70700720c */ /* 0x000fe40002fa1670 */
[----:B------:R-:W-:Y:S02]  /*8310*/  FSEL R50, R169, -INF , !P6 ;  /* 0xff800000a9327808 */ /* 0x000fe40007000000 */
[----:B------:R-:W-:Y:S01]  /*8320*/  FMNMX.FTZ R12, R49, R12, !PT ;  /* 0x0000000c310c7209 */ /* 0x000fe20007810000 */
[----:B------:R-:W-:Y:S01]  /*8330*/  VIADD R28, R0, 0x29 ;  /* 0x00000029001c7836 */ /* 0x000fe20000000000 */
[----:B------:R-:W-:Y:S01]  /*8340*/  HMMA.16816.F32.BF16 R104, R16, R30, R76 ;  /* 0x0000001e1068723c */ /* 0x000fe2000004184c */
[----:B------:R-:W-:-:S02]  /*8350*/  ISETP.GE.AND P3, PT, R5, R203, PT ;  /* 0x000000cb0500720c */ /* 0x000fc40003f66270 */
[----:B------:R-:W-:Y:S02]  /*8360*/  ISETP.LT.OR P4, PT, R6, R199, P4 ;  /* 0x000000c70600720c */ /* 0x000fe40002781670 */
[----:B------:R-:W-:Y:S02]  /*8370*/  FSEL R51, R128, -INF , !P5 ;  /* 0xff80000080337808 */ /* 0x000fe40006800000 */
[----:B------:R-:W-:Y:S01]  /*8380*/  FMNMX.FTZ R12, R50, R12, !PT ;  /* 0x0000000c320c7209 */ /* 0x000fe20007810000 */
[----:B------:R-:W-:Y:S01]  /*8390*/  HMMA.16816.F32.BF16 R92, R16, R26, R68 ;  /* 0x0000001a105c723c */ /* 0x000fe20000041844 */
[----:B------:R-:W-:Y:S02]  /*83a0*/  ISETP.GE.AND P2, PT, R28, R203, PT ;  /* 0x000000cb1c00720c */ /* 0x000fe40003f46270 */
[----:B------:R-:W-:Y:S02]  /*83b0*/  ISETP.LT.OR P3, PT, R5, R199, P3 ;  /* 0x000000c70500720c */ /* 0x000fe40001f61670 */
[----:B------:R-:W-:-:S02]  /*83c0*/  FSEL R52, R129, -INF , !P4 ;  /* 0xff80000081347808 */ /* 0x000fc40006000000 */
[C---:B------:R-:W-:Y:S01]  /*83d0*/  VIADD R27, R0.reuse, 0x30 ;  /* 0x00000030001b7836 */ /* 0x040fe20000000000 */
[----:B------:R-:W-:Y:S01]  /*83e0*/  FMNMX.FTZ R12, R51, R12, !PT ;  /* 0x0000000c330c7209 */ /* 0x000fe20007810000 */
[----:B------:R-:W-:Y:S01]  /*83f0*/  VIADD R26, R0, 0x31 ;  /* 0x00000031001a7836 */ /* 0x000fe20000000000 */
[----:B------:R-:W-:Y:S01]  /*8400*/  HMMA.16816.F32.BF16 R96, R16, R24, R72 ;  /* 0x000000181060723c */ /* 0x000fe20000041848 */
[----:B------:R-:W-:Y:S02]  /*8410*/  ISETP.LT.OR P2, PT, R28, R199, P2 ;  /* 0x000000c71c00720c */ /* 0x000fe40001741670 */
[-C--:B------:R-:W-:Y:S02]  /*8420*/  ISETP.GE.AND P1, PT, R27, R203.reuse, PT ;  /* 0x000000cb1b00720c */ /* 0x080fe40003f26270 */
        /* <DEDUP_REMOVED lines=8> */
[----:B------:R-:W-:Y:S02]  /*84b0*/  ISETP.GE.AND P5, PT, R25, R203, PT ;  /* 0x000000cb1900720c */ /* 0x000fe40003fa6270 */
[----:B------:R-:W-:Y:S02]  /*84c0*/  ISETP.LT.OR P6, PT, R26, R199, P6 ;  /* 0x000000c71a00720c */ /* 0x000fe400037c1670 */
[----:B------:R-:W-:-:S02]  /*84d0*/  FSEL R55, R80, -INF , !P1 ;  /* 0xff80000050377808 */ /* 0x000fc40004800000 */
[----:B------:R-:W-:Y:S01]  /*84e0*/  FMNMX.FTZ R12, R54, R12, !PT ;  /* 0x0000000c360c7209 */ /* 0x000fe20007810000 */
[C---:B------:R-:W-:Y:S01]  /*84f0*/  HMMA.16816.F32.BF16 R116, R16.reuse, R22, R60 ;  /* 0x000000161074723c */ /* 0x040fe2000004183c */
[----:B------:R-:W-:Y:S02]  /*8500*/  ISETP.GE.AND P4, PT, R24, R203, PT ;  /* 0x000000cb1800720c */ /* 0x000fe40003f86270 */
[-C--:B------:R-:W-:Y:S02]  /*8510*/  ISETP.LT.OR P5, PT, R25, R199.reuse, P5 ;  /* 0x000000c71900720c */ /* 0x080fe40002fa1670 */
[----:B------:R-:W-:Y:S01]  /*8520*/  FMNMX.FTZ R12, R55, R12, !PT ;  /* 0x0000000c370c7209 */ /* 0x000fe20007810000 */
[----:B------:R-:W-:Y:S01]  /*8530*/  HMMA.16816.F32.BF16 R100, R16, R86, R56 ;  /* 0x000000561064723c */ /* 0x000fe20000041838 */
[----:B------:R-:W-:Y:S01]  /*8540*/  VIADD R23, R0, 0x40 ;  /* 0x0000004000177836 */ /* 0x000fe20000000000 */
[----:B------:R-:W-:Y:S01]  /*8550*/  ISETP.LT.OR P4, PT, R24, R199, P4 ;  /* 0x000000c71800720c */ /* 0x000fe20002781670 */
[----:B------:R-:W-:-:S04]  /*8560*/  VIADD R22, R0, 0x41 ;  /* 0x0000004100167836 */ /* 0x000fc80000000000 */
[----:B------:R-:W-:Y:S01]  /*8570*/  FSEL R57, R81, -INF , !P6 ;  /* 0xff80000051397808 */ /* 0x000fe20007000000 */
[----:B------:R-:W-:Y:S01]  /*8580*/  HMMA.16816.F32.BF16 R108, R16, R20, R64 ;  /* 0x00000014106c723c */ /* 0x000fe20000041840 */
[-C--:B------:R-:W-:Y:S02]  /*8590*/  ISETP.GE.AND P3, PT, R23, R203.reuse, PT ;  /* 0x000000cb1700720c */ /* 0x080fe40003f66270 */
[----:B------:R-:W-:Y:S02]  /*85a0*/  FSEL R58, R104, -INF , !P5 ;  /* 0xff800000683a7808 */ /* 0x000fe40006800000 */
[----:B------:R-:W-:Y:S02]  /*85b0*/  FMNMX.FTZ R12, R57, R12, !PT ;  /* 0x0000000c390c7209 */ /* 0x000fe40007810000 */
[----:B------:R-:W-:Y:S01]  /*85c0*/  VIADD R21, R0, 0x48 ;  /* 0x0000004800157836 */ /* 0x000fe20000000000 */
[----:B------:R-:W-:Y:S02]  /*85d0*/  ISETP.GE.AND P2, PT, R22, R203, PT ;  /* 0x000000cb1600720c */ /* 0x000fe40003f46270 */
[----:B------:R-:W-:-:S02]  /*85e0*/  ISETP.LT.OR P3, PT, R23, R199, P3 ;  /* 0x000000c71700720c */ /* 0x000fc40001f61670 */
[----:B------:R-:W-:Y:S02]  /*85f0*/  FSEL R59, R105, -INF , !P4 ;  /* 0xff800000693b7808 */ /* 0x000fe40006000000 */
[----:B------:R-:W-:Y:S01]  /*8600*/  FMNMX.FTZ R12, R58, R12, !PT ;  /* 0x0000000c3a0c7209 */ /* 0x000fe20007810000 */
[----:B------:R-:W-:Y:S01]  /*8610*/  VIADD R20, R0, 0x49 ;  /* 0x0000004900147836 */ /* 0x000fe20000000000 */
[----:B------:R-:W-:Y:S02]  /*8620*/  ISETP.GE.AND P1, PT, R21, R203, PT ;  /* 0x000000cb1500720c */ /* 0x000fe40003f26270 */
[----:B------:R-:W-:Y:S02]  /*8630*/  FSEL R61, R96, -INF , !P3 ;  /* 0xff800000603d7808 */ /* 0x000fe40005800000 */
[----:B------:R-:W-:Y:S02]  /*8640*/  ISETP.LT.OR P2, PT, R22, R199, P2 ;  /* 0x000000c71600720c */ /* 0x000fe40001741670 */
[----:B------:R-:W-:Y:S01]  /*8650*/  FMNMX.FTZ R12, R59, R12, !PT ;  /* 0x0000000c3b0c7209 */ /* 0x000fe20007810000 */
[----:B------:R-:W-:Y:S01]  /*8660*/  VIADD R19, R0, 0x50 ;  /* 0x0000005000137836 */ /* 0x000fe20000000000 */
[----:B------:R-:W-:-:S02]  /*8670*/  ISETP.GE.AND P6, PT, R20, R203, PT ;  /* 0x000000cb1400720c */ /* 0x000fc40003fc6270 */
[----:B------:R-:W-:Y:S02]  /*8680*/  FSEL R62, R97, -INF , !P2 ;  /* 0xff800000613e7808 */ /* 0x000fe40005000000 */
[----:B------:R-:W-:Y:S02]  /*8690*/  ISETP.LT.OR P1, PT, R21, R199, P1 ;  /* 0x000000c71500720c */ /* 0x000fe40000f21670 */
[----:B------:R-:W-:Y:S01]  /*86a0*/  FMNMX.FTZ R12, R61, R12, !PT ;  /* 0x0000000c3d0c7209 */ /* 0x000fe20007810000 */
[----:B------:R-:W-:Y:S01]  /*86b0*/  VIADD R18, R0, 0x51 ;  /* 0x0000005100127836 */ /* 0x000fe20000000000 */
[----:B------:R-:W-:Y:S02]  /*86c0*/  ISETP.GE.AND P5, PT, R19, R203, PT ;  /* 0x000000cb1300720c */ /* 0x000fe40003fa6270 */
[----:B------:R-:W-:Y:S02]  /*86d0*/  FSEL R63, R92, -INF , !P1 ;  /* 0xff8000005c3f7808 */ /* 0x000fe40004800000 */
[----:B------:R-:W-:-:S02]  /*86e0*/  ISETP.LT.OR P6, PT, R20, R199, P6 ;  /* 0x000000c71400720c */ /* 0x000fc400037c1670 */
[----:B------:R-:W-:Y:S01]  /*86f0*/  FMNMX.FTZ R29, R62, R12, !PT ;  /* 0x0000000c3e1d7209 */ /* 0x000fe20007810000 */
[----:B------:R-:W-:Y:S01]  /*8700*/  VIADD R17, R0, 0x58 ;  /* 0x0000005800117836 */ /* 0x000fe20000000000 */
        /* <DEDUP_REMOVED lines=26> */
[----:B------:R-:W-:Y:S02]  /*88b0*/  ISETP.LT.OR P6, PT, R14, R199, P6 ;  /* 0x000000c70e00720c */ /* 0x000fe400037c1670 */
[----:B------:R-:W-:-:S02]  /*88c0*/  FSEL R68, R124, -INF , !P1 ;  /* 0xff8000007c447808 */ /* 0x000fc40004800000 */
[----:B------:R-:W-:Y:S01]  /*88d0*/  FMNMX.FTZ R29, R71, R29, !PT ;  /* 0x0000001d471d7209 */ /* 0x000fe20007810000 */
[----:B------:R-:W-:Y:S01]  /*88e0*/  VIADD R32, R0, 0x70 ;  /* 0x0000007000207836 */ /* 0x000fe20000000000 */
[----:B------:R-:W-:Y:S01]  /*88f0*/  BAR.SYNC.DEFER_BLOCKING 0x0 ;  /* 0x0000000000007b1d */ /* 0x000fe20000010000 */
        /* <DEDUP_REMOVED lines=18> */
[----:B------:R-:W-:Y:S02]  /*8a20*/  FMNMX.FTZ R33, R72, R33, !PT ;  /* 0x0000002148217209 */ /* 0x000fe40007810000 */
[----:B------:R-:W-:-:S02]  /*8a30*/  ISETP.GE.AND P3, PT, R29, R203, PT ;  /* 0x000000cb1d00720c */ /* 0x000fc40003f66270 */
[----:B------:R-:W-:Y:S02]  /*8a40*/  ISETP.LT.OR P1, PT, R30, R199, P1 ;  /* 0x000000c71e00720c */ /* 0x000fe40000f21670 */
[----:B------:R-:W-:Y:S02]  /*8a50*/  FSEL R76, R173, -INF , !P2 ;  /* 0xff800000ad4c7808 */ /* 0x000fe40005000000 */
[----:B------:R-:W-:Y:S02]  /*8a60*/  FMNMX.FTZ R33, R77, R33, !PT ;  /* 0x000000214d217209 */ /* 0x000fe40007810000 */
[----:B------:R-:W-:Y:S02]  /*8a70*/  ISETP.LT.OR P3, PT, R29, R199, P3 ;  /* 0x000000c71d00720c */ /* 0x000fe40001f61670 */
[----:B------:R-:W-:Y:S02]  /*8a80*/  FSEL R75, R112, -INF , !P1 ;  /* 0xff800000704b7808 */ /* 0x000fe40004800000 */
[----:B------:R-:W-:-:S02]  /*8a90*/  FMNMX.FTZ R33, R76, R33, !PT ;  /* 0x000000214c217209 */ /* 0x000fc40007810000 */
[----:B------:R-:W-:Y:S02]  /*8aa0*/  FSEL R74, R113, -INF , !P3 ;  /* 0xff800000714a7808 */ /* 0x000fe40005800000 */
[----:B------:R-:W-:-:S04]  /*8ab0*/  FMNMX.FTZ R33, R75, R33, !PT ;  /* 0x000000214b217209 */ /* 0x000fc80007810000 */
[----:B------:R-:W-:Y:S01]  /*8ac0*/  FMNMX.FTZ R43, R74, R33, !PT ;  /* 0x000000214a2b7209 */ /* 0x000fe20007810000 */
[----:B------:R-:W-:Y:S06]  /*8ad0*/  @!P0 BRA `(.L_x_186) ;  /* 0x0000000000748947 */ /* 0x000fec0003800000 */
[----:B------:R-:W2:Y:S04]  /*8ae0*/  LDL.64 R214, [R1+0x98] ;  /* 0x0000980001d67983 */ /* 0x000ea80000100a00 */
[----:B------:R-:W3:Y:S01]  /*8af0*/  LDL.64 R222, [R1+0x88] ;  /* 0x0000880001de7983 */ /* 0x000ee20000100a00 */
[----:B------:R-:W-:Y:S01]  /*8b00*/  VIADD R34, R252, 0xfffffffd ;  /* 0xfffffffdfc227836 */ /* 0x000fe20000000000 */
[----:B------:R-:W-:Y:S01]  /*8b10*/  ULDC.64 UR4, c[0x0][0x218] ;  /* 0x0000860000047ab9 */ /* 0x000fe20000000a00 */
[----:B------:R-:W-:-:S03]  /*8b20*/  IMAD.SHL.U32 R36, R132, 0x40, RZ ;  /* 0x0000004084247824 */ /* 0x000fc600078e00ff */
[----:B------:R-:W-:-:S05]  /*8b30*/  SHF.R.S32.HI R33, RZ, 0x1f, R34 ;  /* 0x0000001fff217819 */ /* 0x000fca0000011422 */
[----:B------:R-:W-:-:S04]  /*8b40*/  IMAD R33, R33, R132, RZ ;  /* 0x0000008421217224 */ /* 0x000fc800078e02ff */
[C---:B------:R-:W-:Y:S02]  /*8b50*/  IMAD R33, R34.reuse, R133, R33 ;  /* 0x0000008522217224 */ /* 0x040fe400078e0221 */
[----:B------:R-:W-:-:S04]  /*8b60*/  IMAD.WIDE.U32 R34, R34, R132, RZ ;  /* 0x0000008422227225 */ /* 0x000fc800078e00ff */
[----:B------:R-:W-:Y:S01]  /*8b70*/  IMAD.IADD R35, R35, 0x1, R33 ;  /* 0x0000000123237824 */ /* 0x000fe200078e0221 */
[----:B--2---:R-:W-:-:S04]  /*8b80*/  LEA R33, P0, R34, R214, 0x7 ;  /* 0x000000d622217211 */ /* 0x004fc800078038ff */
[----:B---3--:R-:W-:Y:S02]  /*8b90*/  LEA.HI.X R35, R34, R223, R35, 0x7, P0 ;  /* 0x000000df22237211 */ /* 0x008fe400000f3c23 */
[----:B------:R-:W-:-:S04]  /*8ba0*/  LEA R34, P0, R33, UR4, 0x1 ;  /* 0x0000000421227c11 */ /* 0x000fc8000f8008ff */
[----:B------:R-:W-:Y:S02]  /*8bb0*/  LEA.HI.X R35, R33, UR5, R35, 0x1, P0 ;  /* 0x0000000521237c11 */ /* 0x000fe400080f0c23 */
[----:B------:R-:W-:-:S03]  /*8bc0*/  SHF.L.U64.HI R33, R132, 0x6, R133 ;  /* 0x0000000684217819 */ /* 0x000fc60000010285 */
[----:B------:R-:W-:Y:S01]  /*8bd0*/  @!PT LDS RZ, [RZ] ;  /* 0x00000000fffff984 */ /* 0x000fe20000000800 */
[----:B------:R-:W-:Y:S01]  /*8be0*/  @!PT LDS RZ, [RZ] ;  /* 0x00000000fffff984 */ /* 0x000fe20000000800 */
[----:B------:R-:W-:Y:S01]  /*8bf0*/  @!PT LDS RZ, [RZ] ;  /* 0x00000000fffff984 */ /* 0x000fe20000000800 */
[----:B------:R1:W-:Y:S02]  /*8c00*/  LDGSTS.E.BYPASS.LTC128B.128 [R220+0x2000], desc[UR12][R34.64] ;  /* 0x0200000022dc7fae */ /* 0x0003e4000b901d4c */
[----:B-1----:R-:W-:-:S05]  /*8c10*/  IADD3 R34, P0, R34, R36, RZ ;  /* 0x0000002422227210 */ /* 0x002fca0007f1e0ff */
[----:B------:R-:W-:-:S05]  /*8c20*/  IMAD.X R35, R35, 0x1, R33, P0 ;  /* 0x0000000123237824 */ /* 0x000fca00000e0621 */
[----:B------:R1:W-:Y:S02]  /*8c30*/  LDGSTS.E.BYPASS.LTC128B.128 [R220+0x2800], desc[UR12][R34.64] ;  /* 0x0280000022dc7fae */ /* 0x0003e4000b901d4c */
[----:B-1----:R-:W-:-:S04]  /*8c40*/  IADD3 R34, P1, R34, R36, RZ ;  /* 0x0000002422227210 */ /* 0x002fc80007f3e0ff */
[----:B------:R-:W-:Y:S01]  /*8c50*/  IADD3 R36, P0, R34, R36, RZ ;  /* 0x0000002422247210 */ /* 0x000fe20007f1e0ff */
[----:B------:R-:W-:-:S04]  /*8c60*/  IMAD.X R35, R35, 0x1, R33, P1 ;  /* 0x0000000123237824 */ /* 0x000fc800008e0621 */
[----:B------:R-:W-:Y:S01]  /*8c70*/  IMAD.X R37, R35, 0x1, R33, P0 ;  /* 0x0000000123257824 */ /* 0x000fe200000e0621 */
[----:B------:R1:W-:Y:S04]  /*8c80*/  LDGSTS.E.BYPASS.LTC128B.128 [R220+0x3000], desc[UR12][R34.64] ;  /* 0x0300000022dc7fae */ /* 0x0003e8000b901d4c */
[----:B------:R1:W-:Y:S04]  /*8c90*/  LDGSTS.E.BYPASS.LTC128B.128 [R220+0x3800], desc[UR12][R36.64] ;  /* 0x0380000024dc7fae */ /* 0x0003e8000b901d4c */
[----:B------:R-:W0:Y:S02]  /*8ca0*/  LDGDEPBAR ;  /* 0x00000000000079af */ /* 0x000e240000000000 */
.L_x_186:
[----:B------:R-:W2:Y:S04]  /*8cb0*/  LDL.LU R169, [R1+0x28] ;  /* 0x0000280001a97983 */ /* 0x000ea80000300800 */
[----:B------:R-:W3:Y:S04]  /*8cc0*/  LDL.LU R129, [R1+0x40] ;  /* 0x0000400001817983 */ /* 0x000ee80000300800 */
[----:B------:R-:W4:Y:S04]  /*8cd0*/  LDL.LU R108, [R1+0x2c] ;  /* 0x00002c00016c7983 */ /* 0x000f280000300800 */
[----:B------:R-:W5:Y:S04]  /*8ce0*/  LDL.LU R124, [R1+0x24] ;  /* 0x00002400017c7983 */ /* 0x000f680000300800 */
[----:B------:R-:W2:Y:S04]  /*8cf0*/  LDL.LU R222, [R1+0x20] ;  /* 0x0000200001de7983 */ /* 0x000ea80000300800 */
[----:B------:R-:W3:Y:S04]  /*8d00*/  LDL.LU R91, [R1+0xb4] ;  /* 0x0000b400015b7983 */ /* 0x000ee80000300800 */
[----:B------:R-:W4:Y:S04]  /*8d10*/  LDL.LU R89, [R1+0xbc] ;  /* 0x0000bc0001597983 */ /* 0x000f280000300800 */
[----:B------:R-:W5:Y:S04]  /*8d20*/  LDL.LU R87, [R1+0x4] ;  /* 0x0000040001577983 */ /* 0x000f680000300800 */
[----:B------:R-:W2:Y:S04]  /*8d30*/  LDL.LU R86, [R1+0x8] ;  /* 0x0000080001567983 */ /* 0x000ea80000300800 */
[----:B------:R-:W5:Y:S04]  /*8d40*/  LDL.LU R85, [R1+0x5c] ;  /* 0x00005c0001557983 */ /* 0x000f680000300800 */
        /* <DEDUP_REMOVED lines=8> */
[----:B------:R-:W5:Y:S04]  /*8dd0*/  LDL.LU R109, [R1] ;  /* 0x00000000016d7983 */ /* 0x000f680000300800 */
        /* <DEDUP_REMOVED lines=8> */
[----:B------:R-:W5:Y:S01]  /*8e60*/  LDL.LU R79, [R1+0xac] ;  /* 0x0000ac00014f7983 */ /* 0x000f620000300800 */
[----:B------:R-:W-:-:S02]  /*8e70*/  ISETP.GE.AND P2, PT, R4, R200, PT ;  /* 0x000000c80400720c */ /* 0x000fc40003f46270 */
[C---:B------:R-:W-:Y:S01]  /*8e80*/  ISETP.GE.AND P1, PT, R0.reuse, R202, PT ;  /* 0x000000ca0000720c */ /* 0x040fe20003f26270 */
[----:B------:R-:W1:Y:S01]  /*8e90*/  SHFL.BFLY PT, R33, R43, 0x2, 0x1f ;  /* 0x0c401f002b217f89 */ /* 0x000e6200000e0000 */
[C---:B------:R-:W-:Y:S02]  /*8ea0*/  ISETP.GE.AND P3, PT, R0.reuse, R201, PT ;  /* 0x000000c90000720c */ /* 0x040fe40003f66270 */
[----:B------:R-:W-:Y:S02]  /*8eb0*/  ISETP.GE.AND P4, PT, R0, R200, PT ;  /* 0x000000c80000720c */ /* 0x000fe40003f86270 */
[----:B------:R-:W-:Y:S02]  /*8ec0*/  ISETP.LT.OR P2, PT, R4, R196, P2 ;  /* 0x000000c40400720c */ /* 0x000fe40001741670 */
[----:B------:R-:W-:Y:S02]  /*8ed0*/  ISETP.GE.AND P6, PT, R3, R202, PT ;  /* 0x000000ca0300720c */ /* 0x000fe40003fc6270 */
[----:B------:R-:W-:-:S02]  /*8ee0*/  ISETP.LT.OR P1, PT, R0, R198, P1 ;  /* 0x000000c60000720c */ /* 0x000fc40000f21670 */
[C---:B------:R-:W-:Y:S02]  /*8ef0*/  ISETP.LT.OR P3, PT, R0.reuse, R197, P3 ;  /* 0x000000c50000720c */ /* 0x040fe40001f61670 */
[----:B------:R-:W-:Y:S02]  /*8f00*/  ISETP.LT.OR P4, PT, R0, R196, P4 ;  /* 0x000000c40000720c */ /* 0x000fe40002781670 */
[C---:B------:R-:W-:Y:S02]  /*8f10*/  ISETP.GE.AND P0, PT, R4.reuse, R202, PT ;  /* 0x000000ca0400720c */ /* 0x040fe40003f06270 */
[----:B------:R-:W-:Y:S02]  /*8f20*/  ISETP.GE.AND P5, PT, R4, R201, PT ;  /* 0x000000c90400720c */ /* 0x000fe40003fa6270 */
[----:B------:R-:W-:Y:S02]  /*8f30*/  ISETP.LT.OR P6, PT, R3, R198, P6 ;  /* 0x000000c60300720c */ /* 0x000fe400037c1670 */
[----:B------:R-:W-:-:S02]  /*8f40*/  FSEL R104, R211, -INF , !P2 ;  /* 0xff800000d3687808 */ /* 0x000fc40005000000 */
[----:B------:R-:W-:Y:S02]  /*8f50*/  ISETP.GE.AND P2, PT, R11, R202, PT ;  /* 0x000000ca0b00720c */ /* 0x000fe40003f46270 */
[----:B-1----:R-:W-:Y:S02]  /*8f60*/  FMNMX.FTZ R0, R43, R33, !PT ;  /* 0x000000212b007209 */ /* 0x002fe40007810000 */
[C---:B------:R-:W-:Y:S02]  /*8f70*/  ISETP.LT.OR P0, PT, R4.reuse, R198, P0 ;  /* 0x000000c60400720c */ /* 0x040fe40000701670 */
[----:B------:R-:W-:Y:S02]  /*8f80*/  ISETP.LT.OR P5, PT, R4, R197, P5 ;  /* 0x000000c50400720c */ /* 0x000fe40002fa1670 */
[----:B------:R-:W1:Y:S01]  /*8f90*/  SHFL.BFLY PT, R4, R0, 0x1, 0x1f ;  /* 0x0c201f0000047f89 */ /* 0x000e6200000e0000 */
[----:B------:R-:W-:Y:S02]  /*8fa0*/  FSEL R34, R182, -INF , !P6 ;  /* 0xff800000b6227808 */ /* 0x000fe40007000000 */
[----:B------:R-:W-:-:S02]  /*8fb0*/  ISETP.GE.AND P6, PT, R10, R202, PT ;  /* 0x000000ca0a00720c */ /* 0x000fc40003fc6270 */
[-C--:B------:R-:W-:Y:S02]  /*8fc0*/  ISETP.LT.OR P2, PT, R11, R198.reuse, P2 ;  /* 0x000000c60b00720c */ /* 0x080fe40001741670 */
[----:B------:R-:W-:Y:S02]  /*8fd0*/  ISETP.LT.OR P6, PT, R10, R198, P6 ;  /* 0x000000c60a00720c */ /* 0x000fe400037c1670 */
[----:B------:R-:W-:Y:S02]  /*8fe0*/  FSEL R36, R178, -INF , !P2 ;  /* 0xff800000b2247808 */ /* 0x000fe40005000000 */
[C---:B------:R-:W-:Y:S02]  /*8ff0*/  ISETP.GE.AND P2, PT, R8.reuse, R202, PT ;  /* 0x000000ca0800720c */ /* 0x040fe40003f46270 */
[----:B------:R-:W-:Y:S02]  /*9000*/  FSEL R37, R179, -INF , !P6 ;  /* 0xff800000b3257808 */ /* 0x000fe40007000000 */
[----:B------:R-:W-:-:S02]  /*9010*/  ISETP.LT.OR P6, PT, R8, R198, P2 ;  /* 0x000000c60800720c */ /* 0x000fc400017c1670 */
[C---:B------:R-:W-:Y:S02]  /*9020*/  ISETP.GE.AND P2, PT, R7.reuse, R202, PT ;  /* 0x000000ca0700720c */ /* 0x040fe40003f46270 */
[----:B------:R-:W-:Y:S02]  /*9030*/  FSEL R33, R206, -INF , !P1 ;  /* 0xff800000ce217808 */ /* 0x000fe40004800000 */
[----:B------:R-:W-:Y:S02]  /*9040*/  ISETP.LT.OR P2, PT, R7, R198, P2 ;  /* 0x000000c60700720c */ /* 0x000fe40001741670 */
[----:B------:R-:W-:Y:S02]  /*9050*/  ISETP.GE.AND P1, PT, R3, R201, PT ;  /* 0x000000c90300720c */ /* 0x000fe40003f26270 */
[----:B------:R-:W-:Y:S02]  /*9060*/  FSEL R73, R130, -INF , !P2 ;  /* 0xff80000082497808 */ /* 0x000fe40005000000 */
[----:B------:R-:W-:-:S02]  /*9070*/  ISETP.GE.AND P2, PT, R27, R202, PT ;  /* 0x000000ca1b00720c */ /* 0x000fc40003f46270 */
[----:B-1----:R-:W-:Y:S02]  /*9080*/  FMNMX.FTZ R172, R0, R4, !PT ;  /* 0x0000000400ac7209 */ /* 0x002fe40007810000 */
[----:B------:R-:W-:Y:S02]  /*9090*/  ISETP.LT.OR P2, PT, R27, R198, P2 ;  /* 0x000000c61b00720c */ /* 0x000fe40001741670 */
[----:B------:R-:W-:Y:S01]  /*90a0*/  ISETP.LT.OR P1, PT, R3, R197, P1 ;  /* 0x000000c50300720c */ /* 0x000fe20000f21670 */
[----:B------:R-:W-:Y:S01]  /*90b0*/  FMUL.FTZ R0, R172, UR6 ;  /* 0x00000006ac007c20 */ /* 0x000fe20008410000 */
[----:B------:R-:W-:Y:S02]  /*90c0*/  FSEL R81, R82, -INF , !P2 ;  /* 0xff80000052517808 */ /* 0x000fe40005000000 */
[----:B------:R-:W-:Y:S02]  /*90d0*/  FSETP.NEU.FTZ.AND P2, PT, R172, -INF , PT ;  /* 0xff800000ac00780b */ /* 0x000fe40003f5d000 */
[----:B------:R-:W-:-:S02]  /*90e0*/  FSEL R96, R208, -INF , !P3 ;  /* 0xff800000d0607808 */ /* 0x000fc40005800000 */
[----:B------:R-:W-:Y:S02]  /*90f0*/  FSEL R100, R209, -INF , !P5 ;  /* 0xff800000d1647808 */ /* 0x000fe40006800000 */
[----:B------:R-:W-:Y:S02]  /*9100*/  FSEL R101, R210, -INF , !P4 ;  /* 0xff800000d2657808 */ /* 0x000fe40006000000 */
[C---:B------:R-:W-:Y:S02]  /*9110*/  ISETP.GE.AND P3, PT, R2.reuse, R202, PT ;  /* 0x000000ca0200720c */ /* 0x040fe40003f66270 */
[C---:B------:R-:W-:Y:S02]  /*9120*/  ISETP.GE.AND P5, PT, R2.reuse, R201, PT ;  /* 0x000000c90200720c */ /* 0x040fe40003fa6270 */
[----:B------:R-:W-:Y:S02]  /*9130*/  ISETP.GE.AND P4, PT, R2, R200, PT ;  /* 0x000000c80200720c */ /* 0x000fe40003f86270 */
[----:B------:R-:W-:-:S02]  /*9140*/  FSEL R0, R0, RZ, P2 ;  /* 0x000000ff00007208 */ /* 0x000fc40001000000 */
[----:B------:R-:W-:Y:S02]  /*9150*/  FSEL R97, R216, -INF , !P1 ;  /* 0xff800000d8617808 */ /* 0x000fe40004800000 */
[C---:B------:R-:W-:Y:S02]  /*9160*/  ISETP.LT.OR P3, PT, R2.reuse, R198, P3 ;  /* 0x000000c60200720c */ /* 0x040fe40001f61670 */
[C---:B------:R-:W-:Y:S02]  /*9170*/  ISETP.LT.OR P5, PT, R2.reuse, R197, P5 ;  /* 0x000000c50200720c */ /* 0x040fe40002fa1670 */
[----:B------:R-:W-:Y:S01]  /*9180*/  ISETP.LT.OR P4, PT, R2, R196, P4 ;  /* 0x000000c40200720c */ /* 0x000fe20002781670 */
[----:B------:R-:W-:Y:S01]  /*9190*/  FFMA.FTZ R2, R42, UR6, -R0 ;  /* 0x000000062a027c23 */ /* 0x000fe20008010800 */
[C---:B------:R-:W-:Y:S02]  /*91a0*/  ISETP.GE.AND P1, PT, R24.reuse, R202, PT ;  /* 0x000000ca1800720c */ /* 0x040fe40003f26270 */
[----:B------:R-:W-:Y:S01]  /*91b0*/  FSEL R43, R207, -INF , !P0 ;  /* 0xff800000cf2b7808 */ /* 0x000fe20004000000 */
[----:B------:R1:W-:Y:S01]  /*91c0*/  MUFU.EX2 R252, R2 ;  /* 0x0000000200fc7308 */ /* 0x0003e20000000800 */
[----:B------:R-:W-:-:S02]  /*91d0*/  ISETP.LT.OR P1, PT, R24, R198, P1 ;  /* 0x000000c61800720c */ /* 0x000fc40000f21670 */
[----:B------:R-:W-:Y:S02]  /*91e0*/  ISETP.GE.AND P0, PT, R3, R200, PT ;  /* 0x000000c80300720c */ /* 0x000fe40003f06270 */
[----:B------:R-:W-:Y:S02]  /*91f0*/  FSEL R35, R183, -INF , !P3 ;  /* 0xff800000b7237808 */ /* 0x000fe40005800000 */
[----:B------:R-:W-:Y:S02]  /*9200*/  ISETP.LT.OR P0, PT, R3, R196, P0 ;  /* 0x000000c40300720c */ /* 0x000fe40000701670 */
[----:B------:R-:W-:Y:S02]  /*9210*/  FMNMX.FTZ R3, R40, R33, !PT ;  /* 0x0000002128037209 */ /* 0x000fe40007810000 */
[----:B------:R-:W-:Y:S02]  /*9220*/  ISETP.GE.AND P3, PT, R9, R202, PT ;  /* 0x000000ca0900720c */ /* 0x000fe40003f66270 */
[----:B------:R-:W-:-:S02]  /*9230*/  FSEL R60, R171, -INF , !P6 ;  /* 0xff800000ab3c7808 */ /* 0x000fc40007000000 */
[----:B------:R-:W-:Y:S01]  /*9240*/  ISETP.LT.OR P3, PT, R9, R198, P3 ;  /* 0x000000c60900720c */ /* 0x000fe20001f61670 */
[----:B-1----:R-:W-:Y:S01]  /*9250*/  FFMA.FTZ R2, R44, UR6, -R0 ;  /* 0x000000062c027c23 */ /* 0x002fe20008010800 */
[CC--:B------:R-:W-:Y:S02]  /*9260*/  ISETP.GE.AND P6, PT, R5.reuse, R202.reuse, PT ;  /* 0x000000ca0500720c */ /* 0x0c0fe40003fc6270 */
[----:B------:R-:W-:Y:S01]  /*9270*/  FSEL R56, R170, -INF , !P3 ;  /* 0xff800000aa387808 */ /* 0x000fe20005800000 */
[----:B------:R1:W-:Y:S01]  /*9280*/  MUFU.EX2 R173, R2 ;  /* 0x0000000200ad7308 */ /* 0x0003e20000000800 */
[C---:B------:R-:W-:Y:S02]  /*9290*/  ISETP.GE.AND P3, PT, R6.reuse, R202, PT ;  /* 0x000000ca0600720c */ /* 0x040fe40003f66270 */
[-C--:B------:R-:W-:Y:S02]  /*92a0*/  ISETP.LT.OR P6, PT, R5, R198.reuse, P6 ;  /* 0x000000c60500720c */ /* 0x080fe400037c1670 */
[----:B------:R-:W-:-:S04]  /*92b0*/  ISETP.LT.OR P3, PT, R6, R198, P3 ;  /* 0x000000c60600720c */ /* 0x000fc80001f61670 */
[----:B------:R-:W-:Y:S02]  /*92c0*/  FSEL R78, R131, -INF , !P3 ;  /* 0xff800000834e7808 */ /* 0x000fe40005800000 */
[----:B------:R-:W-:-:S04]  /*92d0*/  ISETP.GE.AND P3, PT, R28, R202, PT ;  /* 0x000000ca1c00720c */ /* 0x000fc80003f66270 */
[----:B------:R-:W-:Y:S01]  /*92e0*/  ISETP.LT.OR P3, PT, R28, R198, P3 ;  /* 0x000000c61c00720c */ /* 0x000fe20001f61670 */
[----:B-1----:R-:W-:-:S03]  /*92f0*/  FFMA.FTZ R2, R45, UR6, -R0 ;  /* 0x000000062d027c23 */ /* 0x002fc60008010800 */
[----:B------:R-:W-:Y:S02]  /*9300*/  FSEL R80, R123, -INF , !P3 ;  /* 0xff8000007b507808 */ /* 0x000fe40005800000 */
[----:B------:R-:W-:-:S04]  /*9310*/  ISETP.GE.AND P3, PT, R25, R202, PT ;  /* 0x000000ca1900720c */ /* 0x000fc80003f66270 */
[----:B------:R-:W-:Y:S01]  /*9320*/  ISETP.LT.OR P3, PT, R25, R198, P3 ;  /* 0x000000c61900720c */ /* 0x000fe20001f61670 */
[----:B---3--:R-:W-:Y:S02]  /*9330*/  IMAD.MOV.U32 R204, RZ, RZ, R91 ;  /* 0x000000ffffcc7224 */ /* 0x008fe400078e005b */
[----:B----4-:R-:W-:Y:S02]  /*9340*/  IMAD.MOV.U32 R208, RZ, RZ, R89 ;  /* 0x000000ffffd07224 */ /* 0x010fe400078e0059 */
[----:B------:R-:W-:Y:S02]  /*9350*/  IMAD.MOV.U32 R211, RZ, RZ, R204 ;  /* 0x000000ffffd37224 */ /* 0x000fe400078e00cc */
[----:B------:R-:W-:Y:S02]  /*9360*/  IMAD.MOV.U32 R4, RZ, RZ, R208 ;  /* 0x000000ffff047224 */ /* 0x000fe400078e00d0 */
[----:B--2---:R-:W-:Y:S02]  /*9370*/  IMAD.MOV.U32 R210, RZ, RZ, R86 ;  /* 0x000000ffffd27224 */ /* 0x004fe400078e0056 */
[----:B-----5:R-:W-:-:S02]  /*9380*/  IMAD.MOV.U32 R205, RZ, RZ, R92 ;  /* 0x000000ffffcd7224 */ /* 0x020fc400078e005c */
[----:B------:R-:W-:Y:S01]  /*9390*/  IMAD.MOV.U32 R215, RZ, RZ, R84 ;  /* 0x000000ffffd77224 */ /* 0x000fe200078e0054 */
[----:B------:R-:W-:Y:S02]  /*93a0*/  FSEL R84, R106, -INF , !P3 ;  /* 0xff8000006a547808 */ /* 0x000fe40005800000 */
[----:B------:R-:W-:-:S04]  /*93b0*/  ISETP.GE.AND P3, PT, R11, R200, PT ;  /* 0x000000c80b00720c */ /* 0x000fc80003f66270 */
[----:B------:R-:W-:Y:S01]  /*93c0*/  ISETP.LT.OR P3, PT, R11, R196, P3 ;  /* 0x000000c40b00720c */ /* 0x000fe20001f61670 */
[----:B------:R-:W-:Y:S01]  /*93d0*/  IMAD.MOV.U32 R214, RZ, RZ, R88 ;  /* 0x000000ffffd67224 */ /* 0x000fe200078e0058 */
[----:B------:R-:W-:Y:S01]  /*93e0*/  FSEL R88, R107, -INF , !P1 ;  /* 0xff8000006b587808 */ /* 0x000fe20004800000 */
[----:B------:R-:W-:Y:S01]  /*93f0*/  IMAD.MOV.U32 R107, RZ, RZ, R105 ;  /* 0x000000ffff6b7224 */ /* 0x000fe200078e0069 */
[----:B------:R-:W-:Y:S01]  /*9400*/  ISETP.GE.AND P1, PT, R23, R202, PT ;  /* 0x000000ca1700720c */ /* 0x000fe20003f26270 */
[----:B------:R-:W-:-:S03]  /*9410*/  IMAD.MOV.U32 R105, RZ, RZ, R93 ;  /* 0x000000ffff697224 */ /* 0x000fc600078e005d */
[----:B------:R-:W-:Y:S01]  /*9420*/  ISETP.LT.OR P1, PT, R23, R198, P1 ;  /* 0x000000c61700720c */ /* 0x000fe20000f21670 */
[----:B------:R-:W-:-:S04]  /*9430*/  IMAD.MOV.U32 R177, RZ, RZ, R117 ;  /* 0x000000ffffb17224 */ /* 0x000fc800078e0075 */
[----:B------:R-:W-:Y:S02]  /*9440*/  IMAD.MOV.U32 R178, RZ, RZ, R177 ;  /* 0x000000ffffb27224 */ /* 0x000fe400078e00b1 */
[----:B------:R-:W-:Y:S02]  /*9450*/  IMAD.MOV.U32 R180, RZ, RZ, R120 ;  /* 0x000000ffffb47224 */ /* 0x000fe400078e0078 */
[----:B------:R-:W-:Y:S02]  /*9460*/  IMAD.MOV.U32 R120, RZ, RZ, R113 ;  /* 0x000000ffff787224 */ /* 0x000fe400078e0071 */
[----:B------:R-:W-:Y:S02]  /*9470*/  IMAD.MOV.U32 R209, RZ, RZ, R128 ;  /* 0x000000ffffd17224 */ /* 0x000fe400078e0080 */
[----:B------:R1:W-:Y:S01]  /*9480*/  MUFU.EX2 R128, R2 ;  /* 0x0000000200807308 */ /* 0x0003e20000000800 */
[----:B------:R-:W-:Y:S01]  /*9490*/  IMAD.MOV.U32 R113, RZ, RZ, R87 ;  /* 0x000000ffff717224 */ /* 0x000fe200078e0057 */
[----:B------:R-:W-:Y:S01]  /*94a0*/  FSEL R87, R98, -INF , !P1 ;  /* 0xff80000062577808 */ /* 0x000fe20004800000 */
[----:B------:R-:W-:Y:S01]  /*94b0*/  IMAD.MOV.U32 R216, RZ, RZ, R134 ;  /* 0x000000ffffd87224 */ /* 0x000fe200078e0086 */
[----:B------:R-:W-:Y:S01]  /*94c0*/  ISETP.GE.AND P1, PT, R22, R202, PT ;  /* 0x000000ca1600720c */ /* 0x000fe20003f26270 */
[----:B------:R-:W-:-:S02]  /*94d0*/  IMAD.MOV.U32 R182, RZ, RZ, R180 ;  /* 0x000000ffffb67224 */ /* 0x000fc400078e00b4 */
[----:B------:R-:W-:Y:S01]  /*94e0*/  IMAD.MOV.U32 R98, RZ, RZ, R4 ;  /* 0x000000ffff627224 */ /* 0x000fe200078e0004 */
[----:B------:R-:W-:-:S04]  /*94f0*/  ISETP.LT.OR P1, PT, R22, R198, P1 ;  /* 0x000000c61600720c */ /* 0x000fc80000f21670 */
[----:B------:R-:W-:Y:S01]  /*9500*/  FSEL R86, R99, -INF , !P1 ;  /* 0xff80000063567808 */ /* 0x000fe20004800000 */
[----:B------:R-:W-:Y:S01]  /*9510*/  IMAD.MOV.U32 R99, RZ, RZ, R121 ;  /* 0x000000ffff637224 */ /* 0x000fe200078e0079 */
[----:B------:R-:W-:Y:S01]  /*9520*/  ISETP.GE.AND P1, PT, R21, R202, PT ;  /* 0x000000ca1500720c */ /* 0x000fe20003f26270 */
[----:B-1----:R-:W-:-:S03]  /*9530*/  FFMA.FTZ R2, R46, UR6, -R0 ;  /* 0x000000062e027c23 */ /* 0x002fc60008010800 */
[----:B------:R-:W-:Y:S01]  /*9540*/  ISETP.LT.OR P1, PT, R21, R198, P1 ;  /* 0x000000c61500720c */ /* 0x000fe20000f21670 */
[----:B------:R-:W-:Y:S01]  /*9550*/  IMAD.MOV.U32 R131, RZ, RZ, R79 ;  /* 0x000000ffff837224 */ /* 0x000fe200078e004f */
[----:B------:R-:W-:Y:S01]  /*9560*/  FSEL R79, R122, -INF , !P6 ;  /* 0xff8000007a4f7808 */ /* 0x000fe20007000000 */
[----:B------:R1:W-:Y:S01]  /*9570*/  MUFU.EX2 R176, R2 ;  /* 0x0000000200b07308 */ /* 0x0003e20000000800 */
[----:B------:R-:W-:Y:S02]  /*9580*/  FSEL R89, R94, -INF , !P1 ;  /* 0xff8000005e597808 */ /* 0x000fe40004800000 */
[-C--:B------:R-:W-:Y:S02]  /*9590*/  ISETP.GE.AND P1, PT, R20, R202.reuse, PT ;  /* 0x000000ca1400720c */ /* 0x080fe40003f26270 */
[----:B------:R-:W-:Y:S02]  /*95a0*/  ISETP.GE.AND P6, PT, R26, R202, PT ;  /* 0x000000ca1a00720c */ /* 0x000fe40003fc6270 */
[----:B------:R-:W-:-:S02]  /*95b0*/  ISETP.LT.OR P1, PT, R20, R198, P1 ;  /* 0x000000c61400720c */ /* 0x000fc40000f21670 */
[----:B------:R-:W-:Y:S02]  /*95c0*/  ISETP.LT.OR P6, PT, R26, R198, P6 ;  /* 0x000000c61a00720c */ /* 0x000fe400037c1670 */
[----:B------:R-:W-:Y:S01]  /*95d0*/  FSEL R92, R95, -INF , !P1 ;  /* 0xff8000005f5c7808 */ /* 0x000fe20004800000 */
[----:B------:R-:W-:Y:S01]  /*95e0*/  IMAD.MOV.U32 R95, RZ, RZ, R90 ;  /* 0x000000ffff5f7224 */ /* 0x000fe200078e005a */
[----:B------:R-:W-:Y:S02]  /*95f0*/  ISETP.GE.AND P1, PT, R19, R202, PT ;  /* 0x000000ca1300720c */ /* 0x000fe40003f26270 */
[----:B------:R-:W-:Y:S01]  /*9600*/  FSEL R82, R83, -INF , !P6 ;  /* 0xff80000053527808 */ /* 0x000fe20007000000 */
[----:B-1----:R-:W-:Y:S01]  /*9610*/  FFMA.FTZ R2, R47, UR6, -R0 ;  /* 0x000000062f027c23 */ /* 0x002fe20008010800 */
[----:B------:R-:W-:Y:S02]  /*9620*/  ISETP.LT.OR P1, PT, R19, R198, P1 ;  /* 0x000000c61300720c */ /* 0x000fe40000f21670 */
[----:B------:R-:W-:Y:S01]  /*9630*/  ISETP.GE.AND P6, PT, R11, R201, PT ;  /* 0x000000c90b00720c */ /* 0x000fe20003fc6270 */
[----:B------:R1:W-:Y:S01]  /*9640*/  MUFU.EX2 R117, R2 ;  /* 0x0000000200757308 */ /* 0x0003e20000000800 */
[----:B------:R-:W-:Y:S01]  /*9650*/  FSEL R93, R110, -INF , !P1 ;  /* 0xff8000006e5d7808 */ /* 0x000fe20004800000 */
[----:B------:R-:W-:Y:S01]  /*9660*/  IMAD.MOV.U32 R110, RZ, RZ, R120 ;  /* 0x000000ffff6e7224 */ /* 0x000fe200078e0078 */
[----:B------:R-:W-:-:S02]  /*9670*/  ISETP.GE.AND P1, PT, R18, R202, PT ;  /* 0x000000ca1200720c */ /* 0x000fc40003f26270 */
[----:B------:R-:W-:Y:S02]  /*9680*/  ISETP.LT.OR P6, PT, R11, R197, P6 ;  /* 0x000000c50b00720c */ /* 0x000fe400037c1670 */
[----:B------:R-:W-:Y:S02]  /*9690*/  ISETP.LT.OR P1, PT, R18, R198, P1 ;  /* 0x000000c61200720c */ /* 0x000fe40000f21670 */
[----:B------:R-:W-:Y:S01]  /*96a0*/  FSEL R47, R224, -INF , !P6 ;  /* 0xff800000e02f7808 */ /* 0x000fe20007000000 */
[----:B------:R-:W-:Y:S01]  /*96b0*/  IMAD.MOV.U32 R224, RZ, RZ, R109 ;  /* 0x000000ffffe07224 */ /* 0x000fe200078e006d */
[----:B------:R-:W-:Y:S01]  /*96c0*/  FSEL R91, R111, -INF , !P1 ;  /* 0xff8000006f5b7808 */ /* 0x000fe20004800000 */
[----:B------:R-:W-:Y:S01]  /*96d0*/  IMAD.MOV.U32 R111, RZ, RZ, R85 ;  /* 0x000000ffff6f7224 */ /* 0x000fe200078e0055 */
[C---:B------:R-:W-:Y:S02]  /*96e0*/  ISETP.GE.AND P1, PT, R17.reuse, R202, PT ;  /* 0x000000ca1100720c */ /* 0x040fe40003f26270 */
[----:B------:R-:W-:Y:S01]  /*96f0*/  ISETP.GE.AND P6, PT, R8, R201, PT ;  /* 0x000000c90800720c */ /* 0x000fe20003fc6270 */
[----:B-1----:R-:W-:Y:S01]  /*9700*/  FFMA.FTZ R2, R48, UR6, -R0 ;  /* 0x0000000630027c23 */ /* 0x002fe20008010800 */
[----:B------:R-:W-:-:S02]  /*9710*/  ISETP.LT.OR P1, PT, R17, R198, P1 ;  /* 0x000000c61100720c */ /* 0x000fc40000f21670 */
[----:B------:R-:W-:Y:S01]  /*9720*/  ISETP.LT.OR P6, PT, R8, R197, P6 ;  /* 0x000000c50800720c */ /* 0x000fe200037c1670 */
[----:B------:R1:W-:Y:S01]  /*9730*/  MUFU.EX2 R134, R2 ;  /* 0x0000000200867308 */ /* 0x0003e20000000800 */
[----:B------:R-:W-:Y:S02]  /*9740*/  FSEL R90, R118, -INF , !P1 ;  /* 0xff800000765a7808 */ /* 0x000fe40004800000 */
[C---:B------:R-:W-:Y:S02]  /*9750*/  ISETP.GE.AND P1, PT, R16.reuse, R202, PT ;  /* 0x000000ca1000720c */ /* 0x040fe40003f26270 */
[----:B------:R-:W-:Y:S02]  /*9760*/  FSEL R45, R229, -INF , !P6 ;  /* 0xff800000e52d7808 */ /* 0x000fe40007000000 */
[----:B------:R-:W-:Y:S02]  /*9770*/  ISETP.LT.OR P1, PT, R16, R198, P1 ;  /* 0x000000c61000720c */ /* 0x000fe40000f21670 */
[----:B------:R-:W-:-:S02]  /*9780*/  ISETP.GE.AND P6, PT, R5, R200, PT ;  /* 0x000000c80500720c */ /* 0x000fc40003fc6270 */
[----:B------:R-:W-:Y:S01]  /*9790*/  FSEL R85, R119, -INF , !P1 ;  /* 0xff80000077557808 */ /* 0x000fe20004800000 */
[----:B------:R-:W-:Y:S01]  /*97a0*/  IMAD.MOV.U32 R119, RZ, RZ, R210 ;  /* 0x000000ffff777224 */ /* 0x000fe200078e00d2 */
[----:B------:R-:W-:Y:S01]  /*97b0*/  ISETP.GE.AND P1, PT, R15, R202, PT ;  /* 0x000000ca0f00720c */ /* 0x000fe20003f26270 */
[----:B------:R-:W-:Y:S01]  /*97c0*/  IMAD.MOV.U32 R210, RZ, RZ, R205 ;  /* 0x000000ffffd27224 */ /* 0x000fe200078e00cd */
[----:B------:R-:W-:Y:S01]  /*97d0*/  ISETP.LT.OR P6, PT, R5, R196, P6 ;  /* 0x000000c40500720c */ /* 0x000fe200037c1670 */
[----:B-1----:R-:W-:Y:S01]  /*97e0*/  FFMA.FTZ R2, R49, UR6, -R0 ;  /* 0x0000000631027c23 */ /* 0x002fe20008010800 */
[----:B------:R-:W-:Y:S02]  /*97f0*/  ISETP.LT.OR P1, PT, R15, R198, P1 ;  /* 0x000000c60f00720c */ /* 0x000fe40000f21670 */
[----:B------:R-:W-:Y:S01]  /*9800*/  FSEL R49, R217, -INF , !P5 ;  /* 0xff800000d9317808 */ /* 0x000fe20006800000 */
[----:B------:R1:W-:Y:S01]  /*9810*/  MUFU.EX2 R206, R2 ;  /* 0x0000000200ce7308 */ /* 0x0003e20000000800 */
[----:B------:R-:W-:Y:S01]  /*9820*/  FSEL R83, R126, -INF , !P1 ;  /* 0xff8000007e537808 */ /* 0x000fe20004800000 */
[----:B------:R-:W-:Y:S01]  /*9830*/  IMAD.MOV.U32 R126, RZ, RZ, R211 ;  /* 0x000000ffff7e7224 */ /* 0x000fe200078e00d3 */
[C---:B------:R-:W-:Y:S01]  /*9840*/  ISETP.GE.AND P1, PT, R14.reuse, R202, PT ;  /* 0x000000ca0e00720c */ /* 0x040fe20003f26270 */
[----:B------:R-:W-:Y:S01]  /*9850*/  IMAD.MOV.U32 R211, RZ, RZ, R222 ;  /* 0x000000ffffd37224 */ /* 0x000fe200078e00de */
[C---:B------:R-:W-:Y:S01]  /*9860*/  ISETP.GE.AND P5, PT, R9.reuse, R201, PT ;  /* 0x000000c90900720c */ /* 0x040fe20003fa6270 */
[----:B------:R-:W-:Y:S01]  /*9870*/  IMAD.MOV.U32 R222, RZ, RZ, R169 ;  /* 0x000000ffffde7224 */ /* 0x000fe200078e00a9 */
[----:B------:R-:W-:Y:S01]  /*9880*/  ISETP.LT.OR P1, PT, R14, R198, P1 ;  /* 0x000000c60e00720c */ /* 0x000fe20000f21670 */
[----:B------:R-:W-:Y:S01]  /*9890*/  IMAD.MOV.U32 R217, RZ, RZ, R211 ;  /* 0x000000ffffd97224 */ /* 0x000fe200078e00d3 */
[----:B------:R-:W-:-:S04]  /*98a0*/  ISETP.LT.OR P5, PT, R9, R197, P5 ;  /* 0x000000c50900720c */ /* 0x000fc80002fa1670 */
[----:B------:R-:W-:Y:S02]  /*98b0*/  FSEL R46, R228, -INF , !P5 ;  /* 0xff800000e42e7808 */ /* 0x000fe40006800000 */
[----:B------:R-:W-:Y:S02]  /*98c0*/  ISETP.GE.AND P5, PT, R6, R201, PT ;  /* 0x000000c90600720c */ /* 0x000fe40003fa6270 */
[----:B-1----:R-:W-:Y:S01]  /*98d0*/  FMNMX.FTZ R2, R43, R3, !PT ;  /* 0x000000032b027209 */ /* 0x002fe20007810000 */
[----:B------:R-:W-:Y:S01]  /*98e0*/  FFMA.FTZ R3, R50, UR6, -R0 ;  /* 0x0000000632037c23 */ /* 0x000fe20008010800 */
[----:B------:R-:W-:Y:S02]  /*98f0*/  ISETP.LT.OR P5, PT, R6, R197, P5 ;  /* 0x000000c50600720c */ /* 0x000fe40002fa1670 */
[----:B------:R-:W-:Y:S01]  /*9900*/  FMNMX.FTZ R2, R34, R2, !PT ;  /* 0x0000000222027209 */ /* 0x000fe20007810000 */
[----:B------:R1:W-:Y:S01]  /*9910*/  MUFU.EX2 R207, R3 ;  /* 0x0000000300cf7308 */ /* 0x0003e20000000800 */
[----:B------:R-:W-:-:S02]  /*9920*/  FSEL R42, R233, -INF , !P5 ;  /* 0xff800000e92a7808 */ /* 0x000fc40006800000 */
[----:B------:R-:W-:Y:S02]  /*9930*/  FMNMX.FTZ R2, R35, R2, !PT ;  /* 0x0000000223027209 */ /* 0x000fe40007810000 */
[----:B------:R-:W-:Y:S02]  /*9940*/  ISETP.GE.AND P5, PT, R28, R201, PT ;  /* 0x000000c91c00720c */ /* 0x000fe40003fa6270 */
[----:B------:R-:W-:Y:S02]  /*9950*/  FMNMX.FTZ R2, R36, R2, !PT ;  /* 0x0000000224027209 */ /* 0x000fe40007810000 */
[----:B------:R-:W-:Y:S02]  /*9960*/  ISETP.LT.OR P5, PT, R28, R197, P5 ;  /* 0x000000c51c00720c */ /* 0x000fe40002fa1670 */
        /* <DEDUP_REMOVED lines=23> */
[----:B-1----:R-:W-:Y:S01]  /*9ae0*/  FFMA.FTZ R3, R54, UR6, -R0 ;  /* 0x0000000636037c23 */ /* 0x002fe20008010800 */
[----:B------:R-:W-:Y:S01]  /*9af0*/  FSEL R54, R127, -INF , !P1 ;  /* 0xff8000007f367808 */ /* 0x000fe20004800000 */
[----:B------:R-:W-:Y:S01]  /*9b00*/  IMAD.MOV.U32 R127, RZ, RZ, R210 ;  /* 0x000000ffff7f7224 */ /* 0x000fe200078e00d2 */
[C---:B------:R-:W-:Y:S01]  /*9b10*/  ISETP.GE.AND P1, PT, R13.reuse, R202, PT ;  /* 0x000000ca0d00720c */ /* 0x040fe20003f26270 */
[----:B------:R1:W-:Y:S01]  /*9b20*/  MUFU.EX2 R177, R3 ;  /* 0x0000000300b17308 */ /* 0x0003e20000000800 */
[----:B------:R-:W-:Y:S01]  /*9b30*/  FMNMX.FTZ R2, R90, R2, !PT ;  /* 0x000000025a027209 */ /* 0x000fe20007810000 */
[----:B------:R-:W-:Y:S01]  /*9b40*/  IMAD.MOV.U32 R210, RZ, RZ, R129 ;  /* 0x000000ffffd27224 */ /* 0x000fe200078e0081 */
[----:B------:R-:W-:Y:S01]  /*9b50*/  ISETP.LT.OR P1, PT, R13, R198, P1 ;  /* 0x000000c60d00720c */ /* 0x000fe20000f21670 */
[----:B------:R-:W-:Y:S01]  /*9b60*/  IMAD.MOV.U32 R129, RZ, RZ, R124 ;  /* 0x000000ffff817224 */ /* 0x000fe200078e007c */
[----:B------:R-:W-:-:S02]  /*9b70*/  FMNMX.FTZ R2, R85, R2, !PT ;  /* 0x0000000255027209 */ /* 0x000fc40007810000 */
[----:B------:R-:W-:Y:S01]  /*9b80*/  FSEL R53, R102, -INF , !P1 ;  /* 0xff80000066357808 */ /* 0x000fe20004800000 */
[----:B------:R-:W-:Y:S01]  /*9b90*/  IMAD.MOV.U32 R102, RZ, RZ, R182 ;  /* 0x000000ffff667224 */ /* 0x000fe200078e00b6 */
[C---:B------:R-:W-:Y:S02]  /*9ba0*/  ISETP.GE.AND P1, PT, R12.reuse, R202, PT ;  /* 0x000000ca0c00720c */ /* 0x040fe40003f26270 */
[----:B------:R-:W-:Y:S02]  /*9bb0*/  FMNMX.FTZ R2, R83, R2, !PT ;  /* 0x0000000253027209 */ /* 0x000fe40007810000 */
[----:B------:R-:W-:Y:S02]  /*9bc0*/  ISETP.LT.OR P1, PT, R12, R198, P1 ;  /* 0x000000c60c00720c */ /* 0x000fe40000f21670 */
[----:B------:R-:W-:Y:S02]  /*9bd0*/  FMNMX.FTZ R2, R54, R2, !PT ;  /* 0x0000000236027209 */ /* 0x000fe40007810000 */
[----:B------:R-:W-:Y:S01]  /*9be0*/  FSEL R52, R103, -INF , !P1 ;  /* 0xff80000067347808 */ /* 0x000fe20004800000 */
[----:B-1----:R-:W-:Y:S01]  /*9bf0*/  FFMA.FTZ R3, R55, UR6, -R0 ;  /* 0x0000000637037c23 */ /* 0x002fe20008010800 */
[C---:B------:R-:W-:Y:S01]  /*9c00*/  ISETP.GE.AND P1, PT, R32.reuse, R202, PT ;  /* 0x000000ca2000720c */ /* 0x040fe20003f26270 */
[----:B------:R-:W-:Y:S01]  /*9c10*/  IMAD.MOV.U32 R103, RZ, RZ, R178 ;  /* 0x000000ffff677224 */ /* 0x000fe200078e00b2 */
[----:B------:R-:W-:Y:S01]  /*9c20*/  FMNMX.FTZ R2, R53, R2, !PT ;  /* 0x0000000235027209 */ /* 0x000fe20007810000 */
[----:B------:R1:W-:Y:S01]  /*9c30*/  MUFU.EX2 R180, R3 ;  /* 0x0000000300b47308 */ /* 0x0003e20000000800 */
[----:B------:R-:W-:-:S02]  /*9c40*/  ISETP.LT.OR P1, PT, R32, R198, P1 ;  /* 0x000000c62000720c */ /* 0x000fc40000f21670 */
[----:B------:R-:W-:Y:S02]  /*9c50*/  FMNMX.FTZ R2, R52, R2, !PT ;  /* 0x0000000234027209 */ /* 0x000fe40007810000 */
[----:B------:R-:W-:Y:S02]  /*9c60*/  FSEL R51, R174, -INF , !P1 ;  /* 0xff800000ae337808 */ /* 0x000fe40004800000 */
[----:B------:R-:W-:Y:S02]  /*9c70*/  ISETP.GE.AND P1, PT, R31, R202, PT ;  /* 0x000000ca1f00720c */ /* 0x000fe40003f26270 */
[----:B------:R-:W-:Y:S02]  /*9c80*/  FMNMX.FTZ R2, R51, R2, !PT ;  /* 0x0000000233027209 */ /* 0x000fe40007810000 */
[----:B------:R-:W-:Y:S02]  /*9c90*/  ISETP.LT.OR P1, PT, R31, R198, P1 ;  /* 0x000000c61f00720c */ /* 0x000fe40000f21670 */
[----:B------:R-:W-:Y:S01]  /*9ca0*/  FSEL R55, R219, -INF , !P4 ;  /* 0xff800000db377808 */ /* 0x000fe20006000000 */
[----:B------:R-:W-:Y:S01]  /*9cb0*/  IMAD.MOV.U32 R219, RZ, RZ, R113 ;  /* 0x000000ffffdb7224 */ /* 0x000fe200078e0071 */
[----:B------:R-:W-:Y:S01]  /*9cc0*/  FSEL R50, R175, -INF , !P1 ;  /* 0xff800000af327808 */ /* 0x000fe20004800000 */
[----:B-1----:R-:W-:Y:S01]  /*9cd0*/  FFMA.FTZ R3, R57, UR6, -R0 ;  /* 0x0000000639037c23 */ /* 0x002fe20008010800 */
[----:B------:R-:W-:-:S02]  /*9ce0*/  ISETP.GE.AND P1, PT, R30, R202, PT ;  /* 0x000000ca1e00720c */ /* 0x000fc40003f26270 */
[----:B------:R-:W-:Y:S01]  /*9cf0*/  FMNMX.FTZ R2, R50, R2, !PT ;  /* 0x0000000232027209 */ /* 0x000fe20007810000 */
[----:B------:R1:W-:Y:S01]  /*9d00*/  MUFU.EX2 R204, R3 ;  /* 0x0000000300cc7308 */ /* 0x0003e20000000800 */
[----:B------:R-:W-:Y:S02]  /*9d10*/  ISETP.LT.OR P1, PT, R30, R198, P1 ;  /* 0x000000c61e00720c */ /* 0x000fe40000f21670 */
[----:B------:R-:W-:Y:S02]  /*9d20*/  FSEL R57, R218, -INF , !P0 ;  /* 0xff800000da397808 */ /* 0x000fe40004000000 */
[----:B------:R-:W-:Y:S02]  /*9d30*/  FSEL R175, R114, -INF , !P1 ;  /* 0xff80000072af7808 */ /* 0x000fe40004800000 */
[----:B------:R-:W-:Y:S02]  /*9d40*/  ISETP.GE.AND P1, PT, R29, R202, PT ;  /* 0x000000ca1d00720c */ /* 0x000fe40003f26270 */
[----:B------:R-:W-:-:S02]  /*9d50*/  FMNMX.FTZ R2, R175, R2, !PT ;  /* 0x00000002af027209 */ /* 0x000fc40007810000 */
[----:B------:R-:W-:Y:S02]  /*9d60*/  ISETP.LT.OR P1, PT, R29, R198, P1 ;  /* 0x000000c61d00720c */ /* 0x000fe40000f21670 */
[----:B------:R-:W-:Y:S02]  /*9d70*/  ISETP.GE.AND P0, PT, R10, R201, PT ;  /* 0x000000c90a00720c */ /* 0x000fe40003f06270 */
[----:B------:R-:W-:Y:S01]  /*9d80*/  FSEL R174, R115, -INF , !P1 ;  /* 0xff80000073ae7808 */ /* 0x000fe20004800000 */
[----:B------:R-:W-:Y:S02]  /*9d90*/  IMAD.MOV.U32 R115, RZ, RZ, R129 ;  /* 0x000000ffff737224 */ /* 0x000fe400078e0081 */
[----:B-1----:R-:W-:Y:S01]  /*9da0*/  FFMA.FTZ R3, R58, UR6, -R0 ;  /* 0x000000063a037c23 */ /* 0x002fe20008010800 */
[----:B------:R-:W-:Y:S02]  /*9db0*/  ISETP.LT.OR P0, PT, R10, R197, P0 ;  /* 0x000000c50a00720c */ /* 0x000fe40000701670 */
[----:B------:R-:W-:Y:S01]  /*9dc0*/  FMNMX.FTZ R2, R174, R2, !PT ;  /* 0x00000002ae027209 */ /* 0x000fe20007810000 */
[----:B------:R1:W-:Y:S01]  /*9dd0*/  MUFU.EX2 R205, R3 ;  /* 0x0000000300cd7308 */ /* 0x0003e20000000800 */
[----:B------:R-:W-:-:S02]  /*9de0*/  FSEL R48, R225, -INF , !P0 ;  /* 0xff800000e1307808 */ /* 0x000fc40004000000 */
[-C--:B------:R-:W-:Y:S01]  /*9df0*/  ISETP.GE.AND P0, PT, R8, R200.reuse, PT ;  /* 0x000000c80800720c */ /* 0x080fe20003f06270 */
[----:B------:R-:W3:Y:S01]  /*9e00*/  SHFL.BFLY PT, R4, R2, 0x2, 0x1f ;  /* 0x0c401f0002047f89 */ /* 0x000ee200000e0000 */
[----:B------:R-:W-:Y:S02]  /*9e10*/  ISETP.GE.AND P1, PT, R10, R200, PT ;  /* 0x000000c80a00720c */ /* 0x000fe40003f26270 */
[-C--:B------:R-:W-:Y:S02]  /*9e20*/  ISETP.LT.OR P0, PT, R8, R196.reuse, P0 ;  /* 0x000000c40800720c */ /* 0x080fe40000701670 */
[----:B------:R-:W-:Y:S02]  /*9e30*/  ISETP.LT.OR P1, PT, R10, R196, P1 ;  /* 0x000000c40a00720c */ /* 0x000fe40000f21670 */
[----:B------:R-:W-:Y:S02]  /*9e40*/  ISETP.GE.AND P4, PT, R9, R200, PT ;  /* 0x000000c80900720c */ /* 0x000fe40003f86270 */
[----:B------:R-:W-:-:S02]  /*9e50*/  FSEL R58, R226, -INF , !P3 ;  /* 0xff800000e23a7808 */ /* 0x000fc40005800000 */
[----:B------:R-:W-:Y:S01]  /*9e60*/  ISETP.LT.OR P4, PT, R9, R196, P4 ;  /* 0x000000c40900720c */ /* 0x000fe20002781670 */
[----:B-1----:R-:W-:Y:S01]  /*9e70*/  FFMA.FTZ R3, R59, UR6, -R0 ;  /* 0x000000063b037c23 */ /* 0x002fe20008010800 */
[----:B------:R-:W-:Y:S02]  /*9e80*/  FSEL R59, R227, -INF , !P1 ;  /* 0xff800000e33b7808 */ /* 0x000fe40004800000 */
[C---:B------:R-:W-:Y:S01]  /*9e90*/  ISETP.GE.AND P1, PT, R7.reuse, R201, PT ;  /* 0x000000c90700720c */ /* 0x040fe20003f26270 */
[----:B------:R1:W-:Y:S01]  /*9ea0*/  MUFU.EX2 R208, R3 ;  /* 0x0000000300d07308 */ /* 0x0003e20000000800 */
[C---:B------:R-:W-:Y:S02]  /*9eb0*/  ISETP.GE.AND P3, PT, R7.reuse, R200, PT ;  /* 0x000000c80700720c */ /* 0x040fe40003f66270 */
[C---:B------:R-:W-:Y:S02]  /*9ec0*/  ISETP.LT.OR P1, PT, R7.reuse, R197, P1 ;  /* 0x000000c50700720c */ /* 0x040fe40000f21670 */
[----:B------:R-:W-:-:S02]  /*9ed0*/  ISETP.LT.OR P3, PT, R7, R196, P3 ;  /* 0x000000c40700720c */ /* 0x000fc40001f61670 */
[----:B---3--:R-:W-:Y:S01]  /*9ee0*/  FMNMX.FTZ R2, R2, R4, !PT ;  /* 0x0000000402027209 */ /* 0x008fe20007810000 */
[----:B------:R-:W-:Y:S01]  /*9ef0*/  FFMA.FTZ R4, R76, UR6, -R0 ;  /* 0x000000064c047c23 */ /* 0x000fe20008010800 */
[----:B------:R-:W-:-:S03]  /*9f00*/  FSEL R44, R232, -INF , !P1 ;  /* 0xff800000e82c7808 */ /* 0x000fc60004800000 */
[----:B------:R-:W3:Y:S01]  /*9f10*/  SHFL.BFLY PT, R8, R2, 0x1, 0x1f ;  /* 0x0c201f0002087f89 */ /* 0x000ee200000e0000 */
[----:B------:R-:W-:Y:S01]  /*9f20*/  MUFU.EX2 R179, R4 ;  /* 0x0000000400b37308 */ /* 0x000fe20000000800 */
[----:B-1----:R-:W-:Y:S01]  /*9f30*/  FFMA.FTZ R3, R61, UR6, -R0 ;  /* 0x000000063d037c23 */ /* 0x002fe20008010800 */
[----:B------:R-:W-:Y:S02]  /*9f40*/  FSEL R61, R230, -INF , !P4 ;  /* 0xff800000e63d7808 */ /* 0x000fe40006000000 */
[----:B------:R-:W-:-:S04]  /*9f50*/  ISETP.GE.AND P4, PT, R6, R200, PT ;  /* 0x000000c80600720c */ /* 0x000fc80003f86270 */
[----:B------:R1:W-:Y:S01]  /*9f60*/  MUFU.EX2 R169, R3 ;  /* 0x0000000300a97308 */ /* 0x0003e20000000800 */
[----:B------:R-:W-:Y:S02]  /*9f70*/  ISETP.LT.OR P4, PT, R6, R196, P4 ;  /* 0x000000c40600720c */ /* 0x000fe40002781670 */
[----:B---3--:R-:W-:Y:S01]  /*9f80*/  FMNMX.FTZ R123, R2, R8, !PT ;  /* 0x00000008027b7209 */ /* 0x008fe20007810000 */
[----:B-1----:R-:W-:Y:S01]  /*9f90*/  FFMA.FTZ R3, R62, UR6, -R0 ;  /* 0x000000063e037c23 */ /* 0x002fe20008010800 */
[----:B------:R-:W-:Y:S02]  /*9fa0*/  FMNMX.FTZ R2, R39, R96, !PT ;  /* 0x0000006027027209 */ /* 0x000fe40007810000 */
[----:B------:R-:W-:Y:S01]  /*9fb0*/  FSETP.NEU.FTZ.AND P1, PT, R123, -INF , PT ;  /* 0xff8000007b00780b */ /* 0x000fe20003f3d000 */
[----:B------:R1:W3:Y:S01]  /*9fc0*/  MUFU.EX2 R182, R3 ;  /* 0x0000000300b67308 */ /* 0x0002e20000000800 */
[----:B------:R-:W-:Y:S02]  /*9fd0*/  FMNMX.FTZ R2, R100, R2, !PT ;  /* 0x0000000264027209 */ /* 0x000fe40007810000 */
[----:B------:R-:W-:-:S02]  /*9fe0*/  FSEL R62, R231, -INF , !P0 ;  /* 0xff800000e73e7808 */ /* 0x000fc40004000000 */
[----:B------:R-:W-:Y:S02]  /*9ff0*/  FMNMX.FTZ R2, R97, R2, !PT ;  /* 0x0000000261027209 */ /* 0x000fe40007810000 */
[----:B------:R-:W-:Y:S02]  /*a000*/  ISETP.GE.AND P0, PT, R5, R201, PT ;  /* 0x000000c90500720c */ /* 0x000fe40003f06270 */
[----:B------:R-:W-:Y:S02]  /*a010*/  FMNMX.FTZ R2, R49, R2, !PT ;  /* 0x0000000231027209 */ /* 0x000fe40007810000 */
[----:B------:R-:W-:Y:S02]  /*a020*/  ISETP.LT.OR P0, PT, R5, R197, P0 ;  /* 0x000000c50500720c */ /* 0x000fe40000701670 */
[----:B------:R-:W-:Y:S01]  /*a030*/  FMNMX.FTZ R2, R47, R2, !PT ;  /* 0x000000022f027209 */ /* 0x000fe20007810000 */
[----:B-1----:R-:W-:-:S03]  /*a040*/  FFMA.FTZ R3, R63, UR6, -R0 ;  /* 0x000000063f037c23 */ /* 0x002fc60008010800 */
[----:B------:R-:W-:Y:S01]  /*a050*/  FMNMX.FTZ R2, R48, R2, !PT ;  /* 0x0000000230027209 */ /* 0x000fe20007810000 */
[----:B------:R-:W-:Y:S01]  /*a060*/  IMAD.MOV.U32 R63, RZ, RZ, R214 ;  /* 0x000000ffff3f7224 */ /* 0x000fe200078e00d6 */
[----:B------:R1:W-:Y:S02]  /*a070*/  MUFU.EX2 R124, R3 ;  /* 0x00000003007c7308 */ /* 0x0003e40000000800 */
[----:B------:R-:W-:-:S04]  /*a080*/  FMNMX.FTZ R2, R46, R2, !PT ;  /* 0x000000022e027209 */ /* 0x000fc80007810000 */
[----:B------:R-:W-:-:S04]  /*a090*/  FMNMX.FTZ R2, R45, R2, !PT ;  /* 0x000000022d027209 */ /* 0x000fc80007810000 */
[----:B------:R-:W-:-:S04]  /*a0a0*/  FMNMX.FTZ R2, R44, R2, !PT ;  /* 0x000000022c027209 */ /* 0x000fc80007810000 */
[----:B------:R-:W-:Y:S01]  /*a0b0*/  FMNMX.FTZ R2, R42, R2, !PT ;  /* 0x000000022a027209 */ /* 0x000fe20007810000 */
[--C-:B-1----:R-:W-:Y:S01]  /*a0c0*/  FFMA.FTZ R3, R64, UR6, -R0.reuse ;  /* 0x0000000640037c23 */ /* 0x102fe20008010800 */
[----:B------:R-:W-:Y:S02]  /*a0d0*/  IMAD.MOV.U32 R64, RZ, RZ, R215 ;  /* 0x000000ffff407224 */ /* 0x000fe400078e00d7 */
[----:B------:R-:W-:Y:S01]  /*a0e0*/  IMAD.MOV.U32 R215, RZ, RZ, R125 ;  /* 0x000000ffffd77224 */ /* 0x000fe200078e007d */
[----:B------:R1:W-:Y:S02]  /*a0f0*/  MUFU.EX2 R121, R3 ;  /* 0x0000000300797308 */ /* 0x0003e40000000800 */
[----:B-1----:R-:W-:Y:S01]  /*a100*/  FFMA.FTZ R3, R65, UR6, -R0 ;  /* 0x0000000641037c23 */ /* 0x002fe20008010800 */
[----:B------:R-:W-:-:S05]  /*a110*/  IMAD.MOV.U32 R65, RZ, RZ, R209 ;  /* 0x000000ffff417224 */ /* 0x000fca00078e00d1 */
[----:B------:R1:W-:Y:S02]  /*a120*/  MUFU.EX2 R209, R3 ;  /* 0x0000000300d17308 */ /* 0x0003e40000000800 */
[----:B-1----:R-:W-:Y:S01]  /*a130*/  FFMA.FTZ R3, R66, UR6, -R0 ;  /* 0x0000000642037c23 */ /* 0x002fe20008010800 */
[----:B------:R-:W-:-:S05]  /*a140*/  IMAD.MOV.U32 R66, RZ, RZ, R210 ;  /* 0x000000ffff427224 */ /* 0x000fca00078e00d2 */
[----:B------:R1:W-:Y:S02]  /*a150*/  MUFU.EX2 R114, R3 ;  /* 0x0000000300727308 */ /* 0x0003e40000000800 */
[----:B-1----:R-:W-:Y:S01]  /*a160*/  FFMA.FTZ R3, R69, UR6, -R0 ;  /* 0x0000000645037c23 */ /* 0x002fe20008010800 */
[----:B------:R-:W-:Y:S02]  /*a170*/  FSEL R69, R235, -INF , !P4 ;  /* 0xff800000eb457808 */ /* 0x000fe40006000000 */
[----:B------:R-:W-:-:S03]  /*a180*/  ISETP.GE.AND P4, PT, R27, R201, PT ;  /* 0x000000c91b00720c */ /* 0x000fc60003f86270 */
[----:B------:R1:W-:Y:S01]  /*a190*/  MUFU.EX2 R129, R3 ;  /* 0x0000000300817308 */ /* 0x0003e20000000800 */
[----:B------:R-:W-:Y:S01]  /*a1a0*/  ISETP.LT.OR P4, PT, R27, R197, P4 ;  /* 0x000000c51b00720c */ /* 0x000fe20002781670 */
        /* <DEDUP_REMOVED lines=10> */
[C---:B------:R-:W-:Y:S01]  /*a250*/  ISETP.GE.AND P3, PT, R28.reuse, R200, PT ;  /* 0x000000c81c00720c */ /* 0x040fe20003f66270 */
[----:B------:R1:W-:Y:S01]  /*a260*/  MUFU.EX2 R120, R3 ;  /* 0x0000000300787308 */ /* 0x0003e20000000800 */
[----:B------:R-:W-:Y:S01]  /*a270*/  FSEL R9, R245, -INF , !P6 ;  /* 0xff800000f5097808 */ /* 0x000fe20007000000 */
[----:B--2---:R-:W-:Y:S01]  /*a280*/  IMAD.MOV.U32 R245, RZ, RZ, R183 ;  /* 0x000000fffff57224 */ /* 0x004fe200078e00b7 */
[----:B------:R-:W-:Y:S02]  /*a290*/  ISETP.LT.OR P3, PT, R28, R196, P3 ;  /* 0x000000c41c00720c */ /* 0x000fe40001f61670 */
[----:B------:R-:W-:-:S02]  /*a2a0*/  FSEL R28, R237, -INF , !P5 ;  /* 0xff800000ed1c7808 */ /* 0x000fc40006800000 */
[-C--:B------:R-:W-:Y:S02]  /*a2b0*/  ISETP.GE.AND P5, PT, R26, R200.reuse, PT ;  /* 0x000000c81a00720c */ /* 0x080fe40003fa6270 */
[----:B------:R-:W-:Y:S02]  /*a2c0*/  ISETP.GE.AND P6, PT, R22, R200, PT ;  /* 0x000000c81600720c */ /* 0x000fe40003fc6270 */
[----:B------:R-:W-:Y:S02]  /*a2d0*/  ISETP.LT.OR P5, PT, R26, R196, P5 ;  /* 0x000000c41a00720c */ /* 0x000fe40002fa1670 */
[----:B------:R-:W-:Y:S02]  /*a2e0*/  FSEL R26, R240, -INF , !P4 ;  /* 0xff800000f01a7808 */ /* 0x000fe40006000000 */
[----:B------:R-:W-:Y:S01]  /*a2f0*/  ISETP.GE.AND P4, PT, R25, R200, PT ;  /* 0x000000c81900720c */ /* 0x000fe20003f86270 */
[----:B-1----:R-:W-:Y:S01]  /*a300*/  FFMA.FTZ R3, R67, UR6, -R0 ;  /* 0x0000000643037c23 */ /* 0x002fe20008010800 */
[----:B------:R-:W-:Y:S01]  /*a310*/  FSEL R106, R243, -INF , !P5 ;  /* 0xff800000f36a7808 */ /* 0x000fe20006800000 */
[----:B---3--:R-:W-:Y:S01]  /*a320*/  IMAD.MOV.U32 R243, RZ, RZ, R182 ;  /* 0x000000fffff37224 */ /* 0x008fe200078e00b6 */
[----:B------:R-:W-:Y:S01]  /*a330*/  ISETP.LT.OR P4, PT, R25, R196, P4 ;  /* 0x000000c41900720c */ /* 0x000fe20002781670 */
[----:B------:R1:W-:Y:S01]  /*a340*/  MUFU.EX2 R125, R3 ;  /* 0x00000003007d7308 */ /* 0x0003e20000000800 */
[----:B------:R-:W-:-:S02]  /*a350*/  ISETP.GE.AND P5, PT, R23, R201, PT ;  /* 0x000000c91700720c */ /* 0x000fc40003fa6270 */
[----:B------:R-:W-:Y:S01]  /*a360*/  FSEL R109, R246, -INF , !P4 ;  /* 0xff800000f66d7808 */ /* 0x000fe20006000000 */
[----:B------:R-:W-:Y:S01]  /*a370*/  IMAD.MOV.U32 R246, RZ, RZ, R179 ;  /* 0x000000fffff67224 */ /* 0x000fe200078e00b3 */
[C---:B------:R-:W-:Y:S02]  /*a380*/  ISETP.GE.AND P4, PT, R22.reuse, R201, PT ;  /* 0x000000c91600720c */ /* 0x040fe40003f86270 */
[-C--:B------:R-:W-:Y:S02]  /*a390*/  ISETP.LT.OR P5, PT, R23, R197.reuse, P5 ;  /* 0x000000c51700720c */ /* 0x080fe40002fa1670 */
[----:B------:R-:W-:Y:S02]  /*a3a0*/  ISETP.LT.OR P4, PT, R22, R197, P4 ;  /* 0x000000c51600720c */ /* 0x000fe40002781670 */
[----:B------:R-:W-:Y:S01]  /*a3b0*/  FSEL R8, R248, -INF , !P5 ;  /* 0xff800000f8087808 */ /* 0x000fe20006800000 */
[----:B------:R-:W-:Y:S01]  /*a3c0*/  IMAD.MOV.U32 R248, RZ, RZ, R208 ;  /* 0x000000fffff87224 */ /* 0x000fe200078e00d0 */
[----:B------:R-:W-:Y:S01]  /*a3d0*/  FSEL R7, R249, -INF , !P4 ;  /* 0xff800000f9077808 */ /* 0x000fe20006000000 */
[----:B------:R-:W-:Y:S01]  /*a3e0*/  IMAD.MOV.U32 R249, RZ, RZ, R207 ;  /* 0x000000fffff97224 */ /* 0x000fe200078e00cf */
[----:B------:R-:W-:Y:S01]  /*a3f0*/  ISETP.GE.AND P4, PT, R20, R201, PT ;  /* 0x000000c91400720c */ /* 0x000fe20003f86270 */
[----:B-1----:R-:W-:Y:S01]  /*a400*/  FFMA.FTZ R3, R70, UR6, -R0 ;  /* 0x0000000646037c23 */ /* 0x002fe20008010800 */
[----:B------:R-:W-:-:S02]  /*a410*/  FSEL R70, R239, -INF , !P3 ;  /* 0xff800000ef467808 */ /* 0x000fc40005800000 */
[C---:B------:R-:W-:Y:S01]  /*a420*/  ISETP.GE.AND P3, PT, R25.reuse, R201, PT ;  /* 0x000000c91900720c */ /* 0x040fe20003f66270 */
[----:B------:R1:W-:Y:S01]  /*a430*/  MUFU.EX2 R130, R3 ;  /* 0x0000000300827308 */ /* 0x0003e20000000800 */
[-C--:B------:R-:W-:Y:S02]  /*a440*/  ISETP.LT.OR P4, PT, R20, R197.reuse, P4 ;  /* 0x000000c51400720c */ /* 0x080fe40002781670 */
[----:B------:R-:W-:Y:S02]  /*a450*/  ISETP.LT.OR P3, PT, R25, R197, P3 ;  /* 0x000000c51900720c */ /* 0x000fe40001f61670 */
[C---:B------:R-:W-:Y:S02]  /*a460*/  ISETP.GE.AND P5, PT, R21.reuse, R201, PT ;  /* 0x000000c91500720c */ /* 0x040fe40003fa6270 */
[----:B------:R-:W-:Y:S02]  /*a470*/  FSEL R10, R244, -INF , !P3 ;  /* 0xff800000f40a7808 */ /* 0x000fe40005800000 */
[----:B------:R-:W-:-:S02]  /*a480*/  ISETP.LT.OR P5, PT, R21, R197, P5 ;  /* 0x000000c51500720c */ /* 0x000fc40002fa1670 */
[----:B------:R-:W-:Y:S02]  /*a490*/  ISETP.LT.OR P6, PT, R22, R196, P6 ;  /* 0x000000c41600720c */ /* 0x000fe400037c1670 */
[----:B------:R-:W-:Y:S02]  /*a4a0*/  FSEL R22, R224, -INF , !P5 ;  /* 0xff800000e0167808 */ /* 0x000fe40006800000 */
[----:B------:R-:W-:Y:S01]  /*a4b0*/  ISETP.GE.AND P5, PT, R19, R201, PT ;  /* 0x000000c91300720c */ /* 0x000fe20003fa6270 */
[----:B-1----:R-:W-:Y:S01]  /*a4c0*/  FFMA.FTZ R3, R72, UR6, -R0 ;  /* 0x0000000648037c23 */ /* 0x002fe20008010800 */
[----:B------:R-:W-:Y:S02]  /*a4d0*/  ISETP.GE.AND P3, PT, R23, R200, PT ;  /* 0x000000c81700720c */ /* 0x000fe40003f66270 */
[----:B------:R-:W-:Y:S01]  /*a4e0*/  ISETP.LT.OR P5, PT, R19, R197, P5 ;  /* 0x000000c51300720c */ /* 0x000fe20002fa1670 */
[----:B------:R1:W-:Y:S01]  /*a4f0*/  MUFU.EX2 R118, R3 ;  /* 0x0000000300767308 */ /* 0x0003e20000000800 */
[----:B------:R-:W-:-:S04]  /*a500*/  ISETP.LT.OR P3, PT, R23, R196, P3 ;  /* 0x000000c41700720c */ /* 0x000fc80001f61670 */
[----:B------:R-:W-:Y:S01]  /*a510*/  FSEL R72, R250, -INF , !P3 ;  /* 0xff800000fa487808 */ /* 0x000fe20005800000 */
[----:B------:R-:W-:Y:S01]  /*a520*/  IMAD.MOV.U32 R250, RZ, RZ, R176 ;  /* 0x000000fffffa7224 */ /* 0x000fe200078e00b0 */
[----:B------:R-:W-:-:S04]  /*a530*/  ISETP.GE.AND P3, PT, R18, R200, PT ;  /* 0x000000c81200720c */ /* 0x000fc80003f66270 */
[----:B------:R-:W-:-:S04]  /*a540*/  ISETP.LT.OR P3, PT, R18, R196, P3 ;  /* 0x000000c41200720c */ /* 0x000fc80001f61670 */
[----:B------:R-:W-:Y:S01]  /*a550*/  FSEL R108, R108, -INF , !P3 ;  /* 0xff8000006c6c7808 */ /* 0x000fe20005800000 */
[----:B-1----:R-:W-:Y:S01]  /*a560*/  FFMA.FTZ R3, R77, UR6, -R0 ;  /* 0x000000064d037c23 */ /* 0x002fe20008010800 */
[----:B------:R-:W-:Y:S01]  /*a570*/  FSEL R77, R251, -INF , !P6 ;  /* 0xff800000fb4d7808 */ /* 0x000fe20007000000 */
[----:B------:R-:W-:Y:S01]  /*a580*/  IMAD.MOV.U32 R251, RZ, RZ, R117 ;  /* 0x000000fffffb7224 */ /* 0x000fe200078e0075 */
[-C--:B------:R-:W-:Y:S01]  /*a590*/  ISETP.GE.AND P6, PT, R17, R200.reuse, PT ;  /* 0x000000c81100720c */ /* 0x080fe20003fc6270 */
[----:B------:R1:W2:Y:S01]  /*a5a0*/  MUFU.EX2 R170, R3 ;  /* 0x0000000300aa7308 */ /* 0x0002a20000000800 */
[----:B------:R-:W-:Y:S02]  /*a5b0*/  ISETP.GE.AND P3, PT, R13, R200, PT ;  /* 0x000000c80d00720c */ /* 0x000fe40003f66270 */
[-C--:B------:R-:W-:Y:S02]  /*a5c0*/  ISETP.LT.OR P6, PT, R17, R196.reuse, P6 ;  /* 0x000000c41100720c */ /* 0x080fe400037c1670 */
[----:B------:R-:W-:-:S02]  /*a5d0*/  ISETP.LT.OR P3, PT, R13, R196, P3 ;  /* 0x000000c40d00720c */ /* 0x000fc40001f61670 */
[----:B------:R-:W-:Y:S02]  /*a5e0*/  FSEL R107, R107, -INF , !P6 ;  /* 0xff8000006b6b7808 */ /* 0x000fe40007000000 */
[C---:B------:R-:W-:Y:S02]  /*a5f0*/  ISETP.GE.AND P6, PT, R12.reuse, R200, PT ;  /* 0x000000c80c00720c */ /* 0x040fe40003fc6270 */
[----:B------:R-:W-:Y:S02]  /*a600*/  FSEL R95, R95, -INF , !P3 ;  /* 0xff8000005f5f7808 */ /* 0x000fe40005800000 */
[----:B------:R-:W-:Y:S02]  /*a610*/  ISETP.LT.OR P6, PT, R12, R196, P6 ;  /* 0x000000c40c00720c */ /* 0x000fe400037c1670 */
[----:B------:R-:W-:Y:S01]  /*a620*/  ISETP.GE.AND P3, PT, R30, R200, PT ;  /* 0x000000c81e00720c */ /* 0x000fe20003f66270 */
[--C-:B-1----:R-:W-:Y:S01]  /*a630*/  FFMA.FTZ R3, R75, UR6, -R0.reuse ;  /* 0x000000064b037c23 */ /* 0x102fe20008010800 */
[----:B------:R-:W-:-:S02]  /*a640*/  FFMA.FTZ R0, R74, UR6, -R0 ;  /* 0x000000064a007c23 */ /* 0x000fc40008010800 */
[----:B------:R-:W-:Y:S01]  /*a650*/  ISETP.LT.OR P3, PT, R30, R196, P3 ;  /* 0x000000c41e00720c */ /* 0x000fe20001f61670 */
[----:B--2---:R-:W-:Y:S01]  /*a660*/  IMAD.MOV.U32 R23, RZ, RZ, R170 ;  /* 0x000000ffff177224 */ /* 0x004fe200078e00aa */
[----:B------:R1:W2:Y:S08]  /*a670*/  MUFU.EX2 R178, R3 ;  /* 0x0000000300b27308 */ /* 0x0002b00000000800 */
[----:B------:R3:W-:Y:S01]  /*a680*/  MUFU.EX2 R122, R0 ;  /* 0x00000000007a7308 */ /* 0x0007e20000000800 */
[----:B-1----:R-:W-:Y:S01]  /*a690*/  FMUL.FTZ R3, R123, UR6 ;  /* 0x000000067b037c20 */ /* 0x002fe20008410000 */
[----:B--2---:R-:W-:-:S04]  /*a6a0*/  IMAD.MOV.U32 R244, RZ, RZ, R178 ;  /* 0x000000fffff47224 */ /* 0x004fc800078e00b2 */
[----:B------:R-:W-:-:S05]  /*a6b0*/  FSEL R3, R3, RZ, P1 ;  /* 0x000000ff03037208 */ /* 0x000fca0000800000 */
[--C-:B---3--:R-:W-:Y:S01]  /*a6c0*/  FFMA.FTZ R0, R33, UR6, -R3.reuse ;  /* 0x0000000621007c23 */ /* 0x108fe20008010803 */
[----:B------:R-:W-:Y:S01]  /*a6d0*/  FSEL R33, R236, -INF , !P0 ;  /* 0xff800000ec217808 */ /* 0x000fe20004000000 */
[----:B------:R-:W-:Y:S01]  /*a6e0*/  FFMA.FTZ R4, R89, UR6, -R3 ;  /* 0x0000000659047c23 */ /* 0x000fe20008010803 */
[----:B------:R-:W-:Y:S01]  /*a6f0*/  ISETP.GE.AND P0, PT, R27, R200, PT ;  /* 0x000000c81b00720c */ /* 0x000fe20003f06270 */
[----:B------:R1:W-:Y:S01]  /*a700*/  MUFU.EX2 R171, R0 ;  /* 0x0000000000ab7308 */ /* 0x0003e20000000800 */
[----:B------:R-:W-:Y:S01]  /*a710*/  FMNMX.FTZ R2, R33, R2, !PT ;  /* 0x0000000221027209 */ /* 0x000fe20007810000 */
[----:B------:R-:W-:Y:S01]  /*a720*/  IMAD.MOV.U32 R89, RZ, RZ, R181 ;  /* 0x000000ffff597224 */ /* 0x000fe200078e00b5 */
[----:B------:R-:W-:Y:S02]  /*a730*/  ISETP.LT.OR P0, PT, R27, R196, P0 ;  /* 0x000000c41b00720c */ /* 0x000fe40000701670 */
[----:B------:R-:W-:Y:S02]  /*a740*/  FMNMX.FTZ R2, R28, R2, !PT ;  /* 0x000000021c027209 */ /* 0x000fe40007810000 */
[----:B------:R-:W-:Y:S01]  /*a750*/  FSEL R94, R242, -INF , !P0 ;  /* 0xff800000f25e7808 */ /* 0x000fe20004000000 */
[----:B------:R2:W-:Y:S01]  /*a760*/  MUFU.EX2 R230, R4 ;  /* 0x0000000400e67308 */ /* 0x0005e20000000800 */
[----:B------:R-:W-:-:S02]  /*a770*/  FMNMX.FTZ R2, R26, R2, !PT ;  /* 0x000000021a027209 */ /* 0x000fc40007810000 */
[C---:B------:R-:W-:Y:S02]  /*a780*/  ISETP.GE.AND P0, PT, R24.reuse, R200, PT ;  /* 0x000000c81800720c */ /* 0x040fe40003f06270 */
[----:B------:R-:W-:Y:S02]  /*a790*/  FMNMX.FTZ R2, R11, R2, !PT ;  /* 0x000000020b027209 */ /* 0x000fe40007810000 */
[----:B------:R-:W-:Y:S01]  /*a7a0*/  ISETP.LT.OR P0, PT, R24, R196, P0 ;  /* 0x000000c41800720c */ /* 0x000fe20000701670 */
[----:B-1----:R-:W-:Y:S01]  /*a7b0*/  FFMA.FTZ R0, R43, UR6, -R3 ;  /* 0x000000062b007c23 */ /* 0x002fe20008010803 */
[----:B------:R-:W-:Y:S02]  /*a7c0*/  FMNMX.FTZ R2, R10, R2, !PT ;  /* 0x000000020a027209 */ /* 0x000fe40007810000 */
[----:B------:R-:W-:Y:S01]  /*a7d0*/  FSEL R43, R219, -INF , !P4 ;  /* 0xff800000db2b7808 */ /* 0x000fe20006000000 */
[----:B------:R1:W-:Y:S01]  /*a7e0*/  MUFU.EX2 R210, R0 ;  /* 0x0000000000d27308 */ /* 0x0003e20000000800 */
[----:B------:R-:W-:-:S02]  /*a7f0*/  ISETP.GE.AND P4, PT, R18, R201, PT ;  /* 0x000000c91200720c */ /* 0x000fc40003f86270 */
[----:B------:R-:W-:Y:S01]  /*a800*/  FMNMX.FTZ R2, R9, R2, !PT ;  /* 0x0000000209027209 */ /* 0x000fe20007810000 */
[----:B--2---:R-:W-:Y:S01]  /*a810*/  FFMA.FTZ R4, R92, UR6, -R3 ;  /* 0x000000065c047c23 */ /* 0x004fe20008010803 */
[----:B------:R-:W-:Y:S02]  /*a820*/  ISETP.LT.OR P4, PT, R18, R197, P4 ;  /* 0x000000c51200720c */ /* 0x000fe40002781670 */
[----:B------:R-:W-:Y:S01]  /*a830*/  FMNMX.FTZ R2, R8, R2, !PT ;  /* 0x0000000208027209 */ /* 0x000fe20007810000 */
[----:B------:R-:W-:Y:S03]  /*a840*/  MUFU.EX2 R228, R4 ;  /* 0x0000000400e47308 */ /* 0x000fe60000000800 */
[----:B------:R-:W-:-:S04]  /*a850*/  FMNMX.FTZ R2, R7, R2, !PT ;  /* 0x0000000207027209 */ /* 0x000fc80007810000 */
[----:B------:R-:W-:Y:S01]  /*a860*/  FMNMX.FTZ R2, R22, R2, !PT ;  /* 0x0000000216027209 */ /* 0x000fe20007810000 */
[----:B-1----:R-:W-:-:S03]  /*a870*/  FFMA.FTZ R0, R34, UR6, -R3 ;  /* 0x0000000622007c23 */ /* 0x002fc60008010803 */
[----:B------:R-:W-:Y:S01]  /*a880*/  FMNMX.FTZ R2, R43, R2, !PT ;  /* 0x000000022b027209 */ /* 0x000fe20007810000 */
        /* <DEDUP_REMOVED lines=11> */
[----:B------:R-:W-:Y:S02]  /*a940*/  FMNMX.FTZ R2, R56, R2, !PT ;  /* 0x0000000238027209 */ /* 0x000fe40007810000 */
[----:B------:R-:W-:-:S04]  /*a950*/  ISETP.LT.OR P5, PT, R17, R197, P5 ;  /* 0x000000c51100720c */ /* 0x000fc80002fa1670 */
[----:B------:R-:W-:Y:S02]  /*a960*/  FSEL R63, R63, -INF , !P5 ;  /* 0xff8000003f3f7808 */ /* 0x000fe40006800000 */
[----:B------:R-:W-:-:S04]  /*a970*/  ISETP.GE.AND P5, PT, R15, R201, PT ;  /* 0x000000c90f00720c */ /* 0x000fc80003fa6270 */
[----:B------:R-:W-:Y:S01]  /*a980*/  ISETP.LT.OR P5, PT, R15, R197, P5 ;  /* 0x000000c50f00720c */ /* 0x000fe20002fa1670 */
[----:B-1----:R-:W-:Y:S01]  /*a990*/  FFMA.FTZ R0, R60, UR6, -R3 ;  /* 0x000000063c007c23 */ /* 0x002fe20008010803 */
[----:B------:R-:W-:Y:S01]  /*a9a0*/  FSEL R60, R115, -INF , !P4 ;  /* 0xff800000733c7808 */ /* 0x000fe20006000000 */
[----:B------:R-:W-:Y:S01]  /*a9b0*/  IMAD.MOV.U32 R115, RZ, RZ, R209 ;  /* 0x000000ffff737224 */ /* 0x000fe200078e00d1 */
[----:B------:R-:W-:Y:S01]  /*a9c0*/  ISETP.GE.AND P4, PT, R16, R201, PT ;  /* 0x000000c91000720c */ /* 0x000fe20003f86270 */
[----:B------:R1:W-:Y:S01]  /*a9d0*/  MUFU.EX2 R242, R0 ;  /* 0x0000000000f27308 */ /* 0x0003e20000000800 */
[----:B------:R-:W-:Y:S02]  /*a9e0*/  FMNMX.FTZ R2, R60, R2, !PT ;  /* 0x000000023c027209 */ /* 0x000fe40007810000 */
[----:B------:R-:W-:Y:S02]  /*a9f0*/  ISETP.LT.OR P4, PT, R16, R197, P4 ;  /* 0x000000c51000720c */ /* 0x000fe40002781670 */
[----:B------:R-:W-:-:S02]  /*aa00*/  FMNMX.FTZ R2, R63, R2, !PT ;  /* 0x000000023f027209 */ /* 0x000fc40007810000 */
[----:B------:R-:W-:Y:S02]  /*aa10*/  FSEL R64, R64, -INF , !P4 ;  /* 0xff80000040407808 */ /* 0x000fe40006000000 */
[----:B------:R-:W-:Y:S02]  /*aa20*/  ISETP.GE.AND P4, PT, R14, R201, PT ;  /* 0x000000c90e00720c */ /* 0x000fe40003f86270 */
[----:B------:R-:W-:Y:S02]  /*aa30*/  FSEL R66, R66, -INF , !P5 ;  /* 0xff80000042427808 */ /* 0x000fe40006800000 */
[----:B------:R-:W-:Y:S02]  /*aa40*/  ISETP.LT.OR P4, PT, R14, R197, P4 ;  /* 0x000000c50e00720c */ /* 0x000fe40002781670 */
[----:B------:R-:W-:Y:S01]  /*aa50*/  ISETP.GE.AND P5, PT, R13, R201, PT ;  /* 0x000000c90d00720c */ /* 0x000fe20003fa6270 */
[----:B-1----:R-:W-:Y:S01]  /*aa60*/  FFMA.FTZ R0, R73, UR6, -R3 ;  /* 0x0000000649007c23 */ /* 0x002fe20008010803 */
[----:B------:R-:W-:-:S02]  /*aa70*/  FSEL R67, R65, -INF , !P4 ;  /* 0xff80000041437808 */ /* 0x000fc40006000000 */
[----:B------:R-:W-:Y:S01]  /*aa80*/  ISETP.GE.AND P4, PT, R12, R201, PT ;  /* 0x000000c90c00720c */ /* 0x000fe20003f86270 */
[----:B------:R1:W-:Y:S01]  /*aa90*/  MUFU.EX2 R241, R0 ;  /* 0x0000000000f17308 */ /* 0x0003e20000000800 */
[----:B------:R-:W-:Y:S02]  /*aaa0*/  FMNMX.FTZ R2, R64, R2, !PT ;  /* 0x0000000240027209 */ /* 0x000fe40007810000 */
[-C--:B------:R-:W-:Y:S02]  /*aab0*/  ISETP.LT.OR P4, PT, R12, R197.reuse, P4 ;  /* 0x000000c50c00720c */ /* 0x080fe40002781670 */
[----:B------:R-:W-:Y:S02]  /*aac0*/  ISETP.LT.OR P5, PT, R13, R197, P5 ;  /* 0x000000c50d00720c */ /* 0x000fe40002fa1670 */
[----:B------:R-:W-:Y:S02]  /*aad0*/  FSEL R74, R102, -INF , !P4 ;  /* 0xff800000664a7808 */ /* 0x000fe40006000000 */
[----:B------:R-:W-:-:S02]  /*aae0*/  ISETP.GE.AND P4, PT, R31, R201, PT ;  /* 0x000000c91f00720c */ /* 0x000fc40003f86270 */
[----:B------:R-:W-:Y:S02]  /*aaf0*/  FMNMX.FTZ R2, R66, R2, !PT ;  /* 0x0000000242027209 */ /* 0x000fe40007810000 */
[----:B------:R-:W-:Y:S02]  /*ab00*/  ISETP.LT.OR P4, PT, R31, R197, P4 ;  /* 0x000000c51f00720c */ /* 0x000fe40002781670 */
[----:B------:R-:W-:Y:S01]  /*ab10*/  FSEL R73, R103, -INF , !P5 ;  /* 0xff80000067497808 */ /* 0x000fe20006800000 */
[----:B-1----:R-:W-:Y:S01]  /*ab20*/  FFMA.FTZ R0, R78, UR6, -R3 ;  /* 0x000000064e007c23 */ /* 0x002fe20008010803 */
[C---:B------:R-:W-:Y:S02]  /*ab30*/  ISETP.GE.AND P5, PT, R32.reuse, R201, PT ;  /* 0x000000c92000720c */ /* 0x040fe40003fa6270 */
[----:B------:R-:W-:Y:S01]  /*ab40*/  FMNMX.FTZ R2, R67, R2, !PT ;  /* 0x0000000243027209 */ /* 0x000fe20007810000 */
[----:B------:R1:W-:Y:S01]  /*ab50*/  MUFU.EX2 R240, R0 ;  /* 0x0000000000f07308 */ /* 0x0003e20000000800 */
[----:B------:R-:W-:-:S02]  /*ab60*/  ISETP.LT.OR P5, PT, R32, R197, P5 ;  /* 0x000000c52000720c */ /* 0x000fc40002fa1670 */
[----:B------:R-:W-:Y:S02]  /*ab70*/  FMNMX.FTZ R2, R73, R2, !PT ;  /* 0x0000000249027209 */ /* 0x000fe40007810000 */
[----:B------:R-:W-:Y:S02]  /*ab80*/  FSEL R75, R127, -INF , !P5 ;  /* 0xff8000007f4b7808 */ /* 0x000fe40006800000 */
[----:B------:R-:W-:Y:S02]  /*ab90*/  FMNMX.FTZ R2, R74, R2, !PT ;  /* 0x000000024a027209 */ /* 0x000fe40007810000 */
[----:B------:R-:W-:Y:S01]  /*aba0*/  FSEL R65, R247, -INF , !P0 ;  /* 0xff800000f7417808 */ /* 0x000fe20004000000 */
[----:B------:R-:W-:Y:S01]  /*abb0*/  IMAD.MOV.U32 R247, RZ, RZ, R177 ;  /* 0x000000fffff77224 */ /* 0x000fe200078e00b1 */
[----:B------:R-:W-:Y:S02]  /*abc0*/  FMNMX.FTZ R2, R75, R2, !PT ;  /* 0x000000024b027209 */ /* 0x000fe40007810000 */
[----:B------:R-:W-:-:S02]  /*abd0*/  ISETP.GE.AND P0, PT, R19, R200, PT ;  /* 0x000000c81300720c */ /* 0x000fc40003f06270 */
[----:B------:R-:W-:Y:S01]  /*abe0*/  ISETP.GE.AND P5, PT, R21, R200, PT ;  /* 0x000000c81500720c */ /* 0x000fe20003fa6270 */
[----:B-1----:R-:W-:Y:S01]  /*abf0*/  FFMA.FTZ R0, R79, UR6, -R3 ;  /* 0x000000064f007c23 */ /* 0x002fe20008010803 */
[-C--:B------:R-:W-:Y:S01]  /*ac00*/  ISETP.LT.OR P0, PT, R19, R196.reuse, P0 ;  /* 0x000000c41300720c */ /* 0x080fe20000701670 */
[----:B------:R-:W-:Y:S01]  /*ac10*/  IMAD.MOV.U32 R19, RZ, RZ, R128 ;  /* 0x000000ffff137224 */ /* 0x000fe200078e0080 */
[----:B------:R-:W-:Y:S01]  /*ac20*/  ISETP.LT.OR P5, PT, R21, R196, P5 ;  /* 0x000000c41500720c */ /* 0x000fe20002fa1670 */
[----:B------:R1:W-:Y:S01]  /*ac30*/  MUFU.EX2 R239, R0 ;  /* 0x0000000000ef7308 */ /* 0x0003e20000000800 */
[----:B------:R-:W-:Y:S01]  /*ac40*/  FSEL R92, R222, -INF , !P0 ;  /* 0xff800000de5c7808 */ /* 0x000fe20004000000 */
[----:B------:R-:W-:Y:S01]  /*ac50*/  IMAD.MOV.U32 R21, RZ, RZ, R204 ;  /* 0x000000ffff157224 */ /* 0x000fe200078e00cc */
[----:B------:R-:W-:-:S04]  /*ac60*/  ISETP.GE.AND P0, PT, R14, R200, PT ;  /* 0x000000c80e00720c */ /* 0x000fc80003f06270 */
[----:B------:R-:W-:-:S04]  /*ac70*/  ISETP.LT.OR P0, PT, R14, R196, P0 ;  /* 0x000000c40e00720c */ /* 0x000fc80000701670 */
[----:B------:R-:W-:Y:S01]  /*ac80*/  FSEL R103, R216, -INF , !P0 ;  /* 0xff800000d8677808 */ /* 0x000fe20004000000 */
        /* <DEDUP_REMOVED lines=9> */
[----:B------:R-:W-:-:S05]  /*ad20*/  IMAD.MOV.U32 R88, RZ, RZ, R206 ;  /* 0x000000ffff587224 */ /* 0x000fca00078e00ce */
[----:B------:R1:W-:Y:S02]  /*ad30*/  MUFU.EX2 R234, R0 ;  /* 0x0000000000ea7308 */ /* 0x0003e40000000800 */
[----:B-1----:R-:W-:Y:S01]  /*ad40*/  FFMA.FTZ R0, R87, UR6, -R3 ;  /* 0x0000000657007c23 */ /* 0x002fe20008010803 */
[----:B------:R-:W-:Y:S01]  /*ad50*/  FSEL R87, R126, -INF , !P4 ;  /* 0xff8000007e577808 */ /* 0x000fe20006000000 */
[----:B------:R-:W-:Y:S01]  /*ad60*/  IMAD.MOV.U32 R126, RZ, RZ, R111 ;  /* 0x000000ffff7e7224 */ /* 0x000fe200078e006f */
[----:B------:R-:W-:-:S03]  /*ad70*/  ISETP.GE.AND P4, PT, R30, R201, PT ;  /* 0x000000c91e00720c */ /* 0x000fc60003f86270 */
[----:B------:R1:W-:Y:S01]  /*ad80*/  MUFU.EX2 R233, R0 ;  /* 0x0000000000e97308 */ /* 0x0003e20000000800 */
[----:B------:R-:W-:Y:S02]  /*ad90*/  FMNMX.FTZ R4, R87, R2, !PT ;  /* 0x0000000257047209 */ /* 0x000fe40007810000 */
[----:B------:R-:W-:-:S04]  /*ada0*/  ISETP.LT.OR P4, PT, R30, R197, P4 ;  /* 0x000000c51e00720c */ /* 0x000fc80002781670 */
[----:B------:R-:W-:Y:S02]  /*adb0*/  FSEL R116, R116, -INF , !P4 ;  /* 0xff80000074747808 */ /* 0x000fe40006000000 */
[C---:B------:R-:W-:Y:S02]  /*adc0*/  ISETP.GE.AND P4, PT, R29.reuse, R201, PT ;  /* 0x000000c91d00720c */ /* 0x040fe40003f86270 */
[----:B------:R-:W-:Y:S02]  /*add0*/  FMNMX.FTZ R4, R116, R4, !PT ;  /* 0x0000000474047209 */ /* 0x000fe40007810000 */
[----:B------:R-:W-:Y:S01]  /*ade0*/  ISETP.LT.OR P4, PT, R29, R197, P4 ;  /* 0x000000c51d00720c */ /* 0x000fe20002781670 */
[----:B-1----:R-:W-:-:S03]  /*adf0*/  FFMA.FTZ R0, R86, UR6, -R3 ;  /* 0x0000000656007c23 */ /* 0x002fc60008010803 */
[----:B------:R-:W-:Y:S01]  /*ae00*/  FSEL R112, R112, -INF , !P4 ;  /* 0xff80000070707808 */ /* 0x000fe20006000000 */
[----:B------:R-:W-:Y:S01]  /*ae10*/  IMAD.MOV.U32 R86, RZ, RZ, R205 ;  /* 0x000000ffff567224 */ /* 0x000fe200078e00cd */
[C---:B------:R-:W-:Y:S01]  /*ae20*/  ISETP.GE.AND P4, PT, R20.reuse, R200, PT ;  /* 0x000000c81400720c */ /* 0x040fe20003f86270 */
[----:B------:R1:W-:Y:S03]  /*ae30*/  MUFU.EX2 R232, R0 ;  /* 0x0000000000e87308 */ /* 0x0003e60000000800 */
[----:B------:R-:W-:Y:S01]  /*ae40*/  ISETP.LT.OR P4, PT, R20, R196, P4 ;  /* 0x000000c41400720c */ /* 0x000fe20002781670 */
[----:B------:R-:W-:-:S03]  /*ae50*/  IMAD.MOV.U32 R20, RZ, RZ, R180 ;  /* 0x000000ffff147224 */ /* 0x000fc600078e00b4 */
[----:B------:R-:W-:Y:S01]  /*ae60*/  FSEL R81, R110, -INF , !P4 ;  /* 0xff8000006e517808 */ /* 0x000fe20006000000 */
[----:B------:R-:W-:Y:S01]  /*ae70*/  IMAD.MOV.U32 R110, RZ, RZ, R99 ;  /* 0x000000ffff6e7224 */ /* 0x000fe200078e0063 */
[----:B------:R-:W-:Y:S01]  /*ae80*/  ISETP.GE.AND P4, PT, R15, R200, PT ;  /* 0x000000c80f00720c */ /* 0x000fe20003f86270 */
[----:B------:R-:W-:-:S03]  /*ae90*/  IMAD.MOV.U32 R99, RZ, RZ, R223 ;  /* 0x000000ffff637224 */ /* 0x000fc600078e00df */
[----:B------:R-:W-:Y:S01]  /*aea0*/  ISETP.LT.OR P4, PT, R15, R196, P4 ;  /* 0x000000c40f00720c */ /* 0x000fe20002781670 */
[----:B------:R-:W-:Y:S01]  /*aeb0*/  IMAD.MOV.U32 R111, RZ, RZ, R99 ;  /* 0x000000ffff6f7224 */ /* 0x000fe200078e0063 */
[----:B------:R-:W-:Y:S01]  /*aec0*/  LDSM.16.MT88.4 R12, [R184+0x4000] ;  /* 0x00400000b80c783b */ /* 0x000fe20000004200 */
[----:B-1----:R-:W-:Y:S02]  /*aed0*/  FMNMX.FTZ R0, R38, R101, !PT ;  /* 0x0000006526007209 */ /* 0x002fe40007810000 */
[----:B------:R-:W-:Y:S01]  /*aee0*/  FSEL R102, R110, -INF , !P4 ;  /* 0xff8000006e667808 */ /* 0x000fe20006000000 */
[----:B------:R-:W-:Y:S01]  /*aef0*/  IMAD.MOV.U32 R110, RZ, RZ, R131 ;  /* 0x000000ffff6e7224 */ /* 0x000fe200078e0083 */
[----:B------:R-:W-:Y:S01]  /*af00*/  FMNMX.FTZ R0, R104, R0, !PT ;  /* 0x0000000068007209 */ /* 0x000fe20007810000 */
[----:B------:R-:W-:Y:S01]  /*af10*/  IMAD.MOV.U32 R131, RZ, RZ, R215 ;  /* 0x000000ffff837224 */ /* 0x000fe200078e00d7 */
[----:B------:R-:W-:Y:S02]  /*af20*/  ISETP.GE.AND P4, PT, R31, R200, PT ;  /* 0x000000c81f00720c */ /* 0x000fe40003f86270 */
[----:B------:R-:W-:-:S02]  /*af30*/  FMNMX.FTZ R0, R57, R0, !PT ;  /* 0x0000000039007209 */ /* 0x000fc40007810000 */
[----:B------:R-:W-:Y:S02]  /*af40*/  ISETP.LT.OR P4, PT, R31, R196, P4 ;  /* 0x000000c41f00720c */ /* 0x000fe40002781670 */
[----:B------:R-:W-:Y:S02]  /*af50*/  FMNMX.FTZ R0, R55, R0, !PT ;  /* 0x0000000037007209 */ /* 0x000fe40007810000 */
[----:B------:R-:W-:Y:S02]  /*af60*/  FSEL R98, R98, -INF , !P4 ;  /* 0xff80000062627808 */ /* 0x000fe40006000000 */
[----:B------:R-:W-:Y:S01]  /*af70*/  FMNMX.FTZ R2, R58, R0, !PT ;  /* 0x000000003a027209 */ /* 0x000fe20007810000 */
[--C-:B------:R-:W-:Y:S01]  /*af80*/  FFMA.FTZ R0, R93, UR6, -R3.reuse ;  /* 0x000000065d007c23 */ /* 0x100fe20008010803 */
[----:B------:R-:W-:Y:S02]  /*af90*/  FSEL R93, R131, -INF , !P3 ;  /* 0xff800000835d7808 */ /* 0x000fe40005800000 */
[----:B------:R-:W-:Y:S01]  /*afa0*/  FMNMX.FTZ R5, R59, R2, !PT ;  /* 0x000000023b057209 */ /* 0x000fe20007810000 */
[----:B------:R1:W-:Y:S01]  /*afb0*/  MUFU.EX2 R227, R0 ;  /* 0x0000000000e37308 */ /* 0x0003e20000000800 */
[----:B------:R-:W-:-:S07]  /*afc0*/  FFMA.FTZ R2, R91, UR6, -R3 ;  /* 0x000000065b027c23 */ /* 0x000fce0008010803 */
[----:B------:R2:W-:Y:S01]  /*afd0*/  MUFU.EX2 R226, R2 ;  /* 0x0000000200e27308 */ /* 0x0005e20000000800 */
[----:B-1----:R-:W-:Y:S02]  /*afe0*/  FMNMX.FTZ R0, R112, R4, !PT ;  /* 0x0000000470007209 */ /* 0x002fe40007810000 */
[----:B------:R-:W-:-:S03]  /*aff0*/  FMNMX.FTZ R4, R61, R5, !PT ;  /* 0x000000053d047209 */ /* 0x000fc60007810000 */
[----:B------:R-:W1:Y:S01]  /*b000*/  SHFL.BFLY PT, R5, R0, 0x2, 0x1f ;  /* 0x0c401f0000057f89 */ /* 0x000e6200000e0000 */
[----:B--2---:R-:W-:Y:S01]  /*b010*/  FMNMX.FTZ R2, R62, R4, !PT ;  /* 0x000000043e027209 */ /* 0x004fe20007810000 */
[----:B------:R-:W-:Y:S01]  /*b020*/  FFMA.FTZ R4, R90, UR6, -R3 ;  /* 0x000000065a047c23 */ /* 0x000fe20008010803 */
[----:B------:R-:W-:Y:S02]  /*b030*/  IMAD.MOV.U32 R90, RZ, RZ, R173 ;  /* 0x000000ffff5a7224 */ /* 0x000fe400078e00ad */
[----:B------:R-:W-:Y:S01]  /*b040*/  FMNMX.FTZ R2, R68, R2, !PT ;  /* 0x0000000244027209 */ /* 0x000fe20007810000 */
[----:B------:R2:W-:Y:S03]  /*b050*/  MUFU.EX2 R225, R4 ;  /* 0x0000000400e17308 */ /* 0x0005e60000000800 */
[----:B------:R-:W-:-:S04]  /*b060*/  FMNMX.FTZ R2, R69, R2, !PT ;  /* 0x0000000245027209 */ /* 0x000fc80007810000 */
[----:B------:R-:W-:Y:S02]  /*b070*/  FMNMX.FTZ R2, R71, R2, !PT ;  /* 0x0000000247027209 */ /* 0x000fe40007810000 */
[----:B-1----:R-:W-:Y:S01]  /*b080*/  FMNMX.FTZ R0, R0, R5, !PT ;  /* 0x0000000500007209 */ /* 0x002fe20007810000 */
[----:B--2---:R-:W-:Y:S01]  /*b090*/  FFMA.FTZ R4, R85, UR6, -R3 ;  /* 0x0000000655047c23 */ /* 0x004fe20008010803 */
[----:B------:R-:W-:Y:S02]  /*b0a0*/  FSEL R85, R119, -INF , !P5 ;  /* 0xff80000077557808 */ /* 0x000fe40006800000 */
[C---:B------:R-:W-:Y:S01]  /*b0b0*/  ISETP.GE.AND P5, PT, R16.reuse, R200, PT ;  /* 0x000000c81000720c */ /* 0x040fe20003fa6270 */
[----:B------:R1:W-:Y:S01]  /*b0c0*/  MUFU.EX2 R224, R4 ;  /* 0x0000000400e07308 */ /* 0x0003e20000000800 */
[----:B------:R-:W2:Y:S02]  /*b0d0*/  SHFL.BFLY PT, R5, R0, 0x1, 0x1f ;  /* 0x0c201f0000057f89 */ /* 0x000ea400000e0000 */
[----:B------:R-:W-:-:S04]  /*b0e0*/  ISETP.LT.OR P5, PT, R16, R196, P5 ;  /* 0x000000c41000720c */ /* 0x000fc80002fa1670 */
[----:B------:R-:W-:Y:S02]  /*b0f0*/  FSEL R105, R105, -INF , !P5 ;  /* 0xff80000069697808 */ /* 0x000fe40006800000 */
[----:B------:R-:W-:-:S04]  /*b100*/  ISETP.GE.AND P5, PT, R32, R200, PT ;  /* 0x000000c82000720c */ /* 0x000fc80003fa6270 */
[----:B------:R-:W-:Y:S02]  /*b110*/  ISETP.LT.OR P5, PT, R32, R196, P5 ;  /* 0x000000c42000720c */ /* 0x000fe40002fa1670 */
[----:B-1----:R-:W-:Y:S01]  /*b120*/  FMNMX.FTZ R4, R70, R2, !PT ;  /* 0x0000000246047209 */ /* 0x002fe20007810000 */
[--C-:B------:R-:W-:Y:S01]  /*b130*/  FFMA.FTZ R2, R83, UR6, -R3.reuse ;  /* 0x0000000653027c23 */ /* 0x100fe20008010803 */
[----:B------:R-:W-:Y:S02]  /*b140*/  FSEL R83, R126, -INF , !P6 ;  /* 0xff8000007e537808 */ /* 0x000fe40007000000 */
[----:B------:R-:W-:Y:S01]  /*b150*/  FMNMX.FTZ R4, R94, R4, !PT ;  /* 0x000000045e047209 */ /* 0x000fe20007810000 */
[----:B------:R1:W-:Y:S01]  /*b160*/  MUFU.EX2 R223, R2 ;  /* 0x0000000200df7308 */ /* 0x0003e20000000800 */
[----:B------:R-:W-:Y:S02]  /*b170*/  FSEL R76, R111, -INF , !P5 ;  /* 0xff8000006f4c7808 */ /* 0x000fe40006800000 */
[----:B--2---:R-:W-:Y:S01]  /*b180*/  FMNMX.FTZ R99, R0, R5, !PT ;  /* 0x0000000500637209 */ /* 0x004fe20007810000 */
[----:B------:R-:W-:Y:S01]  /*b190*/  FFMA.FTZ R0, R51, UR6, -R3 ;  /* 0x0000000633007c23 */ /* 0x000fe20008010803 */
[----:B------:R-:W-:-:S02]  /*b1a0*/  ISETP.GE.AND P5, PT, R29, R200, PT ;  /* 0x000000c81d00720c */ /* 0x000fc40003fa6270 */
[----:B------:R-:W-:Y:S01]  /*b1b0*/  FSETP.NEU.FTZ.AND P0, PT, R99, -INF , PT ;  /* 0xff8000006300780b */ /* 0x000fe20003f1d000 */
[----:B------:R-:W-:Y:S01]  /*b1c0*/  MUFU.EX2 R216, R0 ;  /* 0x0000000000d87308 */ /* 0x000fe20000000800 */
[----:B------:R-:W-:-:S04]  /*b1d0*/  ISETP.LT.OR P5, PT, R29, R196, P5 ;  /* 0x000000c41d00720c */ /* 0x000fc80002fa1670 */
[----:B------:R-:W-:Y:S02]  /*b1e0*/  FSEL R80, R110, -INF , !P5 ;  /* 0xff8000006e507808 */ /* 0x000fe40006800000 */
        /* <DEDUP_REMOVED lines=14> */
[----:B------:R-:W-:Y:S01]  /*b2d0*/  FMNMX.FTZ R0, R108, R2, !PT ;  /* 0x000000026c007209 */ /* 0x000fe20007810000 */
[----:B------:R-:W-:-:S03]  /*b2e0*/  FMUL.FTZ R2, R99, UR6 ;  /* 0x0000000663027c20 */ /* 0x000fc60008410000 */
[----:B------:R-:W-:Y:S01]  /*b2f0*/  FMNMX.FTZ R0, R107, R0, !PT ;  /* 0x000000006b007209 */ /* 0x000fe20007810000 */
[----:B-1----:R-:W-:Y:S01]  /*b300*/  FFMA.FTZ R4, R50, UR6, -R3 ;  /* 0x0000000632047c23 */ /* 0x002fe20008010803 */
[----:B------:R-:W-:-:S03]  /*b310*/  FSEL R2, R2, RZ, P0 ;  /* 0x000000ff02027208 */ /* 0x000fc60000000000 */
[----:B------:R1:W-:Y:S02]  /*b320*/  MUFU.EX2 R215, R4 ;  /* 0x0000000400d77308 */ /* 0x0003e40000000800 */
[----:B------:R-:W-:-:S06]  /*b330*/  FFMA.FTZ R5, R42, UR6, -R2 ;  /* 0x000000062a057c23 */ /* 0x000fcc0008010802 */
[----:B------:R-:W-:Y:S01]  /*b340*/  MUFU.EX2 R180, R5 ;  /* 0x0000000500b47308 */ /* 0x000fe20000000800 */
[----:B-1----:R-:W-:Y:S01]  /*b350*/  FMNMX.FTZ R4, R105, R0, !PT ;  /* 0x0000000069047209 */ /* 0x002fe20007810000 */
[----:B------:R-:W-:-:S03]  /*b360*/  FFMA.FTZ R0, R96, UR6, -R2 ;  /* 0x0000000660007c23 */ /* 0x000fc60008010802 */
[----:B------:R-:W-:-:S03]  /*b370*/  FMNMX.FTZ R4, R102, R4, !PT ;  /* 0x0000000466047209 */ /* 0x000fc60007810000 */
        /* <DEDUP_REMOVED lines=15> */
[----:B--2---:R-:W-:-:S05]  /*b470*/  FMNMX.FTZ R0, R0, R6, !PT ;  /* 0x0000000600007209 */ /* 0x004fca0007810000 */
[----:B------:R-:W2:Y:S01]  /*b480*/  SHFL.BFLY PT, R5, R0, 0x1, 0x1f ;  /* 0x0c201f0000057f89 */ /* 0x000ea200000e0000 */
[----:B-1----:R-:W-:-:S04]  /*b490*/  FFMA.FTZ R4, R47, UR6, -R2 ;  /* 0x000000062f047c23 */ /* 0x002fc80008010802 */
[----:B------:R1:W-:Y:S01]  /*b4a0*/  MUFU.EX2 R173, R4 ;  /* 0x0000000400ad7308 */ /* 0x0003e20000000800 */
[----:B--2---:R-:W-:Y:S01]  /*b4b0*/  FMNMX.FTZ R91, R0, R5, !PT ;  /* 0x00000005005b7209 */ /* 0x004fe20007810000 */
[--C-:B------:R-:W-:Y:S01]  /*b4c0*/  FFMA.FTZ R0, R9, UR6, -R2.reuse ;  /* 0x0000000609007c23 */ /* 0x100fe20008010802 */
[----:B------:R-:W-:Y:S01]  /*b4d0*/  FSEL R5, R99, RZ, P0 ;  /* 0x000000ff63057208 */ /* 0x000fe20000000000 */
[----:B-1----:R-:W-:Y:S01]  /*b4e0*/  FFMA.FTZ R4, R48, UR6, -R2 ;  /* 0x0000000630047c23 */ /* 0x002fe20008010802 */
[----:B------:R-:W-:-:S03]  /*b4f0*/  FSETP.NEU.FTZ.AND P3, PT, R91, -INF , PT ;  /* 0xff8000005b00780b */ /* 0x000fc60003f7d000 */
[----:B------:R1:W-:Y:S01]  /*b500*/  MUFU.EX2 R206, R0 ;  /* 0x0000000000ce7308 */ /* 0x0003e20000000800 */
[----:B------:R-:W-:-:S04]  /*b510*/  FADD.FTZ R5, R39, -R5 ;  /* 0x8000000527057221 */ /* 0x000fc80000010000 */
[----:B------:R-:W-:-:S03]  /*b520*/  FMUL.FTZ R5, R5, UR6 ;  /* 0x0000000605057c20 */ /* 0x000fc60008410000 */
[----:B------:R2:W-:Y:S08]  /*b530*/  MUFU.EX2 R176, R4 ;  /* 0x0000000400b07308 */ /* 0x0005f00000000800 */
[----:B------:R3:W4:Y:S01]  /*b540*/  MUFU.EX2 R82, R5 ;  /* 0x0000000500527308 */ /* 0x0007220000000800 */
[----:B-1----:R-:W-:-:S05]  /*b550*/  FMUL.FTZ R0, R91, UR6 ;  /* 0x000000065b007c20 */ /* 0x002fca0008410000 */
[----:B------:R-:W-:Y:S01]  /*b560*/  FSEL R0, R0, RZ, P3 ;  /* 0x000000ff00007208 */ /* 0x000fe20001800000 */
[----:B--2---:R-:W-:-:S04]  /*b570*/  FFMA.FTZ R4, R46, UR6, -R2 ;  /* 0x000000062e047c23 */ /* 0x004fc80008010802 */
[--C-:B------:R-:W-:Y:S01]  /*b580*/  FFMA.FTZ R6, R55, UR6, -R0.reuse ;  /* 0x0000000637067c23 */ /* 0x100fe20008010800 */
[----:B------:R-:W-:Y:S01]  /*b590*/  FFMA.FTZ R9, R61, UR6, -R0 ;  /* 0x000000063d097c23 */ /* 0x000fe20008010800 */
[----:B------:R1:W-:Y:S01]  /*b5a0*/  MUFU.EX2 R177, R4 ;  /* 0x0000000400b17308 */ /* 0x0003e20000000800 */
[----:B---3--:R-:W-:Y:S01]  /*b5b0*/  FSEL R5, R172, RZ, P2 ;  /* 0x000000ffac057208 */ /* 0x008fe20001000000 */
[-C--:B----4-:R-:W-:Y:S01]  /*b5c0*/  FMUL.FTZ R148, R148, R82.reuse ;  /* 0x0000005294947220 */ /* 0x090fe20000410000 */
[-C--:B------:R-:W-:Y:S01]  /*b5d0*/  FMUL.FTZ R149, R149, R82.reuse ;  /* 0x0000005295957220 */ /* 0x080fe20000410000 */
[----:B------:R-:W-:-:S04]  /*b5e0*/  FMUL.FTZ R156, R156, R82 ;  /* 0x000000529c9c7220 */ /* 0x000fc80000410000 */
[----:B------:R2:W-:Y:S01]  /*b5f0*/  MUFU.EX2 R127, R6 ;  /* 0x00000006007f7308 */ /* 0x0005e20000000800 */
[----:B------:R-:W-:Y:S01]  /*b600*/  FADD.FTZ R5, R41, -R5 ;  /* 0x8000000529057221 */ /* 0x000fe20000010000 */
[-C--:B------:R-:W-:Y:S01]  /*b610*/  FMUL.FTZ R157, R157, R82.reuse ;  /* 0x000000529d9d7220 */ /* 0x080fe20000410000 */
[-C--:B------:R-:W-:Y:S01]  /*b620*/  FMUL.FTZ R136, R136, R82.reuse ;  /* 0x0000005288887220 */ /* 0x080fe20000410000 */
[-C--:B------:R-:W-:Y:S01]  /*b630*/  FMUL.FTZ R137, R137, R82.reuse ;  /* 0x0000005289897220 */ /* 0x080fe20000410000 */
[----:B------:R-:W-:Y:S01]  /*b640*/  FMUL.FTZ R5, R5, UR6 ;  /* 0x0000000605057c20 */ /* 0x000fe20008410000 */
[-C--:B------:R-:W-:Y:S01]  /*b650*/  FMUL.FTZ R164, R164, R82.reuse ;  /* 0x00000052a4a47220 */ /* 0x080fe20000410000 */
[----:B------:R-:W-:Y:S01]  /*b660*/  FMUL.FTZ R165, R165, R82 ;  /* 0x00000052a5a57220 */ /* 0x000fe20000410000 */
[----:B-1----:R-:W-:Y:S01]  /*b670*/  FFMA.FTZ R4, R45, UR6, -R2 ;  /* 0x000000062d047c23 */ /* 0x002fe20008010802 */
[----:B------:R-:W1:Y:S01]  /*b680*/  MUFU.EX2 R79, R5 ;  /* 0x00000005004f7308 */ /* 0x000e620000000800 */
[----:B--2---:R-:W-:-:S07]  /*b690*/  FSEL R6, R123, RZ, P1 ;  /* 0x000000ff7b067208 */ /* 0x004fce0000800000 */
[----:B------:R2:W-:Y:S01]  /*b6a0*/  MUFU.EX2 R179, R4 ;  /* 0x0000000400b37308 */ /* 0x0005e20000000800 */
[-C--:B-1----:R-:W-:Y:S01]  /*b6b0*/  FMUL.FTZ R140, R140, R79.reuse ;  /* 0x0000004f8c8c7220 */ /* 0x082fe20000410000 */
[-C--:B------:R-:W-:Y:S01]  /*b6c0*/  FMUL.FTZ R141, R141, R79.reuse ;  /* 0x0000004f8d8d7220 */ /* 0x080fe20000410000 */
[-C--:B------:R-:W-:Y:S01]  /*b6d0*/  FMUL.FTZ R144, R144, R79.reuse ;  /* 0x0000004f90907220 */ /* 0x080fe20000410000 */
[-C--:B------:R-:W-:Y:S01]  /*b6e0*/  FMUL.FTZ R145, R145, R79.reuse ;  /* 0x0000004f91917220 */ /* 0x080fe20000410000 */
[-C--:B------:R-:W-:Y:S01]  /*b6f0*/  FMUL.FTZ R152, R152, R79.reuse ;  /* 0x0000004f98987220 */ /* 0x080fe20000410000 */
[-C--:B------:R-:W-:Y:S01]  /*b700*/  FMUL.FTZ R153, R153, R79.reuse ;  /* 0x0000004f99997220 */ /* 0x080fe20000410000 */
[-C--:B------:R-:W-:Y:S01]  /*b710*/  FMUL.FTZ R160, R160, R79.reuse ;  /* 0x0000004fa0a07220 */ /* 0x080fe20000410000 */
[----:B------:R-:W-:Y:S01]  /*b720*/  FMUL.FTZ R161, R161, R79 ;  /* 0x0000004fa1a17220 */ /* 0x000fe20000410000 */
[----:B--2---:R-:W-:-:S04]  /*b730*/  FFMA.FTZ R4, R44, UR6, -R2 ;  /* 0x000000062c047c23 */ /* 0x004fc80008010802 */
[----:B------:R1:W-:Y:S02]  /*b740*/  MUFU.EX2 R181, R4 ;  /* 0x0000000400b57308 */ /* 0x0003e40000000800 */
[----:B-1----:R-:W-:-:S06]  /*b750*/  FFMA.FTZ R4, R33, UR6, -R2 ;  /* 0x0000000621047c23 */ /* 0x002fcc0008010802 */
[----:B------:R1:W-:Y:S02]  /*b760*/  MUFU.EX2 R182, R4 ;  /* 0x0000000400b67308 */ /* 0x0003e40000000800 */
[----:B-1----:R-:W-:-:S06]  /*b770*/  FFMA.FTZ R4, R28, UR6, -R2 ;  /* 0x000000061c047c23 */ /* 0x002fcc0008010802 */
[----:B------:R1:W-:Y:S02]  /*b780*/  MUFU.EX2 R183, R4 ;  /* 0x0000000400b77308 */ /* 0x0003e40000000800 */
[--C-:B-1----:R-:W-:Y:S02]  /*b790*/  FFMA.FTZ R4, R26, UR6, -R2.reuse ;  /* 0x000000061a047c23 */ /* 0x102fe40008010802 */
[----:B------:R-:W1:Y:S04]  /*b7a0*/  LDSM.16.MT88.4 R24, [R185+0x4000] ;  /* 0x00400000b918783b */ /* 0x000e680000004200 */
[----:B------:R2:W-:Y:S02]  /*b7b0*/  MUFU.EX2 R204, R4 ;  /* 0x0000000400cc7308 */ /* 0x0005e40000000800 */
[----:B--2---:R-:W-:-:S06]  /*b7c0*/  FFMA.FTZ R4, R11, UR6, -R2 ;  /* 0x000000060b047c23 */ /* 0x004fcc0008010802 */
        /* <DEDUP_REMOVED lines=10> */
[----:B------:R2:W3:Y:S02]  /*b870*/  MUFU.EX2 R111, R4 ;  /* 0x00000004006f7308 */ /* 0x0004e40000000800 */
[----:B--2---:R-:W-:Y:S01]  /*b880*/  FFMA.FTZ R4, R57, UR6, -R0 ;  /* 0x0000000639047c23 */ /* 0x004fe20008010800 */
[----:B---3--:R-:W-:-:S05]  /*b890*/  F2FP.BF16.F32.PACK_AB R5, R111, R110 ;  /* 0x0000006e6f05723e */ /* 0x008fca00000010ff */
[----:B------:R2:W3:Y:S02]  /*b8a0*/  MUFU.EX2 R128, R4 ;  /* 0x0000000400807308 */ /* 0x0004e40000000800 */
[----:B--2---:R-:W-:Y:S02]  /*b8b0*/  FSEL R4, R91, RZ, P3 ;  /* 0x000000ff5b047208 */ /* 0x004fe40001800000 */
[----:B---3--:R-:W-:-:S03]  /*b8c0*/  F2FP.BF16.F32.PACK_AB R7, R127, R128 ;  /* 0x000000807f07723e */ /* 0x008fc600000010ff */
[----:B------:R-:W-:-:S04]  /*b8d0*/  FADD.FTZ R4, R38, -R4 ;  /* 0x8000000426047221 */ /* 0x000fc80000010000 */
[----:B------:R-:W-:-:S04]  /*b8e0*/  FMUL.FTZ R4, R4, UR6 ;  /* 0x0000000604047c20 */ /* 0x000fc80008410000 */
[----:B------:R2:W3:Y:S02]  /*b8f0*/  MUFU.EX2 R84, R4 ;  /* 0x0000000400547308 */ /* 0x0004e40000000800 */
[----:B--2---:R-:W-:Y:S01]  /*b900*/  FFMA.FTZ R4, R22, UR6, -R2 ;  /* 0x0000000616047c23 */ /* 0x004fe20008010802 */
[-C--:B---3--:R-:W-:Y:S01]  /*b910*/  FMUL.FTZ R150, R150, R84.reuse ;  /* 0x0000005496967220 */ /* 0x088fe20000410000 */
[-C--:B------:R-:W-:Y:S01]  /*b920*/  FMUL.FTZ R151, R151, R84.reuse ;  /* 0x0000005497977220 */ /* 0x080fe20000410000 */
[----:B------:R-:W-:-:S03]  /*b930*/  FMUL.FTZ R158, R158, R84 ;  /* 0x000000549e9e7220 */ /* 0x000fc60000410000 */
[----:B------:R2:W-:Y:S01]  /*b940*/  MUFU.EX2 R178, R4 ;  /* 0x0000000400b27308 */ /* 0x0005e20000000800 */
[-C--:B------:R-:W-:Y:S01]  /*b950*/  FMUL.FTZ R159, R159, R84.reuse ;  /* 0x000000549f9f7220 */ /* 0x080fe20000410000 */
[-C--:B------:R-:W-:Y:S01]  /*b960*/  FMUL.FTZ R138, R138, R84.reuse ;  /* 0x000000548a8a7220 */ /* 0x080fe20000410000 */
[-C--:B------:R-:W-:Y:S01]  /*b970*/  FMUL.FTZ R139, R139, R84.reuse ;  /* 0x000000548b8b7220 */ /* 0x080fe20000410000 */
[-C--:B------:R-:W-:Y:S01]  /*b980*/  FMUL.FTZ R166, R166, R84.reuse ;  /* 0x00000054a6a67220 */ /* 0x080fe20000410000 */
[----:B------:R-:W-:Y:S01]  /*b990*/  FMUL.FTZ R167, R167, R84 ;  /* 0x00000054a7a77220 */ /* 0x000fe20000410000 */
[----:B--2---:R-:W-:Y:S01]  /*b9a0*/  FADD.FTZ R4, R40, -R6 ;  /* 0x8000000628047221 */ /* 0x004fe20000010000 */
[----:B------:R-:W-:-:S03]  /*b9b0*/  F2FP.BF16.F32.PACK_AB R6, R170, R131 ;  /* 0x00000083aa06723e */ /* 0x000fc600000010ff */
[----:B------:R-:W-:Y:S01]  /*b9c0*/  FMUL.FTZ R8, R4, UR6 ;  /* 0x0000000604087c20 */ /* 0x000fe20008410000 */
[----:B------:R-:W-:-:S03]  /*b9d0*/  F2FP.BF16.F32.PACK_AB R4, R126, R119 ;  /* 0x000000777e04723e */ /* 0x000fc600000010ff */
[----:B------:R-:W2:Y:S04]  /*b9e0*/  MUFU.EX2 R78, R8 ;  /* 0x00000008004e7308 */ /* 0x000ea80000000800 */
[C---:B------:R-:W-:Y:S06]  /*b9f0*/  HMMA.16816.F32.BF16 R32, R4.reuse, R14, R148 ;  /* 0x0000000e0420723c */ /* 0x040fec0000041894 */
[----:B-1----:R-:W-:Y:S01]  /*ba00*/  HMMA.16816.F32.BF16 R28, R4, R24, R156 ;  /* 0x00000018041c723c */ /* 0x002fe2000004189c */
[----:B------:R-:W-:-:S02]  /*ba10*/  IMAD.MOV.U32 R148, RZ, RZ, R19 ;  /* 0x000000ffff947224 */ /* 0x000fc400078e0013 */
[----:B------:R-:W-:Y:S01]  /*ba20*/  IMAD.MOV.U32 R150, RZ, RZ, R90 ;  /* 0x000000ffff967224 */ /* 0x000fe200078e005a */
[----:B------:R-:W-:Y:S01]  /*ba30*/  LDSM.16.MT88.4 R16, [R184+0x4400] ;  /* 0x00440000b810783b */ /* 0x000fe20000004200 */
[----:B------:R-:W-:Y:S01]  /*ba40*/  IMAD.MOV.U32 R151, RZ, RZ, R250 ;  /* 0x000000ffff977224 */ /* 0x000fe200078e00fa */
[C---:B------:R-:W-:Y:S01]  /*ba50*/  HMMA.16816.F32.BF16 R36, R4.reuse, R12, R136 ;  /* 0x0000000c0424723c */ /* 0x040fe20000041888 */
[----:B------:R-:W-:Y:S02]  /*ba60*/  IMAD.MOV.U32 R157, RZ, RZ, R89 ;  /* 0x000000ffff9d7224 */ /* 0x000fe400078e0059 */
[-C--:B--2---:R-:W-:Y:S01]  /*ba70*/  FMUL.FTZ R142, R142, R78.reuse ;  /* 0x0000004e8e8e7220 */ /* 0x084fe20000410000 */
[----:B------:R-:W-:Y:S02]  /*ba80*/  IMAD.MOV.U32 R89, RZ, RZ, R86 ;  /* 0x000000ffff597224 */ /* 0x000fe400078e0056 */
[----:B------:R-:W-:Y:S01]  /*ba90*/  FMUL.FTZ R143, R143, R78 ;  /* 0x0000004e8f8f7220 */ /* 0x000fe20000410000 */
[----:B------:R-:W-:Y:S01]  /*baa0*/  IMAD.MOV.U32 R86, RZ, RZ, R249 ;  /* 0x000000ffff567224 */ /* 0x000fe200078e00f9 */
[----:B------:R-:W-:Y:S01]  /*bab0*/  HMMA.16816.F32.BF16 R164, R4, R26, R164 ;  /* 0x0000001a04a4723c */ /* 0x000fe200000418a4 */
[----:B------:R-:W-:-:S02]  /*bac0*/  IMAD.MOV.U32 R249, RZ, RZ, R245 ;  /* 0x000000fffff97224 */ /* 0x000fc400078e00f5 */
[----:B------:R-:W-:Y:S01]  /*bad0*/  FFMA.FTZ R8, R58, UR6, -R0 ;  /* 0x000000063a087c23 */ /* 0x000fe20008010800 */
[----:B------:R-:W-:Y:S02]  /*bae0*/  IMAD.MOV.U32 R156, RZ, RZ, R21 ;  /* 0x000000ffff9c7224 */ /* 0x000fe400078e0015 */
[-C--:B------:R-:W-:Y:S01]  /*baf0*/  FMUL.FTZ R146, R146, R78.reuse ;  /* 0x0000004e92927220 */ /* 0x080fe20000410000 */
[----:B------:R-:W-:Y:S02]  /*bb00*/  IMAD.MOV.U32 R245, RZ, RZ, R23 ;  /* 0x000000fffff57224 */ /* 0x000fe400078e0017 */
[----:B------:R-:W-:Y:S01]  /*bb10*/  FMUL.FTZ R147, R147, R78 ;  /* 0x0000004e93937220 */ /* 0x000fe20000410000 */
[----:B------:R-:W-:Y:S01]  /*bb20*/  F2FP.BF16.F32.PACK_AB R4, R150, R252 ;  /* 0x000000fc9604723e */ /* 0x000fe200000010ff */
[----:B------:R-:W-:Y:S01]  /*bb30*/  IMAD.MOV.U32 R21, RZ, RZ, R88 ;  /* 0x000000ffff157224 */ /* 0x000fe200078e0058 */
[----:B------:R-:W-:Y:S01]  /*bb40*/  F2FP.BF16.F32.PACK_AB R5, R210, R171 ;  /* 0x000000abd205723e */ /* 0x000fe200000010ff */
[----:B------:R-:W-:Y:S01]  /*bb50*/  IMAD.MOV.U32 R23, RZ, RZ, R120 ;  /* 0x000000ffff177224 */ /* 0x000fe200078e0078 */
[----:B------:R-:W-:Y:S01]  /*bb60*/  F2FP.BF16.F32.PACK_AB R6, R151, R148 ;  /* 0x000000949706723e */ /* 0x000fe200000010ff */
[----:B------:R-:W-:Y:S01]  /*bb70*/  IMAD.MOV.U32 R158, RZ, RZ, R20 ;  /* 0x000000ffff9e7224 */ /* 0x000fe200078e0014 */
[----:B------:R-:W-:Y:S01]  /*bb80*/  F2FP.BF16.F32.PACK_AB R7, R214, R211 ;  /* 0x000000d3d607723e */ /* 0x000fe200000010ff */
[----:B------:R1:W-:Y:S01]  /*bb90*/  MUFU.EX2 R120, R8 ;  /* 0x0000000800787308 */ /* 0x0003e20000000800 */
[----:B------:R-:W-:-:S02]  /*bba0*/  IMAD.MOV.U32 R88, RZ, RZ, R248 ;  /* 0x000000ffff587224 */ /* 0x000fc400078e00f8 */
[-C--:B------:R-:W-:Y:S01]  /*bbb0*/  FMUL.FTZ R154, R154, R78.reuse ;  /* 0x0000004e9a9a7220 */ /* 0x080fe20000410000 */
[----:B------:R-:W-:Y:S02]  /*bbc0*/  IMAD.MOV.U32 R248, RZ, RZ, R125 ;  /* 0x000000fffff87224 */ /* 0x000fe400078e007d */
[-C--:B------:R-:W-:Y:S01]  /*bbd0*/  FMUL.FTZ R155, R155, R78.reuse ;  /* 0x0000004e9b9b7220 */ /* 0x080fe20000410000 */
[----:B------:R-:W-:Y:S01]  /*bbe0*/  IMAD.MOV.U32 R250, RZ, RZ, R168 ;  /* 0x000000fffffa7224 */ /* 0x000fe200078e00a8 */
[C---:B------:R-:W-:Y:S01]  /*bbf0*/  HMMA.16816.F32.BF16 R52, R4.reuse, R12, R140 ;  /* 0x0000000c0434723c */ /* 0x040fe2000004188c */
[-C--:B------:R-:W-:Y:S01]  /*bc00*/  FMUL.FTZ R162, R162, R78.reuse ;  /* 0x0000004ea2a27220 */ /* 0x080fe20000410000 */
[----:B------:R-:W-:Y:S01]  /*bc10*/  FMUL.FTZ R163, R163, R78 ;  /* 0x0000004ea3a37220 */ /* 0x000fe20000410000 */
[----:B------:R-:W-:Y:S02]  /*bc20*/  IMAD.MOV.U32 R159, RZ, RZ, R247 ;  /* 0x000000ffff9f7224 */ /* 0x000fe400078e00f7 */
[----:B------:R-:W-:Y:S01]  /*bc30*/  IMAD.MOV.U32 R247, RZ, RZ, R169 ;  /* 0x000000fffff77224 */ /* 0x000fe200078e00a9 */
[----:B------:R-:W-:Y:S01]  /*bc40*/  HMMA.16816.F32.BF16 R144, R4, R14, R144 ;  /* 0x0000000e0490723c */ /* 0x000fe20000041890 */
[----:B------:R-:W-:Y:S01]  /*bc50*/  IMAD.MOV.U32 R143, RZ, RZ, R89 ;  /* 0x000000ffff8f7224 */ /* 0x000fe200078e0059 */
[----:B------:R-:W-:Y:S01]  /*bc60*/  LDSM.16.MT88.4 R12, [R184+0x4800] ;  /* 0x00480000b80c783b */ /* 0x000fe20000004200 */
[----:B------:R-:W-:-:S02]  /*bc70*/  IMAD.MOV.U32 R142, RZ, RZ, R21 ;  /* 0x000000ffff8e7224 */ /* 0x000fc400078e0015 */
[----:B------:R-:W-:Y:S02]  /*bc80*/  IMAD.MOV.U32 R89, RZ, RZ, R23 ;  /* 0x000000ffff597224 */ /* 0x000fe400078e0017 */
[----:B-1----:R-:W-:Y:S01]  /*bc90*/  FFMA.FTZ R8, R59, UR6, -R0 ;  /* 0x000000063b087c23 */ /* 0x002fe20008010800 */
[----:B------:R-:W1:Y:S01]  /*bca0*/  LDSM.16.MT88.4 R20, [R185+0x4400] ;  /* 0x00440000b914783b */ /* 0x000e620000004200 */
[----:B------:R-:W-:Y:S01]  /*bcb0*/  IMAD.MOV.U32 R141, RZ, RZ, R86 ;  /* 0x000000ffff8d7224 */ /* 0x000fe200078e0056 */
[C---:B------:R-:W-:Y:S01]  /*bcc0*/  HMMA.16816.F32.BF16 R152, R4.reuse, R24, R152 ;  /* 0x000000180498723c */ /* 0x040fe20000041898 */
[----:B------:R2:W3:Y:S01]  /*bcd0*/  MUFU.EX2 R125, R8 ;  /* 0x00000008007d7308 */ /* 0x0004e20000000800 */
[----:B------:R-:W-:Y:S02]  /*bce0*/  IMAD.MOV.U32 R140, RZ, RZ, R88 ;  /* 0x000000ffff8c7224 */ /* 0x000fe400078e0058 */
[----:B------:R-:W-:Y:S02]  /*bcf0*/  IMAD.MOV.U32 R88, RZ, RZ, R249 ;  /* 0x000000ffff587224 */ /* 0x000fe400078e00f9 */
[----:B------:R-:W-:Y:S01]  /*bd00*/  IMAD.MOV.U32 R86, RZ, RZ, R248 ;  /* 0x000000ffff567224 */ /* 0x000fe200078e00f8 */
[----:B------:R-:W-:Y:S01]  /*bd10*/  HMMA.16816.F32.BF16 R160, R4, R26, R160 ;  /* 0x0000001a04a0723c */ /* 0x000fe200000418a0 */
[----:B------:R-:W-:-:S02]  /*bd20*/  IMAD.MOV.U32 R248, RZ, RZ, R118 ;  /* 0x000000fffff87224 */ /* 0x000fc400078e0076 */
[----:B------:R-:W-:Y:S01]  /*bd30*/  IMAD.MOV.U32 R249, RZ, RZ, R130 ;  /* 0x000000fffff97224 */ /* 0x000fe200078e0082 */
[----:B------:R-:W-:Y:S01]  /*bd40*/  MUFU.EX2 R118, R9 ;  /* 0x0000000900767308 */ /* 0x000fe20000000800 */
[----:B------:R-:W-:Y:S02]  /*bd50*/  IMAD.MOV.U32 R90, RZ, RZ, R134 ;  /* 0x000000ffff5a7224 */ /* 0x000fe400078e0086 */
[----:B------:R-:W-:Y:S01]  /*bd60*/  F2FP.BF16.F32.PACK_AB R4, R176, R173 ;  /* 0x000000adb004723e */ /* 0x000fe200000010ff */
[----:B------:R-:W-:Y:S01]  /*bd70*/  IMAD.MOV.U32 R136, RZ, RZ, R124 ;  /* 0x000000ffff887224 */ /* 0x000fe200078e007c */
[----:B------:R-:W-:Y:S01]  /*bd80*/  F2FP.BF16.F32.PACK_AB R6, R179, R177 ;  /* 0x000000b1b306723e */ /* 0x000fe200000010ff */
[----:B------:R-:W-:Y:S02]  /*bd90*/  IMAD.MOV.U32 R149, RZ, RZ, R121 ;  /* 0x000000ffff957224 */ /* 0x000fe400078e0079 */
[----:B--2---:R-:W-:Y:S01]  /*bda0*/  FFMA.FTZ R8, R62, UR6, -R0 ;  /* 0x000000063e087c23 */ /* 0x004fe20008010800 */
[----:B---3--:R-:W-:-:S03]  /*bdb0*/  F2FP.BF16.F32.PACK_AB R5, R125, R120 ;  /* 0x000000787d05723e */ /* 0x008fc600000010ff */
[----:B------:R2:W3:Y:S02]  /*bdc0*/  MUFU.EX2 R130, R8 ;  /* 0x0000000800827308 */ /* 0x0004e40000000800 */
[----:B--2---:R-:W-:Y:S01]  /*bdd0*/  FFMA.FTZ R8, R43, UR6, -R2 ;  /* 0x000000062b087c23 */ /* 0x004fe20008010802 */
[----:B---3--:R-:W-:-:S05]  /*bde0*/  F2FP.BF16.F32.PACK_AB R7, R130, R118 ;  /* 0x000000768207723e */ /* 0x008fca00000010ff */
[----:B------:R2:W-:Y:S02]  /*bdf0*/  MUFU.EX2 R168, R8 ;  /* 0x0000000800a87308 */ /* 0x0005e40000000800 */
[C---:B-1----:R-:W-:Y:S06]  /*be00*/  HMMA.16816.F32.BF16 R24, R4.reuse, R22, R164 ;  /* 0x000000160418723c */ /* 0x042fec00000418a4 */
[----:B------:R-:W-:Y:S01]  /*be10*/  HMMA.16816.F32.BF16 R36, R4, R16, R36 ;  /* 0x000000100424723c */ /* 0x000fe20000041824 */
[----:B------:R-:W-:Y:S02]  /*be20*/  IMAD.MOV.U32 R164, RZ, RZ, R251 ;  /* 0x000000ffffa47224 */ /* 0x000fe400078e00fb */
[----:B------:R-:W-:-:S02]  /*be30*/  IMAD.MOV.U32 R251, RZ, RZ, R247 ;  /* 0x000000fffffb7224 */ /* 0x000fc400078e00f7 */
[----:B------:R-:W-:Y:S01]  /*be40*/  IMAD.MOV.U32 R247, RZ, RZ, R86 ;  /* 0x000000fffff77224 */ /* 0x000fe200078e0056 */
[C---:B------:R-:W-:Y:S01]  /*be50*/  HMMA.16816.F32.BF16 R32, R4.reuse, R18, R32 ;  /* 0x000000120420723c */ /* 0x040fe20000041820 */
[----:B--2---:R-:W-:Y:S01]  /*be60*/  FFMA.FTZ R8, R56, UR6, -R2 ;  /* 0x0000000638087c23 */ /* 0x004fe20008010802 */
[----:B------:R-:W-:Y:S02]  /*be70*/  IMAD.MOV.U32 R86, RZ, RZ, R114 ;  /* 0x000000ffff567224 */ /* 0x000fe400078e0072 */
[----:B------:R-:W-:Y:S01]  /*be80*/  IMAD.MOV.U32 R167, RZ, RZ, R250 ;  /* 0x000000ffffa77224 */ /* 0x000fe200078e00fa */
[----:B------:R1:W-:Y:S01]  /*be90*/  MUFU.EX2 R169, R8 ;  /* 0x0000000800a97308 */ /* 0x0003e20000000800 */
[----:B------:R-:W-:Y:S01]  /*bea0*/  IMAD.MOV.U32 R250, RZ, RZ, R89 ;  /* 0x000000fffffa7224 */ /* 0x000fe200078e0059 */
[----:B------:R-:W-:Y:S01]  /*beb0*/  HMMA.16816.F32.BF16 R28, R4, R20, R28 ;  /* 0x00000014041c723c */ /* 0x000fe2000004181c */
[----:B------:R-:W-:Y:S02]  /*bec0*/  IMAD.MOV.U32 R165, RZ, RZ, R90 ;  /* 0x000000ffffa57224 */ /* 0x000fe400078e005a */
[----:B------:R-:W-:-:S02]  /*bed0*/  IMAD.MOV.U32 R89, RZ, RZ, R115 ;  /* 0x000000ffff597224 */ /* 0x000fc400078e0073 */
[----:B------:R-:W-:Y:S02]  /*bee0*/  IMAD.MOV.U32 R90, RZ, RZ, R243 ;  /* 0x000000ffff5a7224 */ /* 0x000fe400078e00f3 */
[----:B------:R-:W-:Y:S01]  /*bef0*/  F2FP.BF16.F32.PACK_AB R4, R165, R164 ;  /* 0x000000a4a504723e */ /* 0x000fe200000010ff */
[----:B------:R-:W-:Y:S01]  /*bf00*/  IMAD.MOV.U32 R243, RZ, RZ, R113 ;  /* 0x000000fffff37224 */ /* 0x000fe200078e0071 */
[----:B------:R-:W-:Y:S01]  /*bf10*/  F2FP.BF16.F32.PACK_AB R5, R231, R218 ;  /* 0x000000dae705723e */ /* 0x000fe200000010ff */
[----:B------:R-:W-:Y:S01]  /*bf20*/  IMAD.MOV.U32 R166, RZ, RZ, R88 ;  /* 0x000000ffffa67224 */ /* 0x000fe200078e0058 */
[----:B------:R-:W-:Y:S01]  /*bf30*/  F2FP.BF16.F32.PACK_AB R6, R141, R142 ;  /* 0x0000008e8d06723e */ /* 0x000fe200000010ff */
[----:B------:R-:W-:Y:S01]  /*bf40*/  IMAD.MOV.U32 R88, RZ, RZ, R129 ;  /* 0x000000ffff587224 */ /* 0x000fe200078e0081 */
[----:B------:R-:W-:Y:S01]  /*bf50*/  F2FP.BF16.F32.PACK_AB R7, R242, R229 ;  /* 0x000000e5f207723e */ /* 0x000fe200000010ff */
[----:B------:R-:W-:Y:S02]  /*bf60*/  IMAD.MOV.U32 R138, RZ, RZ, R86 ;  /* 0x000000ffff8a7224 */ /* 0x000fe400078e0056 */
[----:B-1----:R-:W-:Y:S01]  /*bf70*/  FFMA.FTZ R8, R60, UR6, -R2 ;  /* 0x000000063c087c23 */ /* 0x002fe20008010802 */
[----:B------:R-:W-:-:S02]  /*bf80*/  IMAD.MOV.U32 R137, RZ, RZ, R88 ;  /* 0x000000ffff897224 */ /* 0x000fc400078e0058 */
[----:B------:R-:W-:Y:S01]  /*bf90*/  IMAD.MOV.U32 R139, RZ, RZ, R89 ;  /* 0x000000ffff8b7224 */ /* 0x000fe200078e0059 */
[----:B------:R1:W-:Y:S01]  /*bfa0*/  MUFU.EX2 R134, R8 ;  /* 0x0000000800867308 */ /* 0x0003e20000000800 */
[----:B------:R-:W-:Y:S01]  /*bfb0*/  HMMA.16816.F32.BF16 R52, R4, R16, R52 ;  /* 0x000000100434723c */ /* 0x000fe20000041834 */
[----:B------:R-:W-:-:S05]  /*bfc0*/  FFMA.FTZ R89, R175, UR6, -R3 ;  /* 0x00000006af597c23 */ /* 0x000fca0008010803 */
[----:B------:R-:W-:Y:S01]  /*bfd0*/  HMMA.16816.F32.BF16 R152, R4, R20, R152 ;  /* 0x000000140498723c */ /* 0x000fe20000041898 */
[----:B------:R-:W-:-:S04]  /*bfe0*/  FFMA.FTZ R16, R70, UR6, -R0 ;  /* 0x0000000646107c23 */ /* 0x000fc80008010800 */
[----:B------:R2:W-:Y:S01]  /*bff0*/  MUFU.EX2 R113, R16 ;  /* 0x0000001000717308 */ /* 0x0005e20000000800 */
[----:B------:R-:W-:Y:S01]  /*c000*/  HMMA.16816.F32.BF16 R144, R4, R18, R144 ;  /* 0x000000120490723c */ /* 0x000fe20000041890 */
[--C-:B------:R-:W-:Y:S01]  /*c010*/  FFMA.FTZ R20, R106, UR6, -R0.reuse ;  /* 0x000000066a147c23 */ /* 0x100fe20008010800 */
[----:B-1----:R-:W-:-:S04]  /*c020*/  FFMA.FTZ R8, R68, UR6, -R0 ;  /* 0x0000000644087c23 */ /* 0x002fc80008010800 */
[----:B------:R-:W-:Y:S01]  /*c030*/  HMMA.16816.F32.BF16 R44, R4, R22, R160 ;  /* 0x00000016042c723c */ /* 0x000fe200000418a0 */
[----:B------:R1:W-:Y:S06]  /*c040*/  MUFU.EX2 R96, R20 ;  /* 0x0000001400607308 */ /* 0x0003ec0000000800 */
[----:B------:R-:W-:Y:S01]  /*c050*/  F2FP.BF16.F32.PACK_AB R4, R180, R181 ;  /* 0x000000b5b404723e */ /* 0x000fe200000010ff */
[----:B------:R-:W-:Y:S01]  /*c060*/  IMAD.MOV.U32 R163, RZ, RZ, R90 ;  /* 0x000000ffffa37224 */ /* 0x000fe200078e005a */
[----:B------:R3:W-:Y:S01]  /*c070*/  MUFU.EX2 R117, R8 ;  /* 0x0000000800757308 */ /* 0x0007e20000000800 */
[----:B--2---:R-:W-:Y:S01]  /*c080*/  FFMA.FTZ R16, R63, UR6, -R2 ;  /* 0x000000063f107c23 */ /* 0x004fe20008010802 */
[----:B------:R-:W-:-:S06]  /*c090*/  F2FP.BF16.F32.PACK_AB R6, R183, R182 ;  /* 0x000000b6b706723e */ /* 0x000fcc00000010ff */
[----:B------:R2:W-:Y:S01]  /*c0a0*/  MUFU.EX2 R129, R16 ;  /* 0x0000001000817308 */ /* 0x0005e20000000800 */
[----:B-1----:R-:W-:-:S07]  /*c0b0*/  FFMA.FTZ R20, R109, UR6, -R0 ;  /* 0x000000066d147c23 */ /* 0x002fce0008010800 */
[----:B------:R1:W-:Y:S01]  /*c0c0*/  MUFU.EX2 R97, R20 ;  /* 0x0000001400617308 */ /* 0x0003e20000000800 */
[----:B---3--:R-:W-:-:S07]  /*c0d0*/  FFMA.FTZ R8, R69, UR6, -R0 ;  /* 0x0000000645087c23 */ /* 0x008fce0008010800 */
[----:B------:R3:W4:Y:S01]  /*c0e0*/  MUFU.EX2 R114, R8 ;  /* 0x0000000800727308 */ /* 0x0007220000000800 */
[----:B--2---:R-:W-:Y:S01]  /*c0f0*/  FFMA.FTZ R16, R64, UR6, -R2 ;  /* 0x0000000640107c23 */ /* 0x004fe20008010802 */
[----:B------:R-:W-:Y:S02]  /*c100*/  IMAD.MOV.U32 R64, RZ, RZ, R251 ;  /* 0x000000ffff407224 */ /* 0x000fe400078e00fb */
[----:B------:R-:W-:Y:S02]  /*c110*/  IMAD.MOV.U32 R251, RZ, RZ, R243 ;  /* 0x000000fffffb7224 */ /* 0x000fe400078e00f3 */
[----:B------:R-:W-:Y:S02]  /*c120*/  IMAD.MOV.U32 R243, RZ, RZ, R122 ;  /* 0x000000fffff37224 */ /* 0x000fe400078e007a */
[----:B------:R2:W-:Y:S01]  /*c130*/  MUFU.EX2 R122, R16 ;  /* 0x00000010007a7308 */ /* 0x0005e20000000800 */
[----:B-1----:R-:W-:Y:S01]  /*c140*/  LDSM.16.MT88.4 R20, [R185+0x4c00] ;  /* 0x004c0000b914783b */ /* 0x002fe20000004200 */
[----:B---3--:R-:W-:Y:S01]  /*c150*/  FFMA.FTZ R8, R71, UR6, -R0 ;  /* 0x0000000647087c23 */ /* 0x008fe20008010800 */
[----:B----4-:R-:W-:-:S05]  /*c160*/  F2FP.BF16.F32.PACK_AB R5, R114, R117 ;  /* 0x000000757205723e */ /* 0x010fca00000010ff */
[----:B------:R1:W3:Y:S01]  /*c170*/  MUFU.EX2 R115, R8 ;  /* 0x0000000800737308 */ /* 0x0002e20000000800 */
[----:B--2---:R-:W-:-:S07]  /*c180*/  FFMA.FTZ R16, R66, UR6, -R2 ;  /* 0x0000000642107c23 */ /* 0x004fce0008010802 */
[----:B------:R2:W-:Y:S01]  /*c190*/  MUFU.EX2 R124, R16 ;  /* 0x00000010007c7308 */ /* 0x0005e20000000800 */
[----:B-1----:R-:W1:Y:S01]  /*c1a0*/  LDSM.16.MT88.4 R8, [R185+0x4800] ;  /* 0x00480000b908783b */ /* 0x002e620000004200 */
[----:B---3--:R-:W-:-:S07]  /*c1b0*/  F2FP.BF16.F32.PACK_AB R7, R113, R115 ;  /* 0x000000737107723e */ /* 0x008fce00000010ff */
[----:B------:R-:W-:Y:S01]  /*c1c0*/  HMMA.16816.F32.BF16 R56, R4, R12, R36 ;  /* 0x0000000c0438723c */ /* 0x000fe20000041824 */
[----:B--2---:R-:W-:-:S04]  /*c1d0*/  FFMA.FTZ R16, R67, UR6, -R2 ;  /* 0x0000000643107c23 */ /* 0x004fc80008010802 */
[----:B------:R2:W-:Y:S01]  /*c1e0*/  MUFU.EX2 R121, R16 ;  /* 0x0000001000797308 */ /* 0x0005e20000000800 */
[----:B------:R-:W-:Y:S01]  /*c1f0*/  HMMA.16816.F32.BF16 R48, R4, R14, R32 ;  /* 0x0000000e0430723c */ /* 0x000fe20000041820 */
[----:B--2---:R-:W-:-:S06]  /*c200*/  FFMA.FTZ R16, R94, UR6, -R0 ;  /* 0x000000065e107c23 */ /* 0x004fcc0008010800 */
[----:B------:R2:W3:Y:S01]  /*c210*/  MUFU.EX2 R100, R16 ;  /* 0x0000001000647308 */ /* 0x0004e20000000800 */
[C---:B-1----:R-:W-:Y:S06]  /*c220*/  HMMA.16816.F32.BF16 R40, R4.reuse, R8, R28 ;  /* 0x000000080428723c */ /* 0x042fec000004181c */
[----:B------:R-:W-:Y:S01]  /*c230*/  HMMA.16816.F32.BF16 R36, R4, R10, R24 ;  /* 0x0000000a0424723c */ /* 0x000fe20000041818 */
[----:B--2---:R-:W1:Y:S06]  /*c240*/  LDSM.16.MT88.4 R16, [R184+0x4c00] ;  /* 0x004c0000b810783b */ /* 0x004e6c0000004200 */
[----:B------:R-:W-:-:S02]  /*c250*/  F2FP.BF16.F32.PACK_AB R4, R166, R167 ;  /* 0x000000a7a604723e */ /* 0x000fc400000010ff */
[----:B------:R-:W-:Y:S02]  /*c260*/  F2FP.BF16.F32.PACK_AB R5, R240, R241 ;  /* 0x000000f1f005723e */ /* 0x000fe400000010ff */
[----:B------:R-:W-:Y:S02]  /*c270*/  F2FP.BF16.F32.PACK_AB R6, R159, R157 ;  /* 0x0000009d9f06723e */ /* 0x000fe400000010ff */
[----:B------:R-:W-:-:S07]  /*c280*/  F2FP.BF16.F32.PACK_AB R7, R238, R239 ;  /* 0x000000efee07723e */ /* 0x000fce00000010ff */
[C---:B------:R-:W-:Y:S06]  /*c290*/  HMMA.16816.F32.BF16 R28, R4.reuse, R12, R52 ;  /* 0x0000000c041c723c */ /* 0x040fec0000041834 */
[C---:B------:R-:W-:Y:S01]  /*c2a0*/  HMMA.16816.F32.BF16 R32, R4.reuse, R14, R144 ;  /* 0x0000000e0420723c */ /* 0x040fe20000041890 */
[--C-:B------:R-:W-:Y:S01]  /*c2b0*/  FFMA.FTZ R12, R65, UR6, -R0.reuse ;  /* 0x00000006410c7c23 */ /* 0x100fe20008010800 */
[--C-:B------:R-:W-:Y:S01]  /*c2c0*/  FFMA.FTZ R66, R83, UR6, -R0.reuse ;  /* 0x0000000653427c23 */ /* 0x100fe20008010800 */
[--C-:B------:R-:W-:Y:S01]  /*c2d0*/  FFMA.FTZ R67, R76, UR6, -R0.reuse ;  /* 0x000000064c437c23 */ /* 0x100fe20008010800 */
[----:B------:R-:W-:Y:S01]  /*c2e0*/  FFMA.FTZ R80, R80, UR6, -R0 ;  /* 0x0000000650507c23 */ /* 0x000fe20008010800 */
[----:B------:R2:W4:Y:S01]  /*c2f0*/  MUFU.EX2 R94, R12 ;  /* 0x0000000c005e7308 */ /* 0x0005220000000800 */
[C---:B------:R-:W-:Y:S01]  /*c300*/  HMMA.16816.F32.BF16 R24, R4.reuse, R8, R152 ;  /* 0x000000080418723c */ /* 0x040fe20000041898 */
[----:B------:R-:W-:Y:S01]  /*c310*/  IMAD.MOV.U32 R162, RZ, RZ, R148 ;  /* 0x000000ffffa27224 */ /* 0x000fe200078e0094 */
[----:B------:R-:W-:Y:S04]  /*c320*/  LDSM.16.MT88.4 R144, [R184+0x5c00] ;  /* 0x005c0000b890783b */ /* 0x000fe80000004200 */
[----:B------:R-:W-:Y:S01]  /*c330*/  HMMA.16816.F32.BF16 R44, R4, R10, R44 ;  /* 0x0000000a042c723c */ /* 0x000fe2000004182c */
[----:B------:R-:W-:Y:S01]  /*c340*/  FFMA.FTZ R8, R74, UR6, -R2 ;  /* 0x000000064a087c23 */ /* 0x000fe20008010802 */
[----:B------:R-:W-:-:S03]  /*c350*/  F2FP.BF16.F32.PACK_AB R9, R236, R237 ;  /* 0x000000edec09723e */ /* 0x000fc600000010ff */
[----:B------:R5:W-:Y:S02]  /*c360*/  MUFU.EX2 R104, R8 ;  /* 0x0000000800687308 */ /* 0x000be40000000800 */
[----:B------:R-:W-:Y:S02]  /*c370*/  F2FP.BF16.F32.PACK_AB R4, R205, R204 ;  /* 0x000000cccd04723e */ /* 0x000fe400000010ff */
[----:B---3--:R-:W-:Y:S01]  /*c380*/  F2FP.BF16.F32.PACK_AB R5, R96, R100 ;  /* 0x000000646005723e */ /* 0x008fe200000010ff */
[----:B--2---:R-:W-:Y:S01]  /*c390*/  FFMA.FTZ R12, R73, UR6, -R2 ;  /* 0x00000006490c7c23 */ /* 0x004fe20008010802 */
[----:B------:R-:W-:Y:S02]  /*c3a0*/  F2FP.BF16.F32.PACK_AB R6, R206, R207 ;  /* 0x000000cfce06723e */ /* 0x000fe400000010ff */
[----:B----4-:R-:W-:Y:S01]  /*c3b0*/  F2FP.BF16.F32.PACK_AB R7, R94, R97 ;  /* 0x000000615e07723e */ /* 0x010fe200000010ff */
[----:B------:R2:W-:Y:S01]  /*c3c0*/  MUFU.EX2 R109, R12 ;  /* 0x0000000c006d7308 */ /* 0x0005e20000000800 */
[----:B------:R-:W-:-:S02]  /*c3d0*/  F2FP.BF16.F32.PACK_AB R10, R140, R143 ;  /* 0x0000008f8c0a723e */ /* 0x000fc400000010ff */
[----:B------:R-:W-:-:S03]  /*c3e0*/  F2FP.BF16.F32.PACK_AB R11, R234, R235 ;  /* 0x000000ebea0b723e */ /* 0x000fc600000010ff */
[----:B------:R-:W-:Y:S01]  /*c3f0*/  HMMA.16816.F32.BF16 R52, R4, R22, R36 ;  /* 0x000000160434723c */ /* 0x000fe20000041824 */
[----:B-----5:R-:W-:-:S04]  /*c400*/  FFMA.FTZ R8, R75, UR6, -R2 ;  /* 0x000000064b087c23 */ /* 0x020fc80008010802 */
[----:B------:R3:W-:Y:S02]  /*c410*/  MUFU.EX2 R106, R8 ;  /* 0x00000008006a7308 */ /* 0x0007e40000000800 */
[--C-:B------:R-:W-:Y:S01]  /*c420*/  FFMA.FTZ R39, R112, UR6, -R2.reuse ;  /* 0x0000000670277c23 */ /* 0x100fe20008010802 */
[----:B------:R-:W-:Y:S02]  /*c430*/  IMAD.MOV.U32 R112, RZ, RZ, R149 ;  /* 0x000000ffff707224 */ /* 0x000fe400078e0095 */
[--C-:B------:R-:W-:Y:S01]  /*c440*/  FFMA.FTZ R36, R116, UR6, -R2.reuse ;  /* 0x0000000674247c23 */ /* 0x100fe20008010802 */
[----:B------:R-:W4:Y:S01]  /*c450*/  LDL.LU R149, [R1+0x68] ;  /* 0x0000680001957983 */ /* 0x000f220000300800 */
[C---:B-1----:R-:W-:Y:S03]  /*c460*/  HMMA.16816.F32.BF16 R56, R4.reuse, R16, R56 ;  /* 0x000000100438723c */ /* 0x042fe60000041838 */
[----:B--2---:R-:W1:Y:S03]  /*c470*/  LDSM.16.MT88.4 R12, [R184+0x5000] ;  /* 0x00500000b80c783b */ /* 0x004e660000004200 */
[----:B------:R-:W-:Y:S01]  /*c480*/  HMMA.16816.F32.BF16 R68, R4, R18, R48 ;  /* 0x000000120444723c */ /* 0x000fe20000041830 */
[----:B---3--:R-:W-:Y:S01]  /*c490*/  FFMA.FTZ R8, R87, UR6, -R2 ;  /* 0x0000000657087c23 */ /* 0x008fe20008010802 */
[----:B------:R-:W-:Y:S01]  /*c4a0*/  FFMA.FTZ R2, R108, UR6, -R0 ;  /* 0x000000066c027c23 */ /* 0x000fe20008010800 */
[----:B------:R-:W-:-:S02]  /*c4b0*/  IMAD.MOV.U32 R108, RZ, RZ, R136 ;  /* 0x000000ffff6c7224 */ /* 0x000fc400078e0088 */
[----:B------:R-:W2:Y:S01]  /*c4c0*/  LDL.LU R136, [R1+0x6c] ;  /* 0x00006c0001887983 */ /* 0x000ea20000300800 */
[----:B------:R3:W-:Y:S02]  /*c4d0*/  MUFU.EX2 R101, R8 ;  /* 0x0000000800657308 */ /* 0x0007e40000000800 */
[--C-:B---3--:R-:W-:Y:S02]  /*c4e0*/  FFMA.FTZ R8, R72, UR6, -R0.reuse ;  /* 0x0000000648087c23 */ /* 0x108fe40008010800 */
[----:B------:R-:W-:Y:S04]  /*c4f0*/  HMMA.16816.F32.BF16 R72, R4, R20, R40 ;  /* 0x000000140448723c */ /* 0x000fe80000041828 */
[----:B------:R3:W-:Y:S03]  /*c500*/  MUFU.EX2 R90, R8 ;  /* 0x00000008005a7308 */ /* 0x0007e60000000800 */
[----:B------:R-:W-:-:S05]  /*c510*/  FFMA.FTZ R4, R77, UR6, -R0 ;  /* 0x000000064d047c23 */ /* 0x000fca0008010800 */
[----:B------:R5:W1:Y:S01]  /*c520*/  MUFU.EX2 R88, R4 ;  /* 0x0000000400587308 */ /* 0x000a620000000800 */
[----:B---3--:R-:W-:-:S07]  /*c530*/  F2FP.BF16.F32.PACK_AB R8, R156, R158 ;  /* 0x0000009e9c08723e */ /* 0x008fce00000010ff */
[----:B------:R-:W-:Y:S01]  /*c540*/  HMMA.16816.F32.BF16 R60, R8, R16, R28 ;  /* 0x00000010083c723c */ /* 0x000fe2000004181c */
[----:B-----5:R-:W-:-:S04]  /*c550*/  FFMA.FTZ R4, R85, UR6, -R0 ;  /* 0x0000000655047c23 */ /* 0x020fc80008010800 */
[----:B------:R3:W-:Y:S01]  /*c560*/  MUFU.EX2 R87, R4 ;  /* 0x0000000400577308 */ /* 0x0007e20000000800 */
[C---:B------:R-:W-:Y:S01]  /*c570*/  HMMA.16816.F32.BF16 R48, R8.reuse, R18, R32 ;  /* 0x000000120830723c */ /* 0x040fe20000041820 */
[----:B------:R-:W5:Y:S05]  /*c580*/  LDSM.16.MT88.4 R16, [R185+0x5000] ;  /* 0x00500000b910783b */ /* 0x000f6a0000004200 */
[C---:B------:R-:W-:Y:S01]  /*c590*/  HMMA.16816.F32.BF16 R40, R8.reuse, R20, R24 ;  /* 0x000000140828723c */ /* 0x040fe20000041818 */
[----:B------:R-:W-:Y:S05]  /*c5a0*/  LDSM.16.MT88.4 R24, [R184+0x5400] ;  /* 0x00540000b818783b */ /* 0x000fea0000004200 */
[----:B------:R-:W-:Y:S01]  /*c5b0*/  HMMA.16816.F32.BF16 R28, R8, R22, R44 ;  /* 0x00000016081c723c */ /* 0x000fe2000004182c */
[----:B------:R-:W5:Y:S01]  /*c5c0*/  LDSM.16.MT88.4 R20, [R185+0x5400] ;  /* 0x00540000b914783b */ /* 0x000f620000004200 */
[----:B---3--:R-:W-:-:S04]  /*c5d0*/  FFMA.FTZ R4, R81, UR6, -R0 ;  /* 0x0000000651047c23 */ /* 0x008fc80008010800 */
[----:B------:R3:W1:Y:S02]  /*c5e0*/  MUFU.EX2 R86, R4 ;  /* 0x0000000400567308 */ /* 0x0006640000000800 */
[--C-:B---3--:R-:W-:Y:S01]  /*c5f0*/  FFMA.FTZ R4, R92, UR6, -R0.reuse ;  /* 0x000000065c047c23 */ /* 0x108fe20008010800 */
[----:B------:R-:W-:Y:S01]  /*c600*/  FFMA.FTZ R92, R174, UR6, -R3 ;  /* 0x00000006ae5c7c23 */ /* 0x000fe20008010803 */
[----:B------:R-:W-:Y:S01]  /*c610*/  FFMA.FTZ R3, R107, UR6, -R0 ;  /* 0x000000066b037c23 */ /* 0x000fe20008010800 */
[----:B------:R-:W-:-:S03]  /*c620*/  IMAD.MOV.U32 R107, RZ, RZ, R163 ;  /* 0x000000ffff6b7224 */ /* 0x000fc600078e00a3 */
[----:B------:R3:W-:Y:S01]  /*c630*/  MUFU.EX2 R85, R4 ;  /* 0x0000000400557308 */ /* 0x0007e20000000800 */
[----:B------:R-:W5:Y:S01]  /*c640*/  LDL.LU R163, [R1+0x70] ;  /* 0x0000700001a37983 */ /* 0x000f620000300800 */
[----:B----4-:R-:W-:-:S03]  /*c650*/  FFMA.FTZ R38, R149, R79, R252 ;  /* 0x0000004f95267223 */ /* 0x010fc600000100fc */
[----:B------:R-:W4:Y:S01]  /*c660*/  LDL.LU R149, [R1+0x74] ;  /* 0x0000740001957983 */ /* 0x000f220000300800 */
[----:B---3--:R-:W-:Y:S02]  /*c670*/  F2FP.BF16.F32.PACK_AB R4, R209, R208 ;  /* 0x000000d0d104723e */ /* 0x008fe400000010ff */
[----:B-1----:R-:W-:Y:S02]  /*c680*/  F2FP.BF16.F32.PACK_AB R5, R88, R90 ;  /* 0x0000005a5805723e */ /* 0x002fe400000010ff */
[----:B------:R-:W-:Y:S02]  /*c690*/  F2FP.BF16.F32.PACK_AB R6, R168, R178 ;  /* 0x000000b2a806723e */ /* 0x000fe400000010ff */
[----:B------:R-:W-:Y:S01]  /*c6a0*/  F2FP.BF16.F32.PACK_AB R7, R86, R87 ;  /* 0x000000575607723e */ /* 0x000fe200000010ff */
[----:B------:R-:W-:Y:S01]  /*c6b0*/  FFMA.FTZ R8, R105, UR6, -R0 ;  /* 0x0000000669087c23 */ /* 0x000fe20008010800 */
[----:B------:R-:W-:Y:S01]  /*c6c0*/  IMAD.MOV.U32 R105, RZ, RZ, R64 ;  /* 0x000000ffff697224 */ /* 0x000fe200078e0040 */
[----:B------:R2:W-:Y:S01]  /*c6d0*/  MUFU.EX2 R83, R3 ;  /* 0x0000000300537308 */ /* 0x0005e20000000800 */
[----:B------:R-:W-:-:S02]  /*c6e0*/  F2FP.BF16.F32.PACK_AB R9, R232, R233 ;  /* 0x000000e9e809723e */ /* 0x000fc400000010ff */
[----:B------:R-:W-:Y:S01]  /*c6f0*/  F2FP.BF16.F32.PACK_AB R10, R112, R108 ;  /* 0x0000006c700a723e */ /* 0x000fe200000010ff */
[----:B------:R-:W-:Y:S01]  /*c700*/  HMMA.16816.F32.BF16 R32, R4, R12, R56 ;  /* 0x0000000c0420723c */ /* 0x000fe20000041838 */
[----:B------:R-:W-:-:S03]  /*c710*/  F2FP.BF16.F32.PACK_AB R11, R228, R230 ;  /* 0x000000e6e40b723e */ /* 0x000fc600000010ff */
[----:B------:R-:W1:Y:S02]  /*c720*/  MUFU.EX2 R81, R2 ;  /* 0x0000000200517308 */ /* 0x000e640000000800 */
[----:B------:R-:W-:Y:S01]  /*c730*/  HMMA.16816.F32.BF16 R44, R4, R14, R68 ;  /* 0x0000000e042c723c */ /* 0x000fe20000041844 */
[----:B--2---:R-:W-:-:S05]  /*c740*/  FFMA.FTZ R3, R136, R78, R171 ;  /* 0x0000004e88037223 */ /* 0x004fca00000100ab */
[C---:B-----5:R-:W-:Y:S01]  /*c750*/  HMMA.16816.F32.BF16 R56, R4.reuse, R16, R72 ;  /* 0x000000100438723c */ /* 0x060fe20000041848 */
[----:B------:R2:W3:Y:S05]  /*c760*/  MUFU.EX2 R78, R8 ;  /* 0x00000008004e7308 */ /* 0x0004ea0000000800 */
[----:B------:R-:W-:Y:S01]  /*c770*/  HMMA.16816.F32.BF16 R52, R4, R18, R52 ;  /* 0x000000120434723c */ /* 0x000fe20000041834 */
[----:B--2---:R-:W-:-:S07]  /*c780*/  F2FP.BF16.F32.PACK_AB R8, R107, R105 ;  /* 0x000000696b08723e */ /* 0x004fce00000010ff */
[C---:B------:R-:W-:Y:S06]  /*c790*/  HMMA.16816.F32.BF16 R60, R8.reuse, R12, R60 ;  /* 0x0000000c083c723c */ /* 0x040fec000004183c */
[C---:B------:R-:W-:Y:S01]  /*c7a0*/  HMMA.16816.F32.BF16 R48, R8.reuse, R14, R48 ;  /* 0x0000000e0830723c */ /* 0x040fe20000041830 */
[----:B------:R-:W2:Y:S05]  /*c7b0*/  LDSM.16.MT88.4 R12, [R184+0x5800] ;  /* 0x00580000b80c783b */ /* 0x000eaa0000004200 */
[C---:B------:R-:W-:Y:S06]  /*c7c0*/  HMMA.16816.F32.BF16 R40, R8.reuse, R16, R40 ;  /* 0x000000100828723c */ /* 0x040fec0000041828 */
[----:B------:R-:W-:Y:S01]  /*c7d0*/  HMMA.16816.F32.BF16 R28, R8, R18, R28 ;  /* 0x00000012081c723c */ /* 0x000fe2000004181c */
[----:B------:R-:W5:Y:S01]  /*c7e0*/  LDSM.16.MT88.4 R16, [R185+0x5800] ;  /* 0x00580000b910783b */ /* 0x000f620000004200 */
[----:B------:R-:W-:Y:S01]  /*c7f0*/  F2FP.BF16.F32.PACK_AB R4, R134, R169 ;  /* 0x000000a98604723e */ /* 0x000fe200000010ff */
[----:B------:R-:W-:Y:S01]  /*c800*/  FFMA.FTZ R64, R103, UR6, -R0 ;  /* 0x0000000667407c23 */ /* 0x000fe20008010800 */
[----:B-1----:R-:W-:-:S02]  /*c810*/  F2FP.BF16.F32.PACK_AB R5, R81, R85 ;  /* 0x000000555105723e */ /* 0x002fc400000010ff */
[----:B------:R-:W-:Y:S02]  /*c820*/  F2FP.BF16.F32.PACK_AB R6, R122, R129 ;  /* 0x000000817a06723e */ /* 0x000fe400000010ff */
[----:B---3--:R-:W-:Y:S01]  /*c830*/  F2FP.BF16.F32.PACK_AB R7, R78, R83 ;  /* 0x000000534e07723e */ /* 0x008fe200000010ff */
[--C-:B------:R-:W-:Y:S01]  /*c840*/  FFMA.FTZ R65, R95, UR6, -R0.reuse ;  /* 0x000000065f417c23 */ /* 0x100fe20008010800 */
[--C-:B------:R-:W-:Y:S01]  /*c850*/  FFMA.FTZ R37, R102, UR6, -R0.reuse ;  /* 0x0000000666257c23 */ /* 0x100fe20008010800 */
[--C-:B------:R-:W-:Y:S01]  /*c860*/  FFMA.FTZ R76, R98, UR6, -R0.reuse ;  /* 0x00000006624c7c23 */ /* 0x100fe20008010800 */
[----:B------:R-:W-:Y:S01]  /*c870*/  FFMA.FTZ R77, R93, UR6, -R0 ;  /* 0x000000065d4d7c23 */ /* 0x000fe20008010800 */
[----:B------:R1:W-:Y:S01]  /*c880*/  MUFU.EX2 R68, R64 ;  /* 0x0000004000447308 */ /* 0x0003e20000000800 */
[----:B------:R-:W-:Y:S01]  /*c890*/  IMAD.MOV.U32 R175, RZ, RZ, R137 ;  /* 0x000000ffffaf7224 */ /* 0x000fe200078e0089 */
[----:B------:R-:W-:Y:S01]  /*c8a0*/  HMMA.16816.F32.BF16 R56, R4, R20, R56 ;  /* 0x000000140438723c */ /* 0x000fe20000041838 */
[----:B------:R-:W-:-:S02]  /*c8b0*/  IMAD.MOV.U32 R174, RZ, RZ, R138 ;  /* 0x000000ffffae7224 */ /* 0x000fc400078e008a */
[----:B------:R-:W-:-:S03]  /*c8c0*/  IMAD.MOV.U32 R116, RZ, RZ, R139 ;  /* 0x000000ffff747224 */ /* 0x000fc600078e008b */
[----:B------:R-:W3:Y:S01]  /*c8d0*/  MUFU.EX2 R69, R37 ;  /* 0x0000002500457308 */ /* 0x000ee20000000800 */
[----:B------:R-:W-:Y:S01]  /*c8e0*/  HMMA.16816.F32.BF16 R136, R4, R24, R32 ;  /* 0x000000180488723c */ /* 0x000fe20000041820 */
[----:B-1----:R-:W-:-:S06]  /*c8f0*/  FADD.FTZ R64, R150, R38 ;  /* 0x0000002696407221 */ /* 0x002fcc0000010000 */
[----:B------:R-:W-:Y:S01]  /*c900*/  MUFU.EX2 R65, R65 ;  /* 0x0000004100417308 */ /* 0x000fe20000000800 */
[----:B------:R-:W-:Y:S01]  /*c910*/  FFMA.FTZ R2, R163, R82, R119 ;  /* 0x00000052a3027223 */ /* 0x000fe20000010077 */
[----:B------:R-:W-:-:S06]  /*c920*/  IMAD.MOV.U32 R163, RZ, RZ, R151 ;  /* 0x000000ffffa37224 */ /* 0x000fcc00078e0097 */
[----:B------:R-:W1:Y:S01]  /*c930*/  MUFU.EX2 R66, R66 ;  /* 0x0000004200427308 */ /* 0x000e620000000800 */
[----:B------:R-:W-:Y:S02]  /*c940*/  F2FP.BF16.F32.PACK_AB R8, R174, R116 ;  /* 0x00000074ae08723e */ /* 0x000fe400000010ff */
[----:B------:R-:W-:Y:S02]  /*c950*/  F2FP.BF16.F32.PACK_AB R9, R226, R227 ;  /* 0x000000e3e209723e */ /* 0x000fe400000010ff */
[----:B------:R-:W-:Y:S02]  /*c960*/  F2FP.BF16.F32.PACK_AB R10, R251, R175 ;  /* 0x000000affb0a723e */ /* 0x000fe400000010ff */
[----:B------:R-:W-:Y:S01]  /*c970*/  F2FP.BF16.F32.PACK_AB R11, R224, R225 ;  /* 0x000000e1e00b723e */ /* 0x000fe200000010ff */
[----:B------:R-:W-:Y:S01]  /*c980*/  FADD.FTZ R3, R210, R3 ;  /* 0x00000003d2037221 */ /* 0x000fe20000010000 */
[----:B------:R-:W-:-:S03]  /*c990*/  FADD.FTZ R2, R126, R2 ;  /* 0x000000027e027221 */ /* 0x000fc60000010000 */
[----:B------:R-:W-:Y:S02]  /*c9a0*/  FADD.FTZ R3, R211, R3 ;  /* 0x00000003d3037221 */ /* 0x000fe40000010000 */
[----:B------:R-:W-:Y:S01]  /*c9b0*/  HMMA.16816.F32.BF16 R40, R8, R20, R40 ;  /* 0x000000140828723c */ /* 0x000fe20000041828 */
[----:B------:R-:W-:-:S06]  /*c9c0*/  FADD.FTZ R2, R131, R2 ;  /* 0x0000000283027221 */ /* 0x000fcc0000010000 */
[----:B------:R-:W-:Y:S01]  /*c9d0*/  FADD.FTZ R20, R162, R64 ;  /* 0x00000040a2147221 */ /* 0x000fe20000010000 */
[----:B------:R-:W-:Y:S01]  /*c9e0*/  HMMA.16816.F32.BF16 R28, R8, R22, R28 ;  /* 0x00000016081c723c */ /* 0x000fe2000004181c */
[----:B------:R-:W-:Y:S01]  /*c9f0*/  FADD.FTZ R21, R214, R3 ;  /* 0x00000003d6157221 */ /* 0x000fe20000010000 */
[----:B------:R-:W-:-:S03]  /*ca00*/  FADD.FTZ R3, R170, R2 ;  /* 0x00000002aa037221 */ /* 0x000fc60000010000 */
[----:B------:R-:W-:Y:S01]  /*ca10*/  FADD.FTZ R2, R218, R21 ;  /* 0x00000015da027221 */ /* 0x000fe20000010000 */
[----:B------:R-:W-:Y:S01]  /*ca20*/  FADD.FTZ R3, R173, R3 ;  /* 0x00000003ad037221 */ /* 0x000fe20000010000 */
[----:B------:R-:W-:-:S03]  /*ca30*/  IMAD.MOV.U32 R75, RZ, RZ, R141 ;  /* 0x000000ffff4b7224 */ /* 0x000fc600078e008d */
[----:B------:R-:W-:Y:S01]  /*ca40*/  FADD.FTZ R3, R176, R3 ;  /* 0x00000003b0037221 */ /* 0x000fe20000010000 */
[----:B------:R-:W-:Y:S02]  /*ca50*/  IMAD.MOV.U32 R171, RZ, RZ, R167 ;  /* 0x000000ffffab7224 */ /* 0x000fe400078e00a7 */
[----:B------:R-:W-:Y:S02]  /*ca60*/  IMAD.MOV.U32 R79, RZ, RZ, R166 ;  /* 0x000000ffff4f7224 */ /* 0x000fe400078e00a6 */
[----:B------:R-:W-:Y:S02]  /*ca70*/  IMAD.MOV.U32 R252, RZ, RZ, R157 ;  /* 0x000000fffffc7224 */ /* 0x000fe400078e009d */
[----:B------:R-:W-:Y:S02]  /*ca80*/  IMAD.MOV.U32 R93, RZ, RZ, R159 ;  /* 0x000000ffff5d7224 */ /* 0x000fe400078e009f */
[----:B------:R-:W-:Y:S02]  /*ca90*/  IMAD.MOV.U32 R98, RZ, RZ, R158 ;  /* 0x000000ffff627224 */ /* 0x000fe400078e009e */
[----:B------:R-:W-:-:S02]  /*caa0*/  IMAD.MOV.U32 R95, RZ, RZ, R156 ;  /* 0x000000ffff5f7224 */ /* 0x000fc400078e009c */
[----:B------:R-:W-:Y:S02]  /*cab0*/  IMAD.MOV.U32 R103, RZ, RZ, R143 ;  /* 0x000000ffff677224 */ /* 0x000fe400078e008f */
[----:B------:R-:W-:Y:S01]  /*cac0*/  IMAD.MOV.U32 R102, RZ, RZ, R140 ;  /* 0x000000ffff667224 */ /* 0x000fe200078e008c */
[----:B------:R-:W-:Y:S01]  /*cad0*/  MUFU.EX2 R71, R36 ;  /* 0x0000002400477308 */ /* 0x000fe20000000800 */
[C---:B------:R-:W-:Y:S07]  /*cae0*/  HMMA.16816.F32.BF16 R32, R8.reuse, R26, R48 ;  /* 0x0000001a0820723c */ /* 0x040fee0000041830 */
[----:B------:R2:W-:Y:S02]  /*caf0*/  MUFU.EX2 R70, R39 ;  /* 0x0000002700467308 */ /* 0x0005e40000000800 */
[----:B--2---:R-:W-:Y:S06]  /*cb00*/  HMMA.16816.F32.BF16 R36, R8, R24, R60 ;  /* 0x000000180824723c */ /* 0x004fec000004183c */
[----:B------:R-:W2:Y:S01]  /*cb10*/  MUFU.EX2 R67, R67 ;  /* 0x0000004300437308 */ /* 0x000ea20000000800 */
[----:B------:R-:W-:-:S02]  /*cb20*/  F2FP.BF16.F32.PACK_AB R8, R247, R250 ;  /* 0x000000faf708723e */ /* 0x000fc400000010ff */
[----:B------:R-:W-:Y:S02]  /*cb30*/  F2FP.BF16.F32.PACK_AB R9, R222, R223 ;  /* 0x000000dfde09723e */ /* 0x000fe400000010ff */
[----:B------:R-:W-:Y:S01]  /*cb40*/  F2FP.BF16.F32.PACK_AB R10, R248, R249 ;  /* 0x000000f9f80a723e */ /* 0x000fe200000010ff */
[----:B----4-:R-:W-:Y:S02]  /*cb50*/  FFMA.FTZ R0, R149, R84, R110 ;  /* 0x0000005495007223 */ /* 0x010fe4000001006e */
[C---:B------:R-:W-:Y:S01]  /*cb60*/  HMMA.16816.F32.BF16 R148, R4.reuse, R26, R44 ;  /* 0x0000001a0494723c */ /* 0x040fe2000004182c */
[----:B------:R-:W4:Y:S05]  /*cb70*/  LDSM.16.MT88.4 R24, [R185+0x5c00] ;  /* 0x005c0000b918783b */ /* 0x000f2a0000004200 */
[----:B------:R-:W-:Y:S01]  /*cb80*/  HMMA.16816.F32.BF16 R44, R4, R22, R52 ;  /* 0x00000016042c723c */ /* 0x000fe20000041834 */
[----:B------:R-:W-:-:S04]  /*cb90*/  FADD.FTZ R0, R111, R0 ;  /* 0x000000006f007221 */ /* 0x000fc80000010000 */
[----:B------:R-:W-:Y:S02]  /*cba0*/  FADD.FTZ R0, R128, R0 ;  /* 0x0000000080007221 */ /* 0x000fe40000010000 */
[----:B------:R-:W-:Y:S01]  /*cbb0*/  F2FP.BF16.F32.PACK_AB R4, R121, R124 ;  /* 0x0000007c7904723e */ /* 0x000fe200000010ff */
[----:B------:R-:W-:Y:S01]  /*cbc0*/  FADD.FTZ R22, R163, R20 ;  /* 0x00000014a3167221 */ /* 0x000fe20000010000 */
[----:B---3--:R-:W-:Y:S02]  /*cbd0*/  F2FP.BF16.F32.PACK_AB R5, R68, R69 ;  /* 0x000000454405723e */ /* 0x008fe400000010ff */
[----:B------:R-:W-:Y:S02]  /*cbe0*/  F2FP.BF16.F32.PACK_AB R6, R104, R109 ;  /* 0x0000006d6806723e */ /* 0x000fe400000010ff */
[----:B-1----:R-:W-:Y:S01]  /*cbf0*/  F2FP.BF16.F32.PACK_AB R7, R66, R65 ;  /* 0x000000414207723e */ /* 0x002fe200000010ff */
[----:B------:R-:W-:Y:S01]  /*cc00*/  FADD.FTZ R20, R127, R0 ;  /* 0x000000007f147221 */ /* 0x000fe20000010000 */
[----:B------:R-:W-:-:S05]  /*cc10*/  FADD.FTZ R0, R164, R22 ;  /* 0x00000016a4007221 */ /* 0x000fca0000010000 */
[C---:B------:R-:W-:Y:S06]  /*cc20*/  HMMA.16816.F32.BF16 R136, R4.reuse, R12, R136 ;  /* 0x0000000c0488723c */ /* 0x040fec0000041888 */
[C---:B------:R-:W-:Y:S06]  /*cc30*/  HMMA.16816.F32.BF16 R148, R4.reuse, R14, R148 ;  /* 0x0000000e0494723c */ /* 0x040fec0000041894 */
[C---:B-----5:R-:W-:Y:S06]  /*cc40*/  HMMA.16816.F32.BF16 R56, R4.reuse, R16, R56 ;  /* 0x000000100438723c */ /* 0x060fec0000041838 */
[----:B------:R-:W-:Y:S07]  /*cc50*/  HMMA.16816.F32.BF16 R44, R4, R18, R44 ;  /* 0x00000012042c723c */ /* 0x000fee000004182c */
[----:B------:R-:W-:Y:S01]  /*cc60*/  FADD.FTZ R4, R120, R20 ;  /* 0x0000001478047221 */ /* 0x000fe20000010000 */
[----:B------:R-:W-:Y:S01]  /*cc70*/  FADD.FTZ R5, R165, R0 ;  /* 0x00000000a5057221 */ /* 0x000fe20000010000 */
[----:B------:R-:W-:-:S02]  /*cc80*/  FADD.FTZ R0, R231, R2 ;  /* 0x00000002e7007221 */ /* 0x000fc40000010000 */
        /* <DEDUP_REMOVED lines=80> */
[----:B------:R-:W1:Y:S01]  /*d190*/  MUFU.EX2 R76, R76 ;  /* 0x0000004c004c7308 */ /* 0x000e620000000800 */
[----:B------:R-:W-:Y:S01]  /*d1a0*/  FADD.FTZ R2, R121, R2 ;  /* 0x0000000279027221 */ /* 0x000fe20000010000 */
[----:B------:R-:W-:Y:S01]  /*d1b0*/  HMMA.16816.F32.BF16 R36, R8, R12, R36 ;  /* 0x0000000c0824723c */ /* 0x000fe20000041824 */
[----:B------:R-:W-:Y:S01]  /*d1c0*/  FADD.FTZ R0, R68, R0 ;  /* 0x0000000044007221 */ /* 0x000fe20000010000 */
[----:B------:R-:W-:Y:S01]  /*d1d0*/  FADD.FTZ R4, R249, R4 ;  /* 0x00000004f9047221 */ /* 0x000fe20000010000 */
[----:B------:R-:W-:Y:S01]  /*d1e0*/  FADD.FTZ R3, R219, R3 ;  /* 0x00000003db037221 */ /* 0x000fe20000010000 */
[----:B------:R-:W-:-:S02]  /*d1f0*/  FADD.FTZ R2, R109, R2 ;  /* 0x000000026d027221 */ /* 0x000fc40000010000 */
[----:B------:R-:W3:Y:S01]  /*d200*/  MUFU.EX2 R12, R89 ;  /* 0x00000059000c7308 */ /* 0x000ee20000000800 */
[----:B------:R-:W-:Y:S01]  /*d210*/  FADD.FTZ R0, R65, R0 ;  /* 0x0000000041007221 */ /* 0x000fe20000010000 */
[----:B------:R-:W-:Y:S01]  /*d220*/  FADD.FTZ R4, R248, R4 ;  /* 0x00000004f8047221 */ /* 0x000fe20000010000 */
[----:B------:R-:W-:Y:S01]  /*d230*/  HMMA.16816.F32.BF16 R32, R8, R14, R32 ;  /* 0x0000000e0820723c */ /* 0x000fe20000041820 */
[----:B------:R-:W-:-:S04]  /*d240*/  FADD.FTZ R3, R217, R3 ;  /* 0x00000003d9037221 */ /* 0x000fc80000010000 */
[----:B------:R-:W5:Y:S01]  /*d250*/  MUFU.EX2 R48, R77 ;  /* 0x0000004d00307308 */ /* 0x000f620000000800 */
[----:B------:R-:W-:Y:S01]  /*d260*/  HMMA.16816.F32.BF16 R40, R8, R16, R40 ;  /* 0x000000100828723c */ /* 0x000fe20000041828 */
[----:B------:R-:W-:Y:S01]  /*d270*/  FADD.FTZ R2, R104, R2 ;  /* 0x0000000268027221 */ /* 0x000fe20000010000 */
[----:B------:R-:W-:Y:S01]  /*d280*/  FADD.FTZ R0, R66, R0 ;  /* 0x0000000042007221 */ /* 0x000fe20000010000 */
[----:B------:R-:W-:-:S04]  /*d290*/  FADD.FTZ R4, R245, R4 ;  /* 0x00000004f5047221 */ /* 0x000fc80000010000 */
[----:B------:R-:W-:Y:S01]  /*d2a0*/  MUFU.EX2 R23, R80 ;  /* 0x0000005000177308 */ /* 0x000fe20000000800 */
[----:B------:R-:W-:Y:S01]  /*d2b0*/  HMMA.16816.F32.BF16 R28, R8, R18, R28 ;  /* 0x00000012081c723c */ /* 0x000fe2000004181c */
[----:B------:R-:W-:-:S06]  /*d2c0*/  FADD.FTZ R3, R216, R3 ;  /* 0x00000003d8037221 */ /* 0x000fcc0000010000 */
[----:B------:R-:W4:Y:S01]  /*d2d0*/  MUFU.EX2 R7, R92 ;  /* 0x0000005c00077308 */ /* 0x000f220000000800 */
[----:B------:R-:W-:Y:S01]  /*d2e0*/  FADD.FTZ R2, R106, R2 ;  /* 0x000000026a027221 */ /* 0x000fe20000010000 */
[----:B--2---:R-:W-:Y:S01]  /*d2f0*/  FADD.FTZ R0, R67, R0 ;  /* 0x0000000043007221 */ /* 0x004fe20000010000 */
[----:B------:R-:W-:Y:S01]  /*d300*/  FADD.FTZ R4, R246, R4 ;  /* 0x00000004f6047221 */ /* 0x000fe20000010000 */
[----:B------:R-:W-:Y:S01]  /*d310*/  FADD.FTZ R3, R215, R3 ;  /* 0x00000003d7037221 */ /* 0x000fe20000010000 */
[----:B------:R-:W-:Y:S01]  /*d320*/  FADD.FTZ R2, R101, R2 ;  /* 0x0000000265027221 */ /* 0x000fe20000010000 */
[----:B-1----:R-:W-:Y:S01]  /*d330*/  FADD.FTZ R0, R76, R0 ;  /* 0x000000004c007221 */ /* 0x002fe20000010000 */
[----:B------:R-:W-:Y:S01]  /*d340*/  FADD.FTZ R4, R244, R4 ;  /* 0x00000004f4047221 */ /* 0x000fe20000010000 */
[----:B---3--:R-:W-:Y:S01]  /*d350*/  FADD.FTZ R3, R12, R3 ;  /* 0x000000030c037221 */ /* 0x008fe20000010000 */
[----:B------:R-:W-:Y:S01]  /*d360*/  FADD.FTZ R2, R71, R2 ;  /* 0x0000000247027221 */ /* 0x000fe20000010000 */
[----:B-----5:R-:W-:Y:S01]  /*d370*/  FADD.FTZ R0, R48, R0 ;  /* 0x0000000030007221 */ /* 0x020fe20000010000 */
[----:B------:R-:W-:Y:S01]  /*d380*/  FADD.FTZ R4, R243, R4 ;  /* 0x00000004f3047221 */ /* 0x000fe20000010000 */
[----:B------:R-:W-:Y:S01]  /*d390*/  F2FP.BF16.F32.PACK_AB R164, R101, R106 ;  /* 0x0000006a65a4723e */ /* 0x000fe200000010ff */
[----:B------:R-:W-:Y:S01]  /*d3a0*/  FADD.FTZ R2, R70, R2 ;  /* 0x0000000246027221 */ /* 0x000fe20000010000 */
[----:B------:R-:W-:-:S02]  /*d3b0*/  F2FP.BF16.F32.PACK_AB R165, R76, R67 ;  /* 0x000000434ca5723e */ /* 0x000fc400000010ff */
[----:B------:R-:W-:Y:S01]  /*d3c0*/  F2FP.BF16.F32.PACK_AB R166, R70, R71 ;  /* 0x0000004746a6723e */ /* 0x000fe200000010ff */
[----:B----4-:R-:W-:Y:S01]  /*d3d0*/  FADD.FTZ R3, R7, R3 ;  /* 0x0000000307037221 */ /* 0x010fe20000010000 */
[----:B------:R-:W-:Y:S02]  /*d3e0*/  F2FP.BF16.F32.PACK_AB R167, R23, R48 ;  /* 0x0000003017a7723e */ /* 0x000fe400000010ff */
[----:B------:R-:W-:Y:S02]  /*d3f0*/  F2FP.BF16.F32.PACK_AB R160, R246, R245 ;  /* 0x000000f5f6a0723e */ /* 0x000fe400000010ff */
[----:B------:R-:W-:Y:S02]  /*d400*/  F2FP.BF16.F32.PACK_AB R161, R215, R216 ;  /* 0x000000d8d7a1723e */ /* 0x000fe400000010ff */
[----:B------:R-:W-:Y:S02]  /*d410*/  F2FP.BF16.F32.PACK_AB R162, R243, R244 ;  /* 0x000000f4f3a2723e */ /* 0x000fe400000010ff */
[----:B------:R-:W-:Y:S01]  /*d420*/  F2FP.BF16.F32.PACK_AB R163, R7, R12 ;  /* 0x0000000c07a3723e */ /* 0x000fe200000010ff */
[----:B------:R-:W-:Y:S01]  /*d430*/  FADD.FTZ R0, R23, R0 ;  /* 0x0000000017007221 */ /* 0x000fe20000010000 */
[----:B------:R2:W-:Y:S01]  /*d440*/  STL [R1+0x68], R4 ;  /* 0x0000680401007387 */ /* 0x0005e20000100800 */
[C---:B------:R-:W-:Y:S03]  /*d450*/  HMMA.16816.F32.BF16 R136, R164.reuse, R144, R136 ;  /* 0x00000090a488723c */ /* 0x040fe60000041888 */
[----:B------:R2:W-:Y:S03]  /*d460*/  STL [R1+0x6c], R3 ;  /* 0x00006c0301007387 */ /* 0x0005e60000100800 */
[----:B------:R-:W-:Y:S01]  /*d470*/  HMMA.16816.F32.BF16 R148, R164, R146, R148 ;  /* 0x00000092a494723c */ /* 0x000fe20000041894 */
[----:B------:R2:W-:Y:S04]  /*d480*/  STL [R1+0x70], R2 ;  /* 0x0000700201007387 */ /* 0x0005e80000100800 */
[----:B------:R2:W-:Y:S01]  /*d490*/  STL [R1+0x74], R0 ;  /* 0x0000740001007387 */ /* 0x0005e20000100800 */
[----:B------:R-:W-:Y:S06]  /*d4a0*/  HMMA.16816.F32.BF16 R140, R160, R144, R36 ;  /* 0x00000090a08c723c */ /* 0x000fec0000041824 */
[----:B------:R-:W-:Y:S06]  /*d4b0*/  HMMA.16816.F32.BF16 R156, R164, R24, R56 ;  /* 0x00000018a49c723c */ /* 0x000fec0000041838 */
[C---:B------:R-:W-:Y:S06]  /*d4c0*/  HMMA.16816.F32.BF16 R144, R160.reuse, R146, R32 ;  /* 0x00000092a090723c */ /* 0x040fec0000041820 */
[----:B------:R-:W-:Y:S06]  /*d4d0*/  HMMA.16816.F32.BF16 R152, R160, R24, R40 ;  /* 0x00000018a098723c */ /* 0x000fec0000041828 */
[-C--:B------:R-:W-:Y:S06]  /*d4e0*/  HMMA.16816.F32.BF16 R164, R164, R26.reuse, R44 ;  /* 0x0000001aa4a4723c */ /* 0x080fec000004182c */
[----:B------:R-:W-:Y:S01]  /*d4f0*/  HMMA.16816.F32.BF16 R160, R160, R26, R28 ;  /* 0x0000001aa0a0723c */ /* 0x000fe2000004181c */
[----:B------:R-:W-:-:S02]  /*d500*/  IMAD.MOV.U32 R40, RZ, RZ, R123 ;  /* 0x000000ffff287224 */ /* 0x000fc400078e007b */
[----:B------:R-:W-:Y:S02]  /*d510*/  IMAD.MOV.U32 R41, RZ, RZ, R172 ;  /* 0x000000ffff297224 */ /* 0x000fe400078e00ac */
[----:B------:R-:W-:Y:S02]  /*d520*/  IMAD.MOV.U32 R38, RZ, RZ, R91 ;  /* 0x000000ffff267224 */ /* 0x000fe400078e005b */
[----:B--2---:R-:W-:-:S15]  /*d530*/  IMAD.MOV.U32 R39, RZ, RZ, R99 ;  /* 0x000000ffff277224 */ /* 0x004fde00078e0063 */
[----:B------:R-:W-:-:S02]  /*d540*/  NOP ;  /* 0x0000000000007918 */ /* 0x000fc40000000000 */
.L_x_185:
[----:B-1----:R-:W2:Y:S02]  /*d550*/  LDL R0, [R1+0x84] ;  /* 0x0000840001007983 */ /* 0x002ea40000100800 */
[----:B--2---:R-:W-:-:S13]  /*d560*/  ISETP.GT.AND P0, PT, R221, R0, PT ;  /* 0x00000000dd00720c */ /* 0x004fda0003f04270 */
[----:B------:R-:W-:Y:S05]  /*d570*/  @!P0 BRA `(.L_x_187) ;  /* 0x00000054006c8947 */ /* 0x000fea0003800000 */
[----:B------:R-:W2:Y:S01]  /*d580*/  LDL.LU.64 R6, [R1+0x18] ;  /* 0x0000180001067983 */ /* 0x000ea20000300a00 */
[----:B------:R-:W-:Y:S01]  /*d590*/  SHF.L.U64.HI R223, R132, 0x6, R133 ;  /* 0x0000000684df7819 */ /* 0x000fe20000010285 */
[----:B------:R-:W-:Y:S01]  /*d5a0*/  IMAD.SHL.U32 R224, R212, 0x40, RZ ;  /* 0x00000040d4e07824 */ /* 0x000fe200078e00ff */
[----:B------:R-:W-:Y:S01]  /*d5b0*/  SHF.L.U32 R222, R132, 0x6, RZ ;  /* 0x0000000684de7819 */ /* 0x000fe200000006ff */
[----:B------:R-:W2:Y:S01]  /*d5c0*/  LDL.LU.64 R4, [R1+0x60] ;  /* 0x0000600001047983 */ /* 0x000ea20000300a00 */
[----:B------:R-:W-:Y:S01]  /*d5d0*/  SHF.L.U64.HI R225, R212, 0x6, R213 ;  /* 0x00000006d4e17819 */ /* 0x000fe200000102d5 */
        /* <DEDUP_REMOVED lines=8> */
[----:B--2---:R-:W-:-:S05]  /*d660*/  IMAD.MOV.U32 R5, RZ, RZ, R7 ;  /* 0x000000ffff057224 */ /* 0x004fca00078e0007 */
[----:B------:R1:W-:Y:S01]  /*d670*/  STL.64 [R1+0x78], R4 ;  /* 0x0000780401007387 */ /* 0x0003e20000100a00 */
[----:B------:R-:W-:Y:S05]  /*d680*/  BRA `(.L_x_188) ;  /* 0x00000000006c7947 */ /* 0x000fea0003800000 */
.L_x_190:
[----:B------:R-:W2:Y:S01]  /*d690*/  LDL.64 R230, [R1+0x98] ;  /* 0x0000980001e67983 */ /* 0x000ea20000100a00 */
[----:B------:R-:W-:Y:S03]  /*d6a0*/  VIADD R7, R221, 0xfffffffe ;  /* 0xfffffffedd077836 */ /* 0x000fe60000000000 */
[----:B------:R-:W3:Y:S01]  /*d6b0*/  LDL.64 R228, [R1+0x88] ;  /* 0x0000880001e47983 */ /* 0x000ee20000100a00 */
[C---:B------:R-:W-:Y:S01]  /*d6c0*/  IMAD.WIDE.U32 R8, R7.reuse, UR8, RZ ;  /* 0x0000000807087c25 */ /* 0x040fe2000f8e00ff */
[----:B------:R-:W-:Y:S05]  /*d6d0*/  SHF.R.S32.HI R10, RZ, 0x1f, R7 ;  /* 0x0000001fff0a7819 */ /* 0x000fea0000011407 */
[----:B------:R-:W-:Y:S04]  /*d6e0*/  IMAD R10, R10, UR8, RZ ;  /* 0x000000080a0a7c24 */ /* 0x000fe8000f8e02ff */
[----:B------:R-:W-:Y:S04]  /*d6f0*/  IMAD R10, R7, UR9, R10 ;  /* 0x00000009070a7c24 */ /* 0x000fe8000f8e020a */
[----:B------:R-:W-:Y:S01]  /*d700*/  IMAD.IADD R10, R9, 0x1, R10 ;  /* 0x00000001090a7824 */ /* 0x000fe200078e020a */
[C---:B--2---:R-:W-:Y:S04]  /*d710*/  LEA R7, P0, R8.reuse, R230, 0x7 ;  /* 0x000000e608077211 */ /* 0x044fe800078038ff */
[----:B---3--:R-:W-:Y:S02]  /*d720*/  LEA.HI.X R10, R8, R229, R10, 0x7, P0 ;  /* 0x000000e5080a7211 */ /* 0x008fe400000f3c0a */
[C---:B------:R-:W-:Y:S04]  /*d730*/  LEA R12, P0, R7.reuse, UR6, 0x1 ;  /* 0x00000006070c7c11 */ /* 0x040fe8000f8008ff */
[----:B------:R-:W-:Y:S02]  /*d740*/  LEA.HI.X R13, R7, UR7, R10, 0x1, P0 ;  /* 0x00000007070d7c11 */ /* 0x000fe400080f0c0a */
[-C--:B------:R-:W-:Y:S03]  /*d750*/  IADD3 R10, P0, R12, R222.reuse, RZ ;  /* 0x000000de0c0a7210 */ /* 0x080fe60007f1e0ff */
[----:B------:R-:W-:Y:S01]  /*d760*/  @!PT LDS RZ, [RZ] ;  /* 0x00000000fffff984 */ /* 0x000fe20000000800 */
[----:B------:R-:W-:Y:S01]  /*d770*/  @!PT LDS RZ, [RZ] ;  /* 0x00000000fffff984 */ /* 0x000fe20000000800 */
[----:B------:R-:W-:Y:S01]  /*d780*/  @!PT LDS RZ, [RZ] ;  /* 0x00000000fffff984 */ /* 0x000fe20000000800 */
[----:B------:R1:W-:Y:S02]  /*d790*/  LDGSTS.E.BYPASS.LTC128B.128 [R220+0x2000], desc[UR12][R12.64] ;  /* 0x020000000cdc7fae */ /* 0x0003e4000b901d4c */
[--C-:B------:R-:W-:Y:S01]  /*d7a0*/  IMAD.X R11, R13, 0x1, R223.reuse, P0 ;  /* 0x000000010d0b7824 */ /* 0x100fe200000e06df */
[-C--:B------:R-:W-:Y:S04]  /*d7b0*/  IADD3 R8, P0, R10, R222.reuse, RZ ;  /* 0x000000de0a087210 */ /* 0x080fe80007f1e0ff */
[----:B------:R1:W-:Y:S01]  /*d7c0*/  LDGSTS.E.BYPASS.LTC128B.128 [R220+0x2800], desc[UR12][R10.64] ;  /* 0x028000000adc7fae */ /* 0x0003e2000b901d4c */
[--C-:B------:R-:W-:Y:S01]  /*d7d0*/  IMAD.X R9, R11, 0x1, R223.reuse, P0 ;  /* 0x000000010b097824 */ /* 0x100fe200000e06df */
[----:B------:R-:W-:Y:S04]  /*d7e0*/  IADD3 R14, P0, R8, R222, RZ ;  /* 0x000000de080e7210 */ /* 0x000fe80007f1e0ff */
[----:B------:R1:W-:Y:S01]  /*d7f0*/  LDGSTS.E.BYPASS.LTC128B.128 [R220+0x3000], desc[UR12][R8.64] ;  /* 0x0300000008dc7fae */ /* 0x0003e2000b901d4c */
[----:B------:R-:W-:Y:S05]  /*d800*/  IMAD.X R15, R9, 0x1, R223, P0 ;  /* 0x00000001090f7824 */ /* 0x000fea00000e06df */
[----:B------:R1:W-:Y:S04]  /*d810*/  LDGSTS.E.BYPASS.LTC128B.128 [R220+0x3800], desc[UR12][R14.64] ;  /* 0x038000000edc7fae */ /* 0x0003e8000b901d4c */
[----:B------:R-:W0:Y:S01]  /*d820*/  LDGDEPBAR ;  /* 0x00000000000079af */ /* 0x000e220000000000 */
[----:B------:R-:W-:Y:S05]  /*d830*/  BRA `(.L_x_189) ;  /* 0x0000002000107947 */ /* 0x000fea0003800000 */
.L_x_188:
[----:B--2---:R-:W2:Y:S01]  /*d840*/  LDL R0, [R1+0x90] ;  /* 0x0000900001007983 */ /* 0x004ea20000100800 */
[----:B------:R-:W-:Y:S04]  /*d850*/  DEPBAR.LE SB0, 0x0 ;  /* 0x000080000000791a */ /* 0x000fe80000000000 */
[----:B-1----:R-:W3:Y:S01]  /*d860*/  LDL.64 R4, [R1+0x78] ;  /* 0x0000780001047983 */ /* 0x002ee20000100a00 */
[----:B------:R-:W-:Y:S05]  /*d870*/  VIADD R204, R221, 0xffffffff ;  /* 0xffffffffddcc7836 */ /* 0x000fea0000000000 */
[----:B------:R-:W-:Y:S01]  /*d880*/  SHF.R.S32.HI R2, RZ, 0x1f, R204 ;  /* 0x0000001fff027819 */ /* 0x000fe200000114cc */
[----:B------:R-:W3:Y:S04]  /*d890*/  LDL R6, [R1+0x80] ;  /* 0x0000800001067983 */ /* 0x000ee80000100800 */
[----:B------:R-:W4:Y:S01]  /*d8a0*/  LDL R226, [R1+0x84] ;  /* 0x0000840001e27983 */ /* 0x000f220000100800 */
[----:B------:R-:W-:Y:S06]  /*d8b0*/  BAR.SYNC.DEFER_BLOCKING 0x0 ;  /* 0x0000000000007b1d */ /* 0x000fec0000010000 */
[----:B------:R-:W1:Y:S02]  /*d8c0*/  S2R R205, SR_TID.X ;  /* 0x0000000000cd7919 */ /* 0x000e640000002100 */
[----:B-1----:R-:W-:Y:S05]  /*d8d0*/  IMAD.SHL.U32 R205, R205, 0x2, RZ ;  /* 0x00000002cdcd7824 */ /* 0x002fea00078e00ff */
[----:B------:R-:W-:Y:S01]  /*d8e0*/  LOP3.LUT R205, R205, 0x6, RZ, 0xc0, !PT ;  /* 0x00000006cdcd7812 */ /* 0x000fe200078ec0ff */
[----:B--2---:R-:W-:Y:S02]  /*d8f0*/  IMAD R0, R0, R204, RZ ;  /* 0x000000cc00007224 */ /* 0x004fe400078e02ff */
[-C--:B---3--:R-:W-:Y:S04]  /*d900*/  IMAD.WIDE.U32 R4, R204, R6.reuse, R4 ;  /* 0x00000006cc047225 */ /* 0x088fe800078e0004 */
[----:B------:R-:W-:Y:S01]  /*d910*/  IMAD R0, R2, R6, R0 ;  /* 0x0000000602007224 */ /* 0x000fe200078e0200 */
[----:B------:R-:W-:Y:S03]  /*d920*/  LEA R8, P1, R4, UR10, 0x1 ;  /* 0x0000000a04087c11 */ /* 0x000fe6000f8208ff */
[----:B------:R-:W-:Y:S01]  /*d930*/  IMAD.IADD R0, R5, 0x1, R0 ;  /* 0x0000000105007824 */ /* 0x000fe200078e0200 */
[-C--:B------:R-:W-:Y:S04]  /*d940*/  IADD3 R6, P0, R8, R224.reuse, RZ ;  /* 0x000000e008067210 */ /* 0x080fe80007f1e0ff */
[----:B------:R-:W-:Y:S01]  /*d950*/  LEA.HI.X R9, R4, UR11, R0, 0x1, P1 ;  /* 0x0000000b04097c11 */ /* 0x000fe200088f0c00 */
[----:B------:R-:W-:Y:S01]  /*d960*/  IMAD R0, R204, 0x80, R205 ;  /* 0x00000080cc007824 */ /* 0x000fe200078e02cd */
[-C--:B------:R-:W-:Y:S03]  /*d970*/  IADD3 R4, P1, R6, R224.reuse, RZ ;  /* 0x000000e006047210 */ /* 0x080fe60007f3e0ff */
[----:B------:R-:W-:Y:S01]  /*d980*/  @!PT LDS RZ, [RZ] ;  /* 0x00000000fffff984 */ /* 0x000fe20000000800 */
[----:B------:R-:W-:Y:S01]  /*d990*/  @!PT LDS RZ, [RZ] ;  /* 0x00000000fffff984 */ /* 0x000fe20000000800 */
[----:B------:R-:W-:Y:S01]  /*d9a0*/  @!PT LDS RZ, [RZ] ;  /* 0x00000000fffff984 */ /* 0x000fe20000000800 */
[----:B------:R-:W-:Y:S01]  /*d9b0*/  LDGSTS.E.BYPASS.LTC128B.128 [R220+0x4000], desc[UR12][R8.64] ;  /* 0x0400000008dc7fae */ /* 0x000fe2000b901d4c */
[----:B------:R-:W-:Y:S01]  /*d9c0*/  ISETP.GE.AND P4, PT, R0, R199, PT ;  /* 0x000000c70000720c */ /* 0x000fe20003f86270 */
[--C-:B------:R-:W-:Y:S01]  /*d9d0*/  IMAD.X R7, R9, 0x1, R225.reuse, P0 ;  /* 0x0000000109077824 */ /* 0x100fe200000e06e1 */
[----:B------:R-:W-:Y:S01]  /*d9e0*/  IADD3 R10, P0, R4, R224, RZ ;  /* 0x000000e0040a7210 */ /* 0x000fe20007f1e0ff */
[C---:B------:R-:W-:Y:S01]  /*d9f0*/  VIADD R2, R0.reuse, 0x1 ;  /* 0x0000000100027836 */ /* 0x040fe20000000000 */
[C---:B------:R-:W-:Y:S01]  /*da00*/  ISETP.GE.AND P5, PT, R0.reuse, R197, PT ;  /* 0x000000c50000720c */ /* 0x040fe20003fa6270 */
[--C-:B------:R-:W-:Y:S01]  /*da10*/  IMAD.X R5, R7, 0x1, R225.reuse, P1 ;  /* 0x0000000107057824 */ /* 0x100fe200008e06e1 */
[----:B------:R-:W-:Y:S01]  /*da20*/  ISETP.GE.OR P4, PT, R0, R203, !P4 ;  /* 0x000000cb0000720c */ /* 0x000fe20006786670 */
[----:B------:R-:W-:Y:S01]  /*da30*/  LDGSTS.E.BYPASS.LTC128B.128 [R220+0x4800], desc[UR12][R6.64] ;  /* 0x0480000006dc7fae */ /* 0x000fe2000b901d4c */
[C---:B------:R-:W-:Y:S01]  /*da40*/  ISETP.GE.AND P3, PT, R2.reuse, R199, PT ;  /* 0x000000c70200720c */ /* 0x040fe20003f66270 */
[----:B------:R-:W-:Y:S01]  /*da50*/  IMAD.X R11, R5, 0x1, R225, P0 ;  /* 0x00000001050b7824 */ /* 0x000fe200000e06e1 */
[C---:B------:R-:W-:Y:S02]  /*da60*/  ISETP.GE.AND P2, PT, R2.reuse, R198, PT ;  /* 0x000000c60200720c */ /* 0x040fe40003f46270 */
[C---:B------:R-:W-:Y:S02]  /*da70*/  ISETP.GE.AND P6, PT, R2.reuse, R197, PT ;  /* 0x000000c50200720c */ /* 0x040fe40003fc6270 */
[----:B------:R-:W-:Y:S01]  /*da80*/  ISETP.GE.AND P1, PT, R2, R196, PT ;  /* 0x000000c40200720c */ /* 0x000fe20003f26270 */
[----:B------:R1:W-:Y:S01]  /*da90*/  LDGSTS.E.BYPASS.LTC128B.128 [R220+0x5000], desc[UR12][R4.64] ;  /* 0x0500000004dc7fae */ /* 0x0003e2000b901d4c */
[----:B------:R-:W-:Y:S02]  /*daa0*/  ISETP.GE.AND P0, PT, R0, R198, PT ;  /* 0x000000c60000720c */ /* 0x000fe40003f06270 */
[C---:B------:R-:W-:Y:S02]  /*dab0*/  ISETP.GE.OR P3, PT, R2.reuse, R203, !P3 ;  /* 0x000000cb0200720c */ /* 0x040fe40005f66670 */
[C---:B------:R-:W-:Y:S02]  /*dac0*/  ISETP.GE.OR P2, PT, R2.reuse, R202, !P2 ;  /* 0x000000ca0200720c */ /* 0x040fe40005746670 */
[CC--:B------:R-:W-:Y:S01]  /*dad0*/  ISETP.GE.OR P6, PT, R2.reuse, R201.reuse, !P6 ;  /* 0x000000c90200720c */ /* 0x0c0fe200077c6670 */
[----:B------:R2:W-:Y:S01]  /*dae0*/  LDGSTS.E.BYPASS.LTC128B.128 [R220+0x5800], desc[UR12][R10.64] ;  /* 0x058000000adc7fae */ /* 0x0005e2000b901d4c */
[----:B------:R-:W-:Y:S01]  /*daf0*/  ISETP.GE.OR P1, PT, R2, R200, !P1 ;  /* 0x000000c80200720c */ /* 0x000fe20004f26670 */
[C---:B------:R-:W-:Y:S01]  /*db00*/  VIADD R2, R0.reuse, 0x8 ;  /* 0x0000000800027836 */ /* 0x040fe20000000000 */
[C---:B------:R-:W-:Y:S02]  /*db10*/  ISETP.GE.OR P0, PT, R0.reuse, R202, !P0 ;  /* 0x000000ca0000720c */ /* 0x040fe40004706670 */
[----:B------:R-:W-:Y:S03]  /*db20*/  ISETP.GE.OR P5, PT, R0, R201, !P5 ;  /* 0x000000c90000720c */ /* 0x000fe60006fa6670 */
[----:B------:R-:W-:Y:S08]  /*db30*/  LDSM.16.M88.4 R128, [R186] ;  /* 0x00000000ba80783b */ /* 0x000ff00000000200 */
[----:B------:R-:W0:Y:S08]  /*db40*/  LDGDEPBAR ;  /* 0x00000000000079af */ /* 0x000e300000000000 */
[----:B------:R-:W1:Y:S08]  /*db50*/  LDSM.16.M88.4 R16, [R135+0x2000] ;  /* 0x002000008710783b */ /* 0x000e700000000200 */
[----:B------:R-:W2:Y:S08]  /*db60*/  LDSM.16.M88.4 R124, [R186+0x1000] ;  /* 0x00100000ba7c783b */ /* 0x000eb00000000200 */
[----:B------:R-:W3:Y:S08]  /*db70*/  LDSM.16.M88.4 R32, [R135+0x2400] ;  /* 0x002400008720783b */ /* 0x000ef00000000200 */
[----:B------:R-:W5:Y:S08]  /*db80*/  LDSM.16.M88.4 R48, [R135+0x2800] ;  /* 0x002800008730783b */ /* 0x000f700000000200 */
[----:B------:R-:W4:Y:S08]  /*db90*/  LDSM.16.M88.4 R64, [R135+0x2c00] ;  /* 0x002c00008740783b */ /* 0x000f300000000200 */
[----:B------:R-:W4:Y:S01]  /*dba0*/  LDSM.16.M88.4 R80, [R135+0x3000] ;  /* 0x003000008750783b */ /* 0x000f220000000200 */
[-C--:B-1----:R-:W-:Y:S07]  /*dbb0*/  HMMA.16816.F32.BF16 R4, R128, R16.reuse, RZ ;  /* 0x000000108004723c */ /* 0x082fee00000418ff */
[----:B------:R-:W1:Y:S01]  /*dbc0*/  LDSM.16.M88.4 R96, [R135+0x3400] ;  /* 0x003400008760783b */ /* 0x000e620000000200 */
[C---:B--2---:R-:W-:Y:S06]  /*dbd0*/  HMMA.16816.F32.BF16 R8, R124.reuse, R16, RZ ;  /* 0x000000107c08723c */ /* 0x044fec00000418ff */
[-C--:B------:R-:W-:Y:S01]  /*dbe0*/  HMMA.16816.F32.BF16 R12, R124, R18.reuse, RZ ;  /* 0x000000127c0c723c */ /* 0x080fe200000418ff */
[----:B------:R-:W2:Y:S05]  /*dbf0*/  LDSM.16.M88.4 R112, [R135+0x3800] ;  /* 0x003800008770783b */ /* 0x000eaa0000000200 */
[C---:B------:R-:W-:Y:S03]  /*dc00*/  HMMA.16816.F32.BF16 R16, R128.reuse, R18, RZ ;  /* 0x000000128010723c */ /* 0x040fe600000418ff */
[----:B------:R-:W2:Y:S03]  /*dc10*/  LDSM.16.M88.4 R168, [R135+0x3c00] ;  /* 0x003c000087a8783b */ /* 0x000ea60000000200 */
[-C--:B---3--:R-:W-:Y:S05]  /*dc20*/  HMMA.16816.F32.BF16 R20, R128, R32.reuse, RZ ;  /* 0x000000208014723c */ /* 0x088fea00000418ff */
[----:B------:R-:W-:Y:S01]  /*dc30*/  LDSM.16.M88.4 R172, [R187] ;  /* 0x00000000bbac783b */ /* 0x000fe20000000200 */
[C---:B------:R-:W-:Y:S06]  /*dc40*/  HMMA.16816.F32.BF16 R24, R124.reuse, R32, RZ ;  /* 0x000000207c18723c */ /* 0x040fec00000418ff */
[-C--:B------:R-:W-:Y:S01]  /*dc50*/  HMMA.16816.F32.BF16 R28, R124, R34.reuse, RZ ;  /* 0x000000227c1c723c */ /* 0x080fe200000418ff */
[----:B------:R-:W3:Y:S05]  /*dc60*/  LDSM.16.M88.4 R176, [R188] ;  /* 0x00000000bcb0783b */ /* 0x000eea0000000200 */
[C---:B------:R-:W-:Y:S03]  /*dc70*/  HMMA.16816.F32.BF16 R32, R128.reuse, R34, RZ ;  /* 0x000000228020723c */ /* 0x040fe600000418ff */
[----:B------:R-:W3:Y:S03]  /*dc80*/  LDSM.16.M88.4 R180, [R187+0x1000] ;  /* 0x00100000bbb4783b */ /* 0x000ee60000000200 */
[-C--:B-----5:R-:W-:Y:S06]  /*dc90*/  HMMA.16816.F32.BF16 R36, R128, R48.reuse, RZ ;  /* 0x000000308024723c */ /* 0x0a0fec00000418ff */
[C---:B------:R-:W-:Y:S06]  /*dca0*/  HMMA.16816.F32.BF16 R40, R124.reuse, R48, RZ ;  /* 0x000000307c28723c */ /* 0x040fec00000418ff */
[-C--:B------:R-:W-:Y:S06]  /*dcb0*/  HMMA.16816.F32.BF16 R44, R124, R50.reuse, RZ ;  /* 0x000000327c2c723c */ /* 0x080fec00000418ff */
[C---:B------:R-:W-:Y:S06]  /*dcc0*/  HMMA.16816.F32.BF16 R48, R128.reuse, R50, RZ ;  /* 0x000000328030723c */ /* 0x040fec00000418ff */
[-C--:B----4-:R-:W-:Y:S06]  /*dcd0*/  HMMA.16816.F32.BF16 R52, R128, R64.reuse, RZ ;  /* 0x000000408034723c */ /* 0x090fec00000418ff */
[C---:B------:R-:W-:Y:S06]  /*dce0*/  HMMA.16816.F32.BF16 R56, R124.reuse, R64, RZ ;  /* 0x000000407c38723c */ /* 0x040fec00000418ff */
[-C--:B------:R-:W-:Y:S06]  /*dcf0*/  HMMA.16816.F32.BF16 R60, R124, R66.reuse, RZ ;  /* 0x000000427c3c723c */ /* 0x080fec00000418ff */
[C---:B------:R-:W-:Y:S06]  /*dd00*/  HMMA.16816.F32.BF16 R64, R128.reuse, R66, RZ ;  /* 0x000000428040723c */ /* 0x040fec00000418ff */
[-C--:B------:R-:W-:Y:S06]  /*dd10*/  HMMA.16816.F32.BF16 R68, R128, R80.reuse, RZ ;  /* 0x000000508044723c */ /* 0x080fec00000418ff */
        /* <DEDUP_REMOVED lines=14> */
[----:B------:R-:W-:Y:S01]  /*de00*/  HMMA.16816.F32.BF16 R128, R128, R170, RZ ;  /* 0x000000aa8080723c */ /* 0x000fe200000418ff */
[----:B------:R-:W1:Y:S05]  /*de10*/  LDSM.16.M88.4 R168, [R195] ;  /* 0x00000000c3a8783b */ /* 0x000e6a0000000200 */
[-C--:B---3--:R-:W-:Y:S06]  /*de20*/  HMMA.16816.F32.BF16 R4, R172, R176.reuse, R4 ;  /* 0x000000b0ac04723c */ /* 0x088fec0000041804 */
[C---:B------:R-:W-:Y:S06]  /*de30*/  HMMA.16816.F32.BF16 R8, R180.reuse, R176, R8 ;  /* 0x000000b0b408723c */ /* 0x040fec0000041808 */
[-C--:B------:R-:W-:Y:S06]  /*de40*/  HMMA.16816.F32.BF16 R12, R180, R178.reuse, R12 ;  /* 0x000000b2b40c723c */ /* 0x080fec000004180c */
[C---:B------:R-:W-:Y:S06]  /*de50*/  HMMA.16816.F32.BF16 R16, R172.reuse, R178, R16 ;  /* 0x000000b2ac10723c */ /* 0x040fec0000041810 */
[----:B------:R-:W-:Y:S02]  /*de60*/  FSEL R208, R4, -INF , !P4 ;  /* 0xff80000004d07808 */ /* 0x000fe40006000000 */
[----:B------:R-:W-:Y:S02]  /*de70*/  FSEL R207, R6, -INF , !P0 ;  /* 0xff80000006cf7808 */ /* 0x000fe40004000000 */
[----:B------:R-:W-:Y:S02]  /*de80*/  ISETP.GE.AND P0, PT, R2, R197, PT ;  /* 0x000000c50200720c */ /* 0x000fe40003f06270 */
[----:B------:R-:W-:Y:S02]  /*de90*/  FSEL R215, R7, -INF , !P2 ;  /* 0xff80000007d77808 */ /* 0x000fe40005000000 */
[----:B------:R-:W-:Y:S02]  /*dea0*/  FSEL R210, R8, -INF , !P5 ;  /* 0xff80000008d27808 */ /* 0x000fe40006800000 */
[----:B------:R-:W-:Y:S01]  /*deb0*/  FSEL R216, R5, -INF , !P3 ;  /* 0xff80000005d87808 */ /* 0x000fe20005800000 */
[-C--:B-1----:R-:W-:Y:S01]  /*dec0*/  HMMA.16816.F32.BF16 R20, R172, R168.reuse, R20 ;  /* 0x000000a8ac14723c */ /* 0x082fe20000041814 */
[----:B------:R-:W1:Y:S02]  /*ded0*/  LDSM.16.M88.4 R4, [R194] ;  /* 0x00000000c204783b */ /* 0x000e640000000200 */
[C---:B------:R-:W-:Y:S02]  /*dee0*/  ISETP.GE.AND P2, PT, R2.reuse, R196, PT ;  /* 0x000000c40200720c */ /* 0x040fe40003f46270 */
[C---:B------:R-:W-:Y:S01]  /*def0*/  ISETP.GE.AND P4, PT, R2.reuse, R199, PT ;  /* 0x000000c70200720c */ /* 0x040fe20003f86270 */
[C---:B------:R-:W-:Y:S04]  /*df00*/  HMMA.16816.F32.BF16 R24, R180.reuse, R168, R24 ;  /* 0x000000a8b418723c */ /* 0x040fe80000041818 */
[----:B------:R-:W-:Y:S02]  /*df10*/  ISETP.GE.AND P5, PT, R2, R198, PT ;  /* 0x000000c60200720c */ /* 0x000fe40003fa6270 */
[----:B------:R-:W-:Y:S01]  /*df20*/  ISETP.GE.AND P3, PT, R0, R196, PT ;  /* 0x000000c40000720c */ /* 0x000fe20003f66270 */
[-C--:B------:R-:W-:Y:S03]  /*df30*/  HMMA.16816.F32.BF16 R28, R180, R170.reuse, R28 ;  /* 0x000000aab41c723c */ /* 0x080fe6000004181c */
[C---:B------:R-:W-:Y:S02]  /*df40*/  ISETP.GE.OR P0, PT, R2.reuse, R201, !P0 ;  /* 0x000000c90200720c */ /* 0x040fe40004706670 */
[C---:B------:R-:W-:Y:S01]  /*df50*/  ISETP.GE.OR P2, PT, R2.reuse, R200, !P2 ;  /* 0x000000c80200720c */ /* 0x040fe20005746670 */
[C---:B------:R-:W-:Y:S04]  /*df60*/  HMMA.16816.F32.BF16 R32, R172.reuse, R170, R32 ;  /* 0x000000aaac20723c */ /* 0x040fe80000041820 */
[C---:B------:R-:W-:Y:S02]  /*df70*/  ISETP.GE.OR P4, PT, R2.reuse, R203, !P4 ;  /* 0x000000cb0200720c */ /* 0x040fe40006786670 */
[----:B------:R-:W-:Y:S01]  /*df80*/  ISETP.GE.OR P5, PT, R2, R202, !P5 ;  /* 0x000000ca0200720c */ /* 0x000fe20006fa6670 */
[C---:B------:R-:W-:Y:S01]  /*df90*/  VIADD R2, R0.reuse, 0x9 ;  /* 0x0000000900027836 */ /* 0x040fe20000000000 */
[----:B------:R-:W-:Y:S03]  /*dfa0*/  ISETP.GE.OR P3, PT, R0, R200, !P3 ;  /* 0x000000c80000720c */ /* 0x000fe60005f66670 */
[----:B------:R-:W-:Y:S02]  /*dfb0*/  FSEL R218, R9, -INF , !P6 ;  /* 0xff80000009da7808 */ /* 0x000fe40007000000 */
[----:B------:R-:W-:Y:S02]  /*dfc0*/  FSEL R211, R10, -INF , !P3 ;  /* 0xff8000000ad37808 */ /* 0x000fe40005800000 */
[----:B------:R-:W-:Y:S02]  /*dfd0*/  FSEL R219, R11, -INF , !P1 ;  /* 0xff8000000bdb7808 */ /* 0x000fe40004800000 */
[----:B------:R-:W-:Y:S01]  /*dfe0*/  FSEL R217, R12, -INF , !P0 ;  /* 0xff8000000cd97808 */ /* 0x000fe20004000000 */
[----:B------:R-:W2:Y:S01]  /*dff0*/  LDSM.16.M88.4 R8, [R193] ;  /* 0x00000000c108783b */ /* 0x000ea20000000200 */
[C---:B------:R-:W-:Y:S02]  /*e000*/  ISETP.GE.AND P3, PT, R2.reuse, R197, PT ;  /* 0x000000c50200720c */ /* 0x040fe40003f66270 */
[C---:B------:R-:W-:Y:S01]  /*e010*/  ISETP.GE.AND P1, PT, R2.reuse, R196, PT ;  /* 0x000000c40200720c */ /* 0x040fe20003f26270 */
[-C--:B-1----:R-:W-:Y:S03]  /*e020*/  HMMA.16816.F32.BF16 R36, R172, R4.reuse, R36 ;  /* 0x00000004ac24723c */ /* 0x082fe60000041824 */
[C---:B------:R-:W-:Y:S02]  /*e030*/  ISETP.GE.OR P3, PT, R2.reuse, R201, !P3 ;  /* 0x000000c90200720c */ /* 0x040fe40005f66670 */
[C---:B------:R-:W-:Y:S01]  /*e040*/  ISETP.GE.OR P1, PT, R2.reuse, R200, !P1 ;  /* 0x000000c80200720c */ /* 0x040fe20004f26670 */
[C---:B------:R-:W-:Y:S04]  /*e050*/  HMMA.16816.F32.BF16 R40, R180.reuse, R4, R40 ;  /* 0x00000004b428723c */ /* 0x040fe80000041828 */
[C---:B------:R-:W-:Y:S02]  /*e060*/  ISETP.GE.AND P6, PT, R2.reuse, R199, PT ;  /* 0x000000c70200720c */ /* 0x040fe40003fc6270 */
[----:B------:R-:W-:Y:S01]  /*e070*/  FSEL R212, R13, -INF , !P3 ;  /* 0xff8000000dd47808 */ /* 0x000fe20005800000 */
[-C--:B------:R-:W-:Y:S03]  /*e080*/  HMMA.16816.F32.BF16 R44, R180, R6.reuse, R44 ;  /* 0x00000006b42c723c */ /* 0x080fe6000004182c */
[----:B------:R-:W-:Y:S02]  /*e090*/  ISETP.GE.AND P0, PT, R2, R198, PT ;  /* 0x000000c60200720c */ /* 0x000fe40003f06270 */
[----:B------:R-:W-:Y:S01]  /*e0a0*/  FSEL R214, R14, -INF , !P2 ;  /* 0xff8000000ed67808 */ /* 0x000fe20005000000 */
[C---:B------:R-:W-:Y:S01]  /*e0b0*/  HMMA.16816.F32.BF16 R48, R172.reuse, R6, R48 ;  /* 0x00000006ac30723c */ /* 0x040fe20000041830 */
[----:B------:R-:W1:Y:S03]  /*e0c0*/  LDSM.16.M88.4 R4, [R192] ;  /* 0x00000000c004783b */ /* 0x000e660000000200 */
[C---:B------:R-:W-:Y:S02]  /*e0d0*/  ISETP.GE.OR P6, PT, R2.reuse, R203, !P6 ;  /* 0x000000cb0200720c */ /* 0x040fe400077c6670 */
[----:B------:R-:W-:Y:S02]  /*e0e0*/  FSEL R213, R15, -INF , !P1 ;  /* 0xff8000000fd57808 */ /* 0x000fe40004800000 */
[----:B------:R-:W-:Y:S01]  /*e0f0*/  ISETP.GE.OR P0, PT, R2, R202, !P0 ;  /* 0x000000ca0200720c */ /* 0x000fe20004706670 */
[----:B------:R-:W-:Y:S02]  /*e100*/  LDSM.16.M88.4 R12, [R189] ;  /* 0x00000000bd0c783b */ /* 0x000fe40000000200 */
[----:B------:R-:W-:Y:S01]  /*e110*/  FSEL R177, R16, -INF , !P4 ;  /* 0xff80000010b17808 */ /* 0x000fe20006000000 */
[----:B------:R-:W-:Y:S01]  /*e120*/  VIADD R2, R0, 0x10 ;  /* 0x0000001000027836 */ /* 0x000fe20000000000 */
[----:B------:R-:W-:Y:S02]  /*e130*/  FSEL R168, R17, -INF , !P6 ;  /* 0xff80000011a87808 */ /* 0x000fe40007000000 */
[----:B------:R-:W-:Y:S02]  /*e140*/  FSEL R169, R18, -INF , !P5 ;  /* 0xff80000012a97808 */ /* 0x000fe40006800000 */
[C---:B------:R-:W-:Y:S01]  /*e150*/  ISETP.GE.AND P1, PT, R2.reuse, R199, PT ;  /* 0x000000c70200720c */ /* 0x040fe20003f26270 */
[-C--:B--2---:R-:W-:Y:S03]  /*e160*/  HMMA.16816.F32.BF16 R52, R172, R8.reuse, R52 ;  /* 0x00000008ac34723c */ /* 0x084fe60000041834 */
[C---:B------:R-:W-:Y:S02]  /*e170*/  ISETP.GE.AND P2, PT, R2.reuse, R198, PT ;  /* 0x000000c60200720c */ /* 0x040fe40003f46270 */
[C---:B------:R-:W-:Y:S01]  /*e180*/  ISETP.GE.AND P3, PT, R2.reuse, R197, PT ;  /* 0x000000c50200720c */ /* 0x040fe20003f66270 */
[C---:B------:R-:W-:Y:S04]  /*e190*/  HMMA.16816.F32.BF16 R56, R180.reuse, R8, R56 ;  /* 0x00000008b438723c */ /* 0x040fe80000041838 */
[C---:B------:R-:W-:Y:S02]  /*e1a0*/  ISETP.GE.AND P4, PT, R2.reuse, R196, PT ;  /* 0x000000c40200720c */ /* 0x040fe40003f86270 */
[C---:B------:R-:W-:Y:S01]  /*e1b0*/  ISETP.GE.OR P1, PT, R2.reuse, R203, !P1 ;  /* 0x000000cb0200720c */ /* 0x040fe20004f26670 */
[-C--:B------:R-:W-:Y:S03]  /*e1c0*/  HMMA.16816.F32.BF16 R60, R180, R10.reuse, R60 ;  /* 0x0000000ab43c723c */ /* 0x080fe6000004183c */
[C---:B------:R-:W-:Y:S02]  /*e1d0*/  ISETP.GE.OR P2, PT, R2.reuse, R202, !P2 ;  /* 0x000000ca0200720c */ /* 0x040fe40005746670 */
[C---:B------:R-:W-:Y:S01]  /*e1e0*/  ISETP.GE.OR P3, PT, R2.reuse, R201, !P3 ;  /* 0x000000c90200720c */ /* 0x040fe20005f66670 */
[C---:B------:R-:W-:Y:S01]  /*e1f0*/  HMMA.16816.F32.BF16 R64, R172.reuse, R10, R64 ;  /* 0x0000000aac40723c */ /* 0x040fe20000041840 */
[----:B------:R-:W2:Y:S03]  /*e200*/  LDSM.16.M88.4 R8, [R191] ;  /* 0x00000000bf08783b */ /* 0x000ea60000000200 */
[----:B------:R-:W-:Y:S01]  /*e210*/  ISETP.GE.OR P4, PT, R2, R200, !P4 ;  /* 0x000000c80200720c */ /* 0x000fe20006786670 */
[----:B------:R-:W-:Y:S01]  /*e220*/  VIADD R2, R0, 0x11 ;  /* 0x0000001100027836 */ /* 0x000fe20000000000 */
[----:B------:R-:W-:Y:S01]  /*e230*/  FSEL R176, R19, -INF , !P0 ;  /* 0xff80000013b07808 */ /* 0x000fe20004000000 */
[-C--:B-1----:R-:W-:Y:S03]  /*e240*/  HMMA.16816.F32.BF16 R68, R172, R4.reuse, R68 ;  /* 0x00000004ac44723c */ /* 0x082fe60000041844 */
[----:B------:R-:W-:Y:S02]  /*e250*/  ISETP.GE.AND P5, PT, R2, R199, PT ;  /* 0x000000c70200720c */ /* 0x000fe40003fa6270 */
[----:B------:R-:W-:Y:S01]  /*e260*/  FSEL R209, R20, -INF , !P1 ;  /* 0xff80000014d17808 */ /* 0x000fe20004800000 */
[C---:B------:R-:W-:Y:S04]  /*e270*/  HMMA.16816.F32.BF16 R72, R180.reuse, R4, R72 ;  /* 0x00000004b448723c */ /* 0x040fe80000041848 */
[C---:B------:R-:W-:Y:S02]  /*e280*/  ISETP.GE.AND P0, PT, R2.reuse, R198, PT ;  /* 0x000000c60200720c */ /* 0x040fe40003f06270 */
[C---:B------:R-:W-:Y:S01]  /*e290*/  ISETP.GE.AND P6, PT, R2.reuse, R197, PT ;  /* 0x000000c50200720c */ /* 0x040fe20003fc6270 */
[-C--:B------:R-:W-:Y:S03]  /*e2a0*/  HMMA.16816.F32.BF16 R76, R180, R6.reuse, R76 ;  /* 0x00000006b44c723c */ /* 0x080fe6000004184c */
[C---:B------:R-:W-:Y:S02]  /*e2b0*/  ISETP.GE.AND P1, PT, R2.reuse, R196, PT ;  /* 0x000000c40200720c */ /* 0x040fe40003f26270 */
[C---:B------:R-:W-:Y:S01]  /*e2c0*/  ISETP.GE.OR P5, PT, R2.reuse, R203, !P5 ;  /* 0x000000cb0200720c */ /* 0x040fe20006fa6670 */
[C---:B------:R-:W-:Y:S01]  /*e2d0*/  HMMA.16816.F32.BF16 R80, R172.reuse, R6, R80 ;  /* 0x00000006ac50723c */ /* 0x040fe20000041850 */
[----:B------:R-:W1:Y:S01]  /*e2e0*/  LDSM.16.M88.4 R4, [R190] ;  /* 0x00000000be04783b */ /* 0x000e620000000200 */
[----:B------:R-:W-:Y:S04]  /*e2f0*/  DEPBAR.LE SB0, 0x0 ;  /* 0x000080000000791a */ /* 0x000fe80000000000 */
[C---:B------:R-:W-:Y:S02]  /*e300*/  ISETP.GE.OR P0, PT, R2.reuse, R202, !P0 ;  /* 0x000000ca0200720c */ /* 0x040fe40004706670 */
[C---:B------:R-:W-:Y:S01]  /*e310*/  ISETP.GE.OR P6, PT, R2.reuse, R201, !P6 ;  /* 0x000000c90200720c */ /* 0x040fe200077c6670 */
[----:B------:R-:W-:Y:S01]  /*e320*/  BAR.SYNC.DEFER_BLOCKING 0x0 ;  /* 0x0000000000007b1d */ /* 0x000fe20000010000 */
[----:B------:R-:W-:Y:S01]  /*e330*/  ISETP.GE.OR P1, PT, R2, R200, !P1 ;  /* 0x000000c80200720c */ /* 0x000fe20004f26670 */
[----:B------:R-:W-:Y:S01]  /*e340*/  VIADD R2, R0, 0x18 ;  /* 0x0000001800027836 */ /* 0x000fe20000000000 */
[----:B------:R-:W-:Y:S02]  /*e350*/  FSEL R206, R21, -INF , !P5 ;  /* 0xff80000015ce7808 */ /* 0x000fe40006800000 */
[----:B------:R-:W-:Y:S01]  /*e360*/  FSEL R205, R22, -INF , !P2 ;  /* 0xff80000016cd7808 */ /* 0x000fe20005000000 */
[-C--:B--2---:R-:W-:Y:S05]  /*e370*/  HMMA.16816.F32.BF16 R84, R172, R8.reuse, R84 ;  /* 0x00000008ac54723c */ /* 0x084fea0000041854 */
[----:B------:R-:W-:Y:S01]  /*e380*/  FSEL R179, R23, -INF , !P0 ;  /* 0xff80000017b37808 */ /* 0x000fe20004000000 */
[C---:B------:R-:W-:Y:S04]  /*e390*/  HMMA.16816.F32.BF16 R88, R180.reuse, R8, R88 ;  /* 0x00000008b458723c */ /* 0x040fe80000041858 */
[----:B------:R-:W-:Y:S02]  /*e3a0*/  ISETP.GE.AND P0, PT, R2, R197, PT ;  /* 0x000000c50200720c */ /* 0x000fe40003f06270 */
[----:B------:R-:W-:Y:S01]  /*e3b0*/  FSEL R171, R24, -INF , !P3 ;  /* 0xff80000018ab7808 */ /* 0x000fe20005800000 */
[-C--:B------:R-:W-:Y:S03]  /*e3c0*/  HMMA.16816.F32.BF16 R92, R180, R10.reuse, R92 ;  /* 0x0000000ab45c723c */ /* 0x080fe6000004185c */
[C---:B------:R-:W-:Y:S02]  /*e3d0*/  ISETP.GE.AND P2, PT, R2.reuse, R196, PT ;  /* 0x000000c40200720c */ /* 0x040fe40003f46270 */
[C---:B------:R-:W-:Y:S01]  /*e3e0*/  ISETP.GE.AND P5, PT, R2.reuse, R199, PT ;  /* 0x000000c70200720c */ /* 0x040fe20003fa6270 */
[C---:B------:R-:W-:Y:S04]  /*e3f0*/  HMMA.16816.F32.BF16 R96, R172.reuse, R10, R96 ;  /* 0x0000000aac60723c */ /* 0x040fe80000041860 */
[C---:B------:R-:W-:Y:S02]  /*e400*/  ISETP.GE.AND P3, PT, R2.reuse, R198, PT ;  /* 0x000000c60200720c */ /* 0x040fe40003f66270 */
[C---:B------:R-:W-:Y:S01]  /*e410*/  ISETP.GE.OR P0, PT, R2.reuse, R201, !P0 ;  /* 0x000000c90200720c */ /* 0x040fe20004706670 */
[-C--:B-1----:R-:W-:Y:S03]  /*e420*/  HMMA.16816.F32.BF16 R100, R172, R4.reuse, R100 ;  /* 0x00000004ac64723c */ /* 0x082fe60000041864 */
[C---:B------:R-:W-:Y:S02]  /*e430*/  ISETP.GE.OR P2, PT, R2.reuse, R200, !P2 ;  /* 0x000000c80200720c */ /* 0x040fe40005746670 */
[C---:B------:R-:W-:Y:S01]  /*e440*/  ISETP.GE.OR P5, PT, R2.reuse, R203, !P5 ;  /* 0x000000cb0200720c */ /* 0x040fe20006fa6670 */
[C---:B------:R-:W-:Y:S04]  /*e450*/  HMMA.16816.F32.BF16 R104, R180.reuse, R4, R104 ;  /* 0x00000004b468723c */ /* 0x040fe80000041868 */
[----:B------:R-:W-:Y:S01]  /*e460*/  ISETP.GE.OR P3, PT, R2, R202, !P3 ;  /* 0x000000ca0200720c */ /* 0x000fe20005f66670 */
[----:B------:R-:W-:Y:S01]  /*e470*/  VIADD R2, R0, 0x19 ;  /* 0x0000001900027836 */ /* 0x000fe20000000000 */
[----:B------:R-:W-:Y:S01]  /*e480*/  FSEL R170, R25, -INF , !P6 ;  /* 0xff80000019aa7808 */ /* 0x000fe20007000000 */
[-C--:B------:R-:W-:Y:S03]  /*e490*/  HMMA.16816.F32.BF16 R108, R180, R6.reuse, R108 ;  /* 0x00000006b46c723c */ /* 0x080fe6000004186c */
[----:B------:R-:W-:Y:S01]  /*e4a0*/  ISETP.GE.AND P6, PT, R2, R199, PT ;  /* 0x000000c70200720c */ /* 0x000fe20003fc6270 */
[----:B------:R-:W-:Y:S01]  /*e4b0*/  VIADD R5, R0, 0x70 ;  /* 0x0000007000057836 */ /* 0x000fe20000000000 */
[----:B------:R-:W-:Y:S01]  /*e4c0*/  FSEL R178, R26, -INF , !P4 ;  /* 0xff8000001ab27808 */ /* 0x000fe20006000000 */
[C---:B------:R-:W-:Y:S04]  /*e4d0*/  HMMA.16816.F32.BF16 R112, R172.reuse, R6, R112 ;  /* 0x00000006ac70723c */ /* 0x040fe80000041870 */
[----:B------:R-:W-:Y:S01]  /*e4e0*/  ISETP.GE.AND P4, PT, R2, R197, PT ;  /* 0x000000c50200720c */ /* 0x000fe20003f86270 */
        /* <DEDUP_REMOVED lines=9> */
[C---:B------:R-:W-:Y:S01]  /*e580*/  ISETP.GE.OR P4, PT, R2.reuse, R201, !P4 ;  /* 0x000000c90200720c */ /* 0x040fe20006786670 */
[-C--:B------:R-:W-:Y:S03]  /*e590*/  HMMA.16816.F32.BF16 R124, R180, R14.reuse, R124 ;  /* 0x0000000eb47c723c */ /* 0x080fe6000004187c */
[C---:B------:R-:W-:Y:S02]  /*e5a0*/  ISETP.GE.OR P1, PT, R2.reuse, R200, !P1 ;  /* 0x000000c80200720c */ /* 0x040fe40004f26670 */
[C---:B------:R-:W-:Y:S01]  /*e5b0*/  ISETP.GE.OR P6, PT, R2.reuse, R203, !P6 ;  /* 0x000000cb0200720c */ /* 0x040fe200077c6670 */
[----:B------:R-:W-:Y:S04]  /*e5c0*/  HMMA.16816.F32.BF16 R128, R172, R14, R128 ;  /* 0x0000000eac80723c */ /* 0x000fe80000041880 */
[----:B------:R-:W-:Y:S01]  /*e5d0*/  ISETP.GE.OR P0, PT, R2, R202, !P0 ;  /* 0x000000ca0200720c */ /* 0x000fe20004706670 */
[----:B------:R-:W-:Y:S01]  /*e5e0*/  VIADD R2, R0, 0x20 ;  /* 0x0000002000027836 */ /* 0x000fe20000000000 */
[----:B------:R-:W-:Y:S02]  /*e5f0*/  FSEL R29, R29, -INF , !P4 ;  /* 0xff8000001d1d7808 */ /* 0x000fe40006000000 */
[----:B------:R-:W-:Y:S02]  /*e600*/  FSEL R30, R30, -INF , !P2 ;  /* 0xff8000001e1e7808 */ /* 0x000fe40005000000 */
[----:B------:R-:W-:Y:S02]  /*e610*/  ISETP.GE.AND P2, PT, R2, R198, PT ;  /* 0x000000c60200720c */ /* 0x000fe40003f46270 */
[----:B------:R-:W-:Y:S02]  /*e620*/  FSEL R31, R31, -INF , !P1 ;  /* 0xff8000001f1f7808 */ /* 0x000fe40004800000 */
[----:B------:R-:W-:Y:S02]  /*e630*/  FSEL R32, R32, -INF , !P5 ;  /* 0xff80000020207808 */ /* 0x000fe40006800000 */
[C---:B------:R-:W-:Y:S02]  /*e640*/  ISETP.GE.AND P1, PT, R2.reuse, R199, PT ;  /* 0x000000c70200720c */ /* 0x040fe40003f26270 */
[C---:B------:R-:W-:Y:S02]  /*e650*/  ISETP.GE.AND P4, PT, R2.reuse, R197, PT ;  /* 0x000000c50200720c */ /* 0x040fe40003f86270 */
[C---:B------:R-:W-:Y:S02]  /*e660*/  ISETP.GE.AND P5, PT, R2.reuse, R196, PT ;  /* 0x000000c40200720c */ /* 0x040fe40003fa6270 */
[C---:B------:R-:W-:Y:S02]  /*e670*/  ISETP.GE.OR P1, PT, R2.reuse, R203, !P1 ;  /* 0x000000cb0200720c */ /* 0x040fe40004f26670 */
[C---:B------:R-:W-:Y:S02]  /*e680*/  ISETP.GE.OR P2, PT, R2.reuse, R202, !P2 ;  /* 0x000000ca0200720c */ /* 0x040fe40005746670 */
[C---:B------:R-:W-:Y:S02]  /*e690*/  ISETP.GE.OR P4, PT, R2.reuse, R201, !P4 ;  /* 0x000000c90200720c */ /* 0x040fe40006786670 */
[----:B------:R-:W-:Y:S01]  /*e6a0*/  ISETP.GE.OR P5, PT, R2, R200, !P5 ;  /* 0x000000c80200720c */ /* 0x000fe20006fa6670 */
[----:B------:R-:W-:Y:S01]  /*e6b0*/  VIADD R2, R0, 0x21 ;  /* 0x0000002100027836 */ /* 0x000fe20000000000 */
[----:B------:R-:W-:Y:S02]  /*e6c0*/  FSEL R33, R33, -INF , !P6 ;  /* 0xff80000021217808 */ /* 0x000fe40007000000 */
[----:B------:R-:W-:Y:S02]  /*e6d0*/  FSEL R34, R34, -INF , !P3 ;  /* 0xff80000022227808 */ /* 0x000fe40005800000 */
[----:B------:R-:W-:Y:S02]  /*e6e0*/  FSEL R35, R35, -INF , !P0 ;  /* 0xff80000023237808 */ /* 0x000fe40004000000 */
[----:B------:R-:W-:Y:S02]  /*e6f0*/  FSEL R36, R36, -INF , !P1 ;  /* 0xff80000024247808 */ /* 0x000fe40004800000 */
[C---:B------:R-:W-:Y:S02]  /*e700*/  ISETP.GE.AND P3, PT, R2.reuse, R199, PT ;  /* 0x000000c70200720c */ /* 0x040fe40003f66270 */
        /* <DEDUP_REMOVED lines=205> */
[C---:B------:R-:W-:Y:S02]  /*f3e0*/  ISETP.GE.AND P4, PT, R2.reuse, R199, PT ;  /* 0x000000c70200720c */ /* 0x040fe40003f86270 */
[C---:B------:R-:W-:Y:S02]  /*f3f0*/  ISETP.GE.AND P0, PT, R2.reuse, R198, PT ;  /* 0x000000c60200720c */ /* 0x040fe40003f06270 */
[C---:B------:R-:W-:Y:S02]  /*f400*/  ISETP.GE.OR P4, PT, R2.reuse, R203, !P4 ;  /* 0x000000cb0200720c */ /* 0x040fe40006786670 */
[----:B------:R-:W-:Y:S02]  /*f410*/  ISETP.GE.OR P0, PT, R2, R202, !P0 ;  /* 0x000000ca0200720c */ /* 0x000fe40004706670 */
[----:B------:R-:W-:Y:S02]  /*f420*/  FSEL R101, R101, -INF , !P4 ;  /* 0xff80000065657808 */ /* 0x000fe40006000000 */
[----:B------:R-:W-:Y:S02]  /*f430*/  ISETP.GE.AND P4, PT, R7, R199, PT ;  /* 0x000000c70700720c */ /* 0x000fe40003f86270 */
[----:B------:R-:W-:Y:S02]  /*f440*/  FSEL R103, R103, -INF , !P0 ;  /* 0xff80000067677808 */ /* 0x000fe40004000000 */
[----:B------:R-:W-:Y:S02]  /*f450*/  ISETP.GE.OR P0, PT, R7, R203, !P4 ;  /* 0x000000cb0700720c */ /* 0x000fe40006706670 */
[----:B------:R-:W-:Y:S02]  /*f460*/  ISETP.GE.AND P4, PT, R6, R199, PT ;  /* 0x000000c70600720c */ /* 0x000fe40003f86270 */
[----:B------:R-:W-:Y:S02]  /*f470*/  FSEL R112, R112, -INF , !P0 ;  /* 0xff80000070707808 */ /* 0x000fe40004000000 */
[C---:B------:R-:W-:Y:S02]  /*f480*/  ISETP.GE.AND P0, PT, R6.reuse, R198, PT ;  /* 0x000000c60600720c */ /* 0x040fe40003f06270 */
[C---:B------:R-:W-:Y:S02]  /*f490*/  ISETP.GE.OR P4, PT, R6.reuse, R203, !P4 ;  /* 0x000000cb0600720c */ /* 0x040fe40006786670 */
[----:B------:R-:W-:Y:S02]  /*f4a0*/  ISETP.GE.OR P0, PT, R6, R202, !P0 ;  /* 0x000000ca0600720c */ /* 0x000fe40004706670 */
[----:B------:R-:W-:Y:S02]  /*f4b0*/  FSEL R113, R113, -INF , !P4 ;  /* 0xff80000071717808 */ /* 0x000fe40006000000 */
[----:B------:R-:W-:Y:S02]  /*f4c0*/  ISETP.GE.AND P4, PT, R5, R199, PT ;  /* 0x000000c70500720c */ /* 0x000fe40003f86270 */
[----:B------:R-:W-:Y:S02]  /*f4d0*/  FSEL R97, R97, -INF , !P5 ;  /* 0xff80000061617808 */ /* 0x000fe40006800000 */
[----:B------:R-:W-:Y:S02]  /*f4e0*/  FSEL R100, R100, -INF , !P2 ;  /* 0xff80000064647808 */ /* 0x000fe40005000000 */
[----:B------:R-:W-:Y:S02]  /*f4f0*/  FSEL R115, R115, -INF , !P0 ;  /* 0xff80000073737808 */ /* 0x000fe40004000000 */
[C---:B------:R-:W-:Y:S02]  /*f500*/  ISETP.GE.AND P5, PT, R2.reuse, R197, PT ;  /* 0x000000c50200720c */ /* 0x040fe40003fa6270 */
[----:B------:R-:W-:Y:S02]  /*f510*/  ISETP.GE.AND P2, PT, R2, R196, PT ;  /* 0x000000c40200720c */ /* 0x000fe40003f46270 */
[----:B------:R-:W-:Y:S02]  /*f520*/  ISETP.GE.OR P0, PT, R5, R203, !P4 ;  /* 0x000000cb0500720c */ /* 0x000fe40006706670 */
[----:B------:R-:W-:Y:S02]  /*f530*/  FSEL R102, R102, -INF , !P1 ;  /* 0xff80000066667808 */ /* 0x000fe40004800000 */
[----:B------:R-:W-:Y:S02]  /*f540*/  ISETP.GE.AND P4, PT, R4, R199, PT ;  /* 0x000000c70400720c */ /* 0x000fe40003f86270 */
[C---:B------:R-:W-:Y:S02]  /*f550*/  ISETP.GE.AND P1, PT, R7.reuse, R198, PT ;  /* 0x000000c60700720c */ /* 0x040fe40003f26270 */
[----:B------:R-:W-:Y:S02]  /*f560*/  FMNMX.FTZ R9, R208, R3, !PT ;  /* 0x00000003d0097209 */ /* 0x000fe40007810000 */
[C---:B------:R-:W-:Y:S02]  /*f570*/  ISETP.GE.OR P5, PT, R2.reuse, R201, !P5 ;  /* 0x000000c90200720c */ /* 0x040fe40006fa6670 */
[----:B------:R-:W-:Y:S01]  /*f580*/  ISETP.GE.OR P2, PT, R2, R200, !P2 ;  /* 0x000000c80200720c */ /* 0x000fe20005746670 */
[----:B------:R-:W-:Y:S01]  /*f590*/  VIADD R2, R0, 0x78 ;  /* 0x0000007800027836 */ /* 0x000fe20000000000 */
[----:B------:R-:W-:Y:S01]  /*f5a0*/  FSEL R116, R116, -INF , !P0 ;  /* 0xff80000074747808 */ /* 0x000fe20004000000 */
[----:B------:R-:W-:Y:S01]  /*f5b0*/  VIADD R0, R0, 0x79 ;  /* 0x0000007900007836 */ /* 0x000fe20000000000 */
[C---:B------:R-:W-:Y:S02]  /*f5c0*/  ISETP.GE.AND P0, PT, R4.reuse, R198, PT ;  /* 0x000000c60400720c */ /* 0x040fe40003f06270 */
[----:B------:R-:W-:Y:S02]  /*f5d0*/  ISETP.GE.OR P4, PT, R4, R203, !P4 ;  /* 0x000000cb0400720c */ /* 0x000fe40006786670 */
[-C--:B------:R-:W-:Y:S02]  /*f5e0*/  ISETP.GE.OR P1, PT, R7, R202.reuse, !P1 ;  /* 0x000000ca0700720c */ /* 0x080fe40004f26670 */
[----:B------:R-:W-:Y:S02]  /*f5f0*/  FMNMX.FTZ R9, R216, R9, !PT ;  /* 0x00000009d8097209 */ /* 0x000fe40007810000 */
[----:B------:R-:W-:Y:S02]  /*f600*/  ISETP.GE.OR P0, PT, R4, R202, !P0 ;  /* 0x000000ca0400720c */ /* 0x000fe40004706670 */
[----:B------:R-:W-:Y:S02]  /*f610*/  FSEL R117, R117, -INF , !P4 ;  /* 0xff80000075757808 */ /* 0x000fe40006000000 */
[----:B------:R-:W-:Y:S02]  /*f620*/  FSEL R114, R114, -INF , !P1 ;  /* 0xff80000072727808 */ /* 0x000fe40004800000 */
[C---:B------:R-:W-:Y:S02]  /*f630*/  ISETP.GE.AND P4, PT, R2.reuse, R199, PT ;  /* 0x000000c70200720c */ /* 0x040fe40003f86270 */
[----:B------:R-:W-:Y:S02]  /*f640*/  ISETP.GE.AND P1, PT, R5, R198, PT ;  /* 0x000000c60500720c */ /* 0x000fe40003f26270 */
[----:B------:R-:W-:Y:S02]  /*f650*/  FMNMX.FTZ R9, R177, R9, !PT ;  /* 0x00000009b1097209 */ /* 0x000fe40007810000 */
[----:B------:R-:W-:Y:S02]  /*f660*/  FSEL R119, R119, -INF , !P0 ;  /* 0xff80000077777808 */ /* 0x000fe40004000000 */
[----:B------:R-:W-:Y:S02]  /*f670*/  ISETP.GE.OR P0, PT, R2, R203, !P4 ;  /* 0x000000cb0200720c */ /* 0x000fe40006706670 */
[----:B------:R-:W-:Y:S02]  /*f680*/  ISETP.GE.OR P1, PT, R5, R202, !P1 ;  /* 0x000000ca0500720c */ /* 0x000fe40004f26670 */
[----:B------:R-:W-:Y:S02]  /*f690*/  FMNMX.FTZ R9, R168, R9, !PT ;  /* 0x00000009a8097209 */ /* 0x000fe40007810000 */
[----:B------:R-:W-:Y:S02]  /*f6a0*/  FSEL R128, R128, -INF , !P0 ;  /* 0xff80000080807808 */ /* 0x000fe40004000000 */
[----:B------:R-:W-:Y:S02]  /*f6b0*/  FSEL R118, R118, -INF , !P1 ;  /* 0xff80000076767808 */ /* 0x000fe40004800000 */
[CC--:B------:R-:W-:Y:S02]  /*f6c0*/  ISETP.GE.AND P0, PT, R0.reuse, R198.reuse, PT ;  /* 0x000000c60000720c */ /* 0x0c0fe40003f06270 */
[----:B------:R-:W-:Y:S02]  /*f6d0*/  FMNMX.FTZ R9, R209, R9, !PT ;  /* 0x00000009d1097209 */ /* 0x000fe40007810000 */
[----:B------:R-:W-:Y:S02]  /*f6e0*/  ISETP.GE.AND P4, PT, R0, R199, PT ;  /* 0x000000c70000720c */ /* 0x000fe40003f86270 */
[----:B------:R-:W-:Y:S02]  /*f6f0*/  ISETP.GE.AND P1, PT, R2, R198, PT ;  /* 0x000000c60200720c */ /* 0x000fe40003f26270 */
[----:B------:R-:W-:Y:S02]  /*f700*/  FMNMX.FTZ R8, R207, R132, !PT ;  /* 0x00000084cf087209 */ /* 0x000fe40007810000 */
[----:B------:R-:W-:Y:S02]  /*f710*/  FMNMX.FTZ R9, R206, R9, !PT ;  /* 0x00000009ce097209 */ /* 0x000fe40007810000 */
[CC--:B------:R-:W-:Y:S02]  /*f720*/  ISETP.GE.OR P0, PT, R0.reuse, R202.reuse, !P0 ;  /* 0x000000ca0000720c */ /* 0x0c0fe40004706670 */
[----:B------:R-:W-:Y:S02]  /*f730*/  ISETP.GE.OR P4, PT, R0, R203, !P4 ;  /* 0x000000cb0000720c */ /* 0x000fe40006786670 */
[----:B------:R-:W-:Y:S02]  /*f740*/  ISETP.GE.OR P1, PT, R2, R202, !P1 ;  /* 0x000000ca0200720c */ /* 0x000fe40004f26670 */
[----:B------:R-:W-:Y:S02]  /*f750*/  FMNMX.FTZ R8, R215, R8, !PT ;  /* 0x00000008d7087209 */ /* 0x000fe40007810000 */
[----:B------:R-:W-:Y:S02]  /*f760*/  FMNMX.FTZ R9, R32, R9, !PT ;  /* 0x0000000920097209 */ /* 0x000fe40007810000 */
[----:B------:R-:W-:Y:S02]  /*f770*/  FSEL R131, R131, -INF , !P0 ;  /* 0xff80000083837808 */ /* 0x000fe40004000000 */
[----:B------:R-:W-:Y:S02]  /*f780*/  FSEL R129, R129, -INF , !P4 ;  /* 0xff80000081817808 */ /* 0x000fe40006000000 */
[----:B------:R-:W-:Y:S02]  /*f790*/  FSEL R130, R130, -INF , !P1 ;  /* 0xff80000082827808 */ /* 0x000fe40004800000 */
[----:B------:R-:W-:Y:S02]  /*f7a0*/  ISETP.GT.AND P0, PT, R204, R226, PT ;  /* 0x000000e2cc00720c */ /* 0x000fe40003f04270 */
[C---:B------:R-:W-:Y:S02]  /*f7b0*/  ISETP.GE.AND P4, PT, R7.reuse, R197, PT ;  /* 0x000000c50700720c */ /* 0x040fe40003f86270 */
[----:B------:R-:W-:Y:S02]  /*f7c0*/  ISETP.GE.AND P1, PT, R7, R196, PT ;  /* 0x000000c40700720c */ /* 0x000fe40003f26270 */
[----:B------:R-:W-:Y:S02]  /*f7d0*/  FMNMX.FTZ R8, R169, R8, !PT ;  /* 0x00000008a9087209 */ /* 0x000fe40007810000 */
[----:B------:R-:W-:Y:S02]  /*f7e0*/  FMNMX.FTZ R9, R33, R9, !PT ;  /* 0x0000000921097209 */ /* 0x000fe40007810000 */
[C---:B------:R-:W-:Y:S02]  /*f7f0*/  ISETP.GE.OR P4, PT, R7.reuse, R201, !P4 ;  /* 0x000000c90700720c */ /* 0x040fe40006786670 */
[----:B------:R-:W-:Y:S02]  /*f800*/  ISETP.GE.OR P1, PT, R7, R200, !P1 ;  /* 0x000000c80700720c */ /* 0x000fe40004f26670 */
[----:B------:R-:W-:Y:S02]  /*f810*/  FMNMX.FTZ R7, R176, R8, !PT ;  /* 0x00000008b0077209 */ /* 0x000fe40007810000 */
[----:B------:R-:W-:Y:S02]  /*f820*/  FMNMX.FTZ R8, R36, R9, !PT ;  /* 0x0000000924087209 */ /* 0x000fe40007810000 */
[----:B------:R-:W-:Y:S02]  /*f830*/  FMNMX.FTZ R7, R205, R7, !PT ;  /* 0x00000007cd077209 */ /* 0x000fe40007810000 */
[----:B------:R-:W-:Y:S02]  /*f840*/  FMNMX.FTZ R8, R37, R8, !PT ;  /* 0x0000000825087209 */ /* 0x000fe40007810000 */
[----:B------:R-:W-:Y:S02]  /*f850*/  FMNMX.FTZ R16, R179, R7, !PT ;  /* 0x00000007b3107209 */ /* 0x000fe40007810000 */
[----:B------:R-:W-:Y:S01]  /*f860*/  FMNMX.FTZ R17, R48, R8, !PT ;  /* 0x0000000830117209 */ /* 0x000fe20007810000 */
[----:B------:R-:W-:Y:S06]  /*f870*/  @P0 BRA `(.L_x_190) ;  /* 0xffffffdc00840947 */ /* 0x000fec000383ffff */
.L_x_189:
[----:B-1----:R-:W-:Y:S02]  /*f880*/  FMNMX.FTZ R9, R49, R17, !PT ;  /* 0x0000001131097209 */ /* 0x002fe40007810000 */
[----:B------:R-:W-:Y:S02]  /*f890*/  FMNMX.FTZ R8, R34, R16, !PT ;  /* 0x0000001022087209 */ /* 0x000fe40007810000 */
[----:B------:R-:W-:Y:S02]  /*f8a0*/  FMNMX.FTZ R9, R52, R9, !PT ;  /* 0x0000000934097209 */ /* 0x000fe40007810000 */
[----:B------:R-:W-:Y:S02]  /*f8b0*/  FMNMX.FTZ R7, R210, R133, !PT ;  /* 0x00000085d2077209 */ /* 0x000fe40007810000 */
[----:B------:R-:W-:Y:S02]  /*f8c0*/  FMNMX.FTZ R8, R35, R8, !PT ;  /* 0x0000000823087209 */ /* 0x000fe40007810000 */
[----:B------:R-:W-:Y:S02]  /*f8d0*/  FSEL R104, R104, -INF , !P6 ;  /* 0xff80000068687808 */ /* 0x000fe40007000000 */
[C---:B------:R-:W-:Y:S02]  /*f8e0*/  ISETP.GE.AND P0, PT, R6.reuse, R197, PT ;  /* 0x000000c50600720c */ /* 0x040fe40003f06270 */
[----:B------:R-:W-:Y:S02]  /*f8f0*/  ISETP.GE.AND P6, PT, R6, R196, PT ;  /* 0x000000c40600720c */ /* 0x000fe40003fc6270 */
[----:B------:R-:W-:Y:S02]  /*f900*/  FMNMX.FTZ R9, R53, R9, !PT ;  /* 0x0000000935097209 */ /* 0x000fe40007810000 */
        /* <DEDUP_REMOVED lines=75> */
[----:B------:R-:W-:Y:S02]  /*fdc0*/  FSEL R105, R105, -INF , !P5 ;  /* 0xff80000069697808 */ /* 0x000fe40006800000 */
[----:B------:R-:W-:Y:S02]  /*fdd0*/  FSEL R106, R106, -INF , !P3 ;  /* 0xff8000006a6a7808 */ /* 0x000fe40005800000 */
[----:B------:R-:W-:Y:S02]  /*fde0*/  FMNMX.FTZ R41, R129, R41, !PT ;  /* 0x0000002981297209 */ /* 0x000fe40007810000 */
[----:B------:R-:W-:Y:S02]  /*fdf0*/  FMNMX.FTZ R40, R119, R40, !PT ;  /* 0x0000002877287209 */ /* 0x000fe40007810000 */
[----:B------:R-:W-:Y:S01]  /*fe00*/  FMNMX.FTZ R7, R88, R6, !PT ;  /* 0x0000000658077209 */ /* 0x000fe20007810000 */
[----:B------:R-:W1:Y:S01]  /*fe10*/  SHFL.BFLY PT, R9, R41, 0x2, 0x1f ;  /* 0x0c401f0029097f89 */ /* 0x000e6200000e0000 */
[C---:B------:R-:W-:Y:S02]  /*fe20*/  ISETP.GE.AND P5, PT, R5.reuse, R197, PT ;  /* 0x000000c50500720c */ /* 0x040fe40003fa6270 */
[C---:B------:R-:W-:Y:S02]  /*fe30*/  ISETP.GE.AND P3, PT, R5.reuse, R196, PT ;  /* 0x000000c40500720c */ /* 0x040fe40003f66270 */
        /* <DEDUP_REMOVED lines=9> */
[----:B------:R-:W-:Y:S01]  /*fed0*/  FSEL R108, R108, -INF , !P4 ;  /* 0xff8000006c6c7808 */ /* 0x000fe20006000000 */
[----:B------:R-:W2:Y:S01]  /*fee0*/  SHFL.BFLY PT, R7, R40, 0x2, 0x1f ;  /* 0x0c401f0028077f89 */ /* 0x000ea200000e0000 */
[----:B------:R-:W-:Y:S02]  /*fef0*/  FSEL R109, R109, -INF , !P0 ;  /* 0xff8000006d6d7808 */ /* 0x000fe40004000000 */
[C---:B------:R-:W-:Y:S02]  /*ff00*/  ISETP.GE.AND P0, PT, R4.reuse, R196, PT ;  /* 0x000000c40400720c */ /* 0x040fe40003f06270 */
[C---:B------:R-:W-:Y:S02]  /*ff10*/  ISETP.GE.AND P4, PT, R4.reuse, R197, PT ;  /* 0x000000c50400720c */ /* 0x040fe40003f86270 */
        /* <DEDUP_REMOVED lines=9> */
[----:B-1----:R-:W-:Y:S02]  /*ffb0*/  FMNMX.FTZ R41, R41, R9, !PT ;  /* 0x0000000929297209 */ /* 0x002fe40007810000 */
[----:B------:R-:W-:Y:S02]  /*ffc0*/  FMNMX.FTZ R4, R95, R4, !PT ;  /* 0x000000045f047209 */ /* 0x000fe40007810000 */
[----:B------:R-:W-:Y:S01]  /*ffd0*/  FSEL R107, R107, -INF , !P2 ;  /* 0xff8000006b6b7808 */ /* 0x000fe20005000000 */
[----:B------:R-:W1:Y:S01]  /*ffe0*/  SHFL.BFLY PT, R6, R41, 0x1, 0x1f ;  /* 0x0c201f0029067f89 */ /* 0x000e6200000e0000 */
[----:B------:R-:W-:Y:S02]  /*fff0*/  FMNMX.FTZ R4, R106, R4, !PT ;  /* 0x000000046a047209 */ /* 0x000fe40007810000 */
[----:B--2---:R-:W-:Y:S02]  /*10000*/  FMNMX.FTZ R40, R40, R7, !PT ;  /* 0x0000000728287209 */ /* 0x004fe40007810000 */
[----:B------:R-:W-:Y:S02]  /*10010*/  FSEL R110, R110, -INF , !P1 ;  /* 0xff8000006e6e7808 */ /* 0x000fe40004800000 */
[----:B------:R-:W-:Y:S02]  /*10020*/  FMNMX.FTZ R7, R107, R4, !PT ;  /* 0x000000046b077209 */ /* 0x000fe40007810000 */
[----:B------:R-:W-:Y:S01]  /*10030*/  FSEL R111, R111, -INF , !P6 ;  /* 0xff8000006f6f7808 */ /* 0x000fe20007000000 */
[----:B------:R-:W2:Y:S01]  /*10040*/  SHFL.BFLY PT, R4, R40, 0x1, 0x1f ;  /* 0x0c201f0028047f89 */ /* 0x000ea200000e0000 */
[----:B------:R-:W-:Y:S02]  /*10050*/  FMNMX.FTZ R7, R110, R7, !PT ;  /* 0x000000076e077209 */ /* 0x000fe40007810000 */
[----:B------:R-:W-:Y:S02]  /*10060*/  FSEL R120, R120, -INF , !P5 ;  /* 0xff80000078787808 */ /* 0x000fe40006800000 */
[C---:B------:R-:W-:Y:S02]  /*10070*/  ISETP.GE.AND P5, PT, R2.reuse, R197, PT ;  /* 0x000000c50200720c */ /* 0x040fe40003fa6270 */
[----:B------:R-:W-:Y:S02]  /*10080*/  ISETP.GE.AND P1, PT, R2, R196, PT ;  /* 0x000000c40200720c */ /* 0x000fe40003f26270 */
[----:B------:R-:W-:Y:S02]  /*10090*/  FMNMX.FTZ R39, R108, R39, !PT ;  /* 0x000000276c277209 */ /* 0x000fe40007810000 */
[----:B------:R-:W-:Y:S02]  /*100a0*/  FSEL R122, R122, -INF , !P3 ;  /* 0xff8000007a7a7808 */ /* 0x000fe40005800000 */
[----:B------:R-:W-:Y:S02]  /*100b0*/  FMNMX.FTZ R7, R111, R7, !PT ;  /* 0x000000076f077209 */ /* 0x000fe40007810000 */
[----:B------:R-:W-:Y:S02]  /*100c0*/  FSEL R121, R121, -INF , !P4 ;  /* 0xff80000079797808 */ /* 0x000fe40006000000 */
[C---:B------:R-:W-:Y:S02]  /*100d0*/  ISETP.GE.OR P1, PT, R2.reuse, R200, !P1 ;  /* 0x000000c80200720c */ /* 0x040fe40004f26670 */
[----:B------:R-:W-:Y:S02]  /*100e0*/  ISETP.GE.OR P5, PT, R2, R201, !P5 ;  /* 0x000000c90200720c */ /* 0x000fe40006fa6670 */
[C---:B------:R-:W-:Y:S02]  /*100f0*/  ISETP.GE.AND P2, PT, R0.reuse, R196, PT ;  /* 0x000000c40000720c */ /* 0x040fe40003f46270 */
[----:B------:R-:W-:Y:S02]  /*10100*/  ISETP.GE.AND P4, PT, R0, R197, PT ;  /* 0x000000c50000720c */ /* 0x000fe40003f86270 */
[----:B------:R-:W-:Y:S02]  /*10110*/  FMNMX.FTZ R39, R109, R39, !PT ;  /* 0x000000276d277209 */ /* 0x000fe40007810000 */
[----:B------:R-:W-:Y:S02]  /*10120*/  FSEL R123, R123, -INF , !P0 ;  /* 0xff8000007b7b7808 */ /* 0x000fe40004000000 */
[----:B------:R-:W-:Y:S02]  /*10130*/  FMNMX.FTZ R2, R122, R7, !PT ;  /* 0x000000077a027209 */ /* 0x000fe40007810000 */
[C---:B------:R-:W-:Y:S02]  /*10140*/  ISETP.GE.OR P2, PT, R0.reuse, R200, !P2 ;  /* 0x000000c80000720c */ /* 0x040fe40005746670 */
[----:B------:R-:W-:Y:S02]  /*10150*/  ISETP.GE.OR P4, PT, R0, R201, !P4 ;  /* 0x000000c90000720c */ /* 0x000fe40006786670 */
[----:B------:R-:W-:Y:S02]  /*10160*/  FMNMX.FTZ R39, R120, R39, !PT ;  /* 0x0000002778277209 */ /* 0x000fe40007810000 */
[----:B------:R-:W-:Y:S02]  /*10170*/  FSEL R126, R126, -INF , !P1 ;  /* 0xff8000007e7e7808 */ /* 0x000fe40004800000 */
[----:B------:R-:W-:Y:S02]  /*10180*/  FMNMX.FTZ R0, R123, R2, !PT ;  /* 0x000000027b007209 */ /* 0x000fe40007810000 */
[----:B------:R-:W-:Y:S02]  /*10190*/  FSEL R124, R124, -INF , !P5 ;  /* 0xff8000007c7c7808 */ /* 0x000fe40006800000 */
[----:B------:R-:W-:Y:S02]  /*101a0*/  FMNMX.FTZ R39, R121, R39, !PT ;  /* 0x0000002779277209 */ /* 0x000fe40007810000 */
[----:B------:R-:W-:Y:S02]  /*101b0*/  FSEL R42, R127, -INF , !P2 ;  /* 0xff8000007f2a7808 */ /* 0x000fe40005000000 */
[----:B-1----:R-:W-:Y:S02]  /*101c0*/  FMNMX.FTZ R41, R41, R6, !PT ;  /* 0x0000000629297209 */ /* 0x002fe40007810000 */
[----:B------:R-:W-:Y:S02]  /*101d0*/  FMNMX.FTZ R0, R126, R0, !PT ;  /* 0x000000007e007209 */ /* 0x000fe40007810000 */
[----:B------:R-:W-:Y:S01]  /*101e0*/  FSEL R125, R125, -INF , !P4 ;  /* 0xff8000007d7d7808 */ /* 0x000fe20006000000 */
[C---:B------:R-:W-:Y:S01]  /*101f0*/  FMUL.FTZ R43, R41.reuse, UR4 ;  /* 0x00000004292b7c20 */ /* 0x040fe20008410000 */
[----:B------:R-:W-:Y:S02]  /*10200*/  FMNMX.FTZ R39, R124, R39, !PT ;  /* 0x000000277c277209 */ /* 0x000fe40007810000 */
[----:B------:R-:W-:Y:S02]  /*10210*/  FMNMX.FTZ R0, R42, R0, !PT ;  /* 0x000000002a007209 */ /* 0x000fe40007810000 */
[----:B------:R-:W-:Y:S02]  /*10220*/  FSETP.NEU.FTZ.AND P3, PT, R41, -INF , PT ;  /* 0xff8000002900780b */ /* 0x000fe40003f7d000 */
[----:B------:R-:W-:Y:S01]  /*10230*/  FMNMX.FTZ R39, R125, R39, !PT ;  /* 0x000000277d277209 */ /* 0x000fe20007810000 */
[----:B------:R-:W1:Y:S01]  /*10240*/  SHFL.BFLY PT, R2, R0, 0x2, 0x1f ;  /* 0x0c401f0000027f89 */ /* 0x000e6200000e0000 */
[----:B------:R-:W-:Y:S02]  /*10250*/  FSEL R43, R43, RZ, P3 ;  /* 0x000000ff2b2b7208 */ /* 0x000fe40001800000 */
[----:B--2---:R-:W-:Y:S05]  /*10260*/  FMNMX.FTZ R40, R40, R4, !PT ;  /* 0x0000000428287209 */ /* 0x004fea0007810000 */
[----:B------:R-:W2:Y:S01]  /*10270*/  SHFL.BFLY PT, R5, R39, 0x2, 0x1f ;  /* 0x0c401f0027057f89 */ /* 0x000ea200000e0000 */
[----:B------:R-:W-:Y:S01]  /*10280*/  MOV R15, R226 ;  /* 0x000000e2000f7202 */ /* 0x000fe20000000f00 */
[--C-:B------:R-:W-:Y:S01]  /*10290*/  FFMA.FTZ R4, R208, UR4, -R43.reuse ;  /* 0x00000004d0047c23 */ /* 0x100fe2000801082b */
[C---:B------:R-:W-:Y:S01]  /*102a0*/  FSETP.NEU.FTZ.AND P2, PT, R40.reuse, -INF , PT ;  /* 0xff8000002800780b */ /* 0x040fe20003f5d000 */
[----:B------:R-:W-:Y:S01]  /*102b0*/  FMUL.FTZ R64, R40, UR4 ;  /* 0x0000000428407c20 */ /* 0x000fe20008410000 */
[--C-:B------:R-:W-:Y:S01]  /*102c0*/  FFMA.FTZ R6, R206, UR4, -R43.reuse ;  /* 0x00000004ce067c23 */ /* 0x100fe2000801082b */
[----:B------:R3:W-:Y:S01]  /*102d0*/  MUFU.EX2 R174, R4 ;  /* 0x0000000400ae7308 */ /* 0x0007e20000000800 */
[--C-:B------:R-:W-:Y:S02]  /*102e0*/  FFMA.FTZ R7, R209, UR4, -R43.reuse ;  /* 0x00000004d1077c23 */ /* 0x100fe4000801082b */
[----:B------:R-:W-:Y:S02]  /*102f0*/  FSEL R64, R64, RZ, P2 ;  /* 0x000000ff40407208 */ /* 0x000fe40001000000 */
[----:B-1----:R-:W-:Y:S01]  /*10300*/  FMNMX.FTZ R0, R0, R2, !PT ;  /* 0x0000000200007209 */ /* 0x002fe20007810000 */
[--C-:B------:R-:W-:Y:S01]  /*10310*/  FFMA.FTZ R2, R177, UR4, -R43.reuse ;  /* 0x00000004b1027c23 */ /* 0x100fe2000801082b */
[--C-:B---3--:R-:W-:Y:S01]  /*10320*/  FFMA.FTZ R4, R216, UR4, -R43.reuse ;  /* 0x00000004d8047c23 */ /* 0x108fe2000801082b */
[----:B--2---:R-:W-:Y:S02]  /*10330*/  FMNMX.FTZ R39, R39, R5, !PT ;  /* 0x0000000527277209 */ /* 0x004fe40007810000 */
[----:B------:R1:W-:Y:S03]  /*10340*/  MUFU.EX2 R216, R2 ;  /* 0x0000000200d87308 */ /* 0x0003e60000000800 */
[----:B------:R-:W2:Y:S07]  /*10350*/  SHFL.BFLY PT, R5, R39, 0x1, 0x1f ;  /* 0x0c201f0027057f89 */ /* 0x000eae00000e0000 */
[----:B------:R3:W-:Y:S01]  /*10360*/  MUFU.EX2 R180, R4 ;  /* 0x0000000400b47308 */ /* 0x0007e20000000800 */
[----:B-1----:R-:W1:Y:S01]  /*10370*/  SHFL.BFLY PT, R2, R0, 0x1, 0x1f ;  /* 0x0c201f0000027f89 */ /* 0x002e6200000e0000 */
[--C-:B---3--:R-:W-:Y:S08]  /*10380*/  FFMA.FTZ R4, R207, UR4, -R64.reuse ;  /* 0x00000004cf047c23 */ /* 0x108ff00008010840 */
[----:B------:R3:W-:Y:S01]  /*10390*/  MUFU.EX2 R207, R7 ;  /* 0x0000000700cf7308 */ /* 0x0007e20000000800 */
[----:B--2---:R-:W-:Y:S01]  /*103a0*/  FMNMX.FTZ R39, R39, R5, !PT ;  /* 0x0000000527277209 */ /* 0x004fe20007810000 */
[----:B------:R-:W-:Y:S03]  /*103b0*/  FFMA.FTZ R5, R32, UR4, -R43 ;  /* 0x0000000420057c23 */ /* 0x000fe6000801082b */
[C---:B------:R-:W-:Y:S01]  /*103c0*/  FSETP.NEU.FTZ.AND P1, PT, R39.reuse, -INF , PT ;  /* 0xff8000002700780b */ /* 0x040fe20003f3d000 */
[----:B------:R-:W-:Y:S04]  /*103d0*/  FMUL.FTZ R65, R39, UR4 ;  /* 0x0000000427417c20 */ /* 0x000fe80008410000 */
[----:B------:R2:W-:Y:S01]  /*103e0*/  MUFU.EX2 R173, R4 ;  /* 0x0000000400ad7308 */ /* 0x0005e20000000800 */
[----:B------:R-:W-:Y:S02]  /*103f0*/  FSEL R65, R65, RZ, P1 ;  /* 0x000000ff41417208 */ /* 0x000fe40000800000 */
[----:B-1----:R-:W-:Y:S03]  /*10400*/  FMNMX.FTZ R38, R0, R2, !PT ;  /* 0x0000000200267209 */ /* 0x002fe60007810000 */
[----:B------:R-:W-:Y:S01]  /*10410*/  FFMA.FTZ R0, R218, UR4, -R65 ;  /* 0x00000004da007c23 */ /* 0x000fe20008010841 */
[----:B---3--:R-:W-:Y:S01]  /*10420*/  FFMA.FTZ R7, R36, UR4, -R43 ;  /* 0x0000000424077c23 */ /* 0x008fe2000801082b */
[C---:B------:R-:W-:Y:S01]  /*10430*/  FSETP.NEU.FTZ.AND P0, PT, R38.reuse, -INF , PT ;  /* 0xff8000002600780b */ /* 0x040fe20003f1d000 */
[----:B------:R-:W-:Y:S01]  /*10440*/  FMUL.FTZ R66, R38, UR4 ;  /* 0x0000000426427c20 */ /* 0x000fe20008410000 */
[----:B------:R1:W-:Y:S01]  /*10450*/  MUFU.EX2 R172, R0 ;  /* 0x0000000000ac7308 */ /* 0x0003e20000000800 */
[--C-:B------:R-:W-:Y:S03]  /*10460*/  FFMA.FTZ R2, R212, UR4, -R65.reuse ;  /* 0x00000004d4027c23 */ /* 0x100fe60008010841 */
[----:B------:R-:W-:Y:S01]  /*10470*/  FSEL R66, R66, RZ, P0 ;  /* 0x000000ff42427208 */ /* 0x000fe20000000000 */
[----:B--2---:R-:W-:Y:S05]  /*10480*/  FFMA.FTZ R4, R215, UR4, -R64 ;  /* 0x00000004d7047c23 */ /* 0x004fea0008010840 */
[----:B------:R2:W-:Y:S01]  /*10490*/  MUFU.EX2 R233, R7 ;  /* 0x0000000700e97308 */ /* 0x0005e20000000800 */
[--C-:B------:R-:W-:Y:S09]  /*104a0*/  FFMA.FTZ R126, R126, UR4, -R66.reuse ;  /* 0x000000047e7e7c23 */ /* 0x100ff20008010842 */
[----:B------:R3:W-:Y:S01]  /*104b0*/  MUFU.EX2 R181, R4 ;  /* 0x0000000400b57308 */ /* 0x0007e20000000800 */
[----:B-1----:R-:W-:Y:S09]  /*104c0*/  FFMA.FTZ R0, R217, UR4, -R65 ;  /* 0x00000004d9007c23 */ /* 0x002ff20008010841 */
[----:B------:R1:W-:Y:S01]  /*104d0*/  MUFU.EX2 R182, R0 ;  /* 0x0000000000b67308 */ /* 0x0003e20000000800 */
[--C-:B--2---:R-:W-:Y:S09]  /*104e0*/  FFMA.FTZ R7, R52, UR4, -R43.reuse ;  /* 0x0000000434077c23 */ /* 0x104ff2000801082b */
[----:B------:R2:W-:Y:S01]  /*104f0*/  MUFU.EX2 R239, R7 ;  /* 0x0000000700ef7308 */ /* 0x0005e20000000800 */
[--C-:B---3--:R-:W-:Y:S09]  /*10500*/  FFMA.FTZ R4, R168, UR4, -R43.reuse ;  /* 0x00000004a8047c23 */ /* 0x108ff2000801082b */
[----:B------:R3:W-:Y:S01]  /*10510*/  MUFU.EX2 R226, R4 ;  /* 0x0000000400e27308 */ /* 0x0007e20000000800 */
[----:B-1----:R-:W-:Y:S09]  /*10520*/  FFMA.FTZ R0, R211, UR4, -R66 ;  /* 0x00000004d3007c23 */ /* 0x002ff20008010842 */
[----:B------:R1:W-:Y:S01]  /*10530*/  MUFU.EX2 R127, R0 ;  /* 0x00000000007f7308 */ /* 0x0003e20000000800 */
[--C-:B--2---:R-:W-:Y:S09]  /*10540*/  FFMA.FTZ R7, R68, UR4, -R43.reuse ;  /* 0x0000000444077c23 */ /* 0x104ff2000801082b */
[----:B------:R2:W-:Y:S01]  /*10550*/  MUFU.EX2 R211, R6 ;  /* 0x0000000600d37308 */ /* 0x0005e20000000800 */
[----:B---3--:R-:W-:Y:S09]  /*10560*/  FFMA.FTZ R4, R169, UR4, -R64 ;  /* 0x00000004a9047c23 */ /* 0x008ff20008010840 */
[----:B------:R3:W-:Y:S01]  /*10570*/  MUFU.EX2 R215, R4 ;  /* 0x0000000400d77308 */ /* 0x0007e20000000800 */
[----:B-1----:R-:W-:Y:S09]  /*10580*/  FFMA.FTZ R0, R219, UR4, -R66 ;  /* 0x00000004db007c23 */ /* 0x002ff20008010842 */
[----:B------:R1:W4:Y:S01]  /*10590*/  MUFU.EX2 R169, R0 ;  /* 0x0000000000a97308 */ /* 0x0003220000000800 */
[--C-:B--2---:R-:W-:Y:S09]  /*105a0*/  FFMA.FTZ R6, R37, UR4, -R43.reuse ;  /* 0x0000000425067c23 */ /* 0x104ff2000801082b */
[----:B------:R2:W-:Y:S01]  /*105b0*/  MUFU.EX2 R240, R6 ;  /* 0x0000000600f07308 */ /* 0x0005e20000000800 */
[----:B---3--:R-:W-:Y:S09]  /*105c0*/  FFMA.FTZ R4, R176, UR4, -R64 ;  /* 0x00000004b0047c23 */ /* 0x008ff20008010840 */
[----:B------:R3:W-:Y:S01]  /*105d0*/  MUFU.EX2 R221, R4 ;  /* 0x0000000400dd7308 */ /* 0x0007e20000000800 */
[--C-:B-1----:R-:W-:Y:S09]  /*105e0*/  FFMA.FTZ R0, R214, UR4, -R66.reuse ;  /* 0x00000004d6007c23 */ /* 0x102ff20008010842 */
[----:B------:R1:W-:Y:S01]  /*105f0*/  MUFU.EX2 R175, R0 ;  /* 0x0000000000af7308 */ /* 0x0003e20000000800 */
[----:B--2---:R-:W-:Y:S09]  /*10600*/  FFMA.FTZ R6, R53, UR4, -R43 ;  /* 0x0000000435067c23 */ /* 0x004ff2000801082b */
[----:B------:R2:W-:Y:S01]  /*10610*/  MUFU.EX2 R244, R6 ;  /* 0x0000000600f47308 */ /* 0x0005e20000000800 */
[----:B---3--:R-:W-:Y:S09]  /*10620*/  FFMA.FTZ R4, R210, UR4, -R65 ;  /* 0x00000004d2047c23 */ /* 0x008ff20008010841 */
[----:B------:R3:W-:Y:S01]  /*10630*/  MUFU.EX2 R210, R2 ;  /* 0x0000000200d27308 */ /* 0x0007e20000000800 */
[----:B-1----:R-:W-:Y:S09]  /*10640*/  FFMA.FTZ R0, R213, UR4, -R66 ;  /* 0x00000004d5007c23 */ /* 0x002ff20008010842 */
[----:B------:R1:W-:Y:S01]  /*10650*/  MUFU.EX2 R208, R0 ;  /* 0x0000000000d07308 */ /* 0x0003e20000000800 */
[--C-:B--2---:R-:W-:Y:S09]  /*10660*/  FFMA.FTZ R6, R69, UR4, -R43.reuse ;  /* 0x0000000445067c23 */ /* 0x104ff2000801082b */
[----:B------:R2:W5:Y:S01]  /*10670*/  MUFU.EX2 R168, R4 ;  /* 0x0000000400a87308 */ /* 0x0005620000000800 */
[--C-:B---3--:R-:W-:Y:S09]  /*10680*/  FFMA.FTZ R2, R205, UR4, -R64.reuse ;  /* 0x00000004cd027c23 */ /* 0x108ff20008010840 */
[----:B------:R3:W-:Y:S01]  /*10690*/  MUFU.EX2 R183, R2 ;  /* 0x0000000200b77308 */ /* 0x0007e20000000800 */
[--C-:B-1----:R-:W-:Y:S09]  /*106a0*/  FFMA.FTZ R0, R179, UR4, -R64.reuse ;  /* 0x00000004b3007c23 */ /* 0x102ff20008010840 */
[----:B------:R1:W-:Y:S01]  /*106b0*/  MUFU.EX2 R206, R0 ;  /* 0x0000000000ce7308 */ /* 0x0003e20000000800 */
[--C-:B--2---:R-:W-:Y:S09]  /*106c0*/  FFMA.FTZ R4, R33, UR4, -R43.reuse ;  /* 0x0000000421047c23 */ /* 0x104ff2000801082b */
[----:B------:R2:W-:Y:S01]  /*106d0*/  MUFU.EX2 R219, R4 ;  /* 0x0000000400db7308 */ /* 0x0005e20000000800 */
[--C-:B---3--:R-:W-:Y:S09]  /*106e0*/  FFMA.FTZ R2, R26, UR4, -R64.reuse ;  /* 0x000000041a027c23 */ /* 0x108ff20008010840 */
[----:B------:R3:W-:Y:S01]  /*106f0*/  MUFU.EX2 R232, R2 ;  /* 0x0000000200e87308 */ /* 0x0007e20000000800 */
[--C-:B-1----:R-:W-:Y:S09]  /*10700*/  FFMA.FTZ R0, R34, UR4, -R64.reuse ;  /* 0x0000000422007c23 */ /* 0x102ff20008010840 */
[----:B------:R1:W-:Y:S01]  /*10710*/  MUFU.EX2 R209, R0 ;  /* 0x0000000000d17308 */ /* 0x0003e20000000800 */
[--C-:B--2---:R-:W-:Y:S01]  /*10720*/  FFMA.FTZ R4, R49, UR4, -R43.reuse ;  /* 0x0000000431047c23 */ /* 0x104fe2000801082b */
[----:B----4-:R-:W-:Y:S08]  /*10730*/  F2FP.BF16.F32.PACK_AB R49, R169, R127 ;  /* 0x0000007fa931723e */ /* 0x010ff000000010ff */
[----:B------:R2:W-:Y:S01]  /*10740*/  MUFU.EX2 R251, R4 ;  /* 0x0000000400fb7308 */ /* 0x0005e20000000800 */
[--C-:B---3--:R-:W-:Y:S09]  /*10750*/  FFMA.FTZ R2, R54, UR4, -R64.reuse ;  /* 0x0000000436027c23 */ /* 0x108ff20008010840 */
[----:B------:R3:W-:Y:S01]  /*10760*/  MUFU.EX2 R238, R2 ;  /* 0x0000000200ee7308 */ /* 0x0007e20000000800 */
[--C-:B-1----:R-:W-:Y:S09]  /*10770*/  FFMA.FTZ R0, R35, UR4, -R64.reuse ;  /* 0x0000000423007c23 */ /* 0x102ff20008010840 */
[----:B------:R1:W-:Y:S01]  /*10780*/  MUFU.EX2 R227, R0 ;  /* 0x0000000000e37308 */ /* 0x0003e20000000800 */
[----:B--2---:R-:W-:Y:S09]  /*10790*/  FFMA.FTZ R4, R19, UR4, -R43 ;  /* 0x0000000413047c23 */ /* 0x004ff2000801082b */
[----:B------:R2:W4:Y:S01]  /*107a0*/  MUFU.EX2 R14, R4 ;  /* 0x00000004000e7308 */ /* 0x0005220000000800 */
[--C-:B---3--:R-:W-:Y:S09]  /*107b0*/  FFMA.FTZ R2, R70, UR4, -R64.reuse ;  /* 0x0000000446027c23 */ /* 0x108ff20008010840 */
[----:B------:R3:W-:Y:S01]  /*107c0*/  MUFU.EX2 R32, R2 ;  /* 0x0000000200207308 */ /* 0x0007e20000000800 */
[----:B-1----:R-:W-:Y:S09]  /*107d0*/  FFMA.FTZ R0, R171, UR4, -R65 ;  /* 0x00000004ab007c23 */ /* 0x002ff20008010841 */
[----:B------:R1:W-:Y:S01]  /*107e0*/  MUFU.EX2 R176, R0 ;  /* 0x0000000000b07308 */ /* 0x0003e20000000800 */
[----:B--2---:R-:W-:Y:S09]  /*107f0*/  FFMA.FTZ R4, R81, UR4, -R43 ;  /* 0x0000000451047c23 */ /* 0x004ff2000801082b */
[----:B------:R2:W-:Y:S01]  /*10800*/  MUFU.EX2 R12, R4 ;  /* 0x00000004000c7308 */ /* 0x0005e20000000800 */
[----:B---3--:R-:W-:Y:S01]  /*10810*/  FFMA.FTZ R2, R86, UR4, -R64 ;  /* 0x0000000456027c23 */ /* 0x008fe20008010840 */
[----:B------:R-:W-:Y:S08]  /*10820*/  FFMA.FTZ R86, R122, UR4, -R66 ;  /* 0x000000047a567c23 */ /* 0x000ff00008010842 */
[----:B------:R3:W-:Y:S01]  /*10830*/  MUFU.EX2 R213, R5 ;  /* 0x0000000500d57308 */ /* 0x0007e20000000800 */
[----:B-1----:R-:W-:Y:S09]  /*10840*/  FFMA.FTZ R0, R170, UR4, -R65 ;  /* 0x00000004aa007c23 */ /* 0x002ff20008010841 */
[----:B------:R1:W-:Y:S01]  /*10850*/  MUFU.EX2 R179, R0 ;  /* 0x0000000000b37308 */ /* 0x0003e20000000800 */
[--C-:B--2---:R-:W-:Y:S09]  /*10860*/  FFMA.FTZ R4, R85, UR4, -R43.reuse ;  /* 0x0000000455047c23 */ /* 0x104ff2000801082b */
[----:B------:R2:W-:Y:S01]  /*10870*/  MUFU.EX2 R70, R4 ;  /* 0x0000000400467308 */ /* 0x0005e20000000800 */
[----:B---3--:R-:W-:Y:S01]  /*10880*/  FFMA.FTZ R5, R48, UR4, -R43 ;  /* 0x0000000430057c23 */ /* 0x008fe2000801082b */
[----:B-----5:R-:W-:Y:S08]  /*10890*/  F2FP.BF16.F32.PACK_AB R48, R172, R168 ;  /* 0x000000a8ac30723e */ /* 0x020ff000000010ff */
[----:B------:R3:W-:Y:S01]  /*108a0*/  MUFU.EX2 R245, R5 ;  /* 0x0000000500f57308 */ /* 0x0007e20000000800 */
[----:B-1----:R-:W-:Y:S09]  /*108b0*/  FFMA.FTZ R0, R28, UR4, -R65 ;  /* 0x000000041c007c23 */ /* 0x002ff20008010841 */
[----:B------:R1:W-:Y:S01]  /*108c0*/  MUFU.EX2 R205, R0 ;  /* 0x0000000000cd7308 */ /* 0x0003e20000000800 */
[----:B--2---:R-:W-:Y:S01]  /*108d0*/  FFMA.FTZ R4, R87, UR4, -R64 ;  /* 0x0000000457047c23 */ /* 0x004fe20008010840 */
[--C-:B------:R-:W-:Y:S08]  /*108e0*/  FFMA.FTZ R87, R123, UR4, -R66.reuse ;  /* 0x000000047b577c23 */ /* 0x100ff00008010842 */
[----:B------:R-:W-:Y:S01]  /*108f0*/  MUFU.EX2 R33, R7 ;  /* 0x0000000700217308 */ /* 0x000fe20000000800 */
[----:B---3--:R-:W-:Y:S09]  /*10900*/  FFMA.FTZ R5, R20, UR4, -R43 ;  /* 0x0000000414057c23 */ /* 0x008ff2000801082b */
[----:B------:R2:W-:Y:S01]  /*10910*/  MUFU.EX2 R16, R5 ;  /* 0x0000000500107308 */ /* 0x0005e20000000800 */
[----:B-1----:R-:W-:Y:S09]  /*10920*/  FFMA.FTZ R0, R29, UR4, -R65 ;  /* 0x000000041d007c23 */ /* 0x002ff20008010841 */
[----:B------:R1:W-:Y:S10]  /*10930*/  MUFU.EX2 R214, R0 ;  /* 0x0000000000d67308 */ /* 0x0003f40000000800 */
[----:B------:R-:W-:Y:S01]  /*10940*/  MUFU.EX2 R69, R4 ;  /* 0x0000000400457308 */ /* 0x000fe20000000800 */
[--C-:B--2---:R-:W-:Y:S01]  /*10950*/  FFMA.FTZ R5, R80, UR4, -R43.reuse ;  /* 0x0000000450057c23 */ /* 0x104fe2000801082b */
[----:B----4-:R-:W-:Y:S08]  /*10960*/  MOV R80, R14 ;  /* 0x0000000e00507202 */ /* 0x010ff00000000f00 */
[----:B------:R2:W-:Y:S01]  /*10970*/  MUFU.EX2 R28, R5 ;  /* 0x00000005001c7308 */ /* 0x0005e20000000800 */
[--C-:B-1----:R-:W-:Y:S09]  /*10980*/  FFMA.FTZ R0, R178, UR4, -R66.reuse ;  /* 0x00000004b2007c23 */ /* 0x102ff20008010842 */
[----:B------:R1:W-:Y:S01]  /*10990*/  MUFU.EX2 R170, R0 ;  /* 0x0000000000aa7308 */ /* 0x0003e20000000800 */
[----:B--2---:R-:W-:Y:S01]  /*109a0*/  FFMA.FTZ R5, R84, UR4, -R43 ;  /* 0x0000000454057c23 */ /* 0x004fe2000801082b */
[--C-:B-1----:R-:W-:Y:S08]  /*109b0*/  FFMA.FTZ R0, R27, UR4, -R66.reuse ;  /* 0x000000041b007c23 */ /* 0x102ff00008010842 */
[----:B------:R1:W-:Y:S02]  /*109c0*/  MUFU.EX2 R171, R0 ;  /* 0x0000000000ab7308 */ /* 0x0003e40000000800 */
[--C-:B-1----:R-:W-:Y:S08]  /*109d0*/  FFMA.FTZ R0, R30, UR4, -R66.reuse ;  /* 0x000000041e007c23 */ /* 0x102ff00008010842 */
[----:B------:R1:W-:Y:S02]  /*109e0*/  MUFU.EX2 R177, R0 ;  /* 0x0000000000b17308 */ /* 0x0003e40000000800 */
[----:B-1----:R-:W-:Y:S08]  /*109f0*/  FFMA.FTZ R0, R31, UR4, -R66 ;  /* 0x000000041f007c23 */ /* 0x002ff00008010842 */
[----:B------:R-:W-:Y:S10]  /*10a00*/  MUFU.EX2 R31, R6 ;  /* 0x00000006001f7308 */ /* 0x000ff40000000800 */
[----:B------:R1:W-:Y:S02]  /*10a10*/  MUFU.EX2 R212, R0 ;  /* 0x0000000000d47308 */ /* 0x0003e40000000800 */
[--C-:B-1----:R-:W-:Y:S08]  /*10a20*/  FFMA.FTZ R0, R25, UR4, -R64.reuse ;  /* 0x0000000419007c23 */ /* 0x102ff00008010840 */
[----:B------:R1:W-:Y:S02]  /*10a30*/  MUFU.EX2 R241, R0 ;  /* 0x0000000000f17308 */ /* 0x0003e40000000800 */
[--C-:B-1----:R-:W-:Y:S01]  /*10a40*/  FFMA.FTZ R0, R50, UR4, -R64.reuse ;  /* 0x0000000432007c23 */ /* 0x102fe20008010840 */
[----:B------:R-:W-:Y:S07]  /*10a50*/  F2FP.BF16.F32.PACK_AB R50, R210, R182 ;  /* 0x000000b6d232723e */ /* 0x000fee00000010ff */
[----:B------:R1:W-:Y:S02]  /*10a60*/  MUFU.EX2 R243, R0 ;  /* 0x0000000000f37308 */ /* 0x0003e40000000800 */
[----:B-1----:R-:W-:Y:S01]  /*10a70*/  FFMA.FTZ R0, R51, UR4, -R64 ;  /* 0x0000000433007c23 */ /* 0x002fe20008010840 */
[----:B------:R-:W-:Y:S07]  /*10a80*/  F2FP.BF16.F32.PACK_AB R51, R208, R175 ;  /* 0x000000afd033723e */ /* 0x000fee00000010ff */
[----:B------:R1:W-:Y:S02]  /*10a90*/  MUFU.EX2 R248, R0 ;  /* 0x0000000000f87308 */ /* 0x0003e40000000800 */
[--C-:B-1----:R-:W-:Y:S08]  /*10aa0*/  FFMA.FTZ R0, R22, UR4, -R65.reuse ;  /* 0x0000000416007c23 */ /* 0x102ff00008010841 */
[----:B------:R1:W-:Y:S02]  /*10ab0*/  MUFU.EX2 R218, R0 ;  /* 0x0000000000da7308 */ /* 0x0003e40000000800 */
[--C-:B-1----:R-:W-:Y:S08]  /*10ac0*/  FFMA.FTZ R0, R21, UR4, -R65.reuse ;  /* 0x0000000415007c23 */ /* 0x102ff00008010841 */
[----:B------:R1:W-:Y:S02]  /*10ad0*/  MUFU.EX2 R231, R0 ;  /* 0x0000000000e77308 */ /* 0x0003e40000000800 */
[--C-:B-1----:R-:W-:Y:S01]  /*10ae0*/  FFMA.FTZ R0, R44, UR4, -R65.reuse ;  /* 0x000000042c007c23 */ /* 0x102fe20008010841 */
[----:B------:R-:W-:Y:S07]  /*10af0*/  F2FP.BF16.F32.PACK_AB R44, R180, R174 ;  /* 0x000000aeb42c723e */ /* 0x000fee00000010ff */
[----:B------:R1:W-:Y:S02]  /*10b00*/  MUFU.EX2 R237, R0 ;  /* 0x0000000000ed7308 */ /* 0x0003e40000000800 */
[--C-:B-1----:R-:W-:Y:S01]  /*10b10*/  FFMA.FTZ R0, R45, UR4, -R65.reuse ;  /* 0x000000042d007c23 */ /* 0x102fe20008010841 */
[----:B------:R-:W-:Y:S07]  /*10b20*/  F2FP.BF16.F32.PACK_AB R45, R181, R173 ;  /* 0x000000adb52d723e */ /* 0x000fee00000010ff */
[----:B------:R1:W-:Y:S02]  /*10b30*/  MUFU.EX2 R242, R0 ;  /* 0x0000000000f27308 */ /* 0x0003e40000000800 */
[--C-:B-1----:R-:W-:Y:S02]  /*10b40*/  FFMA.FTZ R0, R24, UR4, -R66.reuse ;  /* 0x0000000418007c23 */ /* 0x102fe40008010842 */
[----:B------:R-:W1:Y:S06]  /*10b50*/  LDSM.16.MT88.4 R24, [R184+0x4000] ;  /* 0x00400000b818783b */ /* 0x000e6c0000004200 */
[----:B------:R2:W-:Y:S02]  /*10b60*/  MUFU.EX2 R178, R0 ;  /* 0x0000000000b27308 */ /* 0x0005e40000000800 */
[--C-:B--2---:R-:W-:Y:S08]  /*10b70*/  FFMA.FTZ R0, R23, UR4, -R66.reuse ;  /* 0x0000000417007c23 */ /* 0x104ff00008010842 */
[----:B------:R2:W-:Y:S02]  /*10b80*/  MUFU.EX2 R229, R0 ;  /* 0x0000000000e57308 */ /* 0x0005e40000000800 */
[--C-:B--2---:R-:W-:Y:S01]  /*10b90*/  FFMA.FTZ R0, R46, UR4, -R66.reuse ;  /* 0x000000042e007c23 */ /* 0x104fe20008010842 */
[----:B------:R-:W-:Y:S07]  /*10ba0*/  F2FP.BF16.F32.PACK_AB R46, R226, R216 ;  /* 0x000000d8e22e723e */ /* 0x000fee00000010ff */
[----:B------:R2:W-:Y:S02]  /*10bb0*/  MUFU.EX2 R230, R0 ;  /* 0x0000000000e67308 */ /* 0x0005e40000000800 */
[----:B--2---:R-:W-:Y:S01]  /*10bc0*/  FFMA.FTZ R0, R47, UR4, -R66 ;  /* 0x000000042f007c23 */ /* 0x004fe20008010842 */
[----:B------:R-:W-:Y:S07]  /*10bd0*/  F2FP.BF16.F32.PACK_AB R47, R221, R215 ;  /* 0x000000d7dd2f723e */ /* 0x000fee00000010ff */
[----:B------:R2:W-:Y:S02]  /*10be0*/  MUFU.EX2 R235, R0 ;  /* 0x0000000000eb7308 */ /* 0x0005e40000000800 */
[--C-:B--2---:R-:W-:Y:S02]  /*10bf0*/  FFMA.FTZ R0, R55, UR4, -R64.reuse ;  /* 0x0000000437007c23 */ /* 0x104fe40008010840 */
[----:B------:R-:W2:Y:S06]  /*10c00*/  LDSM.16.MT88.4 R52, [R185+0x4000] ;  /* 0x00400000b934783b */ /* 0x000eac0000004200 */
[----:B------:R3:W-:Y:S02]  /*10c10*/  MUFU.EX2 R247, R0 ;  /* 0x0000000000f77308 */ /* 0x0007e40000000800 */
[--C-:B---3--:R-:W-:Y:S08]  /*10c20*/  FFMA.FTZ R0, R18, UR4, -R64.reuse ;  /* 0x0000000412007c23 */ /* 0x108ff00008010840 */
[----:B------:R3:W-:Y:S02]  /*10c30*/  MUFU.EX2 R35, R0 ;  /* 0x0000000000237308 */ /* 0x0007e40000000800 */
[----:B---3--:R-:W-:Y:S08]  /*10c40*/  FFMA.FTZ R0, R67, UR4, -R64 ;  /* 0x0000000443007c23 */ /* 0x008ff00008010840 */
[----:B------:R3:W4:Y:S02]  /*10c50*/  MUFU.EX2 R13, R0 ;  /* 0x00000000000d7308 */ /* 0x0007240000000800 */
[--C-:B---3--:R-:W-:Y:S01]  /*10c60*/  FFMA.FTZ R0, R56, UR4, -R65.reuse ;  /* 0x0000000438007c23 */ /* 0x108fe20008010841 */
[----:B----4-:R-:W-:Y:S07]  /*10c70*/  MOV R81, R13 ;  /* 0x0000000d00517202 */ /* 0x010fee0000000f00 */
[----:B------:R3:W-:Y:S02]  /*10c80*/  MUFU.EX2 R228, R0 ;  /* 0x0000000000e47308 */ /* 0x0007e40000000800 */
[--C-:B---3--:R-:W-:Y:S08]  /*10c90*/  FFMA.FTZ R0, R57, UR4, -R65.reuse ;  /* 0x0000000439007c23 */ /* 0x108ff00008010841 */
[----:B------:R3:W-:Y:S02]  /*10ca0*/  MUFU.EX2 R236, R0 ;  /* 0x0000000000ec7308 */ /* 0x0007e40000000800 */
[--C-:B---3--:R-:W-:Y:S08]  /*10cb0*/  FFMA.FTZ R0, R60, UR4, -R65.reuse ;  /* 0x000000043c007c23 */ /* 0x108ff00008010841 */
[----:B------:R3:W4:Y:S02]  /*10cc0*/  MUFU.EX2 R10, R0 ;  /* 0x00000000000a7308 */ /* 0x0007240000000800 */
[--C-:B---3--:R-:W-:Y:S01]  /*10cd0*/  FFMA.FTZ R0, R61, UR4, -R65.reuse ;  /* 0x000000043d007c23 */ /* 0x108fe20008010841 */
[----:B------:R-:W-:Y:S07]  /*10ce0*/  MOV R61, R16 ;  /* 0x00000010003d7202 */ /* 0x000fee0000000f00 */
[----:B------:R3:W5:Y:S02]  /*10cf0*/  MUFU.EX2 R11, R0 ;  /* 0x00000000000b7308 */ /* 0x0007640000000800 */
[--C-:B---3--:R-:W-:Y:S08]  /*10d00*/  FFMA.FTZ R0, R58, UR4, -R66.reuse ;  /* 0x000000043a007c23 */ /* 0x108ff00008010842 */
[----:B------:R3:W-:Y:S02]  /*10d10*/  MUFU.EX2 R217, R0 ;  /* 0x0000000000d97308 */ /* 0x0007e40000000800 */
[--C-:B---3--:R-:W-:Y:S02]  /*10d20*/  FFMA.FTZ R0, R59, UR4, -R66.reuse ;  /* 0x000000043b007c23 */ /* 0x108fe40008010842 */
[----:B------:R-:W3:Y:S06]  /*10d30*/  LDSM.16.MT88.4 R56, [R184+0x4400] ;  /* 0x00440000b838783b */ /* 0x000eec0000004200 */
[----:B------:R1:W-:Y:S02]  /*10d40*/  MUFU.EX2 R234, R0 ;  /* 0x0000000000ea7308 */ /* 0x0003e40000000800 */
[--C-:B-1----:R-:W-:Y:S01]  /*10d50*/  FFMA.FTZ R0, R62, UR4, -R66.reuse ;  /* 0x000000043e007c23 */ /* 0x102fe20008010842 */
[----:B------:R-:W-:Y:S07]  /*10d60*/  MOV R62, R15 ;  /* 0x0000000f003e7202 */ /* 0x000fee0000000f00 */
[----:B------:R1:W-:Y:S02]  /*10d70*/  MUFU.EX2 R250, R0 ;  /* 0x0000000000fa7308 */ /* 0x0003e40000000800 */
[----:B-1----:R-:W-:Y:S08]  /*10d80*/  FFMA.FTZ R0, R63, UR4, -R66 ;  /* 0x000000043f007c23 */ /* 0x002ff00008010842 */
[----:B------:R1:W-:Y:S02]  /*10d90*/  MUFU.EX2 R34, R0 ;  /* 0x0000000000227308 */ /* 0x0003e40000000800 */
[--C-:B-1----:R-:W-:Y:S08]  /*10da0*/  FFMA.FTZ R0, R71, UR4, -R64.reuse ;  /* 0x0000000447007c23 */ /* 0x102ff00008010840 */
[----:B------:R-:W-:Y:S10]  /*10db0*/  MUFU.EX2 R71, R2 ;  /* 0x0000000200477308 */ /* 0x000ff40000000800 */
[----:B------:R1:W-:Y:S02]  /*10dc0*/  MUFU.EX2 R30, R0 ;  /* 0x00000000001e7308 */ /* 0x0003e40000000800 */
[--C-:B-1----:R-:W-:Y:S01]  /*10dd0*/  FFMA.FTZ R0, R82, UR4, -R64.reuse ;  /* 0x0000000452007c23 */ /* 0x102fe20008010840 */
[----:B----4-:R-:W-:Y:S07]  /*10de0*/  MOV R82, R10 ;  /* 0x0000000a00527202 */ /* 0x010fee0000000f00 */
[----:B------:R1:W-:Y:S02]  /*10df0*/  MUFU.EX2 R60, R0 ;  /* 0x00000000003c7308 */ /* 0x0003e40000000800 */
[----:B-1----:R-:W-:Y:S01]  /*10e00*/  FFMA.FTZ R0, R83, UR4, -R64 ;  /* 0x0000000453007c23 */ /* 0x002fe20008010840 */
[----:B-----5:R-:W-:Y:S07]  /*10e10*/  MOV R83, R11 ;  /* 0x0000000b00537202 */ /* 0x020fee0000000f00 */
[----:B------:R1:W-:Y:S02]  /*10e20*/  MUFU.EX2 R23, R0 ;  /* 0x0000000000177308 */ /* 0x0003e40000000800 */
[--C-:B-1----:R-:W-:Y:S08]  /*10e30*/  FFMA.FTZ R0, R72, UR4, -R65.reuse ;  /* 0x0000000448007c23 */ /* 0x102ff00008010841 */
[----:B------:R1:W-:Y:S02]  /*10e40*/  MUFU.EX2 R252, R0 ;  /* 0x0000000000fc7308 */ /* 0x0003e40000000800 */
[--C-:B-1----:R-:W-:Y:S01]  /*10e50*/  FFMA.FTZ R0, R73, UR4, -R65.reuse ;  /* 0x0000000449007c23 */ /* 0x102fe20008010841 */
[----:B------:R-:W-:Y:S07]  /*10e60*/  MOV R73, R12 ;  /* 0x0000000c00497202 */ /* 0x000fee0000000f00 */
[----:B------:R1:W-:Y:S02]  /*10e70*/  MUFU.EX2 R29, R0 ;  /* 0x00000000001d7308 */ /* 0x0003e40000000800 */
[--C-:B-1----:R-:W-:Y:S08]  /*10e80*/  FFMA.FTZ R0, R76, UR4, -R65.reuse ;  /* 0x000000044c007c23 */ /* 0x102ff00008010841 */
[----:B------:R1:W-:Y:S02]  /*10e90*/  MUFU.EX2 R63, R0 ;  /* 0x00000000003f7308 */ /* 0x0003e40000000800 */
[--C-:B-1----:R-:W-:Y:S08]  /*10ea0*/  FFMA.FTZ R0, R77, UR4, -R65.reuse ;  /* 0x000000044d007c23 */ /* 0x102ff00008010841 */
[----:B------:R-:W-:Y:S10]  /*10eb0*/  MUFU.EX2 R77, R5 ;  /* 0x00000005004d7308 */ /* 0x000ff40000000800 */
[----:B------:R1:W-:Y:S02]  /*10ec0*/  MUFU.EX2 R17, R0 ;  /* 0x0000000000117308 */ /* 0x0003e40000000800 */
[----:B-1----:R-:W-:Y:S01]  /*10ed0*/  FFMA.FTZ R0, R74, UR4, -R66 ;  /* 0x000000044a007c23 */ /* 0x002fe20008010842 */
[----:B------:R-:W-:Y:S07]  /*10ee0*/  FFMA.FTZ R74, R130, UR4, -R64 ;  /* 0x00000004824a7c23 */ /* 0x000fee0008010840 */
[----:B------:R1:W-:Y:S10]  /*10ef0*/  MUFU.EX2 R246, R0 ;  /* 0x0000000000f67308 */ /* 0x0003f40000000800 */
[----:B------:R-:W-:Y:S01]  /*10f00*/  MUFU.EX2 R74, R74 ;  /* 0x0000004a004a7308 */ /* 0x000fe20000000800 */
[--C-:B-1----:R-:W-:Y:S01]  /*10f10*/  FFMA.FTZ R0, R75, UR4, -R66.reuse ;  /* 0x000000044b007c23 */ /* 0x102fe20008010842 */
[--C-:B------:R-:W-:Y:S08]  /*10f20*/  FFMA.FTZ R75, R120, UR4, -R65.reuse ;  /* 0x00000004784b7c23 */ /* 0x100ff00008010841 */
[----:B------:R1:W-:Y:S02]  /*10f30*/  MUFU.EX2 R249, R0 ;  /* 0x0000000000f97308 */ /* 0x0003e40000000800 */
[--C-:B-1----:R-:W-:Y:S01]  /*10f40*/  FFMA.FTZ R0, R78, UR4, -R66.reuse ;  /* 0x000000044e007c23 */ /* 0x102fe20008010842 */
[----:B------:R-:W-:Y:S07]  /*10f50*/  FFMA.FTZ R78, R121, UR4, -R65 ;  /* 0x00000004794e7c23 */ /* 0x000fee0008010841 */
[----:B------:R1:W-:Y:S02]  /*10f60*/  MUFU.EX2 R72, R0 ;  /* 0x0000000000487308 */ /* 0x0003e40000000800 */
[----:B-1----:R-:W-:Y:S08]  /*10f70*/  FFMA.FTZ R0, R79, UR4, -R66 ;  /* 0x000000044f007c23 */ /* 0x002ff00008010842 */
[----:B------:R1:W-:Y:S02]  /*10f80*/  MUFU.EX2 R8, R0 ;  /* 0x0000000000087308 */ /* 0x0003e40000000800 */
[----:B-1----:R-:W-:Y:S05]  /*10f90*/  FSEL R0, R41, RZ, P3 ;  /* 0x000000ff29007208 */ /* 0x002fea0001800000 */
[----:B------:R-:W-:Y:S01]  /*10fa0*/  FADD.FTZ R2, -R0, R3 ;  /* 0x0000000300027221 */ /* 0x000fe20000010100 */
[----:B------:R-:W-:Y:S02]  /*10fb0*/  FSEL R0, R40, RZ, P2 ;  /* 0x000000ff28007208 */ /* 0x000fe40001000000 */
[----:B------:R-:W-:Y:S01]  /*10fc0*/  FSEL R3, R39, RZ, P1 ;  /* 0x000000ff27037208 */ /* 0x000fe20000800000 */
[----:B------:R-:W-:Y:S02]  /*10fd0*/  FMUL.FTZ R2, R2, UR4 ;  /* 0x0000000402027c20 */ /* 0x000fe40008410000 */
[----:B------:R-:W-:Y:S02]  /*10fe0*/  FADD.FTZ R0, -R0, R132 ;  /* 0x0000008400007221 */ /* 0x000fe40000010100 */
[----:B------:R1:W4:Y:S01]  /*10ff0*/  MUFU.EX2 R37, R2 ;  /* 0x0000000200257308 */ /* 0x0003220000000800 */
[----:B------:R-:W-:Y:S01]  /*11000*/  FADD.FTZ R3, -R3, R133 ;  /* 0x0000008503037221 */ /* 0x000fe20000010100 */
[----:B-1----:R-:W-:Y:S01]  /*11010*/  FMUL.FTZ R2, R0, UR4 ;  /* 0x0000000400027c20 */ /* 0x002fe20008410000 */
[C---:B----4-:R-:W-:Y:S01]  /*11020*/  FMUL.FTZ R21, R37.reuse, R153 ;  /* 0x0000009925157220 */ /* 0x050fe20000410000 */
[----:B------:R-:W-:Y:S01]  /*11030*/  FSEL R0, R38, RZ, P0 ;  /* 0x000000ff26007208 */ /* 0x000fe20000000000 */
[C---:B------:R-:W-:Y:S05]  /*11040*/  FMUL.FTZ R20, R37.reuse, R152 ;  /* 0x0000009825147220 */ /* 0x040fea0000410000 */
[----:B------:R1:W4:Y:S01]  /*11050*/  MUFU.EX2 R36, R2 ;  /* 0x0000000200247308 */ /* 0x0003220000000800 */
[C---:B------:R-:W-:Y:S01]  /*11060*/  FMUL.FTZ R4, R37.reuse, R140 ;  /* 0x0000008c25047220 */ /* 0x040fe20000410000 */
[C---:B------:R-:W-:Y:S01]  /*11070*/  FMUL.FTZ R5, R37.reuse, R141 ;  /* 0x0000008d25057220 */ /* 0x040fe20000410000 */
[----:B------:R-:W-:Y:S01]  /*11080*/  FADD.FTZ R0, -R0, R134 ;  /* 0x0000008600007221 */ /* 0x000fe20000010100 */
[----:B------:R-:W-:Y:S01]  /*11090*/  FMUL.FTZ R16, R37, R144 ;  /* 0x0000009025107220 */ /* 0x000fe20000410000 */
[----:B------:R-:W-:Y:S01]  /*110a0*/  MOV R140, R71 ;  /* 0x00000047008c7202 */ /* 0x000fe20000000f00 */
[----:B------:R-:W-:Y:S01]  /*110b0*/  FFMA.FTZ R71, R118, UR4, -R64 ;  /* 0x0000000476477c23 */ /* 0x000fe20008010840 */
[----:B------:R-:W-:Y:S01]  /*110c0*/  FMUL.FTZ R0, R0, UR4 ;  /* 0x0000000400007c20 */ /* 0x000fe20008410000 */
[----:B------:R-:W-:Y:S01]  /*110d0*/  MOV R141, R70 ;  /* 0x00000046008d7202 */ /* 0x000fe20000000f00 */
[--C-:B------:R-:W-:Y:S03]  /*110e0*/  FFMA.FTZ R70, R117, UR4, -R43.reuse ;  /* 0x0000000475467c23 */ /* 0x100fe6000801082b */
[----:B------:R-:W-:Y:S01]  /*110f0*/  MUFU.EX2 R71, R71 ;  /* 0x0000004700477308 */ /* 0x000fe20000000800 */
[----:B-1----:R-:W-:Y:S01]  /*11100*/  FMUL.FTZ R2, R3, UR4 ;  /* 0x0000000403027c20 */ /* 0x002fe20008410000 */
[--C-:B------:R-:W-:Y:S01]  /*11110*/  FFMA.FTZ R3, R96, UR4, -R43.reuse ;  /* 0x0000000460037c23 */ /* 0x100fe2000801082b */
[C---:B----4-:R-:W-:Y:S01]  /*11120*/  FMUL.FTZ R6, R36.reuse, R142 ;  /* 0x0000008e24067220 */ /* 0x050fe20000410000 */
[----:B------:R-:W-:Y:S06]  /*11130*/  MOV R142, R8 ;  /* 0x00000008008e7202 */ /* 0x000fec0000000f00 */
[----:B------:R-:W1:Y:S01]  /*11140*/  MUFU.EX2 R0, R0 ;  /* 0x0000000000007308 */ /* 0x000e620000000800 */
[C---:B------:R-:W-:Y:S01]  /*11150*/  FMUL.FTZ R7, R36.reuse, R143 ;  /* 0x0000008f24077220 */ /* 0x040fe20000410000 */
[C---:B------:R-:W-:Y:S01]  /*11160*/  FMUL.FTZ R18, R36.reuse, R146 ;  /* 0x0000009224127220 */ /* 0x040fe20000410000 */
[----:B------:R-:W-:Y:S01]  /*11170*/  MOV R146, R82 ;  /* 0x0000005200927202 */ /* 0x000fe20000000f00 */
[C---:B------:R-:W-:Y:S01]  /*11180*/  FMUL.FTZ R19, R36.reuse, R147 ;  /* 0x0000009324137220 */ /* 0x040fe20000410000 */
[----:B------:R-:W-:Y:S01]  /*11190*/  MOV R147, R35 ;  /* 0x0000002300937202 */ /* 0x000fe20000000f00 */
[C---:B------:R-:W-:Y:S01]  /*111a0*/  FMUL.FTZ R22, R36.reuse, R154 ;  /* 0x0000009a24167220 */ /* 0x040fe20000410000 */
[C---:B------:R-:W-:Y:S01]  /*111b0*/  FMUL.FTZ R35, R36.reuse, R163 ;  /* 0x000000a324237220 */ /* 0x040fe20000410000 */
[-C--:B------:R-:W-:Y:S02]  /*111c0*/  HMMA.16816.F32.BF16 R4, R44, R24.reuse, R4 ;  /* 0x000000182c04723c */ /* 0x080fe40000041804 */
[----:B------:R4:W-:Y:S03]  /*111d0*/  MUFU.EX2 R68, R3 ;  /* 0x0000000300447308 */ /* 0x0009e60000000800 */
[----:B------:R-:W-:Y:S01]  /*111e0*/  MOV R143, R17 ;  /* 0x00000011008f7202 */ /* 0x000fe20000000f00 */
[----:B------:R-:W-:Y:S01]  /*111f0*/  FMUL.FTZ R17, R37, R145 ;  /* 0x0000009125117220 */ /* 0x000fe20000410000 */
[----:B------:R-:W-:Y:S01]  /*11200*/  MOV R154, R23 ;  /* 0x00000017009a7202 */ /* 0x000fe20000000f00 */
[----:B------:R-:W-:Y:S04]  /*11210*/  FMUL.FTZ R23, R36, R155 ;  /* 0x0000009b24177220 */ /* 0x000fe80000410000 */
[----:B------:R-:W5:Y:S01]  /*11220*/  MUFU.EX2 R2, R2 ;  /* 0x0000000200027308 */ /* 0x000f620000000800 */
[C---:B-1----:R-:W-:Y:S01]  /*11230*/  FMUL.FTZ R14, R0.reuse, R150 ;  /* 0x00000096000e7220 */ /* 0x042fe20000410000 */
[C---:B------:R-:W-:Y:S01]  /*11240*/  FMUL.FTZ R10, R0.reuse, R138 ;  /* 0x0000008a000a7220 */ /* 0x040fe20000410000 */
[----:B------:R-:W3:Y:S01]  /*11250*/  LDL.LU R150, [R1+0x68] ;  /* 0x0000680001967983 */ /* 0x000ee20000300800 */
[C---:B------:R-:W-:Y:S01]  /*11260*/  FMUL.FTZ R11, R0.reuse, R139 ;  /* 0x0000008b000b7220 */ /* 0x040fe20000410000 */
[----:B------:R-:W-:Y:S01]  /*11270*/  FMUL.FTZ R15, R0, R151 ;  /* 0x00000097000f7220 */ /* 0x000fe20000410000 */
[----:B------:R-:W-:Y:S01]  /*11280*/  MOV R155, R73 ;  /* 0x00000049009b7202 */ /* 0x000fe20000000f00 */
[----:B------:R-:W3:Y:S01]  /*11290*/  LDL.LU R79, [R1+0x6c] ;  /* 0x00006c00014f7983 */ /* 0x000ee20000300800 */
[--C-:B----4-:R-:W-:Y:S01]  /*112a0*/  FFMA.FTZ R3, R97, UR4, -R43.reuse ;  /* 0x0000000461037c23 */ /* 0x110fe2000801082b */
[----:B------:R-:W-:Y:S02]  /*112b0*/  MOV R73, R83 ;  /* 0x0000005300497202 */ /* 0x000fe40000000f00 */
[----:B------:R-:W-:Y:S01]  /*112c0*/  MOV R83, R80 ;  /* 0x0000005000537202 */ /* 0x000fe20000000f00 */
[----:B------:R1:W4:Y:S01]  /*112d0*/  MUFU.EX2 R67, R3 ;  /* 0x0000000300437308 */ /* 0x0003220000000800 */
[----:B------:R-:W-:Y:S02]  /*112e0*/  MOV R80, R62 ;  /* 0x0000003e00507202 */ /* 0x000fe40000000f00 */
[----:B------:R-:W-:Y:S01]  /*112f0*/  MOV R145, R83 ;  /* 0x0000005300917202 */ /* 0x000fe20000000f00 */
[C---:B-----5:R-:W-:Y:S01]  /*11300*/  FMUL.FTZ R12, R2.reuse, R148 ;  /* 0x00000094020c7220 */ /* 0x060fe20000410000 */
[C---:B------:R-:W-:Y:S01]  /*11310*/  FMUL.FTZ R9, R2.reuse, R137 ;  /* 0x0000008902097220 */ /* 0x040fe20000410000 */
[C---:B------:R-:W-:Y:S01]  /*11320*/  FMUL.FTZ R8, R2.reuse, R136 ;  /* 0x0000008802087220 */ /* 0x040fe20000410000 */
[----:B------:R-:W-:Y:S01]  /*11330*/  FMUL.FTZ R13, R2, R149 ;  /* 0x00000095020d7220 */ /* 0x000fe20000410000 */
[----:B------:R-:W-:Y:S01]  /*11340*/  MOV R138, R69 ;  /* 0x00000045008a7202 */ /* 0x000fe20000000f00 */
[----:B------:R-:W-:Y:S01]  /*11350*/  FFMA.FTZ R69, R116, UR4, -R43 ;  /* 0x0000000474457c23 */ /* 0x000fe2000801082b */
[----:B------:R-:W-:Y:S01]  /*11360*/  MOV R139, R68 ;  /* 0x00000044008b7202 */ /* 0x000fe20000000f00 */
[----:B------:R-:W-:Y:S01]  /*11370*/  FFMA.FTZ R68, R111, UR4, -R66 ;  /* 0x000000046f447c23 */ /* 0x000fe20008010842 */
[----:B------:R-:W-:Y:S01]  /*11380*/  MOV R76, R80 ;  /* 0x00000050004c7202 */ /* 0x000fe20000000f00 */
[C---:B------:R-:W-:Y:S04]  /*11390*/  HMMA.16816.F32.BF16 R8, R48.reuse, R24, R8 ;  /* 0x000000183008723c */ /* 0x040fe80000041808 */
[--C-:B-1----:R-:W-:Y:S01]  /*113a0*/  FFMA.FTZ R3, R98, UR4, -R64.reuse ;  /* 0x0000000462037c23 */ /* 0x102fe20008010840 */
[----:B------:R-:W-:Y:S01]  /*113b0*/  MOV R151, R139 ;  /* 0x0000008b00977202 */ /* 0x000fe20000000f00 */
[-C--:B------:R-:W-:Y:S02]  /*113c0*/  HMMA.16816.F32.BF16 R12, R48, R26.reuse, R12 ;  /* 0x0000001a300c723c */ /* 0x080fe4000004180c */
[----:B------:R1:W-:Y:S03]  /*113d0*/  MUFU.EX2 R148, R3 ;  /* 0x0000000300947308 */ /* 0x0003e60000000800 */
[C---:B------:R-:W-:Y:S01]  /*113e0*/  FMUL.FTZ R24, R2.reuse, R156 ;  /* 0x0000009c02187220 */ /* 0x040fe20000410000 */
[C---:B------:R-:W-:Y:S05]  /*113f0*/  HMMA.16816.F32.BF16 R16, R44.reuse, R26, R16 ;  /* 0x0000001a2c10723c */ /* 0x040fea0000041810 */
[----:B------:R-:W-:Y:S01]  /*11400*/  FMUL.FTZ R25, R2, R157 ;  /* 0x0000009d02197220 */ /* 0x000fe20000410000 */
[-C--:B--2---:R-:W-:Y:S05]  /*11410*/  HMMA.16816.F32.BF16 R20, R44, R52.reuse, R20 ;  /* 0x000000342c14723c */ /* 0x084fea0000041814 */
[C---:B------:R-:W-:Y:S01]  /*11420*/  FMUL.FTZ R27, R0.reuse, R159 ;  /* 0x0000009f001b7220 */ /* 0x040fe20000410000 */
[----:B------:R-:W-:Y:S01]  /*11430*/  MOV R159, R28 ;  /* 0x0000001c009f7202 */ /* 0x000fe20000000f00 */
[--C-:B-1----:R-:W-:Y:S01]  /*11440*/  FFMA.FTZ R3, R99, UR4, -R64.reuse ;  /* 0x0000000463037c23 */ /* 0x102fe20008010840 */
[----:B------:R-:W-:Y:S03]  /*11450*/  FMUL.FTZ R26, R0, R158 ;  /* 0x0000009e001a7220 */ /* 0x000fe60000410000 */
[----:B------:R1:W2:Y:S01]  /*11460*/  MUFU.EX2 R153, R3 ;  /* 0x0000000300997308 */ /* 0x0002a20000000800 */
[C---:B------:R-:W-:Y:S01]  /*11470*/  FMUL.FTZ R28, R2.reuse, R164 ;  /* 0x000000a4021c7220 */ /* 0x040fe20000410000 */
[----:B------:R-:W-:Y:S01]  /*11480*/  MOV R164, R29 ;  /* 0x0000001d00a47202 */ /* 0x000fe20000000f00 */
[----:B------:R-:W-:Y:S01]  /*11490*/  FMUL.FTZ R29, R2, R165 ;  /* 0x000000a5021d7220 */ /* 0x000fe20000410000 */
[C---:B------:R-:W-:Y:S04]  /*114a0*/  HMMA.16816.F32.BF16 R24, R48.reuse, R52, R24 ;  /* 0x000000343018723c */ /* 0x040fe80000041818 */
[----:B------:R-:W-:Y:S01]  /*114b0*/  MOV R165, R30 ;  /* 0x0000001e00a57202 */ /* 0x000fe20000000f00 */
[C---:B------:R-:W-:Y:S01]  /*114c0*/  FMUL.FTZ R30, R0.reuse, R166 ;  /* 0x000000a6001e7220 */ /* 0x040fe20000410000 */
[----:B------:R-:W-:Y:S01]  /*114d0*/  MOV R166, R31 ;  /* 0x0000001f00a67202 */ /* 0x000fe20000000f00 */
[----:B------:R-:W-:Y:S01]  /*114e0*/  FMUL.FTZ R31, R0, R167 ;  /* 0x000000a7001f7220 */ /* 0x000fe20000410000 */
[----:B------:R-:W-:Y:S03]  /*114f0*/  MOV R156, R72 ;  /* 0x00000048009c7202 */ /* 0x000fe60000000f00 */
[----:B------:R-:W-:Y:S01]  /*11500*/  MOV R167, R32 ;  /* 0x0000002000a77202 */ /* 0x000fe20000000f00 */
[C---:B------:R-:W-:Y:S01]  /*11510*/  FMUL.FTZ R32, R37.reuse, R160 ;  /* 0x000000a025207220 */ /* 0x040fe20000410000 */
[--C-:B-1----:R-:W-:Y:S01]  /*11520*/  FFMA.FTZ R3, R88, UR4, -R65.reuse ;  /* 0x0000000458037c23 */ /* 0x102fe20008010841 */
[-C--:B------:R-:W-:Y:S03]  /*11530*/  HMMA.16816.F32.BF16 R28, R48, R54.reuse, R28 ;  /* 0x00000036301c723c */ /* 0x080fe6000004181c */
[----:B------:R1:W-:Y:S01]  /*11540*/  MUFU.EX2 R137, R3 ;  /* 0x0000000300897308 */ /* 0x0003e20000000800 */
[----:B------:R-:W-:Y:S02]  /*11550*/  MOV R72, R81 ;  /* 0x0000005100487202 */ /* 0x000fe40000000f00 */
[----:B------:R-:W-:Y:S02]  /*11560*/  MOV R157, R63 ;  /* 0x0000003f009d7202 */ /* 0x000fe40000000f00 */
[----:B------:R-:W-:Y:S03]  /*11570*/  MOV R81, R61 ;  /* 0x0000003d00517202 */ /* 0x000fe60000000f00 */
[----:B------:R-:W-:Y:S02]  /*11580*/  MOV R158, R60 ;  /* 0x0000003c009e7202 */ /* 0x000fe40000000f00 */
[----:B------:R-:W-:Y:S01]  /*11590*/  MOV R160, R33 ;  /* 0x0000002100a07202 */ /* 0x000fe20000000f00 */
[----:B------:R-:W-:Y:S01]  /*115a0*/  FMUL.FTZ R33, R37, R161 ;  /* 0x000000a125217220 */ /* 0x000fe20000410000 */
[----:B------:R-:W5:Y:S01]  /*115b0*/  LDSM.16.MT88.4 R60, [R185+0x4400] ;  /* 0x00440000b93c783b */ /* 0x000f620000004200 */
[----:B------:R-:W-:Y:S01]  /*115c0*/  MOV R161, R34 ;  /* 0x0000002200a17202 */ /* 0x000fe20000000f00 */
[----:B------:R-:W-:Y:S01]  /*115d0*/  FMUL.FTZ R34, R36, R162 ;  /* 0x000000a224227220 */ /* 0x000fe20000410000 */
[----:B------:R-:W-:Y:S01]  /*115e0*/  MOV R144, R72 ;  /* 0x0000004800907202 */ /* 0x000fe20000000f00 */
[----:B------:R-:W-:Y:S01]  /*115f0*/  FFMA.FTZ R72, R119, UR4, -R64 ;  /* 0x0000000477487c23 */ /* 0x000fe20008010840 */
[--C-:B-1----:R-:W-:Y:S01]  /*11600*/  FFMA.FTZ R3, R89, UR4, -R65.reuse ;  /* 0x0000000459037c23 */ /* 0x102fe20008010841 */
[----:B------:R-:W-:Y:S02]  /*11610*/  F2FP.BF16.F32.PACK_AB R48, R211, R207 ;  /* 0x000000cfd330723e */ /* 0x000fe400000010ff */
[----:B------:R-:W2:Y:S01]  /*11620*/  LDL.LU R89, [R1+0x70] ;  /* 0x0000700001597983 */ /* 0x000ea20000300800 */
[----:B------:R-:W-:Y:S01]  /*11630*/  HMMA.16816.F32.BF16 R32, R44, R54, R32 ;  /* 0x000000362c20723c */ /* 0x000fe20000041820 */
[----:B------:R1:W2:Y:S02]  /*11640*/  MUFU.EX2 R136, R3 ;  /* 0x0000000300887308 */ /* 0x0002a40000000800 */
[----:B------:R-:W2:Y:S01]  /*11650*/  LDL.LU R88, [R1+0x74] ;  /* 0x0000740001587983 */ /* 0x000ea20000300800 */
[----:B------:R-:W-:Y:S02]  /*11660*/  F2FP.BF16.F32.PACK_AB R49, R206, R183 ;  /* 0x000000b7ce31723e */ /* 0x000fe400000010ff */
[----:B------:R-:W-:Y:S01]  /*11670*/  F2FP.BF16.F32.PACK_AB R50, R219, R213 ;  /* 0x000000d5db32723e */ /* 0x000fe200000010ff */
[----:B------:R-:W4:Y:S01]  /*11680*/  LDSM.16.MT88.4 R52, [R184+0x4800] ;  /* 0x00480000b834783b */ /* 0x000f220000004200 */
[----:B------:R-:W-:Y:S03]  /*11690*/  F2FP.BF16.F32.PACK_AB R51, R227, R209 ;  /* 0x000000d1e333723e */ /* 0x000fe600000010ff */
[----:B------:R-:W-:Y:S01]  /*116a0*/  MUFU.EX2 R72, R72 ;  /* 0x0000004800487308 */ /* 0x000fe20000000800 */
[----:B------:R-:W-:Y:S02]  /*116b0*/  F2FP.BF16.F32.PACK_AB R44, R179, R176 ;  /* 0x000000b0b32c723e */ /* 0x000fe400000010ff */
[----:B------:R-:W-:Y:S01]  /*116c0*/  F2FP.BF16.F32.PACK_AB R46, R214, R205 ;  /* 0x000000cdd62e723e */ /* 0x000fe200000010ff */
[-C--:B---3--:R-:W-:Y:S05]  /*116d0*/  HMMA.16816.F32.BF16 R4, R48, R56.reuse, R4 ;  /* 0x000000383004723c */ /* 0x088fea0000041804 */
[--C-:B-1----:R-:W-:Y:S01]  /*116e0*/  FFMA.FTZ R3, R92, UR4, -R65.reuse ;  /* 0x000000045c037c23 */ /* 0x102fe20008010841 */
[----:B------:R-:W-:Y:S02]  /*116f0*/  F2FP.BF16.F32.PACK_AB R45, R171, R170 ;  /* 0x000000aaab2d723e */ /* 0x000fe400000010ff */
[----:B------:R-:W-:Y:S01]  /*11700*/  F2FP.BF16.F32.PACK_AB R47, R212, R177 ;  /* 0x000000b1d42f723e */ /* 0x000fe200000010ff */
[----:B------:R1:W-:Y:S02]  /*11710*/  MUFU.EX2 R134, R3 ;  /* 0x0000000300867308 */ /* 0x0003e40000000800 */
[----:B------:R-:W-:Y:S01]  /*11720*/  MOV R163, R81 ;  /* 0x0000005100a37202 */ /* 0x000fe20000000f00 */
[----:B------:R-:W-:Y:S01]  /*11730*/  FFMA.FTZ R81, R124, UR4, -R65 ;  /* 0x000000047c517c23 */ /* 0x000fe20008010841 */
[----:B------:R-:W-:Y:S01]  /*11740*/  MOV R162, R73 ;  /* 0x0000004900a27202 */ /* 0x000fe20000000f00 */
[----:B------:R-:W-:Y:S01]  /*11750*/  FFMA.FTZ R73, R128, UR4, -R43 ;  /* 0x0000000480497c23 */ /* 0x000fe2000801082b */
[C---:B------:R-:W-:Y:S04]  /*11760*/  HMMA.16816.F32.BF16 R8, R44.reuse, R56, R8 ;  /* 0x000000382c08723c */ /* 0x040fe80000041808 */
[----:B------:R-:W-:Y:S01]  /*11770*/  MOV R139, R141 ;  /* 0x0000008d008b7202 */ /* 0x000fe20000000f00 */
[----:B------:R-:W-:Y:S01]  /*11780*/  MUFU.EX2 R73, R73 ;  /* 0x0000004900497308 */ /* 0x000fe20000000800 */
[-C--:B------:R-:W-:Y:S05]  /*11790*/  HMMA.16816.F32.BF16 R12, R44, R58.reuse, R12 ;  /* 0x0000003a2c0c723c */ /* 0x080fea000004180c */
[----:B-1----:R-:W-:Y:S01]  /*117a0*/  FFMA.FTZ R3, R93, UR4, -R65 ;  /* 0x000000045d037c23 */ /* 0x002fe20008010841 */
[C---:B------:R-:W-:Y:S01]  /*117b0*/  HMMA.16816.F32.BF16 R16, R48.reuse, R58, R16 ;  /* 0x0000003a3010723c */ /* 0x040fe20000041810 */
[----:B------:R-:W1:Y:S02]  /*117c0*/  LDSM.16.MT88.4 R56, [R185+0x4800] ;  /* 0x00480000b938783b */ /* 0x000e640000004200 */
[----:B------:R3:W2:Y:S02]  /*117d0*/  MUFU.EX2 R152, R3 ;  /* 0x0000000300987308 */ /* 0x0006a40000000800 */
[----:B------:R-:W-:Y:S01]  /*117e0*/  MOV R141, R77 ;  /* 0x0000004d008d7202 */ /* 0x000fe20000000f00 */
[-C--:B-----5:R-:W-:Y:S05]  /*117f0*/  HMMA.16816.F32.BF16 R20, R48, R60.reuse, R20 ;  /* 0x0000003c3014723c */ /* 0x0a0fea0000041814 */
[----:B----4-:R-:W-:Y:S01]  /*11800*/  MOV R149, R67 ;  /* 0x0000004300957202 */ /* 0x010fe20000000f00 */
[C---:B------:R-:W-:Y:S05]  /*11810*/  HMMA.16816.F32.BF16 R24, R44.reuse, R60, R24 ;  /* 0x0000003c2c18723c */ /* 0x040fea0000041818 */
[--C-:B------:R-:W-:Y:S01]  /*11820*/  FFMA.FTZ R67, R110, UR4, -R66.reuse ;  /* 0x000000046e437c23 */ /* 0x100fe20008010842 */
[-C--:B------:R-:W-:Y:S03]  /*11830*/  HMMA.16816.F32.BF16 R28, R44, R62.reuse, R28 ;  /* 0x0000003e2c1c723c */ /* 0x080fe6000004181c */
[----:B------:R-:W-:Y:S02]  /*11840*/  MUFU.EX2 R77, R67 ;  /* 0x00000043004d7308 */ /* 0x000fe40000000800 */
[--C-:B---3--:R-:W-:Y:S01]  /*11850*/  FFMA.FTZ R3, R90, UR4, -R66.reuse ;  /* 0x000000045a037c23 */ /* 0x108fe20008010842 */
[----:B------:R-:W-:Y:S01]  /*11860*/  HMMA.16816.F32.BF16 R32, R48, R62, R32 ;  /* 0x0000003e3020723c */ /* 0x000fe20000041820 */
[----:B------:R-:W3:Y:S06]  /*11870*/  LDSM.16.MT88.4 R60, [R184+0x4c00] ;  /* 0x004c0000b83c783b */ /* 0x000eec0000004200 */
[----:B------:R4:W-:Y:S01]  /*11880*/  MUFU.EX2 R133, R3 ;  /* 0x0000000300857308 */ /* 0x0009e20000000800 */
[----:B------:R-:W-:Y:S03]  /*11890*/  F2FP.BF16.F32.PACK_AB R44, R240, R233 ;  /* 0x000000e9f02c723e */ /* 0x000fe600000010ff */
[----:B------:R-:W-:Y:S02]  /*118a0*/  F2FP.BF16.F32.PACK_AB R45, R241, R232 ;  /* 0x000000e8f12d723e */ /* 0x000fe400000010ff */
[----:B------:R-:W-:Y:S02]  /*118b0*/  F2FP.BF16.F32.PACK_AB R46, R251, R245 ;  /* 0x000000f5fb2e723e */ /* 0x000fe400000010ff */
[----:B------:R-:W-:Y:S02]  /*118c0*/  F2FP.BF16.F32.PACK_AB R47, R248, R243 ;  /* 0x000000f3f82f723e */ /* 0x000fe400000010ff */
[----:B------:R-:W-:Y:S01]  /*118d0*/  MUFU.EX2 R67, R78 ;  /* 0x0000004e00437308 */ /* 0x000fe20000000800 */
[----:B------:R-:W-:Y:S02]  /*118e0*/  F2FP.BF16.F32.PACK_AB R48, R231, R218 ;  /* 0x000000dae730723e */ /* 0x000fe400000010ff */
[----:B------:R-:W-:Y:S02]  /*118f0*/  F2FP.BF16.F32.PACK_AB R50, R242, R237 ;  /* 0x000000edf232723e */ /* 0x000fe400000010ff */
[----:B------:R-:W-:Y:S01]  /*11900*/  F2FP.BF16.F32.PACK_AB R49, R229, R178 ;  /* 0x000000b2e531723e */ /* 0x000fe200000010ff */
[-C--:B------:R-:W-:Y:S05]  /*11910*/  HMMA.16816.F32.BF16 R4, R44, R52.reuse, R4 ;  /* 0x000000342c04723c */ /* 0x080fea0000041804 */
[--C-:B----4-:R-:W-:Y:S01]  /*11920*/  FFMA.FTZ R3, R91, UR4, -R66.reuse ;  /* 0x000000045b037c23 */ /* 0x110fe20008010842 */
[----:B------:R-:W-:Y:S03]  /*11930*/  F2FP.BF16.F32.PACK_AB R51, R235, R230 ;  /* 0x000000e6eb33723e */ /* 0x000fe600000010ff */
[----:B------:R4:W5:Y:S04]  /*11940*/  MUFU.EX2 R99, R3 ;  /* 0x0000000300637308 */ /* 0x0009680000000800 */
[C---:B------:R-:W-:Y:S06]  /*11950*/  HMMA.16816.F32.BF16 R8, R48.reuse, R52, R8 ;  /* 0x000000343008723c */ /* 0x040fec0000041808 */
[-C--:B------:R-:W-:Y:S06]  /*11960*/  HMMA.16816.F32.BF16 R12, R48, R54.reuse, R12 ;  /* 0x00000036300c723c */ /* 0x080fec000004180c */
[C---:B------:R-:W-:Y:S01]  /*11970*/  HMMA.16816.F32.BF16 R16, R44.reuse, R54, R16 ;  /* 0x000000362c10723c */ /* 0x040fe20000041810 */
[----:B------:R-:W5:Y:S04]  /*11980*/  LDSM.16.MT88.4 R52, [R185+0x4c00] ;  /* 0x004c0000b934783b */ /* 0x000f680000004200 */
[--C-:B----4-:R-:W-:Y:S01]  /*11990*/  FFMA.FTZ R3, R94, UR4, -R66.reuse ;  /* 0x000000045e037c23 */ /* 0x110fe20008010842 */
[-C--:B-1----:R-:W-:Y:S03]  /*119a0*/  HMMA.16816.F32.BF16 R20, R44, R56.reuse, R20 ;  /* 0x000000382c14723c */ /* 0x082fe60000041814 */
[----:B------:R1:W-:Y:S03]  /*119b0*/  MUFU.EX2 R98, R3 ;  /* 0x0000000300627308 */ /* 0x0003e60000000800 */
[C---:B------:R-:W-:Y:S06]  /*119c0*/  HMMA.16816.F32.BF16 R24, R48.reuse, R56, R24 ;  /* 0x000000383018723c */ /* 0x040fec0000041818 */
[-C--:B------:R-:W-:Y:S06]  /*119d0*/  HMMA.16816.F32.BF16 R28, R48, R58.reuse, R28 ;  /* 0x0000003a301c723c */ /* 0x080fec000004181c */
[----:B------:R-:W-:Y:S01]  /*119e0*/  HMMA.16816.F32.BF16 R32, R44, R58, R32 ;  /* 0x0000003a2c20723c */ /* 0x000fe20000041820 */
[----:B------:R-:W4:Y:S04]  /*119f0*/  LDSM.16.MT88.4 R56, [R184+0x5000] ;  /* 0x00500000b838783b */ /* 0x000f280000004200 */
[--C-:B-1----:R-:W-:Y:S01]  /*11a00*/  FFMA.FTZ R3, R95, UR4, -R66.reuse ;  /* 0x000000045f037c23 */ /* 0x102fe20008010842 */
[----:B------:R-:W-:Y:S02]  /*11a10*/  F2FP.BF16.F32.PACK_AB R50, R162, R146 ;  /* 0x00000092a232723e */ /* 0x000fe400000010ff */
[----:B------:R-:W-:Y:S01]  /*11a20*/  F2FP.BF16.F32.PACK_AB R46, R145, R163 ;  /* 0x000000a3912e723e */ /* 0x000fe200000010ff */
[----:B------:R1:W2:Y:S02]  /*11a30*/  MUFU.EX2 R132, R3 ;  /* 0x0000000300847308 */ /* 0x0002a40000000800 */
[----:B------:R-:W-:Y:S02]  /*11a40*/  F2FP.BF16.F32.PACK_AB R47, R144, R147 ;  /* 0x00000093902f723e */ /* 0x000fe400000010ff */
[----:B------:R-:W-:Y:S02]  /*11a50*/  F2FP.BF16.F32.PACK_AB R44, R244, R239 ;  /* 0x000000eff42c723e */ /* 0x000fe400000010ff */
[----:B------:R-:W-:Y:S02]  /*11a60*/  F2FP.BF16.F32.PACK_AB R45, R247, R238 ;  /* 0x000000eef72d723e */ /* 0x000fe400000010ff */
[----:B------:R-:W-:Y:S02]  /*11a70*/  F2FP.BF16.F32.PACK_AB R48, R236, R228 ;  /* 0x000000e4ec30723e */ /* 0x000fe400000010ff */
[----:B------:R-:W-:Y:S02]  /*11a80*/  F2FP.BF16.F32.PACK_AB R49, R234, R217 ;  /* 0x000000d9ea31723e */ /* 0x000fe400000010ff */
[----:B------:R-:W-:Y:S01]  /*11a90*/  F2FP.BF16.F32.PACK_AB R51, R161, R250 ;  /* 0x000000faa133723e */ /* 0x000fe200000010ff */
[-C--:B---3--:R-:W-:Y:S03]  /*11aa0*/  HMMA.16816.F32.BF16 R4, R44, R60.reuse, R4 ;  /* 0x0000003c2c04723c */ /* 0x088fe60000041804 */
[--C-:B-1----:R-:W-:Y:S03]  /*11ab0*/  FFMA.FTZ R3, R100, UR4, -R43.reuse ;  /* 0x0000000464037c23 */ /* 0x102fe6000801082b */
[C---:B------:R-:W-:Y:S01]  /*11ac0*/  HMMA.16816.F32.BF16 R8, R48.reuse, R60, R8 ;  /* 0x0000003c3008723c */ /* 0x040fe20000041808 */
[----:B------:R1:W-:Y:S05]  /*11ad0*/  MUFU.EX2 R97, R3 ;  /* 0x0000000300617308 */ /* 0x0003ea0000000800 */
[-C--:B------:R-:W-:Y:S05]  /*11ae0*/  HMMA.16816.F32.BF16 R12, R48, R62.reuse, R12 ;  /* 0x0000003e300c723c */ /* 0x080fea000004180c */
[----:B------:R-:W-:Y:S01]  /*11af0*/  FFMA.FTZ R60, R107, UR4, -R66 ;  /* 0x000000046b3c7c23 */ /* 0x000fe20008010842 */
[C---:B------:R-:W-:Y:S06]  /*11b00*/  HMMA.16816.F32.BF16 R16, R44.reuse, R62, R16 ;  /* 0x0000003e2c10723c */ /* 0x040fec0000041810 */
[-C--:B-----5:R-:W-:Y:S05]  /*11b10*/  HMMA.16816.F32.BF16 R20, R44, R52.reuse, R20 ;  /* 0x000000342c14723c */ /* 0x0a0fea0000041814 */
[----:B-1----:R-:W-:Y:S01]  /*11b20*/  FFMA.FTZ R3, R101, UR4, -R43 ;  /* 0x0000000465037c23 */ /* 0x002fe2000801082b */
[C---:B------:R-:W-:Y:S03]  /*11b30*/  HMMA.16816.F32.BF16 R24, R48.reuse, R52, R24 ;  /* 0x000000343018723c */ /* 0x040fe60000041818 */
[----:B------:R1:W3:Y:S03]  /*11b40*/  MUFU.EX2 R96, R3 ;  /* 0x0000000300607308 */ /* 0x0002e60000000800 */
[-C--:B------:R-:W-:Y:S06]  /*11b50*/  HMMA.16816.F32.BF16 R28, R48, R54.reuse, R28 ;  /* 0x00000036301c723c */ /* 0x080fec000004181c */
[----:B------:R-:W-:Y:S01]  /*11b60*/  HMMA.16816.F32.BF16 R32, R44, R54, R32 ;  /* 0x000000362c20723c */ /* 0x000fe20000041820 */
[----:B------:R-:W-:Y:S04]  /*11b70*/  LDSM.16.MT88.4 R52, [R184+0x5400] ;  /* 0x00540000b834783b */ /* 0x000fe80000004200 */
[----:B------:R-:W-:Y:S02]  /*11b80*/  F2FP.BF16.F32.PACK_AB R48, R166, R160 ;  /* 0x000000a0a630723e */ /* 0x000fe400000010ff */
[----:B------:R-:W-:Y:S01]  /*11b90*/  F2FP.BF16.F32.PACK_AB R49, R165, R167 ;  /* 0x000000a7a531723e */ /* 0x000fe200000010ff */
[----:B-1----:R-:W-:Y:S03]  /*11ba0*/  FFMA.FTZ R3, R102, UR4, -R64 ;  /* 0x0000000466037c23 */ /* 0x002fe60008010840 */
[----:B------:R-:W-:Y:S01]  /*11bb0*/  F2FP.BF16.F32.PACK_AB R50, R155, R159 ;  /* 0x0000009f9b32723e */ /* 0x000fe200000010ff */
[----:B------:R1:W-:Y:S01]  /*11bc0*/  MUFU.EX2 R93, R3 ;  /* 0x00000003005d7308 */ /* 0x0003e20000000800 */
[----:B------:R-:W-:Y:S01]  /*11bd0*/  FFMA.FTZ R36, R36, R79, R173 ;  /* 0x0000004f24247223 */ /* 0x000fe200000100ad */
[----:B------:R-:W-:Y:S01]  /*11be0*/  F2FP.BF16.F32.PACK_AB R51, R154, R158 ;  /* 0x0000009e9a33723e */ /* 0x000fe200000010ff */
[----:B------:R-:W-:Y:S01]  /*11bf0*/  FFMA.FTZ R37, R37, R150, R174 ;  /* 0x0000009625257223 */ /* 0x000fe200000100ae */
[----:B------:R-:W-:Y:S02]  /*11c00*/  F2FP.BF16.F32.PACK_AB R44, R164, R252 ;  /* 0x000000fca42c723e */ /* 0x000fe400000010ff */
[----:B------:R-:W-:Y:S01]  /*11c10*/  F2FP.BF16.F32.PACK_AB R46, R143, R157 ;  /* 0x0000009d8f2e723e */ /* 0x000fe200000010ff */
[----:B------:R-:W-:Y:S03]  /*11c20*/  FADD.FTZ R37, R180, R37 ;  /* 0x00000025b4257221 */ /* 0x000fe60000010000 */
[----:B------:R5:W-:Y:S01]  /*11c30*/  MUFU.EX2 R79, R60 ;  /* 0x0000003c004f7308 */ /* 0x000be20000000800 */
[-C--:B----4-:R-:W-:Y:S05]  /*11c40*/  HMMA.16816.F32.BF16 R4, R48, R56.reuse, R4 ;  /* 0x000000383004723c */ /* 0x090fea0000041804 */
[----:B------:R-:W-:Y:S02]  /*11c50*/  F2FP.BF16.F32.PACK_AB R45, R249, R246 ;  /* 0x000000f6f92d723e */ /* 0x000fe400000010ff */
[----:B------:R-:W-:Y:S01]  /*11c60*/  F2FP.BF16.F32.PACK_AB R47, R142, R156 ;  /* 0x0000009c8e2f723e */ /* 0x000fe200000010ff */
[--C-:B-1----:R-:W-:Y:S03]  /*11c70*/  FFMA.FTZ R3, R103, UR4, -R64.reuse ;  /* 0x0000000467037c23 */ /* 0x102fe60008010840 */
[----:B------:R-:W-:Y:S01]  /*11c80*/  MOV R150, R149 ;  /* 0x0000009500967202 */ /* 0x000fe20000000f00 */
[----:B------:R1:W4:Y:S01]  /*11c90*/  MUFU.EX2 R92, R3 ;  /* 0x00000003005c7308 */ /* 0x0003220000000800 */
[----:B------:R-:W-:Y:S01]  /*11ca0*/  MOV R149, R76 ;  /* 0x0000004c00957202 */ /* 0x000fe20000000f00 */
[C---:B------:R-:W-:Y:S01]  /*11cb0*/  HMMA.16816.F32.BF16 R8, R44.reuse, R56, R8 ;  /* 0x000000382c08723c */ /* 0x040fe20000041808 */
[----:B-----5:R-:W5:Y:S03]  /*11cc0*/  LDSM.16.MT88.4 R60, [R185+0x5000] ;  /* 0x00500000b93c783b */ /* 0x020f660000004200 */
[----:B------:R-:W-:Y:S02]  /*11cd0*/  MOV R100, R149 ;  /* 0x0000009500647202 */ /* 0x000fe40000000f00 */
[-C--:B------:R-:W-:Y:S02]  /*11ce0*/  HMMA.16816.F32.BF16 R12, R44, R58.reuse, R12 ;  /* 0x0000003a2c0c723c */ /* 0x080fe4000004180c */
[----:B------:R-:W-:Y:S01]  /*11cf0*/  MUFU.EX2 R76, R68 ;  /* 0x00000044004c7308 */ /* 0x000fe20000000800 */
[----:B------:R-:W-:Y:S03]  /*11d00*/  ISETP.GT.AND P0, PT, R204, R100, PT ;  /* 0x00000064cc00720c */ /* 0x000fe60003f04270 */
[C---:B------:R-:W-:Y:S01]  /*11d10*/  HMMA.16816.F32.BF16 R16, R48.reuse, R58, R16 ;  /* 0x0000003a3010723c */ /* 0x040fe20000041810 */
[----:B------:R-:W3:Y:S05]  /*11d20*/  LDSM.16.MT88.4 R56, [R185+0x5400] ;  /* 0x00540000b938783b */ /* 0x000eea0000004200 */
[----:B------:R-:W-:Y:S01]  /*11d30*/  MUFU.EX2 R68, R75 ;  /* 0x0000004b00447308 */ /* 0x000fe20000000800 */
[--C-:B-1----:R-:W-:Y:S09]  /*11d40*/  FFMA.FTZ R3, R112, UR4, -R43.reuse ;  /* 0x0000000470037c23 */ /* 0x102ff2000801082b */
[----:B------:R1:W-:Y:S02]  /*11d50*/  MUFU.EX2 R95, R3 ;  /* 0x00000003005f7308 */ /* 0x0003e40000000800 */
[--C-:B-1----:R-:W-:Y:S01]  /*11d60*/  FFMA.FTZ R3, R113, UR4, -R43.reuse ;  /* 0x0000000471037c23 */ /* 0x102fe2000801082b */
[----:B------:R-:W-:Y:S01]  /*11d70*/  FFMA.FTZ R43, R129, UR4, -R43 ;  /* 0x00000004812b7c23 */ /* 0x000fe2000801082b */
[-C--:B-----5:R-:W-:Y:S06]  /*11d80*/  HMMA.16816.F32.BF16 R20, R48, R60.reuse, R20 ;  /* 0x0000003c3014723c */ /* 0x0a0fec0000041814 */
[----:B------:R1:W5:Y:S01]  /*11d90*/  MUFU.EX2 R94, R3 ;  /* 0x00000003005e7308 */ /* 0x0003620000000800 */
[C---:B------:R-:W-:Y:S06]  /*11da0*/  HMMA.16816.F32.BF16 R24, R44.reuse, R60, R24 ;  /* 0x0000003c2c18723c */ /* 0x040fec0000041818 */
[-C--:B------:R-:W-:Y:S06]  /*11db0*/  HMMA.16816.F32.BF16 R28, R44, R62.reuse, R28 ;  /* 0x0000003e2c1c723c */ /* 0x080fec000004181c */
[----:B------:R-:W-:Y:S01]  /*11dc0*/  HMMA.16816.F32.BF16 R32, R48, R62, R32 ;  /* 0x0000003e3020723c */ /* 0x000fe20000041820 */
[----:B------:R-:W5:Y:S04]  /*11dd0*/  LDSM.16.MT88.4 R60, [R184+0x5800] ;  /* 0x00580000b83c783b */ /* 0x000f680000004200 */
[----:B-1----:R-:W-:Y:S01]  /*11de0*/  FFMA.FTZ R3, R114, UR4, -R64 ;  /* 0x0000000472037c23 */ /* 0x002fe20008010840 */
[----:B------:R-:W-:Y:S01]  /*11df0*/  F2FP.BF16.F32.PACK_AB R44, R139, R141 ;  /* 0x0000008d8b2c723e */ /* 0x000fe200000010ff */
[----:B--2---:R-:W-:Y:S01]  /*11e00*/  FFMA.FTZ R2, R2, R89, R168 ;  /* 0x0000005902027223 */ /* 0x004fe200000100a8 */
[----:B------:R-:W-:Y:S01]  /*11e10*/  F2FP.BF16.F32.PACK_AB R45, R138, R140 ;  /* 0x0000008c8a2d723e */ /* 0x000fe200000010ff */
[----:B------:R1:W-:Y:S02]  /*11e20*/  MUFU.EX2 R91, R3 ;  /* 0x00000003005b7308 */ /* 0x0003e40000000800 */
[----:B------:R-:W-:Y:S01]  /*11e30*/  F2FP.BF16.F32.PACK_AB R46, R150, R151 ;  /* 0x00000097962e723e */ /* 0x000fe200000010ff */
[----:B------:R-:W-:Y:S01]  /*11e40*/  FFMA.FTZ R0, R0, R88, R127 ;  /* 0x0000005800007223 */ /* 0x000fe2000001007f */
[----:B------:R-:W-:Y:S01]  /*11e50*/  F2FP.BF16.F32.PACK_AB R47, R153, R148 ;  /* 0x00000094992f723e */ /* 0x000fe200000010ff */
[----:B------:R-:W-:Y:S01]  /*11e60*/  FADD.FTZ R2, R172, R2 ;  /* 0x00000002ac027221 */ /* 0x000fe20000010000 */
[----:B------:R-:W-:Y:S02]  /*11e70*/  F2FP.BF16.F32.PACK_AB R48, R136, R137 ;  /* 0x000000898830723e */ /* 0x000fe400000010ff */
[----:B------:R-:W-:Y:S02]  /*11e80*/  F2FP.BF16.F32.PACK_AB R50, R152, R134 ;  /* 0x000000869832723e */ /* 0x000fe400000010ff */
[----:B------:R-:W-:Y:S01]  /*11e90*/  MUFU.EX2 R89, R69 ;  /* 0x0000004500597308 */ /* 0x000fe20000000800 */
[----:B------:R-:W-:Y:S01]  /*11ea0*/  F2FP.BF16.F32.PACK_AB R49, R99, R133 ;  /* 0x000000856331723e */ /* 0x000fe200000010ff */
[-C--:B------:R-:W-:Y:S05]  /*11eb0*/  HMMA.16816.F32.BF16 R4, R44, R52.reuse, R4 ;  /* 0x000000342c04723c */ /* 0x080fea0000041804 */
[----:B------:R-:W-:Y:S01]  /*11ec0*/  F2FP.BF16.F32.PACK_AB R51, R132, R98 ;  /* 0x000000628433723e */ /* 0x000fe200000010ff */
[----:B-1----:R-:W-:Y:S01]  /*11ed0*/  FFMA.FTZ R3, R115, UR4, -R64 ;  /* 0x0000000473037c23 */ /* 0x002fe20008010840 */
[----:B------:R-:W-:Y:S01]  /*11ee0*/  FADD.FTZ R2, R182, R2 ;  /* 0x00000002b6027221 */ /* 0x000fe20000010000 */
[----:B------:R-:W-:Y:S01]  /*11ef0*/  FFMA.FTZ R64, R131, UR4, -R64 ;  /* 0x0000000483407c23 */ /* 0x000fe20008010840 */
[----:B------:R-:W-:Y:S02]  /*11f00*/  MUFU.EX2 R88, R70 ;  /* 0x0000004600587308 */ /* 0x000fe40000000800 */
[----:B------:R-:W-:Y:S01]  /*11f10*/  FADD.FTZ R2, R210, R2 ;  /* 0x00000002d2027221 */ /* 0x000fe20000010000 */
[C---:B------:R-:W-:Y:S07]  /*11f20*/  HMMA.16816.F32.BF16 R8, R48.reuse, R52, R8 ;  /* 0x000000343008723c */ /* 0x040fee0000041808 */
[----:B------:R1:W2:Y:S01]  /*11f30*/  MUFU.EX2 R90, R3 ;  /* 0x00000003005a7308 */ /* 0x0002a20000000800 */
[-C--:B------:R-:W-:Y:S06]  /*11f40*/  HMMA.16816.F32.BF16 R12, R48, R54.reuse, R12 ;  /* 0x00000036300c723c */ /* 0x080fec000004180c */
[C---:B------:R-:W-:Y:S01]  /*11f50*/  HMMA.16816.F32.BF16 R16, R44.reuse, R54, R16 ;  /* 0x000000362c10723c */ /* 0x040fe20000041810 */
[----:B------:R-:W2:Y:S02]  /*11f60*/  LDSM.16.MT88.4 R52, [R185+0x5800] ;  /* 0x00580000b934783b */ /* 0x000ea40000004200 */
[----:B------:R-:W-:Y:S03]  /*11f70*/  MUFU.EX2 R70, R43 ;  /* 0x0000002b00467308 */ /* 0x000fe60000000800 */
[-C--:B---3--:R-:W-:Y:S07]  /*11f80*/  HMMA.16816.F32.BF16 R20, R44, R56.reuse, R20 ;  /* 0x000000382c14723c */ /* 0x088fee0000041814 */
[----:B------:R-:W-:Y:S01]  /*11f90*/  MUFU.EX2 R69, R64 ;  /* 0x0000004000457308 */ /* 0x000fe20000000800 */
[--C-:B-1----:R-:W-:Y:S01]  /*11fa0*/  FFMA.FTZ R3, R104, UR4, -R65.reuse ;  /* 0x0000000468037c23 */ /* 0x102fe20008010841 */
[C---:B------:R-:W-:Y:S08]  /*11fb0*/  HMMA.16816.F32.BF16 R24, R48.reuse, R56, R24 ;  /* 0x000000383018723c */ /* 0x040ff00000041818 */
[----:B------:R1:W-:Y:S01]  /*11fc0*/  MUFU.EX2 R84, R3 ;  /* 0x0000000300547308 */ /* 0x0003e20000000800 */
[-C--:B------:R-:W-:Y:S06]  /*11fd0*/  HMMA.16816.F32.BF16 R28, R48, R58.reuse, R28 ;  /* 0x0000003a301c723c */ /* 0x080fec000004181c */
[----:B------:R-:W-:Y:S01]  /*11fe0*/  HMMA.16816.F32.BF16 R32, R44, R58, R32 ;  /* 0x0000003a2c20723c */ /* 0x000fe20000041820 */
[----:B------:R-:W-:Y:S02]  /*11ff0*/  LDSM.16.MT88.4 R56, [R185+0x5c00] ;  /* 0x005c0000b938783b */ /* 0x000fe40000004200 */
[----:B------:R-:W-:Y:S02]  /*12000*/  MUFU.EX2 R64, R81 ;  /* 0x0000005100407308 */ /* 0x000fe40000000800 */
[----:B------:R-:W-:Y:S02]  /*12010*/  F2FP.BF16.F32.PACK_AB R48, R96, R97 ;  /* 0x000000616030723e */ /* 0x000fe400000010ff */
[----:B----4-:R-:W-:Y:S06]  /*12020*/  F2FP.BF16.F32.PACK_AB R49, R92, R93 ;  /* 0x0000005d5c31723e */ /* 0x010fec00000010ff */
[----:B------:R-:W-:Y:S01]  /*12030*/  MUFU.EX2 R43, R126 ;  /* 0x0000007e002b7308 */ /* 0x000fe20000000800 */
[--C-:B-1----:R-:W-:Y:S01]  /*12040*/  FFMA.FTZ R3, R105, UR4, -R65.reuse ;  /* 0x0000000469037c23 */ /* 0x102fe20008010841 */
[----:B-----5:R-:W-:Y:S02]  /*12050*/  F2FP.BF16.F32.PACK_AB R50, R94, R95 ;  /* 0x0000005f5e32723e */ /* 0x020fe400000010ff */
[----:B--2---:R-:W-:Y:S02]  /*12060*/  F2FP.BF16.F32.PACK_AB R51, R90, R91 ;  /* 0x0000005b5a33723e */ /* 0x004fe400000010ff */
[----:B------:R-:W-:Y:S04]  /*12070*/  F2FP.BF16.F32.PACK_AB R47, R76, R77 ;  /* 0x0000004d4c2f723e */ /* 0x000fe800000010ff */
[----:B------:R1:W2:Y:S01]  /*12080*/  MUFU.EX2 R83, R3 ;  /* 0x0000000300537308 */ /* 0x0002a20000000800 */
[-C--:B------:R-:W-:Y:S05]  /*12090*/  HMMA.16816.F32.BF16 R4, R48, R60.reuse, R4 ;  /* 0x0000003c3004723c */ /* 0x080fea0000041804 */
[--C-:B-1----:R-:W-:Y:S01]  /*120a0*/  FFMA.FTZ R3, R108, UR4, -R65.reuse ;  /* 0x000000046c037c23 */ /* 0x102fe20008010841 */
[----:B--2---:R-:W-:Y:S03]  /*120b0*/  F2FP.BF16.F32.PACK_AB R44, R83, R84 ;  /* 0x00000054532c723e */ /* 0x004fe600000010ff */
[----:B------:R1:W-:Y:S02]  /*120c0*/  MUFU.EX2 R82, R3 ;  /* 0x0000000300527308 */ /* 0x0003e40000000800 */
[--C-:B-1----:R-:W-:Y:S01]  /*120d0*/  FFMA.FTZ R3, R109, UR4, -R65.reuse ;  /* 0x000000046d037c23 */ /* 0x102fe20008010841 */
[----:B------:R-:W-:Y:S07]  /*120e0*/  FFMA.FTZ R65, R125, UR4, -R65 ;  /* 0x000000047d417c23 */ /* 0x000fee0008010841 */
[----:B------:R1:W2:Y:S10]  /*120f0*/  MUFU.EX2 R85, R3 ;  /* 0x0000000300557308 */ /* 0x0002b40000000800 */
[----:B------:R-:W-:Y:S01]  /*12100*/  MUFU.EX2 R65, R65 ;  /* 0x0000004100417308 */ /* 0x000fe20000000800 */
[--C-:B-1----:R-:W-:Y:S01]  /*12110*/  FFMA.FTZ R3, R106, UR4, -R66.reuse ;  /* 0x000000046a037c23 */ /* 0x102fe20008010842 */
[----:B------:R-:W-:Y:S01]  /*12120*/  FFMA.FTZ R66, R42, UR4, -R66 ;  /* 0x000000042a427c23 */ /* 0x000fe20008010842 */
[----:B--2---:R-:W-:Y:S07]  /*12130*/  F2FP.BF16.F32.PACK_AB R46, R85, R82 ;  /* 0x00000052552e723e */ /* 0x004fee00000010ff */
[----:B------:R-:W1:Y:S10]  /*12140*/  MUFU.EX2 R80, R3 ;  /* 0x0000000300507308 */ /* 0x000e740000000800 */
[----:B------:R-:W-:Y:S01]  /*12150*/  MUFU.EX2 R66, R66 ;  /* 0x0000004200427308 */ /* 0x000fe20000000800 */
[----:B-1----:R-:W-:Y:S01]  /*12160*/  F2FP.BF16.F32.PACK_AB R45, R79, R80 ;  /* 0x000000504f2d723e */ /* 0x002fe200000010ff */
[----:B------:R-:W-:Y:S01]  /*12170*/  FADD.FTZ R3, R181, R36 ;  /* 0x00000024b5037221 */ /* 0x000fe20000010000 */
[----:B------:R-:W-:Y:S01]  /*12180*/  FADD.FTZ R36, R169, R0 ;  /* 0x00000000a9247221 */ /* 0x000fe20000010000 */
[----:B------:R-:W-:Y:S02]  /*12190*/  FADD.FTZ R0, R216, R37 ;  /* 0x00000025d8007221 */ /* 0x000fe40000010000 */
[----:B------:R-:W-:Y:S01]  /*121a0*/  FADD.FTZ R3, R215, R3 ;  /* 0x00000003d7037221 */ /* 0x000fe20000010000 */
[----:B------:R-:W-:Y:S01]  /*121b0*/  FADD.FTZ R37, R175, R36 ;  /* 0x00000024af257221 */ /* 0x000fe20000010000 */
[----:B------:R-:W-:Y:S01]  /*121c0*/  FADD.FTZ R36, R226, R0 ;  /* 0x00000000e2247221 */ /* 0x000fe20000010000 */
[C---:B------:R-:W-:Y:S01]  /*121d0*/  HMMA.16816.F32.BF16 R8, R44.reuse, R60, R8 ;  /* 0x0000003c2c08723c */ /* 0x040fe20000041808 */
[----:B------:R-:W-:Y:S03]  /*121e0*/  MUFU.EX2 R61, R86 ;  /* 0x00000056003d7308 */ /* 0x000fe60000000800 */
[----:B------:R-:W-:Y:S01]  /*121f0*/  FADD.FTZ R0, R208, R37 ;  /* 0x00000025d0007221 */ /* 0x000fe20000010000 */
[----:B------:R-:W-:Y:S01]  /*12200*/  FADD.FTZ R37, R207, R36 ;  /* 0x00000024cf257221 */ /* 0x000fe20000010000 */
[----:B------:R-:W-:Y:S01]  /*12210*/  FADD.FTZ R3, R221, R3 ;  /* 0x00000003dd037221 */ /* 0x000fe20000010000 */
[-C--:B------:R-:W-:Y:S04]  /*12220*/  HMMA.16816.F32.BF16 R12, R44, R62.reuse, R12 ;  /* 0x0000003e2c0c723c */ /* 0x080fe8000004180c */
[----:B------:R-:W1:Y:S01]  /*12230*/  MUFU.EX2 R60, R87 ;  /* 0x00000057003c7308 */ /* 0x000e620000000800 */
[----:B------:R-:W-:Y:S01]  /*12240*/  FADD.FTZ R36, R183, R3 ;  /* 0x00000003b7247221 */ /* 0x000fe20000010000 */
[----:B------:R-:W-:Y:S01]  /*12250*/  FADD.FTZ R3, R176, R2 ;  /* 0x00000002b0037221 */ /* 0x000fe20000010000 */
[----:B------:R-:W-:Y:S01]  /*12260*/  FADD.FTZ R2, R170, R0 ;  /* 0x00000000aa027221 */ /* 0x000fe20000010000 */
[----:B------:R-:W-:Y:S03]  /*12270*/  FADD.FTZ R0, R211, R37 ;  /* 0x00000025d3007221 */ /* 0x000fe60000010000 */
[----:B------:R-:W-:Y:S01]  /*12280*/  FADD.FTZ R36, R206, R36 ;  /* 0x00000024ce247221 */ /* 0x000fe20000010000 */
[C---:B------:R-:W-:Y:S04]  /*12290*/  HMMA.16816.F32.BF16 R16, R48.reuse, R62, R16 ;  /* 0x0000003e3010723c */ /* 0x040fe80000041810 */
[----:B------:R-:W-:Y:S01]  /*122a0*/  FADD.FTZ R36, R209, R36 ;  /* 0x00000024d1247221 */ /* 0x000fe20000010000 */
[----:B------:R-:W-:Y:S01]  /*122b0*/  FADD.FTZ R3, R179, R3 ;  /* 0x00000003b3037221 */ /* 0x000fe20000010000 */
[----:B------:R-:W-:Y:S01]  /*122c0*/  FADD.FTZ R2, R171, R2 ;  /* 0x00000002ab027221 */ /* 0x000fe20000010000 */
[----:B------:R-:W-:Y:S01]  /*122d0*/  FADD.FTZ R0, R213, R0 ;  /* 0x00000000d5007221 */ /* 0x000fe20000010000 */
[----:B------:R-:W-:Y:S01]  /*122e0*/  FADD.FTZ R42, R227, R36 ;  /* 0x00000024e32a7221 */ /* 0x000fe20000010000 */
[-C--:B------:R-:W-:Y:S03]  /*122f0*/  HMMA.16816.F32.BF16 R20, R48, R52.reuse, R20 ;  /* 0x000000343014723c */ /* 0x080fe60000041814 */
[----:B------:R-:W-:Y:S01]  /*12300*/  FADD.FTZ R3, R205, R3 ;  /* 0x00000003cd037221 */ /* 0x000fe20000010000 */
[----:B------:R-:W-:Y:S01]  /*12310*/  FADD.FTZ R2, R177, R2 ;  /* 0x00000002b1027221 */ /* 0x000fe20000010000 */
[----:B------:R-:W-:Y:S01]  /*12320*/  FADD.FTZ R0, R219, R0 ;  /* 0x00000000db007221 */ /* 0x000fe20000010000 */
[C---:B------:R-:W-:Y:S05]  /*12330*/  HMMA.16816.F32.BF16 R24, R44.reuse, R52, R24 ;  /* 0x000000342c18723c */ /* 0x040fea0000041818 */
        /* <DEDUP_REMOVED lines=8> */
[----:B------:R-:W-:Y:S01]  /*123c0*/  FADD.FTZ R3, R241, R3 ;  /* 0x00000003f1037221 */ /* 0x000fe20000010000 */
[----:B------:R-:W-:Y:S01]  /*123d0*/  FADD.FTZ R2, R231, R2 ;  /* 0x00000002e7027221 */ /* 0x000fe20000010000 */
[----:B------:R-:W-:Y:S01]  /*123e0*/  FADD.FTZ R0, R229, R37 ;  /* 0x00000025e5007221 */ /* 0x000fe20000010000 */
[----:B------:R-:W-:Y:S04]  /*123f0*/  HMMA.16816.F32.BF16 R32, R48, R54, R32 ;  /* 0x000000363020723c */ /* 0x000fe80000041820 */
[----:B------:R-:W-:Y:S01]  /*12400*/  FADD.FTZ R37, R245, R36 ;  /* 0x00000024f5257221 */ /* 0x000fe20000010000 */
[----:B------:R-:W-:Y:S01]  /*12410*/  FADD.FTZ R36, R243, R3 ;  /* 0x00000003f3247221 */ /* 0x000fe20000010000 */
[----:B------:R-:W-:Y:S01]  /*12420*/  FADD.FTZ R3, R237, R2 ;  /* 0x00000002ed037221 */ /* 0x000fe20000010000 */
[----:B------:R-:W-:Y:S01]  /*12430*/  FADD.FTZ R2, R230, R0 ;  /* 0x00000000e6027221 */ /* 0x000fe20000010000 */
[----:B------:R-:W-:Y:S03]  /*12440*/  FADD.FTZ R0, R251, R37 ;  /* 0x00000025fb007221 */ /* 0x000fe60000010000 */
        /* <DEDUP_REMOVED lines=19> */
[----:B------:R-:W2:Y:S01]  /*12580*/  LDSM.16.MT88.4 R144, [R184+0x5c00] ;  /* 0x005c0000b890783b */ /* 0x000ea20000004200 */
[----:B------:R-:W-:Y:S01]  /*12590*/  FADD.FTZ R36, R160, R42 ;  /* 0x0000002aa0247221 */ /* 0x000fe20000010000 */
[----:B------:R-:W-:Y:S01]  /*125a0*/  F2FP.BF16.F32.PACK_AB R160, R88, R89 ;  /* 0x0000005958a0723e */ /* 0x000fe200000010ff */
[----:B------:R-:W-:Y:S01]  /*125b0*/  FADD.FTZ R0, R161, R37 ;  /* 0x00000025a1007221 */ /* 0x000fe20000010000 */
[----:B------:R-:W-:Y:S01]  /*125c0*/  F2FP.BF16.F32.PACK_AB R161, R72, R71 ;  /* 0x0000004748a1723e */ /* 0x000fe200000010ff */
        /* <DEDUP_REMOVED lines=22> */
[----:B------:R-:W-:Y:S02]  /*12730*/  F2FP.BF16.F32.PACK_AB R166, R65, R64 ;  /* 0x0000004041a6723e */ /* 0x000fe400000010ff */
[----:B-1----:R-:W-:Y:S02]  /*12740*/  F2FP.BF16.F32.PACK_AB R165, R60, R61 ;  /* 0x0000003d3ca5723e */ /* 0x002fe400000010ff */
[----:B------:R-:W-:Y:S02]  /*12750*/  F2FP.BF16.F32.PACK_AB R167, R66, R43 ;  /* 0x0000002b42a7723e */ /* 0x000fe400000010ff */
[----:B------:R-:W-:Y:S02]  /*12760*/  MOV R221, R204 ;  /* 0x000000cc00dd7202 */ /* 0x000fe40000000f00 */
[----:B------:R-:W-:Y:S01]  /*12770*/  MOV R133, R39 ;  /* 0x0000002700857202 */ /* 0x000fe20000000f00 */
[-C--:B--2---:R-:W-:Y:S07]  /*12780*/  HMMA.16816.F32.BF16 R140, R160, R144.reuse, R4 ;  /* 0x00000090a08c723c */ /* 0x084fee0000041804 */
[----:B------:R-:W-:Y:S01]  /*12790*/  FADD.FTZ R5, R136, R2 ;  /* 0x0000000288057221 */ /* 0x000fe20000010000 */
[----:B------:R-:W-:Y:S03]  /*127a0*/  FADD.FTZ R4, R99, R0 ;  /* 0x0000000063047221 */ /* 0x000fe60000010000 */
[----:B------:R-:W-:Y:S01]  /*127b0*/  FADD.FTZ R6, R138, R37 ;  /* 0x000000258a067221 */ /* 0x000fe20000010000 */
[----:B------:R-:W-:Y:S01]  /*127c0*/  FADD.FTZ R0, R151, R3 ;  /* 0x0000000397007221 */ /* 0x000fe20000010000 */
[C---:B------:R-:W-:Y:S04]  /*127d0*/  HMMA.16816.F32.BF16 R136, R164.reuse, R144, R8 ;  /* 0x00000090a488723c */ /* 0x040fe80000041808 */
[----:B------:R-:W-:Y:S01]  /*127e0*/  FADD.FTZ R3, R134, R5 ;  /* 0x0000000586037221 */ /* 0x000fe20000010000 */
[----:B------:R-:W-:Y:S01]  /*127f0*/  FADD.FTZ R4, R98, R4 ;  /* 0x0000000462047221 */ /* 0x000fe20000010000 */
[----:B------:R-:W-:Y:S01]  /*12800*/  FADD.FTZ R5, R150, R0 ;  /* 0x0000000096057221 */ /* 0x000fe20000010000 */
[----:B------:R-:W-:Y:S01]  /*12810*/  FADD.FTZ R2, R148, R6 ;  /* 0x0000000694027221 */ /* 0x000fe20000010000 */
[----:B------:R-:W-:Y:S01]  /*12820*/  MOV R134, R38 ;  /* 0x0000002600867202 */ /* 0x000fe20000000f00 */
[-C--:B------:R-:W-:Y:S03]  /*12830*/  HMMA.16816.F32.BF16 R148, R164, R146.reuse, R12 ;  /* 0x00000092a494723c */ /* 0x080fe6000004180c */
[----:B------:R-:W-:Y:S01]  /*12840*/  FADD.FTZ R5, R97, R5 ;  /* 0x0000000561057221 */ /* 0x000fe20000010000 */
[----:B------:R-:W-:Y:S01]  /*12850*/  FADD.FTZ R0, R153, R2 ;  /* 0x0000000299007221 */ /* 0x000fe20000010000 */
[----:B------:R-:W-:Y:S01]  /*12860*/  FADD.FTZ R2, R152, R3 ;  /* 0x0000000398027221 */ /* 0x000fe20000010000 */
[----:B------:R-:W-:Y:S01]  /*12870*/  FADD.FTZ R3, R132, R4 ;  /* 0x0000000484037221 */ /* 0x000fe20000010000 */
[----:B------:R-:W-:Y:S01]  /*12880*/  FADD.FTZ R5, R96, R5 ;  /* 0x0000000560057221 */ /* 0x000fe20000010000 */
[----:B------:R-:W-:Y:S01]  /*12890*/  FADD.FTZ R4, R93, R0 ;  /* 0x000000005d047221 */ /* 0x000fe20000010000 */
[C---:B------:R-:W-:Y:S04]  /*128a0*/  HMMA.16816.F32.BF16 R144, R160.reuse, R146, R16 ;  /* 0x00000092a090723c */ /* 0x040fe80000041810 */
        /* <DEDUP_REMOVED lines=30> */
[----:B------:R-:W-:Y:S01]  /*12a90*/  MOV R132, R40 ;  /* 0x0000002800847202 */ /* 0x000fe20000000f00 */
[----:B------:R-:W-:Y:S01]  /*12aa0*/  STL [R1+0x68], R4 ;  /* 0x0000680401007387 */ /* 0x000fe20000100800 */
[----:B------:R-:W-:Y:S01]  /*12ab0*/  FADD.FTZ R3, R69, R3 ;  /* 0x0000000345037221 */ /* 0x000fe20000010000 */
[----:B------:R-:W-:Y:S01]  /*12ac0*/  FADD.FTZ R2, R65, R2 ;  /* 0x0000000241027221 */ /* 0x000fe20000010000 */
[----:B------:R-:W-:Y:S03]  /*12ad0*/  FADD.FTZ R0, R66, R0 ;  /* 0x0000000042007221 */ /* 0x000fe60000010000 */
[----:B------:R1:W-:Y:S04]  /*12ae0*/  STL [R1+0x6c], R3 ;  /* 0x00006c0301007387 */ /* 0x0003e80000100800 */
[----:B------:R2:W-:Y:S04]  /*12af0*/  STL [R1+0x70], R2 ;  /* 0x0000700201007387 */ /* 0x0005e80000100800 */
[----:B------:R2:W-:Y:S01]  /*12b00*/  STL [R1+0x74], R0 ;  /* 0x0000740001007387 */ /* 0x0005e20000100800 */
[----:B-1----:R-:W-:Y:S01]  /*12b10*/  MOV R3, R41 ;  /* 0x0000002900037202 */ /* 0x002fe20000000f00 */
[----:B------:R-:W-:Y:S06]  /*12b20*/  @P0 BRA `(.L_x_188) ;  /* 0xffffffac00440947 */ /* 0x000fec000383ffff */
.L_x_187:
[----:B------:R-:W3:Y:S04]  /*12b30*/  LDL.LU R7, [R1+0x68] ;  /* 0x0000680001077983 */ /* 0x000ee80000300800 */
[----:B--2---:R-:W2:Y:S04]  /*12b40*/  LDL.LU R2, [R1+0x6c] ;  /* 0x00006c0001027983 */ /* 0x004ea80000300800 */
[----:B------:R-:W4:Y:S04]  /*12b50*/  LDL.LU R14, [R1+0x70] ;  /* 0x00007000010e7983 */ /* 0x000f280000300800 */
[----:B------:R-:W5:Y:S04]  /*12b60*/  LDL.LU R13, [R1+0x74] ;  /* 0x00007400010d7983 */ /* 0x000f680000300800 */
[----:B------:R-:W5:Y:S01]  /*12b70*/  LDL R12, [R1+0x94] ;  /* 0x00009400010c7983 */ /* 0x000f620000100800 */
[----:B------:R-:W1:Y:S01]  /*12b80*/  S2UR UR4, SR_CgaCtaId ;  /* 0x00000000000479c3 */ /* 0x000e620000008800 */
[----:B------:R-:W-:Y:S01]  /*12b90*/  UMOV UR5, 0x400 ;  /* 0x0000040000057882 */ /* 0x000fe20000000000 */
[----:B------:R-:W1:Y:S02]  /*12ba0*/  S2R R36, SR_TID.X ;  /* 0x0000000000247919 */ /* 0x000e640000002100 */
[----:B-1----:R-:W-:Y:S01]  /*12bb0*/  ULEA UR4, UR4, UR5, 0x18 ;  /* 0x0000000504047291 */ /* 0x002fe2000f8ec03f */
[----:B------:R-:W-:-:S04]  /*12bc0*/  SHF.R.S32.HI R31, RZ, 0x1f, R36 ;  /* 0x0000001fff1f7819 */ /* 0x000fc80000011424 */
[CC--:B------:R-:W-:Y:S02]  /*12bd0*/  LEA.HI R6, R31.reuse, R36.reuse, RZ, 0x2 ;  /* 0x000000241f067211 */ /* 0x0c0fe400078f10ff */
[----:B------:R-:W-:Y:S02]  /*12be0*/  LEA.HI R31, R31, R36, RZ, 0x5 ;  /* 0x000000241f1f7211 */ /* 0x000fe400078f28ff */
[----:B------:R-:W-:Y:S02]  /*12bf0*/  SHF.R.S32.HI R0, RZ, 0x2, R6 ;  /* 0x00000002ff007819 */ /* 0x000fe40000011406 */
[----:B------:R-:W-:Y:S02]  /*12c00*/  LOP3.LUT R6, R6, 0xfffffffc, RZ, 0xc0, !PT ;  /* 0xfffffffc06067812 */ /* 0x000fe400078ec0ff */
[----:B------:R-:W-:Y:S02]  /*12c10*/  SHF.R.S32.HI R3, RZ, 0x1f, R0 ;  /* 0x0000001fff037819 */ /* 0x000fe40000011400 */
[----:B------:R-:W-:-:S02]  /*12c20*/  SHF.R.S32.HI R28, RZ, 0x5, R31 ;  /* 0x00000005ff1c7819 */ /* 0x000fc4000001141f */
[----:B------:R-:W-:-:S04]  /*12c30*/  LEA.HI R3, R3, R0, RZ, 0x3 ;  /* 0x0000000003037211 */ /* 0x000fc800078f18ff */
[----:B------:R-:W-:-:S05]  /*12c40*/  LOP3.LUT R3, R3, 0xfffffff8, RZ, 0xc0, !PT ;  /* 0xfffffff803037812 */ /* 0x000fca00078ec0ff */
[----:B------:R-:W-:Y:S01]  /*12c50*/  IMAD.IADD R3, R0, 0x1, -R3 ;  /* 0x0000000100037824 */ /* 0x000fe200078e0a03 */
[----:B---3--:R-:W1:Y:S04]  /*12c60*/  SHFL.BFLY PT, R5, R7, 0x2, 0x1f ;  /* 0x0c401f0007057f89 */ /* 0x008e6800000e0000 */
[----:B--2---:R-:W2:Y:S04]  /*12c70*/  SHFL.BFLY PT, R4, R2, 0x2, 0x1f ;  /* 0x0c401f0002047f89 */ /* 0x004ea800000e0000 */
[----:B----4-:R-:W3:Y:S04]  /*12c80*/  SHFL.BFLY PT, R8, R14, 0x2, 0x1f ;  /* 0x0c401f000e087f89 */ /* 0x010ee800000e0000 */
[----:B-----5:R-:W4:Y:S01]  /*12c90*/  SHFL.BFLY PT, R9, R13, 0x2, 0x1f ;  /* 0x0c401f000d097f89 */ /* 0x020f2200000e0000 */
[----:B------:R-:W-:Y:S01]  /*12ca0*/  ISETP.NE.AND P2, PT, R12, -0x1, PT ;  /* 0xffffffff0c00780c */ /* 0x000fe20003f45270 */
[----:B-1----:R-:W-:Y:S01]  /*12cb0*/  FADD.FTZ R5, R5, R7 ;  /* 0x0000000705057221 */ /* 0x002fe20000010000 */
[----:B--2---:R-:W-:-:S04]  /*12cc0*/  FADD.FTZ R4, R4, R2 ;  /* 0x0000000204047221 */ /* 0x004fc80000010000 */
[----:B------:R-:W1:Y:S01]  /*12cd0*/  SHFL.BFLY PT, R25, R5, 0x1, 0x1f ;  /* 0x0c201f0005197f89 */ /* 0x000e6200000e0000 */
[----:B------:R-:W-:-:S06]  /*12ce0*/  LEA.HI R2, R3, R3, RZ, 0x1 ;  /* 0x0000000303027211 */ /* 0x000fcc00078f08ff */
[----:B------:R-:W2:Y:S01]  /*12cf0*/  @P2 LDC.64 R10, c[0x0][0x298] ;  /* 0x0000a600ff0a2b82 */ /* 0x000ea20000000a00 */
[----:B------:R-:W5:Y:S01]  /*12d00*/  SHFL.BFLY PT, R26, R4, 0x1, 0x1f ;  /* 0x0c201f00041a7f89 */ /* 0x000f6200000e0000 */
[----:B------:R-:W-:Y:S02]  /*12d10*/  SHF.R.S32.HI R0, RZ, 0x1, R2 ;  /* 0x00000001ff007819 */ /* 0x000fe40000011402 */
[----:B------:R-:W-:Y:S01]  /*12d20*/  LOP3.LUT R16, R2, 0x3fffffe, RZ, 0xc0, !PT ;  /* 0x03fffffe02107812 */ /* 0x000fe200078ec0ff */
[----:B------:R-:W-:Y:S02]  /*12d30*/  IMAD.IADD R2, R36, 0x1, -R6 ;  /* 0x0000000124027824 */ /* 0x000fe400078e0a06 */
[----:B---3--:R-:W-:Y:S01]  /*12d40*/  FADD.FTZ R6, R8, R14 ;  /* 0x0000000e08067221 */ /* 0x008fe20000010000 */
[----:B------:R-:W-:Y:S02]  /*12d50*/  IMAD.SHL.U32 R7, R0, 0x40, RZ ;  /* 0x0000004000077824 */ /* 0x000fe400078e00ff */
[----:B------:R-:W-:-:S02]  /*12d60*/  IMAD.IADD R16, R3, 0x1, -R16 ;  /* 0x0000000103107824 */ /* 0x000fc400078e0a10 */
[----:B------:R-:W-:Y:S01]  /*12d70*/  IMAD R2, R28, 0x100, R2 ;  /* 0x000001001c027824 */ /* 0x000fe200078e0202 */
[----:B------:R-:W-:Y:S01]  /*12d80*/  LOP3.LUT R3, R7, 0xc0, RZ, 0xc0, !PT ;  /* 0x000000c007037812 */ /* 0x000fe200078ec0ff */
[----:B----4-:R-:W-:Y:S01]  /*12d90*/  FADD.FTZ R7, R9, R13 ;  /* 0x0000000d09077221 */ /* 0x010fe20000010000 */
[----:B------:R3:W4:Y:S01]  /*12da0*/  SHFL.BFLY PT, R21, R6, 0x1, 0x1f ;  /* 0x0c201f0006157f89 */ /* 0x00072200000e0000 */
[----:B------:R-:W-:Y:S01]  /*12db0*/  IMAD R16, R16, 0x10, R2 ;  /* 0x0000001010107824 */ /* 0x000fe200078e0202 */
[----:B------:R-:W-:Y:S02]  /*12dc0*/  LOP3.LUT R9, R0, 0x1, RZ, 0xc0, !PT ;  /* 0x0000000100097812 */ /* 0x000fe400078ec0ff */
[----:B------:R3:W2:Y:S01]  /*12dd0*/  SHFL.BFLY PT, R24, R7, 0x1, 0x1f ;  /* 0x0c201f0007187f89 */ /* 0x0006a200000e0000 */
[----:B-1----:R-:W-:Y:S01]  /*12de0*/  FADD.FTZ R25, R5, R25 ;  /* 0x0000001905197221 */ /* 0x002fe20000010000 */
[----:B------:R-:W-:Y:S01]  /*12df0*/  LEA.HI R5, R3, R3, RZ, 0x1d ;  /* 0x0000000303057211 */ /* 0x000fe200078fe8ff */
[----:B--2---:R-:W-:-:S04]  /*12e00*/  @P2 IMAD.WIDE.U32 R2, R12, R10, RZ ;  /* 0x0000000a0c022225 */ /* 0x004fc800078e00ff */
[----:B-----5:R-:W-:Y:S01]  /*12e10*/  FADD.FTZ R26, R4, R26 ;  /* 0x0000001a041a7221 */ /* 0x020fe20000010000 */
[----:B------:R-:W-:Y:S02]  /*12e20*/  IMAD.U32 R16, R16, 0x2, R5 ;  /* 0x0000000210107824 */ /* 0x000fe400078e0005 */
[----:B------:R-:W-:Y:S02]  /*12e30*/  @P2 IMAD R30, R12, R11, R3 ;  /* 0x0000000b0c1e2224 */ /* 0x000fe400078e0203 */
[----:B------:R-:W-:Y:S01]  /*12e40*/  @P2 IMAD.MOV.U32 R29, RZ, RZ, R2 ;  /* 0x000000ffff1d2224 */ /* 0x000fe200078e0002 */
[----:B------:R-:W-:Y:S01]  /*12e50*/  LEA R16, R16, UR4, 0x1 ;  /* 0x0000000410107c11 */ /* 0x000fe2000f8e08ff */
[----:B---34-:R-:W-:Y:S06]  /*12e60*/  @P2 BRA `(.L_x_191) ;  /* 0x0000000000202947 */ /* 0x018fec0003800000 */
        /* <DEDUP_REMOVED lines=8> */
.L_x_191:
[----:B------:R-:W-:Y:S01]  /*12ef0*/  ULDC.U8 UR4, c[0x0][0x3d8] ;  /* 0x0000f60000047ab9 */ /* 0x000fe20000000000 */
[----:B------:R-:W-:Y:S01]  /*12f00*/  P2R R2, PR, RZ, 0x4 ;  /* 0x00000004ff027803 */ /* 0x000fe20000000000 */
[----:B------:R-:W-:Y:S01]  /*12f10*/  FADD.FTZ R21, R6, R21 ;  /* 0x0000001506157221 */ /* 0x000fe20000010000 */
[----:B------:R-:W-:Y:S01]  /*12f20*/  ISETP.NE.AND P1, PT, RZ, UR4, PT ;  /* 0x00000004ff007c0c */ /* 0x000fe2000bf25270 */
[----:B------:R-:W-:Y:S01]  /*12f30*/  ULDC.U8 UR4, c[0x0][0x3d9] ;  /* 0x0000f64000047ab9 */ /* 0x000fe20000000000 */
[----:B------:R-:W-:Y:S02]  /*12f40*/  PLOP3.LUT P2, PT, PT, PT, PT, 0x8, 0x0 ;  /* 0x000000000000781c */ /* 0x000fe40003f4e170 */
[----:B------:R-:W-:Y:S02]  /*12f50*/  CS2R R22, SRZ ;  /* 0x0000000000167805 */ /* 0x000fe4000001ff00 */
[----:B------:R-:W-:Y:S02]  /*12f60*/  ISETP.NE.OR P0, PT, RZ, UR4, !P1 ;  /* 0x00000004ff007c0c */ /* 0x000fe4000cf05670 */
[----:B------:R-:W-:-:S02]  /*12f70*/  LOP3.LUT P3, RZ, R0, 0x2, RZ, 0xc0, !PT ;  /* 0x0000000200ff7812 */ /* 0x000fc4000786c0ff */
[----:B------:R-:W-:Y:S02]  /*12f80*/  P2R R0, PR, RZ, 0x4 ;  /* 0x00000004ff007803 */ /* 0x000fe40000000000 */
[----:B------:R-:W-:Y:S02]  /*12f90*/  ISETP.NE.U32.AND P4, PT, R9, 0x1, PT ;  /* 0x000000010900780c */ /* 0x000fe40003f85070 */
[----:B------:R-:W-:Y:S02]  /*12fa0*/  FSETP.NE.FTZ.AND P6, PT, R25, RZ, PT ;  /* 0x000000ff1900720b */ /* 0x000fe40003fd5000 */
[----:B------:R-:W-:Y:S02]  /*12fb0*/  FSETP.NE.FTZ.AND P5, PT, R26, RZ, PT ;  /* 0x000000ff1a00720b */ /* 0x000fe40003fb5000 */
[----:B------:R-:W-:Y:S01]  /*12fc0*/  ISETP.NE.AND P2, PT, R2, RZ, PT ;  /* 0x000000ff0200720c */ /* 0x000fe20003f45270 */
[----:B------:R-:W-:-:S12]  /*12fd0*/  @P0 BRA `(.L_x_192) ;  /* 0x0000000000200947 */ /* 0x000fd80003800000 */
[----:B------:R-:W1:Y:S01]  /*12fe0*/  S2R R2, SR_CTAID.Y ;  /* 0x0000000000027919 */ /* 0x000e620000002600 */
[----:B------:R-:W1:Y:S01]  /*12ff0*/  LDC R0, c[0x0][0x2c4] ;  /* 0x0000b100ff007b82 */ /* 0x000e620000000800 */
[----:B------:R-:W-:Y:S01]  /*13000*/  PLOP3.LUT P0, PT, PT, PT, PT, 0x80, 0x0 ;  /* 0x000000000000781c */ /* 0x000fe20003f0f070 */
[----:B-1----:R-:W-:-:S03]  /*13010*/  @!P2 IMAD R12, R2, R0, RZ ;  /* 0x00000000020ca224 */ /* 0x002fc600078e02ff */
[----:B------:R-:W-:Y:S01]  /*13020*/  P2R R0, PR, RZ, 0x1 ;  /* 0x00000001ff007803 */ /* 0x000fe20000000000 */
[--C-:B------:R-:W-:Y:S01]  /*13030*/  IMAD.MOV.U32 R22, RZ, RZ, R12.reuse ;  /* 0x000000ffff167224 */ /* 0x100fe200078e000c */
[----:B------:R1:W-:Y:S01]  /*13040*/  @!P2 STL [R1+0x94], R12 ;  /* 0x0000940c0100a387 */ /* 0x0003e20000100800 */
[----:B------:R-:W-:-:S07]  /*13050*/  SHF.R.S32.HI R23, RZ, 0x1f, R12 ;  /* 0x0000001fff177819 */ /* 0x000fce000001140c */
.L_x_192:
[----:B------:R2:W5:Y:S01]  /*13060*/  LDL R42, [R1+0xc0] ;  /* 0x0000c000012a7983 */ /* 0x0005620000100800 */
[----:B------:R-:W-:Y:S01]  /*13070*/  ISETP.NE.AND P0, PT, RZ, UR4, PT ;  /* 0x00000004ff007c0c */ /* 0x000fe2000bf05270 */
[----:B------:R-:W-:Y:S01]  /*13080*/  FADD.FTZ R24, R7, R24 ;  /* 0x0000001807187221 */ /* 0x000fe20000010000 */
[C---:B------:R-:W-:Y:S01]  /*13090*/  IADD3 R19, R16.reuse, 0x20, RZ ;  /* 0x0000002010137810 */ /* 0x040fe20007ffe0ff */
[----:B------:R-:W-:Y:S01]  /*130a0*/  @P3 VIADD R19, R16, 0xffffffe0 ;  /* 0xffffffe010133836 */ /* 0x000fe20000000000 */
[----:B------:R-:W-:Y:S01]  /*130b0*/  PLOP3.LUT P3, PT, PT, PT, PT, 0x8, 0x0 ;  /* 0x000000000000781c */ /* 0x000fe20003f6e170 */
[----:B------:R-:W3:Y:S01]  /*130c0*/  S2R R37, SR_TID.X ;  /* 0x0000000000257919 */ /* 0x000ee20000002100 */
[----:B------:R-:W-:Y:S01]  /*130d0*/  FSETP.NE.FTZ.AND P2, PT, R21, RZ, PT ;  /* 0x000000ff1500720b */ /* 0x000fe20003f55000 */
[----:B------:R-:W4:Y:S01]  /*130e0*/  S2UR UR4, SR_CTAID.X ;  /* 0x00000000000479c3 */ /* 0x000f220000002500 */
[----:B------:R-:W-:Y:S01]  /*130f0*/  MOV R27, 0x10 ;  /* 0x00000010001b7802 */ /* 0x000fe20000000f00 */
[----:B------:R-:W-:Y:S01]  /*13100*/  BSSY B0, `(.L_x_193) ;  /* 0x00000ad000007945 */ /* 0x000fe20003800000 */
[----:B------:R-:W-:-:S02]  /*13110*/  MOV R3, 0x3f800000 ;  /* 0x3f80000000037802 */ /* 0x000fc40000000f00 */
[----:B------:R-:W-:Y:S02]  /*13120*/  MOV R4, 0x3f800000 ;  /* 0x3f80000000047802 */ /* 0x000fe40000000f00 */
[----:B------:R-:W-:Y:S01]  /*13130*/  @!P0 PLOP3.LUT P3, PT, P1, PT, PT, 0x80, 0x0 ;  /* 0x000000000000881c */ /* 0x000fe20000f6f070 */
[----:B------:R-:W2:Y:S01]  /*13140*/  @!P0 LDC R18, c[0x0][0x2c4] ;  /* 0x0000b100ff128b82 */ /* 0x000ea20000000800 */
[----:B------:R-:W-:Y:S01]  /*13150*/  FSETP.NE.FTZ.AND P1, PT, R24, RZ, PT ;  /* 0x000000ff1800720b */ /* 0x000fe20003f35000 */
[----:B------:R-:W1:Y:S01]  /*13160*/  @P6 MUFU.RCP R3, R25 ;  /* 0x0000001900036308 */ /* 0x000e620000001000 */
[----:B------:R-:W-:Y:S02]  /*13170*/  SEL R27, R27, 0xfffffff0, P4 ;  /* 0xfffffff01b1b7807 */ /* 0x000fe40002000000 */
[----:B------:R-:W-:Y:S02]  /*13180*/  ISETP.NE.AND P4, PT, R0, RZ, PT ;  /* 0x000000ff0000720c */ /* 0x000fe40003f85270 */
[----:B------:R-:W-:-:S02]  /*13190*/  MOV R0, 0x3f800000 ;  /* 0x3f80000000007802 */ /* 0x000fc40000000f00 */
[----:B------:R-:W-:Y:S01]  /*131a0*/  MOV R2, 0x3f800000 ;  /* 0x3f80000000027802 */ /* 0x000fe20000000f00 */
[----:B------:R-:W4:Y:S08]  /*131b0*/  @P5 MUFU.RCP R4, R26 ;  /* 0x0000001a00045308 */ /* 0x000f300000001000 */
[----:B------:R-:W3:Y:S01]  /*131c0*/  @P2 MUFU.RCP R0, R21 ;  /* 0x0000001500002308 */ /* 0x000ee20000001000 */
[C---:B-1----:R-:W-:Y:S01]  /*131d0*/  FMUL.FTZ R140, R3.reuse, R140 ;  /* 0x0000008c038c7220 */ /* 0x042fe20000410000 */
[C---:B------:R-:W-:Y:S01]  /*131e0*/  FMUL.FTZ R7, R3.reuse, R141 ;  /* 0x0000008d03077220 */ /* 0x040fe20000410000 */
[C---:B------:R-:W-:Y:S01]  /*131f0*/  FMUL.FTZ R144, R3.reuse, R144 ;  /* 0x0000009003907220 */ /* 0x040fe20000410000 */
[C---:B------:R-:W-:Y:S01]  /*13200*/  FMUL.FTZ R145, R3.reuse, R145 ;  /* 0x0000009103917220 */ /* 0x040fe20000410000 */
[C---:B------:R-:W-:Y:S01]  /*13210*/  FMUL.FTZ R152, R3.reuse, R152 ;  /* 0x0000009803987220 */ /* 0x040fe20000410000 */
[----:B------:R-:W-:Y:S01]  /*13220*/  FMUL.FTZ R14, R3, R153 ;  /* 0x00000099030e7220 */ /* 0x000fe20000410000 */
[----:B------:R-:W-:Y:S01]  /*13230*/  F2FP.BF16.F32.PACK_AB R7, R7, R140 ;  /* 0x0000008c0707723e */ /* 0x000fe200000010ff */
        /* <DEDUP_REMOVED lines=25> */
[----:B------:R-:W-:Y:S01]  /*133d0*/  F2FP.BF16.F32.PACK_AB R6, R6, R142 ;  /* 0x0000008e0606723e */ /* 0x000fe200000010ff */
[----:B------:R-:W-:Y:S01]  /*133e0*/  FMUL.FTZ R160, R3, R160 ;  /* 0x000000a003a07220 */ /* 0x000fe20000410000 */
[----:B------:R-:W-:Y:S01]  /*133f0*/  F2FP.BF16.F32.PACK_AB R0, R147, R146 ;  /* 0x000000929300723e */ /* 0x000fe200000010ff */
[----:B------:R-:W-:Y:S01]  /*13400*/  FMUL.FTZ R10, R3, R161 ;  /* 0x000000a1030a7220 */ /* 0x000fe20000410000 */
[----:B------:R-:W-:Y:S01]  /*13410*/  IADD3 R2, R16, R27, RZ ;  /* 0x0000001b10027210 */ /* 0x000fe20007ffe0ff */
[----:B------:R1:W-:Y:S01]  /*13420*/  STS [R16], R7 ;  /* 0x0000000710007388 */ /* 0x0003e20000000800 */
[----:B------:R-:W-:Y:S01]  /*13430*/  F2FP.BF16.F32.PACK_AB R3, R145, R144 ;  /* 0x000000909103723e */ /* 0x000fe200000010ff */
[----:B--2---:R-:W2:Y:S01]  /*13440*/  @P3 LDC R18, c[0x0][0x2e4] ;  /* 0x0000b900ff123b82 */ /* 0x004ea20000000800 */
[----:B------:R-:W-:Y:S01]  /*13450*/  F2FP.BF16.F32.PACK_AB R5, R5, R136 ;  /* 0x000000880505723e */ /* 0x000fe200000010ff */
[----:B------:R3:W-:Y:S01]  /*13460*/  STS [R16+0x200], R6 ;  /* 0x0002000610007388 */ /* 0x0007e20000000800 */
[----:B------:R-:W-:-:S02]  /*13470*/  F2FP.BF16.F32.PACK_AB R4, R139, R4 ;  /* 0x000000048b04723e */ /* 0x000fc400000010ff */
[----:B------:R-:W-:Y:S01]  /*13480*/  F2FP.BF16.F32.PACK_AB R17, R17, R148 ;  /* 0x000000941111723e */ /* 0x000fe200000010ff */
[----:B------:R4:W-:Y:S01]  /*13490*/  STS [R2+0x200], R0 ;  /* 0x0002000002007388 */ /* 0x0009e20000000800 */
[----:B------:R-:W-:Y:S02]  /*134a0*/  F2FP.BF16.F32.PACK_AB R15, R151, R15 ;  /* 0x0000000f970f723e */ /* 0x000fe400000010ff */
[----:B------:R-:W-:Y:S01]  /*134b0*/  F2FP.BF16.F32.PACK_AB R14, R14, R152 ;  /* 0x000000980e0e723e */ /* 0x000fe200000010ff */
[----:B------:R4:W-:Y:S01]  /*134c0*/  STS [R2], R3 ;  /* 0x0000000302007388 */ /* 0x0009e20000000800 */
        /* <DEDUP_REMOVED lines=8> */
[----:B------:R2:W-:Y:S01]  /*13550*/  STS [R2+0x1000], R17 ;  /* 0x0010001102007388 */ /* 0x0005e20000000800 */
[----:B------:R-:W-:Y:S01]  /*13560*/  F2FP.BF16.F32.PACK_AB R20, R167, R20 ;  /* 0x00000014a714723e */ /* 0x000fe200000010ff */
[----:B-1----:R-:W1:Y:S02]  /*13570*/  @P0 LDC R7, c[0x0][0x2c0] ;  /* 0x0000b000ff070b82 */ /* 0x002e640000000800 */
[----:B------:R1:W-:Y:S01]  /*13580*/  STS [R2+0x1200], R15 ;  /* 0x0012000f02007388 */ /* 0x0003e20000000800 */
[----:B---3--:R3:W-:Y:S03]  /*13590*/  @P5 MUFU.LG2 R6, R26 ;  /* 0x0000001a00065308 */ /* 0x0087e60000000c00 */
[----:B------:R1:W-:Y:S01]  /*135a0*/  STS [R19], R14 ;  /* 0x0000000e13007388 */ /* 0x0003e20000000800 */
[----:B----4-:R-:W-:-:S03]  /*135b0*/  IMAD.IADD R0, R27, 0x1, R19 ;  /* 0x000000011b007824 */ /* 0x010fc600078e0213 */
[----:B------:R-:W-:Y:S01]  /*135c0*/  STS [R19+0x200], R13 ;  /* 0x0002000d13007388 */ /* 0x000fe20000000800 */
[----:B------:R-:W4:Y:S03]  /*135d0*/  @P6 MUFU.LG2 R3, R25 ;  /* 0x0000001900036308 */ /* 0x000f260000000c00 */
[----:B------:R4:W-:Y:S01]  /*135e0*/  STS [R0], R10 ;  /* 0x0000000a00007388 */ /* 0x0009e20000000800 */
[----:B------:R-:W4:Y:S03]  /*135f0*/  @P6 LDC R5, c[0x0][0x2e8] ;  /* 0x0000ba00ff056b82 */ /* 0x000f260000000800 */
[----:B------:R-:W-:Y:S01]  /*13600*/  STS [R0+0x200], R9 ;  /* 0x0002000900007388 */ /* 0x000fe20000000800 */
[----:B---3--:R-:W-:-:S03]  /*13610*/  IMAD.MOV.U32 R26, RZ, RZ, 0x7f800000 ;  /* 0x7f800000ff1a7424 */ /* 0x008fc600078e00ff */
[----:B------:R3:W-:Y:S01]  /*13620*/  STS [R19+0x1000], R12 ;  /* 0x0010000c13007388 */ /* 0x0007e20000000800 */
[----:B--2---:R-:W-:Y:S02]  /*13630*/  MOV R17, 0x7f800000 ;  /* 0x7f80000000117802 */ /* 0x004fe40000000f00 */
[----:B------:R-:W-:Y:S01]  /*13640*/  @!P0 MOV R7, 0x1 ;  /* 0x0000000100078802 */ /* 0x000fe20000000f00 */
[----:B------:R2:W-:Y:S01]  /*13650*/  STS [R19+0x1200], R11 ;  /* 0x0012000b13007388 */ /* 0x0005e20000000800 */
[----:B-1----:R-:W1:Y:S01]  /*13660*/  @P2 LDC R15, c[0x0][0x2e8] ;  /* 0x0000ba00ff0f2b82 */ /* 0x002e620000000800 */
[----:B------:R-:W-:Y:S01]  /*13670*/  LOP3.LUT R2, R31, 0xffffffe0, RZ, 0xc0, !PT ;  /* 0xffffffe01f027812 */ /* 0x000fe200078ec0ff */
[----:B----4-:R-:W-:Y:S01]  /*13680*/  @P6 FMUL.FTZ R3, R3, 0.69314718246459960938 ;  /* 0x3f31721803036820 */ /* 0x010fe20000410000 */
[----:B------:R4:W-:Y:S01]  /*13690*/  STS [R0+0x1000], R8 ;  /* 0x0010000800007388 */ /* 0x0009e20000000800 */
[----:B------:R-:W-:Y:S02]  /*136a0*/  MOV R25, 0x7f800000 ;  /* 0x7f80000000197802 */ /* 0x000fe40000000f00 */
[----:B------:R-:W-:Y:S01]  /*136b0*/  IADD3 R4, -R2, R36, RZ ;  /* 0x0000002402047210 */ /* 0x000fe20007ffe1ff */
[----:B------:R4:W-:Y:S01]  /*136c0*/  STS [R0+0x1200], R20 ;  /* 0x0012001400007388 */ /* 0x0009e20000000800 */
[----:B------:R-:W1:Y:S02]  /*136d0*/  @!P0 LDC R14, c[0x0][0x270] ;  /* 0x00009c00ff0e8b82 */ /* 0x000e640000000800 */
[----:B------:R-:W-:-:S06]  /*136e0*/  LOP3.LUT P3, RZ, R4, 0x3, RZ, 0xc0, !PT ;  /* 0x0000000304ff7812 */ /* 0x000fcc000786c0ff */
[----:B------:R-:W-:Y:S01]  /*136f0*/  BAR.SYNC.DEFER_BLOCKING 0x0 ;  /* 0x0000000000007b1d */ /* 0x000fe20000010000 */
[----:B------:R-:W-:Y:S01]  /*13700*/  @P6 FFMA.FTZ R26, R41, R5, R3 ;  /* 0x00000005291a6223 */ /* 0x000fe20000010003 */
[----:B------:R-:W-:Y:S02]  /*13710*/  IMAD R3, R7, UR4, RZ ;  /* 0x0000000407037c24 */ /* 0x000fe4000f8e02ff */
[----:B------:R-:W-:Y:S02]  /*13720*/  @P5 FMUL.FTZ R4, R6, 0.69314718246459960938 ;  /* 0x3f31721806045820 */ /* 0x000fe40000410000 */
[----:B------:R-:W1:Y:S01]  /*13730*/  @P2 MUFU.LG2 R10, R21 ;  /* 0x00000015000a2308 */ /* 0x000e620000000c00 */
[----:B------:R-:W-:Y:S01]  /*13740*/  SHF.L.U32 R3, R3, 0x7, RZ ;  /* 0x0000000703037819 */ /* 0x000fe200000006ff */
[----:B------:R-:W1:Y:S01]  /*13750*/  S2R R16, SR_CTAID.Y ;  /* 0x0000000000107919 */ /* 0x000e620000002600 */
[----:B---3--:R-:W-:Y:S01]  /*13760*/  SHF.R.S32.HI R12, RZ, 0x1f, R37 ;  /* 0x0000001fff0c7819 */ /* 0x008fe20000011425 */
[----:B------:R-:W3:Y:S01]  /*13770*/  S2R R27, SR_CTAID.Z ;  /* 0x00000000001b7919 */ /* 0x000ee20000002700 */
[----:B--2---:R-:W2:Y:S02]  /*13780*/  @P5 LDC R11, c[0x0][0x2e8] ;  /* 0x0000ba00ff0b5b82 */ /* 0x004ea40000000800 */
[----:B------:R-:W-:-:S04]  /*13790*/  LEA.HI R12, R12, R37, RZ, 0x2 ;  /* 0x000000250c0c7211 */ /* 0x000fc800078f10ff */
[----:B------:R-:W-:Y:S02]  /*137a0*/  LOP3.LUT R13, R12, 0xfffffffc, RZ, 0xc0, !PT ;  /* 0xfffffffc0c0d7812 */ /* 0x000fe400078ec0ff */
[----:B----4-:R-:W4:Y:S01]  /*137b0*/  @P0 LDC.64 R8, c[0x0][0x2c0] ;  /* 0x0000b000ff080b82 */ /* 0x010f220000000a00 */
[----:B------:R-:W-:Y:S01]  /*137c0*/  @P0 MOV R0, 0x1 ;  /* 0x0000000100000802 */ /* 0x000fe20000000f00 */
[----:B-1----:R-:W-:Y:S01]  /*137d0*/  @!P0 IMAD R0, R18, R14, RZ ;  /* 0x0000000e12008224 */ /* 0x002fe200078e02ff */
[----:B------:R1:W1:Y:S01]  /*137e0*/  LDS.128 R32, [R220+0x1800] ;  /* 0x00180000dc207984 */ /* 0x0002620000000c00 */
[----:B------:R-:W-:Y:S01]  /*137f0*/  @P2 FMUL.FTZ R5, R10, 0.69314718246459960938 ;  /* 0x3f3172180a052820 */ /* 0x000fe20000410000 */
[----:B------:R-:W-:-:S03]  /*13800*/  IADD3 R13, -R13, R37, RZ ;  /* 0x000000250d0d7210 */ /* 0x000fc60007ffe1ff */
[----:B------:R-:W1:Y:S01]  /*13810*/  @P1 LDC R14, c[0x0][0x2e8] ;  /* 0x0000ba00ff0e1b82 */ /* 0x000e620000000800 */
[----:B--2---:R-:W-:Y:S01]  /*13820*/  @P5 FFMA.FTZ R25, R40, R11, R4 ;  /* 0x0000000b28195223 */ /* 0x004fe20000010004 */
[----:B------:R-:W-:Y:S01]  /*13830*/  SHF.R.S32.HI R4, RZ, 0x1f, R3 ;  /* 0x0000001fff047819 */ /* 0x000fe20000011403 */
[----:B------:R-:W-:Y:S01]  /*13840*/  IMAD R0, R16, R0, RZ ;  /* 0x0000000010007224 */ /* 0x000fe200078e02ff */
[----:B------:R-:W-:Y:S01]  /*13850*/  SHF.L.U32 R16, R13, 0x3, RZ ;  /* 0x000000030d107819 */ /* 0x000fe200000006ff */
[----:B----4-:R-:W-:Y:S01]  /*13860*/  @P0 IMAD R2, R9, R8, RZ ;  /* 0x0000000809020224 */ /* 0x010fe200078e02ff */
[----:B------:R-:W-:Y:S01]  /*13870*/  @!P0 MOV R2, R18 ;  /* 0x0000001200028202 */ /* 0x000fe20000000f00 */
[----:B------:R2:W4:Y:S01]  /*13880*/  @P1 MUFU.LG2 R8, R24 ;  /* 0x0000001800081308 */ /* 0x0005220000000c00 */
[----:B------:R-:W-:-:S05]  /*13890*/  SEL R0, R0, RZ, !P4 ;  /* 0x000000ff00007207 */ /* 0x000fca0006000000 */
[----:B---3--:R-:W-:Y:S02]  /*138a0*/  IMAD R0, R27, R2, R0 ;  /* 0x000000021b007224 */ /* 0x008fe400078e0200 */
[----:B--2---:R-:W-:Y:S02]  /*138b0*/  IMAD.MOV.U32 R24, RZ, RZ, 0x7f800000 ;  /* 0x7f800000ff187424 */ /* 0x004fe400078e00ff */
[----:B------:R-:W-:Y:S01]  /*138c0*/  @P2 FFMA.FTZ R24, R39, R15, R5 ;  /* 0x0000000f27182223 */ /* 0x000fe20000010005 */
[----:B----4-:R-:W-:Y:S01]  /*138d0*/  @P1 FMUL.FTZ R2, R8, 0.69314718246459960938 ;  /* 0x3f31721808021820 */ /* 0x010fe20000410000 */
[--C-:B------:R-:W-:Y:S02]  /*138e0*/  IADD3 R3, P2, P0, R3, R22, R0.reuse ;  /* 0x0000001603037210 */ /* 0x100fe4000785e000 */
[----:B------:R-:W-:Y:S01]  /*138f0*/  SHF.R.S32.HI R0, RZ, 0x1f, R0 ;  /* 0x0000001fff007819 */ /* 0x000fe20000011400 */
[----:B-1----:R-:W-:Y:S01]  /*13900*/  @P1 FFMA.FTZ R17, R38, R14, R2 ;  /* 0x0000000e26111223 */ /* 0x002fe20000010002 */
[----:B------:R-:W-:-:S02]  /*13910*/  SHF.R.S32.HI R2, RZ, 0x2, R12 ;  /* 0x00000002ff027819 */ /* 0x000fc4000001140c */
[----:B------:R-:W-:Y:S01]  /*13920*/  IADD3.X R9, R4, R23, R0, P2, P0 ;  /* 0x0000001704097210 */ /* 0x000fe200017e0400 */
[----:B------:R-:W-:Y:S06]  /*13930*/  @P3 BRA `(.L_x_194) ;  /* 0x0000000000a43947 */ /* 0x000fec0003800000 */
[----:B------:R-:W2:Y:S01]  /*13940*/  LDL.LU R43, [R1+0xc4] ;  /* 0x0000c400012b7983 */ /* 0x000ea20000300800 */
[----:B------:R-:W-:-:S04]  /*13950*/  SHF.R.S32.HI R0, RZ, 0x1f, R28 ;  /* 0x0000001fff007819 */ /* 0x000fc8000001141c */
[----:B------:R-:W-:-:S04]  /*13960*/  LEA.HI R0, R0, R28, RZ, 0x2 ;  /* 0x0000001c00007211 */ /* 0x000fc800078f10ff */
[----:B------:R-:W-:-:S05]  /*13970*/  LOP3.LUT R0, R0, 0xffffffc, RZ, 0xc0, !PT ;  /* 0x0ffffffc00007812 */ /* 0x000fca00078ec0ff */
[----:B------:R-:W-:-:S04]  /*13980*/  IMAD.IADD R0, R28, 0x1, -R0 ;  /* 0x000000011c007824 */ /* 0x000fc800078e0a00 */
[----:B--2---:R-:W-:-:S04]  /*13990*/  IMAD R0, R0, 0x10, R43 ;  /* 0x0000001000007824 */ /* 0x004fc800078e022b */
        /* <DEDUP_REMOVED lines=11> */
[-C--:B------:R-:W-:Y:S01]  /*13a50*/  @!P6 IADD3 R11, P0, R8, R3.reuse, RZ ;  /* 0x00000003080be210 */ /* 0x080fe20007f1e0ff */
[----:B------:R-:W2:Y:S01]  /*13a60*/  @!P5 LDC.64 R18, c[0x0][0x2b0] ;  /* 0x0000ac00ff12db82 */ /* 0x000ea20000000a00 */
[----:B------:R-:W-:Y:S01]  /*13a70*/  @!P5 IADD3 R4, P2, R0, R3, RZ ;  /* 0x000000030004d210 */ /* 0x000fe20007f5e0ff */
[----:B------:R-:W-:Y:S01]  /*13a80*/  @!P3 IMAD R5, R5, R7, RZ ;  /* 0x000000070505b224 */ /* 0x000fe200078e02ff */
[----:B------:R-:W-:Y:S02]  /*13a90*/  @!P4 IADD3 R7, P1, R6, R3, RZ ;  /* 0x000000030607c210 */ /* 0x000fe40007f3e0ff */
[-C--:B------:R-:W-:Y:S02]  /*13aa0*/  @!P5 LEA.HI.X.SX32 R0, R0, R9.reuse, 0x1, P2 ;  /* 0x000000090000d211 */ /* 0x080fe400010f0eff */
[----:B------:R-:W-:Y:S01]  /*13ab0*/  @!P6 LEA.HI.X.SX32 R13, R8, R9, 0x1, P0 ;  /* 0x00000009080de211 */ /* 0x000fe200000f0eff */
[----:B------:R-:W3:Y:S01]  /*13ac0*/  @!P4 LDC.64 R20, c[0x0][0x2b0] ;  /* 0x0000ac00ff14cb82 */ /* 0x000ee20000000a00 */
[----:B------:R-:W-:-:S04]  /*13ad0*/  @!P3 IADD3 R12, P0, R5, R3, RZ ;  /* 0x00000003050cb210 */ /* 0x000fc80007f1e0ff */
[----:B------:R-:W-:-:S03]  /*13ae0*/  @!P3 LEA.HI.X.SX32 R5, R5, R9, 0x1, P0 ;  /* 0x000000090505b211 */ /* 0x000fc600000f0eff */
[----:B------:R-:W4:Y:S01]  /*13af0*/  @!P3 LDC.64 R22, c[0x0][0x2b0] ;  /* 0x0000ac00ff16bb82 */ /* 0x000f220000000a00 */
[C---:B-1----:R-:W-:Y:S02]  /*13b00*/  @!P6 LEA R10, P2, R11.reuse, R14, 0x2 ;  /* 0x0000000e0b0ae211 */ /* 0x042fe400078410ff */
        /* <DEDUP_REMOVED lines=12> */
.L_x_194:
[----:B------:R-:W-:Y:S05]  /*13bd0*/  BSYNC B0 ;  /* 0x0000000000007941 */ /* 0x000fea0003800000 */
.L_x_193:
[----:B------:R2:W3:Y:S01]  /*13be0*/  LDS.128 R12, [R220] ;  /* 0x00000000dc0c7984 */ /* 0x0004e20000000c00 */
[C---:B------:R-:W-:Y:S01]  /*13bf0*/  VIADD R0, R2.reuse, 0x40 ;  /* 0x0000004002007836 */ /* 0x040fe20000000000 */
[CC--:B-----5:R-:W-:Y:S01]  /*13c00*/  ISETP.GE.AND P3, PT, R2.reuse, R42.reuse, PT ;  /* 0x0000002a0200720c */ /* 0x0e0fe20003f66270 */
[----:B------:R-:W-:Y:S01]  /*13c10*/  VIADD R3, R2, 0x20 ;  /* 0x0000002002037836 */ /* 0x000fe20000000000 */
[----:B-1----:R-:W1:Y:S01]  /*13c20*/  S2R R7, SR_CTAID.X ;  /* 0x0000000000077919 */ /* 0x002e620000002500 */
[----:B------:R-:W-:Y:S01]  /*13c30*/  IADD3 R4, P0, R16, R29, RZ ;  /* 0x0000001d10047210 */ /* 0x000fe20007f1e0ff */
[----:B------:R-:W-:Y:S01]  /*13c40*/  ULDC.64 UR4, c[0x0][0x2a0] ;  /* 0x0000a80000047ab9 */ /* 0x000fe20000000a00 */
[----:B------:R-:W-:Y:S01]  /*13c50*/  SHF.R.S32.HI R5, RZ, 0x1f, R16 ;  /* 0x0000001fff057819 */ /* 0x000fe20000011410 */
[----:B------:R-:W-:Y:S01]  /*13c60*/  BSSY B0, `(.L_x_195) ;  /* 0x0000018000007945 */ /* 0x000fe20003800000 */
[----:B------:R-:W-:Y:S02]  /*13c70*/  SHF.R.S32.HI R6, RZ, 0x1f, R27 ;  /* 0x0000001fff067819 */ /* 0x000fe4000001141b */
[----:B------:R-:W-:Y:S01]  /*13c80*/  ISETP.GE.AND P1, PT, R0, R42, PT ;  /* 0x0000002a0000720c */ /* 0x000fe20003f26270 */
[----:B------:R-:W-:Y:S01]  /*13c90*/  VIADD R0, R2, 0x60 ;  /* 0x0000006002007836 */ /* 0x000fe20000000000 */
[----:B------:R-:W-:Y:S01]  /*13ca0*/  IADD3.X R5, R5, R30, RZ, P0, !PT ;  /* 0x0000001e05057210 */ /* 0x000fe200007fe4ff */
[----:B------:R-:W-:Y:S01]  /*13cb0*/  IMAD R6, R6, UR4, RZ ;  /* 0x0000000406067c24 */ /* 0x000fe2000f8e02ff */
[----:B------:R-:W-:-:S02]  /*13cc0*/  ISETP.GE.AND P2, PT, R3, R42, PT ;  /* 0x0000002a0300720c */ /* 0x000fc40003f46270 */
[----:B------:R-:W-:Y:S01]  /*13cd0*/  ISETP.GE.AND P0, PT, R0, R42, PT ;  /* 0x0000002a0000720c */ /* 0x000fe20003f06270 */
[C---:B------:R-:W-:Y:S01]  /*13ce0*/  IMAD R0, R27.reuse, UR5, R6 ;  /* 0x000000051b007c24 */ /* 0x040fe2000f8e0206 */
[----:B------:R-:W-:Y:S01]  /*13cf0*/  SHF.R.S32.HI R3, RZ, 0x1f, R2 ;  /* 0x0000001fff037819 */ /* 0x000fe20000011402 */
[----:B------:R-:W-:-:S05]  /*13d00*/  IMAD.WIDE.U32 R8, R27, UR4, R4 ;  /* 0x000000041b087c25 */ /* 0x000fca000f8e0004 */
[----:B------:R-:W-:Y:S01]  /*13d10*/  IADD3 R5, R0, R9, RZ ;  /* 0x0000000900057210 */ /* 0x000fe20007ffe0ff */
[----:B-1----:R-:W-:Y:S01]  /*13d20*/  IMAD.WIDE R2, R7, 0x80, R2 ;  /* 0x0000008007027825 */ /* 0x002fe200078e0202 */
        /* <DEDUP_REMOVED lines=10> */
[----:B---3--:R1:W-:Y:S02]  /*13dd0*/  STG.E.128 desc[UR12][R10.64], R12 ;  /* 0x0000000c0a007986 */ /* 0x0083e4000c101d0c */
.L_x_196:
[----:B------:R-:W-:Y:S05]  /*13de0*/  BSYNC B0 ;  /* 0x0000000000007941 */ /* 0x000fea0003800000 */
.L_x_195:
[----:B-1-3--:R1:W2:Y:S01]  /*13df0*/  LDS.128 R12, [R220+0x800] ;  /* 0x00080000dc0c7984 */ /* 0x00a2a20000000c00 */
        /* <DEDUP_REMOVED lines=15> */
.L_x_198:
[----:B------:R-:W-:Y:S05]  /*13ef0*/  BSYNC B0 ;  /* 0x0000000000007941 */ /* 0x000fea0003800000 */
.L_x_197:
        /* <DEDUP_REMOVED lines=16> */
.L_x_200:
[----:B------:R-:W-:Y:S05]  /*14000*/  BSYNC B0 ;  /* 0x0000000000007941 */ /* 0x000fea0003800000 */
.L_x_199:
[----:B------:R-:W-:Y:S05]  /*14010*/  @P0 EXIT ;  /* 0x000000000000094d */ /* 0x000fea0003800000 */
[----:B------:R-:W-:Y:S01]  /*14020*/  IADD3 R0, P0, R2, 0x60, RZ ;  /* 0x0000006002007810 */ /* 0x000fe20007f1e0ff */
[----:B------:R-:W-:-:S04]  /*14030*/  ULDC.64 UR4, c[0x0][0x298] ;  /* 0x0000a60000047ab9 */ /* 0x000fc80000000a00 */
[----:B------:R-:W-:Y:S01]  /*14040*/  IMAD.X R2, RZ, RZ, R3, P0 ;  /* 0x000000ffff027224 */ /* 0x000fe200000e0603 */
[----:B------:R-:W-:-:S03]  /*14050*/  MOV R3, R5 ;  /* 0x0000000500037202 */ /* 0x000fc60000000f00 */
        /* <DEDUP_REMOVED lines=8> */
[----:B------:R-:W-:Y:S01]  /*140e0*/  STG.E.128 desc[UR12][R2.64], R32 ;  /* 0x0000002002007986 */ /* 0x000fe2000c101d0c */
[----:B------:R-:W-:Y:S05]  /*140f0*/  EXIT ;  /* 0x000000000000794d */ /* 0x000fea0003800000 */
.L_x_201:
        /* <DEDUP_REMOVED lines=16> */
.L_x_1308:


//--------------------- .text._ZN5flash16flash_fwd_kernelI23Flash_fwd_kernel_traitsILi32ELi128ELi128ELi4ELb0ELb0EN7cutlass10bfloat16_tE19Flash_kernel_traitsILi32ELi128ELi128ELi4ES3_EELb0ELb0ELb1ELb0ELb0ELb0ELb0ELb0EEEvNS_16Flash_fwd_paramsE --------------------------
	.section	.text._ZN5flash16flash_fwd_kernelI23Flash_fwd_kernel_traitsILi32ELi128ELi128ELi4ELb0ELb0EN7cutlass10bfloat16_tE19Flash_kernel_traitsILi32ELi128ELi128ELi4ES3_EELb0ELb0ELb1ELb0ELb0ELb0ELb0ELb0EEEvNS_16Flash_fwd_paramsE,"ax",@progbits
	.align	128
        .global         _ZN5flash16flash_fwd_kernelI23Flash_fwd_kernel_traitsILi32ELi128ELi128ELi4ELb0ELb0EN7cutlass10bfloat16_tE19Flash_kernel_traitsILi32ELi128ELi128ELi4ES3_EELb0ELb0ELb1ELb0ELb0ELb0ELb0ELb0EEEvNS_16Flash_fwd_paramsE
        .type           _ZN5flash16flash_fwd_kernelI23Flash_fwd_kernel_traitsILi32ELi128ELi128ELi4ELb0ELb0EN7cutlass10bfloat16_tE19Flash_kernel_traitsILi32ELi128ELi128ELi4ES3_EELb0ELb0ELb1ELb0ELb0ELb0ELb0ELb0EEEvNS_16Flash_fwd_paramsE,@function
        .size           _ZN5flash16flash_fwd_kernelI23Flash_fwd_kernel_traitsILi32ELi128ELi128ELi4ELb0ELb0EN7cutlass10bfloat16_tE19Flash_kernel_traitsILi32ELi128ELi128ELi4ES3_EELb0ELb0ELb1ELb0ELb0ELb0ELb0ELb0EEEvNS_16Flash_fwd_paramsE,(.L_x_1309 - _ZN5flash16flash_fwd_kernelI23Flash_fwd_kernel_traitsILi32ELi128ELi128ELi4ELb0ELb0EN7cutlass10bfloat16_tE19Flash_kernel_traitsILi32ELi128ELi128ELi4ES3_EELb0ELb0ELb1ELb0ELb0ELb0ELb0ELb0EEEvNS_16Flash_fwd_paramsE)
        .other          _ZN5flash16flash_fwd_kernelI23Flash_fwd_kernel_traitsILi32ELi128ELi128ELi4ELb0ELb0EN7cutlass10bfloat16_tE19Flash_kernel_traitsILi32ELi128ELi128ELi4ES3_EELb0ELb0ELb1ELb0ELb0ELb0ELb0ELb0EEEvNS_16Flash_fwd_paramsE,@"STO_CUDA_ENTRY STV_DEFAULT"
_ZN5flash16flash_fwd_kernelI23Flash_fwd_kernel_traitsILi32ELi128ELi128ELi4ELb0ELb0EN7cutlass10bfloat16_tE19Flash_kernel_traitsILi32ELi128ELi128ELi4ES3_EELb0ELb0ELb1ELb0ELb0ELb0ELb0ELb0EEEvNS_16Flash_fwd_paramsE:
.text._ZN5flash16flash_fwd_kernelI23Flash_fwd_kernel_traitsILi32ELi128ELi128ELi4ELb0ELb0EN7cutlass10bfloat16_tE19Flash_kernel_traitsILi32ELi128ELi128ELi4ES3_EELb0ELb0ELb1ELb0ELb0ELb0ELb0ELb0EEEvNS_16Flash_fwd_paramsE:
[----:B------:R-:W1:Y:S08]  /*0000*/  LDC R1, c[0x0][0x28] ;  /* 0x00000a00ff017b82 */ /* 0x000e700000000800 */
[----:B------:R-:W2:Y:S01]  /*0010*/  S2UR UR32, SR_CTAID.Y ;  /* 0x00000000002079c3 */ /* 0x000ea20000002600 */
[----:B------:R-:W-:Y:S01]  /*0020*/  ULDC.64 UR4, c[0x0][0x300] ;  /* 0x0000c00000047ab9 */ /* 0x000fe20000000a00 */
[----:B------:R-:W-:Y:S01]  /*0030*/  ULDC.64 UR6, c[0x0][0x2f0] ;  /* 0x0000bc0000067ab9 */ /* 0x000fe20000000a00 */
[----:B------:R-:W-:Y:S01]  /*0040*/  UISETP.NE.U32.AND UP1, UPT, UR4, URZ, UPT ;  /* 0x0000003f0400728c */ /* 0x000fe2000bf25070 */
[----:B-1----:R-:W-:Y:S01]  /*0050*/  VIADD R1, R1, 0xffffffb0 ;  /* 0xffffffb001017836 */ /* 0x002fe20000000000 */
[----:B------:R-:W-:-:S02]  /*0060*/  UISETP.NE.U32.AND UP2, UPT, UR6, URZ, UPT ;  /* 0x0000003f0600728c */ /* 0x000fc4000bf45070 */
[----:B------:R-:W-:Y:S01]  /*0070*/  UISETP.NE.AND.EX UP1, UPT, UR5, URZ, UPT, UP1 ;  /* 0x0000003f0500728c */ /* 0x000fe2000bf25310 */
[----:B------:R-:W-:Y:S01]  /*0080*/  ULDC.64 UR8, c[0x0][0x2f0] ;  /* 0x0000bc0000087ab9 */ /* 0x000fe20000000a00 */
[----:B------:R-:W-:Y:S01]  /*0090*/  UISETP.NE.AND.EX UP2, UPT, UR7, URZ, UPT, UP2 ;  /* 0x0000003f0700728c */ /* 0x000fe2000bf45320 */
[----:B------:R-:W-:-:S03]  /*00a0*/  ULDC.U8 UR6, c[0x0][0x3c2] ;  /* 0x0000f08000067ab9 */ /* 0x000fc60000000000 */
[----:B------:R-:W-:Y:S01]  /*00b0*/  PLOP3.LUT P0, PT, PT, PT, UP1, 0x80, 0x0 ;  /* 0x000000000000781c */ /* 0x000fe20003f0f018 */
[----:B------:R-:W-:Y:S01]  /*00c0*/  ULDC.64 UR4, c[0x0][0x2f8] ;  /* 0x0000be0000047ab9 */ /* 0x000fe20000000a00 */
[----:B------:R-:W-:Y:S01]  /*00d0*/  UISETP.NE.AND UP3, UPT, UR6, URZ, UPT ;  /* 0x0000003f0600728c */ /* 0x000fe2000bf65270 */
[----:B------:R-:W-:Y:S01]  /*00e0*/  PLOP3.LUT P2, PT, PT, PT, UP2, 0x80, 0x0 ;  /* 0x000000000000781c */ /* 0x000fe20003f4f028 */
[----:B------:R-:W-:Y:S01]  /*00f0*/  UISETP.EQ.U32.AND UP0, UPT, UR4, URZ, UPT ;  /* 0x0000003f0400728c */ /* 0x000fe2000bf02070 */
[----:B------:R-:W-:Y:S01]  /*0100*/  ULDC.64 UR22, c[0x0][0x208] ;  /* 0x0000820000167ab9 */ /* 0x000fe20000000a00 */
[----:B------:R-:W-:Y:S02]  /*0110*/  ULDC.64 UR6, c[0x0][0x2f8] ;  /* 0x0000be0000067ab9 */ /* 0x000fe40000000a00 */
[----:B------:R-:W-:Y:S02]  /*0120*/  UISETP.EQ.OR.EX UP0, UPT, UR5, URZ, !UP3, UP0 ;  /* 0x0000003f0500728c */ /* 0x000fe4000df02700 */
[----:B--2---:R-:W-:-:S06]  /*0130*/  UIMAD.WIDE UR8, UR32, 0x4, UR8 ;  /* 0x00000004200878a5 */ /* 0x004fcc000f8e0208 */
[----:B------:R-:W-:Y:S02]  /*0140*/  IMAD.U32 R2, RZ, RZ, UR8 ;  /* 0x00000008ff027e24 */ /* 0x000fe4000f8e00ff */
[----:B------:R-:W-:Y:S01]  /*0150*/  IMAD.U32 R3, RZ, RZ, UR9 ;  /* 0x00000009ff037e24 */ /* 0x000fe2000f8e00ff */
[----:B------:R-:W-:Y:S02]  /*0160*/  @UP1 ULDC.64 UR8, c[0x0][0x300] ;  /* 0x0000c00000081ab9 */ /* 0x000fe40000000a00 */
[----:B------:R-:W-:Y:S02]  /*0170*/  @UP1 UIMAD.WIDE UR8, UR32, 0x4, UR8 ;  /* 0x00000004200818a5 */ /* 0x000fe4000f8e0208 */
[----:B------:R-:W2:Y:S04]  /*0180*/  @P2 LDG.E R7, desc[UR22][R2.64] ;  /* 0x0000001602072981 */ /* 0x000ea8000c1e1900 */
[----:B------:R-:W-:Y:S01]  /*0190*/  IMAD.U32 R4, RZ, RZ, UR8 ;  /* 0x00000008ff047e24 */ /* 0x000fe2000f8e00ff */
[----:B------:R1:W3:Y:S01]  /*01a0*/  @P2 LDG.E R6, desc[UR22][R2.64+0x4] ;  /* 0x0000041602062981 */ /* 0x0002e2000c1e1900 */
[----:B------:R-:W-:Y:S01]  /*01b0*/  IMAD.U32 R5, RZ, RZ, UR9 ;  /* 0x00000009ff057e24 */ /* 0x000fe2000f8e00ff */
[----:B------:R-:W-:Y:S01]  /*01c0*/  PLOP3.LUT P1, PT, PT, PT, UP0, 0x80, 0x0 ;  /* 0x000000000000781c */ /* 0x000fe20003f2f008 */
[----:B------:R-:W-:-:S03]  /*01d0*/  UIMAD.WIDE UR6, UR32, 0x4, UR6 ;  /* 0x00000004200678a5 */ /* 0x000fc6000f8e0206 */
[----:B------:R-:W4:Y:S03]  /*01e0*/  @P0 LDG.E R4, desc[UR22][R4.64] ;  /* 0x0000001604040981 */ /* 0x000f26000c1e1900 */
[----:B-1----:R-:W-:Y:S02]  /*01f0*/  IMAD.U32 R2, RZ, RZ, UR6 ;  /* 0x00000006ff027e24 */ /* 0x002fe4000f8e00ff */
[----:B------:R-:W-:-:S05]  /*0200*/  IMAD.U32 R3, RZ, RZ, UR7 ;  /* 0x00000007ff037e24 */ /* 0x000fca000f8e00ff */
[----:B------:R-:W5:Y:S01]  /*0210*/  @!P1 LDG.E R0, desc[UR22][R2.64] ;  /* 0x0000001602009981 */ /* 0x000f62000c1e1900 */
[----:B------:R-:W-:Y:S01]  /*0220*/  UMOV UR13, 0xffffffff ;  /* 0xffffffff000d7882 */ /* 0x000fe20000000000 */
[----:B------:R-:W-:Y:S01]  /*0230*/  UMOV UR33, URZ ;  /* 0x0000003f00217c82 */ /* 0x000fe20008000000 */
[----:B------:R-:W-:Y:S01]  /*0240*/  UMOV UR8, 0xffffffff ;  /* 0xffffffff00087882 */ /* 0x000fe20000000000 */
[----:B------:R-:W1:Y:S08]  /*0250*/  S2UR UR14, SR_CTAID.X ;  /* 0x00000000000e79c3 */ /* 0x000e700000002500 */
[----:B------:R-:W1:Y:S01]  /*0260*/  S2UR UR29, SR_CTAID.Z ;  /* 0x00000000001d79c3 */ /* 0x000e620000002700 */
[----:B--2---:R-:W-:-:S02]  /*0270*/  @P2 R2UR UR13, R7 ;  /* 0x00000000070d22ca */ /* 0x004fc400000e0000 */
[----:B---3--:R-:W-:Y:S02]  /*0280*/  @P2 R2UR UR15, R6 ;  /* 0x00000000060f22ca */ /* 0x008fe400000e0000 */
[----:B----4-:R-:W-:Y:S02]  /*0290*/  @P0 R2UR UR33, R4 ;  /* 0x00000000042102ca */ /* 0x010fe400000e0000 */
[----:B------:R-:W-:-:S04]  /*02a0*/  ISETP.NE.U32.AND P0, PT, RZ, UR4, PT ;  /* 0x00000004ff007c0c */ /* 0x000fc8000bf05070 */
[----:B------:R-:W-:-:S05]  /*02b0*/  ISETP.NE.AND.EX P0, PT, RZ, UR5, PT, P0 ;  /* 0x00000005ff007c0c */ /* 0x000fca000bf05300 */
[----:B------:R-:W-:-:S07]  /*02c0*/  @UP2 UIADD3 UR15, UR15, -UR13, URZ ;  /* 0x8000000d0f0f2290 */ /* 0x000fce000fffe03f */
[----:B------:R-:W-:Y:S01]  /*02d0*/  @!UP2 ULDC UR15, c[0x0][0x2c4] ;  /* 0x0000b100000faab9 */ /* 0x000fe20000000800 */
[----:B-----5:R-:W-:Y:S01]  /*02e0*/  @!P1 R2UR UR8, R0 ;  /* 0x00000000000892ca */ /* 0x020fe200000e0000 */
[----:B-1----:R-:W-:-:S14]  /*02f0*/  @!P0 BRA `(.L_x_202) ;  /* 0x00000000001c8947 */ /* 0x002fdc0003800000 */
[----:B------:R-:W-:-:S13]  /*0300*/  PLOP3.LUT P0, PT, PT, PT, UP3, 0x80, 0x0 ;  /* 0x000000000000781c */ /* 0x000fda0003f0f038 */
[----:B------:R-:W2:Y:S04]  /*0310*/  @P0 LDG.E R0, desc[UR22][R2.64+0x4] ;  /* 0x0000041602000981 */ /* 0x000ea8000c1e1900 */
[----:B------:R-:W3:Y:S01]  /*0320*/  @!P0 LDG.E R2, desc[UR22][R2.64] ;  /* 0x0000001602028981 */ /* 0x000ee2000c1e1900 */
[----:B--2---:R-:W-:-:S13]  /*0330*/  @P0 R2UR UR6, R0 ;  /* 0x00000000000602ca */ /* 0x004fda00000e0000 */
[----:B------:R-:W-:-:S07]  /*0340*/  @UP3 UIADD3 UR6, UR6, -UR8, URZ ;  /* 0x8000000806063290 */ /* 0x000fce000fffe03f */
[----:B---3--:R-:W-:Y:S01]  /*0350*/  @!P0 R2UR UR6, R2 ;  /* 0x00000000020682ca */ /* 0x008fe200000e0000 */
[----:B------:R-:W-:-:S14]  /*0360*/  BRA `(.L_x_203) ;  /* 0x0000000000047947 */ /* 0x000fdc0003800000 */
.L_x_202:
[----:B------:R-:W-:-:S05]  /*0370*/  ULDC UR6, c[0x0][0x2c8] ;  /* 0x0000b20000067ab9 */ /* 0x000fca0000000800 */
.L_x_203:
[----:B------:R-:W-:Y:S02]  /*0380*/  ULDC.64 UR4, c[0x0][0x308] ;  /* 0x0000c20000047ab9 */ /* 0x000fe40000000a00 */
[----:B------:R-:W-:-:S04]  /*0390*/  UISETP.NE.U32.AND UP2, UPT, UR4, URZ, UPT ;  /* 0x0000003f0400728c */ /* 0x000fc8000bf45070 */
[----:B------:R-:W-:-:S06]  /*03a0*/  UISETP.NE.AND.EX UP2, UPT, UR5, URZ, UPT, UP2 ;  /* 0x0000003f0500728c */ /* 0x000fcc000bf45320 */
[----:B------:R-:W-:-:S05]  /*03b0*/  PLOP3.LUT P0, PT, PT, PT, UP2, 0x80, 0x0 ;  /* 0x000000000000781c */ /* 0x000fca0003f0f028 */
[----:B------:R-:W-:Y:S02]  /*03c0*/  @UP2 ULDC.64 UR4, c[0x0][0x308] ;  /* 0x0000c20000042ab9 */ /* 0x000fe40000000a00 */
[----:B------:R-:W-:-:S06]  /*03d0*/  @UP2 UIMAD.WIDE UR4, UR32, 0x4, UR4 ;  /* 0x00000004200428a5 */ /* 0x000fcc000f8e0204 */
[----:B------:R-:W-:Y:S02]  /*03e0*/  IMAD.U32 R2, RZ, RZ, UR4 ;  /* 0x00000004ff027e24 */ /* 0x000fe4000f8e00ff */
[----:B------:R-:W-:Y:S01]  /*03f0*/  IMAD.U32 R3, RZ, RZ, UR5 ;  /* 0x00000005ff037e24 */ /* 0x000fe2000f8e00ff */
[----:B------:R-:W-:Y:S01]  /*0400*/  USHF.L.U32 UR21, UR14, 0x7, URZ ;  /* 0x000000070e157899 */ /* 0x000fe2000800063f */
[----:B------:R-:W-:-:S03]  /*0410*/  @!UP2 ULDC.64 UR4, c[0x0][0x318] ;  /* 0x0000c6000004aab9 */ /* 0x000fc60000000a00 */
[----:B------:R-:W2:Y:S01]  /*0420*/  @P0 LDG.E R0, desc[UR22][R2.64] ;  /* 0x0000001602000981 */ /* 0x000ea2000c1e1900 */
[----:B------:R-:W-:Y:S02]  /*0430*/  UISETP.GT.AND UP1, UPT, UR15, UR21, UPT ;  /* 0x000000150f00728c */ /* 0x000fe4000bf24270 */
[----:B------:R-:W-:-:S03]  /*0440*/  @!UP2 UISETP.NE.U32.AND UP0, UPT, UR4, URZ, UPT ;  /* 0x0000003f0400a28c */ /* 0x000fc6000bf05070 */
[----:B------:R-:W-:Y:S01]  /*0450*/  @!UP2 ULDC UR4, c[0x0][0x2cc] ;  /* 0x0000b3000004aab9 */ /* 0x000fe20000000800 */
[----:B------:R-:W-:-:S04]  /*0460*/  @!UP2 UISETP.NE.AND.EX UP0, UPT, UR5, URZ, UPT, UP0 ;  /* 0x0000003f0500a28c */ /* 0x000fc8000bf05300 */
[----:B------:R-:W-:Y:S01]  /*0470*/  @!UP2 USEL UR4, UR4, URZ, UP0 ;  /* 0x0000003f0404a287 */ /* 0x000fe20008000000 */
[----:B--2---:R-:W-:Y:S02]  /*0480*/  @P0 R2UR UR24, R0 ;  /* 0x00000000001802ca */ /* 0x004fe400000e0000 */
[----:B------:R-:W-:-:S11]  /*0490*/  PLOP3.LUT P0, PT, PT, PT, UP1, 0x80, 0x0 ;  /* 0x000000000000781c */ /* 0x000fd60003f0f018 */
[----:B------:R-:W-:Y:S02]  /*04a0*/  @UP2 UIADD3 UR24, UR24, -UR33, URZ ;  /* 0x8000002118182290 */ /* 0x000fe4000fffe03f */
[----:B------:R-:W-:Y:S10]  /*04b0*/  @!P0 EXIT ;  /* 0x000000000000894d */ /* 0x000ff40003800000 */
[----:B------:R-:W-:Y:S01]  /*04c0*/  @!UP2 UIADD3 UR24, UR4, UR6, -UR33 ;  /* 0x000000060418a290 */ /* 0x000fe2000fffe821 */
[----:B------:R-:W1:Y:S01]  /*04d0*/  S2R R106, SR_TID.X ;  /* 0x00000000006a7919 */ /* 0x000e620000002100 */
[----:B------:R-:W-:Y:S02]  /*04e0*/  UIADD3 UR5, -UR15, 0xff, UR21 ;  /* 0x000000ff0f057890 */ /* 0x000fe4000fffe115 */
[----:B------:R-:W-:Y:S01]  /*04f0*/  UIADD3 UR10, UR24, UR21, -UR15 ;  /* 0x00000015180a7290 */ /* 0x000fe2000fffe80f */
[----:B------:R-:W-:Y:S01]  /*0500*/  ULDC UR20, c[0x0][0x394] ;  /* 0x0000e50000147ab9 */ /* 0x000fe20000000800 */
[----:B------:R-:W-:Y:S01]  /*0510*/  ULDC UR19, c[0x0][0x398] ;  /* 0x0000e60000137ab9 */ /* 0x000fe20000000800 */
[----:B------:R-:W-:Y:S02]  /*0520*/  UIADD3 UR7, UR24, 0x7f, URZ ;  /* 0x0000007f18077890 */ /* 0x000fe4000fffe03f */
[----:B------:R-:W-:Y:S02]  /*0530*/  UIADD3 UR5, UR5, UR19, UR24 ;  /* 0x0000001305057290 */ /* 0x000fe4000fffe018 */
[----:B------:R-:W-:-:S02]  /*0540*/  UIADD3 UR10, UR10, -UR20, URZ ;  /* 0x800000140a0a7290 */ /* 0x000fc4000fffe03f */
[----:B------:R-:W-:Y:S02]  /*0550*/  USHF.R.S32.HI UR6, URZ, 0x1f, UR7 ;  /* 0x0000001f3f067899 */ /* 0x000fe40008011407 */
[----:B------:R-:W-:Y:S02]  /*0560*/  USHF.R.S32.HI UR4, URZ, 0x1f, UR5 ;  /* 0x0000001f3f047899 */ /* 0x000fe40008011405 */
[----:B------:R-:W-:Y:S02]  /*0570*/  USHF.R.S32.HI UR9, URZ, 0x1f, UR10 ;  /* 0x0000001f3f097899 */ /* 0x000fe4000801140a */
[----:B------:R-:W-:Y:S02]  /*0580*/  ULEA.HI UR6, UR6, UR7, URZ, 0x7 ;  /* 0x0000000706067291 */ /* 0x000fe4000f8f383f */
[----:B------:R-:W-:Y:S02]  /*0590*/  ULEA.HI UR4, UR4, UR5, URZ, 0x7 ;  /* 0x0000000504047291 */ /* 0x000fe4000f8f383f */
[----:B------:R-:W-:-:S02]  /*05a0*/  ULEA.HI UR9, UR9, UR10, URZ, 0x7 ;  /* 0x0000000a09097291 */ /* 0x000fc4000f8f383f */
[----:B------:R-:W-:Y:S02]  /*05b0*/  USHF.R.S32.HI UR6, URZ, 0x7, UR6 ;  /* 0x000000073f067899 */ /* 0x000fe40008011406 */
[----:B------:R-:W-:Y:S02]  /*05c0*/  USHF.R.S32.HI UR4, URZ, 0x7, UR4 ;  /* 0x000000073f047899 */ /* 0x000fe40008011404 */
[----:B------:R-:W-:Y:S02]  /*05d0*/  USHF.R.S32.HI UR9, URZ, 0x7, UR9 ;  /* 0x000000073f097899 */ /* 0x000fe40008011409 */
[----:B------:R-:W-:Y:S02]  /*05e0*/  UISETP.LT.AND UP0, UPT, UR6, UR4, UPT ;  /* 0x000000040600728c */ /* 0x000fe4000bf01270 */
[----:B------:R-:W-:Y:S02]  /*05f0*/  UISETP.LT.AND UP1, UPT, URZ, UR9, UPT ;  /* 0x000000093f00728c */ /* 0x000fe4000bf21270 */
[----:B------:R-:W-:-:S02]  /*0600*/  USEL UR18, UR6, UR4, UP0 ;  /* 0x0000000406127287 */ /* 0x000fc40008000000 */
[----:B------:R-:W-:-:S04]  /*0610*/  USEL UR12, URZ, UR9, !UP1 ;  /* 0x000000093f0c7287 */ /* 0x000fc8000c800000 */
[----:B------:R-:W-:-:S06]  /*0620*/  UISETP.GT.AND UP0, UPT, UR18, UR12, UPT ;  /* 0x0000000c1200728c */ /* 0x000fcc000bf04270 */
[----:B------:R-:W-:-:S13]  /*0630*/  PLOP3.LUT P0, PT, PT, PT, UP0, 0x80, 0x0 ;  /* 0x000000000000781c */ /* 0x000fda0003f0f008 */
[----:B-1----:R-:W-:Y:S05]  /*0640*/  @P0 BRA `(.L_x_204) ;  /* 0x0000000800d80947 */ /* 0x002fea0003800000 */
[----:B------:R-:W-:Y:S01]  /*0650*/  UISETP.NE.AND UP1, UPT, UR13, -0x1, UPT ;  /* 0xffffffff0d00788c */ /* 0x000fe2000bf25270 */
[----:B------:R-:W-:Y:S01]  /*0660*/  SHF.R.S32.HI R2, RZ, 0x1f, R106 ;  /* 0x0000001fff027819 */ /* 0x000fe2000001146a */
[----:B------:R-:W-:Y:S01]  /*0670*/  ULDC.U8 UR8, c[0x0][0x3d9] ;  /* 0x0000f64000087ab9 */ /* 0x000fe20000000000 */
[----:B------:R-:W-:Y:S01]  /*0680*/  USHF.R.S32.HI UR12, URZ, 0x1f, UR29 ;  /* 0x0000001f3f0c7899 */ /* 0x000fe2000801141d */
[----:B------:R-:W-:Y:S01]  /*0690*/  BSSY B0, `(.L_x_205) ;  /* 0x0000055000007945 */ /* 0x000fe20003800000 */
[----:B------:R-:W-:Y:S01]  /*06a0*/  UISETP.NE.AND UP2, UPT, UR8, URZ, UPT ;  /* 0x0000003f0800728c */ /* 0x000fe2000bf45270 */
[----:B------:R-:W-:Y:S01]  /*06b0*/  LEA.HI R2, R2, R106, RZ, 0x2 ;  /* 0x0000006a02027211 */ /* 0x000fe200078f10ff */
[----:B------:R-:W-:Y:S01]  /*06c0*/  UIADD3 UR15, -UR21, UR15, URZ ;  /* 0x0000000f150f7290 */ /* 0x000fe2000fffe13f */
[----:B------:R-:W-:Y:S02]  /*06d0*/  UMOV UR24, URZ ;  /* 0x0000003f00187c82 */ /* 0x000fe40008000000 */
[----:B------:R-:W-:Y:S01]  /*06e0*/  LOP3.LUT R0, R2, 0xfffffffc, RZ, 0xc0, !PT ;  /* 0xfffffffc02007812 */ /* 0x000fe200078ec0ff */
[----:B------:R-:W-:Y:S01]  /*06f0*/  @UP1 ULDC.64 UR6, c[0x0][0x298] ;  /* 0x0000a60000061ab9 */ /* 0x000fe20000000a00 */
[----:B------:R-:W-:Y:S01]  /*0700*/  @!UP1 USHF.R.S32.HI UR9, URZ, 0x1f, UR32 ;  /* 0x0000001f3f099899 */ /* 0x000fe20008011420 */
[----:B------:R-:W-:Y:S01]  /*0710*/  SHF.R.S32.HI R2, RZ, 0x2, R2 ;  /* 0x00000002ff027819 */ /* 0x000fe20000011402 */
[----:B------:R-:W-:Y:S01]  /*0720*/  @UP1 UIMAD.WIDE.U32 UR10, UR13, UR6, URZ ;  /* 0x000000060d0a12a5 */ /* 0x000fe2000f8e003f */
[----:B------:R-:W-:Y:S01]  /*0730*/  IMAD.IADD R0, R106, 0x1, -R0 ;  /* 0x000000016a007824 */ /* 0x000fe200078e0a00 */
[----:B------:R-:W-:Y:S01]  /*0740*/  @!UP1 ULDC.64 UR4, c[0x0][0x290] ;  /* 0x0000a40000049ab9 */ /* 0x000fe20000000a00 */
[----:B------:R-:W-:Y:S01]  /*0750*/  UMOV UR25, URZ ;  /* 0x0000003f00197c82 */ /* 0x000fe20008000000 */
[----:B------:R-:W-:Y:S01]  /*0760*/  @UP1 UIMAD UR7, UR13, UR7, UR11 ;  /* 0x000000070d0712a4 */ /* 0x000fe2000f8e020b */
[----:B------:R-:W-:Y:S01]  /*0770*/  IMAD.SHL.U32 R4, R0, 0x8, RZ ;  /* 0x0000000800047824 */ /* 0x000fe200078e00ff */
[----:B------:R-:W-:Y:S01]  /*0780*/  @!UP1 UIMAD UR6, UR9, UR4, URZ ;  /* 0x00000004090692a4 */ /* 0x000fe2000f8e023f */
[C---:B------:R-:W-:Y:S01]  /*0790*/  VIADD R14, R2.reuse, 0x20 ;  /* 0x00000020020e7836 */ /* 0x040fe20000000000 */
[----:B------:R-:W-:Y:S01]  /*07a0*/  ULDC.U8 UR11, c[0x0][0x3d8] ;  /* 0x0000f600000b7ab9 */ /* 0x000fe20000000000 */
[----:B------:R-:W-:Y:S01]  /*07b0*/  @!UP1 UIMAD.WIDE.U32 UR16, UR32, UR4, URZ ;  /* 0x00000004201092a5 */ /* 0x000fe2000f8e003f */
[C---:B------:R-:W-:Y:S01]  /*07c0*/  VIADD R15, R2.reuse, 0x40 ;  /* 0x00000040020f7836 */ /* 0x040fe20000000000 */
[----:B------:R-:W-:Y:S01]  /*07d0*/  UISETP.NE.AND UP3, UPT, UR11, URZ, UPT ;  /* 0x0000003f0b00728c */ /* 0x000fe2000bf65270 */
[C---:B------:R-:W-:Y:S01]  /*07e0*/  VIADD R16, R2.reuse, 0x60 ;  /* 0x0000006002107836 */ /* 0x040fe20000000000 */
[----:B------:R-:W-:Y:S01]  /*07f0*/  UISETP.NE.AND UP0, UPT, UR11, URZ, !UP2 ;  /* 0x0000003f0b00728c */ /* 0x000fe2000d705270 */
[----:B------:R-:W-:Y:S01]  /*0800*/  ISETP.GE.AND P4, PT, R2, UR15, PT ;  /* 0x0000000f02007c0c */ /* 0x000fe2000bf86270 */
[----:B------:R-:W-:Y:S01]  /*0810*/  UISETP.NE.OR UP3, UPT, UR8, URZ, !UP3 ;  /* 0x0000003f0800728c */ /* 0x000fe2000df65670 */
[----:B------:R-:W-:Y:S01]  /*0820*/  ISETP.GE.AND P3, PT, R14, UR15, PT ;  /* 0x0000000f0e007c0c */ /* 0x000fe2000bf66270 */
[----:B------:R-:W-:Y:S01]  /*0830*/  @!UP1 UIMAD UR6, UR32, UR5, UR6 ;  /* 0x00000005200692a4 */ /* 0x000fe2000f8e0206 */
[----:B------:R-:W-:Y:S01]  /*0840*/  ISETP.GE.AND P2, PT, R15, UR15, PT ;  /* 0x0000000f0f007c0c */ /* 0x000fe2000bf46270 */
[----:B------:R-:W-:Y:S01]  /*0850*/  @!UP2 ULDC UR8, c[0x0][0x2c4] ;  /* 0x0000b1000008aab9 */ /* 0x000fe20000000800 */
[----:B------:R-:W-:Y:S01]  /*0860*/  @UP2 ULDC.64 UR4, c[0x0][0x2c0] ;  /* 0x0000b00000042ab9 */ /* 0x000fe20000000a00 */
[----:B------:R-:W-:Y:S01]  /*0870*/  @UP2 UMOV UR11, 0x1 ;  /* 0x00000001000b2882 */ /* 0x000fe20000000000 */
[----:B------:R-:W-:Y:S01]  /*0880*/  @UP2 UIMAD UR18, UR5, UR4, URZ ;  /* 0x00000004051222a4 */ /* 0x000fe2000f8e023f */
[----:B------:R-:W-:Y:S01]  /*0890*/  ISETP.GE.AND P1, PT, R16, UR15, PT ;  /* 0x0000000f10007c0c */ /* 0x000fe2000bf26270 */
[----:B------:R-:W-:Y:S01]  /*08a0*/  @UP0 ULDC UR8, c[0x0][0x2e4] ;  /* 0x0000b90000080ab9 */ /* 0x000fe20000000800 */
[----:B------:R-:W-:Y:S01]  /*08b0*/  ULDC.64 UR4, c[0x0][0x2a0] ;  /* 0x0000a80000047ab9 */ /* 0x000fe20000000a00 */
[----:B------:R-:W-:Y:S01]  /*08c0*/  @UP1 UMOV UR19, UR10 ;  /* 0x0000000a00131c82 */ /* 0x000fe20008000000 */
[----:B------:R-:W-:Y:S01]  /*08d0*/  UIMAD UR12, UR12, UR4, URZ ;  /* 0x000000040c0c72a4 */ /* 0x000fe2000f8e023f */
[----:B------:R-:W-:Y:S01]  /*08e0*/  IMAD.U32 R3, RZ, RZ, UR4 ;  /* 0x00000004ff037e24 */ /* 0x000fe2000f8e00ff */
[----:B------:R-:W-:Y:S01]  /*08f0*/  @!UP3 ULDC UR10, c[0x0][0x2c4] ;  /* 0x0000b100000abab9 */ /* 0x000fe20000000800 */
[----:B------:R-:W-:Y:S01]  /*0900*/  @!UP2 ULDC UR4, c[0x0][0x270] ;  /* 0x00009c000004aab9 */ /* 0x000fe20000000800 */
[----:B------:R-:W-:Y:S01]  /*0910*/  ULDC UR9, c[0x0][0x2d0] ;  /* 0x0000b40000097ab9 */ /* 0x000fe20000000800 */
[----:B------:R-:W-:Y:S01]  /*0920*/  @!UP2 UIMAD UR11, UR8, UR4, URZ ;  /* 0x00000004080ba2a4 */ /* 0x000fe2000f8e023f */
[----:B------:R-:W-:Y:S01]  /*0930*/  ISETP.GE.AND P5, PT, R4, UR9, PT ;  /* 0x0000000904007c0c */ /* 0x000fe2000bfa6270 */
[----:B------:R-:W-:Y:S01]  /*0940*/  @!UP3 UIMAD UR10, UR32, UR10, URZ ;  /* 0x0000000a200ab2a4 */ /* 0x000fe2000f8e023f */
[----:B------:R-:W-:Y:S01]  /*0950*/  ISETP.NE.OR P4, PT, R0, RZ, P4 ;  /* 0x000000ff0000720c */ /* 0x000fe20002785670 */
[----:B------:R-:W-:Y:S01]  /*0960*/  UIMAD UR11, UR32, UR11, URZ ;  /* 0x0000000b200b72a4 */ /* 0x000fe2000f8e023f */
[----:B------:R-:W-:Y:S01]  /*0970*/  ISETP.GE.OR P6, PT, R2, UR15, P5 ;  /* 0x0000000f02007c0c */ /* 0x000fe2000afc6670 */
[----:B------:R-:W-:Y:S01]  /*0980*/  @!UP1 UIADD3 UR7, UR17, UR6, URZ ;  /* 0x0000000611079290 */ /* 0x000fe2000fffe03f */
[----:B------:R-:W-:Y:S01]  /*0990*/  ISETP.NE.OR P3, PT, R0, RZ, P3 ;  /* 0x000000ff0000720c */ /* 0x000fe20001f65670 */
[----:B------:R-:W-:Y:S01]  /*09a0*/  @!UP1 UMOV UR19, UR16 ;  /* 0x0000001000139c82 */ /* 0x000fe20008000000 */
[----:B------:R-:W-:Y:S01]  /*09b0*/  UIMAD UR5, UR29, UR5, UR12 ;  /* 0x000000051d0572a4 */ /* 0x000fe2000f8e020c */
[----:B------:R-:W-:Y:S01]  /*09c0*/  IADD3 R8, P0, R4, UR19, RZ ;  /* 0x0000001304087c10 */ /* 0x000fe2000ff1e0ff */
[----:B------:R-:W-:Y:S01]  /*09d0*/  @!UP3 USEL UR10, UR10, UR13, !UP1 ;  /* 0x0000000d0a0ab287 */ /* 0x000fe2000c800000 */
[----:B------:R-:W-:Y:S01]  /*09e0*/  ISETP.NE.OR P2, PT, R0, RZ, P2 ;  /* 0x000000ff0000720c */ /* 0x000fe20001745670 */
[----:B------:R-:W-:Y:S01]  /*09f0*/  @UP2 ULDC UR12, c[0x0][0x2c0] ;  /* 0x0000b000000c2ab9 */ /* 0x000fe20000000800 */
[----:B------:R-:W-:Y:S01]  /*0a00*/  USEL UR11, UR11, URZ, UP3 ;  /* 0x0000003f0b0b7287 */ /* 0x000fe20009800000 */
[----:B------:R-:W-:Y:S01]  /*0a10*/  LEA.HI.X.SX32 R9, R4, UR7, 0x1, P0 ;  /* 0x0000000704097c11 */ /* 0x000fe200080f0eff */
[----:B------:R-:W-:Y:S01]  /*0a20*/  @!UP2 UMOV UR12, 0x1 ;  /* 0x00000001000ca882 */ /* 0x000fe20000000000 */
[----:B------:R-:W-:Y:S01]  /*0a30*/  @!UP2 UMOV UR18, UR8 ;  /* 0x000000080012ac82 */ /* 0x000fe20008000000 */
[----:B------:R-:W-:Y:S01]  /*0a40*/  UIMAD UR21, UR21, UR12, URZ ;  /* 0x0000000c151572a4 */ /* 0x000fe2000f8e023f */
[----:B------:R-:W-:Y:S01]  /*0a50*/  IMAD.U32 R4, RZ, RZ, UR14 ;  /* 0x0000000eff047e24 */ /* 0x000fe2000f8e00ff */
[----:B------:R-:W-:Y:S01]  /*0a60*/  UIMAD UR11, UR29, UR18, UR11 ;  /* 0x000000121d0b72a4 */ /* 0x000fe2000f8e020b */
[----:B------:R-:W-:Y:S01]  /*0a70*/  IMAD.WIDE.U32 R8, R3, UR29, R8 ;  /* 0x0000001d03087c25 */ /* 0x000fe2000f8e0008 */
[----:B------:R-:W-:Y:S01]  /*0a80*/  @!UP3 UMOV UR24, UR10 ;  /* 0x0000000a0018bc82 */ /* 0x000fe20008000000 */
[----:B------:R-:W-:Y:S01]  /*0a90*/  USHF.R.S32.HI UR4, URZ, 0x1f, UR21 ;  /* 0x0000001f3f047899 */ /* 0x000fe20008011415 */
[--C-:B------:R-:W-:Y:S01]  /*0aa0*/  SHF.R.S32.HI R3, RZ, 0x1f, R2.reuse ;  /* 0x0000001fff037819 */ /* 0x100fe20000011402 */
[----:B------:R-:W-:Y:S01]  /*0ab0*/  @!UP3 USHF.R.S32.HI UR25, URZ, 0x1f, UR10 ;  /* 0x0000001f3f19b899 */ /* 0x000fe2000801140a */
[----:B------:R-:W-:Y:S01]  /*0ac0*/  VIADD R7, R9, UR5 ;  /* 0x0000000509077c36 */ /* 0x000fe20008000000 */
[----:B------:R-:W-:Y:S01]  /*0ad0*/  USHF.R.S32.HI UR6, URZ, 0x1f, UR11 ;  /* 0x0000001f3f067899 */ /* 0x000fe2000801140b */
[----:B------:R-:W-:Y:S01]  /*0ae0*/  ISETP.NE.OR P1, PT, R0, RZ, P1 ;  /* 0x000000ff0000720c */ /* 0x000fe20000f25670 */
[----:B------:R-:W-:Y:S01]  /*0af0*/  UIADD3 UR21, UP1, UP0, UR21, UR24, UR11 ;  /* 0x0000001815157290 */ /* 0x000fe2000f83e00b */
[----:B------:R-:W-:Y:S01]  /*0b00*/  ISETP.GE.OR P0, PT, R14, UR15, P5 ;  /* 0x0000000f0e007c0c */ /* 0x000fe2000af06670 */
[----:B------:R-:W-:-:S02]  /*0b10*/  IMAD.WIDE R4, R4, 0x80, R2 ;  /* 0x0000008004047825 */ /* 0x000fc400078e0202 */
[----:B------:R-:W-:Y:S01]  /*0b20*/  UIADD3.X UR24, UR4, UR25, UR6, UP1, UP0 ;  /* 0x0000001904187290 */ /* 0x000fe20008fe0406 */
[----:B------:R-:W-:Y:S11]  /*0b30*/  @P6 BRA `(.L_x_206) ;  /* 0x0000000000286947 */ /* 0x000ff60003800000 */
        /* <DEDUP_REMOVED lines=10> */
.L_x_206:
[----:B------:R-:W-:Y:S05]  /*0be0*/  BSYNC B0 ;  /* 0x0000000000007941 */ /* 0x000fea0003800000 */
.L_x_205:
[----:B------:R-:W-:Y:S01]  /*0bf0*/  BSSY B0, `(.L_x_207) ;  /* 0x0000011000007945 */ /* 0x000fe20003800000 */
[----:B------:R-:W-:Y:S02]  /*0c00*/  ISETP.GE.OR P6, PT, R15, UR15, P5 ;  /* 0x0000000f0f007c0c */ /* 0x000fe4000afc6670 */
[----:B------:R-:W-:Y:S01]  /*0c10*/  ISETP.GE.OR P5, PT, R16, UR15, P5 ;  /* 0x0000000f10007c0c */ /* 0x000fe2000afa6670 */
[----:B------:R-:W-:-:S12]  /*0c20*/  @P0 BRA `(.L_x_208) ;  /* 0x0000000000340947 */ /* 0x000fd80003800000 */
        /* <DEDUP_REMOVED lines=13> */
.L_x_208:
[----:B------:R-:W-:Y:S05]  /*0d00*/  BSYNC B0 ;  /* 0x0000000000007941 */ /* 0x000fea0003800000 */
.L_x_207:
        /* <DEDUP_REMOVED lines=15> */
.L_x_210:
[----:B------:R-:W-:Y:S05]  /*0e00*/  BSYNC B0 ;  /* 0x0000000000007941 */ /* 0x000fea0003800000 */
.L_x_209:
[----:B------:R-:W-:Y:S04]  /*0e10*/  BSSY B0, `(.L_x_211) ;  /* 0x000000e000007945 */ /* 0x000fe80003800000 */
        /* <DEDUP_REMOVED lines=13> */
.L_x_212:
[----:B------:R-:W-:Y:S05]  /*0ef0*/  BSYNC B0 ;  /* 0x0000000000007941 */ /* 0x000fea0003800000 */
.L_x_211:
[----:B------:R-:W-:Y:S04]  /*0f00*/  BSSY B0, `(.L_x_213) ;  /* 0x000000a000007945 */ /* 0x000fe80003800000 */
[----:B------:R-:W-:Y:S05]  /*0f10*/  @P4 BRA `(.L_x_214) ;  /* 0x0000000000204947 */ /* 0x000fea0003800000 */
[----:B------:R-:W-:Y:S01]  /*0f20*/  IMAD R2, R2, UR12, RZ ;  /* 0x0000000c02027c24 */ /* 0x000fe2000f8e02ff */
[----:B------:R-:W-:-:S04]  /*0f30*/  ULDC.64 UR4, c[0x0][0x2b0] ;  /* 0x0000ac0000047ab9 */ /* 0x000fc80000000a00 */
[----:B------:R-:W-:-:S04]  /*0f40*/  IADD3 R0, P0, R2, UR21, RZ ;  /* 0x0000001502007c10 */ /* 0x000fc8000ff1e0ff */
[----:B------:R-:W-:Y:S02]  /*0f50*/  LEA.HI.X.SX32 R3, R2, UR24, 0x1, P0 ;  /* 0x0000001802037c11 */ /* 0x000fe400080f0eff */
[----:B------:R-:W-:-:S04]  /*0f60*/  LEA R2, P0, R0, UR4, 0x2 ;  /* 0x0000000400027c11 */ /* 0x000fc8000f8010ff */
[----:B------:R-:W-:Y:S01]  /*0f70*/  LEA.HI.X R3, R0, UR5, R3, 0x2, P0 ;  /* 0x0000000500037c11 */ /* 0x000fe200080f1403 */
[----:B------:R-:W-:-:S05]  /*0f80*/  IMAD.MOV.U32 R0, RZ, RZ, 0x7f800000 ;  /* 0x7f800000ff007424 */ /* 0x000fca00078e00ff */
[----:B------:R1:W-:Y:S03]  /*0f90*/  STG.E desc[UR22][R2.64], R0 ;  /* 0x0000000002007986 */ /* 0x0003e6000c101916 */
.L_x_214:
[----:B------:R-:W-:Y:S05]  /*0fa0*/  BSYNC B0 ;  /* 0x0000000000007941 */ /* 0x000fea0003800000 */
.L_x_213:
[----:B------:R-:W-:Y:S04]  /*0fb0*/  BSSY B0, `(.L_x_215) ;  /* 0x000000a000007945 */ /* 0x000fe80003800000 */
[----:B------:R-:W-:Y:S05]  /*0fc0*/  @P3 BRA `(.L_x_216) ;  /* 0x0000000000203947 */ /* 0x000fea0003800000 */
[----:B-1----:R-:W-:Y:S01]  /*0fd0*/  IMAD R0, R14, UR12, RZ ;  /* 0x0000000c0e007c24 */ /* 0x002fe2000f8e02ff */
[----:B------:R-:W-:-:S04]  /*0fe0*/  ULDC.64 UR4, c[0x0][0x2b0] ;  /* 0x0000ac0000047ab9 */ /* 0x000fc80000000a00 */
[----:B------:R-:W-:-:S04]  /*0ff0*/  IADD3 R3, P0, R0, UR21, RZ ;  /* 0x0000001500037c10 */ /* 0x000fc8000ff1e0ff */
[----:B------:R-:W-:Y:S02]  /*1000*/  LEA.HI.X.SX32 R0, R0, UR24, 0x1, P0 ;  /* 0x0000001800007c11 */ /* 0x000fe400080f0eff */
[----:B------:R-:W-:-:S04]  /*1010*/  LEA R2, P0, R3, UR4, 0x2 ;  /* 0x0000000403027c11 */ /* 0x000fc8000f8010ff */
[----:B------:R-:W-:Y:S01]  /*1020*/  LEA.HI.X R3, R3, UR5, R0, 0x2, P0 ;  /* 0x0000000503037c11 */ /* 0x000fe200080f1400 */
[----:B------:R-:W-:-:S05]  /*1030*/  IMAD.MOV.U32 R0, RZ, RZ, 0x7f800000 ;  /* 0x7f800000ff007424 */ /* 0x000fca00078e00ff */
[----:B------:R1:W-:Y:S03]  /*1040*/  STG.E desc[UR22][R2.64], R0 ;  /* 0x0000000002007986 */ /* 0x0003e6000c101916 */
.L_x_216:
[----:B------:R-:W-:Y:S05]  /*1050*/  BSYNC B0 ;  /* 0x0000000000007941 */ /* 0x000fea0003800000 */
.L_x_215:
        /* <DEDUP_REMOVED lines=10> */
.L_x_218:
[----:B------:R-:W-:Y:S05]  /*1100*/  BSYNC B0 ;  /* 0x0000000000007941 */ /* 0x000fea0003800000 */
.L_x_217:
[----:B------:R-:W-:Y:S05]  /*1110*/  @P1 EXIT ;  /* 0x000000000000194d */ /* 0x000fea0003800000 */
[----:B-1----:R-:W-:Y:S01]  /*1120*/  IMAD R0, R16, UR12, RZ ;  /* 0x0000000c10007c24 */ /* 0x002fe2000f8e02ff */
[----:B------:R-:W-:-:S04]  /*1130*/  ULDC.64 UR4, c[0x0][0x2b0] ;  /* 0x0000ac0000047ab9 */ /* 0x000fc80000000a00 */
[----:B------:R-:W-:-:S04]  /*1140*/  IADD3 R3, P0, R0, UR21, RZ ;  /* 0x0000001500037c10 */ /* 0x000fc8000ff1e0ff */
[----:B------:R-:W-:Y:S02]  /*1150*/  LEA.HI.X.SX32 R0, R0, UR24, 0x1, P0 ;  /* 0x0000001800007c11 */ /* 0x000fe400080f0eff */
[----:B------:R-:W-:-:S04]  /*1160*/  LEA R2, P0, R3, UR4, 0x2 ;  /* 0x0000000403027c11 */ /* 0x000fc8000f8010ff */
[----:B------:R-:W-:Y:S01]  /*1170*/  LEA.HI.X R3, R3, UR5, R0, 0x2, P0 ;  /* 0x0000000503037c11 */ /* 0x000fe200080f1400 */
[----:B------:R-:W-:-:S05]  /*1180*/  IMAD.MOV.U32 R0, RZ, RZ, 0x7f800000 ;  /* 0x7f800000ff007424 */ /* 0x000fca00078e00ff */
[----:B------:R-:W-:Y:S01]  /*1190*/  STG.E desc[UR22][R2.64], R0 ;  /* 0x0000000002007986 */ /* 0x000fe2000c101916 */
[----:B------:R-:W-:Y:S05]  /*11a0*/  EXIT ;  /* 0x000000000000794d */ /* 0x000fea0003800000 */
.L_x_204:
[----:B------:R-:W1:Y:S01]  /*11b0*/  LDC R10, c[0x0][0x278] ;  /* 0x00009e00ff0a7b82 */ /* 0x000e620000000800 */
[----:B------:R-:W2:Y:S01]  /*11c0*/  S2R R4, SR_CTAID.Z ;  /* 0x0000000000047919 */ /* 0x000ea20000002700 */
[----:B------:R-:W-:Y:S01]  /*11d0*/  UISETP.NE.AND UP0, UPT, UR13, -0x1, UPT ;  /* 0xffffffff0d00788c */ /* 0x000fe2000bf05270 */
[----:B------:R-:W-:Y:S01]  /*11e0*/  SHF.R.S32.HI R19, RZ, 0x1f, R106 ;  /* 0x0000001fff137819 */ /* 0x000fe2000001146a */
[----:B------:R-:W-:Y:S02]  /*11f0*/  UISETP.NE.AND UP1, UPT, UR8, -0x1, UPT ;  /* 0xffffffff0800788c */ /* 0x000fe4000bf25270 */
[----:B------:R-:W-:Y:S01]  /*1200*/  UIADD3 UR17, UR18, -0x1, URZ ;  /* 0xffffffff12117890 */ /* 0x000fe2000fffe03f */
[CC--:B------:R-:W-:Y:S02]  /*1210*/  LEA.HI R7, R19.reuse, R106.reuse, RZ, 0x2 ;  /* 0x0000006a13077211 */ /* 0x0c0fe400078f10ff */
[----:B------:R-:W-:Y:S01]  /*1220*/  LEA.HI R17, R19, R106, RZ, 0x3 ;  /* 0x0000006a13117211 */ /* 0x000fe200078f18ff */
[----:B------:R-:W-:Y:S01]  /*1230*/  UIMAD UR16, UR17, -0x80, UR24 ;  /* 0xffffff80111078a4 */ /* 0x000fe2000f8e0218 */
[----:B------:R-:W-:-:S02]  /*1240*/  PLOP3.LUT P2, PT, PT, PT, UP1, 0x80, 0x0 ;  /* 0x000000000000781c */ /* 0x000fc40003f4f018 */
[----:B------:R-:W-:Y:S01]  /*1250*/  @UP0 ULDC.64 UR4, c[0x0][0x240] ;  /* 0x0000900000040ab9 */ /* 0x000fe20000000a00 */
[----:B------:R-:W-:Y:S01]  /*1260*/  @!UP0 USHF.R.S32.HI UR9, URZ, 0x1f, UR32 ;  /* 0x0000001f3f098899 */ /* 0x000fe20008011420 */
[----:B------:R-:W-:Y:S01]  /*1270*/  SHF.R.S32.HI R18, RZ, 0x3, R17 ;  /* 0x00000003ff127819 */ /* 0x000fe20000011411 */
[----:B------:R-:W-:Y:S01]  /*1280*/  @UP0 UIMAD.WIDE.U32 UR30, UR13, UR4, URZ ;  /* 0x000000040d1e02a5 */ /* 0x000fe2000f8e003f */
[----:B------:R-:W-:Y:S01]  /*1290*/  LEA.HI R107, R19, R106, RZ, 0x5 ;  /* 0x0000006a136b7211 */ /* 0x000fe200078f28ff */
[----:B------:R-:W-:Y:S01]  /*12a0*/  @!UP0 ULDC.64 UR6, c[0x0][0x228] ;  /* 0x00008a0000068ab9 */ /* 0x000fe20000000a00 */
[----:B------:R-:W-:Y:S01]  /*12b0*/  @UP1 UIADD3 UR25, UR33, UR8, URZ ;  /* 0x0000000821191290 */ /* 0x000fe2000fffe03f */
[----:B------:R-:W-:Y:S01]  /*12c0*/  IMAD.SHL.U32 R6, R18, 0x40, RZ ;  /* 0x0000004012067824 */ /* 0x000fe200078e00ff */
[----:B------:R-:W-:Y:S01]  /*12d0*/  @UP0 UIMAD UR4, UR13, UR5, UR31 ;  /* 0x000000050d0402a4 */ /* 0x000fe2000f8e021f */
[----:B------:R-:W-:Y:S01]  /*12e0*/  SHF.R.S32.HI R59, RZ, 0x5, R107 ;  /* 0x00000005ff3b7819 */ /* 0x000fe2000001146b */
[----:B------:R-:W-:Y:S01]  /*12f0*/  @!UP0 UIMAD UR5, UR9, UR6, URZ ;  /* 0x00000006090582a4 */ /* 0x000fe2000f8e023f */
[----:B-1----:R-:W-:Y:S01]  /*1300*/  IABS R0, R10 ;  /* 0x0000000a00007213 */ /* 0x002fe20000000000 */
[----:B------:R-:W-:Y:S01]  /*1310*/  @!UP0 UIMAD.WIDE.U32 UR34, UR32, UR6, URZ ;  /* 0x00000006202282a5 */ /* 0x000fe2000f8e003f */
[----:B------:R-:W-:Y:S01]  /*1320*/  @UP1 ULDC.64 UR10, c[0x0][0x248] ;  /* 0x00009200000a1ab9 */ /* 0x000fe20000000a00 */
[----:B------:R-:W-:-:S02]  /*1330*/  @!UP0 UIMAD UR7, UR32, UR7, UR5 ;  /* 0x00000007200782a4 */ /* 0x000fc4000f8e0205 */
[----:B------:R-:W-:Y:S01]  /*1340*/  IMAD.MOV.U32 R5, RZ, RZ, R0 ;  /* 0x000000ffff057224 */ /* 0x000fe200078e0000 */
[----:B------:R-:W-:Y:S02]  /*1350*/  @UP1 UIMAD.WIDE.U32 UR26, UR25, UR10, URZ ;  /* 0x0000000a191a12a5 */ /* 0x000fe4000f8e003f */
[----:B------:R-:W-:Y:S01]  /*1360*/  @UP1 UIMAD UR25, UR25, UR11, URZ ;  /* 0x0000000b191912a4 */ /* 0x000fe2000f8e023f */
[----:B------:R-:W1:Y:S01]  /*1370*/  I2F.RP R2, R5 ;  /* 0x0000000500027306 */ /* 0x000e620000209400 */
[----:B--2---:R-:W-:Y:S01]  /*1380*/  IABS R4, R4 ;  /* 0x0000000400047213 */ /* 0x004fe20000000000 */
[----:B------:R-:W-:Y:S02]  /*1390*/  UIADD3 UR5, -UR21, UR15, URZ ;  /* 0x0000000f15057290 */ /* 0x000fe4000fffe13f */
[----:B------:R-:W-:Y:S02]  /*13a0*/  @UP1 UIADD3 UR25, UR27, UR25, URZ ;  /* 0x000000191b191290 */ /* 0x000fe4000fffe03f */
[----:B------:R-:W-:Y:S01]  /*13b0*/  @!UP0 UIADD3 UR4, UR35, UR7, URZ ;  /* 0x0000000723048290 */ /* 0x000fe2000fffe03f */
[----:B------:R-:W-:Y:S01]  /*13c0*/  @!UP0 UMOV UR30, UR34 ;  /* 0x00000022001e8c82 */ /* 0x000fe20008000000 */
[----:B-1----:R-:W1:Y:S02]  /*13d0*/  MUFU.RCP R2, R2 ;  /* 0x0000000200027308 */ /* 0x002e640000001000 */
[----:B-1----:R-:W-:-:S06]  /*13e0*/  VIADD R2, R2, 0xffffffe ;  /* 0x0ffffffe02027836 */ /* 0x002fcc0000000000 */
[----:B------:R-:W1:Y:S02]  /*13f0*/  F2I.FTZ.U32.TRUNC.NTZ R3, R2 ;  /* 0x0000000200037305 */ /* 0x000e64000021f000 */
[----:B-1----:R-:W-:Y:S02]  /*1400*/  IMAD.MOV R0, RZ, RZ, -R3 ;  /* 0x000000ffff007224 */ /* 0x002fe400078e0a03 */
[----:B------:R-:W-:Y:S02]  /*1410*/  IMAD.MOV.U32 R2, RZ, RZ, RZ ;  /* 0x000000ffff027224 */ /* 0x000fe400078e00ff */
[----:B------:R-:W-:-:S04]  /*1420*/  IMAD R0, R0, R5, RZ ;  /* 0x0000000500007224 */ /* 0x000fc800078e02ff */
[----:B------:R-:W-:-:S04]  /*1430*/  IMAD.HI.U32 R2, R3, R0, R2 ;  /* 0x0000000003027227 */ /* 0x000fc800078e0002 */
[----:B------:R-:W-:-:S04]  /*1440*/  IMAD.MOV.U32 R3, RZ, RZ, R4 ;  /* 0x000000ffff037224 */ /* 0x000fc800078e0004 */
[----:B------:R-:W-:Y:S01]  /*1450*/  IMAD.HI.U32 R4, R2, R3, RZ ;  /* 0x0000000302047227 */ /* 0x000fe200078e00ff */
[----:B------:R-:W-:-:S03]  /*1460*/  SHF.R.S32.HI R2, RZ, 0x2, R7 ;  /* 0x00000002ff027819 */ /* 0x000fc60000011407 */
[----:B------:R-:W-:-:S04]  /*1470*/  IMAD.MOV R0, RZ, RZ, -R4 ;  /* 0x000000ffff007224 */ /* 0x000fc800078e0a04 */
[----:B------:R-:W-:-:S05]  /*1480*/  IMAD R0, R5, R0, R3 ;  /* 0x0000000005007224 */ /* 0x000fca00078e0203 */
[----:B------:R-:W-:-:S13]  /*1490*/  ISETP.GT.U32.AND P5, PT, R5, R0, PT ;  /* 0x000000000500720c */ /* 0x000fda0003fa4070 */
[----:B------:R-:W-:-:S05]  /*14a0*/  @!P5 IMAD.IADD R0, R0, 0x1, -R5 ;  /* 0x000000010000d824 */ /* 0x000fca00078e0a05 */
[----:B------:R-:W-:Y:S01]  /*14b0*/  ISETP.GE.U32.AND P1, PT, R0, R5, PT ;  /* 0x000000050000720c */ /* 0x000fe20003f26070 */
[----:B------:R-:W-:Y:S01]  /*14c0*/  VIADD R0, R2, 0x20 ;  /* 0x0000002002007836 */ /* 0x000fe20000000000 */
[C---:B------:R-:W-:Y:S02]  /*14d0*/  LOP3.LUT R5, R7.reuse, 0xfffffffc, RZ, 0xc0, !PT ;  /* 0xfffffffc07057812 */ /* 0x040fe400078ec0ff */
[----:B------:R-:W-:Y:S02]  /*14e0*/  LEA.HI R7, R7, R2, RZ, 0x1 ;  /* 0x0000000207077211 */ /* 0x000fe400078f08ff */
[----:B------:R-:W-:Y:S01]  /*14f0*/  ISETP.GE.AND P4, PT, R0, UR5, PT ;  /* 0x0000000500007c0c */ /* 0x000fe2000bf86270 */
[----:B------:R-:W-:Y:S01]  /*1500*/  IMAD.IADD R5, R106, 0x1, -R5 ;  /* 0x000000016a057824 */ /* 0x000fe200078e0a05 */
[----:B------:R-:W-:-:S03]  /*1510*/  ISETP.GE.AND P0, PT, R0, UR16, PT ;  /* 0x0000001000007c0c */ /* 0x000fc6000bf06270 */
[----:B------:R-:W-:Y:S01]  /*1520*/  IMAD.SHL.U32 R104, R5, 0x8, RZ ;  /* 0x0000000805687824 */ /* 0x000fe200078e00ff */
[----:B------:R-:W-:Y:S02]  /*1530*/  LOP3.LUT R5, R6, 0xc0, RZ, 0xc0, !PT ;  /* 0x000000c006057812 */ /* 0x000fe400078ec0ff */
[----:B------:R-:W-:Y:S02]  /*1540*/  LOP3.LUT R6, R7, 0x7fffffe, RZ, 0xc0, !PT ;  /* 0x07fffffe07067812 */ /* 0x000fe400078ec0ff */
[----:B------:R-:W-:Y:S01]  /*1550*/  LOP3.LUT R7, R5, 0x18, R104, 0xf8, !PT ;  /* 0x0000001805077812 */ /* 0x000fe200078ef868 */
[----:B------:R-:W-:Y:S06]  /*1560*/  @P2 BRA `(.L_x_219) ;  /* 0x0000000000302947 */ /* 0x000fec0003800000 */
[----:B------:R-:W-:Y:S01]  /*1570*/  USHF.R.S32.HI UR25, URZ, 0x1f, UR33 ;  /* 0x0000001f3f197899 */ /* 0x000fe20008011421 */
[----:B------:R-:W-:Y:S01]  /*1580*/  ULDC.64 UR10, c[0x0][0x248] ;  /* 0x00009200000a7ab9 */ /* 0x000fe20000000a00 */
[----:B------:R-:W-:Y:S02]  /*1590*/  USHF.R.S32.HI UR9, URZ, 0x1f, UR32 ;  /* 0x0000001f3f097899 */ /* 0x000fe40008011420 */
[----:B------:R-:W-:Y:S02]  /*15a0*/  UIMAD UR25, UR25, UR10, URZ ;  /* 0x0000000a191972a4 */ /* 0x000fe4000f8e023f */
[----:B------:R-:W-:Y:S02]  /*15b0*/  UIMAD.WIDE.U32 UR26, UR33, UR10, URZ ;  /* 0x0000000a211a72a5 */ /* 0x000fe4000f8e003f */
[----:B------:R-:W-:Y:S01]  /*15c0*/  UIMAD UR25, UR33, UR11, UR25 ;  /* 0x0000000b211972a4 */ /* 0x000fe2000f8e0219 */
[----:B------:R-:W-:-:S03]  /*15d0*/  ULDC.64 UR6, c[0x0][0x230] ;  /* 0x00008c0000067ab9 */ /* 0x000fc60000000a00 */
[----:B------:R-:W-:Y:S02]  /*15e0*/  UIADD3 UR27, UR27, UR25, URZ ;  /* 0x000000191b1b7290 */ /* 0x000fe4000fffe03f */
[----:B------:R-:W-:Y:S02]  /*15f0*/  UIMAD UR9, UR9, UR6, URZ ;  /* 0x00000006090972a4 */ /* 0x000fe4000f8e023f */
[----:B------:R-:W-:Y:S02]  /*1600*/  UIMAD.WIDE.U32 UR26, UR32, UR6, UR26 ;  /* 0x00000006201a72a5 */ /* 0x000fe4000f8e001a */
[----:B------:R-:W-:-:S04]  /*1610*/  UIMAD UR7, UR32, UR7, UR9 ;  /* 0x00000007200772a4 */ /* 0x000fc8000f8e0209 */
[----:B------:R-:W-:-:S12]  /*1620*/  UIADD3 UR25, UR27, UR7, URZ ;  /* 0x000000071b197290 */ /* 0x000fd8000fffe03f */
.L_x_219:
[----:B------:R-:W-:Y:S01]  /*1630*/  @UP1 UIADD3 UR27, UR33, UR8, URZ ;  /* 0x00000008211b1290 */ /* 0x000fe2000fffe03f */
[----:B------:R-:W-:Y:S01]  /*1640*/  SHF.R.U32.HI R8, RZ, 0x3, R5 ;  /* 0x00000003ff087819 */ /* 0x000fe20000011605 */
[----:B------:R-:W-:Y:S01]  /*1650*/  IMAD.IADD R5, R2, 0x1, -R6 ;  /* 0x0000000102057824 */ /* 0x000fe200078e0a06 */
[----:B------:R-:W-:Y:S01]  /*1660*/  @UP1 ULDC.64 UR8, c[0x0][0x250] ;  /* 0x0000940000081ab9 */ /* 0x000fe20000000a00 */
[----:B------:R-:W-:Y:S01]  /*1670*/  USHF.R.S32.HI UR31, URZ, 0x1f, UR29 ;  /* 0x0000001f3f1f7899 */ /* 0x000fe2000801141d */
[----:B------:R-:W-:Y:S01]  /*1680*/  LOP3.LUT R6, R7, R8, RZ, 0x3c, !PT ;  /* 0x0000000807067212 */ /* 0x000fe200078e3cff */
[----:B------:R-:W-:Y:S01]  /*1690*/  @UP1 UIMAD.WIDE.U32 UR6, UR27, UR8, URZ ;  /* 0x000000081b0612a5 */ /* 0x000fe2000f8e003f */
[----:B------:R-:W-:Y:S01]  /*16a0*/  LOP3.LUT R7, R10, UR29, RZ, 0x3c, !PT ;  /* 0x0000001d0a077c12 */ /* 0x000fe2000f8e3cff */
[----:B------:R-:W-:Y:S01]  /*16b0*/  @UP1 UIMAD UR27, UR27, UR9, URZ ;  /* 0x000000091b1b12a4 */ /* 0x000fe2000f8e023f */
[----:B------:R-:W-:-:S03]  /*16c0*/  IMAD R5, R59, 0x8, R5 ;  /* 0x000000083b057824 */ /* 0x000fc600078e0205 */
[----:B------:R-:W-:Y:S01]  /*16d0*/  @UP1 UIADD3 UR27, UR7, UR27, URZ ;  /* 0x0000001b071b1290 */ /* 0x000fe2000fffe03f */
[----:B------:R-:W-:Y:S01]  /*16e0*/  @UP1 UMOV UR28, UR6 ;  /* 0x00000006001c1c82 */ /* 0x000fe20008000000 */
[----:B------:R-:W-:Y:S10]  /*16f0*/  @P2 BRA `(.L_x_220) ;  /* 0x0000000000342947 */ /* 0x000ff40003800000 */
[----:B------:R-:W-:Y:S01]  /*1700*/  USHF.R.S32.HI UR6, URZ, 0x1f, UR33 ;  /* 0x0000001f3f067899 */ /* 0x000fe20008011421 */
[----:B------:R-:W-:Y:S01]  /*1710*/  ULDC.64 UR8, c[0x0][0x250] ;  /* 0x0000940000087ab9 */ /* 0x000fe20000000a00 */
[----:B------:R-:W-:Y:S02]  /*1720*/  USHF.R.S32.HI UR27, URZ, 0x1f, UR32 ;  /* 0x0000001f3f1b7899 */ /* 0x000fe40008011420 */
[----:B------:R-:W-:Y:S02]  /*1730*/  UIMAD UR6, UR6, UR8, URZ ;  /* 0x00000008060672a4 */ /* 0x000fe4000f8e023f */
[----:B------:R-:W-:Y:S02]  /*1740*/  UIMAD.WIDE.U32 UR34, UR33, UR8, URZ ;  /* 0x00000008212272a5 */ /* 0x000fe4000f8e003f */
[----:B------:R-:W-:-:S03]  /*1750*/  UIMAD UR33, UR33, UR9, UR6 ;  /* 0x00000009212172a4 */ /* 0x000fc6000f8e0206 */
[----:B------:R-:W-:Y:S01]  /*1760*/  ULDC.64 UR6, c[0x0][0x238] ;  /* 0x00008e0000067ab9 */ /* 0x000fe20000000a00 */
[----:B------:R-:W-:Y:S02]  /*1770*/  UIADD3 UR35, UR35, UR33, URZ ;  /* 0x0000002123237290 */ /* 0x000fe4000fffe03f */
[----:B------:R-:W-:-:S04]  /*1780*/  UIMAD UR27, UR27, UR6, URZ ;  /* 0x000000061b1b72a4 */ /* 0x000fc8000f8e023f */
[----:B------:R-:W-:Y:S02]  /*1790*/  UIMAD UR27, UR32, UR7, UR27 ;  /* 0x00000007201b72a4 */ /* 0x000fe4000f8e021b */
[----:B------:R-:W-:-:S04]  /*17a0*/  UIMAD.WIDE.U32 UR6, UR32, UR6, UR34 ;  /* 0x00000006200672a5 */ /* 0x000fc8000f8e0022 */
[----:B------:R-:W-:-:S03]  /*17b0*/  UIADD3 UR27, UR7, UR27, URZ ;  /* 0x0000001b071b7290 */ /* 0x000fc6000fffe03f */
[----:B------:R-:W-:-:S09]  /*17c0*/  UMOV UR28, UR6 ;  /* 0x00000006001c7c82 */ /* 0x000fd20008000000 */
.L_x_220:
[----:B------:R-:W1:Y:S01]  /*17d0*/  S2UR UR32, SR_CgaCtaId ;  /* 0x00000000002079c3 */ /* 0x000e620000008800 */
[----:B------:R-:W-:Y:S01]  /*17e0*/  @!P5 VIADD R4, R4, 0x1 ;  /* 0x000000010404d836 */ /* 0x000fe20000000000 */
[----:B------:R-:W-:Y:S01]  /*17f0*/  SHF.R.S32.HI R105, RZ, 0x1f, R104 ;  /* 0x0000001fff697819 */ /* 0x000fe20000011468 */
[----:B------:R-:W-:Y:S01]  /*1800*/  ULDC.64 UR6, c[0x0][0x258] ;  /* 0x0000960000067ab9 */ /* 0x000fe20000000a00 */
[----:B------:R-:W-:Y:S01]  /*1810*/  ISETP.GE.AND P5, PT, R2, UR5, PT ;  /* 0x0000000502007c0c */ /* 0x000fe2000bfa6270 */
[----:B------:R-:W-:Y:S01]  /*1820*/  @P1 VIADD R4, R4, 0x1 ;  /* 0x0000000104041836 */ /* 0x000fe20000000000 */
[----:B------:R-:W-:Y:S01]  /*1830*/  IADD3 R8, P1, R104, UR30, RZ ;  /* 0x0000001e68087c10 */ /* 0x000fe2000ff3e0ff */
[----:B------:R-:W-:Y:S01]  /*1840*/  UIMAD UR31, UR31, UR6, URZ ;  /* 0x000000061f1f72a4 */ /* 0x000fe2000f8e023f */
[----:B------:R-:W-:Y:S01]  /*1850*/  ISETP.GE.AND P2, PT, R7, RZ, PT ;  /* 0x000000ff0700720c */ /* 0x000fe20003f46270 */
[----:B------:R-:W-:Y:S01]  /*1860*/  IMAD.U32 R6, R5, 0x20, R6 ;  /* 0x0000002005067824 */ /* 0x000fe200078e0006 */
[----:B------:R-:W-:Y:S01]  /*1870*/  ISETP.NE.AND P6, PT, R10, RZ, PT ;  /* 0x000000ff0a00720c */ /* 0x000fe20003fc5270 */
[----:B------:R-:W-:Y:S01]  /*1880*/  UIMAD UR7, UR29, UR7, UR31 ;  /* 0x000000071d0772a4 */ /* 0x000fe2000f8e021f */
[----:B------:R-:W-:Y:S01]  /*1890*/  ISETP.GE.AND P3, PT, R0, UR16, PT ;  /* 0x0000001000007c0c */ /* 0x000fe2000bf66270 */
[----:B------:R-:W-:Y:S01]  /*18a0*/  IMAD.U32 R0, RZ, RZ, UR6 ;  /* 0x00000006ff007e24 */ /* 0x000fe2000f8e00ff */
[----:B------:R-:W-:Y:S01]  /*18b0*/  IADD3.X R9, R105, UR4, RZ, P1, !PT ;  /* 0x0000000469097c10 */ /* 0x000fe20008ffe4ff */
[----:B------:R-:W-:Y:S01]  /*18c0*/  UMOV UR4, 0x400 ;  /* 0x0000040000047882 */ /* 0x000fe20000000000 */
[----:B------:R-:W-:Y:S01]  /*18d0*/  SHF.R.S32.HI R3, RZ, 0x1f, R2 ;  /* 0x0000001fff037819 */ /* 0x000fe20000011402 */
[----:B------:R-:W-:Y:S01]  /*18e0*/  IMAD.MOV.U32 R14, RZ, RZ, R4 ;  /* 0x000000ffff0e7224 */ /* 0x000fe200078e0004 */
[----:B------:R-:W-:Y:S01]  /*18f0*/  BSSY B0, `(.L_x_221) ;  /* 0x0000021000007945 */ /* 0x000fe20003800000 */
[----:B------:R-:W-:-:S04]  /*1900*/  IMAD.WIDE.U32 R8, R0, UR29, R8 ;  /* 0x0000001d00087c25 */ /* 0x000fc8000f8e0008 */
[C---:B------:R-:W-:Y:S01]  /*1910*/  VIADD R15, R2.reuse, 0x40 ;  /* 0x00000040020f7836 */ /* 0x040fe20000000000 */
[----:B-1----:R-:W-:Y:S01]  /*1920*/  ULEA UR4, UR32, UR4, 0x18 ;  /* 0x0000000420047291 */ /* 0x002fe2000f8ec03f */
[----:B------:R-:W-:Y:S02]  /*1930*/  VIADD R16, R2, 0x60 ;  /* 0x0000006002107836 */ /* 0x000fe40000000000 */
[----:B------:R-:W-:Y:S02]  /*1940*/  IMAD.U32 R5, RZ, RZ, UR14 ;  /* 0x0000000eff057e24 */ /* 0x000fe4000f8e00ff */
[----:B------:R-:W-:Y:S01]  /*1950*/  VIADD R7, R9, UR7 ;  /* 0x0000000709077c36 */ /* 0x000fe20008000000 */
[----:B------:R-:W-:Y:S01]  /*1960*/  ISETP.GE.AND P1, PT, R16, UR5, PT ;  /* 0x0000000510007c0c */ /* 0x000fe2000bf26270 */
[----:B------:R-:W-:Y:S01]  /*1970*/  @!P2 IMAD.MOV R14, RZ, RZ, -R14 ;  /* 0x000000ffff0ea224 */ /* 0x000fe200078e0a0e */
[----:B------:R-:W-:Y:S01]  /*1980*/  ISETP.GE.AND P2, PT, R15, UR5, PT ;  /* 0x000000050f007c0c */ /* 0x000fe2000bf46270 */
[----:B------:R-:W-:Y:S01]  /*1990*/  IMAD.WIDE R4, R5, 0x80, R2 ;  /* 0x0000008005047825 */ /* 0x000fe200078e0202 */
[----:B------:R-:W-:-:S02]  /*19a0*/  @!P6 LOP3.LUT R14, RZ, R10, RZ, 0x33, !PT ;  /* 0x0000000aff0ee212 */ /* 0x000fc400078e33ff */
[----:B------:R-:W-:Y:S01]  /*19b0*/  LEA R204, R6, UR4, 0x1 ;  /* 0x0000000406cc7c11 */ /* 0x000fe2000f8e08ff */
[----:B------:R-:W-:Y:S08]  /*19c0*/  @P5 BRA `(.L_x_222) ;  /* 0x00000000004c5947 */ /* 0x000ff00003800000 */
        /* <DEDUP_REMOVED lines=19> */
.L_x_222:
[----:B------:R-:W-:Y:S05]  /*1b00*/  BSYNC B0 ;  /* 0x0000000000007941 */ /* 0x000fea0003800000 */
.L_x_221:
        /* <DEDUP_REMOVED lines=22> */
.L_x_224:
[----:B------:R-:W-:Y:S05]  /*1c70*/  BSYNC B0 ;  /* 0x0000000000007941 */ /* 0x000fea0003800000 */
.L_x_223:
        /* <DEDUP_REMOVED lines=10> */
[----:B--2-4-:R-:W-:Y:S02]  /*1d20*/  IMAD R12, R10, UR6, RZ ;  /* 0x000000060a0c7c24 */ /* 0x014fe4000f8e02ff */
        /* <DEDUP_REMOVED lines=11> */
.L_x_226:
[----:B------:R-:W-:Y:S05]  /*1de0*/  BSYNC B0 ;  /* 0x0000000000007941 */ /* 0x000fea0003800000 */
.L_x_225:
        /* <DEDUP_REMOVED lines=21> */
.L_x_228:
[----:B------:R-:W-:Y:S05]  /*1f40*/  BSYNC B0 ;  /* 0x0000000000007941 */ /* 0x000fea0003800000 */
.L_x_227:
[----:B------:R-:W-:Y:S01]  /*1f50*/  IMAD R0, R3, UR10, RZ ;  /* 0x0000000a03007c24 */ /* 0x000fe2000f8e02ff */
[C---:B------:R-:W-:Y:S01]  /*1f60*/  ISETP.GE.AND P1, PT, R2.reuse, UR16, PT ;  /* 0x0000001002007c0c */ /* 0x040fe2000bf26270 */
[C---:B-1----:R-:W-:Y:S01]  /*1f70*/  IMAD.WIDE.U32 R4, R2.reuse, UR10, R104 ;  /* 0x0000000a02047c25 */ /* 0x042fe2000f8e0068 */
[----:B------:R-:W-:Y:S01]  /*1f80*/  ISETP.GE.AND P4, PT, R2, UR16, PT ;  /* 0x0000001002007c0c */ /* 0x000fe2000bf86270 */
[----:B------:R-:W-:Y:S01]  /*1f90*/  ULDC.64 UR6, c[0x0][0x260] ;  /* 0x0000980000067ab9 */ /* 0x000fe20000000a00 */
[----:B------:R-:W-:Y:S01]  /*1fa0*/  LEA.HI R9, R19, R106, RZ, 0x4 ;  /* 0x0000006a13097211 */ /* 0x000fe200078f20ff */
[----:B------:R-:W-:Y:S01]  /*1fb0*/  IMAD R3, R3, UR8, RZ ;  /* 0x0000000803037c24 */ /* 0x000fe2000f8e02ff */
[----:B------:R-:W-:Y:S01]  /*1fc0*/  IADD3 R4, P2, R4, UR26, RZ ;  /* 0x0000001a04047c10 */ /* 0x000fe2000ff5e0ff */
[C---:B------:R-:W-:Y:S01]  /*1fd0*/  IMAD R0, R2.reuse, UR11, R0 ;  /* 0x0000000b02007c24 */ /* 0x040fe2000f8e0200 */
[----:B------:R-:W-:Y:S01]  /*1fe0*/  USHF.R.S32.HI UR31, URZ, 0x1f, UR17 ;  /* 0x0000001f3f1f7899 */ /* 0x000fe20008011411 */
[C---:B------:R-:W-:Y:S01]  /*1ff0*/  IMAD.WIDE.U32 R6, R2.reuse, UR8, R104 ;  /* 0x0000000802067c25 */ /* 0x040fe2000f8e0068 */
[----:B------:R-:W-:Y:S01]  /*2000*/  USHF.L.U32 UR26, UR10, 0x7, URZ ;  /* 0x000000070a1a7899 */ /* 0x000fe2000800063f */
[----:B------:R-:W-:Y:S01]  /*2010*/  LOP3.LUT R11, R17, 0xfffffff8, RZ, 0xc0, !PT ;  /* 0xfffffff8110b7812 */ /* 0x000fe200078ec0ff */
[----:B------:R-:W-:Y:S01]  /*2020*/  BSSY B0, `(.L_x_229) ;  /* 0x000002e000007945 */ /* 0x000fe20003800000 */
[----:B------:R-:W-:Y:S01]  /*2030*/  IMAD R2, R2, UR9, R3 ;  /* 0x0000000902027c24 */ /* 0x000fe2000f8e0203 */
[----:B------:R-:W-:-:S02]  /*2040*/  SHF.R.S32.HI R3, RZ, 0x1f, R14 ;  /* 0x0000001fff037819 */ /* 0x000fc4000001140e */
[----:B------:R-:W-:Y:S01]  /*2050*/  IADD3.X R5, R5, UR25, R0, P2, !PT ;  /* 0x0000001905057c10 */ /* 0x000fe200097fe400 */
[----:B------:R-:W-:Y:S01]  /*2060*/  USHF.L.U64.HI UR25, UR10, 0x7, UR11 ;  /* 0x000000070a197899 */ /* 0x000fe2000801020b */
[----:B------:R-:W-:Y:S01]  /*2070*/  IADD3 R6, P5, R6, UR28, RZ ;  /* 0x0000001c06067c10 */ /* 0x000fe2000ffbe0ff */
[----:B------:R-:W-:Y:S01]  /*2080*/  IMAD R0, R3, UR6, RZ ;  /* 0x0000000603007c24 */ /* 0x000fe2000f8e02ff */
[----:B------:R-:W-:Y:S01]  /*2090*/  ISETP.GE.AND P6, PT, R15, UR16, PT ;  /* 0x000000100f007c0c */ /* 0x000fe2000bfc6270 */
[C---:B------:R-:W-:Y:S01]  /*20a0*/  IMAD.WIDE.U32 R20, R14.reuse, UR6, R4 ;  /* 0x000000060e147c25 */ /* 0x040fe2000f8e0004 */
[----:B------:R-:W-:Y:S01]  /*20b0*/  IADD3.X R7, R7, UR27, R2, P5, !PT ;  /* 0x0000001b07077c10 */ /* 0x000fe2000affe402 */
[----:B------:R-:W-:Y:S01]  /*20c0*/  UIMAD UR27, UR25, UR17, URZ ;  /* 0x00000011191b72a4 */ /* 0x000fe2000f8e023f */
[----:B------:R-:W-:Y:S01]  /*20d0*/  ISETP.GE.AND P2, PT, R15, UR16, PT ;  /* 0x000000100f007c0c */ /* 0x000fe2000bf46270 */
[----:B------:R-:W-:Y:S01]  /*20e0*/  IMAD R8, R14, UR7, R0 ;  /* 0x000000070e087c24 */ /* 0x000fe2000f8e0200 */
[----:B------:R-:W-:Y:S01]  /*20f0*/  ULDC.64 UR6, c[0x0][0x268] ;  /* 0x00009a0000067ab9 */ /* 0x000fe20000000a00 */
[----:B------:R1:W-:Y:S01]  /*2100*/  STL.64 [R1+0x40], R20 ;  /* 0x0000401401007387 */ /* 0x0003e20000100a00 */
[----:B------:R-:W-:Y:S01]  /*2110*/  MOV R184, R20 ;  /* 0x0000001400b87202 */ /* 0x000fe20000000f00 */
[----:B------:R-:W-:Y:S01]  /*2120*/  IMAD.U32 R2, RZ, RZ, UR17 ;  /* 0x00000011ff027e24 */ /* 0x000fe2000f8e00ff */
[----:B------:R-:W-:Y:S01]  /*2130*/  IADD3 R185, R21, R8, RZ ;  /* 0x0000000815b97210 */ /* 0x000fe20007ffe0ff */
[----:B------:R-:W-:Y:S01]  /*2140*/  UIMAD UR27, UR31, UR26, UR27 ;  /* 0x0000001a1f1b72a4 */ /* 0x000fe2000f8e021b */
[----:B------:R-:W-:Y:S01]  /*2150*/  LOP3.LUT R0, R9, 0xfffffff0, RZ, 0xc0, !PT ;  /* 0xfffffff009007812 */ /* 0x000fe200078ec0ff */
[----:B------:R-:W-:Y:S01]  /*2160*/  IMAD.IADD R11, R106, 0x1, -R11 ;  /* 0x000000016a0b7824 */ /* 0x000fe200078e0a0b */
[----:B------:R-:W-:Y:S01]  /*2170*/  ISETP.GE.AND P5, PT, R16, UR16, PT ;  /* 0x0000001010007c0c */ /* 0x000fe2000bfa6270 */
[----:B------:R3:W-:Y:S02]  /*2180*/  STL.64 [R1+0x38], R184 ;  /* 0x000038b801007387 */ /* 0x0007e40000100a00 */
[----:B--2-4-:R-:W-:Y:S01]  /*2190*/  IMAD.IADD R12, R106, 0x1, -R0 ;  /* 0x000000016a0c7824 */ /* 0x014fe200078e0a00 */
[----:B------:R-:W-:Y:S01]  /*21a0*/  LEA.HI R4, R11, R11, RZ, 0x1 ;  /* 0x0000000b0b047211 */ /* 0x000fe200078f08ff */
[----:B------:R-:W-:-:S02]  /*21b0*/  IMAD R0, R3, UR6, RZ ;  /* 0x0000000603007c24 */ /* 0x000fc4000f8e02ff */
[----:B------:R-:W-:Y:S01]  /*21c0*/  IMAD.WIDE.U32 R2, R2, UR26, R184 ;  /* 0x0000001a02027c25 */ /* 0x000fe2000f8e00b8 */
[----:B------:R-:W-:-:S03]  /*21d0*/  LEA.HI R13, R12, R12, RZ, 0x1 ;  /* 0x0000000c0c0d7211 */ /* 0x000fc600078f08ff */
[C---:B------:R-:W-:Y:S02]  /*21e0*/  IMAD R17, R14.reuse, UR7, R0 ;  /* 0x000000070e117c24 */ /* 0x040fe4000f8e0200 */
[----:B------:R-:W-:Y:S02]  /*21f0*/  VIADD R5, R3, UR27 ;  /* 0x0000001b03057c36 */ /* 0x000fe40008000000 */
[----:B-1----:R-:W-:-:S05]  /*2200*/  IMAD.WIDE.U32 R20, R14, UR6, R6 ;  /* 0x000000060e147c25 */ /* 0x002fca000f8e0006 */
[----:B------:R3:W-:Y:S01]  /*2210*/  STL.64 [R1+0x48], R20 ;  /* 0x0000481401007387 */ /* 0x0007e20000100a00 */
        /* <DEDUP_REMOVED lines=14> */
.L_x_230:
[----:B------:R-:W-:Y:S05]  /*2300*/  BSYNC B0 ;  /* 0x0000000000007941 */ /* 0x000fea0003800000 */
.L_x_229:
[----:B------:R-:W-:Y:S01]  /*2310*/  SHF.R.S32.HI R19, RZ, 0x1, R4 ;  /* 0x00000001ff137819 */ /* 0x000fe20000011404 */
[----:B------:R-:W-:Y:S01]  /*2320*/  IMAD.SHL.U32 R15, R18, 0x8, RZ ;  /* 0x00000008120f7824 */ /* 0x000fe200078e00ff */
[--C-:B--2---:R-:W-:Y:S01]  /*2330*/  SHF.R.S32.HI R6, RZ, 0x1, R13.reuse ;  /* 0x00000001ff067819 */ /* 0x104fe2000001140d */
[----:B------:R-:W-:Y:S01]  /*2340*/  USHF.L.U64.HI UR27, UR10, 0x5, UR11 ;  /* 0x000000050a1b7899 */ /* 0x000fe2000801020b */
[----:B------:R-:W-:Y:S01]  /*2350*/  SHF.R.S32.HI R7, RZ, 0x1f, R13 ;  /* 0x0000001fff077819 */ /* 0x000fe2000001140d */
[----:B------:R-:W-:Y:S01]  /*2360*/  IMAD.SHL.U32 R0, R19, 0x40, RZ ;  /* 0x0000004013007824 */ /* 0x000fe200078e00ff */
[----:B------:R-:W-:Y:S01]  /*2370*/  SHF.R.S32.HI R14, RZ, 0x4, R9 ;  /* 0x00000004ff0e7819 */ /* 0x000fe20000011409 */
[----:B------:R-:W-:Y:S01]  /*2380*/  USHF.L.U32 UR28, UR10, 0x5, URZ ;  /* 0x000000050a1c7899 */ /* 0x000fe2000800063f */
[----:B------:R-:W-:Y:S01]  /*2390*/  LEA.HI R7, R7, R6, RZ, 0x2 ;  /* 0x0000000607077211 */ /* 0x000fe200078f10ff */
[----:B------:R-:W-:Y:S01]  /*23a0*/  BSSY B0, `(.L_x_231) ;  /* 0x000001c000007945 */ /* 0x000fe20003800000 */
[----:B------:R-:W-:-:S02]  /*23b0*/  LEA.HI R10, R9, R14, RZ, 0x1 ;  /* 0x0000000e090a7211 */ /* 0x000fc400078f08ff */
[----:B------:R-:W-:Y:S02]  /*23c0*/  LOP3.LUT R0, R0, 0xc0, RZ, 0xc0, !PT ;  /* 0x000000c000007812 */ /* 0x000fe400078ec0ff */
[----:B------:R-:W-:Y:S02]  /*23d0*/  LOP3.LUT R9, R4, 0x7fffffe, RZ, 0xc0, !PT ;  /* 0x07fffffe04097812 */ /* 0x000fe400078ec0ff */
[----:B------:R-:W-:Y:S02]  /*23e0*/  LOP3.LUT R8, R7, 0xfffffffc, RZ, 0xc0, !PT ;  /* 0xfffffffc07087812 */ /* 0x000fe400078ec0ff */
[----:B------:R-:W-:Y:S01]  /*23f0*/  LOP3.LUT R10, R10, 0xfffffffe, RZ, 0xc0, !PT ;  /* 0xfffffffe0a0a7812 */ /* 0x000fe200078ec0ff */
[----:B------:R-:W-:Y:S01]  /*2400*/  IMAD.IADD R9, R11, 0x1, -R9 ;  /* 0x000000010b097824 */ /* 0x000fe200078e0a09 */
[----:B------:R-:W-:Y:S02]  /*2410*/  LOP3.LUT R7, R0, 0x8, R15, 0xf8, !PT ;  /* 0x0000000800077812 */ /* 0x000fe400078ef80f */
[----:B------:R-:W-:Y:S01]  /*2420*/  SHF.R.U32.HI R0, RZ, 0x3, R0 ;  /* 0x00000003ff007819 */ /* 0x000fe20000011600 */
[----:B------:R-:W-:Y:S01]  /*2430*/  IMAD.IADD R10, R14, 0x1, -R10 ;  /* 0x000000010e0a7824 */ /* 0x000fe200078e0a0a */
[----:B------:R-:W-:Y:S01]  /*2440*/  ISETP.GE.AND P1, PT, R16, UR16, PT ;  /* 0x0000001010007c0c */ /* 0x000fe2000bf26270 */
[----:B------:R-:W-:Y:S01]  /*2450*/  IMAD.IADD R16, R6, 0x1, -R8 ;  /* 0x0000000106107824 */ /* 0x000fe200078e0a08 */
[----:B------:R-:W-:-:S02]  /*2460*/  LOP3.LUT R8, R7, R0, RZ, 0x3c, !PT ;  /* 0x0000000007087212 */ /* 0x000fc400078e3cff */
[----:B------:R-:W-:Y:S01]  /*2470*/  SHF.R.S32.HI R11, RZ, 0x1f, R12 ;  /* 0x0000001fff0b7819 */ /* 0x000fe2000001140c */
[----:B------:R-:W-:Y:S05]  /*2480*/  @P0 BRA `(.L_x_232) ;  /* 0x0000000000340947 */ /* 0x000fea0003800000 */
[----:B------:R-:W-:Y:S02]  /*2490*/  ULDC UR6, c[0x0][0x2d0] ;  /* 0x0000b40000067ab9 */ /* 0x000fe40000000800 */
[----:B------:R-:W-:-:S13]  /*24a0*/  ISETP.GE.AND P0, PT, R104, UR6, PT ;  /* 0x0000000668007c0c */ /* 0x000fda000bf06270 */
[----:B------:R2:W-:Y:S01]  /*24b0*/  @P0 STS.128 [R204+0x2800], RZ ;  /* 0x002800ffcc000388 */ /* 0x0005e20000000c00 */
[----:B------:R-:W-:Y:S05]  /*24c0*/  @P0 BRA `(.L_x_232) ;  /* 0x0000000000240947 */ /* 0x000fea0003800000 */
[----:B------:R-:W-:Y:S01]  /*24d0*/  IADD3 R0, P0, R2, UR28, RZ ;  /* 0x0000001c02007c10 */ /* 0x000fe2000ff1e0ff */
[----:B------:R-:W-:-:S03]  /*24e0*/  ULDC.64 UR6, c[0x0][0x218] ;  /* 0x0000860000067ab9 */ /* 0x000fc60000000a00 */
[----:B------:R-:W-:Y:S02]  /*24f0*/  IADD3.X R7, R5, UR27, RZ, P0, !PT ;  /* 0x0000001b05077c10 */ /* 0x000fe400087fe4ff */
[----:B------:R-:W-:-:S04]  /*2500*/  LEA R6, P0, R0, UR6, 0x1 ;  /* 0x0000000600067c11 */ /* 0x000fc8000f8008ff */
[----:B------:R-:W-:-:S05]  /*2510*/  LEA.HI.X R7, R0, UR7, R7, 0x1, P0 ;  /* 0x0000000700077c11 */ /* 0x000fca00080f0c07 */
[----:B------:R-:W-:Y:S01]  /*2520*/  @!PT LDS RZ, [RZ] ;  /* 0x00000000fffff984 */ /* 0x000fe20000000800 */
[----:B------:R-:W-:Y:S01]  /*2530*/  @!PT LDS RZ, [RZ] ;  /* 0x00000000fffff984 */ /* 0x000fe20000000800 */
[----:B------:R-:W-:Y:S01]  /*2540*/  @!PT LDS RZ, [RZ] ;  /* 0x00000000fffff984 */ /* 0x000fe20000000800 */
[----:B------:R4:W-:Y:S04]  /*2550*/  LDGSTS.E.BYPASS.LTC128B.128 [R204+0x2800], desc[UR22][R6.64] ;  /* 0x0280000006cc7fae */ /* 0x0009e8000b901d56 */
.L_x_232:
[----:B------:R-:W-:Y:S05]  /*2560*/  BSYNC B0 ;  /* 0x0000000000007941 */ /* 0x000fea0003800000 */
.L_x_231:
[----:B------:R-:W-:Y:S04]  /*2570*/  BSSY B0, `(.L_x_233) ;  /* 0x0000012000007945 */ /* 0x000fe80003800000 */
[----:B------:R-:W-:Y:S05]  /*2580*/  @P6 BRA `(.L_x_234) ;  /* 0x0000000000406947 */ /* 0x000fea0003800000 */
[----:B------:R-:W-:Y:S02]  /*2590*/  ULDC UR6, c[0x0][0x2d0] ;  /* 0x0000b40000067ab9 */ /* 0x000fe40000000800 */
[----:B------:R-:W-:-:S13]  /*25a0*/  ISETP.GE.AND P0, PT, R104, UR6, PT ;  /* 0x0000000668007c0c */ /* 0x000fda000bf06270 */
[----:B------:R1:W-:Y:S01]  /*25b0*/  @P0 STS.128 [R204+0x3000], RZ ;  /* 0x003000ffcc000388 */ /* 0x0003e20000000c00 */
[----:B------:R-:W-:Y:S05]  /*25c0*/  @P0 BRA `(.L_x_234) ;  /* 0x0000000000300947 */ /* 0x000fea0003800000 */
[----:B------:R-:W-:Y:S01]  /*25d0*/  IMAD.U32 R0, RZ, RZ, UR10 ;  /* 0x0000000aff007e24 */ /* 0x000fe2000f8e00ff */
[----:B------:R-:W-:Y:S01]  /*25e0*/  ULDC.64 UR6, c[0x0][0x218] ;  /* 0x0000860000067ab9 */ /* 0x000fe20000000a00 */
[----:B----4-:R-:W-:Y:S02]  /*25f0*/  IMAD.U32 R7, RZ, RZ, UR10 ;  /* 0x0000000aff077e24 */ /* 0x010fe4000f8e00ff */
[----:B------:R-:W-:Y:S01]  /*2600*/  IMAD.U32 R6, RZ, RZ, UR11 ;  /* 0x0000000bff067e24 */ /* 0x000fe2000f8e00ff */
[----:B------:R-:W-:-:S04]  /*2610*/  LEA R0, P0, R0, R2, 0x6 ;  /* 0x0000000200007211 */ /* 0x000fc800078030ff */
[----:B------:R-:W-:Y:S02]  /*2620*/  LEA.HI.X R7, R7, R5, R6, 0x6, P0 ;  /* 0x0000000507077211 */ /* 0x000fe400000f3406 */
[----:B------:R-:W-:-:S04]  /*2630*/  LEA R6, P0, R0, UR6, 0x1 ;  /* 0x0000000600067c11 */ /* 0x000fc8000f8008ff */
[----:B------:R-:W-:-:S05]  /*2640*/  LEA.HI.X R7, R0, UR7, R7, 0x1, P0 ;  /* 0x0000000700077c11 */ /* 0x000fca00080f0c07 */
[----:B------:R-:W-:Y:S01]  /*2650*/  @!PT LDS RZ, [RZ] ;  /* 0x00000000fffff984 */ /* 0x000fe20000000800 */
[----:B------:R-:W-:Y:S01]  /*2660*/  @!PT LDS RZ, [RZ] ;  /* 0x00000000fffff984 */ /* 0x000fe20000000800 */
[----:B------:R-:W-:Y:S01]  /*2670*/  @!PT LDS RZ, [RZ] ;  /* 0x00000000fffff984 */ /* 0x000fe20000000800 */
[----:B------:R4:W-:Y:S04]  /*2680*/  LDGSTS.E.BYPASS.LTC128B.128 [R204+0x3000], desc[UR22][R6.64] ;  /* 0x0300000006cc7fae */ /* 0x0009e8000b901d56 */
.L_x_234:
[----:B------:R-:W-:Y:S05]  /*2690*/  BSYNC B0 ;  /* 0x0000000000007941 */ /* 0x000fea0003800000 */
.L_x_233:
[----:B------:R-:W-:Y:S04]  /*26a0*/  BSSY B0, `(.L_x_235) ;  /* 0x0000012000007945 */ /* 0x000fe80003800000 */
[----:B------:R-:W-:Y:S05]  /*26b0*/  @P5 BRA `(.L_x_236) ;  /* 0x0000000000405947 */ /* 0x000fea0003800000 */
[----:B------:R-:W-:Y:S02]  /*26c0*/  ULDC UR6, c[0x0][0x2d0] ;  /* 0x0000b40000067ab9 */ /* 0x000fe40000000800 */
[----:B------:R-:W-:-:S13]  /*26d0*/  ISETP.GE.AND P0, PT, R104, UR6, PT ;  /* 0x0000000668007c0c */ /* 0x000fda000bf06270 */
[----:B------:R1:W-:Y:S01]  /*26e0*/  @P0 STS.128 [R204+0x3800], RZ ;  /* 0x003800ffcc000388 */ /* 0x0003e20000000c00 */
[----:B------:R-:W-:Y:S05]  /*26f0*/  @P0 BRA `(.L_x_236) ;  /* 0x0000000000300947 */ /* 0x000fea0003800000 */
[----:B------:R-:W-:Y:S01]  /*2700*/  MOV R4, R2 ;  /* 0x0000000200047202 */ /* 0x000fe20000000f00 */
[----:B------:R-:W-:Y:S01]  /*2710*/  IMAD.U32 R3, RZ, RZ, UR10 ;  /* 0x0000000aff037e24 */ /* 0x000fe2000f8e00ff */
[----:B------:R-:W-:Y:S01]  /*2720*/  UIMAD UR29, UR11, 0x60, URZ ;  /* 0x000000600b1d78a4 */ /* 0x000fe2000f8e023f */
[----:B------:R-:W-:Y:S02]  /*2730*/  ULDC.64 UR6, c[0x0][0x218] ;  /* 0x0000860000067ab9 */ /* 0x000fe40000000a00 */
[----:B------:R-:W-:-:S04]  /*2740*/  IMAD.WIDE.U32 R2, R3, 0x60, R4 ;  /* 0x0000006003027825 */ /* 0x000fc800078e0004 */
[----:B------:R-:W-:Y:S01]  /*2750*/  VIADD R0, R3, UR29 ;  /* 0x0000001d03007c36 */ /* 0x000fe20008000000 */
[----:B------:R-:W-:-:S04]  /*2760*/  LEA R4, P0, R2, UR6, 0x1 ;  /* 0x0000000602047c11 */ /* 0x000fc8000f8008ff */
[----:B------:R-:W-:-:S05]  /*2770*/  LEA.HI.X R5, R2, UR7, R0, 0x1, P0 ;  /* 0x0000000702057c11 */ /* 0x000fca00080f0c00 */
[----:B------:R-:W-:Y:S01]  /*2780*/  @!PT LDS RZ, [RZ] ;  /* 0x00000000fffff984 */ /* 0x000fe20000000800 */
[----:B------:R-:W-:Y:S01]  /*2790*/  @!PT LDS RZ, [RZ] ;  /* 0x00000000fffff984 */ /* 0x000fe20000000800 */
[----:B------:R-:W-:Y:S01]  /*27a0*/  @!PT LDS RZ, [RZ] ;  /* 0x00000000fffff984 */ /* 0x000fe20000000800 */
[----:B------:R1:W-:Y:S04]  /*27b0*/  LDGSTS.E.BYPASS.LTC128B.128 [R204+0x3800], desc[UR22][R4.64] ;  /* 0x0380000004cc7fae */ /* 0x0003e8000b901d56 */
.L_x_236:
[----:B------:R-:W-:Y:S05]  /*27c0*/  BSYNC B0 ;  /* 0x0000000000007941 */ /* 0x000fea0003800000 */
.L_x_235:
[----:B------:R-:W0:Y:S01]  /*27d0*/  LDGDEPBAR ;  /* 0x00000000000079af */ /* 0x000e220000000000 */
[----:B------:R-:W-:Y:S01]  /*27e0*/  LEA.HI R3, R11, R12, RZ, 0x3 ;  /* 0x0000000c0b037211 */ /* 0x000fe200078f18ff */
[----:B------:R-:W-:Y:S01]  /*27f0*/  IMAD.SHL.U32 R0, R16, 0x40, RZ ;  /* 0x0000004010007824 */ /* 0x000fe200078e00ff */
[----:B------:R-:W-:Y:S01]  /*2800*/  USHF.L.U64.HI UR29, UR8, 0x7, UR9 ;  /* 0x00000007081d7899 */ /* 0x000fe20008010209 */
[----:B------:R-:W-:Y:S01]  /*2810*/  IMAD.SHL.U32 R2, R10, 0x8, RZ ;  /* 0x000000080a027824 */ /* 0x000fe200078e00ff */
[----:B-1----:R-:W-:Y:S01]  /*2820*/  SHF.L.U32 R4, R3, 0x5, RZ ;  /* 0x0000000503047819 */ /* 0x002fe200000006ff */
[----:B------:R-:W-:Y:S01]  /*2830*/  USHF.L.U32 UR30, UR8, 0x7, URZ ;  /* 0x00000007081e7899 */ /* 0x000fe2000800063f */
[----:B------:R-:W-:Y:S01]  /*2840*/  LOP3.LUT R0, R0, 0xc0, RZ, 0xc0, !PT ;  /* 0x000000c000007812 */ /* 0x000fe200078ec0ff */
[----:B------:R-:W-:Y:S01]  /*2850*/  UIMAD UR6, UR29, UR17, URZ ;  /* 0x000000111d0672a4 */ /* 0x000fe2000f8e023f */
[----:B------:R-:W-:Y:S01]  /*2860*/  LOP3.LUT R5, R13, 0x7fffffe, RZ, 0xc0, !PT ;  /* 0x07fffffe0d057812 */ /* 0x000fe200078ec0ff */
[----:B------:R-:W-:Y:S01]  /*2870*/  IMAD.IADD R235, R21, 0x1, R17 ;  /* 0x0000000115eb7824 */ /* 0x000fe200078e0211 */
[----:B------:R-:W-:Y:S01]  /*2880*/  LOP3.LUT R57, R4, 0xffffff00, RZ, 0xc0, !PT ;  /* 0xffffff0004397812 */ /* 0x000fe200078ec0ff */
[----:B------:R-:W-:Y:S01]  /*2890*/  IMAD.U32 R4, RZ, RZ, UR17 ;  /* 0x00000011ff047e24 */ /* 0x000fe2000f8e00ff */
[----:B------:R-:W-:Y:S01]  /*28a0*/  LOP3.LUT R3, R0, 0x8, R2, 0xf8, !PT ;  /* 0x0000000800037812 */ /* 0x000fe200078ef802 */
[----:B------:R-:W-:Y:S01]  /*28b0*/  IMAD.MOV.U32 R234, RZ, RZ, R20 ;  /* 0x000000ffffea7224 */ /* 0x000fe200078e0014 */
[----:B------:R-:W-:Y:S01]  /*28c0*/  SHF.R.U32.HI R2, RZ, 0x3, R0 ;  /* 0x00000003ff027819 */ /* 0x000fe20000011600 */
[----:B------:R-:W-:Y:S01]  /*28d0*/  IMAD.IADD R58, R12, 0x1, -R5 ;  /* 0x000000010c3a7824 */ /* 0x000fe200078e0a05 */
[----:B------:R-:W-:Y:S01]  /*28e0*/  UIMAD UR6, UR31, UR30, UR6 ;  /* 0x0000001e1f0672a4 */ /* 0x000fe2000f8e0206 */
[----:B------:R-:W-:Y:S01]  /*28f0*/  IMAD.WIDE.U32 R4, R4, UR30, R234 ;  /* 0x0000001e04047c25 */ /* 0x000fe2000f8e00ea */
[----:B------:R-:W-:Y:S01]  /*2900*/  LOP3.LUT R56, R3, R2, RZ, 0x3c, !PT ;  /* 0x0000000203387212 */ /* 0x000fe200078e3cff */
[----:B------:R-:W-:Y:S01]  /*2910*/  UIADD3 UR32, UR24, -UR20, -UR15 ;  /* 0x8000001418207290 */ /* 0x000fe2000fffe80f */
[----:B------:R-:W-:Y:S01]  /*2920*/  LEA R2, R59, R57, 0x9 ;  /* 0x000000393b027211 */ /* 0x000fe200078e48ff */
[----:B----4-:R-:W-:Y:S01]  /*2930*/  IMAD R6, R10, 0x8, R9 ;  /* 0x000000080a067824 */ /* 0x010fe200078e0209 */
[----:B------:R-:W-:Y:S01]  /*2940*/  IADD3 R7, R5, UR6, RZ ;  /* 0x0000000605077c10 */ /* 0x000fe2000fffe0ff */
[----:B------:R-:W-:-:S04]  /*2950*/  DEPBAR.LE SB0, 0x0 ;  /* 0x000080000000791a */ /* 0x000fc80000000000 */
[----:B------:R-:W-:Y:S01]  /*2960*/  BAR.SYNC.DEFER_BLOCKING 0x0 ;  /* 0x0000000000007b1d */ /* 0x000fe20000010000 */
[----:B------:R-:W-:Y:S01]  /*2970*/  IMAD.U32 R0, R6, 0x20, R8 ;  /* 0x0000002006007824 */ /* 0x000fe200078e0008 */
[----:B------:R-:W-:Y:S02]  /*2980*/  LEA R59, R59, UR21, 0x4 ;  /* 0x000000153b3b7c11 */ /* 0x000fe4000f8e20ff */
[----:B------:R-:W-:Y:S02]  /*2990*/  LEA R6, R58, R2, 0x5 ;  /* 0x000000023a067211 */ /* 0x000fe400078e28ff */
[----:B------:R-:W-:Y:S01]  /*29a0*/  BSSY B0, `(.L_x_237) ;  /* 0x0000012000007945 */ /* 0x000fe20003800000 */
        /* <DEDUP_REMOVED lines=17> */
.L_x_238:
[----:B------:R-:W-:Y:S05]  /*2ac0*/  BSYNC B0 ;  /* 0x0000000000007941 */ /* 0x000fea0003800000 */
.L_x_237:
[----:B------:R2:W-:Y:S01]  /*2ad0*/  @P3 STS.128 [R204+0x4800], RZ ;  /* 0x004800ffcc003388 */ /* 0x0005e20000000c00 */
[----:B------:R-:W-:Y:S01]  /*2ae0*/  USHF.L.U64.HI UR21, UR8, 0x5, UR9 ;  /* 0x0000000508157899 */ /* 0x000fe20008010209 */
[----:B------:R-:W-:Y:S01]  /*2af0*/  BSSY B0, `(.L_x_239) ;  /* 0x0000011000007945 */ /* 0x000fe20003800000 */
[----:B------:R-:W-:Y:S01]  /*2b00*/  USHF.L.U32 UR31, UR8, 0x5, URZ ;  /* 0x00000005081f7899 */ /* 0x000fe2000800063f */
[----:B-1----:R-:W-:Y:S02]  /*2b10*/  IADD3 R2, R56, R6, RZ ;  /* 0x0000000638027210 */ /* 0x002fe40007ffe0ff */
        /* <DEDUP_REMOVED lines=14> */
.L_x_240:
[----:B------:R-:W-:Y:S05]  /*2c00*/  BSYNC B0 ;  /* 0x0000000000007941 */ /* 0x000fea0003800000 */
.L_x_239:
[----:B------:R1:W-:Y:S01]  /*2c10*/  @P2 STS.128 [R204+0x5000], RZ ;  /* 0x005000ffcc002388 */ /* 0x0003e20000000c00 */
        /* <DEDUP_REMOVED lines=8> */
[----:B-1----:R-:W-:Y:S02]  /*2ca0*/  IMAD.U32 R9, RZ, RZ, UR8 ;  /* 0x00000008ff097e24 */ /* 0x002fe4000f8e00ff */
        /* <DEDUP_REMOVED lines=9> */
.L_x_242:
[----:B------:R-:W-:Y:S05]  /*2d40*/  BSYNC B0 ;  /* 0x0000000000007941 */ /* 0x000fea0003800000 */
.L_x_241:
[----:B------:R1:W-:Y:S01]  /*2d50*/  @P1 STS.128 [R204+0x5800], RZ ;  /* 0x005800ffcc001388 */ /* 0x0003e20000000c00 */
[----:B------:R-:W-:Y:S01]  /*2d60*/  UIADD3 UR6, UR24, 0x1, -UR15 ;  /* 0x0000000118067890 */ /* 0x000fe2000fffe80f */
[----:B------:R-:W-:Y:S01]  /*2d70*/  BSSY B0, `(.L_x_243) ;  /* 0x0000015000007945 */ /* 0x000fe20003800000 */
[----:B------:R-:W-:Y:S02]  /*2d80*/  LEA R186, R2, UR4, 0x1 ;  /* 0x0000000402ba7c11 */ /* 0x000fe4000f8e08ff */
[----:B------:R-:W-:Y:S01]  /*2d90*/  UIADD3 UR19, UR6, UR19, URZ ;  /* 0x0000001306137290 */ /* 0x000fe2000fffe03f */
[----:B------:R-:W-:Y:S01]  /*2da0*/  LEA R135, R0, UR4, 0x1 ;  /* 0x0000000400877c11 */ /* 0x000fe2000f8e08ff */
[----:B------:R-:W-:Y:S10]  /*2db0*/  @P1 BRA `(.L_x_244) ;  /* 0x0000000000401947 */ /* 0x000ff40003800000 */
        /* <DEDUP_REMOVED lines=16> */
.L_x_244:
[----:B------:R-:W-:Y:S05]  /*2ec0*/  BSYNC B0 ;  /* 0x0000000000007941 */ /* 0x000fea0003800000 */
.L_x_243:
[----:B-1----:R-:W-:Y:S01]  /*2ed0*/  LDSM.16.M88.4 R8, [R186] ;  /* 0x00000000ba08783b */ /* 0x002fe20000000200 */
[----:B------:R-:W-:Y:S01]  /*2ee0*/  LOP3.LUT P0, RZ, R19, 0x2, RZ, 0xc0, !PT ;  /* 0x0000000213ff7812 */ /* 0x000fe2000780c0ff */
[----:B------:R-:W-:Y:S01]  /*2ef0*/  IMAD.MOV.U32 R0, RZ, RZ, 0x10 ;  /* 0x00000010ff007424 */ /* 0x000fe200078e00ff */
[----:B------:R-:W-:Y:S01]  /*2f00*/  LOP3.LUT P1, RZ, R16, 0x2, RZ, 0xc0, !PT ;  /* 0x0000000210ff7812 */ /* 0x000fe2000782c0ff */
[----:B------:R-:W1:Y:S01]  /*2f10*/  LDSM.16.M88.4 R12, [R135+0x2000] ;  /* 0x00200000870c783b */ /* 0x000e620000000200 */
[C---:B------:R-:W-:Y:S01]  /*2f20*/  VIADD R2, R135.reuse, 0x2000 ;  /* 0x0000200087027836 */ /* 0x040fe20000000000 */
[----:B------:R-:W-:Y:S01]  /*2f30*/  UISETP.GT.AND UP0, UPT, UR17, UR12, UPT ;  /* 0x0000000c1100728c */ /* 0x000fe2000bf04270 */
[----:B------:R-:W-:Y:S01]  /*2f40*/  SEL R0, R0, 0xfffffff0, !P1 ;  /* 0xfffffff000007807 */ /* 0x000fe20004800000 */
[----:B------:R-:W5:Y:S01]  /*2f50*/  LDSM.16.M88.4 R4, [R186+0x1000] ;  /* 0x00100000ba04783b */ /* 0x000f620000000200 */
[----:B------:R-:W-:-:S03]  /*2f60*/  VIADD R188, R135, 0x2020 ;  /* 0x0000202087bc7836 */ /* 0x000fc60000000000 */
[----:B------:R-:W2:Y:S01]  /*2f70*/  LDSM.16.M88.4 R40, [R135+0x2400] ;  /* 0x002400008728783b */ /* 0x000ea20000000200 */
[----:B------:R-:W-:Y:S02]  /*2f80*/  IMAD R187, R0, 0x2, R186 ;  /* 0x0000000200bb7824 */ /* 0x000fe400078e02ba */
[----:B------:R-:W-:Y:S01]  /*2f90*/  @P0 VIADD R188, R2, 0xffffffe0 ;  /* 0xffffffe002bc0836 */ /* 0x000fe20000000000 */
[----:B------:R-:W4:Y:S01]  /*2fa0*/  LDSM.16.M88.4 R36, [R135+0x2800] ;  /* 0x002800008724783b */ /* 0x000f220000000200 */
[----:B------:R-:W-:Y:S02]  /*2fb0*/  LOP3.LUT R2, R107, 0xffffffe0, RZ, 0xc0, !PT ;  /* 0xffffffe06b027812 */ /* 0x000fe400078ec0ff */
[C---:B------:R-:W-:Y:S01]  /*2fc0*/  VIADD R191, R188.reuse, 0x1400 ;  /* 0x00001400bcbf7836 */ /* 0x040fe20000000000 */
[----:B------:R-:W4:Y:S01]  /*2fd0*/  LDSM.16.M88.4 R32, [R135+0x2c00] ;  /* 0x002c00008720783b */ /* 0x000f220000000200 */
[----:B------:R-:W-:Y:S02]  /*2fe0*/  VIADD R190, R188, 0x1800 ;  /* 0x00001800bcbe7836 */ /* 0x000fe40000000000 */
[C---:B------:R-:W-:Y:S01]  /*2ff0*/  IMAD.IADD R2, R106.reuse, 0x1, -R2 ;  /* 0x000000016a027824 */ /* 0x040fe200078e0a02 */
[----:B------:R-:W4:Y:S01]  /*3000*/  LDSM.16.M88.4 R28, [R135+0x3000] ;  /* 0x00300000871c783b */ /* 0x000f220000000200 */
[----:B------:R-:W-:-:S02]  /*3010*/  IMAD.SHL.U32 R106, R106, 0x2, RZ ;  /* 0x000000026a6a7824 */ /* 0x000fc400078e00ff */
[----:B------:R-:W-:Y:S01]  /*3020*/  VIADD R189, R188, 0x1c00 ;  /* 0x00001c00bcbd7836 */ /* 0x000fe20000000000 */
[----:B------:R-:W4:Y:S01]  /*3030*/  LDSM.16.M88.4 R24, [R135+0x3400] ;  /* 0x003400008718783b */ /* 0x000f220000000200 */
[----:B------:R-:W-:Y:S02]  /*3040*/  SHF.R.S32.HI R3, RZ, 0x1f, R2 ;  /* 0x0000001fff037819 */ /* 0x000fe40000011402 */
[----:B------:R-:W-:Y:S01]  /*3050*/  LOP3.LUT R120, R106, 0x6, RZ, 0xc0, !PT ;  /* 0x000000066a787812 */ /* 0x000fe200078ec0ff */
[----:B---3--:R-:W3:Y:S01]  /*3060*/  LDSM.16.M88.4 R20, [R135+0x3800] ;  /* 0x003800008714783b */ /* 0x008ee20000000200 */
[----:B------:R-:W-:Y:S01]  /*3070*/  LEA.HI R2, R3, R2, RZ, 0x2 ;  /* 0x0000000203027211 */ /* 0x000fe200078f10ff */
[----:B------:R-:W-:Y:S02]  /*3080*/  IMAD.U32 R3, RZ, RZ, UR17 ;  /* 0x00000011ff037e24 */ /* 0x000fe4000f8e00ff */
[----:B------:R-:W3:Y:S01]  /*3090*/  LDSM.16.M88.4 R44, [R135+0x3c00] ;  /* 0x003c0000872c783b */ /* 0x000ee20000000200 */
[----:B------:R-:W-:Y:S01]  /*30a0*/  SHF.R.S32.HI R2, RZ, 0x2, R2 ;  /* 0x00000002ff027819 */ /* 0x000fe20000011402 */
[----:B------:R-:W-:-:S02]  /*30b0*/  IMAD R3, R3, 0x80, R120 ;  /* 0x0000008003037824 */ /* 0x000fc400078e0278 */
[----:B------:R-:W-:Y:S04]  /*30c0*/  LDSM.16.M88.4 R16, [R187] ;  /* 0x00000000bb10783b */ /* 0x000fe80000000200 */
[----:B------:R-:W3:Y:S01]  /*30d0*/  LDSM.16.M88.4 R48, [R188] ;  /* 0x00000000bc30783b */ /* 0x000ee20000000200 */
[-C--:B-1----:R-:W-:Y:S03]  /*30e0*/  HMMA.16816.F32.BF16 R52, R8, R12.reuse, RZ ;  /* 0x0000000c0834723c */ /* 0x082fe600000418ff */
[----:B------:R-:W0:Y:S03]  /*30f0*/  LDGDEPBAR ;  /* 0x00000000000079af */ /* 0x000e260000000000 */
[----:B-----5:R-:W-:Y:S06]  /*3100*/  HMMA.16816.F32.BF16 R60, R4, R12, RZ ;  /* 0x0000000c043c723c */ /* 0x020fec00000418ff */
[-C--:B------:R-:W-:Y:S06]  /*3110*/  HMMA.16816.F32.BF16 R68, R8, R14.reuse, RZ ;  /* 0x0000000e0844723c */ /* 0x080fec00000418ff */
[C---:B------:R-:W-:Y:S01]  /*3120*/  HMMA.16816.F32.BF16 R72, R4.reuse, R14, RZ ;  /* 0x0000000e0448723c */ /* 0x040fe200000418ff */
[----:B------:R-:W1:Y:S05]  /*3130*/  LDSM.16.M88.4 R12, [R187+0x1000] ;  /* 0x00100000bb0c783b */ /* 0x000e6a0000000200 */
[C---:B--2---:R-:W-:Y:S06]  /*3140*/  HMMA.16816.F32.BF16 R76, R4.reuse, R40, RZ ;  /* 0x00000028044c723c */ /* 0x044fec00000418ff */
[----:B------:R-:W-:Y:S06]  /*3150*/  HMMA.16816.F32.BF16 R84, R4, R42, RZ ;  /* 0x0000002a0454723c */ /* 0x000fec00000418ff */
[----:B------:R-:W-:Y:S06]  /*3160*/  HMMA.16816.F32.BF16 R64, R8, R40, RZ ;  /* 0x000000280840723c */ /* 0x000fec00000418ff */
[C---:B----4-:R-:W-:Y:S06]  /*3170*/  HMMA.16816.F32.BF16 R92, R4.reuse, R36, RZ ;  /* 0x00000024045c723c */ /* 0x050fec00000418ff */
[C---:B------:R-:W-:Y:S06]  /*3180*/  HMMA.16816.F32.BF16 R100, R4.reuse, R38, RZ ;  /* 0x000000260464723c */ /* 0x040fec00000418ff */
[C---:B------:R-:W-:Y:S06]  /*3190*/  HMMA.16816.F32.BF16 R112, R4.reuse, R32, RZ ;  /* 0x000000200470723c */ /* 0x040fec00000418ff */
[C---:B------:R-:W-:Y:S06]  /*31a0*/  HMMA.16816.F32.BF16 R124, R4.reuse, R34, RZ ;  /* 0x00000022047c723c */ /* 0x040fec00000418ff */
[C---:B------:R-:W-:Y:S06]  /*31b0*/  HMMA.16816.F32.BF16 R136, R4.reuse, R28, RZ ;  /* 0x0000001c0488723c */ /* 0x040fec00000418ff */
[C---:B------:R-:W-:Y:S06]  /*31c0*/  HMMA.16816.F32.BF16 R144, R4.reuse, R30, RZ ;  /* 0x0000001e0490723c */ /* 0x040fec00000418ff */
[C---:B------:R-:W-:Y:S06]  /*31d0*/  HMMA.16816.F32.BF16 R152, R4.reuse, R24, RZ ;  /* 0x000000180498723c */ /* 0x040fec00000418ff */
[C---:B------:R-:W-:Y:S06]  /*31e0*/  HMMA.16816.F32.BF16 R168, R4.reuse, R26, RZ ;  /* 0x0000001a04a8723c */ /* 0x040fec00000418ff */
[C---:B---3--:R-:W-:Y:S06]  /*31f0*/  HMMA.16816.F32.BF16 R192, R4.reuse, R20, RZ ;  /* 0x0000001404c0723c */ /* 0x048fec00000418ff */
[C---:B------:R-:W-:Y:S06]  /*3200*/  HMMA.16816.F32.BF16 R216, R4.reuse, R44, RZ ;  /* 0x0000002c04d8723c */ /* 0x040fec00000418ff */
[C---:B------:R-:W-:Y:S06]  /*3210*/  HMMA.16816.F32.BF16 R220, R4.reuse, R22, RZ ;  /* 0x0000001604dc723c */ /* 0x040fec00000418ff */
[----:B------:R-:W-:Y:S06]  /*3220*/  HMMA.16816.F32.BF16 R224, R4, R46, RZ ;  /* 0x0000002e04e0723c */ /* 0x000fec00000418ff */
[----:B------:R-:W-:Y:S01]  /*3230*/  HMMA.16816.F32.BF16 R40, R8, R42, RZ ;  /* 0x0000002a0828723c */ /* 0x000fe200000418ff */
[----:B------:R-:W-:-:S02]  /*3240*/  IMAD.IADD R4, R59, 0x1, R2 ;  /* 0x000000013b047824 */ /* 0x000fc400078e0202 */
[----:B------:R-:W-:Y:S02]  /*3250*/  IMAD.U32 R6, RZ, RZ, UR19 ;  /* 0x00000013ff067e24 */ /* 0x000fe4000f8e00ff */
[----:B------:R-:W-:Y:S01]  /*3260*/  IMAD R5, R58, 0x20, R57 ;  /* 0x000000203a057824 */ /* 0x000fe200078e0239 */
[C---:B------:R-:W-:Y:S01]  /*3270*/  HMMA.16816.F32.BF16 R80, R8.reuse, R36, RZ ;  /* 0x000000240850723c */ /* 0x040fe200000418ff */
[----:B------:R-:W-:Y:S01]  /*3280*/  IMAD.U32 R7, RZ, RZ, UR19 ;  /* 0x00000013ff077e24 */ /* 0x000fe2000f8e00ff */
[----:B------:R-:W-:Y:S01]  /*3290*/  VIADDMNMX R203, R4, R6, UR24, PT ;  /* 0x0000001804cb7e46 */ /* 0x000fe2000b800106 */
[----:B------:R-:W-:Y:S01]  /*32a0*/  IMAD.IADD R2, R56, 0x1, R5 ;  /* 0x0000000138027824 */ /* 0x000fe200078e0205 */
[----:B------:R-:W-:Y:S01]  /*32b0*/  VIADDMNMX R198, R4, UR32, RZ, !PT ;  /* 0x0000002004c67c46 */ /* 0x000fe2000f8001ff */
[----:B------:R-:W-:Y:S01]  /*32c0*/  VIADD R5, R3, 0x1 ;  /* 0x0000000103057836 */ /* 0x000fe20000000000 */
[----:B------:R-:W-:Y:S01]  /*32d0*/  HMMA.16816.F32.BF16 R88, R8, R38, RZ ;  /* 0x000000260858723c */ /* 0x000fe200000418ff */
[----:B------:R-:W-:-:S02]  /*32e0*/  IADD3 R7, R7, 0x48, R4 ;  /* 0x0000004807077810 */ /* 0x000fc40007ffe004 */
[-C--:B------:R-:W-:Y:S02]  /*32f0*/  ISETP.GE.AND P5, PT, R3, R203.reuse, PT ;  /* 0x000000cb0300720c */ /* 0x080fe40003fa6270 */
[----:B------:R-:W-:Y:S01]  /*3300*/  ISETP.GE.AND P4, PT, R5, R203, PT ;  /* 0x000000cb0500720c */ /* 0x000fe20003f86270 */
[C---:B------:R-:W-:Y:S01]  /*3310*/  HMMA.16816.F32.BF16 R96, R8.reuse, R32, RZ ;  /* 0x000000200860723c */ /* 0x040fe200000418ff */
[----:B------:R-:W-:Y:S02]  /*3320*/  VIMNMX R200, R7, UR24, PT ;  /* 0x0000001807c87c48 */ /* 0x000fe4000bfe0100 */
[C---:B------:R-:W-:Y:S02]  /*3330*/  ISETP.LT.OR P4, PT, R5.reuse, R198, P4 ;  /* 0x000000c60500720c */ /* 0x040fe40002781670 */
[----:B------:R-:W-:Y:S01]  /*3340*/  ISETP.GE.AND P2, PT, R5, R200, PT ;  /* 0x000000c80500720c */ /* 0x000fe20003f46270 */
[----:B------:R-:W-:Y:S01]  /*3350*/  HMMA.16816.F32.BF16 R108, R8, R34, RZ ;  /* 0x00000022086c723c */ /* 0x000fe200000418ff */
[----:B------:R-:W-:-:S05]  /*3360*/  ISETP.LT.OR P5, PT, R3, R198, P5 ;  /* 0x000000c60300720c */ /* 0x000fca0002fa1670 */
[C---:B------:R-:W-:Y:S06]  /*3370*/  HMMA.16816.F32.BF16 R116, R8.reuse, R28, RZ ;  /* 0x0000001c0874723c */ /* 0x040fec00000418ff */
[C---:B------:R-:W-:Y:S06]  /*3380*/  HMMA.16816.F32.BF16 R128, R8.reuse, R30, RZ ;  /* 0x0000001e0880723c */ /* 0x040fec00000418ff */
[C---:B------:R-:W-:Y:S06]  /*3390*/  HMMA.16816.F32.BF16 R140, R8.reuse, R24, RZ ;  /* 0x00000018088c723c */ /* 0x040fec00000418ff */
[C---:B------:R-:W-:Y:S06]  /*33a0*/  HMMA.16816.F32.BF16 R148, R8.reuse, R26, RZ ;  /* 0x0000001a0894723c */ /* 0x040fec00000418ff */
[C---:B------:R-:W-:Y:S06]  /*33b0*/  HMMA.16816.F32.BF16 R156, R8.reuse, R20, RZ ;  /* 0x00000014089c723c */ /* 0x040fec00000418ff */
[----:B------:R-:W-:Y:S01]  /*33c0*/  HMMA.16816.F32.BF16 R180, R8, R22, RZ ;  /* 0x0000001608b4723c */ /* 0x000fe200000418ff */
[----:B------:R-:W-:-:S05]  /*33d0*/  VIADD R20, R4, 0x48 ;  /* 0x0000004804147836 */ /* 0x000fca0000000000 */
[C---:B------:R-:W-:Y:S01]  /*33e0*/  HMMA.16816.F32.BF16 R160, R8.reuse, R44, RZ ;  /* 0x0000002c08a0723c */ /* 0x040fe200000418ff */
[----:B------:R-:W-:Y:S02]  /*33f0*/  VIADDMNMX R196, R20, UR32, RZ, !PT ;  /* 0x0000002014c47c46 */ /* 0x000fe4000f8001ff */
[----:B------:R-:W-:Y:S02]  /*3400*/  LDSM.16.M88.4 R20, [R188+0x800] ;  /* 0x00080000bc14783b */ /* 0x000fe40000000200 */
[----:B------:R-:W-:Y:S01]  /*3410*/  ISETP.LT.OR P2, PT, R5, R196, P2 ;  /* 0x000000c40500720c */ /* 0x000fe20001741670 */
[----:B------:R-:W-:Y:S06]  /*3420*/  HMMA.16816.F32.BF16 R208, R8, R46, RZ ;  /* 0x0000002e08d0723c */ /* 0x000fec00000418ff */
[----:B------:R-:W-:Y:S01]  /*3430*/  HMMA.16816.F32.BF16 R36, R16, R48, R52 ;  /* 0x000000301024723c */ /* 0x000fe20000041834 */
[----:B------:R-:W-:-:S02]  /*3440*/  IMAD.U32 R9, RZ, RZ, UR19 ;  /* 0x00000013ff097e24 */ /* 0x000fc4000f8e00ff */
[C---:B------:R-:W-:Y:S02]  /*3450*/  VIADD R10, R4.reuse, 0x8 ;  /* 0x00000008040a7836 */ /* 0x040fe40000000000 */
[----:B------:R-:W-:Y:S01]  /*3460*/  VIADD R11, R4, 0x40 ;  /* 0x00000040040b7836 */ /* 0x000fe20000000000 */
[--C-:B------:R-:W-:Y:S01]  /*3470*/  IADD3 R9, R9, 0x8, R4.reuse ;  /* 0x0000000809097810 */ /* 0x100fe20007ffe004 */
[----:B------:R-:W-:Y:S01]  /*3480*/  IMAD.U32 R8, RZ, RZ, UR19 ;  /* 0x00000013ff087e24 */ /* 0x000fe2000f8e00ff */
[----:B------:R-:W-:Y:S01]  /*3490*/  VIADDMNMX R197, R10, UR32, RZ, !PT ;  /* 0x000000200ac57c46 */ /* 0x000fe2000f8001ff */
[----:B-1----:R-:W-:Y:S01]  /*34a0*/  HMMA.16816.F32.BF16 R32, R12, R48, R60 ;  /* 0x000000300c20723c */ /* 0x002fe2000004183c */
[----:B------:R-:W-:Y:S02]  /*34b0*/  VIADDMNMX R199, R11, UR32, RZ, !PT ;  /* 0x000000200bc77c46 */ /* 0x000fe4000f8001ff */
[----:B------:R-:W-:Y:S01]  /*34c0*/  IADD3 R6, R8, 0x40, R4 ;  /* 0x0000004008067810 */ /* 0x000fe20007ffe004 */
[----:B------:R-:W-:Y:S01]  /*34d0*/  VIADD R4, R3, 0x8 ;  /* 0x0000000803047836 */ /* 0x000fe20000000000 */
[----:B------:R-:W-:Y:S01]  /*34e0*/  VIMNMX R202, R9, UR24, PT ;  /* 0x0000001809ca7c48 */ /* 0x000fe2000bfe0100 */
[----:B------:R-:W-:Y:S01]  /*34f0*/  HMMA.16816.F32.BF16 R24, R16, R50, R68 ;  /* 0x000000321018723c */ /* 0x000fe20000041844 */
[----:B------:R-:W1:Y:S01]  /*3500*/  LDSM.16.M88.4 R8, [R188+0x400] ;  /* 0x00040000bc08783b */ /* 0x000e620000000200 */
[----:B------:R-:W-:Y:S01]  /*3510*/  VIMNMX R201, R6, UR24, PT ;  /* 0x0000001806c97c48 */ /* 0x000fe2000bfe0100 */
[----:B------:R-:W-:Y:S01]  /*3520*/  VIADD R6, R3, 0x50 ;  /* 0x0000005003067836 */ /* 0x000fe20000000000 */
[----:B------:R-:W-:-:S02]  /*3530*/  ISETP.GE.AND P0, PT, R5, R202, PT ;  /* 0x000000ca0500720c */ /* 0x000fc40003f06270 */
[----:B------:R-:W-:Y:S01]  /*3540*/  HMMA.16816.F32.BF16 R28, R12, R50, R72 ;  /* 0x000000320c1c723c */ /* 0x000fe20000041848 */
[----:B------:R-:W-:Y:S02]  /*3550*/  ISETP.GE.AND P3, PT, R3, R202, PT ;  /* 0x000000ca0300720c */ /* 0x000fe40003f66270 */
[-C--:B------:R-:W-:Y:S02]  /*3560*/  ISETP.GE.AND P6, PT, R5, R201.reuse, PT ;  /* 0x000000c90500720c */ /* 0x080fe40003fc6270 */
[----:B------:R-:W-:Y:S02]  /*3570*/  ISETP.GE.AND P1, PT, R3, R201, PT ;  /* 0x000000c90300720c */ /* 0x000fe40003f26270 */
[----:B------:R-:W-:Y:S02]  /*3580*/  FSEL R106, R37, -INF , !P4 ;  /* 0xff800000256a7808 */ /* 0x000fe40006000000 */
[----:B------:R-:W-:Y:S02]  /*3590*/  ISETP.GE.AND P4, PT, R3, R200, PT ;  /* 0x000000c80300720c */ /* 0x000fe40003f86270 */
[----:B------:R-:W-:-:S02]  /*35a0*/  ISETP.LT.OR P0, PT, R5, R197, P0 ;  /* 0x000000c50500720c */ /* 0x000fc40000701670 */
[----:B------:R-:W-:Y:S02]  /*35b0*/  ISETP.LT.OR P3, PT, R3, R197, P3 ;  /* 0x000000c50300720c */ /* 0x000fe40001f61670 */
[-C--:B------:R-:W-:Y:S01]  /*35c0*/  ISETP.LT.OR P6, PT, R5, R199.reuse, P6 ;  /* 0x000000c70500720c */ /* 0x080fe200037c1670 */
[C---:B------:R-:W-:Y:S01]  /*35d0*/  VIADD R5, R3.reuse, 0x9 ;  /* 0x0000000903057836 */ /* 0x040fe20000000000 */
[C---:B------:R-:W-:Y:S02]  /*35e0*/  ISETP.LT.OR P1, PT, R3.reuse, R199, P1 ;  /* 0x000000c70300720c */ /* 0x040fe40000f21670 */
[----:B------:R-:W-:Y:S02]  /*35f0*/  ISETP.LT.OR P4, PT, R3, R196, P4 ;  /* 0x000000c40300720c */ /* 0x000fe40002781670 */
[----:B------:R-:W-:Y:S02]  /*3600*/  FSEL R107, R36, -INF , !P5 ;  /* 0xff800000246b7808 */ /* 0x000fe40006800000 */
[----:B------:R-:W-:-:S02]  /*3610*/  FSEL R123, R38, -INF , !P3 ;  /* 0xff800000267b7808 */ /* 0x000fc40005800000 */
[----:B------:R-:W-:Y:S02]  /*3620*/  FSEL R122, R39, -INF , !P0 ;  /* 0xff800000277a7808 */ /* 0x000fe40004000000 */
[----:B------:R-:W-:Y:S02]  /*3630*/  FSEL R173, R32, -INF , !P1 ;  /* 0xff80000020ad7808 */ /* 0x000fe40004800000 */
[C---:B------:R-:W-:Y:S02]  /*3640*/  ISETP.GE.AND P5, PT, R4.reuse, R203, PT ;  /* 0x000000cb0400720c */ /* 0x040fe40003fa6270 */
[C---:B------:R-:W-:Y:S02]  /*3650*/  ISETP.GE.AND P0, PT, R4.reuse, R202, PT ;  /* 0x000000ca0400720c */ /* 0x040fe40003f06270 */
[C---:B------:R-:W-:Y:S01]  /*3660*/  ISETP.GE.AND P3, PT, R4.reuse, R201, PT ;  /* 0x000000c90400720c */ /* 0x040fe20003f66270 */
[----:B-1----:R-:W-:Y:S01]  /*3670*/  HMMA.16816.F32.BF16 R36, R16, R8, R64 ;  /* 0x000000081024723c */ /* 0x002fe20000041840 */
[----:B------:R-:W-:-:S02]  /*3680*/  ISETP.GE.AND P1, PT, R4, R200, PT ;  /* 0x000000c80400720c */ /* 0x000fc40003f26270 */
[----:B------:R-:W-:Y:S02]  /*3690*/  FSEL R178, R34, -INF , !P4 ;  /* 0xff80000022b27808 */ /* 0x000fe40006000000 */
[----:B------:R-:W-:Y:S02]  /*36a0*/  ISETP.GE.AND P4, PT, R5, R203, PT ;  /* 0x000000cb0500720c */ /* 0x000fe40003f86270 */
[C---:B------:R-:W-:Y:S02]  /*36b0*/  ISETP.LT.OR P5, PT, R4.reuse, R198, P5 ;  /* 0x000000c60400720c */ /* 0x040fe40002fa1670 */
[C---:B------:R-:W-:Y:S02]  /*36c0*/  ISETP.LT.OR P0, PT, R4.reuse, R197, P0 ;  /* 0x000000c50400720c */ /* 0x040fe40000701670 */
[C---:B------:R-:W-:Y:S02]  /*36d0*/  ISETP.LT.OR P3, PT, R4.reuse, R199, P3 ;  /* 0x000000c70400720c */ /* 0x040fe40001f61670 */
[----:B------:R-:W-:Y:S01]  /*36e0*/  ISETP.LT.OR P1, PT, R4, R196, P1 ;  /* 0x000000c40400720c */ /* 0x000fe20000f21670 */
[----:B------:R-:W-:Y:S01]  /*36f0*/  VIADD R4, R3, 0x10 ;  /* 0x0000001003047836 */ /* 0x000fe20000000000 */
[----:B------:R-:W-:-:S02]  /*3700*/  ISETP.LT.OR P4, PT, R5, R198, P4 ;  /* 0x000000c60500720c */ /* 0x000fc40002781670 */
[----:B------:R-:W-:Y:S02]  /*3710*/  FSEL R172, R33, -INF , !P6 ;  /* 0xff80000021ac7808 */ /* 0x000fe40007000000 */
[----:B------:R-:W-:Y:S02]  /*3720*/  FSEL R179, R35, -INF , !P2 ;  /* 0xff80000023b37808 */ /* 0x000fe40005000000 */
[----:B------:R-:W-:Y:S01]  /*3730*/  HMMA.16816.F32.BF16 R32, R12, R8, R76 ;  /* 0x000000080c20723c */ /* 0x000fe2000004184c */
[----:B------:R-:W-:Y:S02]  /*3740*/  FSEL R120, R24, -INF , !P5 ;  /* 0xff80000018787808 */ /* 0x000fe40006800000 */
[----:B------:R-:W-:Y:S02]  /*3750*/  FSEL R132, R26, -INF , !P0 ;  /* 0xff8000001a847808 */ /* 0x000fe40004000000 */
[----:B------:R-:W-:Y:S02]  /*3760*/  FSEL R167, R28, -INF , !P3 ;  /* 0xff8000001ca77808 */ /* 0x000fe40005800000 */
[----:B------:R-:W-:-:S02]  /*3770*/  FSEL R206, R30, -INF , !P1 ;  /* 0xff8000001ece7808 */ /* 0x000fc40004800000 */
[----:B------:R-:W-:Y:S02]  /*3780*/  FSEL R76, R25, -INF , !P4 ;  /* 0xff800000194c7808 */ /* 0x000fe40006000000 */
[C---:B------:R-:W-:Y:S02]  /*3790*/  ISETP.GE.AND P2, PT, R4.reuse, R203, PT ;  /* 0x000000cb0400720c */ /* 0x040fe40003f46270 */
[C---:B------:R-:W-:Y:S02]  /*37a0*/  ISETP.GE.AND P6, PT, R5.reuse, R202, PT ;  /* 0x000000ca0500720c */ /* 0x040fe40003fc6270 */
[C---:B------:R-:W-:Y:S02]  /*37b0*/  ISETP.GE.AND P5, PT, R5.reuse, R201, PT ;  /* 0x000000c90500720c */ /* 0x040fe40003fa6270 */
[----:B------:R-:W-:Y:S02]  /*37c0*/  ISETP.GE.AND P0, PT, R5, R200, PT ;  /* 0x000000c80500720c */ /* 0x000fe40003f06270 */
[----:B------:R-:W-:-:S02]  /*37d0*/  ISETP.GE.AND P3, PT, R4, R202, PT ;  /* 0x000000ca0400720c */ /* 0x000fc40003f66270 */
[C---:B------:R-:W-:Y:S02]  /*37e0*/  ISETP.GE.AND P1, PT, R4.reuse, R201, PT ;  /* 0x000000c90400720c */ /* 0x040fe40003f26270 */
[C---:B------:R-:W-:Y:S02]  /*37f0*/  ISETP.GE.AND P4, PT, R4.reuse, R200, PT ;  /* 0x000000c80400720c */ /* 0x040fe40003f86270 */
[C---:B------:R-:W-:Y:S02]  /*3800*/  ISETP.LT.OR P6, PT, R5.reuse, R197, P6 ;  /* 0x000000c50500720c */ /* 0x040fe400037c1670 */
[C---:B------:R-:W-:Y:S02]  /*3810*/  ISETP.LT.OR P5, PT, R5.reuse, R199, P5 ;  /* 0x000000c70500720c */ /* 0x040fe40002fa1670 */
[----:B------:R-:W-:Y:S01]  /*3820*/  ISETP.LT.OR P0, PT, R5, R196, P0 ;  /* 0x000000c40500720c */ /* 0x000fe20000701670 */
[----:B------:R-:W-:Y:S01]  /*3830*/  VIADD R5, R3, 0x19 ;  /* 0x0000001903057836 */ /* 0x000fe20000000000 */
[----:B------:R-:W-:-:S02]  /*3840*/  ISETP.LT.OR P2, PT, R4, R198, P2 ;  /* 0x000000c60400720c */ /* 0x000fc40001741670 */
[C---:B------:R-:W-:Y:S02]  /*3850*/  ISETP.LT.OR P3, PT, R4.reuse, R197, P3 ;  /* 0x000000c50400720c */ /* 0x040fe40001f61670 */
[C---:B------:R-:W-:Y:S02]  /*3860*/  ISETP.LT.OR P1, PT, R4.reuse, R199, P1 ;  /* 0x000000c70400720c */ /* 0x040fe40000f21670 */
[----:B------:R-:W-:Y:S01]  /*3870*/  ISETP.LT.OR P4, PT, R4, R196, P4 ;  /* 0x000000c40400720c */ /* 0x000fe20002781670 */
[----:B------:R-:W-:Y:S01]  /*3880*/  VIADD R4, R3, 0x11 ;  /* 0x0000001103047836 */ /* 0x000fe20000000000 */
[----:B------:R-:W-:Y:S02]  /*3890*/  FSEL R121, R27, -INF , !P6 ;  /* 0xff8000001b797808 */ /* 0x000fe40007000000 */
[----:B------:R-:W-:Y:S01]  /*38a0*/  FSEL R166, R29, -INF , !P5 ;  /* 0xff8000001da67808 */ /* 0x000fe20006800000 */
[----:B------:R-:W-:Y:S01]  /*38b0*/  HMMA.16816.F32.BF16 R24, R12, R10, R84 ;  /* 0x0000000a0c18723c */ /* 0x000fe20000041854 */
[----:B------:R-:W-:-:S02]  /*38c0*/  FSEL R205, R31, -INF , !P0 ;  /* 0xff8000001fcd7808 */ /* 0x000fc40004000000 */
[C---:B------:R-:W-:Y:S02]  /*38d0*/  ISETP.GE.AND P5, PT, R4.reuse, R203, PT ;  /* 0x000000cb0400720c */ /* 0x040fe40003fa6270 */
[----:B------:R-:W-:Y:S01]  /*38e0*/  ISETP.GE.AND P0, PT, R4, R202, PT ;  /* 0x000000ca0400720c */ /* 0x000fe20003f06270 */
[----:B------:R-:W-:Y:S01]  /*38f0*/  HMMA.16816.F32.BF16 R28, R16, R10, R40 ;  /* 0x0000000a101c723c */ /* 0x000fe20000041828 */
[----:B------:R-:W-:Y:S01]  /*3900*/  FSEL R66, R36, -INF , !P2 ;  /* 0xff80000024427808 */ /* 0x000fe20005000000 */
[----:B------:R-:W1:Y:S01]  /*3910*/  LDSM.16.M88.4 R8, [R188+0xc00] ;  /* 0x000c0000bc08783b */ /* 0x000e620000000200 */
[C---:B------:R-:W-:Y:S02]  /*3920*/  ISETP.GE.AND P6, PT, R4.reuse, R201, PT ;  /* 0x000000c90400720c */ /* 0x040fe40003fc6270 */
[C---:B------:R-:W-:Y:S02]  /*3930*/  ISETP.GE.AND P2, PT, R4.reuse, R200, PT ;  /* 0x000000c80400720c */ /* 0x040fe40003f46270 */
[----:B------:R-:W-:-:S02]  /*3940*/  ISETP.LT.OR P5, PT, R4, R198, P5 ;  /* 0x000000c60400720c */ /* 0x000fc40002fa1670 */
[C---:B------:R-:W-:Y:S02]  /*3950*/  ISETP.LT.OR P0, PT, R4.reuse, R197, P0 ;  /* 0x000000c50400720c */ /* 0x040fe40000701670 */
[C---:B------:R-:W-:Y:S02]  /*3960*/  ISETP.LT.OR P6, PT, R4.reuse, R199, P6 ;  /* 0x000000c70400720c */ /* 0x040fe400037c1670 */
[----:B------:R-:W-:Y:S01]  /*3970*/  ISETP.LT.OR P2, PT, R4, R196, P2 ;  /* 0x000000c40400720c */ /* 0x000fe20001741670 */
[----:B------:R-:W-:Y:S01]  /*3980*/  VIADD R4, R3, 0x18 ;  /* 0x0000001803047836 */ /* 0x000fe20000000000 */
[----:B------:R-:W-:Y:S02]  /*3990*/  FSEL R63, R37, -INF , !P5 ;  /* 0xff800000253f7808 */ /* 0x000fe40006800000 */
[----:B------:R-:W-:Y:S02]  /*39a0*/  FSEL R84, R38, -INF , !P3 ;  /* 0xff80000026547808 */ /* 0x000fe40005800000 */
[----:B------:R-:W-:-:S02]  /*39b0*/  FSEL R85, R39, -INF , !P0 ;  /* 0xff80000027557808 */ /* 0x000fc40004000000 */
[----:B------:R-:W-:Y:S01]  /*39c0*/  HMMA.16816.F32.BF16 R36, R16, R20, R80 ;  /* 0x000000141024723c */ /* 0x000fe20000041850 */
[----:B------:R-:W-:Y:S02]  /*39d0*/  FSEL R165, R32, -INF , !P1 ;  /* 0xff80000020a57808 */ /* 0x000fe40004800000 */
[C---:B------:R-:W-:Y:S02]  /*39e0*/  ISETP.GE.AND P5, PT, R4.reuse, R203, PT ;  /* 0x000000cb0400720c */ /* 0x040fe40003fa6270 */
[C---:B------:R-:W-:Y:S02]  /*39f0*/  ISETP.GE.AND P0, PT, R4.reuse, R202, PT ;  /* 0x000000ca0400720c */ /* 0x040fe40003f06270 */
[C---:B------:R-:W-:Y:S02]  /*3a00*/  ISETP.GE.AND P3, PT, R4.reuse, R201, PT ;  /* 0x000000c90400720c */ /* 0x040fe40003f66270 */
[----:B------:R-:W-:Y:S02]  /*3a10*/  ISETP.GE.AND P1, PT, R4, R200, PT ;  /* 0x000000c80400720c */ /* 0x000fe40003f26270 */
[----:B------:R-:W-:-:S02]  /*3a20*/  FSEL R175, R34, -INF , !P4 ;  /* 0xff80000022af7808 */ /* 0x000fc40006000000 */
[----:B------:R-:W-:Y:S02]  /*3a30*/  ISETP.GE.AND P4, PT, R5, R203, PT ;  /* 0x000000cb0500720c */ /* 0x000fe40003f86270 */
[C---:B------:R-:W-:Y:S02]  /*3a40*/  ISETP.LT.OR P5, PT, R4.reuse, R198, P5 ;  /* 0x000000c60400720c */ /* 0x040fe40002fa1670 */
[C---:B------:R-:W-:Y:S02]  /*3a50*/  ISETP.LT.OR P0, PT, R4.reuse, R197, P0 ;  /* 0x000000c50400720c */ /* 0x040fe40000701670 */
[C---:B------:R-:W-:Y:S02]  /*3a60*/  ISETP.LT.OR P3, PT, R4.reuse, R199, P3 ;  /* 0x000000c70400720c */ /* 0x040fe40001f61670 */
[----:B------:R-:W-:Y:S01]  /*3a70*/  ISETP.LT.OR P1, PT, R4, R196, P1 ;  /* 0x000000c40400720c */ /* 0x000fe20000f21670 */
[----:B------:R-:W-:Y:S01]  /*3a80*/  VIADD R4, R3, 0x20 ;  /* 0x0000002003047836 */ /* 0x000fe20000000000 */
[----:B------:R-:W-:-:S02]  /*3a90*/  FSEL R164, R33, -INF , !P6 ;  /* 0xff80000021a47808 */ /* 0x000fc40007000000 */
[C---:B------:R-:W-:Y:S02]  /*3aa0*/  ISETP.GE.AND P6, PT, R5.reuse, R202, PT ;  /* 0x000000ca0500720c */ /* 0x040fe40003fc6270 */
[----:B------:R-:W-:Y:S02]  /*3ab0*/  ISETP.LT.OR P4, PT, R5, R198, P4 ;  /* 0x000000c60500720c */ /* 0x000fe40002781670 */
[----:B------:R-:W-:Y:S02]  /*3ac0*/  FSEL R176, R35, -INF , !P2 ;  /* 0xff80000023b07808 */ /* 0x000fe40005000000 */
[----:B------:R-:W-:Y:S01]  /*3ad0*/  ISETP.LT.OR P6, PT, R5, R197, P6 ;  /* 0x000000c50500720c */ /* 0x000fe200037c1670 */
[----:B------:R-:W-:Y:S01]  /*3ae0*/  HMMA.16816.F32.BF16 R32, R12, R20, R92 ;  /* 0x000000140c20723c */ /* 0x000fe2000004185c */
[----:B------:R-:W-:Y:S02]  /*3af0*/  FSEL R134, R24, -INF , !P3 ;  /* 0xff80000018867808 */ /* 0x000fe40005800000 */
[----:B------:R-:W-:-:S02]  /*3b00*/  FSEL R174, R26, -INF , !P1 ;  /* 0xff8000001aae7808 */ /* 0x000fc40004800000 */
[----:B------:R-:W-:Y:S02]  /*3b10*/  FSEL R61, R29, -INF , !P4 ;  /* 0xff8000001d3d7808 */ /* 0x000fe40006000000 */
[----:B------:R-:W-:Y:S02]  /*3b20*/  ISETP.GE.AND P2, PT, R4, R203, PT ;  /* 0x000000cb0400720c */ /* 0x000fe40003f46270 */
[----:B------:R-:W-:Y:S02]  /*3b30*/  FSEL R62, R28, -INF , !P5 ;  /* 0xff8000001c3e7808 */ /* 0x000fe40006800000 */
[----:B------:R-:W-:Y:S02]  /*3b40*/  FSEL R83, R30, -INF , !P0 ;  /* 0xff8000001e537808 */ /* 0x000fe40004000000 */
[C---:B------:R-:W-:Y:S02]  /*3b50*/  ISETP.GE.AND P3, PT, R4.reuse, R202, PT ;  /* 0x000000ca0400720c */ /* 0x040fe40003f66270 */
[----:B------:R-:W-:-:S02]  /*3b60*/  ISETP.GE.AND P1, PT, R4, R201, PT ;  /* 0x000000c90400720c */ /* 0x000fc40003f26270 */
[CC--:B------:R-:W-:Y:S02]  /*3b70*/  ISETP.GE.AND P4, PT, R4.reuse, R200.reuse, PT ;  /* 0x000000c80400720c */ /* 0x0c0fe40003f86270 */
[C---:B------:R-:W-:Y:S02]  /*3b80*/  ISETP.GE.AND P5, PT, R5.reuse, R201, PT ;  /* 0x000000c90500720c */ /* 0x040fe40003fa6270 */
[----:B------:R-:W-:Y:S02]  /*3b90*/  ISETP.GE.AND P0, PT, R5, R200, PT ;  /* 0x000000c80500720c */ /* 0x000fe40003f06270 */
[----:B------:R-:W-:Y:S02]  /*3ba0*/  FSEL R82, R31, -INF , !P6 ;  /* 0xff8000001f527808 */ /* 0x000fe40007000000 */
[C---:B------:R-:W-:Y:S01]  /*3bb0*/  ISETP.LT.OR P2, PT, R4.reuse, R198, P2 ;  /* 0x000000c60400720c */ /* 0x040fe20001741670 */
[----:B------:R-:W-:Y:S01]  /*3bc0*/  HMMA.16816.F32.BF16 R28, R12, R22, R100 ;  /* 0x000000160c1c723c */ /* 0x000fe20000041864 */
[----:B------:R-:W-:-:S02]  /*3bd0*/  ISETP.LT.OR P3, PT, R4, R197, P3 ;  /* 0x000000c50400720c */ /* 0x000fc40001f61670 */
[CC--:B------:R-:W-:Y:S02]  /*3be0*/  ISETP.LT.OR P1, PT, R4.reuse, R199.reuse, P1 ;  /* 0x000000c70400720c */ /* 0x0c0fe40000f21670 */
[-C--:B------:R-:W-:Y:S01]  /*3bf0*/  ISETP.LT.OR P4, PT, R4, R196.reuse, P4 ;  /* 0x000000c40400720c */ /* 0x080fe20002781670 */
[----:B------:R-:W-:Y:S01]  /*3c00*/  VIADD R4, R3, 0x21 ;  /* 0x0000002103047836 */ /* 0x000fe20000000000 */
[C---:B------:R-:W-:Y:S02]  /*3c10*/  ISETP.LT.OR P5, PT, R5.reuse, R199, P5 ;  /* 0x000000c70500720c */ /* 0x040fe40002fa1670 */
[----:B------:R-:W-:Y:S01]  /*3c20*/  ISETP.LT.OR P0, PT, R5, R196, P0 ;  /* 0x000000c40500720c */ /* 0x000fe20000701670 */
[----:B------:R-:W-:Y:S01]  /*3c30*/  VIADD R5, R3, 0x29 ;  /* 0x0000002903057836 */ /* 0x000fe20000000000 */
[----:B------:R-:W-:Y:S02]  /*3c40*/  FSEL R133, R25, -INF , !P5 ;  /* 0xff80000019857808 */ /* 0x000fe40006800000 */
[----:B------:R-:W-:-:S02]  /*3c50*/  FSEL R177, R27, -INF , !P0 ;  /* 0xff8000001bb17808 */ /* 0x000fc40004000000 */
[----:B------:R-:W-:Y:S01]  /*3c60*/  FSEL R60, R36, -INF , !P2 ;  /* 0xff800000243c7808 */ /* 0x000fe20005000000 */
[----:B------:R-:W-:Y:S01]  /*3c70*/  HMMA.16816.F32.BF16 R24, R16, R22, R88 ;  /* 0x000000161018723c */ /* 0x000fe20000041858 */
[C---:B------:R-:W-:Y:S01]  /*3c80*/  ISETP.GE.AND P5, PT, R4.reuse, R203, PT ;  /* 0x000000cb0400720c */ /* 0x040fe20003fa6270 */
[----:B------:R-:W2:Y:S01]  /*3c90*/  LDSM.16.M88.4 R20, [R188+0x1000] ;  /* 0x00100000bc14783b */ /* 0x000ea20000000200 */
[C---:B------:R-:W-:Y:S02]  /*3ca0*/  ISETP.GE.AND P0, PT, R4.reuse, R202, PT ;  /* 0x000000ca0400720c */ /* 0x040fe40003f06270 */
        /* <DEDUP_REMOVED lines=9> */
[----:B------:R-:W-:-:S02]  /*3d40*/  ISETP.GE.AND P5, PT, R4, R201, PT ;  /* 0x000000c90400720c */ /* 0x000fc40003fa6270 */
[----:B------:R-:W-:Y:S02]  /*3d50*/  FSEL R81, R39, -INF , !P0 ;  /* 0xff80000027517808 */ /* 0x000fe40004000000 */
[----:B------:R-:W-:Y:S01]  /*3d60*/  FSEL R94, R32, -INF , !P1 ;  /* 0xff800000205e7808 */ /* 0x000fe20004800000 */
[----:B-1----:R-:W-:Y:S01]  /*3d70*/  HMMA.16816.F32.BF16 R36, R16, R8, R96 ;  /* 0x000000081024723c */ /* 0x002fe20000041860 */
[C---:B------:R-:W-:Y:S02]  /*3d80*/  ISETP.GE.AND P1, PT, R4.reuse, R200, PT ;  /* 0x000000c80400720c */ /* 0x040fe40003f26270 */
[C---:B------:R-:W-:Y:S02]  /*3d90*/  ISETP.LT.OR P5, PT, R4.reuse, R199, P5 ;  /* 0x000000c70400720c */ /* 0x040fe40002fa1670 */
[C---:B------:R-:W-:Y:S02]  /*3da0*/  ISETP.GE.AND P3, PT, R4.reuse, R203, PT ;  /* 0x000000cb0400720c */ /* 0x040fe40003f66270 */
[----:B------:R-:W-:-:S02]  /*3db0*/  ISETP.GE.AND P0, PT, R4, R202, PT ;  /* 0x000000ca0400720c */ /* 0x000fc40003f06270 */
[----:B------:R-:W-:Y:S02]  /*3dc0*/  ISETP.LT.OR P1, PT, R4, R196, P1 ;  /* 0x000000c40400720c */ /* 0x000fe40000f21670 */
[----:B------:R-:W-:Y:S02]  /*3dd0*/  FSEL R91, R28, -INF , !P5 ;  /* 0xff8000001c5b7808 */ /* 0x000fe40006800000 */
[----:B------:R-:W-:Y:S02]  /*3de0*/  ISETP.GE.AND P5, PT, R5, R201, PT ;  /* 0x000000c90500720c */ /* 0x000fe40003fa6270 */
[C---:B------:R-:W-:Y:S02]  /*3df0*/  ISETP.LT.OR P3, PT, R4.reuse, R198, P3 ;  /* 0x000000c60400720c */ /* 0x040fe40001f61670 */
[----:B------:R-:W-:Y:S01]  /*3e00*/  ISETP.LT.OR P0, PT, R4, R197, P0 ;  /* 0x000000c50400720c */ /* 0x000fe20000701670 */
[----:B------:R-:W-:Y:S01]  /*3e10*/  VIADD R4, R3, 0x30 ;  /* 0x0000003003047836 */ /* 0x000fe20000000000 */
[----:B------:R-:W-:-:S02]  /*3e20*/  FSEL R212, R30, -INF , !P1 ;  /* 0xff8000001ed47808 */ /* 0x000fc40004800000 */
[C---:B------:R-:W-:Y:S02]  /*3e30*/  ISETP.GE.AND P1, PT, R5.reuse, R200, PT ;  /* 0x000000c80500720c */ /* 0x040fe40003f26270 */
[----:B------:R-:W-:Y:S02]  /*3e40*/  ISETP.LT.OR P5, PT, R5, R199, P5 ;  /* 0x000000c70500720c */ /* 0x000fe40002fa1670 */
[----:B------:R-:W-:Y:S02]  /*3e50*/  FSEL R92, R33, -INF , !P6 ;  /* 0xff800000215c7808 */ /* 0x000fe40007000000 */
[----:B------:R-:W-:Y:S02]  /*3e60*/  FSEL R103, R34, -INF , !P4 ;  /* 0xff80000022677808 */ /* 0x000fe40006000000 */
[----:B------:R-:W-:Y:S02]  /*3e70*/  FSEL R207, R35, -INF , !P2 ;  /* 0xff80000023cf7808 */ /* 0x000fe40005000000 */
[----:B------:R-:W-:Y:S01]  /*3e80*/  ISETP.LT.OR P1, PT, R5, R196, P1 ;  /* 0x000000c40500720c */ /* 0x000fe20000f21670 */
[----:B------:R-:W-:Y:S01]  /*3e90*/  HMMA.16816.F32.BF16 R32, R12, R8, R112 ;  /* 0x000000080c20723c */ /* 0x000fe20000041870 */
[----:B------:R-:W-:-:S02]  /*3ea0*/  FSEL R58, R24, -INF , !P3 ;  /* 0xff800000183a7808 */ /* 0x000fc40005800000 */
[----:B------:R-:W-:Y:S02]  /*3eb0*/  FSEL R79, R26, -INF , !P0 ;  /* 0xff8000001a4f7808 */ /* 0x000fe40004000000 */
[----:B------:R-:W-:Y:S02]  /*3ec0*/  FSEL R89, R29, -INF , !P5 ;  /* 0xff8000001d597808 */ /* 0x000fe40006800000 */
[C---:B------:R-:W-:Y:S02]  /*3ed0*/  ISETP.GE.AND P2, PT, R4.reuse, R203, PT ;  /* 0x000000cb0400720c */ /* 0x040fe40003f46270 */
[C---:B------:R-:W-:Y:S02]  /*3ee0*/  ISETP.GE.AND P3, PT, R4.reuse, R202, PT ;  /* 0x000000ca0400720c */ /* 0x040fe40003f66270 */
[C---:B------:R-:W-:Y:S02]  /*3ef0*/  ISETP.GE.AND P0, PT, R4.reuse, R201, PT ;  /* 0x000000c90400720c */ /* 0x040fe40003f06270 */
[----:B------:R-:W-:-:S02]  /*3f00*/  ISETP.GE.AND P5, PT, R4, R200, PT ;  /* 0x000000c80400720c */ /* 0x000fc40003fa6270 */
[C---:B------:R-:W-:Y:S02]  /*3f10*/  ISETP.GE.AND P6, PT, R5.reuse, R203, PT ;  /* 0x000000cb0500720c */ /* 0x040fe40003fc6270 */
[----:B------:R-:W-:Y:S02]  /*3f20*/  ISETP.GE.AND P4, PT, R5, R202, PT ;  /* 0x000000ca0500720c */ /* 0x000fe40003f86270 */
[----:B------:R-:W-:Y:S02]  /*3f30*/  FSEL R112, R31, -INF , !P1 ;  /* 0xff8000001f707808 */ /* 0x000fe40004800000 */
[C---:B------:R-:W-:Y:S01]  /*3f40*/  ISETP.LT.OR P2, PT, R4.reuse, R198, P2 ;  /* 0x000000c60400720c */ /* 0x040fe20001741670 */
[----:B------:R-:W-:Y:S01]  /*3f50*/  HMMA.16816.F32.BF16 R28, R12, R10, R124 ;  /* 0x0000000a0c1c723c */ /* 0x000fe2000004187c */
[C---:B------:R-:W-:Y:S02]  /*3f60*/  ISETP.LT.OR P3, PT, R4.reuse, R197, P3 ;  /* 0x000000c50400720c */ /* 0x040fe40001f61670 */
[----:B------:R-:W-:-:S02]  /*3f70*/  ISETP.LT.OR P0, PT, R4, R199, P0 ;  /* 0x000000c70400720c */ /* 0x000fc40000701670 */
[----:B------:R-:W-:Y:S01]  /*3f80*/  ISETP.LT.OR P5, PT, R4, R196, P5 ;  /* 0x000000c40400720c */ /* 0x000fe20002fa1670 */
[----:B------:R-:W-:Y:S01]  /*3f90*/  VIADD R4, R3, 0x31 ;  /* 0x0000003103047836 */ /* 0x000fe20000000000 */
[C---:B------:R-:W-:Y:S02]  /*3fa0*/  ISETP.LT.OR P6, PT, R5.reuse, R198, P6 ;  /* 0x000000c60500720c */ /* 0x040fe400037c1670 */
[----:B------:R-:W-:Y:S01]  /*3fb0*/  ISETP.LT.OR P4, PT, R5, R197, P4 ;  /* 0x000000c50500720c */ /* 0x000fe20002781670 */
[----:B------:R-:W-:Y:S01]  /*3fc0*/  VIADD R5, R3, 0x39 ;  /* 0x0000003903057836 */ /* 0x000fe20000000000 */
[----:B------:R-:W-:Y:S02]  /*3fd0*/  FSEL R56, R25, -INF , !P6 ;  /* 0xff80000019387808 */ /* 0x000fe40007000000 */
[----:B------:R-:W-:Y:S02]  /*3fe0*/  FSEL R78, R27, -INF , !P4 ;  /* 0xff8000001b4e7808 */ /* 0x000fe40006000000 */
[----:B------:R-:W-:Y:S01]  /*3ff0*/  FSEL R57, R36, -INF , !P2 ;  /* 0xff80000024397808 */ /* 0x000fe20005000000 */
[----:B------:R-:W-:Y:S01]  /*4000*/  HMMA.16816.F32.BF16 R24, R16, R10, R108 ;  /* 0x0000000a1018723c */ /* 0x000fe2000004186c */
[C---:B------:R-:W-:Y:S01]  /*4010*/  ISETP.GE.AND P4, PT, R4.reuse, R203, PT ;  /* 0x000000cb0400720c */ /* 0x040fe20003f86270 */
[----:B------:R-:W1:Y:S01]  /*4020*/  LDSM.16.M88.4 R8, [R188+0x1400] ;  /* 0x00140000bc08783b */ /* 0x000e620000000200 */
[----:B------:R-:W-:-:S02]  /*4030*/  ISETP.GE.AND P1, PT, R4, R202, PT ;  /* 0x000000ca0400720c */ /* 0x000fc40003f26270 */
[C---:B------:R-:W-:Y:S02]  /*4040*/  ISETP.GE.AND P6, PT, R4.reuse, R201, PT ;  /* 0x000000c90400720c */ /* 0x040fe40003fc6270 */
[C---:B------:R-:W-:Y:S02]  /*4050*/  ISETP.GE.AND P2, PT, R4.reuse, R200, PT ;  /* 0x000000c80400720c */ /* 0x040fe40003f46270 */
[C---:B------:R-:W-:Y:S02]  /*4060*/  ISETP.LT.OR P4, PT, R4.reuse, R198, P4 ;  /* 0x000000c60400720c */ /* 0x040fe40002781670 */
[C---:B------:R-:W-:Y:S02]  /*4070*/  ISETP.LT.OR P1, PT, R4.reuse, R197, P1 ;  /* 0x000000c50400720c */ /* 0x040fe40000f21670 */
[C---:B------:R-:W-:Y:S02]  /*4080*/  ISETP.LT.OR P6, PT, R4.reuse, R199, P6 ;  /* 0x000000c70400720c */ /* 0x040fe400037c1670 */
[----:B------:R-:W-:Y:S01]  /*4090*/  ISETP.LT.OR P2, PT, R4, R196, P2 ;  /* 0x000000c40400720c */ /* 0x000fe20001741670 */
[----:B------:R-:W-:Y:S01]  /*40a0*/  VIADD R4, R3, 0x38 ;  /* 0x0000003803047836 */ /* 0x000fe20000000000 */
[----:B------:R-:W-:-:S02]  /*40b0*/  FSEL R55, R37, -INF , !P4 ;  /* 0xff80000025377808 */ /* 0x000fc40006000000 */
[----:B------:R-:W-:Y:S02]  /*40c0*/  FSEL R75, R38, -INF , !P3 ;  /* 0xff800000264b7808 */ /* 0x000fe40005800000 */
[----:B------:R-:W-:Y:S02]  /*40d0*/  ISETP.GE.AND P4, PT, R4, R201, PT ;  /* 0x000000c90400720c */ /* 0x000fe40003f86270 */
[----:B------:R-:W-:Y:S02]  /*40e0*/  FSEL R77, R39, -INF , !P1 ;  /* 0xff800000274d7808 */ /* 0x000fe40004800000 */
[----:B--2---:R-:W-:Y:S01]  /*40f0*/  HMMA.16816.F32.BF16 R36, R16, R20, R116 ;  /* 0x000000141024723c */ /* 0x004fe20000041874 */
[----:B------:R-:W-:Y:S02]  /*4100*/  FSEL R87, R32, -INF , !P0 ;  /* 0xff80000020577808 */ /* 0x000fe40004000000 */
[C---:B------:R-:W-:Y:S02]  /*4110*/  ISETP.LT.OR P4, PT, R4.reuse, R199, P4 ;  /* 0x000000c70400720c */ /* 0x040fe40002781670 */
[----:B------:R-:W-:-:S02]  /*4120*/  ISETP.GE.AND P0, PT, R4, R200, PT ;  /* 0x000000c80400720c */ /* 0x000fc40003f06270 */
[C---:B------:R-:W-:Y:S02]  /*4130*/  ISETP.GE.AND P3, PT, R4.reuse, R203, PT ;  /* 0x000000cb0400720c */ /* 0x040fe40003f66270 */
[----:B------:R-:W-:Y:S02]  /*4140*/  ISETP.GE.AND P1, PT, R4, R202, PT ;  /* 0x000000ca0400720c */ /* 0x000fe40003f26270 */
[----:B------:R-:W-:Y:S02]  /*4150*/  FSEL R88, R28, -INF , !P4 ;  /* 0xff8000001c587808 */ /* 0x000fe40006000000 */
[C---:B------:R-:W-:Y:S02]  /*4160*/  ISETP.LT.OR P0, PT, R4.reuse, R196, P0 ;  /* 0x000000c40400720c */ /* 0x040fe40000701670 */
[----:B------:R-:W-:Y:S02]  /*4170*/  ISETP.GE.AND P4, PT, R5, R201, PT ;  /* 0x000000c90500720c */ /* 0x000fe40003f86270 */
[----:B------:R-:W-:-:S02]  /*4180*/  ISETP.LT.OR P3, PT, R4, R198, P3 ;  /* 0x000000c60400720c */ /* 0x000fc40001f61670 */
[----:B------:R-:W-:Y:S01]  /*4190*/  ISETP.LT.OR P1, PT, R4, R197, P1 ;  /* 0x000000c50400720c */ /* 0x000fe20000f21670 */
[----:B------:R-:W-:Y:S01]  /*41a0*/  VIADD R4, R3, 0x40 ;  /* 0x0000004003047836 */ /* 0x000fe20000000000 */
[----:B------:R-:W-:Y:S02]  /*41b0*/  FSEL R86, R33, -INF , !P6 ;  /* 0xff80000021567808 */ /* 0x000fe40007000000 */
[----:B------:R-:W-:Y:S02]  /*41c0*/  FSEL R109, R34, -INF , !P5 ;  /* 0xff800000226d7808 */ /* 0x000fe40006800000 */
[----:B------:R-:W-:Y:S02]  /*41d0*/  FSEL R110, R35, -INF , !P2 ;  /* 0xff800000236e7808 */ /* 0x000fe40005000000 */
[----:B------:R-:W-:Y:S01]  /*41e0*/  FSEL R111, R30, -INF , !P0 ;  /* 0xff8000001e6f7808 */ /* 0x000fe20004000000 */
[----:B------:R-:W-:Y:S01]  /*41f0*/  HMMA.16816.F32.BF16 R32, R12, R20, R136 ;  /* 0x000000140c20723c */ /* 0x000fe20000041888 */
[----:B------:R-:W-:-:S02]  /*4200*/  ISETP.LT.OR P4, PT, R5, R199, P4 ;  /* 0x000000c70500720c */ /* 0x000fc40002781670 */
[----:B------:R-:W-:Y:S02]  /*4210*/  ISETP.GE.AND P0, PT, R5, R200, PT ;  /* 0x000000c80500720c */ /* 0x000fe40003f06270 */
[----:B------:R-:W-:Y:S02]  /*4220*/  FSEL R54, R24, -INF , !P3 ;  /* 0xff80000018367808 */ /* 0x000fe40005800000 */
[----:B------:R-:W-:Y:S02]  /*4230*/  FSEL R73, R26, -INF , !P1 ;  /* 0xff8000001a497808 */ /* 0x000fe40004800000 */
[----:B------:R-:W-:Y:S02]  /*4240*/  FSEL R95, R29, -INF , !P4 ;  /* 0xff8000001d5f7808 */ /* 0x000fe40006000000 */
[----:B------:R-:W-:Y:S02]  /*4250*/  ISETP.GE.AND P2, PT, R4, R203, PT ;  /* 0x000000cb0400720c */ /* 0x000fe40003f46270 */
[----:B------:R-:W-:-:S02]  /*4260*/  ISETP.LT.OR P0, PT, R5, R196, P0 ;  /* 0x000000c40500720c */ /* 0x000fc40000701670 */
[C---:B------:R-:W-:Y:S02]  /*4270*/  ISETP.GE.AND P3, PT, R4.reuse, R202, PT ;  /* 0x000000ca0400720c */ /* 0x040fe40003f66270 */
[C---:B------:R-:W-:Y:S02]  /*4280*/  ISETP.GE.AND P1, PT, R4.reuse, R201, PT ;  /* 0x000000c90400720c */ /* 0x040fe40003f26270 */
[C---:B------:R-:W-:Y:S02]  /*4290*/  ISETP.GE.AND P4, PT, R4.reuse, R200, PT ;  /* 0x000000c80400720c */ /* 0x040fe40003f86270 */
[C---:B------:R-:W-:Y:S02]  /*42a0*/  ISETP.GE.AND P6, PT, R5.reuse, R203, PT ;  /* 0x000000cb0500720c */ /* 0x040fe40003fc6270 */
[----:B------:R-:W-:Y:S02]  /*42b0*/  ISETP.GE.AND P5, PT, R5, R202, PT ;  /* 0x000000ca0500720c */ /* 0x000fe40003fa6270 */
[----:B------:R-:W-:-:S02]  /*42c0*/  ISETP.LT.OR P2, PT, R4, R198, P2 ;  /* 0x000000c60400720c */ /* 0x000fc40001741670 */
[C---:B------:R-:W-:Y:S02]  /*42d0*/  ISETP.LT.OR P3, PT, R4.reuse, R197, P3 ;  /* 0x000000c50400720c */ /* 0x040fe40001f61670 */
[C---:B------:R-:W-:Y:S02]  /*42e0*/  ISETP.LT.OR P1, PT, R4.reuse, R199, P1 ;  /* 0x000000c70400720c */ /* 0x040fe40000f21670 */
[----:B------:R-:W-:Y:S01]  /*42f0*/  ISETP.LT.OR P4, PT, R4, R196, P4 ;  /* 0x000000c40400720c */ /* 0x000fe20002781670 */
[----:B------:R-:W-:Y:S01]  /*4300*/  VIADD R4, R3, 0x41 ;  /* 0x0000004103047836 */ /* 0x000fe20000000000 */
[----:B------:R-:W-:Y:S02]  /*4310*/  FSEL R113, R31, -INF , !P0 ;  /* 0xff8000001f717808 */ /* 0x000fe40004000000 */
[C---:B------:R-:W-:Y:S01]  /*4320*/  ISETP.LT.OR P6, PT, R5.reuse, R198, P6 ;  /* 0x000000c60500720c */ /* 0x040fe200037c1670 */
[----:B------:R-:W-:Y:S01]  /*4330*/  HMMA.16816.F32.BF16 R28, R12, R22, R144 ;  /* 0x000000160c1c723c */ /* 0x000fe20000041890 */
[----:B------:R-:W-:Y:S01]  /*4340*/  ISETP.LT.OR P5, PT, R5, R197, P5 ;  /* 0x000000c50500720c */ /* 0x000fe20002fa1670 */
[----:B------:R-:W-:Y:S01]  /*4350*/  VIADD R5, R3, 0x51 ;  /* 0x0000005103057836 */ /* 0x000fe20000000000 */
[----:B------:R-:W-:-:S02]  /*4360*/  FSEL R52, R25, -INF , !P6 ;  /* 0xff80000019347808 */ /* 0x000fc40007000000 */
[----:B------:R-:W-:Y:S02]  /*4370*/  FSEL R72, R27, -INF , !P5 ;  /* 0xff8000001b487808 */ /* 0x000fe40006800000 */
[----:B------:R-:W-:Y:S01]  /*4380*/  FSEL R53, R36, -INF , !P2 ;  /* 0xff80000024357808 */ /* 0x000fe20005000000 */
[----:B------:R-:W-:Y:S01]  /*4390*/  HMMA.16816.F32.BF16 R24, R16, R22, R128 ;  /* 0x000000161018723c */ /* 0x000fe20000041880 */
[C---:B------:R-:W-:Y:S01]  /*43a0*/  ISETP.GE.AND P5, PT, R4.reuse, R203, PT ;  /* 0x000000cb0400720c */ /* 0x040fe20003fa6270 */
[----:B------:R-:W2:Y:S01]  /*43b0*/  LDSM.16.M88.4 R20, [R188+0x1800] ;  /* 0x00180000bc14783b */ /* 0x000ea20000000200 */
[C---:B------:R-:W-:Y:S02]  /*43c0*/  ISETP.GE.AND P0, PT, R4.reuse, R202, PT ;  /* 0x000000ca0400720c */ /* 0x040fe40003f06270 */
[C---:B------:R-:W-:Y:S02]  /*43d0*/  ISETP.GE.AND P6, PT, R4.reuse, R201, PT ;  /* 0x000000c90400720c */ /* 0x040fe40003fc6270 */
[----:B------:R-:W-:-:S02]  /*43e0*/  ISETP.GE.AND P2, PT, R4, R200, PT ;  /* 0x000000c80400720c */ /* 0x000fc40003f46270 */
[C---:B------:R-:W-:Y:S02]  /*43f0*/  ISETP.LT.OR P5, PT, R4.reuse, R198, P5 ;  /* 0x000000c60400720c */ /* 0x040fe40002fa1670 */
[C---:B------:R-:W-:Y:S02]  /*4400*/  ISETP.LT.OR P0, PT, R4.reuse, R197, P0 ;  /* 0x000000c50400720c */ /* 0x040fe40000701670 */
[C---:B------:R-:W-:Y:S02]  /*4410*/  ISETP.LT.OR P6, PT, R4.reuse, R199, P6 ;  /* 0x000000c70400720c */ /* 0x040fe400037c1670 */
[----:B------:R-:W-:Y:S01]  /*4420*/  ISETP.LT.OR P2, PT, R4, R196, P2 ;  /* 0x000000c40400720c */ /* 0x000fe20001741670 */
[----:B------:R-:W-:Y:S01]  /*4430*/  VIADD R4, R3, 0x48 ;  /* 0x0000004803047836 */ /* 0x000fe20000000000 */
[----:B------:R-:W-:Y:S02]  /*4440*/  FSEL R51, R37, -INF , !P5 ;  /* 0xff80000025337808 */ /* 0x000fe40006800000 */
[----:B------:R-:W-:-:S02]  /*4450*/  FSEL R71, R38, -INF , !P3 ;  /* 0xff80000026477808 */ /* 0x000fc40005800000 */
[----:B------:R-:W-:Y:S02]  /*4460*/  FSEL R74, R39, -INF , !P0 ;  /* 0xff800000274a7808 */ /* 0x000fe40004000000 */
[----:B------:R-:W-:Y:S01]  /*4470*/  FSEL R90, R32, -INF , !P1 ;  /* 0xff800000205a7808 */ /* 0x000fe20004800000 */
[----:B-1----:R-:W-:Y:S01]  /*4480*/  HMMA.16816.F32.BF16 R36, R12, R8, R152 ;  /* 0x000000080c24723c */ /* 0x002fe20000041898 */
[C---:B------:R-:W-:Y:S02]  /*4490*/  ISETP.GE.AND P3, PT, R4.reuse, R203, PT ;  /* 0x000000cb0400720c */ /* 0x040fe40003f66270 */
        /* <DEDUP_REMOVED lines=8> */
[----:B------:R-:W-:Y:S01]  /*4520*/  FSEL R93, R33, -INF , !P6 ;  /* 0xff800000215d7808 */ /* 0x000fe20007000000 */
[----:B--2---:R-:W-:Y:S01]  /*4530*/  HMMA.16816.F32.BF16 R40, R16, R20, R156 ;  /* 0x000000141028723c */ /* 0x004fe2000004189c */
[----:B------:R-:W-:-:S02]  /*4540*/  FSEL R114, R34, -INF , !P4 ;  /* 0xff80000022727808 */ /* 0x000fc40006000000 */
[----:B------:R-:W-:Y:S02]  /*4550*/  FSEL R117, R35, -INF , !P2 ;  /* 0xff80000023757808 */ /* 0x000fe40005000000 */
[----:B------:R-:W-:Y:S01]  /*4560*/  FSEL R98, R28, -INF , !P5 ;  /* 0xff8000001c627808 */ /* 0x000fe20006800000 */
[----:B------:R-:W-:Y:S01]  /*4570*/  HMMA.16816.F32.BF16 R32, R16, R8, R140 ;  /* 0x000000081020723c */ /* 0x000fe2000004188c */
[----:B------:R-:W-:Y:S02]  /*4580*/  FSEL R119, R30, -INF , !P1 ;  /* 0xff8000001e777808 */ /* 0x000fe40004800000 */
[C---:B------:R-:W-:Y:S02]  /*4590*/  ISETP.GE.AND P4, PT, R4.reuse, R203, PT ;  /* 0x000000cb0400720c */ /* 0x040fe40003f86270 */
[C---:B------:R-:W-:Y:S02]  /*45a0*/  ISETP.GE.AND P6, PT, R4.reuse, R202, PT ;  /* 0x000000ca0400720c */ /* 0x040fe40003fc6270 */
[----:B------:R-:W-:-:S02]  /*45b0*/  ISETP.GE.AND P5, PT, R4, R201, PT ;  /* 0x000000c90400720c */ /* 0x000fc40003fa6270 */
        /* <DEDUP_REMOVED lines=8> */
[----:B------:R-:W-:Y:S02]  /*4640*/  FSEL R49, R25, -INF , !P4 ;  /* 0xff80000019317808 */ /* 0x000fe40006000000 */
[----:B------:R-:W-:Y:S02]  /*4650*/  FSEL R97, R29, -INF , !P5 ;  /* 0xff8000001d617808 */ /* 0x000fe40006800000 */
[----:B------:R-:W-:Y:S02]  /*4660*/  FSEL R118, R31, -INF , !P1 ;  /* 0xff8000001f767808 */ /* 0x000fe40004800000 */
[----:B------:R-:W-:Y:S01]  /*4670*/  FSEL R69, R27, -INF , !P6 ;  /* 0xff8000001b457808 */ /* 0x000fe20007000000 */
[----:B------:R-:W-:Y:S01]  /*4680*/  HMMA.16816.F32.BF16 R28, R12, R10, R168 ;  /* 0x0000000a0c1c723c */ /* 0x000fe200000418a8 */
[----:B------:R-:W-:-:S02]  /*4690*/  ISETP.GE.AND P2, PT, R6, R203, PT ;  /* 0x000000cb0600720c */ /* 0x000fc40003f46270 */
[----:B------:R-:W-:Y:S02]  /*46a0*/  ISETP.GE.AND P1, PT, R5, R202, PT ;  /* 0x000000ca0500720c */ /* 0x000fe40003f26270 */
[C---:B------:R-:W-:Y:S01]  /*46b0*/  ISETP.LT.OR P2, PT, R6.reuse, R198, P2 ;  /* 0x000000c60600720c */ /* 0x040fe20001741670 */
[----:B------:R-:W-:Y:S01]  /*46c0*/  HMMA.16816.F32.BF16 R24, R16, R10, R148 ;  /* 0x0000000a1018723c */ /* 0x000fe20000041894 */
[----:B------:R-:W1:Y:S01]  /*46d0*/  LDSM.16.M88.4 R8, [R188+0x1c00] ;  /* 0x001c0000bc08783b */ /* 0x000e620000000200 */
[----:B------:R-:W-:Y:S01]  /*46e0*/  ISETP.GE.AND P0, PT, R6, R201, PT ;  /* 0x000000c90600720c */ /* 0x000fe20003f06270 */
[----:B------:R-:W-:-:S04]  /*46f0*/  DEPBAR.LE SB0, 0x0 ;  /* 0x000080000000791a */ /* 0x000fc80000000000 */
[----:B------:R-:W-:Y:S01]  /*4700*/  FSEL R48, R32, -INF , !P2 ;  /* 0xff80000020307808 */ /* 0x000fe20005000000 */
[----:B------:R-:W-:Y:S01]  /*4710*/  BAR.SYNC.DEFER_BLOCKING 0x0 ;  /* 0x0000000000007b1d */ /* 0x000fe20000010000 */
[CC--:B------:R-:W-:Y:S02]  /*4720*/  ISETP.GE.AND P4, PT, R6.reuse, R200.reuse, PT ;  /* 0x000000c80600720c */ /* 0x0c0fe40003f86270 */
[C---:B------:R-:W-:Y:S02]  /*4730*/  ISETP.GE.AND P6, PT, R5.reuse, R201, PT ;  /* 0x000000c90500720c */ /* 0x040fe40003fc6270 */
[C---:B------:R-:W-:Y:S02]  /*4740*/  ISETP.GE.AND P2, PT, R5.reuse, R200, PT ;  /* 0x000000c80500720c */ /* 0x040fe40003f46270 */
[----:B------:R-:W-:Y:S02]  /*4750*/  ISETP.LT.OR P1, PT, R5, R197, P1 ;  /* 0x000000c50500720c */ /* 0x000fe40000f21670 */
[----:B------:R-:W-:-:S02]  /*4760*/  ISETP.LT.OR P0, PT, R6, R199, P0 ;  /* 0x000000c70600720c */ /* 0x000fc40000701670 */
[CC--:B------:R-:W-:Y:S02]  /*4770*/  ISETP.LT.OR P4, PT, R6.reuse, R196.reuse, P4 ;  /* 0x000000c40600720c */ /* 0x0c0fe40002781670 */
[C---:B------:R-:W-:Y:S02]  /*4780*/  ISETP.LT.OR P6, PT, R5.reuse, R199, P6 ;  /* 0x000000c70500720c */ /* 0x040fe400037c1670 */
[C---:B------:R-:W-:Y:S02]  /*4790*/  ISETP.LT.OR P2, PT, R5.reuse, R196, P2 ;  /* 0x000000c40500720c */ /* 0x040fe40001741670 */
[----:B------:R-:W-:Y:S02]  /*47a0*/  ISETP.GE.AND P3, PT, R6, R202, PT ;  /* 0x000000ca0600720c */ /* 0x000fe40003f66270 */
[----:B------:R-:W-:Y:S02]  /*47b0*/  ISETP.GE.AND P5, PT, R5, R203, PT ;  /* 0x000000cb0500720c */ /* 0x000fe40003fa6270 */
[----:B------:R-:W-:-:S02]  /*47c0*/  FSEL R68, R35, -INF , !P1 ;  /* 0xff80000023447808 */ /* 0x000fc40004800000 */
[----:B------:R-:W-:Y:S02]  /*47d0*/  ISETP.GE.AND P1, PT, R4, R201, PT ;  /* 0x000000c90400720c */ /* 0x000fe40003f26270 */
[----:B------:R-:W-:Y:S02]  /*47e0*/  FSEL R96, R36, -INF , !P0 ;  /* 0xff80000024607808 */ /* 0x000fe40004000000 */
[----:B------:R-:W-:Y:S02]  /*47f0*/  FSEL R100, R37, -INF , !P6 ;  /* 0xff80000025647808 */ /* 0x000fe40007000000 */
[----:B------:R-:W-:Y:S02]  /*4800*/  FSEL R125, R38, -INF , !P4 ;  /* 0xff800000267d7808 */ /* 0x000fe40006000000 */
[----:B------:R-:W-:Y:S02]  /*4810*/  FSEL R129, R39, -INF , !P2 ;  /* 0xff80000027817808 */ /* 0x000fe40005000000 */
[----:B------:R-:W-:Y:S01]  /*4820*/  HMMA.16816.F32.BF16 R36, R12, R20, R192 ;  /* 0x000000140c24723c */ /* 0x000fe200000418c0 */
[----:B------:R-:W-:-:S02]  /*4830*/  ISETP.LT.OR P3, PT, R6, R197, P3 ;  /* 0x000000c50600720c */ /* 0x000fc40001f61670 */
[----:B------:R-:W-:Y:S01]  /*4840*/  ISETP.LT.OR P5, PT, R5, R198, P5 ;  /* 0x000000c60500720c */ /* 0x000fe20002fa1670 */
[----:B------:R-:W-:Y:S01]  /*4850*/  VIADD R5, R3, 0x59 ;  /* 0x0000005903057836 */ /* 0x000fe20000000000 */
[----:B------:R-:W-:Y:S02]  /*4860*/  ISETP.LT.OR P1, PT, R4, R199, P1 ;  /* 0x000000c70400720c */ /* 0x000fe40000f21670 */
[----:B------:R-:W-:Y:S01]  /*4870*/  FSEL R47, R33, -INF , !P5 ;  /* 0xff800000212f7808 */ /* 0x000fe20006800000 */
[----:B------:R-:W-:Y:S01]  /*4880*/  VIADD R195, R188, 0x400 ;  /* 0x00000400bcc37836 */ /* 0x000fe20000000000 */
[----:B------:R-:W-:Y:S01]  /*4890*/  FSEL R67, R34, -INF , !P3 ;  /* 0xff80000022437808 */ /* 0x000fe20005800000 */
[----:B------:R-:W-:Y:S01]  /*48a0*/  VIADD R194, R188, 0x800 ;  /* 0x00000800bcc27836 */ /* 0x000fe20000000000 */
[CC--:B------:R-:W-:Y:S01]  /*48b0*/  ISETP.GE.AND P5, PT, R4.reuse, R203.reuse, PT ;  /* 0x000000cb0400720c */ /* 0x0c0fe20003fa6270 */
[-C--:B------:R-:W-:Y:S01]  /*48c0*/  HMMA.16816.F32.BF16 R32, R12, R22.reuse, R220 ;  /* 0x000000160c20723c */ /* 0x080fe200000418dc */
[----:B------:R-:W-:Y:S01]  /*48d0*/  ISETP.GE.AND P3, PT, R4, R202, PT ;  /* 0x000000ca0400720c */ /* 0x000fe20003f66270 */
[----:B------:R-:W-:Y:S01]  /*48e0*/  VIADD R193, R188, 0xc00 ;  /* 0x00000c00bcc17836 */ /* 0x000fe20000000000 */
[----:B------:R-:W-:Y:S01]  /*48f0*/  ISETP.GE.AND P0, PT, R4, R200, PT ;  /* 0x000000c80400720c */ /* 0x000fe20003f06270 */
[----:B------:R-:W-:Y:S01]  /*4900*/  VIADD R192, R188, 0x1000 ;  /* 0x00001000bcc07836 */ /* 0x000fe20000000000 */
[----:B------:R-:W-:Y:S01]  /*4910*/  FSEL R99, R28, -INF , !P1 ;  /* 0xff8000001c637808 */ /* 0x000fe20004800000 */
[----:B------:R-:W-:Y:S01]  /*4920*/  HMMA.16816.F32.BF16 R20, R16, R22, R180 ;  /* 0x000000161014723c */ /* 0x000fe200000418b4 */
[----:B------:R-:W-:-:S02]  /*4930*/  ISETP.GE.AND P4, PT, R5, R203, PT ;  /* 0x000000cb0500720c */ /* 0x000fc40003f86270 */
[C---:B------:R-:W-:Y:S02]  /*4940*/  ISETP.GE.AND P2, PT, R5.reuse, R202, PT ;  /* 0x000000ca0500720c */ /* 0x040fe40003f46270 */
[C---:B------:R-:W-:Y:S02]  /*4950*/  ISETP.GE.AND P6, PT, R5.reuse, R201, PT ;  /* 0x000000c90500720c */ /* 0x040fe40003fc6270 */
[----:B------:R-:W-:Y:S02]  /*4960*/  ISETP.GE.AND P1, PT, R5, R200, PT ;  /* 0x000000c80500720c */ /* 0x000fe40003f26270 */
        /* <DEDUP_REMOVED lines=17> */
[----:B------:R-:W-:-:S02]  /*4a80*/  FSEL R45, R25, -INF , !P4 ;  /* 0xff800000192d7808 */ /* 0x000fc40006000000 */
[----:B------:R-:W-:Y:S02]  /*4a90*/  ISETP.GE.AND P4, PT, R5, R203, PT ;  /* 0x000000cb0500720c */ /* 0x000fe40003f86270 */
[----:B------:R-:W-:Y:S02]  /*4aa0*/  FSEL R64, R27, -INF , !P2 ;  /* 0xff8000001b407808 */ /* 0x000fe40005000000 */
[----:B------:R-:W-:Y:S01]  /*4ab0*/  FSEL R131, R31, -INF , !P1 ;  /* 0xff8000001f837808 */ /* 0x000fe20004800000 */
[-C--:B-1----:R-:W-:Y:S01]  /*4ac0*/  HMMA.16816.F32.BF16 R24, R12, R8.reuse, R216 ;  /* 0x000000080c18723c */ /* 0x082fe200000418d8 */
[C---:B------:R-:W-:Y:S02]  /*4ad0*/  ISETP.LT.OR P0, PT, R4.reuse, R198, P0 ;  /* 0x000000c60400720c */ /* 0x040fe40000701670 */
[C---:B------:R-:W-:Y:S02]  /*4ae0*/  ISETP.LT.OR P5, PT, R4.reuse, R197, P5 ;  /* 0x000000c50400720c */ /* 0x040fe40002fa1670 */
[C---:B------:R-:W-:Y:S01]  /*4af0*/  ISETP.LT.OR P3, PT, R4.reuse, R199, P3 ;  /* 0x000000c70400720c */ /* 0x040fe20001f61670 */
[----:B------:R-:W-:Y:S01]  /*4b00*/  HMMA.16816.F32.BF16 R28, R16, R8, R160 ;  /* 0x00000008101c723c */ /* 0x000fe200000418a0 */
[----:B------:R-:W-:Y:S01]  /*4b10*/  ISETP.LT.OR P6, PT, R4, R196, P6 ;  /* 0x000000c40400720c */ /* 0x000fe200037c1670 */
[----:B------:R-:W-:Y:S01]  /*4b20*/  VIADD R4, R3, 0x70 ;  /* 0x0000007003047836 */ /* 0x000fe20000000000 */
[----:B------:R-:W-:-:S02]  /*4b30*/  ISETP.LT.OR P4, PT, R5, R198, P4 ;  /* 0x000000c60500720c */ /* 0x000fc40002781670 */
[----:B------:R-:W-:Y:S01]  /*4b40*/  FSEL R102, R36, -INF , !P3 ;  /* 0xff80000024667808 */ /* 0x000fe20005800000 */
[-C--:B------:R-:W-:Y:S01]  /*4b50*/  HMMA.16816.F32.BF16 R12, R12, R10.reuse, R224 ;  /* 0x0000000a0c0c723c */ /* 0x080fe200000418e0 */
[----:B------:R-:W-:Y:S02]  /*4b60*/  FSEL R42, R42, -INF , !P5 ;  /* 0xff8000002a2a7808 */ /* 0x000fe40006800000 */
[----:B------:R-:W-:Y:S02]  /*4b70*/  FSEL R145, R38, -INF , !P6 ;  /* 0xff80000026917808 */ /* 0x000fe40007000000 */
[----:B------:R-:W-:Y:S01]  /*4b80*/  FSEL R36, R41, -INF , !P4 ;  /* 0xff80000029247808 */ /* 0x000fe20006000000 */
[----:B------:R-:W-:Y:S01]  /*4b90*/  HMMA.16816.F32.BF16 R16, R16, R10, R208 ;  /* 0x0000000a1010723c */ /* 0x000fe200000418d0 */
[----:B------:R-:W-:Y:S02]  /*4ba0*/  ISETP.GE.AND P1, PT, R5, R202, PT ;  /* 0x000000ca0500720c */ /* 0x000fe40003f26270 */
[----:B------:R-:W-:-:S02]  /*4bb0*/  ISETP.GE.AND P5, PT, R4, R203, PT ;  /* 0x000000cb0400720c */ /* 0x000fc40003fa6270 */
[C---:B------:R-:W-:Y:S02]  /*4bc0*/  ISETP.GE.AND P3, PT, R4.reuse, R202, PT ;  /* 0x000000ca0400720c */ /* 0x040fe40003f66270 */
[CC--:B------:R-:W-:Y:S02]  /*4bd0*/  ISETP.GE.AND P6, PT, R4.reuse, R201.reuse, PT ;  /* 0x000000c90400720c */ /* 0x0c0fe40003fc6270 */
[C---:B------:R-:W-:Y:S02]  /*4be0*/  ISETP.GE.AND P4, PT, R4.reuse, R200, PT ;  /* 0x000000c80400720c */ /* 0x040fe40003f86270 */
[C---:B------:R-:W-:Y:S02]  /*4bf0*/  ISETP.GE.AND P2, PT, R5.reuse, R201, PT ;  /* 0x000000c90500720c */ /* 0x040fe40003f46270 */
[----:B------:R-:W-:Y:S02]  /*4c00*/  ISETP.LT.OR P1, PT, R5, R197, P1 ;  /* 0x000000c50500720c */ /* 0x000fe40000f21670 */
[----:B------:R-:W-:-:S02]  /*4c10*/  ISETP.LT.OR P5, PT, R4, R198, P5 ;  /* 0x000000c60400720c */ /* 0x000fc40002fa1670 */
[C---:B------:R-:W-:Y:S02]  /*4c20*/  ISETP.LT.OR P3, PT, R4.reuse, R197, P3 ;  /* 0x000000c50400720c */ /* 0x040fe40001f61670 */
[CC--:B------:R-:W-:Y:S02]  /*4c30*/  ISETP.LT.OR P6, PT, R4.reuse, R199.reuse, P6 ;  /* 0x000000c70400720c */ /* 0x0c0fe400037c1670 */
[----:B------:R-:W-:Y:S01]  /*4c40*/  ISETP.LT.OR P4, PT, R4, R196, P4 ;  /* 0x000000c40400720c */ /* 0x000fe20002781670 */
[----:B------:R-:W-:Y:S01]  /*4c50*/  VIADD R4, R3, 0x71 ;  /* 0x0000007103047836 */ /* 0x000fe20000000000 */
[----:B------:R-:W-:Y:S02]  /*4c60*/  ISETP.LT.OR P2, PT, R5, R199, P2 ;  /* 0x000000c70500720c */ /* 0x000fe40001741670 */
[----:B------:R-:W-:Y:S02]  /*4c70*/  FSEL R38, R43, -INF , !P1 ;  /* 0xff8000002b267808 */ /* 0x000fe40004800000 */
[----:B------:R-:W-:-:S02]  /*4c80*/  FSEL R44, R40, -INF , !P0 ;  /* 0xff800000282c7808 */ /* 0x000fc40004000000 */
[----:B------:R-:W-:Y:S02]  /*4c90*/  FSEL R43, R37, -INF , !P2 ;  /* 0xff800000252b7808 */ /* 0x000fe40005000000 */
[C---:B------:R-:W-:Y:S02]  /*4ca0*/  ISETP.GE.AND P0, PT, R5.reuse, R200, PT ;  /* 0x000000c80500720c */ /* 0x040fe40003f06270 */
[C---:B------:R-:W-:Y:S02]  /*4cb0*/  ISETP.GE.AND P2, PT, R4.reuse, R203, PT ;  /* 0x000000cb0400720c */ /* 0x040fe40003f46270 */
[----:B------:R-:W-:Y:S01]  /*4cc0*/  ISETP.LT.OR P0, PT, R5, R196, P0 ;  /* 0x000000c40500720c */ /* 0x000fe20000701670 */
[----:B------:R-:W-:Y:S01]  /*4cd0*/  VIADD R5, R3, 0x68 ;  /* 0x0000006803057836 */ /* 0x000fe20000000000 */
[----:B------:R-:W-:Y:S02]  /*4ce0*/  ISETP.LT.OR P2, PT, R4, R198, P2 ;  /* 0x000000c60400720c */ /* 0x000fe40001741670 */
[----:B------:R-:W-:-:S02]  /*4cf0*/  FSEL R147, R26, -INF , !P4 ;  /* 0xff8000001a937808 */ /* 0x000fc40006000000 */
[----:B------:R-:W-:Y:S02]  /*4d00*/  FSEL R115, R24, -INF , !P6 ;  /* 0xff80000018737808 */ /* 0x000fe40007000000 */
[----:B------:R-:W-:Y:S02]  /*4d10*/  FSEL R26, R29, -INF , !P2 ;  /* 0xff8000001d1a7808 */ /* 0x000fe40005000000 */
[----:B------:R-:W-:Y:S02]  /*4d20*/  FSEL R28, R28, -INF , !P5 ;  /* 0xff8000001c1c7808 */ /* 0x000fe40006800000 */
[----:B------:R-:W-:Y:S02]  /*4d30*/  FSEL R30, R30, -INF , !P3 ;  /* 0xff8000001e1e7808 */ /* 0x000fe40005800000 */
[C---:B------:R-:W-:Y:S02]  /*4d40*/  ISETP.GE.AND P6, PT, R4.reuse, R202, PT ;  /* 0x000000ca0400720c */ /* 0x040fe40003fc6270 */
[----:B------:R-:W-:-:S02]  /*4d50*/  ISETP.GE.AND P4, PT, R4, R201, PT ;  /* 0x000000c90400720c */ /* 0x000fc40003f86270 */
[CC--:B------:R-:W-:Y:S02]  /*4d60*/  ISETP.GE.AND P2, PT, R4.reuse, R200.reuse, PT ;  /* 0x000000c80400720c */ /* 0x0c0fe40003f46270 */
[C---:B------:R-:W-:Y:S02]  /*4d70*/  ISETP.GE.AND P5, PT, R5.reuse, R201, PT ;  /* 0x000000c90500720c */ /* 0x040fe40003fa6270 */
[----:B------:R-:W-:Y:S02]  /*4d80*/  ISETP.GE.AND P3, PT, R5, R200, PT ;  /* 0x000000c80500720c */ /* 0x000fe40003f66270 */
[C---:B------:R-:W-:Y:S02]  /*4d90*/  ISETP.LT.OR P6, PT, R4.reuse, R197, P6 ;  /* 0x000000c50400720c */ /* 0x040fe400037c1670 */
[CC--:B------:R-:W-:Y:S02]  /*4da0*/  ISETP.LT.OR P4, PT, R4.reuse, R199.reuse, P4 ;  /* 0x000000c70400720c */ /* 0x0c0fe40002781670 */
[----:B------:R-:W-:Y:S01]  /*4db0*/  ISETP.LT.OR P2, PT, R4, R196, P2 ;  /* 0x000000c40400720c */ /* 0x000fe20001741670 */
[----:B------:R-:W-:Y:S01]  /*4dc0*/  VIADD R4, R3, 0x69 ;  /* 0x0000006903047836 */ /* 0x000fe20000000000 */
[----:B------:R-:W-:-:S02]  /*4dd0*/  ISETP.LT.OR P5, PT, R5, R199, P5 ;  /* 0x000000c70500720c */ /* 0x000fc40002fa1670 */
[----:B------:R-:W-:Y:S02]  /*4de0*/  ISETP.LT.OR P3, PT, R5, R196, P3 ;  /* 0x000000c40500720c */ /* 0x000fe40001f61670 */
[----:B------:R-:W-:Y:S02]  /*4df0*/  FSEL R156, R31, -INF , !P6 ;  /* 0xff8000001f9c7808 */ /* 0x000fe40007000000 */
[----:B------:R-:W-:Y:S02]  /*4e00*/  FSEL R37, R32, -INF , !P5 ;  /* 0xff80000020257808 */ /* 0x000fe40006800000 */
[----:B------:R-:W-:Y:S02]  /*4e10*/  FSEL R128, R34, -INF , !P3 ;  /* 0xff80000022807808 */ /* 0x000fe40005800000 */
[----:B------:R-:W-:Y:S02]  /*4e20*/  FSEL R116, R25, -INF , !P4 ;  /* 0xff80000019747808 */ /* 0x000fe40006000000 */
[----:B------:R-:W-:-:S02]  /*4e30*/  FSEL R144, R39, -INF , !P0 ;  /* 0xff80000027907808 */ /* 0x000fc40004000000 */
        /* <DEDUP_REMOVED lines=10> */
[----:B------:R-:W-:Y:S01]  /*4ee0*/  ISETP.LT.OR P0, PT, R5, R197, P0 ;  /* 0x000000c50500720c */ /* 0x000fe20000701670 */
[----:B------:R-:W-:Y:S01]  /*4ef0*/  VIADD R3, R3, 0x79 ;  /* 0x0000007903037836 */ /* 0x000fe20000000000 */
[----:B------:R-:W-:Y:S02]  /*4f00*/  ISETP.GE.AND P1, PT, R5, R203, PT ;  /* 0x000000cb0500720c */ /* 0x000fe40003f26270 */
[----:B------:R-:W-:-:S02]  /*4f10*/  FSEL R22, R22, -INF , !P0 ;  /* 0xff80000016167808 */ /* 0x000fc40004000000 */
[C---:B------:R-:W-:Y:S02]  /*4f20*/  ISETP.GE.AND P0, PT, R4.reuse, R200, PT ;  /* 0x000000c80400720c */ /* 0x040fe40003f06270 */
[----:B------:R-:W-:Y:S02]  /*4f30*/  ISETP.LT.OR P1, PT, R5, R198, P1 ;  /* 0x000000c60500720c */ /* 0x000fe40000f21670 */
[----:B------:R-:W-:Y:S02]  /*4f40*/  ISETP.LT.OR P0, PT, R4, R196, P0 ;  /* 0x000000c40400720c */ /* 0x000fe40000701670 */
[----:B------:R-:W-:Y:S02]  /*4f50*/  FSEL R126, R35, -INF , !P4 ;  /* 0xff800000237e7808 */ /* 0x000fe40006000000 */
[----:B------:R-:W-:Y:S02]  /*4f60*/  FSEL R153, R14, -INF , !P0 ;  /* 0xff8000000e997808 */ /* 0x000fe40004000000 */
[----:B------:R-:W-:-:S02]  /*4f70*/  ISETP.GE.AND P0, PT, R3, R200, PT ;  /* 0x000000c80300720c */ /* 0x000fc40003f06270 */
[----:B------:R-:W-:Y:S02]  /*4f80*/  FSEL R24, R20, -INF , !P1 ;  /* 0xff80000014187808 */ /* 0x000fe40004800000 */
[C---:B------:R-:W-:Y:S02]  /*4f90*/  ISETP.LT.OR P0, PT, R3.reuse, R196, P0 ;  /* 0x000000c40300720c */ /* 0x040fe40000701670 */
[-C--:B------:R-:W-:Y:S02]  /*4fa0*/  ISETP.GE.AND P4, PT, R4, R201.reuse, PT ;  /* 0x000000c90400720c */ /* 0x080fe40003f86270 */
[----:B------:R-:W-:Y:S02]  /*4fb0*/  ISETP.GE.AND P1, PT, R3, R201, PT ;  /* 0x000000c90300720c */ /* 0x000fe40003f26270 */
[----:B------:R-:W-:Y:S02]  /*4fc0*/  FSEL R152, R15, -INF , !P0 ;  /* 0xff8000000f987808 */ /* 0x000fe40004000000 */
[----:B------:R-:W-:-:S02]  /*4fd0*/  PLOP3.LUT P0, PT, PT, PT, UP0, 0x80, 0x0 ;  /* 0x000000000000781c */ /* 0x000fc40003f0f008 */
[-C--:B------:R-:W-:Y:S02]  /*4fe0*/  ISETP.LT.OR P4, PT, R4, R199.reuse, P4 ;  /* 0x000000c70400720c */ /* 0x080fe40002781670 */
[----:B------:R-:W-:Y:S02]  /*4ff0*/  ISETP.LT.OR P1, PT, R3, R199, P1 ;  /* 0x000000c70300720c */ /* 0x000fe40000f21670 */
[----:B------:R-:W-:Y:S02]  /*5000*/  FSEL R146, R27, -INF , !P2 ;  /* 0xff8000001b927808 */ /* 0x000fe40005000000 */
[----:B------:R-:W-:Y:S02]  /*5010*/  FSEL R108, R33, -INF , !P5 ;  /* 0xff800000216c7808 */ /* 0x000fe40006800000 */
[----:B------:R-:W-:Y:S02]  /*5020*/  FSEL R127, R12, -INF , !P4 ;  /* 0xff8000000c7f7808 */ /* 0x000fe40006000000 */
[----:B------:R-:W-:-:S02]  /*5030*/  FSEL R130, R13, -INF , !P1 ;  /* 0xff8000000d827808 */ /* 0x000fc40004800000 */
[CC--:B------:R-:W-:Y:S02]  /*5040*/  ISETP.GE.AND P5, PT, R4.reuse, R203.reuse, PT ;  /* 0x000000cb0400720c */ /* 0x0c0fe40003fa6270 */
[CC--:B------:R-:W-:Y:S02]  /*5050*/  ISETP.GE.AND P2, PT, R4.reuse, R202.reuse, PT ;  /* 0x000000ca0400720c */ /* 0x0c0fe40003f46270 */
[C---:B------:R-:W-:Y:S02]  /*5060*/  ISETP.GE.AND P4, PT, R3.reuse, R203, PT ;  /* 0x000000cb0300720c */ /* 0x040fe40003f86270 */
[----:B------:R-:W-:Y:S02]  /*5070*/  ISETP.GE.AND P1, PT, R3, R202, PT ;  /* 0x000000ca0300720c */ /* 0x000fe40003f26270 */
[C---:B------:R-:W-:Y:S02]  /*5080*/  ISETP.LT.OR P5, PT, R4.reuse, R198, P5 ;  /* 0x000000c60400720c */ /* 0x040fe40002fa1670 */
[----:B------:R-:W-:-:S02]  /*5090*/  ISETP.LT.OR P2, PT, R4, R197, P2 ;  /* 0x000000c50400720c */ /* 0x000fc40001741670 */
[C---:B------:R-:W-:Y:S02]  /*50a0*/  ISETP.LT.OR P4, PT, R3.reuse, R198, P4 ;  /* 0x000000c60300720c */ /* 0x040fe40002781670 */
[----:B------:R-:W-:Y:S02]  /*50b0*/  ISETP.LT.OR P1, PT, R3, R197, P1 ;  /* 0x000000c50300720c */ /* 0x000fe40000f21670 */
[----:B------:R-:W-:Y:S02]  /*50c0*/  FSEL R21, R21, -INF , !P6 ;  /* 0xff80000015157808 */ /* 0x000fe40007000000 */
[----:B------:R-:W-:Y:S02]  /*50d0*/  FSEL R23, R23, -INF , !P3 ;  /* 0xff80000017177808 */ /* 0x000fe40005800000 */
[----:B------:R-:W-:Y:S02]  /*50e0*/  FSEL R20, R16, -INF , !P5 ;  /* 0xff80000010147808 */ /* 0x000fe40006800000 */
[----:B------:R-:W-:-:S02]  /*50f0*/  FSEL R154, R18, -INF , !P2 ;  /* 0xff800000129a7808 */ /* 0x000fc40005000000 */
[----:B------:R-:W-:Y:S02]  /*5100*/  FSEL R15, R17, -INF , !P4 ;  /* 0xff800000110f7808 */ /* 0x000fe40006000000 */
[----:B------:R-:W-:Y:S01]  /*5110*/  FSEL R155, R19, -INF , !P1 ;  /* 0xff800000139b7808 */ /* 0x000fe20004800000 */
[----:B------:R-:W-:Y:S06]  /*5120*/  @!P0 BRA `(.L_x_245) ;  /* 0x0000000000ec8947 */ /* 0x000fec0003800000 */
[----:B------:R-:W-:Y:S01]  /*5130*/  ULDC UR6, c[0x0][0x2d0] ;  /* 0x0000b40000067ab9 */ /* 0x000fe20000000800 */
[----:B------:R-:W-:Y:S01]  /*5140*/  UIADD3 UR7, UR18, -0x2, URZ ;  /* 0xfffffffe12077890 */ /* 0x000fe2000fffe03f */
[----:B------:R-:W-:Y:S01]  /*5150*/  ISETP.GE.AND P1, PT, R104, UR6, PT ;  /* 0x0000000668007c0c */ /* 0x000fe2000bf26270 */
[----:B------:R-:W-:Y:S01]  /*5160*/  IMAD.U32 R6, RZ, RZ, UR10 ;  /* 0x0000000aff067e24 */ /* 0x000fe2000f8e00ff */
[----:B------:R-:W-:Y:S01]  /*5170*/  BSSY B0, `(.L_x_246) ;  /* 0x0000035000007945 */ /* 0x000fe20003800000 */
[----:B------:R-:W-:Y:S01]  /*5180*/  USHF.R.S32.HI UR6, URZ, 0x1f, UR7 ;  /* 0x0000001f3f067899 */ /* 0x000fe20008011407 */
[----:B------:R-:W-:Y:S02]  /*5190*/  IMAD.U32 R9, RZ, RZ, UR10 ;  /* 0x0000000aff097e24 */ /* 0x000fe4000f8e00ff */
[----:B------:R-:W-:Y:S01]  /*51a0*/  IMAD.U32 R4, RZ, RZ, UR7 ;  /* 0x00000007ff047e24 */ /* 0x000fe2000f8e00ff */
[----:B------:R-:W-:Y:S01]  /*51b0*/  UIMAD UR7, UR25, UR7, URZ ;  /* 0x00000007190772a4 */ /* 0x000fe2000f8e023f */
[----:B------:R-:W-:-:S02]  /*51c0*/  IMAD.U32 R8, RZ, RZ, UR11 ;  /* 0x0000000bff087e24 */ /* 0x000fc4000f8e00ff */
[----:B------:R-:W-:Y:S01]  /*51d0*/  IMAD.WIDE.U32 R4, R4, UR26, R184 ;  /* 0x0000001a04047c25 */ /* 0x000fe2000f8e00b8 */
[----:B------:R-:W-:Y:S02]  /*51e0*/  UIMAD UR6, UR6, UR26, UR7 ;  /* 0x0000001a060672a4 */ /* 0x000fe4000f8e0207 */
[----:B------:R-:W1:Y:S01]  /*51f0*/  @!P1 LDC.64 R12, c[0x0][0x218] ;  /* 0x00008600ff0c9b82 */ /* 0x000e620000000a00 */
[----:B------:R2:W-:Y:S01]  /*5200*/  @P1 STS [R204+0x2000], RZ ;  /* 0x002000ffcc001388 */ /* 0x0005e20000000800 */
[----:B------:R-:W-:Y:S02]  /*5210*/  @!P1 LEA R6, P2, R6, R4, 0x6 ;  /* 0x0000000406069211 */ /* 0x000fe400078430ff */
[----:B------:R-:W-:Y:S01]  /*5220*/  VIADD R7, R5, UR6 ;  /* 0x0000000605077c36 */ /* 0x000fe20008000000 */
[----:B------:R-:W-:Y:S01]  /*5230*/  @!P1 IADD3 R3, P3, R4, UR28, RZ ;  /* 0x0000001c04039c10 */ /* 0x000fe2000ff7e0ff */
[----:B------:R2:W-:Y:S02]  /*5240*/  @P1 STS [R204+0x2004], RZ ;  /* 0x002004ffcc001388 */ /* 0x0005e40000000800 */
[----:B------:R-:W3:Y:S01]  /*5250*/  @!P1 LDC.64 R10, c[0x0][0x218] ;  /* 0x00008600ff0a9b82 */ /* 0x000ee20000000a00 */
[----:B------:R-:W-:Y:S01]  /*5260*/  @!P1 LEA.HI.X R14, R9, R7, R8, 0x6, P2 ;  /* 0x00000007090e9211 */ /* 0x000fe200010f3408 */
[----:B------:R2:W-:Y:S01]  /*5270*/  @P1 STS.64 [R204+0x2008], RZ ;  /* 0x002008ffcc001388 */ /* 0x0005e20000000a00 */
[----:B------:R-:W-:-:S05]  /*5280*/  @!P1 IADD3.X R9, R7, UR27, RZ, P3, !PT ;  /* 0x0000001b07099c10 */ /* 0x000fca0009ffe4ff */
        /* <DEDUP_REMOVED lines=8> */
[----:B------:R-:W-:-:S03]  /*5310*/  @!P1 LEA.HI.X R11, R3, R11, R9, 0x1, P3 ;  /* 0x0000000b030b9211 */ /* 0x000fc600018f0c09 */
        /* <DEDUP_REMOVED lines=26> */
.L_x_247:
[----:B------:R-:W-:Y:S05]  /*54c0*/  BSYNC B0 ;  /* 0x0000000000007941 */ /* 0x000fea0003800000 */
.L_x_246:
[----:B------:R-:W0:Y:S02]  /*54d0*/  LDGDEPBAR ;  /* 0x00000000000079af */ /* 0x000e240000000000 */
.L_x_245:
        /* <DEDUP_REMOVED lines=82> */
[----:B------:R-:W-:-:S06]  /*5a00*/  FFMA.FTZ R6, R77, UR16, -R5 ;  /* 0x000000104d067c23 */ /* 0x000fcc0008010805 */
        /* <DEDUP_REMOVED lines=10> */
[----:B------:R1:W4:Y:S01]  /*5ab0*/  MUFU.EX2 R238, R4 ;  /* 0x0000000400ee7308 */ /* 0x0003220000000800 */
[----:B---3--:R-:W-:-:S07]  /*5ac0*/  FFMA.FTZ R6, R71, UR16, -R5 ;  /* 0x0000001047067c23 */ /* 0x008fce0008010805 */
[----:B------:R3:W-:Y:S01]  /*5ad0*/  MUFU.EX2 R226, R6 ;  /* 0x0000000600e27308 */ /* 0x0007e20000000800 */
[----:B-1----:R-:W-:Y:S01]  /*5ae0*/  FFMA.FTZ R4, R66, UR16, -R3 ;  /* 0x0000001042047c23 */ /* 0x002fe20008010803 */
[----:B----4-:R-:W-:-:S06]  /*5af0*/  F2FP.BF16.F32.PACK_AB R14, R238, R237 ;  /* 0x000000edee0e723e */ /* 0x010fcc00000010ff */
[----:B------:R1:W-:Y:S01]  /*5b00*/  MUFU.EX2 R240, R4 ;  /* 0x0000000400f07308 */ /* 0x0003e20000000800 */
[----:B---3--:R-:W-:-:S07]  /*5b10*/  FFMA.FTZ R6, R74, UR16, -R5 ;  /* 0x000000104a067c23 */ /* 0x008fce0008010805 */
[----:B------:R3:W-:Y:S01]  /*5b20*/  MUFU.EX2 R224, R6 ;  /* 0x0000000600e07308 */ /* 0x0007e20000000800 */
[----:B-1----:R-:W-:-:S07]  /*5b30*/  FFMA.FTZ R4, R63, UR16, -R3 ;  /* 0x000000103f047c23 */ /* 0x002fce0008010803 */
[----:B------:R1:W-:Y:S01]  /*5b40*/  MUFU.EX2 R239, R4 ;  /* 0x0000000400ef7308 */ /* 0x0003e20000000800 */
[----:B---3--:R-:W-:-:S07]  /*5b50*/  FFMA.FTZ R6, R70, UR16, -R5 ;  /* 0x0000001046067c23 */ /* 0x008fce0008010805 */
        /* <DEDUP_REMOVED lines=47> */
[--C-:B-1----:R-:W-:Y:S02]  /*5e50*/  FFMA.FTZ R4, R26, UR16, -R3.reuse ;  /* 0x000000101a047c23 */ /* 0x102fe40008010803 */
[----:B------:R-:W-:Y:S04]  /*5e60*/  LDSM.16.MT88.4 R24, [R184+0x4400] ;  /* 0x00440000b818783b */ /* 0x000fe80000004200 */
        /* <DEDUP_REMOVED lines=11> */
[----:B--2---:R-:W-:-:S05]  /*5f20*/  FADD.FTZ R2, R160, R158 ;  /* 0x0000009ea0027221 */ /* 0x004fca0000010000 */
[----:B------:R1:W2:Y:S02]  /*5f30*/  MUFU.EX2 R159, R3 ;  /* 0x00000003009f7308 */ /* 0x0002a40000000800 */
[----:B-1----:R-:W-:Y:S01]  /*5f40*/  FFMA.FTZ R3, R121, UR16, -R5 ;  /* 0x0000001079037c23 */ /* 0x002fe20008010805 */
[----:B--2---:R-:W-:-:S05]  /*5f50*/  FADD.FTZ R2, R159, R2 ;  /* 0x000000029f027221 */ /* 0x004fca0000010000 */
        /* <DEDUP_REMOVED lines=93> */
[----:B-1----:R-:W-:-:S04]  /*6530*/  FFMA.FTZ R4, R38, UR16, -R5 ;  /* 0x0000001026047c23 */ /* 0x002fc80008010805 */
[----:B------:R1:W-:Y:S02]  /*6540*/  MUFU.EX2 R214, R4 ;  /* 0x0000000400d67308 */ /* 0x0003e40000000800 */
[----:B-1----:R-:W-:Y:S01]  /*6550*/  FMNMX.FTZ R4, R128, R3, !PT ;  /* 0x0000000380047209 */ /* 0x002fe20007810000 */
[----:B------:R-:W-:-:S03]  /*6560*/  FFMA.FTZ R3, R22, UR16, -R5 ;  /* 0x0000001016037c23 */ /* 0x000fc60008010805 */
[----:B------:R-:W-:Y:S02]  /*6570*/  FMNMX.FTZ R4, R126, R4, !PT ;  /* 0x000000047e047209 */ /* 0x000fe40007810000 */
[----:B------:R1:W-:Y:S02]  /*6580*/  MUFU.EX2 R213, R3 ;  /* 0x0000000300d57308 */ /* 0x0003e40000000800 */
[----:B-1----:R-:W-:Y:S01]  /*6590*/  FMNMX.FTZ R3, R147, R4, !PT ;  /* 0x0000000493037209 */ /* 0x002fe20007810000 */
[--C-:B------:R-:W-:Y:S02]  /*65a0*/  FFMA.FTZ R4, R23, UR16, -R5.reuse ;  /* 0x0000001017047c23 */ /* 0x100fe40008010805 */
[----:B------:R-:W-:Y:S01]  /*65b0*/  LDSM.16.MT88.4 R20, [R185+0x4000] ;  /* 0x00400000b914783b */ /* 0x000fe20000004200 */
[----:B------:R-:W-:Y:S02]  /*65c0*/  FMNMX.FTZ R3, R146, R3, !PT ;  /* 0x0000000392037209 */ /* 0x000fe40007810000 */
[----:B------:R1:W-:Y:S02]  /*65d0*/  MUFU.EX2 R210, R4 ;  /* 0x0000000400d27308 */ /* 0x0003e40000000800 */
[----:B------:R-:W-:Y:S01]  /*65e0*/  FMNMX.FTZ R38, R153, R3, !PT ;  /* 0x0000000399267209 */ /* 0x000fe20007810000 */
[----:B------:R-:W-:-:S02]  /*65f0*/  FFMA.FTZ R3, R30, UR16, -R5 ;  /* 0x000000101e037c23 */ /* 0x000fc40008010805 */
[----:B------:R-:W-:Y:S01]  /*6600*/  LDSM.16.MT88.4 R28, [R185+0x4400] ;  /* 0x00440000b91c783b */ /* 0x000fe20000004200 */
[----:B------:R-:W-:Y:S02]  /*6610*/  FMNMX.FTZ R38, R152, R38, !PT ;  /* 0x0000002698267209 */ /* 0x000fe40007810000 */
[----:B------:R2:W-:Y:S03]  /*6620*/  MUFU.EX2 R209, R3 ;  /* 0x0000000300d17308 */ /* 0x0005e60000000800 */
[----:B------:R-:W3:Y:S01]  /*6630*/  SHFL.BFLY PT, R7, R38, 0x2, 0x1f ;  /* 0x0c401f0026077f89 */ /* 0x000ee200000e0000 */
[----:B-1----:R-:W-:-:S05]  /*6640*/  FSEL R4, R6, RZ, P1 ;  /* 0x000000ff06047208 */ /* 0x002fca0000800000 */
[--C-:B------:R-:W-:Y:S01]  /*6650*/  FFMA.FTZ R6, R164, UR16, -R4.reuse ;  /* 0x00000010a4067c23 */ /* 0x100fe20008010804 */
[----:B--2---:R-:W-:-:S03]  /*6660*/  FFMA.FTZ R3, R173, UR16, -R4 ;  /* 0x00000010ad037c23 */ /* 0x004fc60008010804 */
[----:B------:R1:W-:Y:S08]  /*6670*/  MUFU.EX2 R169, R6 ;  /* 0x0000000600a97308 */ /* 0x0003f00000000800 */
[----:B------:R2:W-:Y:S01]  /*6680*/  MUFU.EX2 R123, R3 ;  /* 0x00000003007b7308 */ /* 0x0005e20000000800 */
[----:B---3--:R-:W-:-:S05]  /*6690*/  FMNMX.FTZ R38, R38, R7, !PT ;  /* 0x0000000726267209 */ /* 0x008fca0007810000 */
[----:B-1----:R-:W1:Y:S01]  /*66a0*/  SHFL.BFLY PT, R6, R38, 0x1, 0x1f ;  /* 0x0c201f0026067f89 */ /* 0x002e6200000e0000 */
[----:B--2---:R-:W-:-:S04]  /*66b0*/  FFMA.FTZ R3, R172, UR16, -R4 ;  /* 0x00000010ac037c23 */ /* 0x004fc80008010804 */
[----:B------:R2:W-:Y:S01]  /*66c0*/  MUFU.EX2 R122, R3 ;  /* 0x00000003007a7308 */ /* 0x0005e20000000800 */
[----:B-1----:R-:W-:Y:S01]  /*66d0*/  FMNMX.FTZ R38, R38, R6, !PT ;  /* 0x0000000626267209 */ /* 0x002fe20007810000 */
[----:B------:R-:W-:-:S03]  /*66e0*/  FFMA.FTZ R6, R87, UR16, -R4 ;  /* 0x0000001057067c23 */ /* 0x000fc60008010804 */
[----:B------:R-:W-:Y:S01]  /*66f0*/  FSETP.NEU.FTZ.AND P1, PT, R38, -INF , PT ;  /* 0xff8000002600780b */ /* 0x000fe20003f3d000 */
[--C-:B--2---:R-:W-:Y:S02]  /*6700*/  FFMA.FTZ R3, R167, UR16, -R4.reuse ;  /* 0x00000010a7037c23 */ /* 0x104fe40008010804 */
[----:B------:R1:W-:Y:S08]  /*6710*/  MUFU.EX2 R183, R6 ;  /* 0x0000000600b77308 */ /* 0x0003f00000000800 */
[----:B------:R2:W-:Y:S01]  /*6720*/  MUFU.EX2 R132, R3 ;  /* 0x0000000300847308 */ /* 0x0005e20000000800 */
[----:B-1----:R-:W-:-:S07]  /*6730*/  FFMA.FTZ R6, R86, UR16, -R4 ;  /* 0x0000001056067c23 */ /* 0x002fce0008010804 */
[----:B------:R-:W-:Y:S01]  /*6740*/  MUFU.EX2 R208, R6 ;  /* 0x0000000600d07308 */ /* 0x000fe20000000800 */
[----:B--2---:R-:W-:-:S07]  /*6750*/  FFMA.FTZ R3, R166, UR16, -R4 ;  /* 0x00000010a6037c23 */ /* 0x004fce0008010804 */
        /* <DEDUP_REMOVED lines=43> */
[----:B------:R1:W2:Y:S01]  /*6a10*/  MUFU.EX2 R107, R0 ;  /* 0x00000000006b7308 */ /* 0x0002a20000000800 */
[----:B------:R-:W-:-:S03]  /*6a20*/  F2FP.BF16.F32.PACK_AB R160, R205, R175 ;  /* 0x000000afcda0723e */ /* 0x000fc600000010ff */
[----:B------:R-:W-:Y:S07]  /*6a30*/  HMMA.16816.F32.BF16 R48, R8, R18, RZ ;  /* 0x000000120830723c */ /* 0x000fee00000418ff */
[----:B------:R-:W-:Y:S02]  /*6a40*/  F2FP.BF16.F32.PACK_AB R8, R169, R168 ;  /* 0x000000a8a908723e */ /* 0x000fe400000010ff */
[----:B------:R-:W-:Y:S01]  /*6a50*/  F2FP.BF16.F32.PACK_AB R10, R172, R171 ;  /* 0x000000abac0a723e */ /* 0x000fe200000010ff */
[----:B-1----:R-:W-:Y:S01]  /*6a60*/  FFMA.FTZ R0, R174, UR16, -R3 ;  /* 0x00000010ae007c23 */ /* 0x002fe20008010803 */
[----:B------:R-:W-:-:S02]  /*6a70*/  MOV R174, R12 ;  /* 0x0000000c00ae7202 */ /* 0x000fc40000000f00 */
[----:B------:R-:W-:Y:S01]  /*6a80*/  F2FP.BF16.F32.PACK_AB R12, R162, R163 ;  /* 0x000000a3a20c723e */ /* 0x000fe200000010ff */
[----:B------:R1:W-:Y:S01]  /*6a90*/  MUFU.EX2 R120, R0 ;  /* 0x0000000000787308 */ /* 0x0003e20000000800 */
[----:B--2---:R-:W-:-:S05]  /*6aa0*/  F2FP.BF16.F32.PACK_AB R9, R107, R106 ;  /* 0x0000006a6b09723e */ /* 0x004fca00000010ff */
[C---:B------:R-:W-:Y:S06]  /*6ab0*/  HMMA.16816.F32.BF16 R72, R12.reuse, R16, RZ ;  /* 0x000000100c48723c */ /* 0x040fec00000418ff */
[----:B------:R-:W-:Y:S01]  /*6ac0*/  HMMA.16816.F32.BF16 R60, R12, R20, RZ ;  /* 0x000000140c3c723c */ /* 0x000fe200000418ff */
[----:B-1----:R-:W-:-:S05]  /*6ad0*/  FFMA.FTZ R0, R177, UR16, -R3 ;  /* 0x00000010b1007c23 */ /* 0x002fca0008010803 */
[C---:B------:R-:W-:Y:S01]  /*6ae0*/  HMMA.16816.F32.BF16 R68, R12.reuse, R18, RZ ;  /* 0x000000120c44723c */ /* 0x040fe200000418ff */
[----:B------:R-:W1:Y:S01]  /*6af0*/  LDSM.16.MT88.4 R16, [R185+0x4800] ;  /* 0x00480000b910783b */ /* 0x000e620000004200 */
[----:B------:R-:W-:Y:S01]  /*6b00*/  MOV R177, R136 ;  /* 0x0000008800b17202 */ /* 0x000fe20000000f00 */
[----:B------:R2:W3:Y:S03]  /*6b10*/  MUFU.EX2 R121, R0 ;  /* 0x0000000000797308 */ /* 0x0004e60000000800 */
[----:B------:R-:W-:Y:S01]  /*6b20*/  HMMA.16816.F32.BF16 R64, R12, R22, RZ ;  /* 0x000000160c40723c */ /* 0x000fe200000418ff */
[----:B------:R-:W4:Y:S06]  /*6b30*/  LDSM.16.MT88.4 R20, [R184+0x4800] ;  /* 0x00480000b814783b */ /* 0x000f2c0000004200 */
[----:B------:R-:W-:-:S02]  /*6b40*/  F2FP.BF16.F32.PACK_AB R12, R239, R240 ;  /* 0x000000f0ef0c723e */ /* 0x000fc400000010ff */
[----:B------:R-:W-:Y:S02]  /*6b50*/  F2FP.BF16.F32.PACK_AB R13, R222, R211 ;  /* 0x000000d3de0d723e */ /* 0x000fe400000010ff */
[----:B------:R-:W-:Y:S02]  /*6b60*/  F2FP.BF16.F32.PACK_AB R14, R242, R241 ;  /* 0x000000f1f20e723e */ /* 0x000fe400000010ff */
[----:B------:R-:W-:Y:S01]  /*6b70*/  F2FP.BF16.F32.PACK_AB R15, R225, R221 ;  /* 0x000000dde10f723e */ /* 0x000fe200000010ff */
[----:B--2---:R-:W-:Y:S01]  /*6b80*/  FFMA.FTZ R0, R95, UR16, -R4 ;  /* 0x000000105f007c23 */ /* 0x004fe20008010804 */
[----:B---3--:R-:W-:-:S03]  /*6b90*/  F2FP.BF16.F32.PACK_AB R11, R121, R120 ;  /* 0x00000078790b723e */ /* 0x008fc600000010ff */
[----:B------:R2:W-:Y:S02]  /*6ba0*/  MUFU.EX2 R170, R0 ;  /* 0x0000000000aa7308 */ /* 0x0005e40000000800 */
[----:B------:R-:W-:Y:S06]  /*6bb0*/  HMMA.16816.F32.BF16 R72, R12, R24, R72 ;  /* 0x000000180c48723c */ /* 0x000fec0000041848 */
[C---:B------:R-:W-:Y:S06]  /*6bc0*/  HMMA.16816.F32.BF16 R56, R8.reuse, R28, R44 ;  /* 0x0000001c0838723c */ /* 0x040fec000004182c */
[----:B------:R-:W-:Y:S01]  /*6bd0*/  HMMA.16816.F32.BF16 R44, R8, R30, R52 ;  /* 0x0000001e082c723c */ /* 0x000fe20000041834 */
[----:B--2---:R-:W-:-:S05]  /*6be0*/  FFMA.FTZ R0, R90, UR16, -R4 ;  /* 0x000000105a007c23 */ /* 0x004fca0008010804 */
[----:B------:R-:W-:Y:S01]  /*6bf0*/  HMMA.16816.F32.BF16 R76, R12, R28, R60 ;  /* 0x0000001c0c4c723c */ /* 0x000fe2000004183c */
[----:B------:R2:W-:Y:S05]  /*6c00*/  MUFU.EX2 R134, R0 ;  /* 0x0000000000867308 */ /* 0x0005ea0000000800 */
[C---:B------:R-:W-:Y:S06]  /*6c10*/  HMMA.16816.F32.BF16 R136, R8.reuse, R24, R32 ;  /* 0x000000180888723c */ /* 0x040fec0000041820 */
[----:B------:R-:W-:Y:S01]  /*6c20*/  HMMA.16816.F32.BF16 R32, R8, R26, R48 ;  /* 0x0000001a0820723c */ /* 0x000fe20000041830 */
[----:B--2---:R-:W-:-:S05]  /*6c30*/  FFMA.FTZ R0, R93, UR16, -R4 ;  /* 0x000000105d007c23 */ /* 0x004fca0008010804 */
[C---:B------:R-:W-:Y:S01]  /*6c40*/  HMMA.16816.F32.BF16 R48, R12.reuse, R26, R68 ;  /* 0x0000001a0c30723c */ /* 0x040fe20000041844 */
[----:B------:R-:W-:Y:S01]  /*6c50*/  LDSM.16.MT88.4 R24, [R185+0x4c00] ;  /* 0x004c0000b918783b */ /* 0x000fe20000004200 */
[----:B------:R-:W-:Y:S01]  /*6c60*/  F2FP.BF16.F32.PACK_AB R8, R180, R173 ;  /* 0x000000adb408723e */ /* 0x000fe200000010ff */
[----:B------:R2:W-:Y:S01]  /*6c70*/  MUFU.EX2 R133, R0 ;  /* 0x0000000000857308 */ /* 0x0005e20000000800 */
[----:B------:R-:W-:Y:S02]  /*6c80*/  F2FP.BF16.F32.PACK_AB R10, R181, R182 ;  /* 0x000000b6b50a723e */ /* 0x000fe400000010ff */
[----:B------:R-:W-:Y:S01]  /*6c90*/  HMMA.16816.F32.BF16 R52, R12, R30, R64 ;  /* 0x0000001e0c34723c */ /* 0x000fe20000041840 */
[----:B------:R-:W3:Y:S06]  /*6ca0*/  LDSM.16.MT88.4 R28, [R184+0x4c00] ;  /* 0x004c0000b81c783b */ /* 0x000eec0000004200 */
[----:B------:R-:W-:-:S02]  /*6cb0*/  F2FP.BF16.F32.PACK_AB R13, R236, R228 ;  /* 0x000000e4ec0d723e */ /* 0x000fc400000010ff */
[----:B------:R-:W-:Y:S02]  /*6cc0*/  F2FP.BF16.F32.PACK_AB R14, R251, R252 ;  /* 0x000000fcfb0e723e */ /* 0x000fe400000010ff */
[----:B------:R-:W-:Y:S01]  /*6cd0*/  F2FP.BF16.F32.PACK_AB R15, R232, R233 ;  /* 0x000000e9e80f723e */ /* 0x000fe200000010ff */
[----:B--2---:R-:W-:-:S04]  /*6ce0*/  FFMA.FTZ R0, R103, UR16, -R3 ;  /* 0x0000001067007c23 */ /* 0x004fc80008010803 */
[----:B------:R2:W-:Y:S02]  /*6cf0*/  MUFU.EX2 R95, R0 ;  /* 0x00000000005f7308 */ /* 0x0005e40000000800 */
[----:B--2---:R-:W-:Y:S01]  /*6d00*/  FFMA.FTZ R0, R207, UR16, -R3 ;  /* 0x00000010cf007c23 */ /* 0x004fe20008010803 */
[----:B------:R-:W-:-:S05]  /*6d10*/  MOV R207, R150 ;  /* 0x0000009600cf7202 */ /* 0x000fca0000000f00 */
[----:B------:R2:W5:Y:S02]  /*6d20*/  MUFU.EX2 R103, R0 ;  /* 0x0000000000677308 */ /* 0x0005640000000800 */
[----:B--2---:R-:W-:Y:S01]  /*6d30*/  FFMA.FTZ R0, R212, UR16, -R3 ;  /* 0x00000010d4007c23 */ /* 0x004fe20008010803 */
[----:B-----5:R-:W-:Y:S02]  /*6d40*/  F2FP.BF16.F32.PACK_AB R9, R103, R95 ;  /* 0x0000005f6709723e */ /* 0x020fe400000010ff */
[----:B------:R-:W-:-:S03]  /*6d50*/  MOV R212, R149 ;  /* 0x0000009500d47202 */ /* 0x000fc60000000f00 */
[----:B------:R2:W-:Y:S02]  /*6d60*/  MUFU.EX2 R90, R0 ;  /* 0x00000000005a7308 */ /* 0x0005e40000000800 */
[----:B--2---:R-:W-:Y:S01]  /*6d70*/  FFMA.FTZ R0, R112, UR16, -R3 ;  /* 0x0000001070007c23 */ /* 0x004fe20008010803 */
[----:B------:R-:W-:-:S05]  /*6d80*/  MOV R112, R148 ;  /* 0x0000009400707202 */ /* 0x000fca0000000f00 */
[----:B------:R2:W5:Y:S02]  /*6d90*/  MUFU.EX2 R92, R0 ;  /* 0x00000000005c7308 */ /* 0x0005640000000800 */
[----:B--2---:R-:W-:Y:S01]  /*6da0*/  FFMA.FTZ R0, R98, UR16, -R4 ;  /* 0x0000001062007c23 */ /* 0x004fe20008010804 */
[----:B-----5:R-:W-:-:S05]  /*6db0*/  F2FP.BF16.F32.PACK_AB R11, R92, R90 ;  /* 0x0000005a5c0b723e */ /* 0x020fca00000010ff */
[----:B------:R2:W-:Y:S02]  /*6dc0*/  MUFU.EX2 R98, R0 ;  /* 0x0000000000627308 */ /* 0x0005e40000000800 */
[C---:B-1----:R-:W-:Y:S06]  /*6dd0*/  HMMA.16816.F32.BF16 R60, R8.reuse, R18, R44 ;  /* 0x00000012083c723c */ /* 0x042fec000004182c */
[C---:B------:R-:W-:Y:S06]  /*6de0*/  HMMA.16816.F32.BF16 R64, R8.reuse, R16, R56 ;  /* 0x000000100840723c */ /* 0x040fec0000041838 */
[----:B----4-:R-:W-:Y:S01]  /*6df0*/  HMMA.16816.F32.BF16 R136, R8, R20, R136 ;  /* 0x000000140888723c */ /* 0x010fe20000041888 */
[----:B--2---:R-:W-:-:S04]  /*6e00*/  FFMA.FTZ R0, R97, UR16, -R4 ;  /* 0x0000001061007c23 */ /* 0x004fc80008010804 */
[----:B------:R1:W-:Y:S01]  /*6e10*/  MUFU.EX2 R97, R0 ;  /* 0x0000000000617308 */ /* 0x0003e20000000800 */
[----:B------:R-:W-:Y:S07]  /*6e20*/  HMMA.16816.F32.BF16 R148, R8, R22, R32 ;  /* 0x000000160894723c */ /* 0x000fee0000041820 */
[----:B------:R-:W-:Y:S02]  /*6e30*/  F2FP.BF16.F32.PACK_AB R8, R208, R183 ;  /* 0x000000b7d008723e */ /* 0x000fe400000010ff */
[----:B------:R-:W-:Y:S01]  /*6e40*/  F2FP.BF16.F32.PACK_AB R10, R170, R178 ;  /* 0x000000b2aa0a723e */ /* 0x000fe200000010ff */
[----:B-1----:R-:W-:Y:S01]  /*6e50*/  FFMA.FTZ R0, R96, UR16, -R4 ;  /* 0x0000001060007c23 */ /* 0x002fe20008010804 */
[----:B------:R-:W-:-:S03]  /*6e60*/  MOV R96, R143 ;  /* 0x0000008f00607202 */ /* 0x000fc60000000f00 */
[----:B------:R1:W-:Y:S02]  /*6e70*/  MUFU.EX2 R93, R0 ;  /* 0x00000000005d7308 */ /* 0x0003e40000000800 */
[----:B-1----:R-:W-:Y:S01]  /*6e80*/  FFMA.FTZ R0, R109, UR16, -R3 ;  /* 0x000000106d007c23 */ /* 0x002fe20008010803 */
[----:B------:R-:W-:-:S05]  /*6e90*/  MOV R109, R142 ;  /* 0x0000008e006d7202 */ /* 0x000fca0000000f00 */
[----:B------:R1:W-:Y:S02]  /*6ea0*/  MUFU.EX2 R88, R0 ;  /* 0x0000000000587308 */ /* 0x0003e40000000800 */
[----:B-1----:R-:W-:Y:S01]  /*6eb0*/  FFMA.FTZ R0, R110, UR16, -R3 ;  /* 0x000000106e007c23 */ /* 0x002fe20008010803 */
[----:B------:R-:W-:-:S05]  /*6ec0*/  MOV R110, R141 ;  /* 0x0000008d006e7202 */ /* 0x000fca0000000f00 */
[----:B------:R1:W2:Y:S02]  /*6ed0*/  MUFU.EX2 R87, R0 ;  /* 0x0000000000577308 */ /* 0x0002a40000000800 */
[----:B-1----:R-:W-:Y:S01]  /*6ee0*/  FFMA.FTZ R0, R111, UR16, -R3 ;  /* 0x000000106f007c23 */ /* 0x002fe20008010803 */
[----:B------:R-:W-:Y:S02]  /*6ef0*/  MOV R111, R140 ;  /* 0x0000008c006f7202 */ /* 0x000fe40000000f00 */
[----:B--2---:R-:W-:-:S03]  /*6f00*/  F2FP.BF16.F32.PACK_AB R9, R87, R88 ;  /* 0x000000585709723e */ /* 0x004fc600000010ff */
[----:B------:R1:W-:Y:S01]  /*6f10*/  MUFU.EX2 R84, R0 ;  /* 0x0000000000547308 */ /* 0x0003e20000000800 */
[----:B------:R-:W-:-:S07]  /*6f20*/  F2FP.BF16.F32.PACK_AB R12, R111, R243 ;  /* 0x000000f36f0c723e */ /* 0x000fce00000010ff */
[C---:B------:R-:W-:Y:S06]  /*6f30*/  HMMA.16816.F32.BF16 R68, R12.reuse, R20, R72 ;  /* 0x000000140c44723c */ /* 0x040fec0000041848 */
[----:B------:R-:W-:Y:S01]  /*6f40*/  HMMA.16816.F32.BF16 R44, R12, R16, R76 ;  /* 0x000000100c2c723c */ /* 0x000fe2000004184c */
[----:B-1----:R-:W-:-:S05]  /*6f50*/  FFMA.FTZ R0, R113, UR16, -R3 ;  /* 0x0000001071007c23 */ /* 0x002fca0008010803 */
[C---:B------:R-:W-:Y:S01]  /*6f60*/  HMMA.16816.F32.BF16 R56, R12.reuse, R22, R48 ;  /* 0x000000160c38723c */ /* 0x040fe20000041830 */
[----:B------:R1:W2:Y:S01]  /*6f70*/  MUFU.EX2 R85, R0 ;  /* 0x0000000000557308 */ /* 0x0002a20000000800 */
[----:B------:R-:W4:Y:S04]  /*6f80*/  LDSM.16.MT88.4 R20, [R184+0x5000] ;  /* 0x00500000b814783b */ /* 0x000f280000004200 */
[----:B------:R-:W-:Y:S01]  /*6f90*/  HMMA.16816.F32.BF16 R32, R12, R18, R52 ;  /* 0x000000120c20723c */ /* 0x000fe20000041834 */
[----:B------:R-:W5:Y:S06]  /*6fa0*/  LDSM.16.MT88.4 R16, [R185+0x5000] ;  /* 0x00500000b910783b */ /* 0x000f6c0000004200 */
[----:B------:R-:W-:-:S02]  /*6fb0*/  F2FP.BF16.F32.PACK_AB R12, R249, R250 ;  /* 0x000000faf90c723e */ /* 0x000fc400000010ff */
[----:B------:R-:W-:Y:S02]  /*6fc0*/  F2FP.BF16.F32.PACK_AB R13, R230, R231 ;  /* 0x000000e7e60d723e */ /* 0x000fe400000010ff */
[----:B------:R-:W-:Y:S01]  /*6fd0*/  F2FP.BF16.F32.PACK_AB R14, R247, R248 ;  /* 0x000000f8f70e723e */ /* 0x000fe200000010ff */
[--C-:B-1----:R-:W-:Y:S01]  /*6fe0*/  FFMA.FTZ R0, R100, UR16, -R4.reuse ;  /* 0x0000001064007c23 */ /* 0x102fe20008010804 */
[----:B------:R-:W-:Y:S02]  /*6ff0*/  F2FP.BF16.F32.PACK_AB R15, R227, R229 ;  /* 0x000000e5e30f723e */ /* 0x000fe400000010ff */
[----:B--2---:R-:W-:Y:S01]  /*7000*/  F2FP.BF16.F32.PACK_AB R11, R85, R84 ;  /* 0x00000054550b723e */ /* 0x004fe200000010ff */
[----:B------:R1:W-:Y:S04]  /*7010*/  MUFU.EX2 R89, R0 ;  /* 0x0000000000597308 */ /* 0x0003e80000000800 */
[----:B---3--:R-:W-:Y:S06]  /*7020*/  HMMA.16816.F32.BF16 R68, R12, R28, R68 ;  /* 0x0000001c0c44723c */ /* 0x008fec0000041844 */
[C---:B------:R-:W-:Y:S06]  /*7030*/  HMMA.16816.F32.BF16 R48, R8.reuse, R24, R64 ;  /* 0x000000180830723c */ /* 0x040fec0000041840 */
[----:B------:R-:W-:Y:S01]  /*7040*/  HMMA.16816.F32.BF16 R136, R8, R28, R136 ;  /* 0x0000001c0888723c */ /* 0x000fe20000041888 */
[----:B-1----:R-:W-:-:S04]  /*7050*/  FFMA.FTZ R0, R99, UR16, -R4 ;  /* 0x0000001063007c23 */ /* 0x002fc80008010804 */
[----:B------:R1:W-:Y:S01]  /*7060*/  MUFU.EX2 R86, R0 ;  /* 0x0000000000567308 */ /* 0x0003e20000000800 */
[C---:B------:R-:W-:Y:S06]  /*7070*/  HMMA.16816.F32.BF16 R148, R8.reuse, R30, R148 ;  /* 0x0000001e0894723c */ /* 0x040fec0000041894 */
[----:B------:R-:W-:Y:S06]  /*7080*/  HMMA.16816.F32.BF16 R60, R8, R26, R60 ;  /* 0x0000001a083c723c */ /* 0x000fec000004183c */
[----:B------:R-:W-:Y:S01]  /*7090*/  HMMA.16816.F32.BF16 R56, R12, R30, R56 ;  /* 0x0000001e0c38723c */ /* 0x000fe20000041838 */
[----:B------:R-:W2:Y:S01]  /*70a0*/  LDSM.16.MT88.4 R28, [R184+0x5400] ;  /* 0x00540000b81c783b */ /* 0x000ea20000004200 */
[----:B------:R-:W-:Y:S01]  /*70b0*/  F2FP.BF16.F32.PACK_AB R8, R133, R134 ;  /* 0x000000868508723e */ /* 0x000fe200000010ff */
[----:B-1----:R-:W-:Y:S01]  /*70c0*/  FFMA.FTZ R0, R101, UR16, -R4 ;  /* 0x0000001065007c23 */ /* 0x002fe20008010804 */
[----:B------:R-:W-:-:S02]  /*70d0*/  F2FP.BF16.F32.PACK_AB R10, R97, R98 ;  /* 0x00000062610a723e */ /* 0x000fc400000010ff */
[C---:B------:R-:W-:Y:S01]  /*70e0*/  HMMA.16816.F32.BF16 R52, R12.reuse, R24, R44 ;  /* 0x000000180c34723c */ /* 0x040fe2000004182c */
[----:B------:R1:W-:Y:S05]  /*70f0*/  MUFU.EX2 R83, R0 ;  /* 0x0000000000537308 */ /* 0x0003ea0000000800 */
[----:B------:R-:W-:Y:S01]  /*7100*/  HMMA.16816.F32.BF16 R32, R12, R26, R32 ;  /* 0x0000001a0c20723c */ /* 0x000fe20000041820 */
[----:B------:R-:W3:Y:S06]  /*7110*/  LDSM.16.MT88.4 R24, [R185+0x5400] ;  /* 0x00540000b918783b */ /* 0x000eec0000004200 */
[----:B------:R-:W-:-:S02]  /*7120*/  F2FP.BF16.F32.PACK_AB R12, R245, R246 ;  /* 0x000000f6f50c723e */ /* 0x000fc400000010ff */
[----:B------:R-:W-:Y:S02]  /*7130*/  F2FP.BF16.F32.PACK_AB R13, R224, R226 ;  /* 0x000000e2e00d723e */ /* 0x000fe400000010ff */
[----:B------:R-:W-:Y:S01]  /*7140*/  F2FP.BF16.F32.PACK_AB R14, R110, R244 ;  /* 0x000000f46e0e723e */ /* 0x000fe200000010ff */
[----:B-1----:R-:W-:Y:S01]  /*7150*/  FFMA.FTZ R0, R114, UR16, -R3 ;  /* 0x0000001072007c23 */ /* 0x002fe20008010803 */
[----:B------:R-:W-:-:S03]  /*7160*/  F2FP.BF16.F32.PACK_AB R15, R220, R223 ;  /* 0x000000dfdc0f723e */ /* 0x000fc600000010ff */
[----:B------:R1:W-:Y:S04]  /*7170*/  MUFU.EX2 R81, R0 ;  /* 0x0000000000517308 */ /* 0x0003e80000000800 */
[C---:B----4-:R-:W-:Y:S06]  /*7180*/  HMMA.16816.F32.BF16 R140, R12.reuse, R20, R68 ;  /* 0x000000140c8c723c */ /* 0x050fec0000041844 */
[----:B-----5:R-:W-:Y:S01]  /*7190*/  HMMA.16816.F32.BF16 R32, R12, R18, R32 ;  /* 0x000000120c20723c */ /* 0x020fe20000041820 */
[----:B-1----:R-:W-:-:S04]  /*71a0*/  FFMA.FTZ R0, R117, UR16, -R3 ;  /* 0x0000001075007c23 */ /* 0x002fc80008010803 */
        /* <DEDUP_REMOVED lines=10> */
[C---:B------:R-:W-:Y:S06]  /*7250*/  HMMA.16816.F32.BF16 R136, R8.reuse, R20, R136 ;  /* 0x000000140888723c */ /* 0x040fec0000041888 */
[----:B------:R-:W-:Y:S01]  /*7260*/  HMMA.16816.F32.BF16 R148, R8, R22, R148 ;  /* 0x000000160894723c */ /* 0x000fe20000041894 */
[----:B-1----:R-:W-:-:S04]  /*7270*/  FFMA.FTZ R0, R43, UR16, -R4 ;  /* 0x000000102b007c23 */ /* 0x002fc80008010804 */
[----:B------:R1:W-:Y:S01]  /*7280*/  MUFU.EX2 R79, R0 ;  /* 0x00000000004f7308 */ /* 0x0003e20000000800 */
[----:B------:R-:W-:Y:S06]  /*7290*/  HMMA.16816.F32.BF16 R48, R8, R18, R60 ;  /* 0x000000120830723c */ /* 0x000fec000004183c */
[----:B------:R-:W-:Y:S01]  /*72a0*/  HMMA.16816.F32.BF16 R60, R12, R22, R56 ;  /* 0x000000160c3c723c */ /* 0x000fe20000041838 */
[----:B------:R-:W4:Y:S01]  /*72b0*/  LDSM.16.MT88.4 R20, [R184+0x5800] ;  /* 0x00580000b814783b */ /* 0x000f220000004200 */
[----:B------:R-:W-:Y:S02]  /*72c0*/  F2FP.BF16.F32.PACK_AB R8, R89, R93 ;  /* 0x0000005d5908723e */ /* 0x000fe400000010ff */
[----:B------:R-:W-:-:S02]  /*72d0*/  F2FP.BF16.F32.PACK_AB R10, R83, R86 ;  /* 0x00000056530a723e */ /* 0x000fc400000010ff */
[----:B------:R-:W-:Y:S01]  /*72e0*/  HMMA.16816.F32.BF16 R56, R12, R16, R52 ;  /* 0x000000100c38723c */ /* 0x000fe20000041834 */
[----:B------:R-:W5:Y:S01]  /*72f0*/  LDSM.16.MT88.4 R16, [R185+0x5800] ;  /* 0x00580000b910783b */ /* 0x000f620000004200 */
[----:B-1----:R-:W-:-:S05]  /*7300*/  FFMA.FTZ R0, R37, UR16, -R4 ;  /* 0x0000001025007c23 */ /* 0x002fca0008010804 */
[----:B------:R-:W-:Y:S01]  /*7310*/  F2FP.BF16.F32.PACK_AB R12, R96, R109 ;  /* 0x0000006d600c723e */ /* 0x000fe200000010ff */
[----:B------:R1:W-:Y:S01]  /*7320*/  MUFU.EX2 R76, R0 ;  /* 0x00000000004c7308 */ /* 0x0003e20000000800 */
[----:B------:R-:W-:Y:S02]  /*7330*/  F2FP.BF16.F32.PACK_AB R13, R218, R219 ;  /* 0x000000dbda0d723e */ /* 0x000fe400000010ff */
[----:B------:R-:W-:Y:S02]  /*7340*/  F2FP.BF16.F32.PACK_AB R14, R212, R112 ;  /* 0x00000070d40e723e */ /* 0x000fe400000010ff */
[----:B------:R-:W-:-:S07]  /*7350*/  F2FP.BF16.F32.PACK_AB R15, R216, R217 ;  /* 0x000000d9d80f723e */ /* 0x000fce00000010ff */
[----:B--2---:R-:W-:Y:S01]  /*7360*/  HMMA.16816.F32.BF16 R140, R12, R28, R140 ;  /* 0x0000001c0c8c723c */ /* 0x004fe2000004188c */
[----:B-1----:R-:W-:-:S05]  /*7370*/  FFMA.FTZ R0, R125, UR16, -R3 ;  /* 0x000000107d007c23 */ /* 0x002fca0008010803 */
        /* <DEDUP_REMOVED lines=14> */
[----:B------:R-:W-:Y:S01]  /*7460*/  HMMA.16816.F32.BF16 R148, R8, R30, R148 ;  /* 0x0000001e0894723c */ /* 0x000fe20000041894 */
[----:B-1----:R-:W-:-:S04]  /*7470*/  FFMA.FTZ R0, R115, UR16, -R4 ;  /* 0x0000001073007c23 */ /* 0x002fc80008010804 */
[----:B------:R1:W-:Y:S01]  /*7480*/  MUFU.EX2 R67, R0 ;  /* 0x0000000000437308 */ /* 0x0003e20000000800 */
[----:B------:R-:W-:Y:S06]  /*7490*/  HMMA.16816.F32.BF16 R44, R8, R26, R48 ;  /* 0x0000001a082c723c */ /* 0x000fec0000041830 */
[----:B------:R-:W-:Y:S01]  /*74a0*/  HMMA.16816.F32.BF16 R28, R12, R24, R56 ;  /* 0x000000180c1c723c */ /* 0x000fe20000041838 */
[----:B------:R-:W-:Y:S02]  /*74b0*/  F2FP.BF16.F32.PACK_AB R8, R79, R82 ;  /* 0x000000524f08723e */ /* 0x000fe400000010ff */
[----:B--2---:R-:W-:-:S03]  /*74c0*/  F2FP.BF16.F32.PACK_AB R10, R68, R76 ;  /* 0x0000004c440a723e */ /* 0x004fc600000010ff */
[----:B------:R-:W-:Y:S01]  /*74d0*/  HMMA.16816.F32.BF16 R12, R12, R26, R32 ;  /* 0x0000001a0c0c723c */ /* 0x000fe20000041820 */
[----:B------:R-:W-:Y:S01]  /*74e0*/  LDSM.16.MT88.4 R24, [R185+0x5c00] ;  /* 0x005c0000b918783b */ /* 0x000fe20000004200 */
        /* <DEDUP_REMOVED lines=17> */
[----:B-----5:R-:W-:Y:S01]  /*7600*/  HMMA.16816.F32.BF16 R52, R8, R16, R52 ;  /* 0x000000100834723c */ /* 0x020fe20000041834 */
[----:B-1----:R-:W-:Y:S01]  /*7610*/  FFMA.FTZ R0, R130, UR16, -R4 ;  /* 0x0000001082007c23 */ /* 0x002fe20008010804 */
[----:B------:R-:W-:-:S03]  /*7620*/  FADD.FTZ R4, R7, R6 ;  /* 0x0000000607047221 */ /* 0x000fc60000010000 */
[----:B------:R1:W2:Y:S01]  /*7630*/  MUFU.EX2 R36, R0 ;  /* 0x0000000000247308 */ /* 0x0002a20000000800 */
[----:B------:R-:W-:Y:S01]  /*7640*/  HMMA.16816.F32.BF16 R44, R8, R18, R44 ;  /* 0x00000012082c723c */ /* 0x000fe2000004182c */
[----:B------:R-:W-:-:S06]  /*7650*/  FADD.FTZ R4, R91, R4 ;  /* 0x000000045b047221 */ /* 0x000fcc0000010000 */
[----:B------:R-:W-:Y:S02]  /*7660*/  F2FP.BF16.F32.PACK_AB R8, R177, R207 ;  /* 0x000000cfb108723e */ /* 0x000fe400000010ff */
[----:B------:R-:W-:Y:S02]  /*7670*/  F2FP.BF16.F32.PACK_AB R9, R214, R215 ;  /* 0x000000d7d609723e */ /* 0x000fe400000010ff */
[----:B------:R-:W-:Y:S02]  /*7680*/  F2FP.BF16.F32.PACK_AB R10, R176, R174 ;  /* 0x000000aeb00a723e */ /* 0x000fe400000010ff */
[----:B------:R-:W-:Y:S01]  /*7690*/  F2FP.BF16.F32.PACK_AB R11, R210, R213 ;  /* 0x000000d5d20b723e */ /* 0x000fe200000010ff */
[----:B-1----:R-:W-:Y:S01]  /*76a0*/  FFMA.FTZ R0, R147, UR16, -R3 ;  /* 0x0000001093007c23 */ /* 0x002fe20008010803 */
[----:B--2---:R-:W-:-:S03]  /*76b0*/  F2FP.BF16.F32.PACK_AB R166, R36, R43 ;  /* 0x0000002b24a6723e */ /* 0x004fc600000010ff */
[----:B------:R1:W-:Y:S02]  /*76c0*/  MUFU.EX2 R35, R0 ;  /* 0x0000000000237308 */ /* 0x0003e40000000800 */
[C---:B------:R-:W-:Y:S06]  /*76d0*/  HMMA.16816.F32.BF16 R140, R8.reuse, R20, R140 ;  /* 0x00000014088c723c */ /* 0x040fec000004188c */
[C---:B------:R-:W-:Y:S06]  /*76e0*/  HMMA.16816.F32.BF16 R28, R8.reuse, R16, R28 ;  /* 0x00000010081c723c */ /* 0x040fec000004181c */
[----:B------:R-:W-:Y:S01]  /*76f0*/  HMMA.16816.F32.BF16 R60, R8, R22, R60 ;  /* 0x00000016083c723c */ /* 0x000fe2000004183c */
[----:B-1----:R-:W-:-:S05]  /*7700*/  FFMA.FTZ R0, R146, UR16, -R3 ;  /* 0x0000001092007c23 */ /* 0x002fca0008010803 */
[----:B------:R-:W-:Y:S01]  /*7710*/  HMMA.16816.F32.BF16 R12, R8, R18, R12 ;  /* 0x00000012080c723c */ /* 0x000fe2000004180c */
[----:B------:R-:W1:Y:S01]  /*7720*/  LDSM.16.MT88.4 R144, [R184+0x5c00] ;  /* 0x005c0000b890783b */ /* 0x000e620000004200 */
        /* <DEDUP_REMOVED lines=10> */
[----:B------:R-:W-:Y:S01]  /*77d0*/  F2FP.BF16.F32.PACK_AB R162, R179, R206 ;  /* 0x000000ceb3a2723e */ /* 0x000fe200000010ff */
[----:B------:R-:W-:-:S04]  /*77e0*/  FADD.FTZ R3, R237, R3 ;  /* 0x00000003ed037221 */ /* 0x000fc80000010000 */
[----:B------:R-:W-:Y:S01]  /*77f0*/  FADD.FTZ R6, R238, R3 ;  /* 0x00000003ee067221 */ /* 0x000fe20000010000 */
[----:B------:R-:W-:Y:S01]  /*7800*/  FADD.FTZ R3, R161, R2 ;  /* 0x00000002a1037221 */ /* 0x000fe20000010000 */
[----:B------:R-:W-:Y:S01]  /*7810*/  FADD.FTZ R2, R94, R4 ;  /* 0x000000045e027221 */ /* 0x000fe20000010000 */
[C---:B-1----:R-:W-:Y:S01]  /*7820*/  HMMA.16816.F32.BF16 R136, R164.reuse, R144, R136 ;  /* 0x00000090a488723c */ /* 0x042fe20000041888 */
[----:B--2---:R-:W-:Y:S01]  /*7830*/  FFMA.FTZ R0, R154, UR16, -R5 ;  /* 0x000000109a007c23 */ /* 0x004fe20008010805 */
[----:B------:R-:W-:Y:S01]  /*7840*/  FADD.FTZ R3, R211, R3 ;  /* 0x00000003d3037221 */ /* 0x000fe20000010000 */
[----:B------:R-:W-:Y:S01]  /*7850*/  FADD.FTZ R4, R106, R2 ;  /* 0x000000026a047221 */ /* 0x000fe20000010000 */
[----:B-----5:R-:W-:Y:S01]  /*7860*/  F2FP.BF16.F32.PACK_AB R161, R20, R209 ;  /* 0x000000d114a1723e */ /* 0x020fe200000010ff */
[----:B------:R1:W-:Y:S01]  /*7870*/  MUFU.EX2 R16, R0 ;  /* 0x0000000000107308 */ /* 0x0003e20000000800 */
[----:B------:R-:W-:Y:S01]  /*7880*/  HMMA.16816.F32.BF16 R148, R164, R146, R148 ;  /* 0x00000092a494723c */ /* 0x000fe20000041894 */
[----:B------:R-:W-:-:S04]  /*7890*/  FADD.FTZ R4, R107, R4 ;  /* 0x000000046b047221 */ /* 0x000fc80000010000 */
[----:B------:R-:W-:Y:S01]  /*78a0*/  FADD.FTZ R4, R120, R4 ;  /* 0x0000000478047221 */ /* 0x000fe20000010000 */
[----:B-1----:R-:W-:-:S04]  /*78b0*/  FFMA.FTZ R0, R155, UR16, -R5 ;  /* 0x000000109b007c23 */ /* 0x002fc80008010805 */
[----:B------:R1:W2:Y:S02]  /*78c0*/  MUFU.EX2 R8, R0 ;  /* 0x0000000000087308 */ /* 0x0002a40000000800 */
[----:B-1----:R-:W-:Y:S01]  /*78d0*/  FADD.FTZ R0, R123, R122 ;  /* 0x0000007a7b007221 */ /* 0x002fe20000010000 */
[----:B--2---:R-:W-:-:S03]  /*78e0*/  F2FP.BF16.F32.PACK_AB R163, R8, R16 ;  /* 0x0000001008a3723e */ /* 0x004fc600000010ff */
[----:B------:R-:W-:-:S04]  /*78f0*/  FADD.FTZ R0, R132, R0 ;  /* 0x0000000084007221 */ /* 0x000fc80000010000 */
[----:B------:R-:W-:Y:S01]  /*7900*/  FADD.FTZ R5, R157, R0 ;  /* 0x000000009d057221 */ /* 0x000fe20000010000 */
[----:B------:R-:W-:Y:S01]  /*7910*/  FADD.FTZ R0, R240, R6 ;  /* 0x00000006f0007221 */ /* 0x000fe20000010000 */
[----:B------:R-:W-:Y:S02]  /*7920*/  HMMA.16816.F32.BF16 R140, R160, R144, R140 ;  /* 0x00000090a08c723c */ /* 0x000fe4000004188c */
[----:B------:R-:W-:Y:S01]  /*7930*/  FADD.FTZ R5, R168, R5 ;  /* 0x00000005a8057221 */ /* 0x000fe20000010000 */
[----:B------:R-:W-:Y:S01]  /*7940*/  FADD.FTZ R2, R239, R0 ;  /* 0x00000000ef027221 */ /* 0x000fe20000010000 */
[----:B------:R-:W-:Y:S02]  /*7950*/  FADD.FTZ R0, R222, R3 ;  /* 0x00000003de007221 */ /* 0x000fe40000010000 */
[----:B------:R-:W-:Y:S01]  /*7960*/  FADD.FTZ R5, R169, R5 ;  /* 0x00000005a9057221 */ /* 0x000fe20000010000 */
[----:B------:R-:W-:Y:S01]  /*7970*/  FADD.FTZ R3, R241, R2 ;  /* 0x00000002f1037221 */ /* 0x000fe20000010000 */
[----:B------:R-:W-:Y:S01]  /*7980*/  FADD.FTZ R2, R221, R0 ;  /* 0x00000000dd027221 */ /* 0x000fe20000010000 */
[----:B------:R-:W-:Y:S01]  /*7990*/  HMMA.16816.F32.BF16 R156, R164, R24, R52 ;  /* 0x00000018a49c723c */ /* 0x000fe20000041834 */
        /* <DEDUP_REMOVED lines=102> */
[----:B------:R1:W-:Y:S04]  /*8000*/  STL [R1], R238 ;  /* 0x000000ee01007387 */ /* 0x0003e80000100800 */
[----:B------:R1:W-:Y:S01]  /*8010*/  STL [R1+0x4], R236 ;  /* 0x000004ec01007387 */ /* 0x0003e20000100800 */
[----:B------:R-:W-:Y:S03]  /*8020*/  HMMA.16816.F32.BF16 R152, R160, R24, R28 ;  /* 0x00000018a098723c */ /* 0x000fe6000004181c */
[----:B------:R1:W-:Y:S03]  /*8030*/  STL [R1+0x8], R240 ;  /* 0x000008f001007387 */ /* 0x0003e60000100800 */
[-C--:B------:R-:W-:Y:S01]  /*8040*/  HMMA.16816.F32.BF16 R164, R164, R26.reuse, R44 ;  /* 0x0000001aa4a4723c */ /* 0x080fe2000004182c */
[----:B------:R1:W-:Y:S05]  /*8050*/  STL [R1+0xc], R237 ;  /* 0x00000ced01007387 */ /* 0x0003ea0000100800 */
[----:B------:R-:W-:Y:S01]  /*8060*/  HMMA.16816.F32.BF16 R160, R160, R26, R12 ;  /* 0x0000001aa0a0723c */ /* 0x000fe2000004180c */
[----:B------:R-:W-:-:S08]  /*8070*/  NOP ;  /* 0x0000000000007918 */ /* 0x000fd00000000000 */
[----:B------:R-:W-:-:S15]  /*8080*/  @!P0 BRA `(.L_x_248) ;  /* 0x0000005c00988947 */ /* 0x000fde0003800000 */
[----:B------:R-:W-:Y:S01]  /*8090*/  ULDC UR4, c[0x0][0x2d0] ;  /* 0x0000b40000047ab9 */ /* 0x000fe20000000800 */
[----:B------:R-:W-:Y:S01]  /*80a0*/  UIADD3 UR17, UR18, -0x2, URZ ;  /* 0xfffffffe12117890 */ /* 0x000fe2000fffe03f */
[----:B------:R-:W-:Y:S01]  /*80b0*/  ISETP.GE.AND P1, PT, R104, UR4, PT ;  /* 0x0000000468007c0c */ /* 0x000fe2000bf26270 */
[----:B------:R-:W-:-:S04]  /*80c0*/  DEPBAR.LE SB0, 0x0 ;  /* 0x000080000000791a */ /* 0x000fc80000000000 */
[----:B------:R-:W-:Y:S01]  /*80d0*/  USHF.R.S32.HI UR6, URZ, 0x1f, UR17 ;  /* 0x0000001f3f067899 */ /* 0x000fe20008011411 */
[----:B------:R-:W-:Y:S01]  /*80e0*/  IMAD.U32 R2, RZ, RZ, UR17 ;  /* 0x00000011ff027e24 */ /* 0x000fe2000f8e00ff */
[----:B------:R-:W-:Y:S01]  /*80f0*/  UIMAD UR4, UR29, UR17, URZ ;  /* 0x000000111d0472a4 */ /* 0x000fe2000f8e023f */
[----:B------:R-:W-:Y:S01]  /*8100*/  BAR.SYNC.DEFER_BLOCKING 0x0 ;  /* 0x0000000000007b1d */ /* 0x000fe20000010000 */
[----:B------:R-:W-:Y:S02]  /*8110*/  IMAD.U32 R7, RZ, RZ, UR8 ;  /* 0x00000008ff077e24 */ /* 0x000fe4000f8e00ff */
[----:B------:R-:W-:Y:S01]  /*8120*/  UIMAD UR4, UR6, UR30, UR4 ;  /* 0x0000001e060472a4 */ /* 0x000fe2000f8e0204 */
[----:B------:R-:W-:-:S04]  /*8130*/  IMAD.WIDE.U32 R2, R2, UR30, R234 ;  /* 0x0000001e02027c25 */ /* 0x000fc8000f8e00ea */
[----:B------:R-:W2:Y:S01]  /*8140*/  @!P1 LDC.64 R10, c[0x0][0x220] ;  /* 0x00008800ff0a9b82 */ /* 0x000ea20000000a00 */
[----:B------:R-:W-:Y:S01]  /*8150*/  VOTEU.ALL UP0, P1 ;  /* 0x00000000003f7886 */ /* 0x000fe20000800000 */
[----:B------:R-:W-:Y:S01]  /*8160*/  IMAD.U32 R4, RZ, RZ, UR8 ;  /* 0x00000008ff047e24 */ /* 0x000fe2000f8e00ff */
[----:B------:R-:W-:Y:S01]  /*8170*/  @!P1 LEA R7, P0, R7, R2, 0x6 ;  /* 0x0000000207079211 */ /* 0x000fe200078030ff */
[----:B------:R-:W-:Y:S01]  /*8180*/  IMAD.U32 R0, RZ, RZ, UR9 ;  /* 0x00000009ff007e24 */ /* 0x000fe2000f8e00ff */
[----:B------:R-:W3:Y:S01]  /*8190*/  S2R R179, SR_TID.X ;  /* 0x0000000000b37919 */ /* 0x000ee20000002100 */
[----:B------:R-:W-:Y:S01]  /*81a0*/  VIADD R3, R3, UR4 ;  /* 0x0000000403037c36 */ /* 0x000fe20008000000 */
[----:B------:R-:W-:Y:S01]  /*81b0*/  @!UP0 UIMAD UR4, UR9, 0x60, URZ ;  /* 0x00000060090488a4 */ /* 0x000fe2000f8e023f */
[----:B------:R-:W4:Y:S01]  /*81c0*/  @!P1 LDC.64 R14, c[0x0][0x220] ;  /* 0x00008800ff0e9b82 */ /* 0x000f220000000a00 */
[----:B------:R-:W-:Y:S02]  /*81d0*/  UISETP.GT.AND UP0, UPT, UR17, UR12, UPT ;  /* 0x0000000c1100728c */ /* 0x000fe4000bf04270 */
[C---:B------:R-:W-:Y:S01]  /*81e0*/  @!P1 LEA.HI.X R12, R4.reuse, R3, R0, 0x6, P0 ;  /* 0x00000003040c9211 */ /* 0x040fe200000f3400 */
[----:B------:R-:W-:Y:S01]  /*81f0*/  @!P1 IMAD.WIDE.U32 R4, R4, 0x60, R2 ;  /* 0x0000006004049825 */ /* 0x000fe200078e0002 */
[----:B------:R-:W-:-:S03]  /*8200*/  @!P1 IADD3 R0, P0, R2, UR31, RZ ;  /* 0x0000001f02009c10 */ /* 0x000fc6000ff1e0ff */
[----:B------:R-:W5:Y:S01]  /*8210*/  @!P1 LDC.64 R16, c[0x0][0x220] ;  /* 0x00008800ff109b82 */ /* 0x000f620000000a00 */
[----:B------:R-:W-:Y:S01]  /*8220*/  @!P1 IADD3.X R9, R3, UR21, RZ, P0, !PT ;  /* 0x0000001503099c10 */ /* 0x000fe200087fe4ff */
[----:B------:R-:W-:Y:S04]  /*8230*/  @P1 STS [R204+0x4000], RZ ;  /* 0x004000ffcc001388 */ /* 0x000fe80000000800 */
[----:B------:R-:W-:Y:S02]  /*8240*/  @P1 STS [R204+0x4004], RZ ;  /* 0x004004ffcc001388 */ /* 0x000fe40000000800 */
[----:B------:R-:W1:Y:S01]  /*8250*/  @!P1 LDC.64 R18, c[0x0][0x220] ;  /* 0x00008800ff129b82 */ /* 0x000e620000000a00 */
[C---:B--2---:R-:W-:Y:S01]  /*8260*/  @!P1 LEA R10, P3, R2.reuse, R10, 0x1 ;  /* 0x0000000a020a9211 */ /* 0x044fe200078608ff */
[----:B------:R-:W-:Y:S03]  /*8270*/  @P1 STS.64 [R204+0x4008], RZ ;  /* 0x004008ffcc001388 */ /* 0x000fe60000000a00 */
[----:B------:R-:W-:-:S02]  /*8280*/  @!P1 LEA.HI.X R11, R2, R11, R3, 0x1, P3 ;  /* 0x0000000b020b9211 */ /* 0x000fc400018f0c03 */
[----:B----4-:R-:W-:-:S03]  /*8290*/  @!P1 LEA R8, P2, R0, R14, 0x1 ;  /* 0x0000000e00089211 */ /* 0x010fc600078408ff */
[----:B------:R-:W-:Y:S01]  /*82a0*/  @!PT LDS RZ, [RZ] ;  /* 0x00000000fffff984 */ /* 0x000fe20000000800 */
[----:B------:R-:W-:Y:S01]  /*82b0*/  @!PT LDS RZ, [RZ] ;  /* 0x00000000fffff984 */ /* 0x000fe20000000800 */
[----:B------:R-:W-:Y:S01]  /*82c0*/  @!PT LDS RZ, [RZ] ;  /* 0x00000000fffff984 */ /* 0x000fe20000000800 */
[----:B------:R-:W-:Y:S01]  /*82d0*/  @!P1 LDGSTS.E.BYPASS.LTC128B.128 [R204+0x4000], desc[UR22][R10.64] ;  /* 0x040000000acc9fae */ /* 0x000fe2000b901d56 */
[----:B------:R-:W-:Y:S01]  /*82e0*/  @!P1 LEA.HI.X R9, R0, R15, R9, 0x1, P2 ;  /* 0x0000000f00099211 */ /* 0x000fe200010f0c09 */
[----:B------:R-:W-:Y:S02]  /*82f0*/  @!P1 VIADD R0, R5, UR4 ;  /* 0x0000000405009c36 */ /* 0x000fe40008000000 */
[----:B------:R-:W-:Y:S01]  /*8300*/  @P1 STS.128 [R204+0x4800], RZ ;  /* 0x004800ffcc001388 */ /* 0x000fe20000000c00 */
[----:B---3--:R-:W-:Y:S01]  /*8310*/  IMAD.SHL.U32 R179, R179, 0x2, RZ ;  /* 0x00000002b3b37824 */ /* 0x008fe200078e00ff */
[C---:B-----5:R-:W-:Y:S02]  /*8320*/  @!P1 LEA R6, P0, R7.reuse, R16, 0x1 ;  /* 0x0000001007069211 */ /* 0x060fe400078008ff */
[----:B------:R-:W-:Y:S01]  /*8330*/  @!PT LDS RZ, [RZ] ;  /* 0x00000000fffff984 */ /* 0x000fe20000000800 */
[----:B------:R-:W-:Y:S01]  /*8340*/  @!PT LDS RZ, [RZ] ;  /* 0x00000000fffff984 */ /* 0x000fe20000000800 */
[----:B------:R-:W-:Y:S01]  /*8350*/  @!PT LDS RZ, [RZ] ;  /* 0x00000000fffff984 */ /* 0x000fe20000000800 */
[----:B------:R2:W-:Y:S02]  /*8360*/  @!P1 LDGSTS.E.BYPASS.LTC128B.128 [R204+0x4800], desc[UR22][R8.64] ;  /* 0x0480000008cc9fae */ /* 0x0005e4000b901d56 */
[----:B------:R-:W-:-:S02]  /*8370*/  @!P1 LEA.HI.X R7, R7, R17, R12, 0x1, P0 ;  /* 0x0000001107079211 */ /* 0x000fc400000f0c0c */
[----:B------:R-:W-:Y:S01]  /*8380*/  @P1 STS.128 [R204+0x5000], RZ ;  /* 0x005000ffcc001388 */ /* 0x000fe20000000c00 */
[----:B------:R-:W-:Y:S02]  /*8390*/  LOP3.LUT R179, R179, 0x6, RZ, 0xc0, !PT ;  /* 0x00000006b3b37812 */ /* 0x000fe400078ec0ff */
[C---:B-1----:R-:W-:Y:S01]  /*83a0*/  @!P1 LEA R2, P0, R4.reuse, R18, 0x1 ;  /* 0x0000001204029211 */ /* 0x042fe200078008ff */
[----:B------:R-:W-:Y:S01]  /*83b0*/  @!PT LDS RZ, [RZ] ;  /* 0x00000000fffff984 */ /* 0x000fe20000000800 */
[----:B------:R-:W-:Y:S01]  /*83c0*/  @!PT LDS RZ, [RZ] ;  /* 0x00000000fffff984 */ /* 0x000fe20000000800 */
[----:B------:R-:W-:Y:S01]  /*83d0*/  @!PT LDS RZ, [RZ] ;  /* 0x00000000fffff984 */ /* 0x000fe20000000800 */
[----:B------:R1:W-:Y:S03]  /*83e0*/  @!P1 LDGSTS.E.BYPASS.LTC128B.128 [R204+0x5000], desc[UR22][R6.64] ;  /* 0x0500000006cc9fae */ /* 0x0003e6000b901d56 */
[----:B------:R-:W-:Y:S01]  /*83f0*/  @!P1 LEA.HI.X R3, R4, R19, R0, 0x1, P0 ;  /* 0x0000001304039211 */ /* 0x000fe200000f0c00 */
[----:B------:R-:W-:Y:S01]  /*8400*/  @P1 STS.128 [R204+0x5800], RZ ;  /* 0x005800ffcc001388 */ /* 0x000fe20000000c00 */
[----:B------:R-:W-:-:S03]  /*8410*/  IMAD.U32 R0, RZ, RZ, UR17 ;  /* 0x00000011ff007e24 */ /* 0x000fc6000f8e00ff */
[----:B------:R-:W-:Y:S01]  /*8420*/  @!PT LDS RZ, [RZ] ;  /* 0x00000000fffff984 */ /* 0x000fe20000000800 */
[----:B------:R-:W-:Y:S01]  /*8430*/  @!PT LDS RZ, [RZ] ;  /* 0x00000000fffff984 */ /* 0x000fe20000000800 */
[----:B------:R-:W-:Y:S01]  /*8440*/  @!PT LDS RZ, [RZ] ;  /* 0x00000000fffff984 */ /* 0x000fe20000000800 */
[----:B------:R3:W-:Y:S01]  /*8450*/  @!P1 LDGSTS.E.BYPASS.LTC128B.128 [R204+0x5800], desc[UR22][R2.64] ;  /* 0x0580000002cc9fae */ /* 0x0007e2000b901d56 */
[----:B------:R-:W-:-:S03]  /*8460*/  IMAD R0, R0, 0x80, R179 ;  /* 0x0000008000007824 */ /* 0x000fc600078e02b3 */
[----:B------:R-:W-:Y:S02]  /*8470*/  LDSM.16.M88.4 R16, [R186] ;  /* 0x00000000ba10783b */ /* 0x000fe40000000200 */
[C---:B------:R-:W-:Y:S02]  /*8480*/  ISETP.GE.AND P0, PT, R0.reuse, R203, PT ;  /* 0x000000cb0000720c */ /* 0x040fe40003f06270 */
[----:B------:R-:W4:Y:S01]  /*8490*/  LDSM.16.M88.4 R20, [R135+0x2000] ;  /* 0x002000008714783b */ /* 0x000f220000000200 */
[C---:B------:R-:W-:Y:S02]  /*84a0*/  ISETP.GE.AND P6, PT, R0.reuse, R202, PT ;  /* 0x000000ca0000720c */ /* 0x040fe40003fc6270 */
[C---:B------:R-:W-:Y:S01]  /*84b0*/  ISETP.LT.OR P0, PT, R0.reuse, R198, P0 ;  /* 0x000000c60000720c */ /* 0x040fe20000701670 */
[----:B------:R-:W5:Y:S01]  /*84c0*/  LDSM.16.M88.4 R12, [R186+0x1000] ;  /* 0x00100000ba0c783b */ /* 0x000f620000000200 */
[----:B------:R-:W-:-:S03]  /*84d0*/  ISETP.LT.OR P6, PT, R0, R197, P6 ;  /* 0x000000c50000720c */ /* 0x000fc600037c1670 */
[----:B--2---:R-:W-:Y:S04]  /*84e0*/  LDSM.16.M88.4 R8, [R187] ;  /* 0x00000000bb08783b */ /* 0x004fe80000000200 */
[----:B------:R-:W2:Y:S04]  /*84f0*/  LDSM.16.M88.4 R24, [R188] ;  /* 0x00000000bc18783b */ /* 0x000ea80000000200 */
[----:B-1----:R-:W1:Y:S01]  /*8500*/  LDSM.16.M88.4 R4, [R187+0x1000] ;  /* 0x00100000bb04783b */ /* 0x002e620000000200 */
[----:B---3--:R-:W-:-:S03]  /*8510*/  VIADD R2, R0, 0x1 ;  /* 0x0000000100027836 */ /* 0x008fc60000000000 */
[----:B------:R-:W3:Y:S01]  /*8520*/  LDSM.16.M88.4 R32, [R135+0x2400] ;  /* 0x002400008720783b */ /* 0x000ee20000000200 */
[----:B------:R-:W-:Y:S01]  /*8530*/  VIADD R3, R0, 0x10 ;  /* 0x0000001000037836 */ /* 0x000fe20000000000 */
[C---:B------:R-:W-:Y:S02]  /*8540*/  ISETP.GE.AND P5, PT, R2.reuse, R203, PT ;  /* 0x000000cb0200720c */ /* 0x040fe40003fa6270 */
[----:B------:R-:W0:Y:S01]  /*8550*/  LDGDEPBAR ;  /* 0x00000000000079af */ /* 0x000e220000000000 */
        /* <DEDUP_REMOVED lines=8> */
[-C--:B----4-:R-:W-:Y:S06]  /*85e0*/  HMMA.16816.F32.BF16 R28, R16, R20.reuse, RZ ;  /* 0x00000014101c723c */ /* 0x090fec00000418ff */
[C---:B-----5:R-:W-:Y:S06]  /*85f0*/  HMMA.16816.F32.BF16 R44, R12.reuse, R20, RZ ;  /* 0x000000140c2c723c */ /* 0x060fec00000418ff */
[-C--:B------:R-:W-:Y:S06]  /*8600*/  HMMA.16816.F32.BF16 R48, R12, R22.reuse, RZ ;  /* 0x000000160c30723c */ /* 0x080fec00000418ff */
[----:B------:R-:W-:Y:S06]  /*8610*/  HMMA.16816.F32.BF16 R20, R16, R22, RZ ;  /* 0x000000161014723c */ /* 0x000fec00000418ff */
[-C--:B--2---:R-:W-:Y:S01]  /*8620*/  HMMA.16816.F32.BF16 R56, R8, R24.reuse, R28 ;  /* 0x000000180838723c */ /* 0x084fe2000004181c */
[----:B------:R-:W2:Y:S05]  /*8630*/  LDSM.16.M88.4 R28, [R195] ;  /* 0x00000000c31c783b */ /* 0x000eaa0000000200 */
[C---:B-1----:R-:W-:Y:S01]  /*8640*/  HMMA.16816.F32.BF16 R52, R4.reuse, R24, R44 ;  /* 0x000000180434723c */ /* 0x042fe2000004182c */
[----:B------:R-:W1:Y:S05]  /*8650*/  LDSM.16.M88.4 R44, [R135+0x2800] ;  /* 0x00280000872c783b */ /* 0x000e6a0000000200 */
[-C--:B------:R-:W-:Y:S06]  /*8660*/  HMMA.16816.F32.BF16 R48, R4, R26.reuse, R48 ;  /* 0x0000001a0430723c */ /* 0x080fec0000041830 */
[----:B------:R-:W-:Y:S06]  /*8670*/  HMMA.16816.F32.BF16 R64, R8, R26, R20 ;  /* 0x0000001a0840723c */ /* 0x000fec0000041814 */
[----:B---3--:R-:W-:Y:S01]  /*8680*/  HMMA.16816.F32.BF16 R24, R16, R32, RZ ;  /* 0x000000201018723c */ /* 0x008fe200000418ff */
[----:B------:R-:W-:-:S02]  /*8690*/  FSEL R102, R56, -INF , !P0 ;  /* 0xff80000038667808 */ /* 0x000fc40004000000 */
[----:B------:R-:W-:Y:S02]  /*86a0*/  ISETP.GE.AND P0, PT, R0, R201, PT ;  /* 0x000000c90000720c */ /* 0x000fe40003f06270 */
[----:B------:R-:W-:Y:S01]  /*86b0*/  FSEL R119, R58, -INF , !P6 ;  /* 0xff8000003a777808 */ /* 0x000fe20007000000 */
[----:B------:R-:W-:Y:S01]  /*86c0*/  HMMA.16816.F32.BF16 R20, R12, R32, RZ ;  /* 0x000000200c14723c */ /* 0x000fe200000418ff */
[----:B------:R-:W-:Y:S02]  /*86d0*/  ISETP.LT.OR P0, PT, R0, R199, P0 ;  /* 0x000000c70000720c */ /* 0x000fe40000701670 */
[----:B------:R-:W-:Y:S02]  /*86e0*/  FSEL R120, R59, -INF , !P4 ;  /* 0xff8000003b787808 */ /* 0x000fe40006000000 */
[----:B------:R-:W-:Y:S02]  /*86f0*/  FSEL R169, R52, -INF , !P0 ;  /* 0xff80000034a97808 */ /* 0x000fe40004000000 */
[----:B------:R-:W-:-:S02]  /*8700*/  FSEL R176, R53, -INF , !P3 ;  /* 0xff80000035b07808 */ /* 0x000fc40005800000 */
[----:B------:R-:W-:Y:S02]  /*8710*/  FSEL R107, R57, -INF , !P5 ;  /* 0xff800000396b7808 */ /* 0x000fe40006800000 */
[C---:B------:R-:W-:Y:S02]  /*8720*/  ISETP.GE.AND P6, PT, R2.reuse, R203, PT ;  /* 0x000000cb0200720c */ /* 0x040fe40003fc6270 */
[C---:B------:R-:W-:Y:S02]  /*8730*/  ISETP.GE.AND P4, PT, R2.reuse, R202, PT ;  /* 0x000000ca0200720c */ /* 0x040fe40003f86270 */
[C---:B------:R-:W-:Y:S02]  /*8740*/  ISETP.GE.AND P0, PT, R2.reuse, R201, PT ;  /* 0x000000c90200720c */ /* 0x040fe40003f06270 */
[-C--:B------:R-:W-:Y:S01]  /*8750*/  ISETP.GE.AND P3, PT, R2, R200.reuse, PT ;  /* 0x000000c80200720c */ /* 0x080fe20003f66270 */
[----:B--2---:R-:W-:Y:S01]  /*8760*/  HMMA.16816.F32.BF16 R60, R8, R28, R24 ;  /* 0x0000001c083c723c */ /* 0x004fe20000041818 */
[----:B------:R-:W-:-:S02]  /*8770*/  ISETP.GE.AND P5, PT, R0, R200, PT ;  /* 0x000000c80000720c */ /* 0x000fc40003fa6270 */
[C---:B------:R-:W-:Y:S02]  /*8780*/  ISETP.LT.OR P6, PT, R2.reuse, R198, P6 ;  /* 0x000000c60200720c */ /* 0x040fe400037c1670 */
[C---:B------:R-:W-:Y:S01]  /*8790*/  ISETP.LT.OR P4, PT, R2.reuse, R197, P4 ;  /* 0x000000c50200720c */ /* 0x040fe20002781670 */
[-C--:B------:R-:W-:Y:S01]  /*87a0*/  HMMA.16816.F32.BF16 R24, R12, R34.reuse, RZ ;  /* 0x000000220c18723c */ /* 0x080fe200000418ff */
[C---:B------:R-:W-:Y:S02]  /*87b0*/  ISETP.LT.OR P0, PT, R2.reuse, R199, P0 ;  /* 0x000000c70200720c */ /* 0x040fe40000701670 */
[-C--:B------:R-:W-:Y:S01]  /*87c0*/  ISETP.LT.OR P3, PT, R2, R196.reuse, P3 ;  /* 0x000000c40200720c */ /* 0x080fe20001f61670 */
[C---:B------:R-:W-:Y:S01]  /*87d0*/  VIADD R2, R0.reuse, 0x9 ;  /* 0x0000000900027836 */ /* 0x040fe20000000000 */
[----:B------:R-:W-:Y:S01]  /*87e0*/  ISETP.LT.OR P5, PT, R0, R196, P5 ;  /* 0x000000c40000720c */ /* 0x000fe20002fa1670 */
[----:B------:R-:W-:Y:S01]  /*87f0*/  HMMA.16816.F32.BF16 R32, R16, R34, RZ ;  /* 0x000000221020723c */ /* 0x000fe200000418ff */
[----:B------:R-:W-:-:S02]  /*8800*/  FSEL R181, R55, -INF , !P2 ;  /* 0xff80000037b57808 */ /* 0x000fc40005000000 */
[----:B------:R-:W-:Y:S02]  /*8810*/  FSEL R175, R54, -INF , !P5 ;  /* 0xff80000036af7808 */ /* 0x000fe40006800000 */
[----:B------:R-:W-:Y:S01]  /*8820*/  FSEL R171, R48, -INF , !P0 ;  /* 0xff80000030ab7808 */ /* 0x000fe20004000000 */
[----:B------:R-:W-:Y:S01]  /*8830*/  HMMA.16816.F32.BF16 R72, R4, R28, R20 ;  /* 0x0000001c0448723c */ /* 0x000fe20000041814 */
[----:B------:R-:W-:Y:S01]  /*8840*/  FSEL R179, R50, -INF , !P3 ;  /* 0xff80000032b37808 */ /* 0x000fe20005800000 */
[----:B------:R-:W2:Y:S01]  /*8850*/  LDSM.16.M88.4 R20, [R194] ;  /* 0x00000000c214783b */ /* 0x000ea20000000200 */
[C---:B------:R-:W-:Y:S02]  /*8860*/  ISETP.GE.AND P5, PT, R2.reuse, R203, PT ;  /* 0x000000cb0200720c */ /* 0x040fe40003fa6270 */
[C---:B------:R-:W-:Y:S01]  /*8870*/  ISETP.GE.AND P2, PT, R2.reuse, R201, PT ;  /* 0x000000c90200720c */ /* 0x040fe20003f46270 */
[----:B-1----:R-:W-:Y:S01]  /*8880*/  HMMA.16816.F32.BF16 R52, R16, R44, RZ ;  /* 0x0000002c1034723c */ /* 0x002fe200000418ff */
[----:B------:R-:W-:-:S02]  /*8890*/  ISETP.GE.AND P0, PT, R2, R200, PT ;  /* 0x000000c80200720c */ /* 0x000fc40003f06270 */
[C---:B------:R-:W-:Y:S02]  /*88a0*/  ISETP.GE.AND P3, PT, R2.reuse, R202, PT ;  /* 0x000000ca0200720c */ /* 0x040fe40003f66270 */
[C---:B------:R-:W-:Y:S01]  /*88b0*/  ISETP.LT.OR P5, PT, R2.reuse, R198, P5 ;  /* 0x000000c60200720c */ /* 0x040fe20002fa1670 */
[-C--:B------:R-:W-:Y:S01]  /*88c0*/  HMMA.16816.F32.BF16 R24, R4, R30.reuse, R24 ;  /* 0x0000001e0418723c */ /* 0x080fe20000041818 */
[C---:B------:R-:W-:Y:S02]  /*88d0*/  ISETP.LT.OR P2, PT, R2.reuse, R199, P2 ;  /* 0x000000c70200720c */ /* 0x040fe40001741670 */
[C---:B------:R-:W-:Y:S02]  /*88e0*/  ISETP.LT.OR P0, PT, R2.reuse, R196, P0 ;  /* 0x000000c40200720c */ /* 0x040fe40000701670 */
[----:B------:R-:W-:Y:S01]  /*88f0*/  ISETP.LT.OR P3, PT, R2, R197, P3 ;  /* 0x000000c50200720c */ /* 0x000fe20001f61670 */
[----:B------:R-:W-:Y:S01]  /*8900*/  VIADD R2, R0, 0x11 ;  /* 0x0000001100027836 */ /* 0x000fe20000000000 */
[----:B------:R-:W-:Y:S01]  /*8910*/  FSEL R170, R49, -INF , !P2 ;  /* 0xff80000031aa7808 */ /* 0x000fe20005000000 */
[----:B------:R-:W-:Y:S01]  /*8920*/  HMMA.16816.F32.BF16 R56, R8, R30, R32 ;  /* 0x0000001e0838723c */ /* 0x000fe20000041820 */
[----:B------:R-:W-:Y:S01]  /*8930*/  FSEL R115, R67, -INF , !P3 ;  /* 0xff80000043737808 */ /* 0x000fe20005800000 */
[----:B------:R-:W1:Y:S01]  /*8940*/  LDSM.16.M88.4 R28, [R135+0x2c00] ;  /* 0x002c0000871c783b */ /* 0x000e620000000200 */
[----:B------:R-:W-:-:S02]  /*8950*/  ISETP.GE.AND P3, PT, R3, R203, PT ;  /* 0x000000cb0300720c */ /* 0x000fc40003f66270 */
[C---:B------:R-:W-:Y:S01]  /*8960*/  ISETP.GE.AND P2, PT, R2.reuse, R203, PT ;  /* 0x000000cb0200720c */ /* 0x040fe20003f46270 */
[----:B------:R-:W-:Y:S01]  /*8970*/  HMMA.16816.F32.BF16 R32, R12, R46, RZ ;  /* 0x0000002e0c20723c */ /* 0x000fe200000418ff */
[-C--:B------:R-:W-:Y:S02]  /*8980*/  ISETP.LT.OR P3, PT, R3, R198.reuse, P3 ;  /* 0x000000c60300720c */ /* 0x080fe40001f61670 */
[----:B------:R-:W-:Y:S02]  /*8990*/  ISETP.LT.OR P2, PT, R2, R198, P2 ;  /* 0x000000c60200720c */ /* 0x000fe40001741670 */
[----:B------:R-:W-:Y:S02]  /*89a0*/  FSEL R116, R66, -INF , !P4 ;  /* 0xff80000042747808 */ /* 0x000fe40006000000 */
[----:B------:R-:W-:Y:S02]  /*89b0*/  FSEL R97, R60, -INF , !P3 ;  /* 0xff8000003c617808 */ /* 0x000fe40005800000 */
[----:B------:R-:W-:-:S02]  /*89c0*/  FSEL R101, R61, -INF , !P2 ;  /* 0xff8000003d657808 */ /* 0x000fc40005000000 */
[----:B------:R-:W-:Y:S02]  /*89d0*/  FSEL R177, R51, -INF , !P0 ;  /* 0xff80000033b17808 */ /* 0x000fe40004000000 */
[----:B------:R-:W-:Y:S01]  /*89e0*/  FSEL R100, R64, -INF , !P6 ;  /* 0xff80000040647808 */ /* 0x000fe20007000000 */
[----:B------:R-:W-:Y:S01]  /*89f0*/  HMMA.16816.F32.BF16 R48, R12, R44, RZ ;  /* 0x0000002c0c30723c */ /* 0x000fe200000418ff */
[C---:B------:R-:W-:Y:S02]  /*8a00*/  ISETP.GE.AND P4, PT, R2.reuse, R202, PT ;  /* 0x000000ca0200720c */ /* 0x040fe40003f86270 */
[C---:B------:R-:W-:Y:S02]  /*8a10*/  ISETP.GE.AND P3, PT, R2.reuse, R201, PT ;  /* 0x000000c90200720c */ /* 0x040fe40003f66270 */
[----:B------:R-:W-:Y:S01]  /*8a20*/  ISETP.GE.AND P2, PT, R2, R200, PT ;  /* 0x000000c80200720c */ /* 0x000fe20003f46270 */
[----:B------:R-:W-:Y:S01]  /*8a30*/  HMMA.16816.F32.BF16 R44, R16, R46, RZ ;  /* 0x0000002e102c723c */ /* 0x000fe200000418ff */
[----:B------:R-:W-:-:S02]  /*8a40*/  ISETP.GE.AND P6, PT, R3, R202, PT ;  /* 0x000000ca0300720c */ /* 0x000fc40003fc6270 */
[C---:B------:R-:W-:Y:S02]  /*8a50*/  ISETP.GE.AND P0, PT, R3.reuse, R201, PT ;  /* 0x000000c90300720c */ /* 0x040fe40003f06270 */
[C---:B------:R-:W-:Y:S02]  /*8a60*/  ISETP.LT.OR P4, PT, R2.reuse, R197, P4 ;  /* 0x000000c50200720c */ /* 0x040fe40002781670 */
[C---:B------:R-:W-:Y:S02]  /*8a70*/  ISETP.LT.OR P3, PT, R2.reuse, R199, P3 ;  /* 0x000000c70200720c */ /* 0x040fe40001f61670 */
[----:B------:R-:W-:Y:S01]  /*8a80*/  ISETP.LT.OR P2, PT, R2, R196, P2 ;  /* 0x000000c40200720c */ /* 0x000fe20001741670 */
[----:B------:R-:W-:Y:S01]  /*8a90*/  VIADD R2, R0, 0x18 ;  /* 0x0000001800027836 */ /* 0x000fe20000000000 */
[C---:B------:R-:W-:Y:S02]  /*8aa0*/  ISETP.LT.OR P6, PT, R3.reuse, R197, P6 ;  /* 0x000000c50300720c */ /* 0x040fe400037c1670 */
[----:B------:R-:W-:-:S02]  /*8ab0*/  ISETP.LT.OR P0, PT, R3, R199, P0 ;  /* 0x000000c70300720c */ /* 0x000fc40000701670 */
[----:B------:R-:W-:Y:S02]  /*8ac0*/  FSEL R112, R62, -INF , !P6 ;  /* 0xff8000003e707808 */ /* 0x000fe40007000000 */
[----:B------:R-:W-:Y:S01]  /*8ad0*/  FSEL R111, R63, -INF , !P4 ;  /* 0xff8000003f6f7808 */ /* 0x000fe20006000000 */
[----:B--2---:R-:W-:Y:S01]  /*8ae0*/  HMMA.16816.F32.BF16 R68, R4, R20, R48 ;  /* 0x000000140444723c */ /* 0x004fe20000041830 */
[----:B------:R-:W-:Y:S02]  /*8af0*/  FSEL R133, R72, -INF , !P0 ;  /* 0xff80000048857808 */ /* 0x000fe40004000000 */
[----:B------:R-:W-:Y:S02]  /*8b00*/  FSEL R132, R73, -INF , !P3 ;  /* 0xff80000049847808 */ /* 0x000fe40005800000 */
[C---:B------:R-:W-:Y:S01]  /*8b10*/  ISETP.GE.AND P6, PT, R2.reuse, R203, PT ;  /* 0x000000cb0200720c */ /* 0x040fe20003fc6270 */
[----:B------:R-:W-:Y:S01]  /*8b20*/  HMMA.16816.F32.BF16 R60, R8, R22, R44 ;  /* 0x00000016083c723c */ /* 0x000fe2000004182c */
[C---:B------:R-:W-:Y:S01]  /*8b30*/  ISETP.GE.AND P4, PT, R2.reuse, R202, PT ;  /* 0x000000ca0200720c */ /* 0x040fe20003f86270 */
[----:B------:R-:W-:Y:S01]  /*8b40*/  LDSM.16.M88.4 R44, [R135+0x3000] ;  /* 0x00300000872c783b */ /* 0x000fe20000000200 */
[----:B------:R-:W-:-:S02]  /*8b50*/  ISETP.GE.AND P0, PT, R2, R201, PT ;  /* 0x000000c90200720c */ /* 0x000fc40003f06270 */
[C---:B------:R-:W-:Y:S01]  /*8b60*/  ISETP.GE.AND P3, PT, R2.reuse, R200, PT ;  /* 0x000000c80200720c */ /* 0x040fe20003f66270 */
[----:B------:R-:W-:Y:S01]  /*8b70*/  HMMA.16816.F32.BF16 R48, R4, R22, R32 ;  /* 0x000000160430723c */ /* 0x000fe20000041820 */
[C---:B------:R-:W-:Y:S02]  /*8b80*/  ISETP.LT.OR P6, PT, R2.reuse, R198, P6 ;  /* 0x000000c60200720c */ /* 0x040fe400037c1670 */
[C---:B------:R-:W-:Y:S02]  /*8b90*/  ISETP.LT.OR P4, PT, R2.reuse, R197, P4 ;  /* 0x000000c50200720c */ /* 0x040fe40002781670 */
[C---:B------:R-:W-:Y:S01]  /*8ba0*/  ISETP.LT.OR P0, PT, R2.reuse, R199, P0 ;  /* 0x000000c70200720c */ /* 0x040fe20000701670 */
[----:B-1----:R-:W-:Y:S01]  /*8bb0*/  HMMA.16816.F32.BF16 R32, R12, R30, RZ ;  /* 0x0000001e0c20723c */ /* 0x002fe200000418ff */
[----:B------:R-:W-:Y:S01]  /*8bc0*/  ISETP.LT.OR P3, PT, R2, R196, P3 ;  /* 0x000000c40200720c */ /* 0x000fe20001f61670 */
[----:B------:R-:W-:Y:S01]  /*8bd0*/  VIADD R2, R0, 0x19 ;  /* 0x0000001900027836 */ /* 0x000fe20000000000 */
[----:B------:R-:W-:-:S02]  /*8be0*/  FSEL R172, R75, -INF , !P2 ;  /* 0xff8000004bac7808 */ /* 0x000fc40005000000 */
[----:B------:R-:W-:Y:S02]  /*8bf0*/  FSEL R129, R24, -INF , !P0 ;  /* 0xff80000018817808 */ /* 0x000fe40004000000 */
[C---:B------:R-:W-:Y:S02]  /*8c00*/  ISETP.GE.AND P2, PT, R2.reuse, R201, PT ;  /* 0x000000c90200720c */ /* 0x040fe40003f46270 */
[C---:B------:R-:W-:Y:S02]  /*8c10*/  ISETP.GE.AND P0, PT, R2.reuse, R200, PT ;  /* 0x000000c80200720c */ /* 0x040fe40003f06270 */
[C---:B------:R-:W-:Y:S02]  /*8c20*/  ISETP.LT.OR P2, PT, R2.reuse, R199, P2 ;  /* 0x000000c70200720c */ /* 0x040fe40001741670 */
[----:B------:R-:W-:Y:S02]  /*8c30*/  ISETP.LT.OR P0, PT, R2, R196, P0 ;  /* 0x000000c40200720c */ /* 0x000fe40000701670 */
[----:B------:R-:W-:-:S02]  /*8c40*/  FSEL R99, R65, -INF , !P5 ;  /* 0xff80000041637808 */ /* 0x000fc40006800000 */
[----:B------:R-:W-:Y:S01]  /*8c50*/  ISETP.GE.AND P5, PT, R3, R200, PT ;  /* 0x000000c80300720c */ /* 0x000fe20003fa6270 */
[----:B------:R-:W-:Y:S01]  /*8c60*/  HMMA.16816.F32.BF16 R64, R8, R20, R52 ;  /* 0x000000140840723c */ /* 0x000fe20000041834 */
[----:B------:R-:W-:Y:S01]  /*8c70*/  FSEL R173, R26, -INF , !P3 ;  /* 0xff8000001aad7808 */ /* 0x000fe20005800000 */
[----:B------:R-:W-:Y:S01]  /*8c80*/  LDSM.16.M88.4 R20, [R192] ;  /* 0x00000000c014783b */ /* 0x000fe20000000200 */
[----:B------:R-:W-:Y:S02]  /*8c90*/  FSEL R127, R25, -INF , !P2 ;  /* 0xff800000197f7808 */ /* 0x000fe40005000000 */
[----:B------:R-:W-:Y:S01]  /*8ca0*/  FSEL R205, R27, -INF , !P0 ;  /* 0xff8000001bcd7808 */ /* 0x000fe20004000000 */
[----:B------:R-:W-:Y:S01]  /*8cb0*/  HMMA.16816.F32.BF16 R52, R12, R28, RZ ;  /* 0x0000001c0c34723c */ /* 0x000fe200000418ff */
[----:B------:R-:W1:Y:S01]  /*8cc0*/  LDSM.16.M88.4 R24, [R193] ;  /* 0x00000000c118783b */ /* 0x000e620000000200 */
[----:B------:R-:W-:Y:S01]  /*8cd0*/  ISETP.LT.OR P5, PT, R3, R196, P5 ;  /* 0x000000c40300720c */ /* 0x000fe20002fa1670 */
[----:B------:R-:W-:Y:S01]  /*8ce0*/  VIADD R3, R0, 0x20 ;  /* 0x0000002000037836 */ /* 0x000fe20000000000 */
[----:B------:R-:W-:-:S02]  /*8cf0*/  ISETP.GE.AND P3, PT, R2, R202, PT ;  /* 0x000000ca0200720c */ /* 0x000fc40003f66270 */
[----:B------:R-:W-:Y:S02]  /*8d00*/  FSEL R168, R74, -INF , !P5 ;  /* 0xff8000004aa87808 */ /* 0x000fe40006800000 */
[C---:B------:R-:W-:Y:S02]  /*8d10*/  ISETP.GE.AND P5, PT, R2.reuse, R203, PT ;  /* 0x000000cb0200720c */ /* 0x040fe40003fa6270 */
[C---:B------:R-:W-:Y:S02]  /*8d20*/  ISETP.LT.OR P3, PT, R2.reuse, R197, P3 ;  /* 0x000000c50200720c */ /* 0x040fe40001f61670 */
[----:B------:R-:W-:Y:S01]  /*8d30*/  ISETP.LT.OR P5, PT, R2, R198, P5 ;  /* 0x000000c60200720c */ /* 0x000fe20002fa1670 */
[----:B------:R-:W-:Y:S01]  /*8d40*/  VIADD R2, R0, 0x21 ;  /* 0x0000002100027836 */ /* 0x000fe20000000000 */
[----:B------:R-:W-:Y:S02]  /*8d50*/  FSEL R91, R56, -INF , !P6 ;  /* 0xff800000385b7808 */ /* 0x000fe40007000000 */
[----:B------:R-:W-:-:S02]  /*8d60*/  FSEL R108, R58, -INF , !P4 ;  /* 0xff8000003a6c7808 */ /* 0x000fc40006000000 */
[----:B------:R-:W-:Y:S02]  /*8d70*/  FSEL R92, R57, -INF , !P5 ;  /* 0xff800000395c7808 */ /* 0x000fe40006800000 */
[----:B------:R-:W-:Y:S02]  /*8d80*/  FSEL R109, R59, -INF , !P3 ;  /* 0xff8000003b6d7808 */ /* 0x000fe40005800000 */
[C---:B------:R-:W-:Y:S01]  /*8d90*/  HMMA.16816.F32.BF16 R56, R16.reuse, R28, RZ ;  /* 0x0000001c1038723c */ /* 0x040fe200000418ff */
[CC--:B------:R-:W-:Y:S02]  /*8da0*/  ISETP.GE.AND P3, PT, R3.reuse, R203.reuse, PT ;  /* 0x000000cb0300720c */ /* 0x0c0fe40003f66270 */
[C---:B------:R-:W-:Y:S02]  /*8db0*/  ISETP.GE.AND P2, PT, R2.reuse, R203, PT ;  /* 0x000000cb0200720c */ /* 0x040fe40003f46270 */
[-C--:B------:R-:W-:Y:S01]  /*8dc0*/  ISETP.LT.OR P3, PT, R3, R198.reuse, P3 ;  /* 0x000000c60300720c */ /* 0x080fe20001f61670 */
[----:B------:R-:W-:Y:S01]  /*8dd0*/  HMMA.16816.F32.BF16 R28, R16, R30, RZ ;  /* 0x0000001e101c723c */ /* 0x000fe200000418ff */
[----:B------:R-:W-:-:S02]  /*8de0*/  ISETP.LT.OR P2, PT, R2, R198, P2 ;  /* 0x000000c60200720c */ /* 0x000fc40001741670 */
[----:B------:R-:W-:Y:S02]  /*8df0*/  FSEL R90, R64, -INF , !P3 ;  /* 0xff800000405a7808 */ /* 0x000fe40005800000 */
[----:B------:R-:W-:Y:S02]  /*8e00*/  FSEL R93, R65, -INF , !P2 ;  /* 0xff800000415d7808 */ /* 0x000fe40005000000 */
[C---:B------:R-:W-:Y:S02]  /*8e10*/  ISETP.GE.AND P4, PT, R2.reuse, R202, PT ;  /* 0x000000ca0200720c */ /* 0x040fe40003f86270 */
[CC--:B------:R-:W-:Y:S02]  /*8e20*/  ISETP.GE.AND P3, PT, R2.reuse, R201.reuse, PT ;  /* 0x000000c90200720c */ /* 0x0c0fe40003f66270 */
[----:B------:R-:W-:Y:S02]  /*8e30*/  ISETP.GE.AND P2, PT, R2, R200, PT ;  /* 0x000000c80200720c */ /* 0x000fe40003f46270 */
[C---:B------:R-:W-:Y:S01]  /*8e40*/  ISETP.GE.AND P6, PT, R3.reuse, R202, PT ;  /* 0x000000ca0300720c */ /* 0x040fe20003fc6270 */
[----:B-1----:R-:W-:Y:S01]  /*8e50*/  HMMA.16816.F32.BF16 R72, R4, R24, R52 ;  /* 0x000000180448723c */ /* 0x002fe20000041834 */
[----:B------:R-:W-:-:S02]  /*8e60*/  ISETP.GE.AND P0, PT, R3, R201, PT ;  /* 0x000000c90300720c */ /* 0x000fc40003f06270 */
[C---:B------:R-:W-:Y:S02]  /*8e70*/  ISETP.LT.OR P4, PT, R2.reuse, R197, P4 ;  /* 0x000000c50200720c */ /* 0x040fe40002781670 */
[C---:B------:R-:W-:Y:S01]  /*8e80*/  ISETP.LT.OR P3, PT, R2.reuse, R199, P3 ;  /* 0x000000c70200720c */ /* 0x040fe20001f61670 */
[----:B------:R-:W-:Y:S01]  /*8e90*/  HMMA.16816.F32.BF16 R52, R12, R44, RZ ;  /* 0x0000002c0c34723c */ /* 0x000fe200000418ff */
[----:B------:R-:W-:Y:S01]  /*8ea0*/  ISETP.LT.OR P2, PT, R2, R196, P2 ;  /* 0x000000c40200720c */ /* 0x000fe20001741670 */
[----:B------:R-:W-:Y:S01]  /*8eb0*/  VIADD R2, R0, 0x28 ;  /* 0x0000002800027836 */ /* 0x000fe20000000000 */
[C---:B------:R-:W-:Y:S02]  /*8ec0*/  ISETP.LT.OR P6, PT, R3.reuse, R197, P6 ;  /* 0x000000c50300720c */ /* 0x040fe400037c1670 */
[----:B------:R-:W-:Y:S02]  /*8ed0*/  ISETP.LT.OR P0, PT, R3, R199, P0 ;  /* 0x000000c70300720c */ /* 0x000fe40000701670 */
[----:B------:R-:W-:-:S02]  /*8ee0*/  FSEL R103, R66, -INF , !P6 ;  /* 0xff80000042677808 */ /* 0x000fc40007000000 */
[----:B------:R-:W-:Y:S02]  /*8ef0*/  FSEL R106, R67, -INF , !P4 ;  /* 0xff800000436a7808 */ /* 0x000fe40006000000 */
[----:B------:R-:W-:Y:S01]  /*8f00*/  FSEL R123, R68, -INF , !P0 ;  /* 0xff800000447b7808 */ /* 0x000fe20004000000 */
[----:B------:R-:W-:Y:S01]  /*8f10*/  HMMA.16816.F32.BF16 R64, R8, R24, R56 ;  /* 0x000000180840723c */ /* 0x000fe20000041838 */
[----:B------:R-:W-:Y:S02]  /*8f20*/  FSEL R124, R69, -INF , !P3 ;  /* 0xff800000457c7808 */ /* 0x000fe40005800000 */
[C---:B------:R-:W-:Y:S02]  /*8f30*/  ISETP.GE.AND P6, PT, R2.reuse, R203, PT ;  /* 0x000000cb0200720c */ /* 0x040fe40003fc6270 */
[C---:B------:R-:W-:Y:S01]  /*8f40*/  ISETP.GE.AND P4, PT, R2.reuse, R202, PT ;  /* 0x000000ca0200720c */ /* 0x040fe20003f86270 */
[----:B------:R-:W-:Y:S01]  /*8f50*/  HMMA.16816.F32.BF16 R56, R16, R44, RZ ;  /* 0x0000002c1038723c */ /* 0x000fe200000418ff */
[----:B------:R-:W-:-:S02]  /*8f60*/  ISETP.GE.AND P0, PT, R2, R201, PT ;  /* 0x000000c90200720c */ /* 0x000fc40003f06270 */
[CC--:B------:R-:W-:Y:S02]  /*8f70*/  ISETP.GE.AND P3, PT, R2.reuse, R200.reuse, PT ;  /* 0x000000c80200720c */ /* 0x0c0fe40003f66270 */
[C---:B------:R-:W-:Y:S02]  /*8f80*/  ISETP.GE.AND P5, PT, R3.reuse, R200, PT ;  /* 0x000000c80300720c */ /* 0x040fe40003fa6270 */
[C---:B------:R-:W-:Y:S02]  /*8f90*/  ISETP.LT.OR P6, PT, R2.reuse, R198, P6 ;  /* 0x000000c60200720c */ /* 0x040fe400037c1670 */
[C---:B------:R-:W-:Y:S02]  /*8fa0*/  ISETP.LT.OR P4, PT, R2.reuse, R197, P4 ;  /* 0x000000c50200720c */ /* 0x040fe40002781670 */
[C---:B------:R-:W-:Y:S02]  /*8fb0*/  ISETP.LT.OR P0, PT, R2.reuse, R199, P0 ;  /* 0x000000c70200720c */ /* 0x040fe40000701670 */
[-C--:B------:R-:W-:Y:S01]  /*8fc0*/  ISETP.LT.OR P3, PT, R2, R196.reuse, P3 ;  /* 0x000000c40200720c */ /* 0x080fe20001f61670 */
[C---:B------:R-:W-:Y:S01]  /*8fd0*/  VIADD R2, R0.reuse, 0x29 ;  /* 0x0000002900027836 */ /* 0x040fe20000000000 */
[----:B------:R-:W-:Y:S01]  /*8fe0*/  ISETP.LT.OR P5, PT, R3, R196, P5 ;  /* 0x000000c40300720c */ /* 0x000fe20002fa1670 */
[----:B------:R-:W-:Y:S01]  /*8ff0*/  VIADD R3, R0, 0x30 ;  /* 0x0000003000037836 */ /* 0x000fe20000000000 */
        /* <DEDUP_REMOVED lines=16> */
[-C--:B------:R-:W-:Y:S02]  /*9100*/  ISETP.GE.AND P3, PT, R3, R203.reuse, PT ;  /* 0x000000cb0300720c */ /* 0x080fe40003f66270 */
[C---:B------:R-:W-:Y:S02]  /*9110*/  ISETP.GE.AND P2, PT, R2.reuse, R203, PT ;  /* 0x000000cb0200720c */ /* 0x040fe40003f46270 */
[----:B------:R-:W-:Y:S02]  /*9120*/  FSEL R215, R51, -INF , !P0 ;  /* 0xff80000033d77808 */ /* 0x000fe40004000000 */
[-C--:B------:R-:W-:Y:S01]  /*9130*/  ISETP.LT.OR P3, PT, R3, R198.reuse, P3 ;  /* 0x000000c60300720c */ /* 0x080fe20001f61670 */
[----:B------:R-:W-:Y:S01]  /*9140*/  HMMA.16816.F32.BF16 R48, R4, R26, R32 ;  /* 0x0000001a0430723c */ /* 0x000fe20000041820 */
[----:B------:R-:W-:Y:S01]  /*9150*/  ISETP.LT.OR P2, PT, R2, R198, P2 ;  /* 0x000000c60200720c */ /* 0x000fe20001741670 */
[----:B------:R-:W1:Y:S01]  /*9160*/  LDSM.16.M88.4 R32, [R135+0x3400] ;  /* 0x003400008720783b */ /* 0x000e620000000200 */
[----:B------:R-:W-:-:S02]  /*9170*/  FSEL R96, R62, -INF , !P4 ;  /* 0xff8000003e607808 */ /* 0x000fc40006000000 */
[----:B------:R-:W-:Y:S02]  /*9180*/  FSEL R80, R64, -INF , !P3 ;  /* 0xff80000040507808 */ /* 0x000fe40005800000 */
[----:B------:R-:W-:Y:S02]  /*9190*/  FSEL R84, R65, -INF , !P2 ;  /* 0xff80000041547808 */ /* 0x000fe40005000000 */
[----:B------:R-:W-:Y:S02]  /*91a0*/  FSEL R81, R60, -INF , !P6 ;  /* 0xff8000003c517808 */ /* 0x000fe40007000000 */
        /* <DEDUP_REMOVED lines=8> */
[C---:B------:R-:W-:Y:S01]  /*9230*/  ISETP.LT.OR P3, PT, R2.reuse, R199, P3 ;  /* 0x000000c70200720c */ /* 0x040fe20001f61670 */
[----:B------:R-:W2:Y:S01]  /*9240*/  LDSM.16.M88.4 R28, [R191] ;  /* 0x00000000bf1c783b */ /* 0x000ea20000000200 */
[----:B------:R-:W-:Y:S01]  /*9250*/  ISETP.LT.OR P2, PT, R2, R196, P2 ;  /* 0x000000c40200720c */ /* 0x000fe20001741670 */
[----:B------:R-:W-:Y:S01]  /*9260*/  VIADD R2, R0, 0x38 ;  /* 0x0000003800027836 */ /* 0x000fe20000000000 */
[C---:B------:R-:W-:Y:S01]  /*9270*/  ISETP.LT.OR P6, PT, R3.reuse, R197, P6 ;  /* 0x000000c50300720c */ /* 0x040fe200037c1670 */
[----:B------:R-:W-:Y:S01]  /*9280*/  HMMA.16816.F32.BF16 R24, R12, R46, RZ ;  /* 0x0000002e0c18723c */ /* 0x000fe200000418ff */
[----:B------:R-:W-:-:S02]  /*9290*/  ISETP.LT.OR P0, PT, R3, R199, P0 ;  /* 0x000000c70300720c */ /* 0x000fc40000701670 */
[----:B------:R-:W-:Y:S02]  /*92a0*/  FSEL R94, R66, -INF , !P6 ;  /* 0xff800000425e7808 */ /* 0x000fe40007000000 */
[----:B------:R-:W-:Y:S01]  /*92b0*/  FSEL R95, R67, -INF , !P4 ;  /* 0xff800000435f7808 */ /* 0x000fe20006000000 */
[----:B------:R-:W-:Y:S01]  /*92c0*/  HMMA.16816.F32.BF16 R44, R16, R46, RZ ;  /* 0x0000002e102c723c */ /* 0x000fe200000418ff */
[----:B------:R-:W-:Y:S02]  /*92d0*/  FSEL R118, R72, -INF , !P0 ;  /* 0xff80000048767808 */ /* 0x000fe40004000000 */
[----:B------:R-:W-:Y:S02]  /*92e0*/  FSEL R117, R73, -INF , !P3 ;  /* 0xff80000049757808 */ /* 0x000fe40005800000 */
[C---:B------:R-:W-:Y:S01]  /*92f0*/  ISETP.GE.AND P6, PT, R2.reuse, R203, PT ;  /* 0x000000cb0200720c */ /* 0x040fe20003fc6270 */
[----:B------:R-:W-:Y:S01]  /*9300*/  HMMA.16816.F32.BF16 R64, R8, R20, R56 ;  /* 0x000000140840723c */ /* 0x000fe20000041838 */
[----:B------:R-:W-:-:S02]  /*9310*/  ISETP.GE.AND P4, PT, R2, R202, PT ;  /* 0x000000ca0200720c */ /* 0x000fc40003f86270 */
[C---:B------:R-:W-:Y:S02]  /*9320*/  ISETP.GE.AND P0, PT, R2.reuse, R201, PT ;  /* 0x000000c90200720c */ /* 0x040fe40003f06270 */
[CC--:B------:R-:W-:Y:S01]  /*9330*/  ISETP.GE.AND P3, PT, R2.reuse, R200.reuse, PT ;  /* 0x000000c80200720c */ /* 0x0c0fe20003f66270 */
[----:B-1----:R-:W-:Y:S01]  /*9340*/  HMMA.16816.F32.BF16 R52, R16, R32, RZ ;  /* 0x000000201034723c */ /* 0x002fe200000418ff */
[----:B------:R-:W-:Y:S02]  /*9350*/  ISETP.GE.AND P5, PT, R3, R200, PT ;  /* 0x000000c80300720c */ /* 0x000fe40003fa6270 */
[C---:B------:R-:W-:Y:S02]  /*9360*/  ISETP.LT.OR P6, PT, R2.reuse, R198, P6 ;  /* 0x000000c60200720c */ /* 0x040fe400037c1670 */
[C---:B------:R-:W-:Y:S01]  /*9370*/  ISETP.LT.OR P4, PT, R2.reuse, R197, P4 ;  /* 0x000000c50200720c */ /* 0x040fe20002781670 */
[----:B------:R-:W-:Y:S01]  /*9380*/  HMMA.16816.F32.BF16 R24, R4, R22, R24 ;  /* 0x000000160418723c */ /* 0x000fe20000041818 */
[----:B------:R-:W-:-:S02]  /*9390*/  ISETP.LT.OR P0, PT, R2, R199, P0 ;  /* 0x000000c70200720c */ /* 0x000fc40000701670 */
[-C--:B------:R-:W-:Y:S01]  /*93a0*/  ISETP.LT.OR P3, PT, R2, R196.reuse, P3 ;  /* 0x000000c40200720c */ /* 0x080fe20001f61670 */
[C---:B------:R-:W-:Y:S01]  /*93b0*/  VIADD R2, R0.reuse, 0x39 ;  /* 0x0000003900027836 */ /* 0x040fe20000000000 */
[----:B------:R-:W-:Y:S01]  /*93c0*/  ISETP.LT.OR P5, PT, R3, R196, P5 ;  /* 0x000000c40300720c */ /* 0x000fe20002fa1670 */
[----:B------:R-:W-:Y:S01]  /*93d0*/  VIADD R3, R0, 0x40 ;  /* 0x0000004000037836 */ /* 0x000fe20000000000 */
[----:B------:R-:W-:Y:S01]  /*93e0*/  FSEL R214, R75, -INF , !P2 ;  /* 0xff8000004bd67808 */ /* 0x000fe20005000000 */
[----:B------:R-:W-:Y:S01]  /*93f0*/  HMMA.16816.F32.BF16 R56, R8, R22, R44 ;  /* 0x000000160838723c */ /* 0x000fe2000004182c */
[----:B------:R-:W-:Y:S01]  /*9400*/  FSEL R212, R74, -INF , !P5 ;  /* 0xff8000004ad47808 */ /* 0x000fe20006800000 */
[----:B------:R-:W1:Y:S01]  /*9410*/  LDSM.16.M88.4 R44, [R135+0x3800] ;  /* 0x00380000872c783b */ /* 0x000e620000000200 */
[----:B------:R-:W-:Y:S02]  /*9420*/  FSEL R114, R48, -INF , !P0 ;  /* 0xff80000030727808 */ /* 0x000fe40004000000 */
[----:B------:R-:W-:Y:S01]  /*9430*/  FSEL R217, R50, -INF , !P3 ;  /* 0xff80000032d97808 */ /* 0x000fe20005800000 */
[----:B------:R-:W-:Y:S01]  /*9440*/  HMMA.16816.F32.BF16 R20, R12, R34, RZ ;  /* 0x000000220c14723c */ /* 0x000fe200000418ff */
[----:B------:R-:W-:-:S02]  /*9450*/  ISETP.GE.AND P5, PT, R2, R203, PT ;  /* 0x000000cb0200720c */ /* 0x000fc40003fa6270 */
[C---:B------:R-:W-:Y:S02]  /*9460*/  ISETP.GE.AND P2, PT, R2.reuse, R201, PT ;  /* 0x000000c90200720c */ /* 0x040fe40003f46270 */
[C---:B------:R-:W-:Y:S02]  /*9470*/  ISETP.GE.AND P0, PT, R2.reuse, R200, PT ;  /* 0x000000c80200720c */ /* 0x040fe40003f06270 */
[C---:B------:R-:W-:Y:S02]  /*9480*/  ISETP.GE.AND P3, PT, R2.reuse, R202, PT ;  /* 0x000000ca0200720c */ /* 0x040fe40003f66270 */
[C---:B------:R-:W-:Y:S02]  /*9490*/  ISETP.LT.OR P5, PT, R2.reuse, R198, P5 ;  /* 0x000000c60200720c */ /* 0x040fe40002fa1670 */
[C---:B------:R-:W-:Y:S02]  /*94a0*/  ISETP.LT.OR P2, PT, R2.reuse, R199, P2 ;  /* 0x000000c70200720c */ /* 0x040fe40001741670 */
[----:B------:R-:W-:-:S02]  /*94b0*/  ISETP.LT.OR P0, PT, R2, R196, P0 ;  /* 0x000000c40200720c */ /* 0x000fc40000701670 */
[----:B------:R-:W-:Y:S01]  /*94c0*/  ISETP.LT.OR P3, PT, R2, R197, P3 ;  /* 0x000000c50200720c */ /* 0x000fe20001f61670 */
[----:B------:R-:W-:Y:S01]  /*94d0*/  VIADD R2, R0, 0x41 ;  /* 0x0000004100027836 */ /* 0x000fe20000000000 */
[----:B------:R-:W-:Y:S02]  /*94e0*/  FSEL R113, R49, -INF , !P2 ;  /* 0xff80000031717808 */ /* 0x000fe40005000000 */
[----:B------:R-:W-:Y:S02]  /*94f0*/  FSEL R89, R63, -INF , !P3 ;  /* 0xff8000003f597808 */ /* 0x000fe40005800000 */
[CC--:B------:R-:W-:Y:S02]  /*9500*/  ISETP.GE.AND P3, PT, R3.reuse, R203.reuse, PT ;  /* 0x000000cb0300720c */ /* 0x0c0fe40003f66270 */
[----:B------:R-:W-:Y:S02]  /*9510*/  ISETP.GE.AND P2, PT, R2, R203, PT ;  /* 0x000000cb0200720c */ /* 0x000fe40003f46270 */
[----:B------:R-:W-:-:S02]  /*9520*/  ISETP.LT.OR P3, PT, R3, R198, P3 ;  /* 0x000000c60300720c */ /* 0x000fc40001f61670 */
[----:B------:R-:W-:Y:S02]  /*9530*/  ISETP.LT.OR P2, PT, R2, R198, P2 ;  /* 0x000000c60200720c */ /* 0x000fe40001741670 */
[----:B------:R-:W-:Y:S02]  /*9540*/  FSEL R88, R62, -INF , !P4 ;  /* 0xff8000003e587808 */ /* 0x000fe40006000000 */
[----:B------:R-:W-:Y:S02]  /*9550*/  FSEL R76, R64, -INF , !P3 ;  /* 0xff800000404c7808 */ /* 0x000fe40005800000 */
[----:B------:R-:W-:Y:S02]  /*9560*/  FSEL R79, R65, -INF , !P2 ;  /* 0xff800000414f7808 */ /* 0x000fe40005000000 */
[----:B------:R-:W-:Y:S02]  /*9570*/  FSEL R219, R51, -INF , !P0 ;  /* 0xff80000033db7808 */ /* 0x000fe40004000000 */
[----:B------:R-:W-:Y:S01]  /*9580*/  FSEL R77, R60, -INF , !P6 ;  /* 0xff8000003c4d7808 */ /* 0x000fe20007000000 */
[----:B------:R-:W-:Y:S01]  /*9590*/  HMMA.16816.F32.BF16 R48, R12, R32, RZ ;  /* 0x000000200c30723c */ /* 0x000fe200000418ff */
[----:B------:R-:W-:-:S02]  /*95a0*/  ISETP.GE.AND P4, PT, R2, R202, PT ;  /* 0x000000ca0200720c */ /* 0x000fc40003f86270 */
[CC--:B------:R-:W-:Y:S02]  /*95b0*/  ISETP.GE.AND P3, PT, R2.reuse, R201.reuse, PT ;  /* 0x000000c90200720c */ /* 0x0c0fe40003f66270 */
[C---:B------:R-:W-:Y:S01]  /*95c0*/  ISETP.GE.AND P2, PT, R2.reuse, R200, PT ;  /* 0x000000c80200720c */ /* 0x040fe20003f46270 */
[----:B------:R-:W-:Y:S01]  /*95d0*/  HMMA.16816.F32.BF16 R32, R16, R34, RZ ;  /* 0x000000221020723c */ /* 0x000fe200000418ff */
[C---:B------:R-:W-:Y:S02]  /*95e0*/  ISETP.GE.AND P6, PT, R3.reuse, R202, PT ;  /* 0x000000ca0300720c */ /* 0x040fe40003fc6270 */
[----:B------:R-:W-:Y:S02]  /*95f0*/  ISETP.GE.AND P0, PT, R3, R201, PT ;  /* 0x000000c90300720c */ /* 0x000fe40003f06270 */
[C---:B------:R-:W-:Y:S02]  /*9600*/  ISETP.LT.OR P4, PT, R2.reuse, R197, P4 ;  /* 0x000000c50200720c */ /* 0x040fe40002781670 */
[----:B------:R-:W-:-:S02]  /*9610*/  ISETP.LT.OR P3, PT, R2, R199, P3 ;  /* 0x000000c70200720c */ /* 0x000fc40001f61670 */
[----:B------:R-:W-:Y:S01]  /*9620*/  ISETP.LT.OR P2, PT, R2, R196, P2 ;  /* 0x000000c40200720c */ /* 0x000fe20001741670 */
[----:B------:R-:W-:Y:S01]  /*9630*/  VIADD R2, R0, 0x48 ;  /* 0x0000004800027836 */ /* 0x000fe20000000000 */
[C---:B------:R-:W-:Y:S02]  /*9640*/  ISETP.LT.OR P6, PT, R3.reuse, R197, P6 ;  /* 0x000000c50300720c */ /* 0x040fe400037c1670 */
[----:B------:R-:W-:Y:S02]  /*9650*/  ISETP.LT.OR P0, PT, R3, R199, P0 ;  /* 0x000000c70300720c */ /* 0x000fe40000701670 */
[----:B------:R-:W-:Y:S02]  /*9660*/  FSEL R86, R66, -INF , !P6 ;  /* 0xff80000042567808 */ /* 0x000fe40007000000 */
[----:B------:R-:W-:Y:S01]  /*9670*/  FSEL R87, R67, -INF , !P4 ;  /* 0xff80000043577808 */ /* 0x000fe20006000000 */
[----:B--2---:R-:W-:Y:S01]  /*9680*/  HMMA.16816.F32.BF16 R72, R4, R28, R48 ;  /* 0x0000001c0448723c */ /* 0x004fe20000041830 */
[----:B------:R-:W-:-:S02]  /*9690*/  FSEL R110, R68, -INF , !P0 ;  /* 0xff800000446e7808 */ /* 0x000fc40004000000 */
[----:B------:R-:W-:Y:S02]  /*96a0*/  FSEL R125, R69, -INF , !P3 ;  /* 0xff800000457d7808 */ /* 0x000fe40005800000 */
[C---:B------:R-:W-:Y:S01]  /*96b0*/  ISETP.GE.AND P6, PT, R2.reuse, R203, PT ;  /* 0x000000cb0200720c */ /* 0x040fe20003fc6270 */
[----:B------:R-:W-:Y:S01]  /*96c0*/  HMMA.16816.F32.BF16 R32, R8, R30, R32 ;  /* 0x0000001e0820723c */ /* 0x000fe20000041820 */
[C---:B------:R-:W-:Y:S02]  /*96d0*/  ISETP.GE.AND P4, PT, R2.reuse, R202, PT ;  /* 0x000000ca0200720c */ /* 0x040fe40003f86270 */
[C---:B------:R-:W-:Y:S02]  /*96e0*/  ISETP.GE.AND P0, PT, R2.reuse, R201, PT ;  /* 0x000000c90200720c */ /* 0x040fe40003f06270 */
[C---:B------:R-:W-:Y:S01]  /*96f0*/  ISETP.GE.AND P3, PT, R2.reuse, R200, PT ;  /* 0x000000c80200720c */ /* 0x040fe20003f66270 */
[----:B-1----:R-:W-:Y:S01]  /*9700*/  HMMA.16816.F32.BF16 R48, R12, R44, RZ ;  /* 0x0000002c0c30723c */ /* 0x002fe200000418ff */
        /* <DEDUP_REMOVED lines=8> */
[C---:B------:R-:W-:Y:S01]  /*9790*/  ISETP.GE.AND P2, PT, R2.reuse, R201, PT ;  /* 0x000000c90200720c */ /* 0x040fe20003f46270 */
[----:B------:R-:W-:Y:S01]  /*97a0*/  HMMA.16816.F32.BF16 R60, R8, R28, R52 ;  /* 0x0000001c083c723c */ /* 0x000fe20000041834 */
[CC--:B------:R-:W-:Y:S02]  /*97b0*/  ISETP.GE.AND P0, PT, R2.reuse, R200.reuse, PT ;  /* 0x000000c80200720c */ /* 0x0c0fe40003f06270 */
[C---:B------:R-:W-:Y:S02]  /*97c0*/  ISETP.GE.AND P5, PT, R3.reuse, R200, PT ;  /* 0x000000c80300720c */ /* 0x040fe40003fa6270 */
[C---:B------:R-:W-:Y:S01]  /*97d0*/  ISETP.LT.OR P2, PT, R2.reuse, R199, P2 ;  /* 0x000000c70200720c */ /* 0x040fe20001741670 */
[----:B------:R-:W-:Y:S01]  /*97e0*/  HMMA.16816.F32.BF16 R52, R16, R44, RZ ;  /* 0x0000002c1034723c */ /* 0x000fe200000418ff */
[-C--:B------:R-:W-:Y:S02]  /*97f0*/  ISETP.LT.OR P0, PT, R2, R196.reuse, P0 ;  /* 0x000000c40200720c */ /* 0x080fe40000701670 */
[----:B------:R-:W-:Y:S01]  /*9800*/  ISETP.LT.OR P5, PT, R3, R196, P5 ;  /* 0x000000c40300720c */ /* 0x000fe20002fa1670 */
[----:B------:R-:W-:Y:S01]  /*9810*/  VIADD R3, R0, 0x50 ;  /* 0x0000005000037836 */ /* 0x000fe20000000000 */
[----:B------:R-:W-:-:S02]  /*9820*/  FSEL R221, R26, -INF , !P3 ;  /* 0xff8000001add7808 */ /* 0x000fc40005800000 */
[----:B------:R-:W-:Y:S02]  /*9830*/  FSEL R128, R25, -INF , !P2 ;  /* 0xff80000019807808 */ /* 0x000fe40005000000 */
[----:B------:R-:W-:Y:S02]  /*9840*/  FSEL R223, R27, -INF , !P0 ;  /* 0xff8000001bdf7808 */ /* 0x000fe40004000000 */
[----:B------:R-:W-:Y:S01]  /*9850*/  FSEL R216, R70, -INF , !P5 ;  /* 0xff80000046d87808 */ /* 0x000fe20006800000 */
[----:B------:R-:W1:Y:S01]  /*9860*/  LDSM.16.M88.4 R24, [R190] ;  /* 0x00000000be18783b */ /* 0x000e620000000200 */
[C---:B------:R-:W-:Y:S02]  /*9870*/  ISETP.GE.AND P5, PT, R2.reuse, R203, PT ;  /* 0x000000cb0200720c */ /* 0x040fe40003fa6270 */
[C---:B------:R-:W-:Y:S02]  /*9880*/  ISETP.GE.AND P3, PT, R2.reuse, R202, PT ;  /* 0x000000ca0200720c */ /* 0x040fe40003f66270 */
[----:B------:R-:W-:-:S02]  /*9890*/  ISETP.LT.OR P5, PT, R2, R198, P5 ;  /* 0x000000c60200720c */ /* 0x000fc40002fa1670 */
[----:B------:R-:W-:Y:S01]  /*98a0*/  ISETP.LT.OR P3, PT, R2, R197, P3 ;  /* 0x000000c50200720c */ /* 0x000fe20001f61670 */
[----:B------:R-:W-:Y:S01]  /*98b0*/  VIADD R2, R0, 0x51 ;  /* 0x0000005100027836 */ /* 0x000fe20000000000 */
[----:B------:R-:W-:Y:S02]  /*98c0*/  FSEL R69, R56, -INF , !P6 ;  /* 0xff80000038457808 */ /* 0x000fe40007000000 */
[----:B------:R-:W-:Y:S02]  /*98d0*/  FSEL R83, R58, -INF , !P4 ;  /* 0xff8000003a537808 */ /* 0x000fe40006000000 */
[----:B------:R-:W-:Y:S02]  /*98e0*/  FSEL R68, R57, -INF , !P5 ;  /* 0xff80000039447808 */ /* 0x000fe40006800000 */
[----:B------:R-:W-:Y:S02]  /*98f0*/  FSEL R85, R59, -INF , !P3 ;  /* 0xff8000003b557808 */ /* 0x000fe40005800000 */
[----:B------:R-:W-:Y:S01]  /*9900*/  HMMA.16816.F32.BF16 R56, R4, R30, R20 ;  /* 0x0000001e0438723c */ /* 0x000fe20000041814 */
[----:B------:R-:W2:Y:S01]  /*9910*/  LDSM.16.M88.4 R28, [R135+0x3c00] ;  /* 0x003c0000871c783b */ /* 0x000ea20000000200 */
[----:B------:R-:W-:-:S02]  /*9920*/  ISETP.GE.AND P3, PT, R3, R203, PT ;  /* 0x000000cb0300720c */ /* 0x000fc40003f66270 */
[----:B------:R-:W-:Y:S01]  /*9930*/  ISETP.GE.AND P5, PT, R2, R203, PT ;  /* 0x000000cb0200720c */ /* 0x000fe20003fa6270 */
[----:B------:R-:W3:Y:S01]  /*9940*/  LDSM.16.M88.4 R20, [R189] ;  /* 0x00000000bd14783b */ /* 0x000ee20000000200 */
[----:B------:R-:W-:Y:S01]  /*9950*/  ISETP.LT.OR P3, PT, R3, R198, P3 ;  /* 0x000000c60300720c */ /* 0x000fe20001f61670 */
[----:B------:R-:W-:-:S04]  /*9960*/  DEPBAR.LE SB0, 0x0 ;  /* 0x000080000000791a */ /* 0x000fc80000000000 */
[----:B------:R-:W-:Y:S01]  /*9970*/  BAR.SYNC.DEFER_BLOCKING 0x0 ;  /* 0x0000000000007b1d */ /* 0x000fe20000010000 */
[----:B------:R-:W-:Y:S02]  /*9980*/  ISETP.LT.OR P5, PT, R2, R198, P5 ;  /* 0x000000c60200720c */ /* 0x000fe40002fa1670 */
[----:B------:R-:W-:Y:S02]  /*9990*/  FSEL R43, R60, -INF , !P3 ;  /* 0xff8000003c2b7808 */ /* 0x000fe40005800000 */
[----:B------:R-:W-:Y:S02]  /*99a0*/  FSEL R42, R61, -INF , !P5 ;  /* 0xff8000003d2a7808 */ /* 0x000fe40006800000 */
[C---:B------:R-:W-:Y:S02]  /*99b0*/  ISETP.GE.AND P0, PT, R2.reuse, R202, PT ;  /* 0x000000ca0200720c */ /* 0x040fe40003f06270 */
[C---:B------:R-:W-:Y:S02]  /*99c0*/  ISETP.GE.AND P3, PT, R2.reuse, R201, PT ;  /* 0x000000c90200720c */ /* 0x040fe40003f66270 */
[----:B------:R-:W-:Y:S01]  /*99d0*/  ISETP.GE.AND P5, PT, R2, R200, PT ;  /* 0x000000c80200720c */ /* 0x000fe20003fa6270 */
[----:B-1----:R-:W-:Y:S01]  /*99e0*/  HMMA.16816.F32.BF16 R64, R4, R24, R48 ;  /* 0x000000180440723c */ /* 0x002fe20000041830 */
        /* <DEDUP_REMOVED lines=10> */
[----:B--2---:R-:W-:Y:S01]  /*9a90*/  HMMA.16816.F32.BF16 R48, R16, R28, RZ ;  /* 0x0000001c1030723c */ /* 0x004fe200000418ff */
[----:B------:R-:W-:Y:S02]  /*9aa0*/  FSEL R130, R72, -INF , !P4 ;  /* 0xff80000048827808 */ /* 0x000fe40006000000 */
[----:B------:R-:W-:Y:S02]  /*9ab0*/  FSEL R134, R73, -INF , !P3 ;  /* 0xff80000049867808 */ /* 0x000fe40005800000 */
[C---:B------:R-:W-:Y:S01]  /*9ac0*/  ISETP.GE.AND P2, PT, R2.reuse, R203, PT ;  /* 0x000000cb0200720c */ /* 0x040fe20003f46270 */
[----:B------:R-:W-:Y:S01]  /*9ad0*/  HMMA.16816.F32.BF16 R60, R8, R24, R52 ;  /* 0x00000018083c723c */ /* 0x000fe20000041834 */
[----:B------:R-:W-:-:S02]  /*9ae0*/  ISETP.GE.AND P0, PT, R2, R202, PT ;  /* 0x000000ca0200720c */ /* 0x000fc40003f06270 */
[C---:B------:R-:W-:Y:S02]  /*9af0*/  ISETP.GE.AND P4, PT, R2.reuse, R201, PT ;  /* 0x000000c90200720c */ /* 0x040fe40003f86270 */
[CC--:B------:R-:W-:Y:S01]  /*9b00*/  ISETP.GE.AND P3, PT, R2.reuse, R200.reuse, PT ;  /* 0x000000c80200720c */ /* 0x0c0fe20003f66270 */
[-C--:B------:R-:W-:Y:S01]  /*9b10*/  HMMA.16816.F32.BF16 R52, R16, R46.reuse, RZ ;  /* 0x0000002e1034723c */ /* 0x080fe200000418ff */
[----:B------:R-:W-:Y:S02]  /*9b20*/  ISETP.GE.AND P6, PT, R3, R200, PT ;  /* 0x000000c80300720c */ /* 0x000fe40003fc6270 */
[C---:B------:R-:W-:Y:S02]  /*9b30*/  ISETP.LT.OR P2, PT, R2.reuse, R198, P2 ;  /* 0x000000c60200720c */ /* 0x040fe40001741670 */
[C---:B------:R-:W-:Y:S01]  /*9b40*/  ISETP.LT.OR P0, PT, R2.reuse, R197, P0 ;  /* 0x000000c50200720c */ /* 0x040fe20000701670 */
[----:B------:R-:W-:Y:S01]  /*9b50*/  HMMA.16816.F32.BF16 R44, R12, R46, RZ ;  /* 0x0000002e0c2c723c */ /* 0x000fe200000418ff */
[----:B------:R-:W-:-:S02]  /*9b60*/  ISETP.LT.OR P4, PT, R2, R199, P4 ;  /* 0x000000c70200720c */ /* 0x000fc40002781670 */
[-C--:B------:R-:W-:Y:S01]  /*9b70*/  ISETP.LT.OR P3, PT, R2, R196.reuse, P3 ;  /* 0x000000c40200720c */ /* 0x080fe20001f61670 */
[C---:B------:R-:W-:Y:S01]  /*9b80*/  VIADD R2, R0.reuse, 0x59 ;  /* 0x0000005900027836 */ /* 0x040fe20000000000 */
[----:B------:R-:W-:Y:S01]  /*9b90*/  ISETP.LT.OR P6, PT, R3, R196, P6 ;  /* 0x000000c40300720c */ /* 0x000fe200037c1670 */
[----:B------:R-:W-:Y:S01]  /*9ba0*/  VIADD R3, R0, 0x60 ;  /* 0x0000006000037836 */ /* 0x000fe20000000000 */
[----:B------:R-:W-:Y:S01]  /*9bb0*/  FSEL R222, R75, -INF , !P5 ;  /* 0xff8000004bde7808 */ /* 0x000fe20006800000 */
[----:B---3--:R-:W-:Y:S01]  /*9bc0*/  HMMA.16816.F32.BF16 R48, R8, R20, R48 ;  /* 0x000000140830723c */ /* 0x008fe20000041830 */
[----:B------:R-:W-:Y:S02]  /*9bd0*/  FSEL R220, R74, -INF , !P6 ;  /* 0xff8000004adc7808 */ /* 0x000fe40007000000 */
[C---:B------:R-:W-:Y:S02]  /*9be0*/  ISETP.GE.AND P5, PT, R2.reuse, R203, PT ;  /* 0x000000cb0200720c */ /* 0x040fe40003fa6270 */
[C---:B------:R-:W-:Y:S01]  /*9bf0*/  ISETP.GE.AND P6, PT, R2.reuse, R202, PT ;  /* 0x000000ca0200720c */ /* 0x040fe20003fc6270 */
[----:B------:R-:W-:Y:S01]  /*9c00*/  HMMA.16816.F32.BF16 R16, R16, R30, RZ ;  /* 0x0000001e1010723c */ /* 0x000fe200000418ff */
[----:B------:R-:W-:-:S02]  /*9c10*/  ISETP.LT.OR P5, PT, R2, R198, P5 ;  /* 0x000000c60200720c */ /* 0x000fc40002fa1670 */
[----:B------:R-:W-:Y:S02]  /*9c20*/  ISETP.LT.OR P6, PT, R2, R197, P6 ;  /* 0x000000c50200720c */ /* 0x000fe400037c1670 */
[----:B------:R-:W-:Y:S01]  /*9c30*/  FSEL R131, R56, -INF , !P4 ;  /* 0xff80000038837808 */ /* 0x000fe20006000000 */
[-C--:B------:R-:W-:Y:S01]  /*9c40*/  HMMA.16816.F32.BF16 R52, R8, R26.reuse, R52 ;  /* 0x0000001a0834723c */ /* 0x080fe20000041834 */
[----:B------:R-:W-:Y:S02]  /*9c50*/  FSEL R225, R58, -INF , !P3 ;  /* 0xff8000003ae17808 */ /* 0x000fe40005800000 */
[----:B------:R-:W-:Y:S02]  /*9c60*/  FSEL R37, R32, -INF , !P2 ;  /* 0xff80000020257808 */ /* 0x000fe40005000000 */
[----:B------:R-:W-:Y:S01]  /*9c70*/  FSEL R58, R34, -INF , !P0 ;  /* 0xff800000223a7808 */ /* 0x000fe20004000000 */
[----:B------:R-:W-:Y:S01]  /*9c80*/  HMMA.16816.F32.BF16 R24, R4, R26, R44 ;  /* 0x0000001a0418723c */ /* 0x000fe2000004182c */
[----:B------:R-:W-:-:S02]  /*9c90*/  FSEL R36, R33, -INF , !P5 ;  /* 0xff80000021247808 */ /* 0x000fc40006800000 */
[----:B------:R-:W-:Y:S02]  /*9ca0*/  FSEL R56, R35, -INF , !P6 ;  /* 0xff80000023387808 */ /* 0x000fe40007000000 */
[C---:B------:R-:W-:Y:S01]  /*9cb0*/  ISETP.GE.AND P4, PT, R2.reuse, R201, PT ;  /* 0x000000c90200720c */ /* 0x040fe20003f86270 */
[C---:B------:R-:W-:Y:S01]  /*9cc0*/  HMMA.16816.F32.BF16 R32, R12.reuse, R28, RZ ;  /* 0x0000001c0c20723c */ /* 0x040fe200000418ff */
[C---:B------:R-:W-:Y:S02]  /*9cd0*/  ISETP.GE.AND P3, PT, R2.reuse, R200, PT ;  /* 0x000000c80200720c */ /* 0x040fe40003f66270 */
[C---:B------:R-:W-:Y:S02]  /*9ce0*/  ISETP.GE.AND P2, PT, R3.reuse, R203, PT ;  /* 0x000000cb0300720c */ /* 0x040fe40003f46270 */
[----:B------:R-:W-:Y:S01]  /*9cf0*/  ISETP.GE.AND P0, PT, R3, R202, PT ;  /* 0x000000ca0300720c */ /* 0x000fe20003f06270 */
[----:B------:R-:W-:Y:S01]  /*9d00*/  HMMA.16816.F32.BF16 R12, R12, R30, RZ ;  /* 0x0000001e0c0c723c */ /* 0x000fe200000418ff */
[----:B------:R-:W-:-:S02]  /*9d10*/  ISETP.LT.OR P4, PT, R2, R199, P4 ;  /* 0x000000c70200720c */ /* 0x000fc40002781670 */
[----:B------:R-:W-:Y:S01]  /*9d20*/  ISETP.LT.OR P3, PT, R2, R196, P3 ;  /* 0x000000c40200720c */ /* 0x000fe20001f61670 */
[----:B------:R-:W-:Y:S01]  /*9d30*/  VIADD R2, R0, 0x61 ;  /* 0x0000006100027836 */ /* 0x000fe20000000000 */
[C---:B------:R-:W-:Y:S01]  /*9d40*/  ISETP.LT.OR P2, PT, R3.reuse, R198, P2 ;  /* 0x000000c60300720c */ /* 0x040fe20001741670 */
[----:B------:R-:W-:Y:S01]  /*9d50*/  HMMA.16816.F32.BF16 R8, R8, R22, R16 ;  /* 0x000000160808723c */ /* 0x000fe20000041810 */
[----:B------:R-:W-:Y:S02]  /*9d60*/  ISETP.LT.OR P0, PT, R3, R197, P0 ;  /* 0x000000c50300720c */ /* 0x000fe40000701670 */
[----:B------:R-:W-:Y:S02]  /*9d70*/  FSEL R226, R59, -INF , !P3 ;  /* 0xff8000003be27808 */ /* 0x000fe40005800000 */
[----:B------:R-:W-:Y:S02]  /*9d80*/  FSEL R60, R60, -INF , !P2 ;  /* 0xff8000003c3c7808 */ /* 0x000fe40005000000 */
[----:B------:R-:W-:-:S02]  /*9d90*/  FSEL R62, R62, -INF , !P0 ;  /* 0xff8000003e3e7808 */ /* 0x000fc40004000000 */
[----:B------:R-:W-:Y:S02]  /*9da0*/  FSEL R174, R57, -INF , !P4 ;  /* 0xff80000039ae7808 */ /* 0x000fe40006000000 */
[C---:B------:R-:W-:Y:S01]  /*9db0*/  ISETP.GE.AND P6, PT, R2.reuse, R203, PT ;  /* 0x000000cb0200720c */ /* 0x040fe20003fc6270 */
[C---:B------:R-:W-:Y:S01]  /*9dc0*/  HMMA.16816.F32.BF16 R32, R4.reuse, R20, R32 ;  /* 0x000000140420723c */ /* 0x040fe20000041820 */
[C---:B------:R-:W-:Y:S02]  /*9dd0*/  ISETP.GE.AND P3, PT, R2.reuse, R202, PT ;  /* 0x000000ca0200720c */ /* 0x040fe40003f66270 */
[CC--:B------:R-:W-:Y:S02]  /*9de0*/  ISETP.GE.AND P2, PT, R2.reuse, R201.reuse, PT ;  /* 0x000000c90200720c */ /* 0x0c0fe40003f46270 */
[-C--:B------:R-:W-:Y:S01]  /*9df0*/  ISETP.GE.AND P0, PT, R2, R200.reuse, PT ;  /* 0x000000c80200720c */ /* 0x080fe20003f06270 */
[----:B------:R-:W-:Y:S01]  /*9e00*/  HMMA.16816.F32.BF16 R4, R4, R22, R12 ;  /* 0x000000160404723c */ /* 0x000fe2000004180c */
[C---:B------:R-:W-:Y:S01]  /*9e10*/  ISETP.GE.AND P5, PT, R3.reuse, R201, PT ;  /* 0x000000c90300720c */ /* 0x040fe20003fa6270 */
[----:B------:R-:W-:Y:S01]  /*9e20*/  VIADD R20, R0, 0x69 ;  /* 0x0000006900147836 */ /* 0x000fe20000000000 */
[----:B------:R-:W-:-:S02]  /*9e30*/  ISETP.GE.AND P4, PT, R3, R200, PT ;  /* 0x000000c80300720c */ /* 0x000fc40003f86270 */
[C---:B------:R-:W-:Y:S02]  /*9e40*/  ISETP.LT.OR P6, PT, R2.reuse, R198, P6 ;  /* 0x000000c60200720c */ /* 0x040fe400037c1670 */
[C---:B------:R-:W-:Y:S02]  /*9e50*/  ISETP.LT.OR P3, PT, R2.reuse, R197, P3 ;  /* 0x000000c50200720c */ /* 0x040fe40001f61670 */
[CC--:B------:R-:W-:Y:S02]  /*9e60*/  ISETP.LT.OR P2, PT, R2.reuse, R199.reuse, P2 ;  /* 0x000000c70200720c */ /* 0x0c0fe40001741670 */
[-C--:B------:R-:W-:Y:S01]  /*9e70*/  ISETP.LT.OR P0, PT, R2, R196.reuse, P0 ;  /* 0x000000c40200720c */ /* 0x080fe20000701670 */
[C---:B------:R-:W-:Y:S01]  /*9e80*/  VIADD R2, R0.reuse, 0x68 ;  /* 0x0000006800027836 */ /* 0x040fe20000000000 */
[C---:B------:R-:W-:Y:S02]  /*9e90*/  ISETP.LT.OR P5, PT, R3.reuse, R199, P5 ;  /* 0x000000c70300720c */ /* 0x040fe40002fa1670 */
[----:B------:R-:W-:Y:S01]  /*9ea0*/  ISETP.LT.OR P4, PT, R3, R196, P4 ;  /* 0x000000c40300720c */ /* 0x000fe20002781670 */
[----:B------:R-:W-:Y:S01]  /*9eb0*/  VIADD R3, R0, 0x70 ;  /* 0x0000007000037836 */ /* 0x000fe20000000000 */
[----:B------:R-:W-:-:S02]  /*9ec0*/  FSEL R61, R61, -INF , !P6 ;  /* 0xff8000003d3d7808 */ /* 0x000fc40007000000 */
[----:B------:R-:W-:Y:S02]  /*9ed0*/  FSEL R63, R63, -INF , !P3 ;  /* 0xff8000003f3f7808 */ /* 0x000fe40005800000 */
[----:B------:R-:W-:Y:S02]  /*9ee0*/  FSEL R59, R64, -INF , !P5 ;  /* 0xff800000403b7808 */ /* 0x000fe40006800000 */
[----:B------:R-:W-:Y:S02]  /*9ef0*/  FSEL R230, R66, -INF , !P4 ;  /* 0xff80000042e67808 */ /* 0x000fe40006000000 */
[C---:B------:R-:W-:Y:S02]  /*9f00*/  ISETP.GE.AND P3, PT, R2.reuse, R203, PT ;  /* 0x000000cb0200720c */ /* 0x040fe40003f66270 */
[C---:B------:R-:W-:Y:S02]  /*9f10*/  ISETP.GE.AND P6, PT, R2.reuse, R202, PT ;  /* 0x000000ca0200720c */ /* 0x040fe40003fc6270 */
[----:B------:R-:W-:-:S02]  /*9f20*/  ISETP.GE.AND P5, PT, R2, R201, PT ;  /* 0x000000c90200720c */ /* 0x000fc40003fa6270 */
[-C--:B------:R-:W-:Y:S02]  /*9f30*/  ISETP.GE.AND P4, PT, R2, R200.reuse, PT ;  /* 0x000000c80200720c */ /* 0x080fe40003f86270 */
[----:B------:R-:W-:Y:S02]  /*9f40*/  FSEL R57, R65, -INF , !P2 ;  /* 0xff80000041397808 */ /* 0x000fe40005000000 */
[----:B------:R-:W-:Y:S02]  /*9f50*/  FSEL R228, R67, -INF , !P0 ;  /* 0xff80000043e47808 */ /* 0x000fe40004000000 */
[C---:B------:R-:W-:Y:S02]  /*9f60*/  ISETP.GE.AND P2, PT, R20.reuse, R201, PT ;  /* 0x000000c91400720c */ /* 0x040fe40003f46270 */
[----:B------:R-:W-:Y:S02]  /*9f70*/  ISETP.GE.AND P0, PT, R20, R200, PT ;  /* 0x000000c81400720c */ /* 0x000fe40003f06270 */
[----:B------:R-:W-:-:S02]  /*9f80*/  ISETP.LT.OR P3, PT, R2, R198, P3 ;  /* 0x000000c60200720c */ /* 0x000fc40001f61670 */
[C---:B------:R-:W-:Y:S02]  /*9f90*/  ISETP.LT.OR P6, PT, R2.reuse, R197, P6 ;  /* 0x000000c50200720c */ /* 0x040fe400037c1670 */
[CC--:B------:R-:W-:Y:S02]  /*9fa0*/  ISETP.LT.OR P5, PT, R2.reuse, R199.reuse, P5 ;  /* 0x000000c70200720c */ /* 0x0c0fe40002fa1670 */
[-C--:B------:R-:W-:Y:S01]  /*9fb0*/  ISETP.LT.OR P4, PT, R2, R196.reuse, P4 ;  /* 0x000000c40200720c */ /* 0x080fe20002781670 */
[----:B------:R-:W-:Y:S01]  /*9fc0*/  VIADD R2, R0, 0x71 ;  /* 0x0000007100027836 */ /* 0x000fe20000000000 */
[C---:B------:R-:W-:Y:S02]  /*9fd0*/  ISETP.LT.OR P2, PT, R20.reuse, R199, P2 ;  /* 0x000000c71400720c */ /* 0x040fe40001741670 */
[----:B------:R-:W-:Y:S02]  /*9fe0*/  ISETP.LT.OR P0, PT, R20, R196, P0 ;  /* 0x000000c41400720c */ /* 0x000fe40000701670 */
[----:B------:R-:W-:-:S02]  /*9ff0*/  FSEL R233, R26, -INF , !P4 ;  /* 0xff8000001ae97808 */ /* 0x000fc40006000000 */
[----:B------:R-:W-:Y:S02]  /*a000*/  FSEL R182, R25, -INF , !P2 ;  /* 0xff80000019b67808 */ /* 0x000fe40005000000 */
[----:B------:R-:W-:Y:S02]  /*a010*/  FSEL R231, R27, -INF , !P0 ;  /* 0xff8000001be77808 */ /* 0x000fe40004000000 */
[C---:B------:R-:W-:Y:S02]  /*a020*/  ISETP.GE.AND P4, PT, R3.reuse, R201, PT ;  /* 0x000000c90300720c */ /* 0x040fe40003f86270 */
[C---:B------:R-:W-:Y:S02]  /*a030*/  ISETP.GE.AND P2, PT, R3.reuse, R200, PT ;  /* 0x000000c80300720c */ /* 0x040fe40003f46270 */
[----:B------:R-:W-:Y:S02]  /*a040*/  ISETP.GE.AND P0, PT, R2, R203, PT ;  /* 0x000000cb0200720c */ /* 0x000fe40003f06270 */
[----:B------:R-:W-:-:S02]  /*a050*/  ISETP.LT.OR P4, PT, R3, R199, P4 ;  /* 0x000000c70300720c */ /* 0x000fc40002781670 */
[----:B------:R-:W-:Y:S02]  /*a060*/  ISETP.LT.OR P2, PT, R3, R196, P2 ;  /* 0x000000c40300720c */ /* 0x000fe40001741670 */
[----:B------:R-:W-:Y:S02]  /*a070*/  ISETP.LT.OR P0, PT, R2, R198, P0 ;  /* 0x000000c60200720c */ /* 0x000fe40000701670 */
        /* <DEDUP_REMOVED lines=8> */
[----:B------:R-:W-:Y:S02]  /*a100*/  ISETP.LT.OR P3, PT, R3, R198, P3 ;  /* 0x000000c60300720c */ /* 0x000fe40001f61670 */
[----:B------:R-:W-:-:S02]  /*a110*/  ISETP.LT.OR P4, PT, R2, R197, P4 ;  /* 0x000000c50200720c */ /* 0x000fc40002781670 */
[C---:B------:R-:W-:Y:S02]  /*a120*/  ISETP.LT.OR P2, PT, R2.reuse, R199, P2 ;  /* 0x000000c70200720c */ /* 0x040fe40001741670 */
[----:B------:R-:W-:Y:S01]  /*a130*/  ISETP.LT.OR P0, PT, R2, R196, P0 ;  /* 0x000000c40200720c */ /* 0x000fe20000701670 */
[----:B------:R-:W-:Y:S01]  /*a140*/  VIADD R2, R0, 0x78 ;  /* 0x0000007800027836 */ /* 0x000fe20000000000 */
[----:B------:R-:W-:Y:S01]  /*a150*/  FSEL R178, R24, -INF , !P5 ;  /* 0xff80000018b27808 */ /* 0x000fe20006800000 */
[----:B------:R-:W-:Y:S01]  /*a160*/  VIADD R0, R0, 0x79 ;  /* 0x0000007900007836 */ /* 0x000fe20000000000 */
[----:B------:R-:W-:Y:S02]  /*a170*/  FSEL R48, R48, -INF , !P3 ;  /* 0xff80000030307808 */ /* 0x000fe40005800000 */
[----:B------:R-:W-:Y:S02]  /*a180*/  ISETP.GE.AND P5, PT, R3, R202, PT ;  /* 0x000000ca0300720c */ /* 0x000fe40003fa6270 */
[----:B------:R-:W-:-:S02]  /*a190*/  ISETP.GE.AND P3, PT, R20, R203, PT ;  /* 0x000000cb1400720c */ /* 0x000fc40003f66270 */
[----:B------:R-:W-:Y:S02]  /*a1a0*/  FSEL R224, R35, -INF , !P0 ;  /* 0xff80000023e07808 */ /* 0x000fe40004000000 */
[----:B------:R-:W-:Y:S02]  /*a1b0*/  ISETP.GE.AND P0, PT, R0, R201, PT ;  /* 0x000000c90000720c */ /* 0x000fe40003f06270 */
[----:B------:R-:W-:Y:S02]  /*a1c0*/  ISETP.LT.OR P5, PT, R3, R197, P5 ;  /* 0x000000c50300720c */ /* 0x000fe40002fa1670 */
[----:B------:R-:W-:Y:S02]  /*a1d0*/  ISETP.LT.OR P3, PT, R20, R198, P3 ;  /* 0x000000c61400720c */ /* 0x000fe40001f61670 */
[----:B------:R-:W-:Y:S02]  /*a1e0*/  ISETP.LT.OR P0, PT, R0, R199, P0 ;  /* 0x000000c70000720c */ /* 0x000fe40000701670 */
[----:B------:R-:W-:-:S02]  /*a1f0*/  FSEL R50, R50, -INF , !P5 ;  /* 0xff80000032327808 */ /* 0x000fc40006800000 */
[----:B------:R-:W-:Y:S02]  /*a200*/  FSEL R53, R53, -INF , !P3 ;  /* 0xff80000035357808 */ /* 0x000fe40005800000 */
[----:B------:R-:W-:Y:S02]  /*a210*/  FSEL R207, R33, -INF , !P2 ;  /* 0xff80000021cf7808 */ /* 0x000fe40005000000 */
[----:B------:R-:W-:Y:S02]  /*a220*/  ISETP.GE.AND P5, PT, R20, R202, PT ;  /* 0x000000ca1400720c */ /* 0x000fe40003fa6270 */
[C---:B------:R-:W-:Y:S02]  /*a230*/  ISETP.GE.AND P3, PT, R2.reuse, R201, PT ;  /* 0x000000c90200720c */ /* 0x040fe40003f66270 */
[----:B------:R-:W-:Y:S02]  /*a240*/  ISETP.GE.AND P2, PT, R2, R200, PT ;  /* 0x000000c80200720c */ /* 0x000fe40003f46270 */
[----:B------:R-:W-:-:S02]  /*a250*/  FSEL R206, R5, -INF , !P0 ;  /* 0xff80000005ce7808 */ /* 0x000fc40004000000 */
[----:B------:R-:W-:Y:S02]  /*a260*/  PLOP3.LUT P0, PT, PT, PT, UP0, 0x80, 0x0 ;  /* 0x000000000000781c */ /* 0x000fe40003f0f008 */
[----:B------:R-:W-:Y:S02]  /*a270*/  ISETP.LT.OR P5, PT, R20, R197, P5 ;  /* 0x000000c51400720c */ /* 0x000fe40002fa1670 */
[C---:B------:R-:W-:Y:S02]  /*a280*/  ISETP.LT.OR P3, PT, R2.reuse, R199, P3 ;  /* 0x000000c70200720c */ /* 0x040fe40001f61670 */
[----:B------:R-:W-:Y:S02]  /*a290*/  ISETP.LT.OR P2, PT, R2, R196, P2 ;  /* 0x000000c40200720c */ /* 0x000fe40001741670 */
[----:B------:R-:W-:Y:S02]  /*a2a0*/  FSEL R51, R51, -INF , !P4 ;  /* 0xff80000033337808 */ /* 0x000fe40006000000 */
[----:B------:R-:W-:-:S02]  /*a2b0*/  FSEL R54, R54, -INF , !P6 ;  /* 0xff80000036367808 */ /* 0x000fc40007000000 */
[----:B------:R-:W-:Y:S02]  /*a2c0*/  FSEL R55, R55, -INF , !P5 ;  /* 0xff80000037377808 */ /* 0x000fe40006800000 */
[----:B------:R-:W-:Y:S02]  /*a2d0*/  FSEL R183, R4, -INF , !P3 ;  /* 0xff80000004b77808 */ /* 0x000fe40005800000 */
[----:B------:R-:W-:Y:S02]  /*a2e0*/  FSEL R227, R6, -INF , !P2 ;  /* 0xff80000006e37808 */ /* 0x000fe40005000000 */
[CC--:B------:R-:W-:Y:S02]  /*a2f0*/  ISETP.GE.AND P6, PT, R2.reuse, R203.reuse, PT ;  /* 0x000000cb0200720c */ /* 0x0c0fe40003fc6270 */
[----:B------:R-:W-:Y:S02]  /*a300*/  ISETP.GE.AND P4, PT, R2, R202, PT ;  /* 0x000000ca0200720c */ /* 0x000fe40003f86270 */
[----:B------:R-:W-:-:S02]  /*a310*/  ISETP.GE.AND P5, PT, R0, R203, PT ;  /* 0x000000cb0000720c */ /* 0x000fc40003fa6270 */
[C---:B------:R-:W-:Y:S02]  /*a320*/  ISETP.GE.AND P3, PT, R0.reuse, R202, PT ;  /* 0x000000ca0000720c */ /* 0x040fe40003f66270 */
[----:B------:R-:W-:Y:S02]  /*a330*/  ISETP.GE.AND P2, PT, R0, R200, PT ;  /* 0x000000c80000720c */ /* 0x000fe40003f46270 */
[CC--:B------:R-:W-:Y:S02]  /*a340*/  ISETP.LT.OR P6, PT, R2.reuse, R198.reuse, P6 ;  /* 0x000000c60200720c */ /* 0x0c0fe400037c1670 */
[-C--:B------:R-:W-:Y:S02]  /*a350*/  ISETP.LT.OR P4, PT, R2, R197.reuse, P4 ;  /* 0x000000c50200720c */ /* 0x080fe40002781670 */
[C---:B------:R-:W-:Y:S02]  /*a360*/  ISETP.LT.OR P5, PT, R0.reuse, R198, P5 ;  /* 0x000000c60000720c */ /* 0x040fe40002fa1670 */
[----:B------:R-:W-:-:S02]  /*a370*/  ISETP.LT.OR P3, PT, R0, R197, P3 ;  /* 0x000000c50000720c */ /* 0x000fc40001f61670 */
[----:B------:R-:W-:Y:S02]  /*a380*/  ISETP.LT.OR P2, PT, R0, R196, P2 ;  /* 0x000000c40000720c */ /* 0x000fe40001741670 */
[----:B------:R-:W-:Y:S02]  /*a390*/  FSEL R17, R8, -INF , !P6 ;  /* 0xff80000008117808 */ /* 0x000fe40007000000 */
[----:B------:R-:W-:Y:S02]  /*a3a0*/  FSEL R229, R7, -INF , !P2 ;  /* 0xff80000007e57808 */ /* 0x000fe40005000000 */
[----:B------:R-:W-:Y:S02]  /*a3b0*/  FSEL R209, R10, -INF , !P4 ;  /* 0xff8000000ad17808 */ /* 0x000fe40006000000 */
[----:B------:R-:W-:Y:S02]  /*a3c0*/  FSEL R16, R9, -INF , !P5 ;  /* 0xff80000009107808 */ /* 0x000fe40006800000 */
[----:B------:R-:W-:Y:S01]  /*a3d0*/  FSEL R208, R11, -INF , !P3 ;  /* 0xff8000000bd07808 */ /* 0x000fe20005800000 */
[----:B------:R-:W-:Y:S06]  /*a3e0*/  @!P0 BRA `(.L_x_249) ;  /* 0x0000000000f88947 */ /* 0x000fec0003800000 */
[----:B------:R-:W2:Y:S04]  /*a3f0*/  LDL.64 R250, [R1+0x40] ;  /* 0x0000400001fa7983 */ /* 0x000ea80000100a00 */
[----:B------:R-:W3:Y:S01]  /*a400*/  LDL.64 R242, [R1+0x38] ;  /* 0x0000380001f27983 */ /* 0x000ee20000100a00 */
[----:B------:R-:W-:Y:S01]  /*a410*/  UIADD3 UR18, UR18, -0x3, URZ ;  /* 0xfffffffd12127890 */ /* 0x000fe2000fffe03f */
[----:B------:R-:W1:Y:S01]  /*a420*/  @!P1 LDC.64 R8, c[0x0][0x218] ;  /* 0x00008600ff089b82 */ /* 0x000e620000000a00 */
[----:B------:R-:W-:Y:S01]  /*a430*/  IMAD.U32 R5, RZ, RZ, UR10 ;  /* 0x0000000aff057e24 */ /* 0x000fe2000f8e00ff */
[----:B------:R4:W-:Y:S01]  /*a440*/  @P1 STS [R204+0x2000], RZ ;  /* 0x002000ffcc001388 */ /* 0x0009e20000000800 */
[----:B------:R-:W-:Y:S01]  /*a450*/  USHF.R.S32.HI UR4, URZ, 0x1f, UR18 ;  /* 0x0000001f3f047899 */ /* 0x000fe20008011412 */
[----:B------:R-:W-:Y:S01]  /*a460*/  IMAD.U32 R6, RZ, RZ, UR10 ;  /* 0x0000000aff067e24 */ /* 0x000fe2000f8e00ff */
[----:B------:R-:W-:Y:S01]  /*a470*/  UIMAD.WIDE.U32 UR6, UR18, UR10, URZ ;  /* 0x0000000a120672a5 */ /* 0x000fe2000f8e003f */
[----:B------:R-:W-:Y:S01]  /*a480*/  IMAD.U32 R4, RZ, RZ, UR11 ;  /* 0x0000000bff047e24 */ /* 0x000fe2000f8e00ff */
[----:B------:R-:W-:Y:S01]  /*a490*/  UIMAD UR4, UR4, UR10, URZ ;  /* 0x0000000a040472a4 */ /* 0x000fe2000f8e023f */
[----:B------:R-:W5:Y:S01]  /*a4a0*/  @!P1 LDC.64 R12, c[0x0][0x218] ;  /* 0x00008600ff0c9b82 */ /* 0x000f620000000a00 */
[----:B------:R4:W-:Y:S01]  /*a4b0*/  @P1 STS [R204+0x2004], RZ ;  /* 0x002004ffcc001388 */ /* 0x0009e20000000800 */
[----:B------:R-:W-:Y:S01]  /*a4c0*/  BSSY B0, `(.L_x_250) ;  /* 0x000002f000007945 */ /* 0x000fe20003800000 */
[----:B------:R-:W-:Y:S01]  /*a4d0*/  UIMAD UR4, UR18, UR11, UR4 ;  /* 0x0000000b120472a4 */ /* 0x000fe2000f8e0204 */
[----:B------:R-:W-:Y:S01]  /*a4e0*/  IMAD.U32 R2, RZ, RZ, UR6 ;  /* 0x00000006ff027e24 */ /* 0x000fe2000f8e00ff */
[----:B------:R4:W-:Y:S01]  /*a4f0*/  @P1 STS.64 [R204+0x2008], RZ ;  /* 0x002008ffcc001388 */ /* 0x0009e20000000a00 */
[----:B------:R-:W-:Y:S01]  /*a500*/  IMAD.U32 R3, RZ, RZ, UR6 ;  /* 0x00000006ff037e24 */ /* 0x000fe2000f8e00ff */
[----:B------:R-:W-:Y:S01]  /*a510*/  UIADD3 UR4, UR7, UR4, URZ ;  /* 0x0000000407047290 */ /* 0x000fe2000fffe03f */
[----:B------:R-:W4:Y:S05]  /*a520*/  @!P1 LDC.64 R14, c[0x0][0x218] ;  /* 0x00008600ff0e9b82 */ /* 0x000f2a0000000a00 */
[----:B------:R-:W-:Y:S01]  /*a530*/  IMAD.U32 R0, RZ, RZ, UR4 ;  /* 0x00000004ff007e24 */ /* 0x000fe2000f8e00ff */
[----:B--2---:R-:W-:-:S04]  /*a540*/  LEA R2, P0, R2, R250, 0x7 ;  /* 0x000000fa02027211 */ /* 0x004fc800078038ff */
[----:B---3--:R-:W-:Y:S02]  /*a550*/  LEA.HI.X R3, R3, R243, R0, 0x7, P0 ;  /* 0x000000f303037211 */ /* 0x008fe400000f3c00 */
[----:B------:R-:W-:Y:S02]  /*a560*/  @!P1 LEA R5, P2, R5, R2, 0x6 ;  /* 0x0000000205059211 */ /* 0x000fe400078430ff */
[----:B------:R-:W-:Y:S02]  /*a570*/  @!P1 IADD3 R0, P0, R2, UR28, RZ ;  /* 0x0000001c02009c10 */ /* 0x000fe4000ff1e0ff */
[----:B------:R-:W-:Y:S02]  /*a580*/  @!P1 LEA.HI.X R10, R6, R3, R4, 0x6, P2 ;  /* 0x00000003060a9211 */ /* 0x000fe400010f3404 */
[----:B-1----:R-:W-:Y:S02]  /*a590*/  @!P1 LEA R6, P2, R0, R8, 0x1 ;  /* 0x0000000800069211 */ /* 0x002fe400078408ff */
[----:B------:R-:W-:-:S02]  /*a5a0*/  @!P1 IADD3.X R7, R3, UR27, RZ, P0, !PT ;  /* 0x0000001b03079c10 */ /* 0x000fc400087fe4ff */
[----:B-----5:R-:W-:Y:S02]  /*a5b0*/  @!P1 LEA R8, P3, R2, R12, 0x1 ;  /* 0x0000000c02089211 */ /* 0x020fe400078608ff */
[----:B------:R-:W-:Y:S02]  /*a5c0*/  @!P1 LEA.HI.X R7, R0, R9, R7, 0x1, P2 ;  /* 0x0000000900079211 */ /* 0x000fe400010f0c07 */
[C---:B----4-:R-:W-:Y:S02]  /*a5d0*/  @!P1 LEA R4, P0, R5.reuse, R14, 0x1 ;  /* 0x0000000e05049211 */ /* 0x050fe400078008ff */
[----:B------:R-:W-:Y:S02]  /*a5e0*/  @!P1 LEA.HI.X R9, R2, R13, R3, 0x1, P3 ;  /* 0x0000000d02099211 */ /* 0x000fe400018f0c03 */
[----:B------:R-:W-:-:S03]  /*a5f0*/  @!P1 LEA.HI.X R5, R5, R15, R10, 0x1, P0 ;  /* 0x0000000f05059211 */ /* 0x000fc600000f0c0a */
[----:B------:R-:W-:Y:S01]  /*a600*/  @!PT LDS RZ, [RZ] ;  /* 0x00000000fffff984 */ /* 0x000fe20000000800 */
[----:B------:R-:W-:Y:S01]  /*a610*/  @!PT LDS RZ, [RZ] ;  /* 0x00000000fffff984 */ /* 0x000fe20000000800 */
[----:B------:R-:W-:Y:S01]  /*a620*/  @!PT LDS RZ, [RZ] ;  /* 0x00000000fffff984 */ /* 0x000fe20000000800 */
[----:B------:R1:W-:Y:S04]  /*a630*/  @!P1 LDGSTS.E.BYPASS.LTC128B.128 [R204+0x2000], desc[UR22][R8.64] ;  /* 0x0200000008cc9fae */ /* 0x0003e8000b901d56 */
[----:B------:R1:W-:Y:S04]  /*a640*/  @P1 STS.128 [R204+0x2800], RZ ;  /* 0x002800ffcc001388 */ /* 0x0003e80000000c00 */
        /* <DEDUP_REMOVED lines=9> */
[----:B------:R1:W-:Y:S01]  /*a6e0*/  @P1 STS.128 [R204+0x3800], RZ ;  /* 0x003800ffcc001388 */ /* 0x0003e20000000c00 */
[----:B------:R-:W-:Y:S05]  /*a6f0*/  @P1 BRA `(.L_x_251) ;  /* 0x00000000002c1947 */ /* 0x000fea0003800000 */
[----:B------:R-:W-:Y:S01]  /*a700*/  IMAD.U32 R0, RZ, RZ, UR10 ;  /* 0x0000000aff007e24 */ /* 0x000fe2000f8e00ff */
[----:B------:R-:W-:Y:S01]  /*a710*/  UIMAD UR4, UR11, 0x60, URZ ;  /* 0x000000600b0478a4 */ /* 0x000fe2000f8e023f */
[----:B------:R-:W-:Y:S02]  /*a720*/  ULDC.64 UR6, c[0x0][0x218] ;  /* 0x0000860000067ab9 */ /* 0x000fe40000000a00 */
[----:B------:R-:W-:-:S05]  /*a730*/  IMAD.WIDE.U32 R2, R0, 0x60, R2 ;  /* 0x0000006000027825 */ /* 0x000fca00078e0002 */
[----:B------:R-:W-:Y:S02]  /*a740*/  IADD3 R0, R3, UR4, RZ ;  /* 0x0000000403007c10 */ /* 0x000fe4000fffe0ff */
[----:B-1----:R-:W-:-:S04]  /*a750*/  LEA R4, P0, R2, UR6, 0x1 ;  /* 0x0000000602047c11 */ /* 0x002fc8000f8008ff */
[----:B------:R-:W-:-:S05]  /*a760*/  LEA.HI.X R5, R2, UR7, R0, 0x1, P0 ;  /* 0x0000000702057c11 */ /* 0x000fca00080f0c00 */
[----:B------:R-:W-:Y:S01]  /*a770*/  @!PT LDS RZ, [RZ] ;  /* 0x00000000fffff984 */ /* 0x000fe20000000800 */
[----:B------:R-:W-:Y:S01]  /*a780*/  @!PT LDS RZ, [RZ] ;  /* 0x00000000fffff984 */ /* 0x000fe20000000800 */
[----:B------:R-:W-:Y:S01]  /*a790*/  @!PT LDS RZ, [RZ] ;  /* 0x00000000fffff984 */ /* 0x000fe20000000800 */
[----:B------:R2:W-:Y:S04]  /*a7a0*/  LDGSTS.E.BYPASS.LTC128B.128 [R204+0x3800], desc[UR22][R4.64] ;  /* 0x0380000004cc7fae */ /* 0x0005e8000b901d56 */
.L_x_251:
[----:B------:R-:W-:Y:S05]  /*a7b0*/  BSYNC B0 ;  /* 0x0000000000007941 */ /* 0x000fea0003800000 */
.L_x_250:
[----:B------:R-:W0:Y:S02]  /*a7c0*/  LDGDEPBAR ;  /* 0x00000000000079af */ /* 0x000e240000000000 */
.L_x_249:
[----:B------:R-:W-:Y:S01]  /*a7d0*/  FMNMX.FTZ R0, R41, R102, !PT ;  /* 0x0000006629007209 */ /* 0x000fe20007810000 */
[----:B------:R-:W-:Y:S01]  /*a7e0*/  IMAD.MOV.U32 R29, RZ, RZ, R236 ;  /* 0x000000ffff1d7224 */ /* 0x000fe200078e00ec */
[----:B------:R-:W-:Y:S01]  /*a7f0*/  MOV R30, R237 ;  /* 0x000000ed001e7202 */ /* 0x000fe20000000f00 */
[----:B------:R-:W-:Y:S01]  /*a800*/  LDSM.16.MT88.4 R12, [R184+0x4000] ;  /* 0x00400000b80c783b */ /* 0x000fe20000004200 */
[----:B------:R-:W-:Y:S02]  /*a810*/  FMNMX.FTZ R0, R107, R0, !PT ;  /* 0x000000006b007209 */ /* 0x000fe40007810000 */
[----:B------:R-:W-:Y:S02]  /*a820*/  MOV R23, R238 ;  /* 0x000000ee00177202 */ /* 0x000fe40000000f00 */
[----:B------:R-:W-:Y:S02]  /*a830*/  FMNMX.FTZ R0, R100, R0, !PT ;  /* 0x0000000064007209 */ /* 0x000fe40007810000 */
[----:B------:R-:W-:-:S02]  /*a840*/  MOV R20, R240 ;  /* 0x000000f000147202 */ /* 0x000fc40000000f00 */
        /* <DEDUP_REMOVED lines=29> */
[----:B------:R-:W3:Y:S02]  /*aa20*/  SHFL.BFLY PT, R2, R0, 0x2, 0x1f ;  /* 0x0c401f0000027f89 */ /* 0x000ee400000e0000 */
[----:B---3--:R-:W-:-:S05]  /*aa30*/  FMNMX.FTZ R0, R0, R2, !PT ;  /* 0x0000000200007209 */ /* 0x008fca0007810000 */
[----:B------:R-:W3:Y:S02]  /*aa40*/  SHFL.BFLY PT, R2, R0, 0x1, 0x1f ;  /* 0x0c201f0000027f89 */ /* 0x000ee400000e0000 */
[----:B---3--:R-:W-:-:S04]  /*aa50*/  FMNMX.FTZ R75, R0, R2, !PT ;  /* 0x00000002004b7209 */ /* 0x008fc80007810000 */
[C---:B------:R-:W-:Y:S01]  /*aa60*/  FSETP.NEU.FTZ.AND P3, PT, R75.reuse, -INF , PT ;  /* 0xff8000004b00780b */ /* 0x040fe20003f7d000 */
[----:B------:R-:W-:-:S05]  /*aa70*/  FMUL.FTZ R0, R75, UR16 ;  /* 0x000000104b007c20 */ /* 0x000fca0008410000 */
[----:B------:R-:W-:-:S05]  /*aa80*/  FSEL R0, R0, RZ, P3 ;  /* 0x000000ff00007208 */ /* 0x000fca0001800000 */
[--C-:B------:R-:W-:Y:S01]  /*aa90*/  FFMA.FTZ R2, R102, UR16, -R0.reuse ;  /* 0x0000001066027c23 */ /* 0x100fe20008010800 */
[----:B------:R-:W-:-:S03]  /*aaa0*/  FFMA.FTZ R3, R99, UR16, -R0 ;  /* 0x0000001063037c23 */ /* 0x000fc60008010800 */
[----:B------:R3:W-:Y:S08]  /*aab0*/  MUFU.EX2 R239, R2 ;  /* 0x0000000200ef7308 */ /* 0x0007f00000000800 */
[----:B-1----:R1:W-:Y:S01]  /*aac0*/  MUFU.EX2 R6, R3 ;  /* 0x0000000300067308 */ /* 0x0023e20000000800 */
[----:B---3--:R-:W-:-:S07]  /*aad0*/  FFMA.FTZ R2, R107, UR16, -R0 ;  /* 0x000000106b027c23 */ /* 0x008fce0008010800 */
[----:B------:R3:W-:Y:S01]  /*aae0*/  MUFU.EX2 R67, R2 ;  /* 0x0000000200437308 */ /* 0x0007e20000000800 */
[----:B-1----:R-:W-:-:S07]  /*aaf0*/  FFMA.FTZ R3, R97, UR16, -R0 ;  /* 0x0000001061037c23 */ /* 0x002fce0008010800 */
[----:B------:R1:W-:Y:S01]  /*ab00*/  MUFU.EX2 R7, R3 ;  /* 0x0000000300077308 */ /* 0x0003e20000000800 */
[----:B---3--:R-:W-:-:S07]  /*ab10*/  FFMA.FTZ R2, R100, UR16, -R0 ;  /* 0x0000001064027c23 */ /* 0x008fce0008010800 */
[----:B--2---:R2:W3:Y:S01]  /*ab20*/  MUFU.EX2 R5, R2 ;  /* 0x0000000200057308 */ /* 0x0044e20000000800 */
[----:B-1----:R-:W-:-:S07]  /*ab30*/  FFMA.FTZ R3, R101, UR16, -R0 ;  /* 0x0000001065037c23 */ /* 0x002fce0008010800 */
[----:B------:R1:W-:Y:S01]  /*ab40*/  MUFU.EX2 R102, R3 ;  /* 0x0000000300667308 */ /* 0x0003e20000000800 */
[----:B--2---:R-:W-:-:S04]  /*ab50*/  FMNMX.FTZ R2, R40, R119, !PT ;  /* 0x0000007728027209 */ /* 0x004fc80007810000 */
        /* <DEDUP_REMOVED lines=43> */
[----:B------:R-:W2:Y:S01]  /*ae10*/  SHFL.BFLY PT, R4, R2, 0x2, 0x1f ;  /* 0x0c401f0002047f89 */ /* 0x000ea200000e0000 */
[----:B-1----:R-:W-:-:S04]  /*ae20*/  FFMA.FTZ R3, R80, UR16, -R0 ;  /* 0x0000001050037c23 */ /* 0x002fc80008010800 */
[----:B------:R1:W-:Y:S01]  /*ae30*/  MUFU.EX2 R34, R3 ;  /* 0x0000000300227308 */ /* 0x0003e20000000800 */
[----:B--2---:R-:W-:Y:S01]  /*ae40*/  FMNMX.FTZ R2, R2, R4, !PT ;  /* 0x0000000402027209 */ /* 0x004fe20007810000 */
[----:B-1----:R-:W-:-:S04]  /*ae50*/  FFMA.FTZ R3, R84, UR16, -R0 ;  /* 0x0000001054037c23 */ /* 0x002fc80008010800 */
[----:B------:R-:W1:Y:S02]  /*ae60*/  SHFL.BFLY PT, R4, R2, 0x1, 0x1f ;  /* 0x0c201f0002047f89 */ /* 0x000e6400000e0000 */
[----:B------:R2:W-:Y:S02]  /*ae70*/  MUFU.EX2 R93, R3 ;  /* 0x00000003005d7308 */ /* 0x0005e40000000800 */
[----:B--2---:R-:W-:-:S06]  /*ae80*/  FFMA.FTZ R3, R77, UR16, -R0 ;  /* 0x000000104d037c23 */ /* 0x004fcc0008010800 */
[----:B------:R2:W-:Y:S01]  /*ae90*/  MUFU.EX2 R90, R3 ;  /* 0x00000003005a7308 */ /* 0x0005e20000000800 */
[----:B-1----:R-:W-:Y:S01]  /*aea0*/  FMNMX.FTZ R74, R2, R4, !PT ;  /* 0x00000004024a7209 */ /* 0x002fe20007810000 */
[----:B------:R-:W-:-:S03]  /*aeb0*/  FFMA.FTZ R2, R17, UR16, -R0 ;  /* 0x0000001011027c23 */ /* 0x000fc60008010800 */
[----:B------:R-:W-:-:S03]  /*aec0*/  FSETP.NEU.FTZ.AND P2, PT, R74, -INF , PT ;  /* 0xff8000004a00780b */ /* 0x000fc60003f5d000 */
[----:B------:R1:W-:Y:S01]  /*aed0*/  MUFU.EX2 R97, R2 ;  /* 0x0000000200617308 */ /* 0x0003e20000000800 */
[----:B--2---:R-:W-:-:S07]  /*aee0*/  FFMA.FTZ R3, R78, UR16, -R0 ;  /* 0x000000104e037c23 */ /* 0x004fce0008010800 */
[----:B------:R2:W-:Y:S01]  /*aef0*/  MUFU.EX2 R32, R3 ;  /* 0x0000000300207308 */ /* 0x0005e20000000800 */
[----:B-1----:R-:W-:Y:S01]  /*af00*/  FMNMX.FTZ R2, R39, R169, !PT ;  /* 0x000000a927027209 */ /* 0x002fe20007810000 */
[----:B--2---:R-:W-:Y:S01]  /*af10*/  FFMA.FTZ R3, R76, UR16, -R0 ;  /* 0x000000104c037c23 */ /* 0x004fe20008010800 */
[----:B---3--:R-:W-:-:S05]  /*af20*/  MOV R76, R5 ;  /* 0x00000005004c7202 */ /* 0x008fca0000000f00 */
        /* <DEDUP_REMOVED lines=8> */
[----:B------:R-:W-:-:S05]  /*afb0*/  MOV R43, R6 ;  /* 0x00000006002b7202 */ /* 0x000fca0000000f00 */
[----:B------:R1:W2:Y:S02]  /*afc0*/  MUFU.EX2 R35, R3 ;  /* 0x0000000300237308 */ /* 0x0002a40000000800 */
[----:B-1----:R-:W-:-:S06]  /*afd0*/  FFMA.FTZ R3, R42, UR16, -R0 ;  /* 0x000000102a037c23 */ /* 0x002fcc0008010800 */
[----:B------:R1:W3:Y:S02]  /*afe0*/  MUFU.EX2 R22, R3 ;  /* 0x0000000300167308 */ /* 0x0002e40000000800 */
[----:B-1----:R-:W-:-:S06]  /*aff0*/  FFMA.FTZ R3, R37, UR16, -R0 ;  /* 0x0000001025037c23 */ /* 0x002fcc0008010800 */
[----:B------:R1:W4:Y:S02]  /*b000*/  MUFU.EX2 R9, R3 ;  /* 0x0000000300097308 */ /* 0x0003240000000800 */
[----:B-1----:R-:W-:-:S06]  /*b010*/  FFMA.FTZ R3, R36, UR16, -R0 ;  /* 0x0000001024037c23 */ /* 0x002fcc0008010800 */
[----:B------:R1:W-:Y:S02]  /*b020*/  MUFU.EX2 R68, R3 ;  /* 0x0000000300447308 */ /* 0x0003e40000000800 */
[----:B-1----:R-:W-:-:S06]  /*b030*/  FFMA.FTZ R3, R60, UR16, -R0 ;  /* 0x000000103c037c23 */ /* 0x002fcc0008010800 */
[----:B------:R1:W-:Y:S02]  /*b040*/  MUFU.EX2 R77, R3 ;  /* 0x00000003004d7308 */ /* 0x0003e40000000800 */
[----:B-1----:R-:W-:Y:S01]  /*b050*/  FFMA.FTZ R3, R61, UR16, -R0 ;  /* 0x000000103d037c23 */ /* 0x002fe20008010800 */
[----:B--2---:R-:W-:Y:S02]  /*b060*/  MOV R61, R35 ;  /* 0x00000023003d7202 */ /* 0x004fe40000000f00 */
[----:B------:R-:W-:-:S03]  /*b070*/  MOV R35, R23 ;  /* 0x0000001700237202 */ /* 0x000fc60000000f00 */
[----:B------:R1:W-:Y:S02]  /*b080*/  MUFU.EX2 R84, R3 ;  /* 0x0000000300547308 */ /* 0x0003e40000000800 */
[----:B-1----:R-:W-:Y:S01]  /*b090*/  FFMA.FTZ R3, R52, UR16, -R0 ;  /* 0x0000001034037c23 */ /* 0x002fe20008010800 */
[----:B------:R-:W-:-:S05]  /*b0a0*/  MOV R52, R7 ;  /* 0x0000000700347202 */ /* 0x000fca0000000f00 */
[----:B------:R1:W-:Y:S02]  /*b0b0*/  MUFU.EX2 R80, R3 ;  /* 0x0000000300507308 */ /* 0x0003e40000000800 */
[----:B-1----:R-:W-:Y:S01]  /*b0c0*/  FFMA.FTZ R3, R53, UR16, -R0 ;  /* 0x0000001035037c23 */ /* 0x002fe20008010800 */
[----:B------:R-:W-:Y:S01]  /*b0d0*/  MOV R53, R76 ;  /* 0x0000004c00357202 */ /* 0x000fe20000000f00 */
[----:B------:R-:W-:-:S04]  /*b0e0*/  IMAD.MOV.U32 R76, RZ, RZ, R21 ;  /* 0x000000ffff4c7224 */ /* 0x000fc800078e0015 */
[----:B------:R1:W-:Y:S02]  /*b0f0*/  MUFU.EX2 R82, R3 ;  /* 0x0000000300527308 */ /* 0x0003e40000000800 */
[----:B-1----:R-:W-:Y:S01]  /*b100*/  FFMA.FTZ R3, R48, UR16, -R0 ;  /* 0x0000001030037c23 */ /* 0x002fe20008010800 */
[----:B---3--:R-:W-:-:S05]  /*b110*/  MOV R48, R22 ;  /* 0x0000001600307202 */ /* 0x008fca0000000f00 */
[----:B------:R1:W-:Y:S02]  /*b120*/  MUFU.EX2 R78, R3 ;  /* 0x00000003004e7308 */ /* 0x0003e40000000800 */
[--C-:B-1----:R-:W-:Y:S01]  /*b130*/  FFMA.FTZ R3, R49, UR16, -R0.reuse ;  /* 0x0000001031037c23 */ /* 0x102fe20008010800 */
[----:B------:R-:W-:Y:S01]  /*b140*/  FFMA.FTZ R0, R16, UR16, -R0 ;  /* 0x0000001010007c23 */ /* 0x000fe20008010800 */
[----:B----4-:R-:W-:Y:S01]  /*b150*/  MOV R49, R9 ;  /* 0x0000000900317202 */ /* 0x010fe20000000f00 */
[----:B------:R-:W-:Y:S03]  /*b160*/  LDSM.16.MT88.4 R16, [R185+0x4000] ;  /* 0x00400000b910783b */ /* 0x000fe60000004200 */
[----:B------:R1:W-:Y:S08]  /*b170*/  MUFU.EX2 R101, R3 ;  /* 0x0000000300657308 */ /* 0x0003f00000000800 */
[----:B------:R2:W-:Y:S01]  /*b180*/  MUFU.EX2 R100, R0 ;  /* 0x0000000000647308 */ /* 0x0005e20000000800 */
[----:B-1----:R-:W-:-:S05]  /*b190*/  FMUL.FTZ R3, R74, UR16 ;  /* 0x000000104a037c20 */ /* 0x002fca0008410000 */
[----:B------:R-:W-:-:S05]  /*b1a0*/  FSEL R3, R3, RZ, P2 ;  /* 0x000000ff03037208 */ /* 0x000fca0001000000 */
[--C-:B--2---:R-:W-:Y:S01]  /*b1b0*/  FFMA.FTZ R0, R119, UR16, -R3.reuse ;  /* 0x0000001077007c23 */ /* 0x104fe20008010803 */
[----:B------:R-:W-:-:S03]  /*b1c0*/  FFMA.FTZ R4, R87, UR16, -R3 ;  /* 0x0000001057047c23 */ /* 0x000fc60008010803 */
[----:B------:R1:W-:Y:S08]  /*b1d0*/  MUFU.EX2 R236, R0 ;  /* 0x0000000000ec7308 */ /* 0x0003f00000000800 */
[----:B------:R2:W-:Y:S01]  /*b1e0*/  MUFU.EX2 R66, R4 ;  /* 0x0000000400427308 */ /* 0x0005e20000000800 */
[----:B-1----:R-:W-:-:S07]  /*b1f0*/  FFMA.FTZ R0, R120, UR16, -R3 ;  /* 0x0000001078007c23 */ /* 0x002fce0008010803 */
[----:B------:R1:W-:Y:S01]  /*b200*/  MUFU.EX2 R237, R0 ;  /* 0x0000000000ed7308 */ /* 0x0003e20000000800 */
[----:B--2---:R-:W-:Y:S01]  /*b210*/  FFMA.FTZ R4, R83, UR16, -R3 ;  /* 0x0000001053047c23 */ /* 0x004fe20008010803 */
[----:B------:R-:W-:-:S06]  /*b220*/  MOV R83, R45 ;  /* 0x0000002d00537202 */ /* 0x000fcc0000000f00 */
        /* <DEDUP_REMOVED lines=10> */
[----:B------:R1:W2:Y:S02]  /*b2d0*/  MUFU.EX2 R44, R0 ;  /* 0x00000000002c7308 */ /* 0x0002a40000000800 */
[----:B-1----:R-:W-:Y:S01]  /*b2e0*/  FMNMX.FTZ R0, R176, R2, !PT ;  /* 0x00000002b0007209 */ /* 0x002fe20007810000 */
[----:B------:R-:W-:Y:S01]  /*b2f0*/  FFMA.FTZ R2, R108, UR16, -R3 ;  /* 0x000000106c027c23 */ /* 0x000fe20008010803 */
[----:B--2---:R-:W-:Y:S02]  /*b300*/  MOV R87, R44 ;  /* 0x0000002c00577202 */ /* 0x004fe40000000f00 */
[----:B------:R-:W-:Y:S02]  /*b310*/  FMNMX.FTZ R0, R171, R0, !PT ;  /* 0x00000000ab007209 */ /* 0x000fe40007810000 */
[----:B------:R1:W2:Y:S02]  /*b320*/  MUFU.EX2 R46, R2 ;  /* 0x00000002002e7308 */ /* 0x0002a40000000800 */
[----:B------:R-:W-:-:S04]  /*b330*/  FMNMX.FTZ R0, R170, R0, !PT ;  /* 0x00000000aa007209 */ /* 0x000fc80007810000 */
[----:B------:R-:W-:-:S04]  /*b340*/  FMNMX.FTZ R0, R133, R0, !PT ;  /* 0x0000000085007209 */ /* 0x000fc80007810000 */
[----:B------:R-:W-:-:S04]  /*b350*/  FMNMX.FTZ R0, R132, R0, !PT ;  /* 0x0000000084007209 */ /* 0x000fc80007810000 */
[----:B------:R-:W-:Y:S01]  /*b360*/  FMNMX.FTZ R0, R129, R0, !PT ;  /* 0x0000000081007209 */ /* 0x000fe20007810000 */
[----:B-1----:R-:W-:Y:S01]  /*b370*/  FFMA.FTZ R2, R109, UR16, -R3 ;  /* 0x000000106d027c23 */ /* 0x002fe20008010803 */
[----:B--2---:R-:W-:Y:S02]  /*b380*/  MOV R85, R46 ;  /* 0x0000002e00557202 */ /* 0x004fe40000000f00 */
        /* <DEDUP_REMOVED lines=22> */
[----:B--2---:R-:W-:Y:S01]  /*b4f0*/  MOV R96, R11 ;  /* 0x0000000b00607202 */ /* 0x004fe20000000f00 */
[----:B------:R1:W-:Y:S01]  /*b500*/  MUFU.EX2 R79, R2 ;  /* 0x00000002004f7308 */ /* 0x0003e20000000800 */
[----:B------:R-:W-:Y:S01]  /*b510*/  F2FP.BF16.F32.PACK_AB R11, R246, R238 ;  /* 0x000000eef60b723e */ /* 0x000fe200000010ff */
[----:B-1----:R-:W-:Y:S01]  /*b520*/  FFMA.FTZ R2, R98, UR16, -R3 ;  /* 0x0000001062027c23 */ /* 0x002fe20008010803 */
[----:B------:R-:W-:-:S05]  /*b530*/  MOV R98, R24 ;  /* 0x0000001800627202 */ /* 0x000fca0000000f00 */
[----:B------:R1:W2:Y:S02]  /*b540*/  MUFU.EX2 R25, R2 ;  /* 0x0000000200197308 */ /* 0x0002a40000000800 */
[----:B-1----:R-:W-:Y:S01]  /*b550*/  FFMA.FTZ R2, R94, UR16, -R3 ;  /* 0x000000105e027c23 */ /* 0x002fe20008010803 */
[----:B--2---:R-:W-:-:S05]  /*b560*/  IMAD.MOV.U32 R94, RZ, RZ, R25 ;  /* 0x000000ffff5e7224 */ /* 0x004fca00078e0019 */
[----:B------:R1:W-:Y:S02]  /*b570*/  MUFU.EX2 R92, R2 ;  /* 0x00000002005c7308 */ /* 0x0003e40000000800 */
[----:B-1----:R-:W-:Y:S01]  /*b580*/  FFMA.FTZ R2, R95, UR16, -R3 ;  /* 0x000000105f027c23 */ /* 0x002fe20008010803 */
[----:B------:R-:W-:-:S05]  /*b590*/  MOV R95, R26 ;  /* 0x0000001a005f7202 */ /* 0x000fca0000000f00 */
[----:B------:R1:W-:Y:S02]  /*b5a0*/  MUFU.EX2 R81, R2 ;  /* 0x0000000200517308 */ /* 0x0003e40000000800 */
[--C-:B-1----:R-:W-:Y:S01]  /*b5b0*/  FFMA.FTZ R2, R88, UR16, -R3.reuse ;  /* 0x0000001058027c23 */ /* 0x102fe20008010803 */
[----:B------:R-:W-:Y:S02]  /*b5c0*/  MOV R88, R27 ;  /* 0x0000001b00587202 */ /* 0x000fe40000000f00 */
[----:B------:R-:W-:Y:S03]  /*b5d0*/  LDSM.16.MT88.4 R24, [R185+0x4400] ;  /* 0x00440000b918783b */ /* 0x000fe60000004200 */
[----:B------:R1:W-:Y:S02]  /*b5e0*/  MUFU.EX2 R91, R2 ;  /* 0x00000002005b7308 */ /* 0x0003e40000000800 */
[----:B-1----:R-:W-:Y:S01]  /*b5f0*/  FFMA.FTZ R2, R89, UR16, -R3 ;  /* 0x0000001059027c23 */ /* 0x002fe20008010803 */
[----:B------:R-:W-:-:S05]  /*b600*/  MOV R89, R28 ;  /* 0x0000001c00597202 */ /* 0x000fca0000000f00 */
[----:B------:R1:W-:Y:S02]  /*b610*/  MUFU.EX2 R33, R2 ;  /* 0x0000000200217308 */ /* 0x0003e40000000800 */
[----:B-1----:R-:W-:Y:S01]  /*b620*/  FFMA.FTZ R2, R86, UR16, -R3 ;  /* 0x0000001056027c23 */ /* 0x002fe20008010803 */
[----:B------:R-:W-:-:S05]  /*b630*/  MOV R86, R31 ;  /* 0x0000001f00567202 */ /* 0x000fca0000000f00 */
        /* <DEDUP_REMOVED lines=15> */
[--C-:B------:R-:W-:Y:S01]  /*b730*/  FFMA.FTZ R0, R70, UR16, -R3.reuse ;  /* 0x0000001046007c23 */ /* 0x100fe20008010803 */
[----:B------:R-:W-:Y:S02]  /*b740*/  FMNMX.FTZ R4, R183, R4, !PT ;  /* 0x00000004b7047209 */ /* 0x000fe40007810000 */
        /* <DEDUP_REMOVED lines=9> */
[----:B------:R-:W-:Y:S01]  /*b7e0*/  IMAD.MOV.U32 R58, RZ, RZ, R67 ;  /* 0x000000ffff3a7224 */ /* 0x000fe200078e0043 */
[----:B------:R-:W-:Y:S02]  /*b7f0*/  MOV R67, R20 ;  /* 0x0000001400437202 */ /* 0x000fe40000000f00 */
[----:B------:R-:W-:Y:S01]  /*b800*/  FMNMX.FTZ R2, R213, R2, !PT ;  /* 0x00000002d5027209 */ /* 0x000fe20007810000 */
[----:B------:R2:W-:Y:S03]  /*b810*/  MUFU.EX2 R248, R4 ;  /* 0x0000000400f87308 */ /* 0x0005e60000000800 */
[----:B------:R-:W-:-:S04]  /*b820*/  FMNMX.FTZ R2, R215, R2, !PT ;  /* 0x00000002d7027209 */ /* 0x000fc80007810000 */
[----:B------:R-:W-:-:S04]  /*b830*/  FMNMX.FTZ R2, R212, R2, !PT ;  /* 0x00000002d4027209 */ /* 0x000fc80007810000 */
[----:B------:R-:W-:-:S04]  /*b840*/  FMNMX.FTZ R2, R214, R2, !PT ;  /* 0x00000002d6027209 */ /* 0x000fc80007810000 */
[----:B------:R-:W-:Y:S02]  /*b850*/  FMNMX.FTZ R2, R217, R2, !PT ;  /* 0x00000002d9027209 */ /* 0x000fe40007810000 */
[----:B-1----:R-:W-:Y:S01]  /*b860*/  FMNMX.FTZ R0, R0, R5, !PT ;  /* 0x0000000500007209 */ /* 0x002fe20007810000 */
[----:B--2---:R-:W-:Y:S01]  /*b870*/  FFMA.FTZ R4, R56, UR16, -R3 ;  /* 0x0000001038047c23 */ /* 0x004fe20008010803 */
[----:B------:R-:W-:Y:S01]  /*b880*/  FMNMX.FTZ R2, R219, R2, !PT ;  /* 0x00000002db027209 */ /* 0x000fe20007810000 */
[----:B------:R-:W-:Y:S02]  /*b890*/  IMAD.MOV.U32 R56, RZ, RZ, R47 ;  /* 0x000000ffff387224 */ /* 0x000fe400078e002f */
[----:B------:R-:W1:Y:S01]  /*b8a0*/  SHFL.BFLY PT, R5, R0, 0x1, 0x1f ;  /* 0x0c201f0000057f89 */ /* 0x000e6200000e0000 */
[----:B------:R-:W-:Y:S01]  /*b8b0*/  FMNMX.FTZ R2, R216, R2, !PT ;  /* 0x00000002d8027209 */ /* 0x000fe20007810000 */
[----:B------:R2:W-:Y:S03]  /*b8c0*/  MUFU.EX2 R247, R4 ;  /* 0x0000000400f77308 */ /* 0x0005e60000000800 */
[----:B------:R-:W-:-:S04]  /*b8d0*/  FMNMX.FTZ R2, R218, R2, !PT ;  /* 0x00000002da027209 */ /* 0x000fc80007810000 */
[----:B------:R-:W-:-:S04]  /*b8e0*/  FMNMX.FTZ R2, R221, R2, !PT ;  /* 0x00000002dd027209 */ /* 0x000fc80007810000 */
[----:B------:R-:W-:-:S04]  /*b8f0*/  FMNMX.FTZ R2, R223, R2, !PT ;  /* 0x00000002df027209 */ /* 0x000fc80007810000 */
[----:B------:R-:W-:Y:S01]  /*b900*/  FMNMX.FTZ R2, R220, R2, !PT ;  /* 0x00000002dc027209 */ /* 0x000fe20007810000 */
[--C-:B--2---:R-:W-:Y:S01]  /*b910*/  FFMA.FTZ R4, R62, UR16, -R3.reuse ;  /* 0x000000103e047c23 */ /* 0x104fe20008010803 */
[----:B------:R-:W-:Y:S02]  /*b920*/  MOV R62, R102 ;  /* 0x00000066003e7202 */ /* 0x000fe40000000f00 */
[----:B------:R-:W-:Y:S01]  /*b930*/  FMNMX.FTZ R2, R222, R2, !PT ;  /* 0x00000002de027209 */ /* 0x000fe20007810000 */
[----:B------:R2:W-:Y:S01]  /*b940*/  MUFU.EX2 R245, R4 ;  /* 0x0000000400f57308 */ /* 0x0005e20000000800 */
[----:B-1----:R-:W-:Y:S01]  /*b950*/  FMNMX.FTZ R73, R0, R5, !PT ;  /* 0x0000000500497209 */ /* 0x002fe20007810000 */
[----:B------:R-:W-:Y:S01]  /*b960*/  FFMA.FTZ R0, R50, UR16, -R3 ;  /* 0x0000001032007c23 */ /* 0x000fe20008010803 */
[----:B------:R-:W-:Y:S02]  /*b970*/  FMNMX.FTZ R2, R225, R2, !PT ;  /* 0x00000002e1027209 */ /* 0x000fe40007810000 */
[----:B------:R-:W-:-:S03]  /*b980*/  FSETP.NEU.FTZ.AND P1, PT, R73, -INF , PT ;  /* 0xff8000004900780b */ /* 0x000fc60003f3d000 */
[----:B------:R1:W-:Y:S01]  /*b990*/  MUFU.EX2 R241, R0 ;  /* 0x0000000000f17308 */ /* 0x0003e20000000800 */
[----:B--2---:R-:W-:Y:S01]  /*b9a0*/  FFMA.FTZ R4, R63, UR16, -R3 ;  /* 0x000000103f047c23 */ /* 0x004fe20008010803 */
[----:B------:R-:W-:Y:S02]  /*b9b0*/  MOV R63, R61 ;  /* 0x0000003d003f7202 */ /* 0x000fe40000000f00 */
[----:B------:R-:W-:-:S04]  /*b9c0*/  MOV R61, R10 ;  /* 0x0000000a003d7202 */ /* 0x000fc80000000f00 */
[----:B------:R2:W-:Y:S01]  /*b9d0*/  MUFU.EX2 R244, R4 ;  /* 0x0000000400f47308 */ /* 0x0005e20000000800 */
[----:B-1----:R-:W-:Y:S01]  /*b9e0*/  FMNMX.FTZ R0, R226, R2, !PT ;  /* 0x00000002e2007209 */ /* 0x002fe20007810000 */
[----:B------:R-:W-:-:S03]  /*b9f0*/  FMUL.FTZ R2, R73, UR16 ;  /* 0x0000001049027c20 */ /* 0x000fc60008410000 */
[----:B------:R-:W-:Y:S02]  /*ba00*/  FMNMX.FTZ R0, R230, R0, !PT ;  /* 0x00000000e6007209 */ /* 0x000fe40007810000 */
[----:B------:R-:W-:Y:S02]  /*ba10*/  FSEL R2, R2, RZ, P1 ;  /* 0x000000ff02027208 */ /* 0x000fe40000800000 */
[----:B------:R-:W-:-:S03]  /*ba20*/  FMNMX.FTZ R0, R228, R0, !PT ;  /* 0x00000000e4007209 */ /* 0x000fc60007810000 */
[----:B------:R-:W-:Y:S01]  /*ba30*/  FFMA.FTZ R5, R123, UR16, -R2 ;  /* 0x000000107b057c23 */ /* 0x000fe20008010802 */
[----:B------:R-:W-:Y:S01]  /*ba40*/  FMNMX.FTZ R0, R233, R0, !PT ;  /* 0x00000000e9007209 */ /* 0x000fe20007810000 */
[----:B--2---:R-:W-:Y:S01]  /*ba50*/  FFMA.FTZ R4, R54, UR16, -R3 ;  /* 0x0000001036047c23 */ /* 0x004fe20008010803 */
[----:B------:R-:W-:Y:S01]  /*ba60*/  MOV R54, R48 ;  /* 0x0000003000367202 */ /* 0x000fe20000000f00 */
[----:B------:R-:W-:Y:S01]  /*ba70*/  MUFU.EX2 R123, R5 ;  /* 0x00000005007b7308 */ /* 0x000fe20000000800 */
[----:B------:R-:W-:Y:S01]  /*ba80*/  FMNMX.FTZ R0, R231, R0, !PT ;  /* 0x00000000e7007209 */ /* 0x000fe20007810000 */
[----:B------:R-:W-:-:S03]  /*ba90*/  IMAD.MOV.U32 R48, RZ, RZ, R30 ;  /* 0x000000ffff307224 */ /* 0x000fc600078e001e */
[----:B------:R-:W-:-:S03]  /*baa0*/  FMNMX.FTZ R0, R232, R0, !PT ;  /* 0x00000000e8007209 */ /* 0x000fc60007810000 */
        /* <DEDUP_REMOVED lines=12> */
[----:B------:R1:W-:Y:S01]  /*bb70*/  MUFU.EX2 R108, R4 ;  /* 0x00000004006c7308 */ /* 0x0003e20000000800 */
[----:B--2---:R-:W-:Y:S01]  /*bb80*/  FMNMX.FTZ R69, R0, R5, !PT ;  /* 0x0000000500457209 */ /* 0x004fe20007810000 */
[----:B------:R-:W-:Y:S01]  /*bb90*/  FFMA.FTZ R0, R114, UR16, -R2 ;  /* 0x0000001072007c23 */ /* 0x000fe20008010802 */
[----:B------:R-:W-:Y:S02]  /*bba0*/  FSEL R5, R73, RZ, P1 ;  /* 0x000000ff49057208 */ /* 0x000fe40000800000 */
[----:B------:R-:W-:-:S03]  /*bbb0*/  FSETP.NEU.FTZ.AND P0, PT, R69, -INF , PT ;  /* 0xff8000004500780b */ /* 0x000fc60003f1d000 */
[----:B------:R-:W-:-:S04]  /*bbc0*/  FADD.FTZ R5, R39, -R5 ;  /* 0x8000000527057221 */ /* 0x000fc80000010000 */
[----:B------:R-:W-:Y:S01]  /*bbd0*/  FMUL.FTZ R5, R5, UR16 ;  /* 0x0000001005057c20 */ /* 0x000fe20008410000 */
[----:B-1----:R-:W-:-:S03]  /*bbe0*/  FFMA.FTZ R4, R176, UR16, -R2 ;  /* 0x00000010b0047c23 */ /* 0x002fc60008010802 */
[----:B------:R1:W2:Y:S08]  /*bbf0*/  MUFU.EX2 R72, R5 ;  /* 0x0000000500487308 */ /* 0x0002b00000000800 */
[----:B------:R3:W-:Y:S01]  /*bc00*/  MUFU.EX2 R115, R4 ;  /* 0x0000000400737308 */ /* 0x0007e20000000800 */
[----:B-1----:R-:W-:Y:S01]  /*bc10*/  FSEL R5, R75, RZ, P3 ;  /* 0x000000ff4b057208 */ /* 0x002fe20001800000 */
[-C--:B--2---:R-:W-:Y:S01]  /*bc20*/  FMUL.FTZ R136, R136, R72.reuse ;  /* 0x0000004888887220 */ /* 0x084fe20000410000 */
[-C--:B------:R-:W-:Y:S01]  /*bc30*/  FMUL.FTZ R137, R137, R72.reuse ;  /* 0x0000004889897220 */ /* 0x080fe20000410000 */
[-C--:B------:R-:W-:Y:S01]  /*bc40*/  FMUL.FTZ R148, R148, R72.reuse ;  /* 0x0000004894947220 */ /* 0x080fe20000410000 */
[-C--:B------:R-:W-:Y:S01]  /*bc50*/  FMUL.FTZ R149, R149, R72.reuse ;  /* 0x0000004895957220 */ /* 0x080fe20000410000 */
[----:B------:R-:W-:Y:S01]  /*bc60*/  FADD.FTZ R5, R41, -R5 ;  /* 0x8000000529057221 */ /* 0x000fe20000010000 */
[-C--:B------:R-:W-:Y:S01]  /*bc70*/  FMUL.FTZ R156, R156, R72.reuse ;  /* 0x000000489c9c7220 */ /* 0x080fe20000410000 */
[-C--:B------:R-:W-:Y:S01]  /*bc80*/  FMUL.FTZ R157, R157, R72.reuse ;  /* 0x000000489d9d7220 */ /* 0x080fe20000410000 */
[--C-:B---3--:R-:W-:Y:S01]  /*bc90*/  FFMA.FTZ R4, R171, UR16, -R2.reuse ;  /* 0x00000010ab047c23 */ /* 0x108fe20008010802 */
[----:B------:R-:W-:Y:S01]  /*bca0*/  FMUL.FTZ R5, R5, UR16 ;  /* 0x0000001005057c20 */ /* 0x000fe20008410000 */
[-C--:B------:R-:W-:Y:S01]  /*bcb0*/  FMUL.FTZ R164, R164, R72.reuse ;  /* 0x00000048a4a47220 */ /* 0x080fe20000410000 */
[----:B------:R-:W-:Y:S01]  /*bcc0*/  FMUL.FTZ R165, R165, R72 ;  /* 0x00000048a5a57220 */ /* 0x000fe20000410000 */
        /* <DEDUP_REMOVED lines=24> */
[----:B--2---:R-:W-:-:S04]  /*be50*/  FFMA.FTZ R4, R113, UR16, -R2 ;  /* 0x0000001071047c23 */ /* 0x004fc80008010802 */
[--C-:B------:R-:W-:Y:S01]  /*be60*/  FFMA.FTZ R6, R168, UR16, -R0.reuse ;  /* 0x00000010a8067c23 */ /* 0x100fe20008010800 */
[----:B------:R-:W-:Y:S01]  /*be70*/  FFMA.FTZ R8, R173, UR16, -R0 ;  /* 0x00000010ad087c23 */ /* 0x000fe20008010800 */
[----:B------:R1:W-:Y:S01]  /*be80*/  MUFU.EX2 R169, R4 ;  /* 0x0000000400a97308 */ /* 0x0003e20000000800 */
[----:B------:R-:W-:Y:S02]  /*be90*/  MOV R173, R68 ;  /* 0x0000004400ad7202 */ /* 0x000fe40000000f00 */
[----:B------:R-:W-:-:S05]  /*bea0*/  MOV R168, R84 ;  /* 0x0000005400a87202 */ /* 0x000fca0000000f00 */
[----:B------:R2:W-:Y:S08]  /*beb0*/  MUFU.EX2 R113, R6 ;  /* 0x0000000600717308 */ /* 0x0005f00000000800 */
[----:B------:R3:W-:Y:S01]  /*bec0*/  MUFU.EX2 R106, R8 ;  /* 0x00000008006a7308 */ /* 0x0007e20000000800 */
[----:B-1----:R-:W-:-:S07]  /*bed0*/  FFMA.FTZ R4, R110, UR16, -R2 ;  /* 0x000000106e047c23 */ /* 0x002fce0008010802 */
[----:B------:R1:W-:Y:S01]  /*bee0*/  MUFU.EX2 R170, R4 ;  /* 0x0000000400aa7308 */ /* 0x0003e20000000800 */
[----:B--2---:R-:W-:-:S07]  /*bef0*/  FSEL R6, R74, RZ, P2 ;  /* 0x000000ff4a067208 */ /* 0x004fce0001000000 */
[----:B------:R-:W2:Y:S01]  /*bf00*/  MUFU.EX2 R68, R5 ;  /* 0x0000000500447308 */ /* 0x000ea20000000800 */
[--C-:B---3--:R-:W-:Y:S01]  /*bf10*/  FFMA.FTZ R8, R205, UR16, -R0.reuse ;  /* 0x00000010cd087c23 */ /* 0x108fe20008010800 */
[----:B------:R-:W-:Y:S02]  /*bf20*/  MOV R205, R49 ;  /* 0x0000003100cd7202 */ /* 0x000fe40000000f00 */
[----:B------:R-:W-:Y:S02]  /*bf30*/  MOV R49, R29 ;  /* 0x0000001d00317202 */ /* 0x000fe40000000f00 */
[----:B------:R-:W3:Y:S02]  /*bf40*/  LDSM.16.MT88.4 R28, [R184+0x4400] ;  /* 0x00440000b81c783b */ /* 0x000ee40000004200 */
[----:B------:R4:W-:Y:S01]  /*bf50*/  MUFU.EX2 R102, R8 ;  /* 0x0000000800667308 */ /* 0x0009e20000000800 */
[----:B-1----:R-:W-:-:S07]  /*bf60*/  FFMA.FTZ R4, R175, UR16, -R0 ;  /* 0x00000010af047c23 */ /* 0x002fce0008010800 */
[----:B------:R1:W-:Y:S01]  /*bf70*/  MUFU.EX2 R99, R4 ;  /* 0x0000000400637308 */ /* 0x0003e20000000800 */
[-C--:B--2---:R-:W-:Y:S01]  /*bf80*/  FMUL.FTZ R140, R140, R68.reuse ;  /* 0x000000448c8c7220 */ /* 0x084fe20000410000 */
[-C--:B------:R-:W-:Y:S01]  /*bf90*/  FMUL.FTZ R141, R141, R68.reuse ;  /* 0x000000448d8d7220 */ /* 0x080fe20000410000 */
[-C--:B------:R-:W-:Y:S01]  /*bfa0*/  FMUL.FTZ R144, R144, R68.reuse ;  /* 0x0000004490907220 */ /* 0x080fe20000410000 */
[-C--:B------:R-:W-:Y:S01]  /*bfb0*/  FMUL.FTZ R145, R145, R68.reuse ;  /* 0x0000004491917220 */ /* 0x080fe20000410000 */
[-C--:B------:R-:W-:Y:S01]  /*bfc0*/  FMUL.FTZ R152, R152, R68.reuse ;  /* 0x0000004498987220 */ /* 0x080fe20000410000 */
[-C--:B------:R-:W-:Y:S01]  /*bfd0*/  FMUL.FTZ R153, R153, R68.reuse ;  /* 0x0000004499997220 */ /* 0x080fe20000410000 */
[-C--:B------:R-:W-:Y:S01]  /*bfe0*/  FMUL.FTZ R160, R160, R68.reuse ;  /* 0x00000044a0a07220 */ /* 0x080fe20000410000 */
[----:B------:R-:W-:Y:S01]  /*bff0*/  FMUL.FTZ R161, R161, R68 ;  /* 0x00000044a1a17220 */ /* 0x000fe20000410000 */
[----:B----4-:R-:W-:Y:S01]  /*c000*/  F2FP.BF16.F32.PACK_AB R8, R58, R239 ;  /* 0x000000ef3a08723e */ /* 0x010fe200000010ff */
[----:B-1----:R-:W-:Y:S01]  /*c010*/  FFMA.FTZ R4, R181, UR16, -R0 ;  /* 0x00000010b5047c23 */ /* 0x002fe20008010800 */
[----:B------:R-:W-:-:S03]  /*c020*/  MOV R181, R78 ;  /* 0x0000004e00b57202 */ /* 0x000fc60000000f00 */
[----:B------:R1:W2:Y:S02]  /*c030*/  MUFU.EX2 R103, R4 ;  /* 0x0000000400677308 */ /* 0x0002a40000000800 */
[----:B-1----:R-:W-:Y:S01]  /*c040*/  FFMA.FTZ R4, R179, UR16, -R0 ;  /* 0x00000010b3047c23 */ /* 0x002fe20008010800 */
[----:B--2---:R-:W-:Y:S02]  /*c050*/  F2FP.BF16.F32.PACK_AB R5, R103, R99 ;  /* 0x000000636705723e */ /* 0x004fe400000010ff */
[----:B------:R-:W-:-:S03]  /*c060*/  MOV R179, R82 ;  /* 0x0000005200b37202 */ /* 0x000fc60000000f00 */
[----:B------:R1:W-:Y:S02]  /*c070*/  MUFU.EX2 R111, R4 ;  /* 0x00000004006f7308 */ /* 0x0003e40000000800 */
[----:B-1----:R-:W-:Y:S01]  /*c080*/  FFMA.FTZ R4, R177, UR16, -R0 ;  /* 0x00000010b1047c23 */ /* 0x002fe20008010800 */
[----:B------:R-:W-:-:S05]  /*c090*/  IMAD.MOV.U32 R177, RZ, RZ, R80 ;  /* 0x000000ffffb17224 */ /* 0x000fca00078e0050 */
[----:B------:R1:W2:Y:S02]  /*c0a0*/  MUFU.EX2 R112, R4 ;  /* 0x0000000400707308 */ /* 0x0002a40000000800 */
[----:B-1----:R-:W-:Y:S02]  /*c0b0*/  FSEL R4, R69, RZ, P0 ;  /* 0x000000ff45047208 */ /* 0x002fe40000000000 */
[----:B--2---:R-:W-:-:S03]  /*c0c0*/  F2FP.BF16.F32.PACK_AB R7, R112, R111 ;  /* 0x0000006f7007723e */ /* 0x004fc600000010ff */
[----:B------:R-:W-:-:S04]  /*c0d0*/  FADD.FTZ R4, R38, -R4 ;  /* 0x8000000426047221 */ /* 0x000fc80000010000 */
[----:B------:R-:W-:-:S04]  /*c0e0*/  FMUL.FTZ R4, R4, UR16 ;  /* 0x0000001004047c20 */ /* 0x000fc80008410000 */
[----:B------:R1:W2:Y:S02]  /*c0f0*/  MUFU.EX2 R71, R4 ;  /* 0x0000000400477308 */ /* 0x0002a40000000800 */
[----:B-1----:R-:W-:Y:S01]  /*c100*/  FFMA.FTZ R4, R172, UR16, -R0 ;  /* 0x00000010ac047c23 */ /* 0x002fe20008010800 */
[-C--:B--2---:R-:W-:Y:S01]  /*c110*/  FMUL.FTZ R138, R138, R71.reuse ;  /* 0x000000478a8a7220 */ /* 0x084fe20000410000 */
        /* <DEDUP_REMOVED lines=8> */
[----:B------:R-:W-:Y:S01]  /*c1a0*/  MOV R172, R77 ;  /* 0x0000004d00ac7202 */ /* 0x000fe20000000f00 */
[----:B-1----:R-:W-:Y:S01]  /*c1b0*/  FADD.FTZ R4, R40, -R6 ;  /* 0x8000000628047221 */ /* 0x002fe20000010000 */
[----:B------:R-:W-:-:S03]  /*c1c0*/  F2FP.BF16.F32.PACK_AB R6, R119, R116 ;  /* 0x000000747706723e */ /* 0x000fc600000010ff */
[----:B------:R-:W-:Y:S01]  /*c1d0*/  FMUL.FTZ R9, R4, UR16 ;  /* 0x0000001004097c20 */ /* 0x000fe20008410000 */
[----:B------:R-:W-:-:S03]  /*c1e0*/  F2FP.BF16.F32.PACK_AB R4, R115, R108 ;  /* 0x0000006c7304723e */ /* 0x000fc600000010ff */
[----:B------:R1:W2:Y:S04]  /*c1f0*/  MUFU.EX2 R70, R9 ;  /* 0x0000000900467308 */ /* 0x0002a80000000800 */
[C---:B------:R-:W-:Y:S06]  /*c200*/  HMMA.16816.F32.BF16 R20, R4.reuse, R12, R136 ;  /* 0x0000000c0414723c */ /* 0x040fec0000041888 */
[----:B------:R-:W-:Y:S01]  /*c210*/  HMMA.16816.F32.BF16 R36, R4, R14, R148 ;  /* 0x0000000e0424723c */ /* 0x000fe20000041894 */
[----:B------:R-:W-:Y:S01]  /*c220*/  IMAD.MOV.U32 R139, RZ, RZ, R43 ;  /* 0x000000ffff8b7224 */ /* 0x000fe200078e002b */
[----:B------:R-:W-:Y:S01]  /*c230*/  MOV R137, R83 ;  /* 0x0000005300897202 */ /* 0x000fe20000000f00 */
[----:B------:R-:W-:Y:S01]  /*c240*/  IMAD.MOV.U32 R136, RZ, RZ, R87 ;  /* 0x000000ffff887224 */ /* 0x000fe200078e0057 */
[----:B------:R-:W-:-:S02]  /*c250*/  MOV R87, R86 ;  /* 0x0000005600577202 */ /* 0x000fc40000000f00 */
[C---:B------:R-:W-:Y:S01]  /*c260*/  HMMA.16816.F32.BF16 R40, R4.reuse, R16, R156 ;  /* 0x000000100428723c */ /* 0x040fe2000004189c */
[----:B-1----:R-:W-:Y:S01]  /*c270*/  F2FP.BF16.F32.PACK_AB R9, R237, R236 ;  /* 0x000000eced09723e */ /* 0x002fe200000010ff */
[-C--:B--2---:R-:W-:Y:S01]  /*c280*/  FMUL.FTZ R142, R142, R70.reuse ;  /* 0x000000468e8e7220 */ /* 0x084fe20000410000 */
[----:B------:R-:W-:Y:S01]  /*c290*/  F2FP.BF16.F32.PACK_AB R10, R139, R53 ;  /* 0x000000358b0a723e */ /* 0x000fe200000010ff */
[-C--:B------:R-:W-:Y:S01]  /*c2a0*/  FMUL.FTZ R143, R143, R70.reuse ;  /* 0x000000468f8f7220 */ /* 0x080fe20000410000 */
[-C--:B------:R-:W-:Y:S01]  /*c2b0*/  FMUL.FTZ R146, R146, R70.reuse ;  /* 0x0000004692927220 */ /* 0x080fe20000410000 */
[----:B------:R-:W-:Y:S01]  /*c2c0*/  HMMA.16816.F32.BF16 R44, R4, R18, R164 ;  /* 0x00000012042c723c */ /* 0x000fe200000418a4 */
[-C--:B------:R-:W-:Y:S01]  /*c2d0*/  FMUL.FTZ R147, R147, R70.reuse ;  /* 0x0000004693937220 */ /* 0x080fe20000410000 */
[-C--:B------:R-:W-:Y:S01]  /*c2e0*/  FMUL.FTZ R154, R154, R70.reuse ;  /* 0x000000469a9a7220 */ /* 0x080fe20000410000 */
[-C--:B------:R-:W-:Y:S01]  /*c2f0*/  FMUL.FTZ R155, R155, R70.reuse ;  /* 0x000000469b9b7220 */ /* 0x080fe20000410000 */
[-C--:B------:R-:W-:Y:S01]  /*c300*/  FMUL.FTZ R162, R162, R70.reuse ;  /* 0x00000046a2a27220 */ /* 0x080fe20000410000 */
[----:B------:R-:W-:Y:S01]  /*c310*/  FMUL.FTZ R163, R163, R70 ;  /* 0x00000046a3a37220 */ /* 0x000fe20000410000 */
[----:B------:R-:W-:Y:S01]  /*c320*/  MOV R86, R89 ;  /* 0x0000005900567202 */ /* 0x000fe20000000f00 */
[----:B------:R-:W-:Y:S01]  /*c330*/  FFMA.FTZ R4, R125, UR16, -R2 ;  /* 0x000000107d047c23 */ /* 0x000fe20008010802 */
[----:B------:R-:W-:Y:S01]  /*c340*/  HMMA.16816.F32.BF16 R140, R8, R12, R140 ;  /* 0x0000000c088c723c */ /* 0x000fe2000004188c */
[----:B------:R-:W-:-:S02]  /*c350*/  MOV R89, R88 ;  /* 0x0000005800597202 */ /* 0x000fc40000000f00 */
[----:B------:R-:W-:Y:S01]  /*c360*/  MOV R88, R95 ;  /* 0x0000005f00587202 */ /* 0x000fe20000000f00 */
[----:B------:R1:W-:Y:S01]  /*c370*/  MUFU.EX2 R114, R4 ;  /* 0x0000000400727308 */ /* 0x0003e20000000800 */
[----:B------:R-:W-:Y:S01]  /*c380*/  IMAD.MOV.U32 R95, RZ, RZ, R94 ;  /* 0x000000ffff5f7224 */ /* 0x000fe200078e005e */
[C---:B------:R-:W-:Y:S01]  /*c390*/  HMMA.16816.F32.BF16 R144, R8.reuse, R14, R144 ;  /* 0x0000000e0890723c */ /* 0x040fe20000041890 */
[----:B------:R-:W-:Y:S01]  /*c3a0*/  MOV R94, R98 ;  /* 0x00000062005e7202 */ /* 0x000fe20000000f00 */
[----:B------:R-:W-:Y:S01]  /*c3b0*/  LDSM.16.MT88.4 R12, [R185+0x4800] ;  /* 0x00480000b90c783b */ /* 0x000fe20000004200 */
[----:B------:R-:W-:Y:S02]  /*c3c0*/  MOV R98, R96 ;  /* 0x0000006000627202 */ /* 0x000fe40000000f00 */
[----:B------:R-:W-:Y:S01]  /*c3d0*/  MOV R96, R109 ;  /* 0x0000006d00607202 */ /* 0x000fe20000000f00 */
[----:B------:R-:W-:Y:S01]  /*c3e0*/  HMMA.16816.F32.BF16 R152, R8, R16, R152 ;  /* 0x000000100898723c */ /* 0x000fe20000041898 */
[----:B------:R-:W-:-:S02]  /*c3f0*/  MOV R164, R62 ;  /* 0x0000003e00a47202 */ /* 0x000fc40000000f00 */
[----:B------:R-:W-:Y:S02]  /*c400*/  F2FP.BF16.F32.PACK_AB R5, R110, R113 ;  /* 0x000000716e05723e */ /* 0x000fe400000010ff */
[----:B------:R-:W-:Y:S01]  /*c410*/  F2FP.BF16.F32.PACK_AB R6, R127, R129 ;  /* 0x000000817f06723e */ /* 0x000fe200000010ff */
[----:B------:R-:W-:Y:S01]  /*c420*/  HMMA.16816.F32.BF16 R160, R8, R18, R160 ;  /* 0x0000001208a0723c */ /* 0x000fe200000418a0 */
[----:B------:R-:W2:Y:S01]  /*c430*/  LDSM.16.MT88.4 R16, [R184+0x4800] ;  /* 0x00480000b810783b */ /* 0x000ea20000004200 */
[----:B------:R-:W-:Y:S01]  /*c440*/  F2FP.BF16.F32.PACK_AB R7, R102, R106 ;  /* 0x0000006a6607723e */ /* 0x000fe200000010ff */
[--C-:B-1----:R-:W-:Y:S01]  /*c450*/  FFMA.FTZ R4, R126, UR16, -R2.reuse ;  /* 0x000000107e047c23 */ /* 0x102fe20008010802 */
[----:B------:R-:W-:Y:S01]  /*c460*/  MOV R62, R86 ;  /* 0x00000056003e7202 */ /* 0x000fe20000000f00 */
[----:B------:R-:W-:Y:S01]  /*c470*/  IMAD.MOV.U32 R126, RZ, RZ, R63 ;  /* 0x000000ffff7e7224 */ /* 0x000fe200078e003f */
[----:B------:R-:W-:Y:S01]  /*c480*/  MOV R86, R98 ;  /* 0x0000006200567202 */ /* 0x000fe20000000f00 */
[----:B------:R-:W-:Y:S01]  /*c490*/  FFMA.FTZ R8, R128, UR16, -R2 ;  /* 0x0000001080087c23 */ /* 0x000fe20008010802 */
[----:B------:R-:W-:Y:S01]  /*c4a0*/  MOV R128, R107 ;  /* 0x0000006b00807202 */ /* 0x000fe20000000f00 */
[----:B------:R1:W-:Y:S01]  /*c4b0*/  MUFU.EX2 R109, R4 ;  /* 0x00000004006d7308 */ /* 0x0003e20000000800 */
[----:B------:R-:W-:-:S02]  /*c4c0*/  MOV R167, R56 ;  /* 0x0000003800a77202 */ /* 0x000fc40000000f00 */
[----:B------:R-:W-:Y:S02]  /*c4d0*/  MOV R56, R89 ;  /* 0x0000005900387202 */ /* 0x000fe40000000f00 */
[----:B------:R-:W-:Y:S02]  /*c4e0*/  MOV R89, R96 ;  /* 0x0000006000597202 */ /* 0x000fe40000000f00 */
[----:B------:R-:W-:Y:S01]  /*c4f0*/  MOV R83, R95 ;  /* 0x0000005f00537202 */ /* 0x000fe20000000f00 */
[----:B------:R4:W-:Y:S01]  /*c500*/  MUFU.EX2 R107, R8 ;  /* 0x00000008006b7308 */ /* 0x0009e20000000800 */
[----:B------:R-:W-:Y:S02]  /*c510*/  MOV R138, R85 ;  /* 0x00000055008a7202 */ /* 0x000fe40000000f00 */
[----:B------:R-:W-:Y:S01]  /*c520*/  MOV R158, R86 ;  /* 0x00000056009e7202 */ /* 0x000fe20000000f00 */
[----:B------:R-:W-:Y:S01]  /*c530*/  IMAD.MOV.U32 R165, RZ, RZ, R83 ;  /* 0x000000ffffa57224 */ /* 0x000fe200078e0053 */
[----:B------:R-:W-:-:S02]  /*c540*/  MOV R85, R88 ;  /* 0x0000005800557202 */ /* 0x000fc40000000f00 */
[----:B------:R-:W-:Y:S02]  /*c550*/  MOV R86, R101 ;  /* 0x0000006500567202 */ /* 0x000fe40000000f00 */
[----:B-1----:R-:W-:Y:S02]  /*c560*/  F2FP.BF16.F32.PACK_AB R4, R132, R120 ;  /* 0x000000788404723e */ /* 0x002fe400000010ff */
[----:B------:R-:W-:Y:S01]  /*c570*/  F2FP.BF16.F32.PACK_AB R9, R136, R167 ;  /* 0x000000a78809723e */ /* 0x000fe200000010ff */
[----:B------:R-:W-:Y:S01]  /*c580*/  IMAD.MOV.U32 R175, RZ, RZ, R86 ;  /* 0x000000ffffaf7224 */ /* 0x000fe200078e0056 */
[----:B------:R-:W-:Y:S02]  /*c590*/  F2FP.BF16.F32.PACK_AB R10, R61, R137 ;  /* 0x000000893d0a723e */ /* 0x000fe400000010ff */
[----:B------:R-:W-:Y:S01]  /*c5a0*/  F2FP.BF16.F32.PACK_AB R11, R60, R138 ;  /* 0x0000008a3c0b723e */ /* 0x000fe200000010ff */
[C---:B---3--:R-:W-:Y:S01]  /*c5b0*/  HMMA.16816.F32.BF16 R20, R4.reuse, R28, R20 ;  /* 0x0000001c0414723c */ /* 0x048fe20000041814 */
[----:B----4-:R-:W-:Y:S01]  /*c5c0*/  FFMA.FTZ R8, R210, UR16, -R0 ;  /* 0x00000010d2087c23 */ /* 0x010fe20008010800 */
[----:B------:R-:W-:Y:S01]  /*c5d0*/  IMAD.MOV.U32 R210, RZ, RZ, R87 ;  /* 0x000000ffffd27224 */ /* 0x000fe200078e0057 */
[----:B------:R-:W-:Y:S01]  /*c5e0*/  MOV R159, R85 ;  /* 0x00000055009f7202 */ /* 0x000fe20000000f00 */
[----:B------:R-:W-:Y:S01]  /*c5f0*/  IMAD.MOV.U32 R87, RZ, RZ, R94 ;  /* 0x000000ffff577224 */ /* 0x000fe200078e005e */
[----:B------:R1:W-:Y:S01]  /*c600*/  MUFU.EX2 R98, R8 ;  /* 0x0000000800627308 */ /* 0x0003e20000000800 */
[----:B------:R-:W-:Y:S01]  /*c610*/  HMMA.16816.F32.BF16 R36, R4, R30, R36 ;  /* 0x0000001e0424723c */ /* 0x000fe20000041824 */
[----:B------:R-:W-:-:S02]  /*c620*/  MOV R85, R100 ;  /* 0x0000006400557202 */ /* 0x000fc40000000f00 */
[----:B------:R-:W-:Y:S01]  /*c630*/  MOV R157, R87 ;  /* 0x00000057009d7202 */ /* 0x000fe20000000f00 */
[----:B------:R-:W-:Y:S01]  /*c640*/  IMAD.MOV.U32 R87, RZ, RZ, R48 ;  /* 0x000000ffff577224 */ /* 0x000fe200078e0030 */
[----:B------:R-:W-:Y:S01]  /*c650*/  MOV R156, R89 ;  /* 0x00000059009c7202 */ /* 0x000fe20000000f00 */
[C---:B------:R-:W-:Y:S01]  /*c660*/  HMMA.16816.F32.BF16 R40, R4.reuse, R24, R40 ;  /* 0x000000180428723c */ /* 0x040fe20000041828 */
[----:B------:R-:W-:Y:S02]  /*c670*/  MOV R88, R67 ;  /* 0x0000004300587202 */ /* 0x000fe40000000f00 */
[----:B------:R-:W-:Y:S02]  /*c680*/  MOV R89, R49 ;  /* 0x0000003100597202 */ /* 0x000fe40000000f00 */
[----:B------:R-:W-:Y:S01]  /*c690*/  MOV R166, R56 ;  /* 0x0000003800a67202 */ /* 0x000fe20000000f00 */
[----:B------:R-:W-:Y:S01]  /*c6a0*/  HMMA.16816.F32.BF16 R44, R4, R26, R44 ;  /* 0x0000001a042c723c */ /* 0x000fe2000004182c */
[----:B------:R-:W-:-:S02]  /*c6b0*/  MOV R83, R97 ;  /* 0x0000006100537202 */ /* 0x000fc40000000f00 */
[----:B------:R-:W-:Y:S01]  /*c6c0*/  MOV R56, R34 ;  /* 0x0000002200387202 */ /* 0x000fe20000000f00 */
[--C-:B-1----:R-:W-:Y:S01]  /*c6d0*/  FFMA.FTZ R8, R211, UR16, -R0.reuse ;  /* 0x00000010d3087c23 */ /* 0x102fe20008010800 */
[----:B------:R-:W-:Y:S02]  /*c6e0*/  MOV R211, R66 ;  /* 0x0000004200d37202 */ /* 0x000fe40000000f00 */
[----:B------:R-:W-:Y:S01]  /*c6f0*/  FFMA.FTZ R4, R215, UR16, -R0 ;  /* 0x00000010d7047c23 */ /* 0x000fe20008010800 */
[----:B------:R1:W3:Y:S01]  /*c700*/  MUFU.EX2 R96, R8 ;  /* 0x0000000800607308 */ /* 0x0002e20000000800 */
[----:B------:R-:W-:Y:S02]  /*c710*/  MOV R215, R64 ;  /* 0x0000004000d77202 */ /* 0x000fe40000000f00 */
[----:B------:R-:W-:Y:S02]  /*c720*/  F2FP.BF16.F32.PACK_AB R6, R121, R122 ;  /* 0x0000007a7906723e */ /* 0x000fe400000010ff */
[----:B------:R-:W-:-:S02]  /*c730*/  MOV R125, R54 ;  /* 0x00000036007d7202 */ /* 0x000fc40000000f00 */
[----:B------:R-:W-:Y:S01]  /*c740*/  MOV R54, R56 ;  /* 0x0000003800367202 */ /* 0x000fe20000000f00 */
[----:B------:R4:W-:Y:S01]  /*c750*/  MUFU.EX2 R95, R4 ;  /* 0x00000004005f7308 */ /* 0x0009e20000000800 */
[----:B------:R-:W-:Y:S01]  /*c760*/  MOV R63, R87 ;  /* 0x00000057003f7202 */ /* 0x000fe20000000f00 */
[----:B------:R-:W-:Y:S01]  /*c770*/  IMAD.MOV.U32 R56, RZ, RZ, R88 ;  /* 0x000000ffff387224 */ /* 0x000fe200078e0058 */
[----:B------:R-:W-:Y:S02]  /*c780*/  MOV R176, R85 ;  /* 0x0000005500b07202 */ /* 0x000fe40000000f00 */
[----:B------:R-:W-:Y:S01]  /*c790*/  MOV R171, R83 ;  /* 0x0000005300ab7202 */ /* 0x000fe20000000f00 */
[----:B-1----:R-:W-:Y:S01]  /*c7a0*/  FFMA.FTZ R8, R213, UR16, -R0 ;  /* 0x00000010d5087c23 */ /* 0x002fe20008010800 */
[----:B------:R-:W-:Y:S01]  /*c7b0*/  IMAD.MOV.U32 R213, RZ, RZ, R65 ;  /* 0x000000ffffd57224 */ /* 0x000fe200078e0041 */
[----:B---3--:R-:W-:Y:S02]  /*c7c0*/  F2FP.BF16.F32.PACK_AB R5, R96, R98 ;  /* 0x000000626005723e */ /* 0x008fe400000010ff */
[----:B------:R1:W3:Y:S01]  /*c7d0*/  MUFU.EX2 R94, R8 ;  /* 0x00000008005e7308 */ /* 0x0002e20000000800 */
[----:B----4-:R-:W-:Y:S01]  /*c7e0*/  FFMA.FTZ R4, R130, UR16, -R2 ;  /* 0x0000001082047c23 */ /* 0x010fe20008010802 */
[----:B------:R-:W-:-:S02]  /*c7f0*/  MOV R130, R62 ;  /* 0x0000003e00827202 */ /* 0x000fc40000000f00 */
[----:B------:R-:W-:-:S04]  /*c800*/  MOV R62, R81 ;  /* 0x00000051003e7202 */ /* 0x000fc80000000f00 */
[----:B------:R4:W-:Y:S01]  /*c810*/  MUFU.EX2 R101, R4 ;  /* 0x0000000400657308 */ /* 0x0009e20000000800 */
[----:B------:R-:W-:Y:S01]  /*c820*/  IMAD.MOV.U32 R81, RZ, RZ, R35 ;  /* 0x000000ffff517224 */ /* 0x000fe200078e0023 */
[----:B-1----:R-:W-:Y:S02]  /*c830*/  F2FP.BF16.F32.PACK_AB R8, R164, R52 ;  /* 0x00000034a408723e */ /* 0x002fe400000010ff */
[----:B---3--:R-:W-:-:S05]  /*c840*/  F2FP.BF16.F32.PACK_AB R7, R95, R94 ;  /* 0x0000005e5f07723e */ /* 0x008fca00000010ff */
[----:B------:R-:W-:Y:S01]  /*c850*/  HMMA.16816.F32.BF16 R64, R8, R28, R140 ;  /* 0x0000001c0840723c */ /* 0x000fe2000004188c */
[----:B----4-:R-:W-:Y:S01]  /*c860*/  FFMA.FTZ R4, R134, UR16, -R2 ;  /* 0x0000001086047c23 */ /* 0x010fe20008010802 */
[----:B------:R-:W-:-:S03]  /*c870*/  MOV R134, R33 ;  /* 0x0000002100867202 */ /* 0x000fc60000000f00 */
[----:B------:R1:W-:Y:S01]  /*c880*/  MUFU.EX2 R100, R4 ;  /* 0x0000000400647308 */ /* 0x0003e20000000800 */
[C---:B------:R-:W-:Y:S01]  /*c890*/  HMMA.16816.F32.BF16 R48, R8.reuse, R30, R144 ;  /* 0x0000001e0830723c */ /* 0x040fe20000041890 */
[----:B------:R-:W-:Y:S02]  /*c8a0*/  MOV R143, R63 ;  /* 0x0000003f008f7202 */ /* 0x000fe40000000f00 */
[----:B------:R-:W-:Y:S02]  /*c8b0*/  MOV R141, R56 ;  /* 0x00000038008d7202 */ /* 0x000fe40000000f00 */
[----:B------:R-:W-:Y:S01]  /*c8c0*/  MOV R140, R58 ;  /* 0x0000003a008c7202 */ /* 0x000fe20000000f00 */
[----:B------:R-:W-:Y:S01]  /*c8d0*/  HMMA.16816.F32.BF16 R152, R8, R24, R152 ;  /* 0x000000180898723c */ /* 0x000fe20000041898 */
[----:B------:R-:W-:Y:S02]  /*c8e0*/  MOV R145, R61 ;  /* 0x0000003d00917202 */ /* 0x000fe40000000f00 */
[----:B------:R-:W-:-:S02]  /*c8f0*/  MOV R144, R60 ;  /* 0x0000003c00907202 */ /* 0x000fc40000000f00 */
[----:B------:R-:W-:Y:S01]  /*c900*/  MOV R147, R53 ;  /* 0x0000003500937202 */ /* 0x000fe20000000f00 */
[----:B------:R-:W-:Y:S01]  /*c910*/  HMMA.16816.F32.BF16 R160, R8, R26, R160 ;  /* 0x0000001a08a0723c */ /* 0x000fe200000418a0 */
[----:B------:R-:W3:Y:S01]  /*c920*/  LDSM.16.MT88.4 R24, [R184+0x4c00] ;  /* 0x004c0000b818783b */ /* 0x000ee20000004200 */
[----:B------:R-:W-:Y:S02]  /*c930*/  MOV R146, R52 ;  /* 0x0000003400927202 */ /* 0x000fe40000000f00 */
[----:B-1----:R-:W-:-:S03]  /*c940*/  F2FP.BF16.F32.PACK_AB R4, R124, R123 ;  /* 0x0000007b7c04723e */ /* 0x002fc600000010ff */
[----:B------:R-:W-:Y:S01]  /*c950*/  FFMA.FTZ R8, R131, UR16, -R2 ;  /* 0x0000001083087c23 */ /* 0x000fe20008010802 */
[----:B------:R-:W-:Y:S02]  /*c960*/  MOV R131, R32 ;  /* 0x0000002000837202 */ /* 0x000fe40000000f00 */
[----:B------:R-:W-:Y:S01]  /*c970*/  F2FP.BF16.F32.PACK_AB R9, R156, R158 ;  /* 0x0000009e9c09723e */ /* 0x000fe200000010ff */
[----:B------:R1:W-:Y:S01]  /*c980*/  MUFU.EX2 R97, R8 ;  /* 0x0000000800617308 */ /* 0x0003e20000000800 */
[C---:B--2---:R-:W-:Y:S01]  /*c990*/  HMMA.16816.F32.BF16 R32, R4.reuse, R16, R20 ;  /* 0x000000100420723c */ /* 0x044fe20000041814 */
[----:B------:R-:W2:Y:S01]  /*c9a0*/  LDSM.16.MT88.4 R20, [R185+0x4c00] ;  /* 0x004c0000b914783b */ /* 0x000ea20000004200 */
[----:B------:R-:W-:Y:S02]  /*c9b0*/  F2FP.BF16.F32.PACK_AB R10, R166, R76 ;  /* 0x0000004ca60a723e */ /* 0x000fe400000010ff */
[----:B------:R-:W-:Y:S02]  /*c9c0*/  F2FP.BF16.F32.PACK_AB R11, R165, R79 ;  /* 0x0000004fa50b723e */ /* 0x000fe400000010ff */
[C---:B------:R-:W-:Y:S06]  /*c9d0*/  HMMA.16816.F32.BF16 R28, R4.reuse, R18, R36 ;  /* 0x00000012041c723c */ /* 0x040fec0000041824 */
[----:B------:R-:W-:Y:S01]  /*c9e0*/  HMMA.16816.F32.BF16 R36, R4, R12, R40 ;  /* 0x0000000c0424723c */ /* 0x000fe20000041828 */
[----:B-1----:R-:W-:Y:S01]  /*c9f0*/  FFMA.FTZ R8, R212, UR16, -R0 ;  /* 0x00000010d4087c23 */ /* 0x002fe20008010800 */
[----:B------:R-:W-:-:S04]  /*ca00*/  MOV R212, R91 ;  /* 0x0000005b00d47202 */ /* 0x000fc80000000f00 */
[----:B------:R-:W-:Y:S01]  /*ca10*/  HMMA.16816.F32.BF16 R44, R4, R14, R44 ;  /* 0x0000000e042c723c */ /* 0x000fe2000004182c */
[----:B------:R1:W-:Y:S06]  /*ca20*/  MUFU.EX2 R91, R8 ;  /* 0x00000008005b7308 */ /* 0x0003ec0000000800 */
[--C-:B------:R-:W-:Y:S01]  /*ca30*/  FFMA.FTZ R4, R219, UR16, -R0.reuse ;  /* 0x00000010db047c23 */ /* 0x100fe20008010800 */
[----:B------:R-:W-:Y:S02]  /*ca40*/  MOV R219, R93 ;  /* 0x0000005d00db7202 */ /* 0x000fe40000000f00 */
[----:B------:R-:W-:Y:S01]  /*ca50*/  F2FP.BF16.F32.PACK_AB R6, R169, R117 ;  /* 0x00000075a906723e */ /* 0x000fe200000010ff */
[----:B------:R4:W-:Y:S01]  /*ca60*/  MUFU.EX2 R88, R4 ;  /* 0x0000000400587308 */ /* 0x0009e20000000800 */
[----:B-1----:R-:W-:Y:S01]  /*ca70*/  FFMA.FTZ R8, R214, UR16, -R0 ;  /* 0x00000010d6087c23 */ /* 0x002fe20008010800 */
[----:B------:R-:W-:-:S06]  /*ca80*/  IMAD.MOV.U32 R214, RZ, RZ, R90 ;  /* 0x000000ffffd67224 */ /* 0x000fcc00078e005a */
[----:B------:R1:W5:Y:S01]  /*ca90*/  MUFU.EX2 R90, R8 ;  /* 0x00000008005a7308 */ /* 0x0003620000000800 */
[----:B----4-:R-:W-:Y:S01]  /*caa0*/  FFMA.FTZ R4, R174, UR16, -R2 ;  /* 0x00000010ae047c23 */ /* 0x010fe20008010802 */
[----:B------:R-:W-:-:S06]  /*cab0*/  MOV R174, R92 ;  /* 0x0000005c00ae7202 */ /* 0x000fcc0000000f00 */
[----:B------:R4:W-:Y:S01]  /*cac0*/  MUFU.EX2 R93, R4 ;  /* 0x00000004005d7308 */ /* 0x0009e20000000800 */
[----:B-1----:R-:W-:Y:S01]  /*cad0*/  FFMA.FTZ R8, R217, UR16, -R0 ;  /* 0x00000010d9087c23 */ /* 0x002fe20008010800 */
[----:B------:R-:W-:Y:S02]  /*cae0*/  MOV R217, R62 ;  /* 0x0000003e00d97202 */ /* 0x000fe40000000f00 */
[----:B------:R-:W-:-:S04]  /*caf0*/  MOV R62, R89 ;  /* 0x00000059003e7202 */ /* 0x000fc80000000f00 */
[----:B------:R1:W3:Y:S01]  /*cb00*/  MUFU.EX2 R87, R8 ;  /* 0x0000000800577308 */ /* 0x0002e20000000800 */
[----:B-----5:R-:W-:Y:S01]  /*cb10*/  F2FP.BF16.F32.PACK_AB R5, R90, R91 ;  /* 0x0000005b5a05723e */ /* 0x020fe200000010ff */
[----:B------:R-:W-:Y:S02]  /*cb20*/  IMAD.MOV.U32 R142, RZ, RZ, R62 ;  /* 0x000000ffff8e7224 */ /* 0x000fe400078e003e */
[----:B----4-:R-:W-:-:S04]  /*cb30*/  FFMA.FTZ R4, R59, UR16, -R2 ;  /* 0x000000103b047c23 */ /* 0x010fc80008010802 */
[----:B------:R4:W-:Y:S01]  /*cb40*/  MUFU.EX2 R92, R4 ;  /* 0x00000004005c7308 */ /* 0x0009e20000000800 */
[----:B-1----:R-:W-:Y:S02]  /*cb50*/  F2FP.BF16.F32.PACK_AB R8, R159, R157 ;  /* 0x0000009d9f08723e */ /* 0x002fe400000010ff */
[----:B---3--:R-:W-:-:S05]  /*cb60*/  F2FP.BF16.F32.PACK_AB R7, R88, R87 ;  /* 0x000000575807723e */ /* 0x008fca00000010ff */
[----:B------:R-:W-:Y:S01]  /*cb70*/  HMMA.16816.F32.BF16 R64, R8, R16, R64 ;  /* 0x000000100840723c */ /* 0x000fe20000041840 */
[----:B----4-:R-:W-:-:S05]  /*cb80*/  F2FP.BF16.F32.PACK_AB R4, R133, R118 ;  /* 0x000000768504723e */ /* 0x010fca00000010ff */
[C---:B------:R-:W-:Y:S01]  /*cb90*/  HMMA.16816.F32.BF16 R48, R8.reuse, R18, R48 ;  /* 0x000000120830723c */ /* 0x040fe20000041830 */
[----:B------:R-:W1:Y:S05]  /*cba0*/  LDSM.16.MT88.4 R16, [R184+0x5000] ;  /* 0x00500000b810783b */ /* 0x000e6a0000004200 */
[C---:B------:R-:W-:Y:S06]  /*cbb0*/  HMMA.16816.F32.BF16 R152, R8.reuse, R12, R152 ;  /* 0x0000000c0898723c */ /* 0x040fec0000041898 */
[----:B------:R-:W-:Y:S01]  /*cbc0*/  HMMA.16816.F32.BF16 R160, R8, R14, R160 ;  /* 0x0000000e08a0723c */ /* 0x000fe200000418a0 */
[----:B------:R-:W3:Y:S05]  /*cbd0*/  LDSM.16.MT88.4 R12, [R185+0x5000] ;  /* 0x00500000b90c783b */ /* 0x000eea0000004200 */
[----:B------:R-:W-:Y:S01]  /*cbe0*/  HMMA.16816.F32.BF16 R40, R4, R24, R32 ;  /* 0x000000180428723c */ /* 0x000fe20000041820 */
[----:B------:R-:W-:Y:S01]  /*cbf0*/  FFMA.FTZ R8, R57, UR16, -R2 ;  /* 0x0000001039087c23 */ /* 0x000fe20008010802 */
[----:B------:R-:W-:-:S02]  /*cc00*/  F2FP.BF16.F32.PACK_AB R9, R217, R174 ;  /* 0x000000aed909723e */ /* 0x000fc400000010ff */
[----:B------:R-:W-:Y:S01]  /*cc10*/  F2FP.BF16.F32.PACK_AB R10, R131, R214 ;  /* 0x000000d6830a723e */ /* 0x000fe200000010ff */
[----:B------:R4:W-:Y:S01]  /*cc20*/  MUFU.EX2 R89, R8 ;  /* 0x0000000800597308 */ /* 0x0009e20000000800 */
[----:B------:R-:W-:Y:S01]  /*cc30*/  HMMA.16816.F32.BF16 R32, R4, R26, R28 ;  /* 0x0000001a0420723c */ /* 0x000fe2000004181c */
[----:B------:R-:W-:-:S05]  /*cc40*/  F2FP.BF16.F32.PACK_AB R11, R134, R212 ;  /* 0x000000d4860b723e */ /* 0x000fca00000010ff */
[C---:B--2---:R-:W-:Y:S06]  /*cc50*/  HMMA.16816.F32.BF16 R28, R4.reuse, R20, R36 ;  /* 0x00000014041c723c */ /* 0x044fec0000041824 */
[----:B------:R-:W-:Y:S01]  /*cc60*/  HMMA.16816.F32.BF16 R36, R4, R22, R44 ;  /* 0x000000160424723c */ /* 0x000fe2000004182c */
[----:B----4-:R-:W-:Y:S01]  /*cc70*/  FFMA.FTZ R8, R216, UR16, -R0 ;  /* 0x00000010d8087c23 */ /* 0x010fe20008010800 */
[----:B------:R-:W-:-:S05]  /*cc80*/  MOV R216, R54 ;  /* 0x0000003600d87202 */ /* 0x000fca0000000f00 */
[----:B------:R-:W-:Y:S01]  /*cc90*/  FFMA.FTZ R4, R223, UR16, -R0 ;  /* 0x00000010df047c23 */ /* 0x000fe20008010800 */
[----:B------:R2:W-:Y:S01]  /*cca0*/  MUFU.EX2 R85, R8 ;  /* 0x0000000800557308 */ /* 0x0005e20000000800 */
[----:B------:R-:W-:Y:S02]  /*ccb0*/  MOV R223, R81 ;  /* 0x0000005100df7202 */ /* 0x000fe40000000f00 */
[----:B------:R-:W-:-:S05]  /*ccc0*/  F2FP.BF16.F32.PACK_AB R6, R107, R109 ;  /* 0x0000006d6b06723e */ /* 0x000fca00000010ff */
[----:B------:R4:W-:Y:S01]  /*ccd0*/  MUFU.EX2 R81, R4 ;  /* 0x0000000400517308 */ /* 0x0009e20000000800 */
[----:B--2---:R-:W-:Y:S01]  /*cce0*/  FFMA.FTZ R8, R218, UR16, -R0 ;  /* 0x00000010da087c23 */ /* 0x004fe20008010800 */
[----:B------:R-:W-:-:S06]  /*ccf0*/  MOV R218, R76 ;  /* 0x0000004c00da7202 */ /* 0x000fcc0000000f00 */
[----:B------:R2:W5:Y:S01]  /*cd00*/  MUFU.EX2 R83, R8 ;  /* 0x0000000800537308 */ /* 0x0005620000000800 */
[----:B----4-:R-:W-:Y:S01]  /*cd10*/  FFMA.FTZ R4, R178, UR16, -R2 ;  /* 0x00000010b2047c23 */ /* 0x010fe20008010802 */
[----:B------:R-:W-:-:S06]  /*cd20*/  MOV R178, R145 ;  /* 0x0000009100b27202 */ /* 0x000fcc0000000f00 */
[----:B------:R4:W-:Y:S01]  /*cd30*/  MUFU.EX2 R86, R4 ;  /* 0x0000000400567308 */ /* 0x0009e20000000800 */
[----:B--2---:R-:W-:Y:S01]  /*cd40*/  FFMA.FTZ R8, R221, UR16, -R0 ;  /* 0x00000010dd087c23 */ /* 0x004fe20008010800 */
[----:B------:R-:W-:Y:S01]  /*cd50*/  IMAD.MOV.U32 R221, RZ, RZ, R79 ;  /* 0x000000ffffdd7224 */ /* 0x000fe200078e004f */
[----:B-----5:R-:W-:-:S05]  /*cd60*/  F2FP.BF16.F32.PACK_AB R5, R83, R85 ;  /* 0x000000555305723e */ /* 0x020fca00000010ff */
[----:B------:R2:W5:Y:S01]  /*cd70*/  MUFU.EX2 R80, R8 ;  /* 0x0000000800507308 */ /* 0x0005620000000800 */
[----:B----4-:R-:W-:Y:S01]  /*cd80*/  FFMA.FTZ R4, R182, UR16, -R2 ;  /* 0x00000010b6047c23 */ /* 0x010fe20008010802 */
[----:B------:R-:W-:-:S06]  /*cd90*/  IMAD.MOV.U32 R182, RZ, RZ, R146 ;  /* 0x000000ffffb67224 */ /* 0x000fcc00078e0092 */
[----:B------:R4:W-:Y:S01]  /*cda0*/  MUFU.EX2 R84, R4 ;  /* 0x0000000400547308 */ /* 0x0009e20000000800 */
[----:B--2---:R-:W-:Y:S02]  /*cdb0*/  F2FP.BF16.F32.PACK_AB R8, R219, R216 ;  /* 0x000000d8db08723e */ /* 0x004fe400000010ff */
[----:B-----5:R-:W-:-:S05]  /*cdc0*/  F2FP.BF16.F32.PACK_AB R7, R81, R80 ;  /* 0x000000505107723e */ /* 0x020fca00000010ff */
[----:B------:R-:W-:Y:S01]  /*cdd0*/  HMMA.16816.F32.BF16 R64, R8, R24, R64 ;  /* 0x000000180840723c */ /* 0x000fe20000041840 */
[----:B----4-:R-:W-:-:S05]  /*cde0*/  F2FP.BF16.F32.PACK_AB R4, R114, R170 ;  /* 0x000000aa7204723e */ /* 0x010fca00000010ff */
[C---:B------:R-:W-:Y:S01]  /*cdf0*/  HMMA.16816.F32.BF16 R60, R8.reuse, R26, R48 ;  /* 0x0000001a083c723c */ /* 0x040fe20000041830 */
[----:B------:R-:W2:Y:S05]  /*ce00*/  LDSM.16.MT88.4 R24, [R184+0x5400] ;  /* 0x00540000b818783b */ /* 0x000eaa0000004200 */
[C---:B------:R-:W-:Y:S06]  /*ce10*/  HMMA.16816.F32.BF16 R152, R8.reuse, R20, R152 ;  /* 0x000000140898723c */ /* 0x040fec0000041898 */
[----:B------:R-:W-:Y:S01]  /*ce20*/  HMMA.16816.F32.BF16 R160, R8, R22, R160 ;  /* 0x0000001608a0723c */ /* 0x000fe200000418a0 */
[----:B------:R-:W4:Y:S05]  /*ce30*/  LDSM.16.MT88.4 R20, [R185+0x5400] ;  /* 0x00540000b914783b */ /* 0x000f2a0000004200 */
[----:B-1----:R-:W-:Y:S01]  /*ce40*/  HMMA.16816.F32.BF16 R56, R4, R16, R40 ;  /* 0x000000100438723c */ /* 0x002fe20000041828 */
[----:B------:R-:W-:Y:S01]  /*ce50*/  FFMA.FTZ R8, R180, UR16, -R2 ;  /* 0x00000010b4087c23 */ /* 0x000fe20008010802 */
[----:B------:R-:W-:-:S02]  /*ce60*/  F2FP.BF16.F32.PACK_AB R10, R93, R97 ;  /* 0x000000615d0a723e */ /* 0x000fc400000010ff */
[----:B------:R-:W-:Y:S01]  /*ce70*/  MOV R180, R147 ;  /* 0x0000009300b47202 */ /* 0x000fe20000000f00 */
[----:B------:R1:W-:Y:S01]  /*ce80*/  MUFU.EX2 R82, R8 ;  /* 0x0000000800527308 */ /* 0x0003e20000000800 */
[C---:B------:R-:W-:Y:S06]  /*ce90*/  HMMA.16816.F32.BF16 R52, R4.reuse, R18, R32 ;  /* 0x000000120434723c */ /* 0x040fec0000041820 */
[C---:B---3--:R-:W-:Y:S06]  /*cea0*/  HMMA.16816.F32.BF16 R48, R4.reuse, R12, R28 ;  /* 0x0000000c0430723c */ /* 0x048fec000004181c */
[----:B------:R-:W-:Y:S01]  /*ceb0*/  HMMA.16816.F32.BF16 R44, R4, R14, R36 ;  /* 0x0000000e042c723c */ /* 0x000fe20000041824 */
[----:B-1----:R-:W-:Y:S01]  /*cec0*/  FFMA.FTZ R8, R220, UR16, -R0 ;  /* 0x00000010dc087c23 */ /* 0x002fe20008010800 */
[----:B------:R-:W-:-:S05]  /*ced0*/  MOV R220, R140 ;  /* 0x0000008c00dc7202 */ /* 0x000fca0000000f00 */
[----:B------:R-:W-:Y:S01]  /*cee0*/  F2FP.BF16.F32.PACK_AB R4, R213, R130 ;  /* 0x00000082d504723e */ /* 0x000fe200000010ff */
[----:B------:R1:W-:Y:S01]  /*cef0*/  MUFU.EX2 R79, R8 ;  /* 0x00000008004f7308 */ /* 0x0003e20000000800 */
[----:B------:R-:W-:Y:S02]  /*cf00*/  F2FP.BF16.F32.PACK_AB R5, R211, R215 ;  /* 0x000000d7d305723e */ /* 0x000fe400000010ff */
[----:B------:R-:W-:Y:S02]  /*cf10*/  F2FP.BF16.F32.PACK_AB R6, R128, R210 ;  /* 0x000000d28006723e */ /* 0x000fe400000010ff */
[----:B------:R-:W-:-:S07]  /*cf20*/  F2FP.BF16.F32.PACK_AB R7, R251, R252 ;  /* 0x000000fcfb07723e */ /* 0x000fce00000010ff */
[----:B------:R-:W-:Y:S01]  /*cf30*/  HMMA.16816.F32.BF16 R32, R4, R16, R64 ;  /* 0x000000100420723c */ /* 0x000fe20000041840 */
[----:B-1----:R-:W-:-:S05]  /*cf40*/  FFMA.FTZ R8, R222, UR16, -R0 ;  /* 0x00000010de087c23 */ /* 0x002fca0008010800 */
[C---:B------:R-:W-:Y:S01]  /*cf50*/  HMMA.16816.F32.BF16 R40, R4.reuse, R18, R60 ;  /* 0x000000120428723c */ /* 0x040fe2000004183c */
[----:B------:R-:W1:Y:S01]  /*cf60*/  LDSM.16.MT88.4 R16, [R184+0x5800] ;  /* 0x00580000b810783b */ /* 0x000e620000004200 */
[----:B------:R-:W-:Y:S01]  /*cf70*/  MOV R222, R141 ;  /* 0x0000008d00de7202 */ /* 0x000fe20000000f00 */
[----:B------:R3:W5:Y:S03]  /*cf80*/  MUFU.EX2 R78, R8 ;  /* 0x00000008004e7308 */ /* 0x0007660000000800 */
[C---:B------:R-:W-:Y:S06]  /*cf90*/  HMMA.16816.F32.BF16 R36, R4.reuse, R12, R152 ;  /* 0x0000000c0424723c */ /* 0x040fec0000041898 */
[----:B------:R-:W-:Y:S01]  /*cfa0*/  HMMA.16816.F32.BF16 R28, R4, R14, R160 ;  /* 0x0000000e041c723c */ /* 0x000fe200000418a0 */
[----:B------:R-:W1:Y:S01]  /*cfb0*/  LDSM.16.MT88.4 R12, [R185+0x5800] ;  /* 0x00580000b90c783b */ /* 0x000e620000004200 */
[----:B------:R-:W-:Y:S01]  /*cfc0*/  MOV R155, R180 ;  /* 0x000000b4009b7202 */ /* 0x000fe20000000f00 */
[----:B------:R-:W-:Y:S01]  /*cfd0*/  IMAD.MOV.U32 R153, RZ, RZ, R167 ;  /* 0x000000ffff997224 */ /* 0x000fe200078e00a7 */
[----:B------:R-:W-:-:S02]  /*cfe0*/  MOV R180, R158 ;  /* 0x0000009e00b47202 */ /* 0x000fc40000000f00 */
[----:B------:R-:W-:Y:S01]  /*cff0*/  MOV R154, R164 ;  /* 0x000000a4009a7202 */ /* 0x000fe20000000f00 */
[----:B---3--:R-:W-:Y:S01]  /*d000*/  FFMA.FTZ R8, R225, UR16, -R0 ;  /* 0x00000010e1087c23 */ /* 0x008fe20008010800 */
[----:B-----5:R-:W-:Y:S01]  /*d010*/  F2FP.BF16.F32.PACK_AB R9, R78, R79 ;  /* 0x0000004f4e09723e */ /* 0x020fe200000010ff */
[----:B------:R-:W-:Y:S01]  /*d020*/  IMAD.MOV.U32 R225, RZ, RZ, R143 ;  /* 0x000000ffffe17224 */ /* 0x000fe200078e008f */
[----:B------:R-:W-:Y:S01]  /*d030*/  F2FP.BF16.F32.PACK_AB R4, R125, R126 ;  /* 0x0000007e7d04723e */ /* 0x000fe200000010ff */
[----:B------:R3:W-:Y:S01]  /*d040*/  MUFU.EX2 R76, R8 ;  /* 0x00000008004c7308 */ /* 0x0007e20000000800 */
[----:B------:R-:W-:Y:S02]  /*d050*/  F2FP.BF16.F32.PACK_AB R5, R249, R250 ;  /* 0x000000faf905723e */ /* 0x000fe400000010ff */
[----:B------:R-:W-:Y:S02]  /*d060*/  F2FP.BF16.F32.PACK_AB R6, R173, R205 ;  /* 0x000000cdad06723e */ /* 0x000fe400000010ff */
[----:B------:R-:W-:-:S02]  /*d070*/  F2FP.BF16.F32.PACK_AB R7, R247, R248 ;  /* 0x000000f8f707723e */ /* 0x000fc400000010ff */
[----:B------:R-:W-:Y:S02]  /*d080*/  MOV R163, R139 ;  /* 0x0000008b00a37202 */ /* 0x000fe40000000f00 */
[----:B------:R-:W-:Y:S02]  /*d090*/  F2FP.BF16.F32.PACK_AB R160, R175, R181 ;  /* 0x000000b5afa0723e */ /* 0x000fe400000010ff */
[----:B------:R-:W-:Y:S01]  /*d0a0*/  F2FP.BF16.F32.PACK_AB R161, R240, R241 ;  /* 0x000000f1f0a1723e */ /* 0x000fe200000010ff */
[----:B--2---:R-:W-:Y:S01]  /*d0b0*/  HMMA.16816.F32.BF16 R40, R4, R26, R40 ;  /* 0x0000001a0428723c */ /* 0x004fe20000041828 */
[----:B------:R-:W-:Y:S01]  /*d0c0*/  F2FP.BF16.F32.PACK_AB R162, R176, R171 ;  /* 0x000000abb0a2723e */ /* 0x000fe200000010ff */
[----:B---3--:R-:W-:Y:S01]  /*d0d0*/  FFMA.FTZ R8, R226, UR16, -R0 ;  /* 0x00000010e2087c23 */ /* 0x008fe20008010800 */
[----:B------:R-:W-:-:S03]  /*d0e0*/  MOV R226, R142 ;  /* 0x0000008e00e27202 */ /* 0x000fc60000000f00 */
[C---:B------:R-:W-:Y:S01]  /*d0f0*/  HMMA.16816.F32.BF16 R140, R4.reuse, R24, R32 ;  /* 0x00000018048c723c */ /* 0x040fe20000041820 */
[----:B------:R2:W3:Y:S05]  /*d100*/  MUFU.EX2 R77, R8 ;  /* 0x00000008004d7308 */ /* 0x0004ea0000000800 */
[----:B----4-:R-:W-:Y:S01]  /*d110*/  HMMA.16816.F32.BF16 R32, R4, R20, R36 ;  /* 0x000000140420723c */ /* 0x010fe20000041824 */
[--C-:B--2---:R-:W-:Y:S01]  /*d120*/  FFMA.FTZ R8, R207, UR16, -R2.reuse ;  /* 0x00000010cf087c23 */ /* 0x104fe20008010802 */
[----:B---3--:R-:W-:Y:S02]  /*d130*/  F2FP.BF16.F32.PACK_AB R11, R77, R76 ;  /* 0x0000004c4d0b723e */ /* 0x008fe400000010ff */
[----:B------:R-:W-:Y:S01]  /*d140*/  MOV R207, R138 ;  /* 0x0000008a00cf7202 */ /* 0x000fe20000000f00 */
[----:B------:R2:W3:Y:S02]  /*d150*/  MUFU.EX2 R67, R8 ;  /* 0x0000000800437308 */ /* 0x0004e40000000800 */
[--C-:B--2---:R-:W-:Y:S01]  /*d160*/  FFMA.FTZ R8, R183, UR16, -R2.reuse ;  /* 0x00000010b7087c23 */ /* 0x104fe20008010802 */
[----:B------:R-:W-:Y:S01]  /*d170*/  FFMA.FTZ R2, R206, UR16, -R2 ;  /* 0x00000010ce027c23 */ /* 0x000fe20008010802 */
[----:B------:R-:W-:-:S04]  /*d180*/  MOV R183, R137 ;  /* 0x0000008900b77202 */ /* 0x000fc80000000f00 */
[----:B------:R2:W-:Y:S01]  /*d190*/  MUFU.EX2 R66, R8 ;  /* 0x0000000800427308 */ /* 0x0005e20000000800 */
[----:B---3--:R-:W-:-:S07]  /*d1a0*/  F2FP.BF16.F32.PACK_AB R164, R67, R82 ;  /* 0x0000005243a4723e */ /* 0x008fce00000010ff */
[----:B------:R3:W-:Y:S01]  /*d1b0*/  MUFU.EX2 R65, R2 ;  /* 0x0000000200417308 */ /* 0x0007e20000000800 */
[----:B--2---:R-:W-:-:S07]  /*d1c0*/  F2FP.BF16.F32.PACK_AB R8, R100, R101 ;  /* 0x000000656408723e */ /* 0x004fce00000010ff */
[----:B------:R-:W-:Y:S01]  /*d1d0*/  HMMA.16816.F32.BF16 R56, R8, R24, R56 ;  /* 0x000000180838723c */ /* 0x000fe20000041838 */
[----:B---3--:R-:W-:-:S04]  /*d1e0*/  FFMA.FTZ R2, R230, UR16, -R0 ;  /* 0x00000010e6027c23 */ /* 0x008fc80008010800 */
[----:B------:R2:W-:Y:S01]  /*d1f0*/  MUFU.EX2 R64, R2 ;  /* 0x0000000200407308 */ /* 0x0005e20000000800 */
[C---:B------:R-:W-:Y:S06]  /*d200*/  HMMA.16816.F32.BF16 R148, R8.reuse, R26, R52 ;  /* 0x0000001a0894723c */ /* 0x040fec0000041834 */
[C---:B------:R-:W-:Y:S01]  /*d210*/  HMMA.16816.F32.BF16 R48, R8.reuse, R20, R48 ;  /* 0x000000140830723c */ /* 0x040fe20000041830 */
[----:B------:R-:W-:Y:S01]  /*d220*/  FFMA.FTZ R52, R223, R68, R239 ;  /* 0x00000044df347223 */ /* 0x000fe200000100ef */
[----:B------:R-:W-:Y:S01]  /*d230*/  MOV R223, R144 ;  /* 0x0000009000df7202 */ /* 0x000fe20000000f00 */
[--C-:B------:R-:W-:Y:S01]  /*d240*/  FFMA.FTZ R53, R209, UR16, -R3.reuse ;  /* 0x00000010d1357c23 */ /* 0x100fe20008010803 */
[----:B------:R-:W-:Y:S01]  /*d250*/  FFMA.FTZ R54, R208, UR16, -R3 ;  /* 0x00000010d0367c23 */ /* 0x000fe20008010803 */
[----:B------:R-:W-:Y:S01]  /*d260*/  FFMA.FTZ R3, R225, R72, R108 ;  /* 0x00000048e1037223 */ /* 0x000fe2000001006c */
[-C--:B------:R-:W-:Y:S01]  /*d270*/  HMMA.16816.F32.BF16 R44, R8, R22.reuse, R44 ;  /* 0x00000016082c723c */ /* 0x080fe2000004182c */
[----:B------:R-:W-:Y:S01]  /*d280*/  FFMA.FTZ R20, R226, R70, R236 ;  /* 0x00000046e2147223 */ /* 0x000fe200000100ec */
[----:B------:R-:W-:Y:S01]  /*d290*/  MOV R225, R178 ;  /* 0x000000b200e17202 */ /* 0x000fe20000000f00 */
[----:B------:R-:W-:Y:S01]  /*d2a0*/  FADD.FTZ R52, R220, R52 ;  /* 0x00000034dc347221 */ /* 0x000fe20000010000 */
[----:B--2---:R-:W-:Y:S01]  /*d2b0*/  FFMA.FTZ R2, R228, UR16, -R0 ;  /* 0x00000010e4027c23 */ /* 0x004fe20008010800 */
[----:B------:R-:W-:Y:S01]  /*d2c0*/  MOV R226, R182 ;  /* 0x000000b600e27202 */ /* 0x000fe20000000f00 */
[----:B------:R-:W-:Y:S01]  /*d2d0*/  HMMA.16816.F32.BF16 R24, R4, R22, R28 ;  /* 0x000000160418723c */ /* 0x000fe2000004181c */
[----:B------:R-:W-:Y:S01]  /*d2e0*/  F2FP.BF16.F32.PACK_AB R8, R89, R92 ;  /* 0x0000005c5908723e */ /* 0x000fe200000010ff */
[----:B------:R2:W3:Y:S01]  /*d2f0*/  MUFU.EX2 R63, R2 ;  /* 0x00000002003f7308 */ /* 0x0004e20000000800 */
[----:B------:R-:W-:Y:S01]  /*d300*/  F2FP.BF16.F32.PACK_AB R10, R84, R86 ;  /* 0x00000056540a723e */ /* 0x000fe200000010ff */
[----:B------:R-:W-:Y:S01]  /*d310*/  IMAD.MOV.U32 R152, RZ, RZ, R226 ;  /* 0x000000ffff987224 */ /* 0x000fe200078e00e2 */
[----:B------:R-:W-:Y:S01]  /*d320*/  MOV R178, R218 ;  /* 0x000000da00b27202 */ /* 0x000fe20000000f00 */
[----:B------:R-:W4:Y:S01]  /*d330*/  LDSM.16.MT88.4 R144, [R184+0x5c00] ;  /* 0x005c0000b890783b */ /* 0x000f220000004200 */
[----:B------:R-:W-:-:S02]  /*d340*/  MOV R182, R156 ;  /* 0x0000009c00b67202 */ /* 0x000fc40000000f00 */
[----:B------:R-:W-:Y:S01]  /*d350*/  MOV R220, R157 ;  /* 0x0000009d00dc7202 */ /* 0x000fe20000000f00 */
[----:B------:R-:W5:Y:S01]  /*d360*/  LDSM.16.MT88.4 R28, [R185+0x5c00] ;  /* 0x005c0000b91c783b */ /* 0x000f620000004200 */
[----:B------:R-:W-:Y:S01]  /*d370*/  MOV R218, R136 ;  /* 0x0000008800da7202 */ /* 0x000fe20000000f00 */
[----:B------:R-:W-:Y:S01]  /*d380*/  MUFU.EX2 R53, R53 ;  /* 0x0000003500357308 */ /* 0x000fe20000000800 */
[----:B------:R-:W-:Y:S02]  /*d390*/  F2FP.BF16.F32.PACK_AB R4, R168, R172 ;  /* 0x000000aca804723e */ /* 0x000fe400000010ff */
[----:B------:R-:W-:Y:S02]  /*d3a0*/  F2FP.BF16.F32.PACK_AB R5, R244, R245 ;  /* 0x000000f5f405723e */ /* 0x000fe400000010ff */
[----:B------:R-:W-:Y:S01]  /*d3b0*/  F2FP.BF16.F32.PACK_AB R6, R179, R177 ;  /* 0x000000b1b306723e */ /* 0x000fe200000010ff */
[----:B--2---:R-:W-:Y:S01]  /*d3c0*/  FFMA.FTZ R2, R233, UR16, -R0 ;  /* 0x00000010e9027c23 */ /* 0x004fe20008010800 */
[----:B---3--:R-:W-:Y:S01]  /*d3d0*/  F2FP.BF16.F32.PACK_AB R9, R63, R64 ;  /* 0x000000403f09723e */ /* 0x008fe200000010ff */
[----:B------:R-:W-:Y:S01]  /*d3e0*/  MUFU.EX2 R54, R54 ;  /* 0x0000003600367308 */ /* 0x000fe20000000800 */
[----:B------:R-:W-:-:S02]  /*d3f0*/  F2FP.BF16.F32.PACK_AB R7, R242, R243 ;  /* 0x000000f3f207723e */ /* 0x000fc400000010ff */
[----:B------:R-:W-:-:S05]  /*d400*/  MOV R226, R225 ;  /* 0x000000e100e27202 */ /* 0x000fca0000000f00 */
[----:B------:R2:W-:Y:S01]  /*d410*/  MUFU.EX2 R62, R2 ;  /* 0x00000002003e7308 */ /* 0x0005e20000000800 */
[C---:B-1----:R-:W-:Y:S06]  /*d420*/  HMMA.16816.F32.BF16 R140, R4.reuse, R16, R140 ;  /* 0x00000010048c723c */ /* 0x042fec000004188c */
[C---:B------:R-:W-:Y:S06]  /*d430*/  HMMA.16816.F32.BF16 R40, R4.reuse, R18, R40 ;  /* 0x000000120428723c */ /* 0x040fec0000041828 */
[----:B------:R-:W-:Y:S01]  /*d440*/  HMMA.16816.F32.BF16 R32, R4, R12, R32 ;  /* 0x0000000c0420723c */ /* 0x000fe20000041820 */
[----:B--2---:R-:W-:-:S05]  /*d450*/  FFMA.FTZ R2, R231, UR16, -R0 ;  /* 0x00000010e7027c23 */ /* 0x004fca0008010800 */
[----:B------:R-:W-:Y:S01]  /*d460*/  HMMA.16816.F32.BF16 R24, R4, R14, R24 ;  /* 0x0000000e0418723c */ /* 0x000fe20000041818 */
[----:B------:R1:W2:Y:S02]  /*d470*/  MUFU.EX2 R61, R2 ;  /* 0x00000002003d7308 */ /* 0x0002a40000000800 */
[----:B-1----:R-:W-:Y:S01]  /*d480*/  FFMA.FTZ R2, R232, UR16, -R0 ;  /* 0x00000010e8027c23 */ /* 0x002fe20008010800 */
[----:B--2---:R-:W-:-:S05]  /*d490*/  F2FP.BF16.F32.PACK_AB R11, R61, R62 ;  /* 0x0000003e3d0b723e */ /* 0x004fca00000010ff */
[----:B------:R1:W2:Y:S02]  /*d4a0*/  MUFU.EX2 R60, R2 ;  /* 0x00000002003c7308 */ /* 0x0002a40000000800 */
[C---:B------:R-:W-:Y:S06]  /*d4b0*/  HMMA.16816.F32.BF16 R136, R8.reuse, R16, R56 ;  /* 0x000000100888723c */ /* 0x040fec0000041838 */
[C---:B------:R-:W-:Y:S06]  /*d4c0*/  HMMA.16816.F32.BF16 R148, R8.reuse, R18, R148 ;  /* 0x000000120894723c */ /* 0x040fec0000041894 */
[----:B------:R-:W-:Y:S01]  /*d4d0*/  HMMA.16816.F32.BF16 R36, R8, R14, R44 ;  /* 0x0000000e0824723c */ /* 0x000fe2000004182c */
[----:B-1----:R-:W-:-:S04]  /*d4e0*/  FFMA.FTZ R2, R224, UR16, -R0 ;  /* 0x00000010e0027c23 */ /* 0x002fc80008010800 */
[----:B------:R1:W3:Y:S02]  /*d4f0*/  MUFU.EX2 R55, R2 ;  /* 0x0000000200377308 */ /* 0x0002e40000000800 */
[--C-:B-1----:R-:W-:Y:S01]  /*d500*/  FFMA.FTZ R2, R227, UR16, -R0.reuse ;  /* 0x00000010e3027c23 */ /* 0x102fe20008010800 */
[----:B------:R-:W-:-:S05]  /*d510*/  FFMA.FTZ R0, R229, UR16, -R0 ;  /* 0x00000010e5007c23 */ /* 0x000fca0008010800 */
[----:B------:R1:W4:Y:S08]  /*d520*/  MUFU.EX2 R22, R2 ;  /* 0x0000000200167308 */ /* 0x0003300000000800 */
[----:B------:R5:W4:Y:S01]  /*d530*/  MUFU.EX2 R21, R0 ;  /* 0x0000000000157308 */ /* 0x000b220000000800 */
[----:B-1----:R-:W-:Y:S01]  /*d540*/  FFMA.FTZ R2, R222, R71, R99 ;  /* 0x00000047de027223 */ /* 0x002fe20000010063 */
[----:B------:R-:W-:Y:S01]  /*d550*/  MOV R222, R223 ;  /* 0x000000df00de7202 */ /* 0x000fe20000000f00 */
[----:B------:R-:W-:-:S02]  /*d560*/  IMAD.MOV.U32 R223, RZ, RZ, R221 ;  /* 0x000000ffffdf7224 */ /* 0x000fc400078e00dd */
[----:B------:R-:W-:Y:S01]  /*d570*/  IMAD.MOV.U32 R221, RZ, RZ, R159 ;  /* 0x000000ffffdd7224 */ /* 0x000fe200078e009f */
[----:B------:R-:W-:Y:S01]  /*d580*/  MOV R225, R222 ;  /* 0x000000de00e17202 */ /* 0x000fe20000000f00 */
[----:B------:R-:W-:Y:S01]  /*d590*/  HMMA.16816.F32.BF16 R156, R8, R12, R48 ;  /* 0x0000000c089c723c */ /* 0x000fe20000041830 */
[----:B------:R-:W-:Y:S01]  /*d5a0*/  MOV R222, R220 ;  /* 0x000000dc00de7202 */ /* 0x000fe20000000f00 */
[----:B-----5:R-:W-:Y:S01]  /*d5b0*/  FADD.FTZ R0, R237, R20 ;  /* 0x00000014ed007221 */ /* 0x020fe20000010000 */
[----:B------:R-:W-:Y:S01]  /*d5c0*/  MOV R220, R180 ;  /* 0x000000b400dc7202 */ /* 0x000fe20000000f00 */
[----:B------:R-:W-:Y:S01]  /*d5d0*/  IMAD.MOV.U32 R180, RZ, RZ, R221 ;  /* 0x000000ffffb47224 */ /* 0x000fe200078e00dd */
[----:B------:R-:W-:Y:S02]  /*d5e0*/  MOV R221, R166 ;  /* 0x000000a600dd7202 */ /* 0x000fe40000000f00 */
        /* <DEDUP_REMOVED lines=10> */
[----:B------:R-:W-:Y:S01]  /*d690*/  MOV R155, R218 ;  /* 0x000000da009b7202 */ /* 0x000fe20000000f00 */
        /* <DEDUP_REMOVED lines=101> */
[----:B------:R-:W-:Y:S01]  /*dcf0*/  FADD.FTZ R4, R175, R4 ;  /* 0x00000004af047221 */ /* 0x000fe20000010000 */
[----:B------:R-:W-:Y:S01]  /*dd00*/  FADD.FTZ R3, R240, R3 ;  /* 0x00000003f0037221 */ /* 0x000fe20000010000 */
[----:B------:R-:W-:Y:S01]  /*dd10*/  FADD.FTZ R2, R67, R2 ;  /* 0x0000000243027221 */ /* 0x000fe20000010000 */
[----:B---3--:R-:W-:Y:S01]  /*dd20*/  FADD.FTZ R0, R55, R0 ;  /* 0x0000000037007221 */ /* 0x008fe20000010000 */
[----:B------:R-:W-:Y:S01]  /*dd30*/  FADD.FTZ R4, R171, R4 ;  /* 0x00000004ab047221 */ /* 0x000fe20000010000 */
[----:B------:R-:W-:Y:S01]  /*dd40*/  FADD.FTZ R3, R53, R3 ;  /* 0x0000000335037221 */ /* 0x000fe20000010000 */
[----:B------:R-:W-:Y:S01]  /*dd50*/  FADD.FTZ R2, R66, R2 ;  /* 0x0000000242027221 */ /* 0x000fe20000010000 */
[----:B----4-:R-:W-:Y:S01]  /*dd60*/  FADD.FTZ R0, R22, R0 ;  /* 0x0000000016007221 */ /* 0x010fe20000010000 */
[----:B------:R-:W-:Y:S01]  /*dd70*/  FADD.FTZ R4, R176, R4 ;  /* 0x00000004b0047221 */ /* 0x000fe20000010000 */
[----:B------:R-:W-:Y:S01]  /*dd80*/  F2FP.BF16.F32.PACK_AB R165, R55, R60 ;  /* 0x0000003c37a5723e */ /* 0x000fe200000010ff */
[C---:B------:R-:W-:Y:S01]  /*dd90*/  FADD.FTZ R3, R54.reuse, R3 ;  /* 0x0000000336037221 */ /* 0x040fe20000010000 */
[C---:B------:R-:W-:Y:S01]  /*dda0*/  F2FP.BF16.F32.PACK_AB R166, R65.reuse, R66 ;  /* 0x0000004241a6723e */ /* 0x040fe200000010ff */
[----:B------:R-:W-:Y:S01]  /*ddb0*/  FADD.FTZ R2, R65, R2 ;  /* 0x0000000241027221 */ /* 0x000fe20000010000 */
[C---:B------:R-:W-:Y:S01]  /*ddc0*/  F2FP.BF16.F32.PACK_AB R167, R21.reuse, R22 ;  /* 0x0000001615a7723e */ /* 0x040fe200000010ff */
[----:B------:R-:W-:Y:S01]  /*ddd0*/  FADD.FTZ R0, R21, R0 ;  /* 0x0000000015007221 */ /* 0x000fe20000010000 */
[----:B------:R-:W-:Y:S01]  /*dde0*/  F2FP.BF16.F32.PACK_AB R163, R54, R53 ;  /* 0x0000003536a3723e */ /* 0x000fe200000010ff */
[----:B------:R2:W-:Y:S04]  /*ddf0*/  STL [R1], R4 ;  /* 0x0000000401007387 */ /* 0x0005e80000100800 */
[----:B------:R2:W-:Y:S01]  /*de00*/  STL [R1+0x4], R3 ;  /* 0x0000040301007387 */ /* 0x0005e20000100800 */
[C---:B------:R-:W-:Y:S03]  /*de10*/  HMMA.16816.F32.BF16 R136, R164.reuse, R144, R136 ;  /* 0x00000090a488723c */ /* 0x040fe60000041888 */
[----:B------:R2:W-:Y:S03]  /*de20*/  STL [R1+0xc], R2 ;  /* 0x00000c0201007387 */ /* 0x0005e60000100800 */
[----:B------:R-:W-:Y:S01]  /*de30*/  HMMA.16816.F32.BF16 R148, R164, R146, R148 ;  /* 0x00000092a494723c */ /* 0x000fe20000041894 */
[----:B------:R2:W-:Y:S05]  /*de40*/  STL [R1+0x8], R0 ;  /* 0x0000080001007387 */ /* 0x0005ea0000100800 */
[C---:B------:R-:W-:Y:S06]  /*de50*/  HMMA.16816.F32.BF16 R140, R160.reuse, R144, R140 ;  /* 0x00000090a08c723c */ /* 0x040fec000004188c */
[C---:B------:R-:W-:Y:S06]  /*de60*/  HMMA.16816.F32.BF16 R144, R160.reuse, R146, R40 ;  /* 0x00000092a090723c */ /* 0x040fec0000041828 */
[----:B------:R-:W-:Y:S01]  /*de70*/  HMMA.16816.F32.BF16 R152, R160, R28, R32 ;  /* 0x0000001ca098723c */ /* 0x000fe20000041820 */
[----:B------:R-:W-:-:S02]  /*de80*/  MOV R40, R74 ;  /* 0x0000004a00287202 */ /* 0x000fc40000000f00 */
[----:B------:R-:W-:-:S03]  /*de90*/  MOV R41, R75 ;  /* 0x0000004b00297202 */ /* 0x000fc60000000f00 */
[----:B------:R-:W-:Y:S06]  /*dea0*/  HMMA.16816.F32.BF16 R160, R160, R30, R24 ;  /* 0x0000001ea0a0723c */ /* 0x000fec0000041818 */
[C---:B------:R-:W-:Y:S06]  /*deb0*/  HMMA.16816.F32.BF16 R156, R164.reuse, R28, R156 ;  /* 0x0000001ca49c723c */ /* 0x040fec000004189c */
[----:B------:R-:W-:Y:S07]  /*dec0*/  HMMA.16816.F32.BF16 R164, R164, R30, R36 ;  /* 0x0000001ea4a4723c */ /* 0x000fee0000041824 */
[----:B------:R-:W-:-:S02]  /*ded0*/  MOV R38, R69 ;  /* 0x0000004500267202 */ /* 0x000fc40000000f00 */
[----:B--2---:R-:W-:-:S15]  /*dee0*/  MOV R39, R73 ;  /* 0x0000004900277202 */ /* 0x004fde0000000f00 */
.L_x_248:
[----:B------:R-:W-:-:S06]  /*def0*/  UISETP.GT.AND UP0, UPT, UR17, UR12, UPT ;  /* 0x0000000c1100728c */ /* 0x000fcc000bf04270 */
[----:B------:R-:W-:-:S13]  /*df00*/  PLOP3.LUT P0, PT, PT, PT, UP0, 0x80, 0x0 ;  /* 0x000000000000781c */ /* 0x000fda0003f0f008 */
[----:B------:R-:W-:Y:S05]  /*df10*/  @!P0 BRA `(.L_x_252) ;  /* 0x00000058002c8947 */ /* 0x000fea0003800000 */
[----:B------:R-:W-:Y:S01]  /*df20*/  ULDC UR4, c[0x0][0x2d0] ;  /* 0x0000b40000047ab9 */ /* 0x000fe20000000800 */
[----:B------:R-:W-:Y:S01]  /*df30*/  USHF.L.U64.HI UR16, UR8, 0x6, UR9 ;  /* 0x0000000608107899 */ /* 0x000fe20008010209 */
[----:B------:R-:W-:Y:S01]  /*df40*/  ISETP.GE.AND P4, PT, R104, UR4, PT ;  /* 0x0000000468007c0c */ /* 0x000fe2000bf86270 */
[----:B------:R-:W-:Y:S01]  /*df50*/  UIMAD.WIDE.U32 UR24, UR8, 0x60, URZ ;  /* 0x00000060081878a5 */ /* 0x000fe2000f8e003f */
[----:B------:R-:W-:Y:S01]  /*df60*/  IMAD.MOV.U32 R132, RZ, RZ, R40 ;  /* 0x000000ffff847224 */ /* 0x000fe200078e0028 */
[----:B------:R-:W-:Y:S01]  /*df70*/  UIMAD UR9, UR9, 0x60, URZ ;  /* 0x00000060090978a4 */ /* 0x000fe2000f8e023f */
[----:B------:R-:W-:Y:S01]  /*df80*/  IMAD.MOV.U32 R134, RZ, RZ, R38 ;  /* 0x000000ffff867224 */ /* 0x000fe200078e0026 */
[----:B------:R-:W-:Y:S01]  /*df90*/  UIMAD.WIDE.U32 UR32, UR10, 0x60, URZ ;  /* 0x000000600a2078a5 */ /* 0x000fe2000f8e003f */
[----:B------:R-:W-:Y:S01]  /*dfa0*/  MOV R133, R39 ;  /* 0x0000002700857202 */ /* 0x000fe20000000f00 */
[----:B------:R-:W-:Y:S02]  /*dfb0*/  UIMAD UR20, UR11, 0x60, URZ ;  /* 0x000000600b1478a4 */ /* 0x000fe4000f8e023f */
[----:B------:R-:W-:-:S02]  /*dfc0*/  USHF.L.U32 UR18, UR8, 0x6, URZ ;  /* 0x0000000608127899 */ /* 0x000fc4000800063f */
[----:B------:R-:W-:Y:S02]  /*dfd0*/  USHF.L.U64.HI UR8, UR10, 0x6, UR11 ;  /* 0x000000060a087899 */ /* 0x000fe4000801020b */
[----:B------:R-:W2:Y:S01]  /*dfe0*/  @!P4 LDC.64 R2, c[0x0][0x220] ;  /* 0x00008800ff02cb82 */ /* 0x000ea20000000a00 */
[----:B------:R-:W-:Y:S02]  /*dff0*/  USHF.L.U32 UR19, UR10, 0x6, URZ ;  /* 0x000000060a137899 */ /* 0x000fe4000800063f */
[----:B------:R-:W-:Y:S02]  /*e000*/  UIADD3 UR11, UR9, UR25, URZ ;  /* 0x00000019090b7290 */ /* 0x000fe4000fffe03f */
[----:B------:R-:W-:Y:S01]  /*e010*/  UIADD3 UR20, UR20, UR33, URZ ;  /* 0x0000002114147290 */ /* 0x000fe2000fffe03f */
[----:B------:R-:W-:Y:S02]  /*e020*/  ULDC UR4, c[0x0][0x2ec] ;  /* 0x0000bb0000047ab9 */ /* 0x000fe40000000800 */
[----:B------:R-:W3:Y:S01]  /*e030*/  @!P4 LDC.64 R6, c[0x0][0x220] ;  /* 0x00008800ff06cb82 */ /* 0x000ee20000000a00 */
[----:B------:R-:W-:-:S07]  /*e040*/  ULDC.64 UR6, c[0x0][0x248] ;  /* 0x0000920000067ab9 */ /* 0x000fce0000000a00 */
[----:B------:R-:W4:Y:S01]  /*e050*/  @!P4 LDC.64 R4, c[0x0][0x220] ;  /* 0x00008800ff04cb82 */ /* 0x000f220000000a00 */
[----:B--2---:R2:W-:Y:S04]  /*e060*/  @!P4 STL.64 [R1+0x30], R2 ;  /* 0x000030020100c387 */ /* 0x0045e80000100a00 */
[----:B---3--:R-:W-:Y:S04]  /*e070*/  @!P4 STL.64 [R1+0x28], R6 ;  /* 0x000028060100c387 */ /* 0x008fe80000100a00 */
[----:B----4-:R3:W-:Y:S01]  /*e080*/  @!P4 STL.64 [R1+0x20], R4 ;  /* 0x000020040100c387 */ /* 0x0107e20000100a00 */
[----:B--2---:R-:W2:Y:S03]  /*e090*/  @!P4 LDC.64 R2, c[0x0][0x220] ;  /* 0x00008800ff02cb82 */ /* 0x004ea60000000a00 */
[----:B--2---:R2:W-:Y:S04]  /*e0a0*/  @!P4 STL.64 [R1+0x18], R2 ;  /* 0x000018020100c387 */ /* 0x0045e80000100a00 */
[----:B---3--:R-:W3:Y:S01]  /*e0b0*/  LDL.LU.64 R4, [R1+0x48] ;  /* 0x0000480001047983 */ /* 0x008ee20000300a00 */
[----:B--2---:R-:W-:Y:S01]  /*e0c0*/  MOV R3, R41 ;  /* 0x0000002900037202 */ /* 0x004fe20000000f00 */
[----:B---3--:R-:W-:-:S05]  /*e0d0*/  IMAD.MOV.U32 R5, RZ, RZ, R235 ;  /* 0x000000ffff057224 */ /* 0x008fca00078e00eb */
[----:B------:R2:W-:Y:S01]  /*e0e0*/  STL.64 [R1+0x10], R4 ;  /* 0x0000100401007387 */ /* 0x0005e20000100a00 */
[----:B------:R-:W-:Y:S05]  /*e0f0*/  BRA `(.L_x_253) ;  /* 0x0000000000dc7947 */ /* 0x000fea0003800000 */
.L_x_255:
[----:B------:R-:W2:Y:S01]  /*e100*/  LDL.64 R226, [R1+0x40] ;  /* 0x0000400001e27983 */ /* 0x000ea20000100a00 */
[----:B------:R-:W1:Y:S01]  /*e110*/  @!P4 LDC.64 R12, c[0x0][0x218] ;  /* 0x00008600ff0ccb82 */ /* 0x000e620000000a00 */
[----:B------:R-:W-:Y:S02]  /*e120*/  UIADD3 UR17, UR17, -0x2, URZ ;  /* 0xfffffffe11117890 */ /* 0x000fe4000fffe03f */
[----:B------:R-:W3:Y:S02]  /*e130*/  LDL.64 R224, [R1+0x38] ;  /* 0x0000380001e07983 */ /* 0x000ee40000100a00 */
[----:B------:R-:W-:Y:S02]  /*e140*/  USHF.R.S32.HI UR10, URZ, 0x1f, UR17 ;  /* 0x0000001f3f0a7899 */ /* 0x000fe40008011411 */
[----:B------:R4:W-:Y:S01]  /*e150*/  @P4 STS [R204+0x2000], RZ ;  /* 0x002000ffcc004388 */ /* 0x0009e20000000800 */
[----:B------:R-:W-:Y:S01]  /*e160*/  UIMAD.WIDE.U32 UR34, UR17, UR6, URZ ;  /* 0x00000006112272a5 */ /* 0x000fe2000f8e003f */
[----:B------:R-:W5:Y:S01]  /*e170*/  @!P4 LDC.64 R10, c[0x0][0x218] ;  /* 0x00008600ff0acb82 */ /* 0x000f620000000a00 */
[----:B------:R-:W-:Y:S01]  /*e180*/  UIMAD UR10, UR10, UR6, URZ ;  /* 0x000000060a0a72a4 */ /* 0x000fe2000f8e023f */
[----:B------:R4:W-:Y:S03]  /*e190*/  @P4 STS [R204+0x2004], RZ ;  /* 0x002004ffcc004388 */ /* 0x0009e60000000800 */
[----:B------:R-:W-:Y:S01]  /*e1a0*/  UIMAD UR10, UR17, UR7, UR10 ;  /* 0x00000007110a72a4 */ /* 0x000fe2000f8e020a */
[----:B------:R4:W-:Y:S01]  /*e1b0*/  @P4 STS.64 [R204+0x2008], RZ ;  /* 0x002008ffcc004388 */ /* 0x0009e20000000a00 */
[----:B------:R-:W-:Y:S01]  /*e1c0*/  IMAD.U32 R6, RZ, RZ, UR34 ;  /* 0x00000022ff067e24 */ /* 0x000fe2000f8e00ff */
[----:B------:R-:W4:Y:S01]  /*e1d0*/  @!P4 LDC.64 R16, c[0x0][0x218] ;  /* 0x00008600ff10cb82 */ /* 0x000f220000000a00 */
[----:B------:R-:W-:Y:S01]  /*e1e0*/  UIADD3 UR10, UR35, UR10, URZ ;  /* 0x0000000a230a7290 */ /* 0x000fe2000fffe03f */
[----:B------:R-:W-:Y:S05]  /*e1f0*/  IMAD.U32 R8, RZ, RZ, UR34 ;  /* 0x00000022ff087e24 */ /* 0x000fea000f8e00ff */
[----:B------:R-:W-:Y:S01]  /*e200*/  IMAD.U32 R7, RZ, RZ, UR10 ;  /* 0x0000000aff077e24 */ /* 0x000fe2000f8e00ff */
[----:B------:R-:W4:Y:S01]  /*e210*/  @!P4 LDC.64 R18, c[0x0][0x218] ;  /* 0x00008600ff12cb82 */ /* 0x000f220000000a00 */
[----:B--2---:R-:W-:Y:S04]  /*e220*/  LEA R6, P0, R6, R226, 0x7 ;  /* 0x000000e206067211 */ /* 0x004fe800078038ff */
[----:B---3--:R-:W-:Y:S02]  /*e230*/  LEA.HI.X R7, R8, R225, R7, 0x7, P0 ;  /* 0x000000e108077211 */ /* 0x008fe400000f3c07 */
[C---:B-1----:R-:W-:Y:S04]  /*e240*/  @!P4 LEA R12, P0, R6.reuse, R12, 0x1 ;  /* 0x0000000c060cc211 */ /* 0x042fe800078008ff */
[C---:B------:R-:W-:Y:S02]  /*e250*/  @!P4 LEA.HI.X R13, R6.reuse, R13, R7, 0x1, P0 ;  /* 0x0000000d060dc211 */ /* 0x040fe400000f0c07 */
[----:B------:R-:W-:Y:S03]  /*e260*/  @!P4 IADD3 R8, P0, R6, UR28, RZ ;  /* 0x0000001c0608cc10 */ /* 0x000fe6000ff1e0ff */
[----:B------:R-:W-:Y:S01]  /*e270*/  @!PT LDS RZ, [RZ] ;  /* 0x00000000fffff984 */ /* 0x000fe20000000800 */
[----:B------:R-:W-:Y:S01]  /*e280*/  @!PT LDS RZ, [RZ] ;  /* 0x00000000fffff984 */ /* 0x000fe20000000800 */
[----:B------:R-:W-:Y:S01]  /*e290*/  @!PT LDS RZ, [RZ] ;  /* 0x00000000fffff984 */ /* 0x000fe20000000800 */
[----:B------:R1:W-:Y:S01]  /*e2a0*/  @!P4 LDGSTS.E.BYPASS.LTC128B.128 [R204+0x2000], desc[UR22][R12.64] ;  /* 0x020000000ccccfae */ /* 0x0003e2000b901d56 */
[C---:B------:R-:W-:Y:S02]  /*e2b0*/  @!P4 IADD3.X R9, R7.reuse, UR27, RZ, P0, !PT ;  /* 0x0000001b0709cc10 */ /* 0x040fe400087fe4ff */
[C---:B-----5:R-:W-:Y:S01]  /*e2c0*/  @!P4 LEA R10, P0, R8.reuse, R10, 0x1 ;  /* 0x0000000a080ac211 */ /* 0x060fe200078008ff */
[----:B------:R1:W-:Y:S03]  /*e2d0*/  @P4 STS.128 [R204+0x2800], RZ ;  /* 0x002800ffcc004388 */ /* 0x0003e60000000c00 */
[----:B------:R-:W-:Y:S02]  /*e2e0*/  @!P4 LEA.HI.X R11, R8, R11, R9, 0x1, P0 ;  /* 0x0000000b080bc211 */ /* 0x000fe400000f0c09 */
[C---:B------:R-:W-:Y:S03]  /*e2f0*/  @!P4 IADD3 R9, P0, R6.reuse, UR19, RZ ;  /* 0x000000130609cc10 */ /* 0x040fe6000ff1e0ff */
[----:B------:R-:W-:Y:S01]  /*e300*/  @!PT LDS RZ, [RZ] ;  /* 0x00000000fffff984 */ /* 0x000fe20000000800 */
[----:B------:R-:W-:Y:S01]  /*e310*/  @!PT LDS RZ, [RZ] ;  /* 0x00000000fffff984 */ /* 0x000fe20000000800 */
[----:B------:R-:W-:Y:S01]  /*e320*/  @!PT LDS RZ, [RZ] ;  /* 0x00000000fffff984 */ /* 0x000fe20000000800 */
[----:B------:R1:W-:Y:S01]  /*e330*/  @!P4 LDGSTS.E.BYPASS.LTC128B.128 [R204+0x2800], desc[UR22][R10.64] ;  /* 0x028000000acccfae */ /* 0x0003e2000b901d56 */
[----:B------:R-:W-:Y:S02]  /*e340*/  @!P4 IADD3.X R14, R7, UR8, RZ, P0, !PT ;  /* 0x00000008070ecc10 */ /* 0x000fe400087fe4ff */
[C---:B----4-:R-:W-:Y:S01]  /*e350*/  @!P4 LEA R8, P0, R9.reuse, R16, 0x1 ;  /* 0x000000100908c211 */ /* 0x050fe200078008ff */
[----:B------:R1:W-:Y:S03]  /*e360*/  @P4 STS.128 [R204+0x3000], RZ ;  /* 0x003000ffcc004388 */ /* 0x0003e60000000c00 */
[----:B------:R-:W-:Y:S02]  /*e370*/  @!P4 LEA.HI.X R9, R9, R17, R14, 0x1, P0 ;  /* 0x000000110909c211 */ /* 0x000fe400000f0c0e */
[----:B------:R-:W-:Y:S03]  /*e380*/  @!P4 IADD3 R14, P0, R6, UR32, RZ ;  /* 0x00000020060ecc10 */ /* 0x000fe6000ff1e0ff */
[----:B------:R-:W-:Y:S01]  /*e390*/  @!PT LDS RZ, [RZ] ;  /* 0x00000000fffff984 */ /* 0x000fe20000000800 */
[----:B------:R-:W-:Y:S01]  /*e3a0*/  @!PT LDS RZ, [RZ] ;  /* 0x00000000fffff984 */ /* 0x000fe20000000800 */
[----:B------:R-:W-:Y:S01]  /*e3b0*/  @!PT LDS RZ, [RZ] ;  /* 0x00000000fffff984 */ /* 0x000fe20000000800 */
[----:B------:R1:W-:Y:S01]  /*e3c0*/  @!P4 LDGSTS.E.BYPASS.LTC128B.128 [R204+0x3000], desc[UR22][R8.64] ;  /* 0x0300000008cccfae */ /* 0x0003e2000b901d56 */
[----:B------:R-:W-:Y:S02]  /*e3d0*/  @!P4 IADD3.X R7, R7, UR20, RZ, P0, !PT ;  /* 0x000000140707cc10 */ /* 0x000fe400087fe4ff */
[C---:B------:R-:W-:Y:S01]  /*e3e0*/  @!P4 LEA R6, P0, R14.reuse, R18, 0x1 ;  /* 0x000000120e06c211 */ /* 0x040fe200078008ff */
[----:B------:R1:W-:Y:S03]  /*e3f0*/  @P4 STS.128 [R204+0x3800], RZ ;  /* 0x003800ffcc004388 */ /* 0x0003e60000000c00 */
[----:B------:R-:W-:Y:S05]  /*e400*/  @!P4 LEA.HI.X R7, R14, R19, R7, 0x1, P0 ;  /* 0x000000130e07c211 */ /* 0x000fea00000f0c07 */
[----:B------:R-:W-:Y:S01]  /*e410*/  @!PT LDS RZ, [RZ] ;  /* 0x00000000fffff984 */ /* 0x000fe20000000800 */
[----:B------:R-:W-:Y:S01]  /*e420*/  @!PT LDS RZ, [RZ] ;  /* 0x00000000fffff984 */ /* 0x000fe20000000800 */
[----:B------:R-:W-:Y:S01]  /*e430*/  @!PT LDS RZ, [RZ] ;  /* 0x00000000fffff984 */ /* 0x000fe20000000800 */
[----:B------:R1:W-:Y:S04]  /*e440*/  @!P4 LDGSTS.E.BYPASS.LTC128B.128 [R204+0x3800], desc[UR22][R6.64] ;  /* 0x0380000006cccfae */ /* 0x0003e8000b901d56 */
[----:B------:R-:W0:Y:S01]  /*e450*/  LDGDEPBAR ;  /* 0x00000000000079af */ /* 0x000e220000000000 */
[----:B------:R-:W-:Y:S05]  /*e460*/  BRA `(.L_x_254) ;  /* 0x0000002000d07947 */ /* 0x000fea0003800000 */
.L_x_253:
[----:B---3--:R-:W3:Y:S01]  /*e470*/  LDL.64 R12, [R1+0x10] ;  /* 0x00001000010c7983 */ /* 0x008ee20000100a00 */
[----:B------:R-:W-:Y:S04]  /*e480*/  DEPBAR.LE SB0, 0x0 ;  /* 0x000080000000791a */ /* 0x000fe80000000000 */
[----:B------:R-:W-:Y:S01]  /*e490*/  UIADD3 UR9, UR17, -0x1, URZ ;  /* 0xffffffff11097890 */ /* 0x000fe2000fffe03f */
[----:B------:R-:W4:Y:S03]  /*e4a0*/  LDL R9, [R1+0x30] ;  /* 0x0000300001097983 */ /* 0x000f260000100800 */
[----:B------:R-:W-:Y:S01]  /*e4b0*/  USHF.R.S32.HI UR26, URZ, 0x1f, UR9 ;  /* 0x0000001f3f1a7899 */ /* 0x000fe20008011409 */
[----:B------:R-:W5:Y:S01]  /*e4c0*/  LDL R19, [R1+0x34] ;  /* 0x0000340001137983 */ /* 0x000f620000100800 */
[----:B--2---:R-:W-:Y:S01]  /*e4d0*/  IMAD.U32 R4, RZ, RZ, UR9 ;  /* 0x00000009ff047e24 */ /* 0x004fe2000f8e00ff */
[----:B------:R-:W-:Y:S02]  /*e4e0*/  UIMAD UR10, UR29, UR9, URZ ;  /* 0x000000091d0a72a4 */ /* 0x000fe4000f8e023f */
[----:B------:R-:W2:Y:S01]  /*e4f0*/  LDL R10, [R1+0x28] ;  /* 0x00002800010a7983 */ /* 0x000ea20000100800 */
[----:B------:R-:W-:Y:S02]  /*e500*/  UISETP.GT.AND UP0, UPT, UR9, UR12, UPT ;  /* 0x0000000c0900728c */ /* 0x000fe4000bf04270 */
[----:B------:R-:W-:Y:S01]  /*e510*/  UIMAD UR10, UR26, UR30, UR10 ;  /* 0x0000001e1a0a72a4 */ /* 0x000fe2000f8e020a */
[----:B------:R-:W2:Y:S04]  /*e520*/  LDL R18, [R1+0x2c] ;  /* 0x00002c0001127983 */ /* 0x000ea80000100800 */
[----:B------:R-:W2:Y:S04]  /*e530*/  LDL R8, [R1+0x20] ;  /* 0x0000200001087983 */ /* 0x000ea80000100800 */
[----:B------:R-:W2:Y:S04]  /*e540*/  LDL R17, [R1+0x24] ;  /* 0x0000240001117983 */ /* 0x000ea80000100800 */
[----:B------:R-:W2:Y:S04]  /*e550*/  LDL R6, [R1+0x18] ;  /* 0x0000180001067983 */ /* 0x000ea80000100800 */
[----:B------:R-:W2:Y:S01]  /*e560*/  LDL R16, [R1+0x1c] ;  /* 0x00001c0001107983 */ /* 0x000ea20000100800 */
[----:B------:R-:W-:Y:S06]  /*e570*/  BAR.SYNC.DEFER_BLOCKING 0x0 ;  /* 0x0000000000007b1d */ /* 0x000fec0000010000 */
[----:B------:R-:W-:Y:S06]  /*e580*/  @P4 STS.64 [R204+0x4008], RZ ;  /* 0x004008ffcc004388 */ /* 0x000fec0000000a00 */
[----:B------:R-:W-:Y:S04]  /*e590*/  @P4 STS [R204+0x4000], RZ ;  /* 0x004000ffcc004388 */ /* 0x000fe80000000800 */
[----:B------:R-:W-:Y:S01]  /*e5a0*/  @P4 STS [R204+0x4004], RZ ;  /* 0x004004ffcc004388 */ /* 0x000fe20000000800 */
[----:B---3--:R-:W-:Y:S04]  /*e5b0*/  IMAD.WIDE.U32 R4, R4, UR30, R12 ;  /* 0x0000001e04047c25 */ /* 0x008fe8000f8e000c */
[----:B------:R-:W-:Y:S01]  /*e5c0*/  VIADD R0, R5, UR10 ;  /* 0x0000000a05007c36 */ /* 0x000fe20008000000 */
[C---:B------:R-:W-:Y:S02]  /*e5d0*/  @!P4 IADD3 R2, P2, R4.reuse, UR31, RZ ;  /* 0x0000001f0402cc10 */ /* 0x040fe4000ff5e0ff */
[----:B----4-:R-:W-:Y:S02]  /*e5e0*/  @!P4 LEA R12, P3, R4, R9, 0x1 ;  /* 0x00000009040cc211 */ /* 0x010fe400078608ff */
[----:B------:R-:W-:Y:S02]  /*e5f0*/  @!P4 IADD3.X R9, R0, UR21, RZ, P2, !PT ;  /* 0x000000150009cc10 */ /* 0x000fe400097fe4ff */
[C---:B-----5:R-:W-:Y:S02]  /*e600*/  @!P4 LEA.HI.X R13, R4.reuse, R19, R0, 0x1, P3 ;  /* 0x00000013040dc211 */ /* 0x060fe400018f0c00 */
[----:B------:R-:W-:Y:S02]  /*e610*/  @!P4 IADD3 R5, P1, R4, UR18, RZ ;  /* 0x000000120405cc10 */ /* 0x000fe4000ff3e0ff */
[----:B--2---:R-:W-:Y:S01]  /*e620*/  @!P4 LEA R10, P2, R2, R10, 0x1 ;  /* 0x0000000a020ac211 */ /* 0x004fe200078408ff */
[----:B------:R-:W-:Y:S01]  /*e630*/  @!PT LDS RZ, [RZ] ;  /* 0x00000000fffff984 */ /* 0x000fe20000000800 */
[----:B------:R-:W-:Y:S01]  /*e640*/  @!PT LDS RZ, [RZ] ;  /* 0x00000000fffff984 */ /* 0x000fe20000000800 */
[----:B------:R-:W-:Y:S01]  /*e650*/  @!PT LDS RZ, [RZ] ;  /* 0x00000000fffff984 */ /* 0x000fe20000000800 */
[----:B------:R-:W-:Y:S01]  /*e660*/  @!P4 LDGSTS.E.BYPASS.LTC128B.128 [R204+0x4000], desc[UR22][R12.64] ;  /* 0x040000000ccccfae */ /* 0x000fe2000b901d56 */
[----:B------:R-:W-:Y:S02]  /*e670*/  @!P4 IADD3.X R14, R0, UR16, RZ, P1, !PT ;  /* 0x00000010000ecc10 */ /* 0x000fe40008ffe4ff */
[----:B------:R-:W-:Y:S02]  /*e680*/  @!P4 LEA.HI.X R11, R2, R18, R9, 0x1, P2 ;  /* 0x00000012020bc211 */ /* 0x000fe400010f0c09 */
[----:B------:R-:W-:Y:S02]  /*e690*/  @!P4 IADD3 R7, P0, R4, UR24, RZ ;  /* 0x000000180407cc10 */ /* 0x000fe4000ff1e0ff */
[C---:B------:R-:W-:Y:S01]  /*e6a0*/  @!P4 LEA R8, P1, R5.reuse, R8, 0x1 ;  /* 0x000000080508c211 */ /* 0x040fe200078208ff */
[----:B------:R-:W-:Y:S01]  /*e6b0*/  @P4 STS.128 [R204+0x4800], RZ ;  /* 0x004800ffcc004388 */ /* 0x000fe20000000c00 */
[----:B------:R-:W-:Y:S01]  /*e6c0*/  @!P4 IADD3.X R15, R0, UR11, RZ, P0, !PT ;  /* 0x0000000b000fcc10 */ /* 0x000fe200087fe4ff */
[----:B------:R-:W-:Y:S01]  /*e6d0*/  IMAD.U32 R0, RZ, RZ, UR9 ;  /* 0x00000009ff007e24 */ /* 0x000fe2000f8e00ff */
[----:B------:R-:W-:Y:S02]  /*e6e0*/  @!P4 LEA.HI.X R9, R5, R17, R14, 0x1, P1 ;  /* 0x000000110509c211 */ /* 0x000fe400008f0c0e */
[C---:B------:R-:W-:Y:S03]  /*e6f0*/  @!P4 LEA R6, P0, R7.reuse, R6, 0x1 ;  /* 0x000000060706c211 */ /* 0x040fe600078008ff */
[----:B------:R-:W-:Y:S01]  /*e700*/  @!PT LDS RZ, [RZ] ;  /* 0x00000000fffff984 */ /* 0x000fe20000000800 */
[----:B------:R-:W-:Y:S01]  /*e710*/  @!PT LDS RZ, [RZ] ;  /* 0x00000000fffff984 */ /* 0x000fe20000000800 */
[----:B------:R-:W-:Y:S01]  /*e720*/  @!PT LDS RZ, [RZ] ;  /* 0x00000000fffff984 */ /* 0x000fe20000000800 */
[----:B------:R-:W-:Y:S01]  /*e730*/  @!P4 LDGSTS.E.BYPASS.LTC128B.128 [R204+0x4800], desc[UR22][R10.64] ;  /* 0x048000000acccfae */ /* 0x000fe2000b901d56 */
[----:B------:R-:W-:Y:S07]  /*e740*/  @!P4 LEA.HI.X R7, R7, R16, R15, 0x1, P0 ;  /* 0x000000100707c211 */ /* 0x000fee00000f0c0f */
        /* <DEDUP_REMOVED lines=11> */
[----:B------:R-:W0:Y:S08]  /*e800*/  LDGDEPBAR ;  /* 0x00000000000079af */ /* 0x000e300000000000 */
[----:B------:R-:W2:Y:S08]  /*e810*/  LDSM.16.M88.4 R16, [R135+0x2000] ;  /* 0x002000008710783b */ /* 0x000eb00000000200 */
[----:B------:R-:W3:Y:S08]  /*e820*/  LDSM.16.M88.4 R124, [R186+0x1000] ;  /* 0x00100000ba7c783b */ /* 0x000ef00000000200 */
[----:B------:R-:W4:Y:S08]  /*e830*/  LDSM.16.M88.4 R32, [R135+0x2400] ;  /* 0x002400008720783b */ /* 0x000f300000000200 */
[----:B------:R-:W5:Y:S08]  /*e840*/  LDSM.16.M88.4 R48, [R135+0x2800] ;  /* 0x002800008730783b */ /* 0x000f700000000200 */
[----:B------:R-:W1:Y:S08]  /*e850*/  LDSM.16.M88.4 R64, [R135+0x2c00] ;  /* 0x002c00008740783b */ /* 0x000e700000000200 */
[----:B------:R-:W1:Y:S01]  /*e860*/  LDSM.16.M88.4 R80, [R135+0x3000] ;  /* 0x003000008750783b */ /* 0x000e620000000200 */
[-C--:B--2---:R-:W-:Y:S07]  /*e870*/  HMMA.16816.F32.BF16 R4, R128, R16.reuse, RZ ;  /* 0x000000108004723c */ /* 0x084fee00000418ff */
[----:B------:R-:W2:Y:S01]  /*e880*/  LDSM.16.M88.4 R96, [R135+0x3400] ;  /* 0x003400008760783b */ /* 0x000ea20000000200 */
[C---:B---3--:R-:W-:Y:S06]  /*e890*/  HMMA.16816.F32.BF16 R8, R124.reuse, R16, RZ ;  /* 0x000000107c08723c */ /* 0x048fec00000418ff */
[-C--:B------:R-:W-:Y:S01]  /*e8a0*/  HMMA.16816.F32.BF16 R12, R124, R18.reuse, RZ ;  /* 0x000000127c0c723c */ /* 0x080fe200000418ff */
[----:B------:R-:W3:Y:S05]  /*e8b0*/  LDSM.16.M88.4 R112, [R135+0x3800] ;  /* 0x003800008770783b */ /* 0x000eea0000000200 */
[C---:B------:R-:W-:Y:S03]  /*e8c0*/  HMMA.16816.F32.BF16 R16, R128.reuse, R18, RZ ;  /* 0x000000128010723c */ /* 0x040fe600000418ff */
[----:B------:R-:W3:Y:S03]  /*e8d0*/  LDSM.16.M88.4 R168, [R135+0x3c00] ;  /* 0x003c000087a8783b */ /* 0x000ee60000000200 */
[-C--:B----4-:R-:W-:Y:S05]  /*e8e0*/  HMMA.16816.F32.BF16 R20, R128, R32.reuse, RZ ;  /* 0x000000208014723c */ /* 0x090fea00000418ff */
[----:B------:R-:W-:Y:S01]  /*e8f0*/  LDSM.16.M88.4 R172, [R187] ;  /* 0x00000000bbac783b */ /* 0x000fe20000000200 */
[C---:B------:R-:W-:Y:S06]  /*e900*/  HMMA.16816.F32.BF16 R24, R124.reuse, R32, RZ ;  /* 0x000000207c18723c */ /* 0x040fec00000418ff */
[-C--:B------:R-:W-:Y:S01]  /*e910*/  HMMA.16816.F32.BF16 R28, R124, R34.reuse, RZ ;  /* 0x000000227c1c723c */ /* 0x080fe200000418ff */
[----:B------:R-:W4:Y:S05]  /*e920*/  LDSM.16.M88.4 R176, [R188] ;  /* 0x00000000bcb0783b */ /* 0x000f2a0000000200 */
[C---:B------:R-:W-:Y:S03]  /*e930*/  HMMA.16816.F32.BF16 R32, R128.reuse, R34, RZ ;  /* 0x000000228020723c */ /* 0x040fe600000418ff */
[----:B------:R-:W4:Y:S03]  /*e940*/  LDSM.16.M88.4 R180, [R187+0x1000] ;  /* 0x00100000bbb4783b */ /* 0x000f260000000200 */
[-C--:B-----5:R-:W-:Y:S01]  /*e950*/  HMMA.16816.F32.BF16 R36, R128, R48.reuse, RZ ;  /* 0x000000308024723c */ /* 0x0a0fe200000418ff */
[----:B------:R-:W5:Y:S05]  /*e960*/  S2R R2, SR_TID.X ;  /* 0x0000000000027919 */ /* 0x000f6a0000002100 */
[C---:B------:R-:W-:Y:S06]  /*e970*/  HMMA.16816.F32.BF16 R40, R124.reuse, R48, RZ ;  /* 0x000000307c28723c */ /* 0x040fec00000418ff */
[-C--:B------:R-:W-:Y:S06]  /*e980*/  HMMA.16816.F32.BF16 R44, R124, R50.reuse, RZ ;  /* 0x000000327c2c723c */ /* 0x080fec00000418ff */
[C---:B------:R-:W-:Y:S06]  /*e990*/  HMMA.16816.F32.BF16 R48, R128.reuse, R50, RZ ;  /* 0x000000328030723c */ /* 0x040fec00000418ff */
[-C--:B-1----:R-:W-:Y:S06]  /*e9a0*/  HMMA.16816.F32.BF16 R52, R128, R64.reuse, RZ ;  /* 0x000000408034723c */ /* 0x082fec00000418ff */
[C---:B------:R-:W-:Y:S06]  /*e9b0*/  HMMA.16816.F32.BF16 R56, R124.reuse, R64, RZ ;  /* 0x000000407c38723c */ /* 0x040fec00000418ff */
[-C--:B------:R-:W-:Y:S01]  /*e9c0*/  HMMA.16816.F32.BF16 R60, R124, R66.reuse, RZ ;  /* 0x000000427c3c723c */ /* 0x080fe200000418ff */
[----:B-----5:R-:W-:Y:S05]  /*e9d0*/  IMAD.SHL.U32 R2, R2, 0x2, RZ ;  /* 0x0000000202027824 */ /* 0x020fea00078e00ff */
[----:B------:R-:W-:Y:S01]  /*e9e0*/  LOP3.LUT R2, R2, 0x6, RZ, 0xc0, !PT ;  /* 0x0000000602027812 */ /* 0x000fe200078ec0ff */
[C---:B------:R-:W-:Y:S04]  /*e9f0*/  HMMA.16816.F32.BF16 R64, R128.reuse, R66, RZ ;  /* 0x000000428040723c */ /* 0x040fe800000418ff */
[----:B------:R-:W-:Y:S02]  /*ea00*/  IMAD R0, R0, 0x80, R2 ;  /* 0x0000008000007824 */ /* 0x000fe400078e0202 */
[-C--:B------:R-:W-:Y:S02]  /*ea10*/  HMMA.16816.F32.BF16 R68, R128, R80.reuse, RZ ;  /* 0x000000508044723c */ /* 0x080fe400000418ff */
[C---:B------:R-:W-:Y:S01]  /*ea20*/  VIADD R2, R0.reuse, 0x1 ;  /* 0x0000000100027836 */ /* 0x040fe20000000000 */
[CC--:B------:R-:W-:Y:S02]  /*ea30*/  ISETP.GE.AND P6, PT, R0.reuse, R198.reuse, PT ;  /* 0x000000c60000720c */ /* 0x0c0fe40003fc6270 */
[-C--:B------:R-:W-:Y:S01]  /*ea40*/  ISETP.GE.AND P2, PT, R0, R197.reuse, PT ;  /* 0x000000c50000720c */ /* 0x080fe20003f46270 */
[C---:B------:R-:W-:Y:S02]  /*ea50*/  HMMA.16816.F32.BF16 R72, R124.reuse, R80, RZ ;  /* 0x000000507c48723c */ /* 0x040fe400000418ff */
[C---:B------:R-:W-:Y:S02]  /*ea60*/  ISETP.GE.AND P0, PT, R2.reuse, R197, PT ;  /* 0x000000c50200720c */ /* 0x040fe40003f06270 */
[C---:B------:R-:W-:Y:S02]  /*ea70*/  ISETP.GE.AND P5, PT, R2.reuse, R198, PT ;  /* 0x000000c60200720c */ /* 0x040fe40003fa6270 */
[C---:B------:R-:W-:Y:S01]  /*ea80*/  ISETP.GE.OR P0, PT, R2.reuse, R202, !P0 ;  /* 0x000000ca0200720c */ /* 0x040fe20004706670 */
[-C--:B------:R-:W-:Y:S01]  /*ea90*/  HMMA.16816.F32.BF16 R76, R124, R82.reuse, RZ ;  /* 0x000000527c4c723c */ /* 0x080fe200000418ff */
[C---:B------:R-:W-:Y:S02]  /*eaa0*/  ISETP.GE.AND P1, PT, R2.reuse, R199, PT ;  /* 0x000000c70200720c */ /* 0x040fe40003f26270 */
[----:B------:R-:W-:Y:S02]  /*eab0*/  ISETP.GE.AND P3, PT, R2, R196, PT ;  /* 0x000000c40200720c */ /* 0x000fe40003f66270 */
[-C--:B------:R-:W-:Y:S01]  /*eac0*/  ISETP.GE.OR P6, PT, R0, R203.reuse, !P6 ;  /* 0x000000cb0000720c */ /* 0x080fe200077c6670 */
[C---:B------:R-:W-:Y:S02]  /*ead0*/  HMMA.16816.F32.BF16 R80, R128.reuse, R82, RZ ;  /* 0x000000528050723c */ /* 0x040fe400000418ff */
[C---:B------:R-:W-:Y:S02]  /*eae0*/  ISETP.GE.OR P5, PT, R2.reuse, R203, !P5 ;  /* 0x000000cb0200720c */ /* 0x040fe40006fa6670 */
[C---:B------:R-:W-:Y:S02]  /*eaf0*/  ISETP.GE.OR P1, PT, R2.reuse, R201, !P1 ;  /* 0x000000c90200720c */ /* 0x040fe40004f26670 */
[----:B------:R-:W-:Y:S01]  /*eb00*/  ISETP.GE.OR P3, PT, R2, R200, !P3 ;  /* 0x000000c80200720c */ /* 0x000fe20005f66670 */
[-C--:B--2---:R-:W-:Y:S01]  /*eb10*/  HMMA.16816.F32.BF16 R84, R128, R96.reuse, RZ ;  /* 0x000000608054723c */ /* 0x084fe200000418ff */
[C---:B------:R-:W-:Y:S03]  /*eb20*/  ISETP.GE.OR P2, PT, R0.reuse, R202, !P2 ;  /* 0x000000ca0000720c */ /* 0x040fe60005746670 */
[C---:B------:R-:W-:Y:S02]  /*eb30*/  VIADD R2, R0.reuse, 0x8 ;  /* 0x0000000800027836 */ /* 0x040fe40000000000 */
[C---:B------:R-:W-:Y:S06]  /*eb40*/  HMMA.16816.F32.BF16 R88, R124.reuse, R96, RZ ;  /* 0x000000607c58723c */ /* 0x040fec00000418ff */
[-C--:B------:R-:W-:Y:S06]  /*eb50*/  HMMA.16816.F32.BF16 R92, R124, R98.reuse, RZ ;  /* 0x000000627c5c723c */ /* 0x080fec00000418ff */
[C---:B------:R-:W-:Y:S06]  /*eb60*/  HMMA.16816.F32.BF16 R96, R128.reuse, R98, RZ ;  /* 0x000000628060723c */ /* 0x040fec00000418ff */
[-C--:B---3--:R-:W-:Y:S06]  /*eb70*/  HMMA.16816.F32.BF16 R100, R128, R112.reuse, RZ ;  /* 0x000000708064723c */ /* 0x088fec00000418ff */
        /* <DEDUP_REMOVED lines=8> */
[-C--:B----4-:R-:W-:Y:S06]  /*ec00*/  HMMA.16816.F32.BF16 R4, R172, R176.reuse, R4 ;  /* 0x000000b0ac04723c */ /* 0x090fec0000041804 */
[C---:B------:R-:W-:Y:S06]  /*ec10*/  HMMA.16816.F32.BF16 R8, R180.reuse, R176, R8 ;  /* 0x000000b0b408723c */ /* 0x040fec0000041808 */
[-C--:B------:R-:W-:Y:S06]  /*ec20*/  HMMA.16816.F32.BF16 R12, R180, R178.reuse, R12 ;  /* 0x000000b2b40c723c */ /* 0x080fec000004180c */
[C---:B------:R-:W-:Y:S06]  /*ec30*/  HMMA.16816.F32.BF16 R16, R172.reuse, R178, R16 ;  /* 0x000000b2ac10723c */ /* 0x040fec0000041810 */
[----:B------:R-:W-:Y:S02]  /*ec40*/  FSEL R218, R7, -INF , !P0 ;  /* 0xff80000007da7808 */ /* 0x000fe40004000000 */
[----:B------:R-:W-:Y:S03]  /*ec50*/  ISETP.GE.AND P0, PT, R0, R196, PT ;  /* 0x000000c40000720c */ /* 0x000fe60003f06270 */
[----:B------:R-:W-:Y:S01]  /*ec60*/  FSEL R207, R4, -INF , !P6 ;  /* 0xff80000004cf7808 */ /* 0x000fe20007000000 */
[C---:B------:R-:W-:Y:S01]  /*ec70*/  VIADD R4, R0.reuse, 0x9 ;  /* 0x0000000900047836 */ /* 0x040fe20000000000 */
[----:B------:R-:W-:Y:S02]  /*ec80*/  ISETP.GE.OR P0, PT, R0, R200, !P0 ;  /* 0x000000c80000720c */ /* 0x000fe40004706670 */
[----:B------:R-:W-:Y:S02]  /*ec90*/  FSEL R211, R6, -INF , !P2 ;  /* 0xff80000006d37808 */ /* 0x000fe40005000000 */
[----:B------:R-:W-:Y:S01]  /*eca0*/  FSEL R215, R10, -INF , !P0 ;  /* 0xff8000000ad77808 */ /* 0x000fe20004000000 */
[-C--:B-1----:R-:W-:Y:S03]  /*ecb0*/  HMMA.16816.F32.BF16 R20, R172, R168.reuse, R20 ;  /* 0x000000a8ac14723c */ /* 0x082fe60000041814 */
[-C--:B------:R-:W-:Y:S02]  /*ecc0*/  ISETP.GE.AND P2, PT, R2, R199.reuse, PT ;  /* 0x000000c70200720c */ /* 0x080fe40003f46270 */
[----:B------:R-:W-:Y:S01]  /*ecd0*/  ISETP.GE.AND P0, PT, R4, R199, PT ;  /* 0x000000c70400720c */ /* 0x000fe20003f06270 */
[C---:B------:R-:W-:Y:S04]  /*ece0*/  HMMA.16816.F32.BF16 R24, R180.reuse, R168, R24 ;  /* 0x000000a8b418723c */ /* 0x040fe80000041818 */
[-C--:B------:R-:W-:Y:S02]  /*ecf0*/  ISETP.GE.OR P2, PT, R2, R201.reuse, !P2 ;  /* 0x000000c90200720c */ /* 0x080fe40005746670 */
[----:B------:R-:W-:Y:S01]  /*ed00*/  ISETP.GE.OR P0, PT, R4, R201, !P0 ;  /* 0x000000c90400720c */ /* 0x000fe20004706670 */
[-C--:B------:R-:W-:Y:S03]  /*ed10*/  HMMA.16816.F32.BF16 R28, R180, R170.reuse, R28 ;  /* 0x000000aab41c723c */ /* 0x080fe6000004181c */
[----:B------:R-:W-:Y:S02]  /*ed20*/  ISETP.GE.AND P6, PT, R0, R199, PT ;  /* 0x000000c70000720c */ /* 0x000fe40003fc6270 */
[----:B------:R-:W-:Y:S01]  /*ed30*/  FSEL R223, R11, -INF , !P3 ;  /* 0xff8000000bdf7808 */ /* 0x000fe20005800000 */
[C---:B------:R-:W-:Y:S04]  /*ed40*/  HMMA.16816.F32.BF16 R32, R172.reuse, R170, R32 ;  /* 0x000000aaac20723c */ /* 0x040fe80000041820 */
[----:B------:R-:W-:Y:S02]  /*ed50*/  ISETP.GE.AND P3, PT, R4, R196, PT ;  /* 0x000000c40400720c */ /* 0x000fe40003f66270 */
[----:B------:R-:W-:Y:S01]  /*ed60*/  FSEL R220, R12, -INF , !P2 ;  /* 0xff8000000cdc7808 */ /* 0x000fe20005000000 */
[----:B------:R-:W-:Y:S01]  /*ed70*/  VIADD R12, R0, 0x20 ;  /* 0x00000020000c7836 */ /* 0x000fe20000000000 */
[----:B------:R-:W-:Y:S02]  /*ed80*/  FSEL R221, R13, -INF , !P0 ;  /* 0xff8000000ddd7808 */ /* 0x000fe40004000000 */
[C---:B------:R-:W-:Y:S02]  /*ed90*/  ISETP.GE.AND P2, PT, R4.reuse, R198, PT ;  /* 0x000000c60400720c */ /* 0x040fe40003f46270 */
[C---:B------:R-:W-:Y:S02]  /*eda0*/  ISETP.GE.AND P0, PT, R4.reuse, R197, PT ;  /* 0x000000c50400720c */ /* 0x040fe40003f06270 */
[----:B------:R-:W-:Y:S02]  /*edb0*/  FSEL R219, R5, -INF , !P5 ;  /* 0xff80000005db7808 */ /* 0x000fe40006800000 */
[C---:B------:R-:W-:Y:S02]  /*edc0*/  ISETP.GE.OR P3, PT, R4.reuse, R200, !P3 ;  /* 0x000000c80400720c */ /* 0x040fe40005f66670 */
[C---:B------:R-:W-:Y:S02]  /*edd0*/  ISETP.GE.OR P2, PT, R4.reuse, R203, !P2 ;  /* 0x000000cb0400720c */ /* 0x040fe40005746670 */
[----:B------:R-:W-:Y:S02]  /*ede0*/  ISETP.GE.OR P0, PT, R4, R202, !P0 ;  /* 0x000000ca0400720c */ /* 0x000fe40004706670 */
[----:B------:R-:W-:Y:S01]  /*edf0*/  ISETP.GE.OR P6, PT, R0, R201, !P6 ;  /* 0x000000c90000720c */ /* 0x000fe200077c6670 */
[----:B------:R-:W1:Y:S01]  /*ee00*/  LDSM.16.M88.4 R4, [R194] ;  /* 0x00000000c204783b */ /* 0x000e620000000200 */
[----:B------:R-:W-:Y:S02]  /*ee10*/  FSEL R222, R9, -INF , !P1 ;  /* 0xff80000009de7808 */ /* 0x000fe40004800000 */
[----:B------:R-:W-:Y:S01]  /*ee20*/  FSEL R214, R8, -INF , !P6 ;  /* 0xff80000008d67808 */ /* 0x000fe20007000000 */
[----:B------:R-:W-:Y:S01]  /*ee30*/  VIADD R8, R0, 0x10 ;  /* 0x0000001000087836 */ /* 0x000fe20000000000 */
[C---:B------:R-:W-:Y:S02]  /*ee40*/  ISETP.GE.AND P5, PT, R2.reuse, R196, PT ;  /* 0x000000c40200720c */ /* 0x040fe40003fa6270 */
[C---:B------:R-:W-:Y:S02]  /*ee50*/  ISETP.GE.AND P6, PT, R2.reuse, R198, PT ;  /* 0x000000c60200720c */ /* 0x040fe40003fc6270 */
[C---:B------:R-:W-:Y:S02]  /*ee60*/  ISETP.GE.AND P1, PT, R2.reuse, R197, PT ;  /* 0x000000c50200720c */ /* 0x040fe40003f26270 */
[----:B------:R-:W-:Y:S02]  /*ee70*/  FSEL R216, R15, -INF , !P3 ;  /* 0xff8000000fd87808 */ /* 0x000fe40005800000 */
[C---:B------:R-:W-:Y:S02]  /*ee80*/  ISETP.GE.OR P5, PT, R2.reuse, R200, !P5 ;  /* 0x000000c80200720c */ /* 0x040fe40006fa6670 */
[CC--:B------:R-:W-:Y:S02]  /*ee90*/  ISETP.GE.OR P6, PT, R2.reuse, R203.reuse, !P6 ;  /* 0x000000cb0200720c */ /* 0x0c0fe400077c6670 */
[----:B------:R-:W-:Y:S01]  /*eea0*/  ISETP.GE.OR P1, PT, R2, R202, !P1 ;  /* 0x000000ca0200720c */ /* 0x000fe20004f26670 */
[----:B------:R-:W-:Y:S01]  /*eeb0*/  VIADD R2, R0, 0x11 ;  /* 0x0000001100027836 */ /* 0x000fe20000000000 */
[-C--:B------:R-:W-:Y:S02]  /*eec0*/  ISETP.GE.AND P3, PT, R8, R198.reuse, PT ;  /* 0x000000c60800720c */ /* 0x080fe40003f66270 */
[----:B------:R-:W-:Y:S02]  /*eed0*/  FSEL R178, R18, -INF , !P1 ;  /* 0xff80000012b27808 */ /* 0x000fe40004800000 */
[----:B------:R-:W-:Y:S02]  /*eee0*/  ISETP.GE.OR P3, PT, R8, R203, !P3 ;  /* 0x000000cb0800720c */ /* 0x000fe40005f66670 */
[----:B------:R-:W-:Y:S02]  /*eef0*/  ISETP.GE.AND P1, PT, R2, R198, PT ;  /* 0x000000c60200720c */ /* 0x000fe40003f26270 */
[----:B------:R-:W-:Y:S02]  /*ef00*/  FSEL R217, R14, -INF , !P5 ;  /* 0xff8000000ed97808 */ /* 0x000fe40006800000 */
[----:B------:R-:W-:Y:S02]  /*ef10*/  FSEL R168, R16, -INF , !P6 ;  /* 0xff80000010a87808 */ /* 0x000fe40007000000 */
[----:B------:R-:W-:Y:S02]  /*ef20*/  FSEL R176, R17, -INF , !P2 ;  /* 0xff80000011b07808 */ /* 0x000fe40005000000 */
[C---:B------:R-:W-:Y:S02]  /*ef30*/  ISETP.GE.AND P5, PT, R8.reuse, R197, PT ;  /* 0x000000c50800720c */ /* 0x040fe40003fa6270 */
[C---:B------:R-:W-:Y:S02]  /*ef40*/  ISETP.GE.AND P6, PT, R8.reuse, R199, PT ;  /* 0x000000c70800720c */ /* 0x040fe40003fc6270 */
[----:B------:R-:W-:Y:S02]  /*ef50*/  ISETP.GE.AND P2, PT, R8, R196, PT ;  /* 0x000000c40800720c */ /* 0x000fe40003f46270 */
[----:B------:R-:W-:Y:S01]  /*ef60*/  FSEL R177, R19, -INF , !P0 ;  /* 0xff80000013b17808 */ /* 0x000fe20004000000 */
[-C--:B-1----:R-:W-:Y:S03]  /*ef70*/  HMMA.16816.F32.BF16 R36, R172, R4.reuse, R36 ;  /* 0x00000004ac24723c */ /* 0x082fe60000041824 */
[----:B------:R-:W-:Y:S02]  /*ef80*/  FSEL R213, R20, -INF , !P3 ;  /* 0xff80000014d57808 */ /* 0x000fe40005800000 */
[C---:B------:R-:W-:Y:S01]  /*ef90*/  ISETP.GE.AND P0, PT, R2.reuse, R197, PT ;  /* 0x000000c50200720c */ /* 0x040fe20003f06270 */
[C---:B------:R-:W-:Y:S04]  /*efa0*/  HMMA.16816.F32.BF16 R40, R180.reuse, R4, R40 ;  /* 0x00000004b428723c */ /* 0x040fe80000041828 */
[C---:B------:R-:W-:Y:S02]  /*efb0*/  ISETP.GE.AND P3, PT, R2.reuse, R199, PT ;  /* 0x000000c70200720c */ /* 0x040fe40003f66270 */
[----:B------:R-:W-:Y:S01]  /*efc0*/  ISETP.GE.OR P1, PT, R2, R203, !P1 ;  /* 0x000000cb0200720c */ /* 0x000fe20004f26670 */
[----:B------:R-:W-:Y:S01]  /*efd0*/  VIADD R4, R0, 0x28 ;  /* 0x0000002800047836 */ /* 0x000fe20000000000 */
[C---:B------:R-:W-:Y:S01]  /*efe0*/  ISETP.GE.OR P5, PT, R8.reuse, R202, !P5 ;  /* 0x000000ca0800720c */ /* 0x040fe20006fa6670 */
[-C--:B------:R-:W-:Y:S03]  /*eff0*/  HMMA.16816.F32.BF16 R44, R180, R6.reuse, R44 ;  /* 0x00000006b42c723c */ /* 0x080fe6000004182c */
[CC--:B------:R-:W-:Y:S02]  /*f000*/  ISETP.GE.OR P6, PT, R8.reuse, R201.reuse, !P6 ;  /* 0x000000c90800720c */ /* 0x0c0fe400077c6670 */
[----:B------:R-:W-:Y:S01]  /*f010*/  ISETP.GE.OR P2, PT, R8, R200, !P2 ;  /* 0x000000c80800720c */ /* 0x000fe20005746670 */
[----:B------:R-:W-:Y:S01]  /*f020*/  VIADD R8, R0, 0x18 ;  /* 0x0000001800087836 */ /* 0x000fe20000000000 */
[C---:B------:R-:W-:Y:S01]  /*f030*/  ISETP.GE.OR P0, PT, R2.reuse, R202, !P0 ;  /* 0x000000ca0200720c */ /* 0x040fe20004706670 */
[C---:B------:R-:W-:Y:S04]  /*f040*/  HMMA.16816.F32.BF16 R48, R172.reuse, R6, R48 ;  /* 0x00000006ac30723c */ /* 0x040fe80000041830 */
[C---:B------:R-:W-:Y:S02]  /*f050*/  ISETP.GE.OR P3, PT, R2.reuse, R201, !P3 ;  /* 0x000000c90200720c */ /* 0x040fe40005f66670 */
[----:B------:R-:W-:Y:S02]  /*f060*/  FSEL R212, R21, -INF , !P1 ;  /* 0xff80000015d47808 */ /* 0x000fe40004800000 */
[-C--:B------:R-:W-:Y:S03]  /*f070*/  ISETP.GE.AND P1, PT, R2, R196.reuse, PT ;  /* 0x000000c40200720c */ /* 0x080fe60003f26270 */
[----:B------:R-:W-:Y:S02]  /*f080*/  FSEL R210, R22, -INF , !P5 ;  /* 0xff80000016d27808 */ /* 0x000fe40006800000 */
[----:B------:R-:W-:Y:S02]  /*f090*/  FSEL R209, R23, -INF , !P0 ;  /* 0xff80000017d17808 */ /* 0x000fe40004000000 */
[----:B------:R-:W-:Y:S02]  /*f0a0*/  FSEL R205, R24, -INF , !P6 ;  /* 0xff80000018cd7808 */ /* 0x000fe40007000000 */
[----:B------:R-:W-:Y:S02]  /*f0b0*/  FSEL R179, R25, -INF , !P3 ;  /* 0xff80000019b37808 */ /* 0x000fe40005800000 */
[C---:B------:R-:W-:Y:S02]  /*f0c0*/  ISETP.GE.AND P0, PT, R8.reuse, R199, PT ;  /* 0x000000c70800720c */ /* 0x040fe40003f06270 */
[C---:B------:R-:W-:Y:S02]  /*f0d0*/  ISETP.GE.AND P5, PT, R8.reuse, R196, PT ;  /* 0x000000c40800720c */ /* 0x040fe40003fa6270 */
[C---:B------:R-:W-:Y:S02]  /*f0e0*/  ISETP.GE.AND P6, PT, R8.reuse, R198, PT ;  /* 0x000000c60800720c */ /* 0x040fe40003fc6270 */
[----:B------:R-:W-:Y:S02]  /*f0f0*/  ISETP.GE.AND P3, PT, R8, R197, PT ;  /* 0x000000c50800720c */ /* 0x000fe40003f66270 */
[-C--:B------:R-:W-:Y:S01]  /*f100*/  ISETP.GE.OR P1, PT, R2, R200.reuse, !P1 ;  /* 0x000000c80200720c */ /* 0x080fe20004f26670 */
[----:B------:R-:W-:Y:S01]  /*f110*/  VIADD R2, R0, 0x19 ;  /* 0x0000001900027836 */ /* 0x000fe20000000000 */
[C---:B------:R-:W-:Y:S02]  /*f120*/  ISETP.GE.OR P0, PT, R8.reuse, R201, !P0 ;  /* 0x000000c90800720c */ /* 0x040fe40004706670 */
[C---:B------:R-:W-:Y:S02]  /*f130*/  ISETP.GE.OR P5, PT, R8.reuse, R200, !P5 ;  /* 0x000000c80800720c */ /* 0x040fe40006fa6670 */
[C---:B------:R-:W-:Y:S02]  /*f140*/  ISETP.GE.OR P6, PT, R8.reuse, R203, !P6 ;  /* 0x000000cb0800720c */ /* 0x040fe400077c6670 */
[----:B------:R-:W-:Y:S02]  /*f150*/  ISETP.GE.OR P3, PT, R8, R202, !P3 ;  /* 0x000000ca0800720c */ /* 0x000fe40005f66670 */
[----:B------:R-:W-:Y:S01]  /*f160*/  FSEL R208, R26, -INF , !P2 ;  /* 0xff8000001ad07808 */ /* 0x000fe20005000000 */
[----:B------:R-:W1:Y:S01]  /*f170*/  LDSM.16.M88.4 R8, [R193] ;  /* 0x00000000c108783b */ /* 0x000e620000000200 */
[C---:B------:R-:W-:Y:S02]  /*f180*/  ISETP.GE.AND P2, PT, R2.reuse, R199, PT ;  /* 0x000000c70200720c */ /* 0x040fe40003f46270 */
[----:B------:R-:W-:Y:S02]  /*f190*/  FSEL R206, R27, -INF , !P1 ;  /* 0xff8000001bce7808 */ /* 0x000fe40004800000 */
[C---:B------:R-:W-:Y:S02]  /*f1a0*/  ISETP.GE.AND P1, PT, R2.reuse, R196, PT ;  /* 0x000000c40200720c */ /* 0x040fe40003f26270 */
[C---:B------:R-:W-:Y:S02]  /*f1b0*/  ISETP.GE.OR P2, PT, R2.reuse, R201, !P2 ;  /* 0x000000c90200720c */ /* 0x040fe40005746670 */
[----:B------:R-:W-:Y:S02]  /*f1c0*/  ISETP.GE.OR P1, PT, R2, R200, !P1 ;  /* 0x000000c80200720c */ /* 0x000fe40004f26670 */
[----:B------:R-:W-:Y:S02]  /*f1d0*/  FSEL R171, R28, -INF , !P0 ;  /* 0xff8000001cab7808 */ /* 0x000fe40004000000 */
[----:B------:R-:W-:Y:S02]  /*f1e0*/  FSEL R170, R29, -INF , !P2 ;  /* 0xff8000001daa7808 */ /* 0x000fe40005000000 */
[CC--:B------:R-:W-:Y:S02]  /*f1f0*/  ISETP.GE.AND P0, PT, R2.reuse, R198.reuse, PT ;  /* 0x000000c60200720c */ /* 0x0c0fe40003f06270 */
[----:B------:R-:W-:Y:S02]  /*f200*/  ISETP.GE.AND P2, PT, R2, R197, PT ;  /* 0x000000c50200720c */ /* 0x000fe40003f46270 */
[----:B------:R-:W-:Y:S02]  /*f210*/  FSEL R31, R31, -INF , !P1 ;  /* 0xff8000001f1f7808 */ /* 0x000fe40004800000 */
[----:B------:R-:W-:Y:S02]  /*f220*/  ISETP.GE.AND P1, PT, R12, R198, PT ;  /* 0x000000c60c00720c */ /* 0x000fe40003f26270 */
[CC--:B------:R-:W-:Y:S02]  /*f230*/  ISETP.GE.OR P0, PT, R2.reuse, R203.reuse, !P0 ;  /* 0x000000cb0200720c */ /* 0x0c0fe40004706670 */
[-C--:B------:R-:W-:Y:S01]  /*f240*/  ISETP.GE.OR P2, PT, R2, R202.reuse, !P2 ;  /* 0x000000ca0200720c */ /* 0x080fe20005746670 */
[----:B------:R-:W-:Y:S01]  /*f250*/  VIADD R2, R0, 0x21 ;  /* 0x0000002100027836 */ /* 0x000fe20000000000 */
[----:B------:R-:W-:Y:S02]  /*f260*/  ISETP.GE.OR P1, PT, R12, R203, !P1 ;  /* 0x000000cb0c00720c */ /* 0x000fe40004f26670 */
[----:B------:R-:W-:Y:S02]  /*f270*/  FSEL R169, R30, -INF , !P5 ;  /* 0xff8000001ea97808 */ /* 0x000fe40006800000 */
[----:B------:R-:W-:Y:S02]  /*f280*/  FSEL R32, R32, -INF , !P6 ;  /* 0xff80000020207808 */ /* 0x000fe40007000000 */
[----:B------:R-:W-:Y:S02]  /*f290*/  FSEL R35, R35, -INF , !P2 ;  /* 0xff80000023237808 */ /* 0x000fe40005000000 */
[----:B------:R-:W-:Y:S02]  /*f2a0*/  FSEL R36, R36, -INF , !P1 ;  /* 0xff80000024247808 */ /* 0x000fe40004800000 */
[C---:B------:R-:W-:Y:S02]  /*f2b0*/  ISETP.GE.AND P5, PT, R12.reuse, R197, PT ;  /* 0x000000c50c00720c */ /* 0x040fe40003fa6270 */
[----:B------:R-:W-:Y:S01]  /*f2c0*/  ISETP.GE.AND P6, PT, R12, R199, PT ;  /* 0x000000c70c00720c */ /* 0x000fe20003fc6270 */
[-C--:B-1----:R-:W-:Y:S03]  /*f2d0*/  HMMA.16816.F32.BF16 R52, R172, R8.reuse, R52 ;  /* 0x00000008ac34723c */ /* 0x082fe60000041834 */
[C---:B------:R-:W-:Y:S02]  /*f2e0*/  ISETP.GE.AND P2, PT, R2.reuse, R197, PT ;  /* 0x000000c50200720c */ /* 0x040fe40003f46270 */
[----:B------:R-:W-:Y:S01]  /*f2f0*/  ISETP.GE.AND P1, PT, R2, R199, PT ;  /* 0x000000c70200720c */ /* 0x000fe20003f26270 */
[C---:B------:R-:W-:Y:S04]  /*f300*/  HMMA.16816.F32.BF16 R56, R180.reuse, R8, R56 ;  /* 0x00000008b438723c */ /* 0x040fe80000041838 */
[----:B------:R-:W-:Y:S02]  /*f310*/  ISETP.GE.OR P5, PT, R12, R202, !P5 ;  /* 0x000000ca0c00720c */ /* 0x000fe40006fa6670 */
[----:B------:R-:W-:Y:S01]  /*f320*/  FSEL R34, R34, -INF , !P3 ;  /* 0xff80000022227808 */ /* 0x000fe20005800000 */
[-C--:B------:R-:W-:Y:S03]  /*f330*/  HMMA.16816.F32.BF16 R60, R180, R10.reuse, R60 ;  /* 0x0000000ab43c723c */ /* 0x080fe6000004183c */
[----:B------:R-:W-:Y:S01]  /*f340*/  ISETP.GE.AND P3, PT, R2, R198, PT ;  /* 0x000000c60200720c */ /* 0x000fe20003f66270 */
[----:B------:R-:W-:Y:S01]  /*f350*/  VIADD R8, R0, 0x38 ;  /* 0x0000003800087836 */ /* 0x000fe20000000000 */
[-C--:B------:R-:W-:Y:S01]  /*f360*/  ISETP.GE.OR P6, PT, R12, R201.reuse, !P6 ;  /* 0x000000c90c00720c */ /* 0x080fe200077c6670 */
[C---:B------:R-:W-:Y:S04]  /*f370*/  HMMA.16816.F32.BF16 R64, R172.reuse, R10, R64 ;  /* 0x0000000aac40723c */ /* 0x040fe80000041840 */
[C---:B------:R-:W-:Y:S02]  /*f380*/  ISETP.GE.OR P2, PT, R2.reuse, R202, !P2 ;  /* 0x000000ca0200720c */ /* 0x040fe40005746670 */
[C---:B------:R-:W-:Y:S02]  /*f390*/  ISETP.GE.OR P1, PT, R2.reuse, R201, !P1 ;  /* 0x000000c90200720c */ /* 0x040fe40004f26670 */
[----:B------:R-:W-:Y:S03]  /*f3a0*/  ISETP.GE.OR P3, PT, R2, R203, !P3 ;  /* 0x000000cb0200720c */ /* 0x000fe60005f66670 */
        /* <DEDUP_REMOVED lines=8> */
[----:B------:R-:W-:Y:S02]  /*f430*/  FSEL R37, R37, -INF , !P3 ;  /* 0xff80000025257808 */ /* 0x000fe40005800000 */
[----:B------:R-:W-:Y:S02]  /*f440*/  FSEL R33, R33, -INF , !P0 ;  /* 0xff80000021217808 */ /* 0x000fe40004000000 */
[----:B------:R-:W-:Y:S02]  /*f450*/  ISETP.GE.AND P3, PT, R2, R196, PT ;  /* 0x000000c40200720c */ /* 0x000fe40003f66270 */
[C---:B------:R-:W-:Y:S02]  /*f460*/  ISETP.GE.OR P2, PT, R4.reuse, R201, !P2 ;  /* 0x000000c90400720c */ /* 0x040fe40005746670 */
[C---:B------:R-:W-:Y:S02]  /*f470*/  ISETP.GE.OR P5, PT, R4.reuse, R200, !P5 ;  /* 0x000000c80400720c */ /* 0x040fe40006fa6670 */
[C---:B------:R-:W-:Y:S02]  /*f480*/  ISETP.GE.OR P6, PT, R4.reuse, R203, !P6 ;  /* 0x000000cb0400720c */ /* 0x040fe400077c6670 */
[----:B------:R-:W-:Y:S02]  /*f490*/  ISETP.GE.OR P1, PT, R4, R202, !P1 ;  /* 0x000000ca0400720c */ /* 0x000fe40004f26670 */
[----:B------:R-:W-:Y:S01]  /*f4a0*/  ISETP.GE.AND P0, PT, R12, R196, PT ;  /* 0x000000c40c00720c */ /* 0x000fe20003f06270 */
[----:B------:R-:W1:Y:S01]  /*f4b0*/  LDSM.16.M88.4 R4, [R192] ;  /* 0x00000000c004783b */ /* 0x000e620000000200 */
[-C--:B------:R-:W-:Y:S01]  /*f4c0*/  ISETP.GE.OR P3, PT, R2, R200.reuse, !P3 ;  /* 0x000000c80200720c */ /* 0x080fe20005f66670 */
[----:B------:R-:W-:Y:S01]  /*f4d0*/  VIADD R2, R0, 0x29 ;  /* 0x0000002900027836 */ /* 0x000fe20000000000 */
[----:B------:R-:W-:Y:S01]  /*f4e0*/  ISETP.GE.OR P0, PT, R12, R200, !P0 ;  /* 0x000000c80c00720c */ /* 0x000fe20004706670 */
[----:B------:R-:W-:Y:S01]  /*f4f0*/  VIADD R12, R0, 0x30 ;  /* 0x00000030000c7836 */ /* 0x000fe20000000000 */
[----:B------:R-:W-:Y:S02]  /*f500*/  FSEL R27, R43, -INF , !P3 ;  /* 0xff8000002b1b7808 */ /* 0x000fe40005800000 */
[----:B------:R-:W-:Y:S02]  /*f510*/  FSEL R28, R42, -INF , !P0 ;  /* 0xff8000002a1c7808 */ /* 0x000fe40004000000 */
[C---:B------:R-:W-:Y:S02]  /*f520*/  ISETP.GE.AND P0, PT, R2.reuse, R199, PT ;  /* 0x000000c70200720c */ /* 0x040fe40003f06270 */
[C---:B------:R-:W-:Y:S02]  /*f530*/  ISETP.GE.AND P3, PT, R2.reuse, R196, PT ;  /* 0x000000c40200720c */ /* 0x040fe40003f66270 */
[----:B------:R-:W-:Y:S02]  /*f540*/  ISETP.GE.OR P0, PT, R2, R201, !P0 ;  /* 0x000000c90200720c */ /* 0x000fe40004706670 */
[----:B------:R-:W-:Y:S02]  /*f550*/  FSEL R44, R44, -INF , !P2 ;  /* 0xff8000002c2c7808 */ /* 0x000fe40005000000 */
[----:B------:R-:W-:Y:S02]  /*f560*/  FSEL R45, R45, -INF , !P0 ;  /* 0xff8000002d2d7808 */ /* 0x000fe40004000000 */
[C---:B------:R-:W-:Y:S02]  /*f570*/  ISETP.GE.OR P3, PT, R2.reuse, R200, !P3 ;  /* 0x000000c80200720c */ /* 0x040fe40005f66670 */
[C---:B------:R-:W-:Y:S02]  /*f580*/  ISETP.GE.AND P2, PT, R2.reuse, R198, PT ;  /* 0x000000c60200720c */ /* 0x040fe40003f46270 */
[C---:B------:R-:W-:Y:S02]  /*f590*/  ISETP.GE.AND P0, PT, R2.reuse, R197, PT ;  /* 0x000000c50200720c */ /* 0x040fe40003f06270 */
[----:B------:R-:W-:Y:S02]  /*f5a0*/  FSEL R47, R47, -INF , !P3 ;  /* 0xff8000002f2f7808 */ /* 0x000fe40005800000 */
[CC--:B------:R-:W-:Y:S02]  /*f5b0*/  ISETP.GE.OR P2, PT, R2.reuse, R203.reuse, !P2 ;  /* 0x000000cb0200720c */ /* 0x0c0fe40005746670 */
[----:B------:R-:W-:Y:S01]  /*f5c0*/  ISETP.GE.OR P0, PT, R2, R202, !P0 ;  /* 0x000000ca0200720c */ /* 0x000fe20004706670 */
[----:B------:R-:W-:Y:S01]  /*f5d0*/  VIADD R2, R0, 0x31 ;  /* 0x0000003100027836 */ /* 0x000fe20000000000 */
[-C--:B------:R-:W-:Y:S02]  /*f5e0*/  ISETP.GE.AND P3, PT, R12, R198.reuse, PT ;  /* 0x000000c60c00720c */ /* 0x080fe40003f66270 */
[----:B------:R-:W-:Y:S02]  /*f5f0*/  FSEL R50, R50, -INF , !P1 ;  /* 0xff80000032327808 */ /* 0x000fe40004800000 */
[----:B------:R-:W-:Y:S02]  /*f600*/  ISETP.GE.OR P3, PT, R12, R203, !P3 ;  /* 0x000000cb0c00720c */ /* 0x000fe40005f66670 */
[----:B------:R-:W-:Y:S02]  /*f610*/  ISETP.GE.AND P1, PT, R2, R198, PT ;  /* 0x000000c60200720c */ /* 0x000fe40003f26270 */
[----:B------:R-:W-:Y:S01]  /*f620*/  FSEL R46, R46, -INF , !P5 ;  /* 0xff8000002e2e7808 */ /* 0x000fe20006800000 */
[-C--:B-1----:R-:W-:Y:S03]  /*f630*/  HMMA.16816.F32.BF16 R68, R172, R4.reuse, R68 ;  /* 0x00000004ac44723c */ /* 0x082fe60000041844 */
[----:B------:R-:W-:Y:S02]  /*f640*/  FSEL R48, R48, -INF , !P6 ;  /* 0xff80000030307808 */ /* 0x000fe40007000000 */
[----:B------:R-:W-:Y:S01]  /*f650*/  FSEL R51, R51, -INF , !P0 ;  /* 0xff80000033337808 */ /* 0x000fe20004000000 */
[C---:B------:R-:W-:Y:S04]  /*f660*/  HMMA.16816.F32.BF16 R72, R180.reuse, R4, R72 ;  /* 0x00000004b448723c */ /* 0x040fe80000041848 */
[----:B------:R-:W-:Y:S02]  /*f670*/  ISETP.GE.AND P5, PT, R12, R197, PT ;  /* 0x000000c50c00720c */ /* 0x000fe40003fa6270 */
[----:B------:R-:W-:Y:S01]  /*f680*/  FSEL R52, R52, -INF , !P3 ;  /* 0xff80000034347808 */ /* 0x000fe20005800000 */
[----:B------:R-:W-:Y:S01]  /*f690*/  VIADD R4, R0, 0x48 ;  /* 0x0000004800047836 */ /* 0x000fe20000000000 */
[----:B------:R-:W-:Y:S01]  /*f6a0*/  ISETP.GE.AND P6, PT, R12, R199, PT ;  /* 0x000000c70c00720c */ /* 0x000fe20003fc6270 */
[-C--:B------:R-:W-:Y:S03]  /*f6b0*/  HMMA.16816.F32.BF16 R76, R180, R6.reuse, R76 ;  /* 0x00000006b44c723c */ /* 0x080fe6000004184c */
[C---:B------:R-:W-:Y:S02]  /*f6c0*/  ISETP.GE.AND P0, PT, R2.reuse, R197, PT ;  /* 0x000000c50200720c */ /* 0x040fe40003f06270 */
[C---:B------:R-:W-:Y:S01]  /*f6d0*/  ISETP.GE.AND P3, PT, R2.reuse, R199, PT ;  /* 0x000000c70200720c */ /* 0x040fe20003f66270 */
[C---:B------:R-:W-:Y:S04]  /*f6e0*/  HMMA.16816.F32.BF16 R80, R172.reuse, R6, R80 ;  /* 0x00000006ac50723c */ /* 0x040fe80000041850 */
[----:B------:R-:W-:Y:S02]  /*f6f0*/  ISETP.GE.OR P1, PT, R2, R203, !P1 ;  /* 0x000000cb0200720c */ /* 0x000fe40004f26670 */
[CC--:B------:R-:W-:Y:S02]  /*f700*/  ISETP.GE.OR P5, PT, R12.reuse, R202.reuse, !P5 ;  /* 0x000000ca0c00720c */ /* 0x0c0fe40006fa6670 */
[-C--:B------:R-:W-:Y:S02]  /*f710*/  ISETP.GE.OR P6, PT, R12, R201.reuse, !P6 ;  /* 0x000000c90c00720c */ /* 0x080fe400077c6670 */
[C---:B------:R-:W-:Y:S02]  /*f720*/  ISETP.GE.OR P0, PT, R2.reuse, R202, !P0 ;  /* 0x000000ca0200720c */ /* 0x040fe40004706670 */
[C---:B------:R-:W-:Y:S02]  /*f730*/  ISETP.GE.OR P3, PT, R2.reuse, R201, !P3 ;  /* 0x000000c90200720c */ /* 0x040fe40005f66670 */
[----:B------:R-:W-:Y:S02]  /*f740*/  FSEL R53, R53, -INF , !P1 ;  /* 0xff80000035357808 */ /* 0x000fe40004800000 */
[----:B------:R-:W-:Y:S02]  /*f750*/  FSEL R49, R49, -INF , !P2 ;  /* 0xff80000031317808 */ /* 0x000fe40005000000 */
[-C--:B------:R-:W-:Y:S02]  /*f760*/  ISETP.GE.AND P1, PT, R2, R196.reuse, PT ;  /* 0x000000c40200720c */ /* 0x080fe40003f26270 */
[-C--:B------:R-:W-:Y:S02]  /*f770*/  ISETP.GE.AND P2, PT, R12, R196.reuse, PT ;  /* 0x000000c40c00720c */ /* 0x080fe40003f46270 */
        /* <DEDUP_REMOVED lines=43> */
[CC--:B------:R-:W-:Y:S02]  /*fa30*/  ISETP.GE.OR P5, PT, R12.reuse, R202.reuse, !P5 ;  /* 0x000000ca0c00720c */ /* 0x0c0fe40006fa6670 */
[-C--:B------:R-:W-:Y:S01]  /*fa40*/  ISETP.GE.OR P6, PT, R12, R201.reuse, !P6 ;  /* 0x000000c90c00720c */ /* 0x080fe200077c6670 */
[-C--:B------:R-:W-:Y:S03]  /*fa50*/  HMMA.16816.F32.BF16 R92, R180, R10.reuse, R92 ;  /* 0x0000000ab45c723c */ /* 0x080fe6000004185c */
[C---:B------:R-:W-:Y:S02]  /*fa60*/  ISETP.GE.OR P2, PT, R2.reuse, R202, !P2 ;  /* 0x000000ca0200720c */ /* 0x040fe40005746670 */
[----:B------:R-:W-:Y:S01]  /*fa70*/  ISETP.GE.OR P1, PT, R2, R201, !P1 ;  /* 0x000000c90200720c */ /* 0x000fe20004f26670 */
[C---:B------:R-:W-:Y:S01]  /*fa80*/  HMMA.16816.F32.BF16 R96, R172.reuse, R10, R96 ;  /* 0x0000000aac60723c */ /* 0x040fe20000041860 */
[----:B------:R-:W-:Y:S04]  /*fa90*/  LDSM.16.M88.4 R8, [R189] ;  /* 0x00000000bd08783b */ /* 0x000fe80000000200 */
        /* <DEDUP_REMOVED lines=10> */
[CC--:B------:R-:W-:Y:S02]  /*fb40*/  ISETP.GE.OR P6, PT, R4.reuse, R203.reuse, !P6 ;  /* 0x000000cb0400720c */ /* 0x0c0fe400077c6670 */
[----:B------:R-:W-:Y:S02]  /*fb50*/  ISETP.GE.OR P1, PT, R4, R202, !P1 ;  /* 0x000000ca0400720c */ /* 0x000fe40004f26670 */
[----:B------:R-:W-:Y:S01]  /*fb60*/  FSEL R22, R66, -INF , !P3 ;  /* 0xff80000042167808 */ /* 0x000fe20005800000 */
[----:B------:R-:W1:Y:S01]  /*fb70*/  LDSM.16.M88.4 R4, [R190] ;  /* 0x00000000be04783b */ /* 0x000e620000000200 */
[C---:B------:R-:W-:Y:S01]  /*fb80*/  ISETP.GE.AND P3, PT, R2.reuse, R198, PT ;  /* 0x000000c60200720c */ /* 0x040fe20003f66270 */
[----:B------:R-:W-:Y:S04]  /*fb90*/  DEPBAR.LE SB0, 0x0 ;  /* 0x000080000000791a */ /* 0x000fe80000000000 */
[----:B------:R-:W-:Y:S01]  /*fba0*/  BAR.SYNC.DEFER_BLOCKING 0x0 ;  /* 0x0000000000007b1d */ /* 0x000fe20000010000 */
[C---:B------:R-:W-:Y:S02]  /*fbb0*/  ISETP.GE.OR P3, PT, R2.reuse, R203, !P3 ;  /* 0x000000cb0200720c */ /* 0x040fe40005f66670 */
[----:B------:R-:W-:Y:S02]  /*fbc0*/  FSEL R23, R65, -INF , !P0 ;  /* 0xff80000041177808 */ /* 0x000fe40004000000 */
[----:B------:R-:W-:Y:S02]  /*fbd0*/  FSEL R69, R69, -INF , !P3 ;  /* 0xff80000045457808 */ /* 0x000fe40005800000 */
[-C--:B------:R-:W-:Y:S02]  /*fbe0*/  ISETP.GE.AND P3, PT, R2, R196.reuse, PT ;  /* 0x000000c40200720c */ /* 0x080fe40003f66270 */
[----:B------:R-:W-:Y:S02]  /*fbf0*/  ISETP.GE.AND P0, PT, R12, R196, PT ;  /* 0x000000c40c00720c */ /* 0x000fe40003f06270 */
[-C--:B------:R-:W-:Y:S01]  /*fc00*/  ISETP.GE.OR P3, PT, R2, R200.reuse, !P3 ;  /* 0x000000c80200720c */ /* 0x080fe20005f66670 */
[----:B------:R-:W-:Y:S01]  /*fc10*/  VIADD R2, R0, 0x49 ;  /* 0x0000004900027836 */ /* 0x000fe20000000000 */
[----:B------:R-:W-:Y:S01]  /*fc20*/  ISETP.GE.OR P0, PT, R12, R200, !P0 ;  /* 0x000000c80c00720c */ /* 0x000fe20004706670 */
[----:B------:R-:W-:Y:S01]  /*fc30*/  VIADD R12, R0, 0x50 ;  /* 0x00000050000c7836 */ /* 0x000fe20000000000 */
[----:B------:R-:W-:Y:S02]  /*fc40*/  FSEL R75, R75, -INF , !P3 ;  /* 0xff8000004b4b7808 */ /* 0x000fe40005800000 */
[----:B------:R-:W-:Y:S02]  /*fc50*/  FSEL R74, R74, -INF , !P0 ;  /* 0xff8000004a4a7808 */ /* 0x000fe40004000000 */
[----:B------:R-:W-:Y:S02]  /*fc60*/  ISETP.GE.AND P0, PT, R2, R199, PT ;  /* 0x000000c70200720c */ /* 0x000fe40003f06270 */
[----:B------:R-:W-:Y:S02]  /*fc70*/  FSEL R76, R76, -INF , !P2 ;  /* 0xff8000004c4c7808 */ /* 0x000fe40005000000 */
[C---:B------:R-:W-:Y:S02]  /*fc80*/  ISETP.GE.OR P0, PT, R2.reuse, R201, !P0 ;  /* 0x000000c90200720c */ /* 0x040fe40004706670 */
[C---:B------:R-:W-:Y:S02]  /*fc90*/  ISETP.GE.AND P3, PT, R2.reuse, R196, PT ;  /* 0x000000c40200720c */ /* 0x040fe40003f66270 */
[----:B------:R-:W-:Y:S02]  /*fca0*/  FSEL R77, R77, -INF , !P0 ;  /* 0xff8000004d4d7808 */ /* 0x000fe40004000000 */
[C---:B------:R-:W-:Y:S02]  /*fcb0*/  ISETP.GE.AND P2, PT, R2.reuse, R198, PT ;  /* 0x000000c60200720c */ /* 0x040fe40003f46270 */
[C---:B------:R-:W-:Y:S01]  /*fcc0*/  ISETP.GE.AND P0, PT, R2.reuse, R197, PT ;  /* 0x000000c50200720c */ /* 0x040fe20003f06270 */
[-C--:B-1----:R-:W-:Y:S05]  /*fcd0*/  HMMA.16816.F32.BF16 R100, R172, R4.reuse, R100 ;  /* 0x00000004ac64723c */ /* 0x082fea0000041864 */
[C---:B------:R-:W-:Y:S01]  /*fce0*/  ISETP.GE.OR P3, PT, R2.reuse, R200, !P3 ;  /* 0x000000c80200720c */ /* 0x040fe20005f66670 */
[C---:B------:R-:W-:Y:S04]  /*fcf0*/  HMMA.16816.F32.BF16 R104, R180.reuse, R4, R104 ;  /* 0x00000004b468723c */ /* 0x040fe80000041868 */
[CC--:B------:R-:W-:Y:S02]  /*fd00*/  ISETP.GE.OR P2, PT, R2.reuse, R203.reuse, !P2 ;  /* 0x000000cb0200720c */ /* 0x0c0fe40005746670 */
[----:B------:R-:W-:Y:S01]  /*fd10*/  ISETP.GE.OR P0, PT, R2, R202, !P0 ;  /* 0x000000ca0200720c */ /* 0x000fe20004706670 */
[----:B------:R-:W-:Y:S01]  /*fd20*/  VIADD R2, R0, 0x51 ;  /* 0x0000005100027836 */ /* 0x000fe20000000000 */
[----:B------:R-:W-:Y:S01]  /*fd30*/  FSEL R79, R79, -INF , !P3 ;  /* 0xff8000004f4f7808 */ /* 0x000fe20005800000 */
[-C--:B------:R-:W-:Y:S03]  /*fd40*/  HMMA.16816.F32.BF16 R108, R180, R6.reuse, R108 ;  /* 0x00000006b46c723c */ /* 0x080fe6000004186c */
[----:B------:R-:W-:Y:S01]  /*fd50*/  FSEL R82, R82, -INF , !P1 ;  /* 0xff80000052527808 */ /* 0x000fe20004800000 */
[----:B------:R-:W-:Y:S01]  /*fd60*/  VIADD R4, R0, 0x71 ;  /* 0x0000007100047836 */ /* 0x000fe20000000000 */
[-C--:B------:R-:W-:Y:S01]  /*fd70*/  ISETP.GE.AND P3, PT, R12, R198.reuse, PT ;  /* 0x000000c60c00720c */ /* 0x080fe20003f66270 */
[C---:B------:R-:W-:Y:S04]  /*fd80*/  HMMA.16816.F32.BF16 R112, R172.reuse, R6, R112 ;  /* 0x00000006ac70723c */ /* 0x040fe80000041870 */
[----:B------:R-:W-:Y:S01]  /*fd90*/  ISETP.GE.AND P1, PT, R2, R198, PT ;  /* 0x000000c60200720c */ /* 0x000fe20003f26270 */
[----:B------:R-:W-:Y:S01]  /*fda0*/  VIADD R5, R0, 0x70 ;  /* 0x0000007000057836 */ /* 0x000fe20000000000 */
[-C--:B------:R-:W-:Y:S01]  /*fdb0*/  ISETP.GE.OR P3, PT, R12, R203.reuse, !P3 ;  /* 0x000000cb0c00720c */ /* 0x080fe20005f66670 */
[-C--:B------:R-:W-:Y:S03]  /*fdc0*/  HMMA.16816.F32.BF16 R116, R172, R8.reuse, R116 ;  /* 0x00000008ac74723c */ /* 0x080fe60000041874 */
[----:B------:R-:W-:Y:S01]  /*fdd0*/  ISETP.GE.OR P1, PT, R2, R203, !P1 ;  /* 0x000000cb0200720c */ /* 0x000fe20004f26670 */
[----:B------:R-:W-:Y:S01]  /*fde0*/  VIADD R6, R0, 0x69 ;  /* 0x0000006900067836 */ /* 0x000fe20000000000 */
[----:B------:R-:W-:Y:S01]  /*fdf0*/  FSEL R78, R78, -INF , !P5 ;  /* 0xff8000004e4e7808 */ /* 0x000fe20006800000 */
[C---:B------:R-:W-:Y:S04]  /*fe00*/  HMMA.16816.F32.BF16 R120, R180.reuse, R8, R120 ;  /* 0x00000008b478723c */ /* 0x040fe80000041878 */
[----:B------:R-:W-:Y:S01]  /*fe10*/  ISETP.GE.AND P5, PT, R12, R197, PT ;  /* 0x000000c50c00720c */ /* 0x000fe20003fa6270 */
[----:B------:R-:W-:Y:S01]  /*fe20*/  VIADD R7, R0, 0x68 ;  /* 0x0000006800077836 */ /* 0x000fe20000000000 */
[----:B------:R-:W-:Y:S01]  /*fe30*/  FSEL R80, R80, -INF , !P6 ;  /* 0xff80000050507808 */ /* 0x000fe20007000000 */
[-C--:B------:R-:W-:Y:S03]  /*fe40*/  HMMA.16816.F32.BF16 R124, R180, R10.reuse, R124 ;  /* 0x0000000ab47c723c */ /* 0x080fe6000004187c */
[C---:B------:R-:W-:Y:S02]  /*fe50*/  ISETP.GE.AND P6, PT, R12.reuse, R199, PT ;  /* 0x000000c70c00720c */ /* 0x040fe40003fc6270 */
[----:B------:R-:W-:Y:S01]  /*fe60*/  FSEL R81, R81, -INF , !P2 ;  /* 0xff80000051517808 */ /* 0x000fe20005000000 */
[----:B------:R-:W-:Y:S04]  /*fe70*/  HMMA.16816.F32.BF16 R128, R172, R10, R128 ;  /* 0x0000000aac80723c */ /* 0x000fe80000041880 */
[-C--:B------:R-:W-:Y:S02]  /*fe80*/  ISETP.GE.AND P2, PT, R12, R196.reuse, PT ;  /* 0x000000c40c00720c */ /* 0x080fe40003f46270 */
[----:B------:R-:W-:Y:S02]  /*fe90*/  FSEL R83, R83, -INF , !P0 ;  /* 0xff80000053537808 */ /* 0x000fe40004000000 */
[----:B------:R-:W-:Y:S02]  /*fea0*/  FSEL R84, R84, -INF , !P3 ;  /* 0xff80000054547808 */ /* 0x000fe40005800000 */
[C---:B------:R-:W-:Y:S02]  /*feb0*/  ISETP.GE.AND P0, PT, R2.reuse, R197, PT ;  /* 0x000000c50200720c */ /* 0x040fe40003f06270 */
[----:B------:R-:W-:Y:S02]  /*fec0*/  FSEL R85, R85, -INF , !P1 ;  /* 0xff80000055557808 */ /* 0x000fe40004800000 */
[C---:B------:R-:W-:Y:S02]  /*fed0*/  ISETP.GE.AND P3, PT, R2.reuse, R199, PT ;  /* 0x000000c70200720c */ /* 0x040fe40003f66270 */
[----:B------:R-:W-:Y:S02]  /*fee0*/  ISETP.GE.AND P1, PT, R2, R196, PT ;  /* 0x000000c40200720c */ /* 0x000fe40003f26270 */
[C---:B------:R-:W-:Y:S02]  /*fef0*/  ISETP.GE.OR P5, PT, R12.reuse, R202, !P5 ;  /* 0x000000ca0c00720c */ /* 0x040fe40006fa6670 */
[CC--:B------:R-:W-:Y:S02]  /*ff00*/  ISETP.GE.OR P6, PT, R12.reuse, R201.reuse, !P6 ;  /* 0x000000c90c00720c */ /* 0x0c0fe400077c6670 */
[----:B------:R-:W-:Y:S01]  /*ff10*/  ISETP.GE.OR P2, PT, R12, R200, !P2 ;  /* 0x000000c80c00720c */ /* 0x000fe20005746670 */
[----:B------:R-:W-:Y:S01]  /*ff20*/  VIADD R12, R0, 0x59 ;  /* 0x00000059000c7836 */ /* 0x000fe20000000000 */
[C---:B------:R-:W-:Y:S02]  /*ff30*/  ISETP.GE.OR P0, PT, R2.reuse, R202, !P0 ;  /* 0x000000ca0200720c */ /* 0x040fe40004706670 */
[C---:B------:R-:W-:Y:S02]  /*ff40*/  ISETP.GE.OR P3, PT, R2.reuse, R201, !P3 ;  /* 0x000000c90200720c */ /* 0x040fe40005f66670 */
[----:B------:R-:W-:Y:S01]  /*ff50*/  ISETP.GE.OR P1, PT, R2, R200, !P1 ;  /* 0x000000c80200720c */ /* 0x000fe20004f26670 */
[----:B------:R-:W-:Y:S01]  /*ff60*/  VIADD R2, R0, 0x58 ;  /* 0x0000005800027836 */ /* 0x000fe20000000000 */
[----:B------:R-:W-:Y:S02]  /*ff70*/  FSEL R87, R87, -INF , !P0 ;  /* 0xff80000057577808 */ /* 0x000fe40004000000 */
[----:B------:R-:W-:Y:S02]  /*ff80*/  FSEL R90, R90, -INF , !P2 ;  /* 0xff8000005a5a7808 */ /* 0x000fe40005000000 */
[-C--:B------:R-:W-:Y:S02]  /*ff90*/  ISETP.GE.AND P0, PT, R2, R199.reuse, PT ;  /* 0x000000c70200720c */ /* 0x080fe40003f06270 */
[----:B------:R-:W-:Y:S02]  /*ffa0*/  ISETP.GE.AND P2, PT, R12, R199, PT ;  /* 0x000000c70c00720c */ /* 0x000fe40003f46270 */
[-C--:B------:R-:W-:Y:S02]  /*ffb0*/  ISETP.GE.OR P0, PT, R2, R201.reuse, !P0 ;  /* 0x000000c90200720c */ /* 0x080fe40004706670 */
[----:B------:R-:W-:Y:S02]  /*ffc0*/  ISETP.GE.OR P2, PT, R12, R201, !P2 ;  /* 0x000000c90c00720c */ /* 0x000fe40005746670 */
[----:B------:R-:W-:Y:S02]  /*ffd0*/  FSEL R86, R86, -INF , !P5 ;  /* 0xff80000056567808 */ /* 0x000fe40006800000 */
[----:B------:R-:W-:Y:S02]  /*ffe0*/  FSEL R88, R88, -INF , !P6 ;  /* 0xff80000058587808 */ /* 0x000fe40007000000 */
[----:B------:R-:W-:Y:S02]  /*fff0*/  FSEL R89, R89, -INF , !P3 ;  /* 0xff80000059597808 */ /* 0x000fe40005800000 */
[----:B------:R-:W-:Y:S02]  /*10000*/  FSEL R91, R91, -INF , !P1 ;  /* 0xff8000005b5b7808 */ /* 0x000fe40004800000 */
[----:B------:R-:W-:Y:S02]  /*10010*/  FSEL R92, R92, -INF , !P0 ;  /* 0xff8000005c5c7808 */ /* 0x000fe40004000000 */
[----:B------:R-:W-:Y:S02]  /*10020*/  FSEL R93, R93, -INF , !P2 ;  /* 0xff8000005d5d7808 */ /* 0x000fe40005000000 */
[C---:B------:R-:W-:Y:S02]  /*10030*/  ISETP.GE.AND P5, PT, R2.reuse, R196, PT ;  /* 0x000000c40200720c */ /* 0x040fe40003fa6270 */
[C---:B------:R-:W-:Y:S02]  /*10040*/  ISETP.GE.AND P6, PT, R2.reuse, R198, PT ;  /* 0x000000c60200720c */ /* 0x040fe40003fc6270 */
[-C--:B------:R-:W-:Y:S02]  /*10050*/  ISETP.GE.AND P3, PT, R2, R197.reuse, PT ;  /* 0x000000c50200720c */ /* 0x080fe40003f66270 */
[C---:B------:R-:W-:Y:S02]  /*10060*/  ISETP.GE.AND P1, PT, R12.reuse, R196, PT ;  /* 0x000000c40c00720c */ /* 0x040fe40003f26270 */
        /* <DEDUP_REMOVED lines=12> */
[----:B------:R-:W-:Y:S02]  /*10130*/  ISETP.GE.AND P1, PT, R2, R197, PT ;  /* 0x000000c50200720c */ /* 0x000fe40003f26270 */
[----:B------:R-:W-:Y:S02]  /*10140*/  ISETP.GE.AND P3, PT, R12, R198, PT ;  /* 0x000000c60c00720c */ /* 0x000fe40003f66270 */
[----:B------:R-:W-:Y:S02]  /*10150*/  ISETP.GE.OR P1, PT, R2, R202, !P1 ;  /* 0x000000ca0200720c */ /* 0x000fe40004f26670 */
[----:B------:R-:W-:Y:S02]  /*10160*/  ISETP.GE.OR P3, PT, R12, R203, !P3 ;  /* 0x000000cb0c00720c */ /* 0x000fe40005f66670 */
[----:B------:R-:W-:Y:S02]  /*10170*/  FSEL R102, R102, -INF , !P1 ;  /* 0xff80000066667808 */ /* 0x000fe40004800000 */
[----:B------:R-:W-:Y:S02]  /*10180*/  FSEL R101, R101, -INF , !P3 ;  /* 0xff80000065657808 */ /* 0x000fe40005800000 */
[C---:B------:R-:W-:Y:S02]  /*10190*/  ISETP.GE.AND P3, PT, R6.reuse, R198, PT ;  /* 0x000000c60600720c */ /* 0x040fe40003f66270 */
[C---:B------:R-:W-:Y:S02]  /*101a0*/  ISETP.GE.AND P1, PT, R6.reuse, R197, PT ;  /* 0x000000c50600720c */ /* 0x040fe40003f26270 */
[C---:B------:R-:W-:Y:S02]  /*101b0*/  ISETP.GE.OR P3, PT, R6.reuse, R203, !P3 ;  /* 0x000000cb0600720c */ /* 0x040fe40005f66670 */
[----:B------:R-:W-:Y:S02]  /*101c0*/  ISETP.GE.OR P1, PT, R6, R202, !P1 ;  /* 0x000000ca0600720c */ /* 0x000fe40004f26670 */
[----:B------:R-:W-:Y:S02]  /*101d0*/  FSEL R94, R94, -INF , !P5 ;  /* 0xff8000005e5e7808 */ /* 0x000fe40006800000 */
[----:B------:R-:W-:Y:S02]  /*101e0*/  FSEL R96, R96, -INF , !P6 ;  /* 0xff80000060607808 */ /* 0x000fe40007000000 */
[----:B------:R-:W-:Y:S02]  /*101f0*/  FSEL R97, R97, -INF , !P0 ;  /* 0xff80000061617808 */ /* 0x000fe40004000000 */
[C---:B------:R-:W-:Y:S02]  /*10200*/  ISETP.GE.AND P5, PT, R2.reuse, R198, PT ;  /* 0x000000c60200720c */ /* 0x040fe40003fa6270 */
[C---:B------:R-:W-:Y:S02]  /*10210*/  ISETP.GE.AND P6, PT, R2.reuse, R199, PT ;  /* 0x000000c70200720c */ /* 0x040fe40003fc6270 */
[----:B------:R-:W-:Y:S02]  /*10220*/  ISETP.GE.AND P0, PT, R2, R196, PT ;  /* 0x000000c40200720c */ /* 0x000fe40003f06270 */
[----:B------:R-:W-:Y:S02]  /*10230*/  FSEL R113, R113, -INF , !P3 ;  /* 0xff80000071717808 */ /* 0x000fe40005800000 */
[----:B------:R-:W-:Y:S02]  /*10240*/  FSEL R115, R115, -INF , !P1 ;  /* 0xff80000073737808 */ /* 0x000fe40004800000 */
[C---:B------:R-:W-:Y:S02]  /*10250*/  ISETP.GE.AND P3, PT, R4.reuse, R198, PT ;  /* 0x000000c60400720c */ /* 0x040fe40003f66270 */
[----:B------:R-:W-:Y:S02]  /*10260*/  ISETP.GE.AND P1, PT, R4, R197, PT ;  /* 0x000000c50400720c */ /* 0x000fe40003f26270 */
[C---:B------:R-:W-:Y:S02]  /*10270*/  ISETP.GE.OR P5, PT, R2.reuse, R203, !P5 ;  /* 0x000000cb0200720c */ /* 0x040fe40006fa6670 */
[C---:B------:R-:W-:Y:S02]  /*10280*/  ISETP.GE.OR P6, PT, R2.reuse, R201, !P6 ;  /* 0x000000c90200720c */ /* 0x040fe400077c6670 */
[----:B------:R-:W-:Y:S01]  /*10290*/  ISETP.GE.OR P0, PT, R2, R200, !P0 ;  /* 0x000000c80200720c */ /* 0x000fe20004706670 */
[----:B------:R-:W-:Y:S01]  /*102a0*/  VIADD R2, R0, 0x78 ;  /* 0x0000007800027836 */ /* 0x000fe20000000000 */
[----:B------:R-:W-:Y:S01]  /*102b0*/  ISETP.GE.OR P3, PT, R4, R203, !P3 ;  /* 0x000000cb0400720c */ /* 0x000fe20005f66670 */
[----:B------:R-:W-:Y:S01]  /*102c0*/  VIADD R0, R0, 0x79 ;  /* 0x0000007900007836 */ /* 0x000fe20000000000 */
[----:B------:R-:W-:Y:S02]  /*102d0*/  ISETP.GE.OR P1, PT, R4, R202, !P1 ;  /* 0x000000ca0400720c */ /* 0x000fe40004f26670 */
[----:B------:R-:W-:Y:S02]  /*102e0*/  FMNMX.FTZ R9, R207, R3, !PT ;  /* 0x00000003cf097209 */ /* 0x000fe40007810000 */
[----:B------:R-:W-:Y:S02]  /*102f0*/  FSEL R99, R99, -INF , !P2 ;  /* 0xff80000063637808 */ /* 0x000fe40005000000 */
[----:B------:R-:W-:Y:S02]  /*10300*/  ISETP.GE.AND P2, PT, R12, R197, PT ;  /* 0x000000c50c00720c */ /* 0x000fe40003f46270 */
[----:B------:R-:W-:Y:S02]  /*10310*/  FSEL R117, R117, -INF , !P3 ;  /* 0xff80000075757808 */ /* 0x000fe40005800000 */
[----:B------:R-:W-:Y:S02]  /*10320*/  FSEL R119, R119, -INF , !P1 ;  /* 0xff80000077777808 */ /* 0x000fe40004800000 */
[-C--:B------:R-:W-:Y:S02]  /*10330*/  ISETP.GE.AND P3, PT, R2, R198.reuse, PT ;  /* 0x000000c60200720c */ /* 0x080fe40003f66270 */
[----:B------:R-:W-:Y:S02]  /*10340*/  ISETP.GE.AND P1, PT, R0, R198, PT ;  /* 0x000000c60000720c */ /* 0x000fe40003f26270 */
[----:B------:R-:W-:Y:S02]  /*10350*/  FMNMX.FTZ R9, R219, R9, !PT ;  /* 0x00000009db097209 */ /* 0x000fe40007810000 */
[----:B------:R-:W-:Y:S02]  /*10360*/  ISETP.GE.OR P2, PT, R12, R202, !P2 ;  /* 0x000000ca0c00720c */ /* 0x000fe40005746670 */
[-C--:B------:R-:W-:Y:S02]  /*10370*/  ISETP.GE.OR P3, PT, R2, R203.reuse, !P3 ;  /* 0x000000cb0200720c */ /* 0x080fe40005f66670 */
[----:B------:R-:W-:Y:S02]  /*10380*/  ISETP.GE.OR P1, PT, R0, R203, !P1 ;  /* 0x000000cb0000720c */ /* 0x000fe40004f26670 */
[----:B------:R-:W-:Y:S02]  /*10390*/  FMNMX.FTZ R9, R168, R9, !PT ;  /* 0x00000009a8097209 */ /* 0x000fe40007810000 */
[----:B------:R-:W-:Y:S02]  /*103a0*/  FSEL R103, R103, -INF , !P2 ;  /* 0xff80000067677808 */ /* 0x000fe40005000000 */
[----:B------:R-:W-:Y:S02]  /*103b0*/  ISETP.GE.AND P2, PT, R7, R197, PT ;  /* 0x000000c50700720c */ /* 0x000fe40003f46270 */
[----:B------:R-:W-:Y:S02]  /*103c0*/  FSEL R128, R128, -INF , !P3 ;  /* 0xff80000080807808 */ /* 0x000fe40005800000 */
[----:B------:R-:W-:Y:S02]  /*103d0*/  FSEL R129, R129, -INF , !P1 ;  /* 0xff80000081817808 */ /* 0x000fe40004800000 */
[----:B------:R-:W-:Y:S02]  /*103e0*/  FMNMX.FTZ R9, R176, R9, !PT ;  /* 0x00000009b0097209 */ /* 0x000fe40007810000 */
[-C--:B------:R-:W-:Y:S02]  /*103f0*/  ISETP.GE.AND P3, PT, R2, R197.reuse, PT ;  /* 0x000000c50200720c */ /* 0x080fe40003f66270 */
[----:B------:R-:W-:Y:S02]  /*10400*/  ISETP.GE.AND P1, PT, R0, R197, PT ;  /* 0x000000c50000720c */ /* 0x000fe40003f26270 */
[----:B------:R-:W-:Y:S02]  /*10410*/  FMNMX.FTZ R8, R211, R132, !PT ;  /* 0x00000084d3087209 */ /* 0x000fe40007810000 */
[-C--:B------:R-:W-:Y:S02]  /*10420*/  ISETP.GE.OR P2, PT, R7, R202.reuse, !P2 ;  /* 0x000000ca0700720c */ /* 0x080fe40005746670 */
[----:B------:R-:W-:Y:S02]  /*10430*/  FMNMX.FTZ R9, R213, R9, !PT ;  /* 0x00000009d5097209 */ /* 0x000fe40007810000 */
[-C--:B------:R-:W-:Y:S02]  /*10440*/  ISETP.GE.OR P3, PT, R2, R202.reuse, !P3 ;  /* 0x000000ca0200720c */ /* 0x080fe40005f66670 */
[----:B------:R-:W-:Y:S02]  /*10450*/  ISETP.GE.OR P1, PT, R0, R202, !P1 ;  /* 0x000000ca0000720c */ /* 0x000fe40004f26670 */
[----:B------:R-:W-:Y:S02]  /*10460*/  FMNMX.FTZ R8, R218, R8, !PT ;  /* 0x00000008da087209 */ /* 0x000fe40007810000 */
[----:B------:R-:W-:Y:S02]  /*10470*/  FSEL R114, R114, -INF , !P2 ;  /* 0xff80000072727808 */ /* 0x000fe40005000000 */
[----:B------:R-:W-:Y:S02]  /*10480*/  FMNMX.FTZ R9, R212, R9, !PT ;  /* 0x00000009d4097209 */ /* 0x000fe40007810000 */
[----:B------:R-:W-:Y:S02]  /*10490*/  FSEL R100, R100, -INF , !P5 ;  /* 0xff80000064647808 */ /* 0x000fe40006800000 */
[----:B------:R-:W-:Y:S02]  /*104a0*/  ISETP.GE.AND P2, PT, R5, R197, PT ;  /* 0x000000c50500720c */ /* 0x000fe40003f46270 */
[----:B------:R-:W-:Y:S02]  /*104b0*/  FSEL R130, R130, -INF , !P3 ;  /* 0xff80000082827808 */ /* 0x000fe40005800000 */
[----:B------:R-:W-:Y:S02]  /*104c0*/  FSEL R131, R131, -INF , !P1 ;  /* 0xff80000083837808 */ /* 0x000fe40004800000 */
[C---:B------:R-:W-:Y:S02]  /*104d0*/  ISETP.GE.AND P5, PT, R7.reuse, R198, PT ;  /* 0x000000c60700720c */ /* 0x040fe40003fa6270 */
[C---:B------:R-:W-:Y:S02]  /*104e0*/  ISETP.GE.AND P1, PT, R7.reuse, R199, PT ;  /* 0x000000c70700720c */ /* 0x040fe40003f26270 */
[----:B------:R-:W-:Y:S02]  /*104f0*/  ISETP.GE.AND P3, PT, R7, R196, PT ;  /* 0x000000c40700720c */ /* 0x000fe40003f66270 */
[----:B------:R-:W-:Y:S02]  /*10500*/  FMNMX.FTZ R8, R178, R8, !PT ;  /* 0x00000008b2087209 */ /* 0x000fe40007810000 */
[----:B------:R-:W-:Y:S02]  /*10510*/  FMNMX.FTZ R9, R32, R9, !PT ;  /* 0x0000000920097209 */ /* 0x000fe40007810000 */
[----:B------:R-:W-:Y:S02]  /*10520*/  ISETP.GE.OR P2, PT, R5, R202, !P2 ;  /* 0x000000ca0500720c */ /* 0x000fe40005746670 */
[C---:B------:R-:W-:Y:S02]  /*10530*/  ISETP.GE.OR P5, PT, R7.reuse, R203, !P5 ;  /* 0x000000cb0700720c */ /* 0x040fe40006fa6670 */
[C---:B------:R-:W-:Y:S02]  /*10540*/  ISETP.GE.OR P1, PT, R7.reuse, R201, !P1 ;  /* 0x000000c90700720c */ /* 0x040fe40004f26670 */
[----:B------:R-:W-:Y:S02]  /*10550*/  ISETP.GE.OR P3, PT, R7, R200, !P3 ;  /* 0x000000c80700720c */ /* 0x000fe40005f66670 */
[----:B------:R-:W-:Y:S02]  /*10560*/  FMNMX.FTZ R7, R177, R8, !PT ;  /* 0x00000008b1077209 */ /* 0x000fe40007810000 */
[----:B------:R-:W-:Y:S02]  /*10570*/  FMNMX.FTZ R8, R33, R9, !PT ;  /* 0x0000000921087209 */ /* 0x000fe40007810000 */
[----:B------:R-:W-:Y:S02]  /*10580*/  FSEL R118, R118, -INF , !P2 ;  /* 0xff80000076767808 */ /* 0x000fe40005000000 */
[----:B------:R-:W-:Y:S02]  /*10590*/  ISETP.GE.AND P2, PT, R12, R199, PT ;  /* 0x000000c70c00720c */ /* 0x000fe40003f46270 */
[----:B------:R-:W-:Y:S02]  /*105a0*/  FMNMX.FTZ R7, R210, R7, !PT ;  /* 0x00000007d2077209 */ /* 0x000fe40007810000 */
[----:B------:R-:W-:Y:S02]  /*105b0*/  FMNMX.FTZ R8, R36, R8, !PT ;  /* 0x0000000824087209 */ /* 0x000fe40007810000 */
[----:B------:R-:W-:Y:S02]  /*105c0*/  ISETP.GE.OR P2, PT, R12, R201, !P2 ;  /* 0x000000c90c00720c */ /* 0x000fe40005746670 */
[----:B------:R-:W-:Y:S02]  /*105d0*/  FMNMX.FTZ R7, R209, R7, !PT ;  /* 0x00000007d1077209 */ /* 0x000fe40007810000 */
[----:B------:R-:W-:Y:S02]  /*105e0*/  FMNMX.FTZ R8, R37, R8, !PT ;  /* 0x0000000825087209 */ /* 0x000fe40007810000 */
[----:B------:R-:W-:Y:S02]  /*105f0*/  FSEL R106, R106, -INF , !P0 ;  /* 0xff8000006a6a7808 */ /* 0x000fe40004000000 */
[----:B------:R-:W-:Y:S02]  /*10600*/  PLOP3.LUT P0, PT, PT, PT, UP0, 0x80, 0x0 ;  /* 0x000000000000781c */ /* 0x000fe40003f0f008 */
[----:B------:R-:W-:Y:S02]  /*10610*/  FSEL R112, R112, -INF , !P5 ;  /* 0xff80000070707808 */ /* 0x000fe40006800000 */
        /* <DEDUP_REMOVED lines=9> */
[----:B------:R-:W-:Y:S02]  /*106b0*/  ISETP.GE.OR P2, PT, R6, R200, !P2 ;  /* 0x000000c80600720c */ /* 0x000fe40005746670 */
[----:B------:R-:W-:Y:S02]  /*106c0*/  FMNMX.FTZ R6, R214, R133, !PT ;  /* 0x00000085d6067209 */ /* 0x000fe40007810000 */
[----:B------:R-:W-:Y:S02]  /*106d0*/  FMNMX.FTZ R7, R35, R7, !PT ;  /* 0x0000000723077209 */ /* 0x000fe40007810000 */
[----:B------:R-:W-:Y:S02]  /*106e0*/  FMNMX.FTZ R8, R49, R8, !PT ;  /* 0x0000000831087209 */ /* 0x000fe40007810000 */
[----:B------:R-:W-:Y:S02]  /*106f0*/  FSEL R116, R116, -INF , !P5 ;  /* 0xff80000074747808 */ /* 0x000fe40006800000 */
[----:B------:R-:W-:Y:S02]  /*10700*/  ISETP.GE.AND P5, PT, R12, R196, PT ;  /* 0x000000c40c00720c */ /* 0x000fe40003fa6270 */
[----:B------:R-:W-:Y:S02]  /*10710*/  FMNMX.FTZ R6, R222, R6, !PT ;  /* 0x00000006de067209 */ /* 0x000fe40007810000 */
[----:B------:R-:W-:Y:S02]  /*10720*/  FMNMX.FTZ R7, R30, R7, !PT ;  /* 0x000000071e077209 */ /* 0x000fe40007810000 */
[----:B------:R-:W-:Y:S02]  /*10730*/  FMNMX.FTZ R8, R52, R8, !PT ;  /* 0x0000000834087209 */ /* 0x000fe40007810000 */
[----:B------:R-:W-:Y:S02]  /*10740*/  FSEL R108, R108, -INF , !P1 ;  /* 0xff8000006c6c7808 */ /* 0x000fe40004800000 */
[----:B------:R-:W-:Y:S02]  /*10750*/  ISETP.GE.OR P5, PT, R12, R200, !P5 ;  /* 0x000000c80c00720c */ /* 0x000fe40006fa6670 */
[----:B------:R-:W-:Y:S02]  /*10760*/  ISETP.GE.AND P1, PT, R5, R199, PT ;  /* 0x000000c70500720c */ /* 0x000fe40003f26270 */
[----:B------:R-:W-:Y:S02]  /*10770*/  FMNMX.FTZ R21, R220, R6, !PT ;  /* 0x00000006dc157209 */ /* 0x000fe40007810000 */
[----:B------:R-:W-:Y:S02]  /*10780*/  FMNMX.FTZ R15, R29, R7, !PT ;  /* 0x000000071d0f7209 */ /* 0x000fe40007810000 */
[----:B------:R-:W-:Y:S01]  /*10790*/  FMNMX.FTZ R20, R53, R8, !PT ;  /* 0x0000000835147209 */ /* 0x000fe20007810000 */
[----:B------:R-:W-:Y:S06]  /*107a0*/  @P0 BRA `(.L_x_255) ;  /* 0xffffffd800540947 */ /* 0x000fec000383ffff */
.L_x_254:
[----:B-1----:R-:W-:Y:S01]  /*107b0*/  FMNMX.FTZ R7, R50, R15, !PT ;  /* 0x0000000f32077209 */ /* 0x002fe20007810000 */
[----:B------:R-:W-:Y:S01]  /*107c0*/  UISETP.GT.AND UP0, UPT, UR9, UR12, UPT ;  /* 0x0000000c0900728c */ /* 0x000fe2000bf04270 */
[----:B------:R-:W-:Y:S01]  /*107d0*/  FMNMX.FTZ R9, R24, R20, !PT ;  /* 0x0000001418097209 */ /* 0x000fe20007810000 */
[----:B------:R-:W-:Y:S01]  /*107e0*/  UMOV UR17, UR9 ;  /* 0x0000000900117c82 */ /* 0x000fe20008000000 */
        /* <DEDUP_REMOVED lines=65> */
[----:B------:R-:W-:Y:S02]  /*10c00*/  ISETP.GE.AND P0, PT, R5, R196, PT ;  /* 0x000000c40500720c */ /* 0x000fe40003f06270 */
[----:B------:R-:W-:Y:S02]  /*10c10*/  FMNMX.FTZ R6, R115, R8, !PT ;  /* 0x0000000873067209 */ /* 0x000fe40007810000 */
[----:B------:R-:W-:Y:S02]  /*10c20*/  FMNMX.FTZ R41, R129, R41, !PT ;  /* 0x0000002981297209 */ /* 0x000fe40007810000 */
[----:B------:R-:W-:Y:S02]  /*10c30*/  FMNMX.FTZ R7, R88, R7, !PT ;  /* 0x0000000758077209 */ /* 0x000fe40007810000 */
[C---:B------:R-:W-:Y:S02]  /*10c40*/  ISETP.GE.OR P1, PT, R5.reuse, R201, !P1 ;  /* 0x000000c90500720c */ /* 0x040fe40004f26670 */
[----:B------:R-:W-:Y:S02]  /*10c50*/  ISETP.GE.OR P0, PT, R5, R200, !P0 ;  /* 0x000000c80500720c */ /* 0x000fe40004706670 */
[----:B------:R-:W-:Y:S02]  /*10c60*/  FMNMX.FTZ R5, R74, R9, !PT ;  /* 0x000000094a057209 */ /* 0x000fe40007810000 */
[----:B------:R-:W-:Y:S01]  /*10c70*/  FMNMX.FTZ R6, R118, R6, !PT ;  /* 0x0000000676067209 */ /* 0x000fe20007810000 */
[----:B------:R-:W1:Y:S01]  /*10c80*/  SHFL.BFLY PT, R9, R41, 0x2, 0x1f ;  /* 0x0c401f0029097f89 */ /* 0x000e6200000e0000 */
        /* <DEDUP_REMOVED lines=10> */
[----:B------:R-:W-:Y:S01]  /*10d30*/  FSEL R120, R120, -INF , !P1 ;  /* 0xff80000078787808 */ /* 0x000fe20004800000 */
[----:B------:R-:W2:Y:S01]  /*10d40*/  SHFL.BFLY PT, R8, R40, 0x2, 0x1f ;  /* 0x0c401f0028087f89 */ /* 0x000ea200000e0000 */
[----:B------:R-:W-:Y:S02]  /*10d50*/  FMNMX.FTZ R7, R104, R7, !PT ;  /* 0x0000000768077209 */ /* 0x000fe40007810000 */
        /* <DEDUP_REMOVED lines=16> */
[----:B------:R-:W-:Y:S02]  /*10e60*/  FSEL R110, R110, -INF , !P3 ;  /* 0xff8000006e6e7808 */ /* 0x000fe40005800000 */
[----:B------:R-:W-:Y:S02]  /*10e70*/  FMNMX.FTZ R7, R107, R4, !PT ;  /* 0x000000046b077209 */ /* 0x000fe40007810000 */
[----:B------:R-:W-:Y:S02]  /*10e80*/  FSEL R121, R121, -INF , !P6 ;  /* 0xff80000079797808 */ /* 0x000fe40007000000 */
[----:B------:R-:W-:Y:S02]  /*10e90*/  ISETP.GE.AND P6, PT, R2, R199, PT ;  /* 0x000000c70200720c */ /* 0x000fe40003fc6270 */
[----:B------:R-:W-:Y:S02]  /*10ea0*/  FSEL R111, R111, -INF , !P2 ;  /* 0xff8000006f6f7808 */ /* 0x000fe40005000000 */
[----:B------:R-:W-:Y:S02]  /*10eb0*/  FMNMX.FTZ R7, R110, R7, !PT ;  /* 0x000000076e077209 */ /* 0x000fe40007810000 */
[----:B--2---:R-:W-:Y:S02]  /*10ec0*/  FMNMX.FTZ R40, R40, R8, !PT ;  /* 0x0000000828287209 */ /* 0x004fe40007810000 */
[C---:B------:R-:W-:Y:S02]  /*10ed0*/  ISETP.GE.OR P6, PT, R2.reuse, R201, !P6 ;  /* 0x000000c90200720c */ /* 0x040fe400077c6670 */
[----:B------:R-:W-:Y:S01]  /*10ee0*/  ISETP.GE.AND P2, PT, R2, R196, PT ;  /* 0x000000c40200720c */ /* 0x000fe20003f46270 */
[----:B------:R-:W2:Y:S01]  /*10ef0*/  SHFL.BFLY PT, R4, R40, 0x1, 0x1f ;  /* 0x0c201f0028047f89 */ /* 0x000ea200000e0000 */
[----:B------:R-:W-:Y:S02]  /*10f00*/  FMNMX.FTZ R7, R111, R7, !PT ;  /* 0x000000076f077209 */ /* 0x000fe40007810000 */
[----:B------:R-:W-:Y:S02]  /*10f10*/  FSEL R122, R122, -INF , !P0 ;  /* 0xff8000007a7a7808 */ /* 0x000fe40004000000 */
[----:B------:R-:W-:Y:S02]  /*10f20*/  FSEL R124, R124, -INF , !P6 ;  /* 0xff8000007c7c7808 */ /* 0x000fe40007000000 */
[----:B------:R-:W-:Y:S02]  /*10f30*/  ISETP.GE.OR P2, PT, R2, R200, !P2 ;  /* 0x000000c80200720c */ /* 0x000fe40005746670 */
[C---:B------:R-:W-:Y:S02]  /*10f40*/  ISETP.GE.AND P0, PT, R0.reuse, R196, PT ;  /* 0x000000c40000720c */ /* 0x040fe40003f06270 */
[----:B------:R-:W-:Y:S02]  /*10f50*/  ISETP.GE.AND P6, PT, R0, R199, PT ;  /* 0x000000c70000720c */ /* 0x000fe40003fc6270 */
[----:B------:R-:W-:Y:S02]  /*10f60*/  FSEL R123, R123, -INF , !P1 ;  /* 0xff8000007b7b7808 */ /* 0x000fe40004800000 */
[----:B------:R-:W-:Y:S02]  /*10f70*/  FMNMX.FTZ R2, R122, R7, !PT ;  /* 0x000000077a027209 */ /* 0x000fe40007810000 */
[C---:B------:R-:W-:Y:S02]  /*10f80*/  ISETP.GE.OR P0, PT, R0.reuse, R200, !P0 ;  /* 0x000000c80000720c */ /* 0x040fe40004706670 */
[----:B------:R-:W-:Y:S02]  /*10f90*/  ISETP.GE.OR P6, PT, R0, R201, !P6 ;  /* 0x000000c90000720c */ /* 0x000fe400077c6670 */
[----:B------:R-:W-:Y:S02]  /*10fa0*/  FSEL R126, R126, -INF , !P2 ;  /* 0xff8000007e7e7808 */ /* 0x000fe40005000000 */
[----:B------:R-:W-:Y:S02]  /*10fb0*/  FMNMX.FTZ R0, R123, R2, !PT ;  /* 0x000000027b007209 */ /* 0x000fe40007810000 */
        /* <DEDUP_REMOVED lines=14> */
[--C-:B------:R-:W-:Y:S01]  /*110a0*/  FFMA.FTZ R4, R207, UR4, -R43.reuse ;  /* 0x00000004cf047c23 */ /* 0x100fe2000801082b */
[C---:B------:R-:W-:Y:S01]  /*110b0*/  FSETP.NEU.FTZ.AND P2, PT, R40.reuse, -INF , PT ;  /* 0xff8000002800780b */ /* 0x040fe20003f5d000 */
[----:B------:R-:W-:Y:S01]  /*110c0*/  FMUL.FTZ R64, R40, UR4 ;  /* 0x0000000428407c20 */ /* 0x000fe20008410000 */
[--C-:B------:R-:W-:Y:S01]  /*110d0*/  FFMA.FTZ R7, R213, UR4, -R43.reuse ;  /* 0x00000004d5077c23 */ /* 0x100fe2000801082b */
[----:B------:R3:W-:Y:S03]  /*110e0*/  MUFU.EX2 R175, R4 ;  /* 0x0000000400af7308 */ /* 0x0007e60000000800 */
[----:B------:R-:W-:Y:S07]  /*110f0*/  FSEL R64, R64, RZ, P2 ;  /* 0x000000ff40407208 */ /* 0x000fee0001000000 */
[----:B------:R4:W-:Y:S01]  /*11100*/  MUFU.EX2 R207, R7 ;  /* 0x0000000700cf7308 */ /* 0x0009e20000000800 */
[----:B-1----:R-:W-:Y:S01]  /*11110*/  FMNMX.FTZ R0, R0, R2, !PT ;  /* 0x0000000200007209 */ /* 0x002fe20007810000 */
[--C-:B------:R-:W-:Y:S01]  /*11120*/  FFMA.FTZ R2, R168, UR4, -R43.reuse ;  /* 0x00000004a8027c23 */ /* 0x100fe2000801082b */
[--C-:B---3--:R-:W-:Y:S01]  /*11130*/  FFMA.FTZ R4, R219, UR4, -R43.reuse ;  /* 0x00000004db047c23 */ /* 0x108fe2000801082b */
[----:B--2---:R-:W-:Y:S06]  /*11140*/  FMNMX.FTZ R39, R39, R6, !PT ;  /* 0x0000000627277209 */ /* 0x004fec0007810000 */
[----:B------:R1:W-:Y:S01]  /*11150*/  MUFU.EX2 R219, R2 ;  /* 0x0000000200db7308 */ /* 0x0003e20000000800 */
[--C-:B------:R-:W-:Y:S01]  /*11160*/  FFMA.FTZ R6, R212, UR4, -R43.reuse ;  /* 0x00000004d4067c23 */ /* 0x100fe2000801082b */
[----:B------:R-:W2:Y:S01]  /*11170*/  SHFL.BFLY PT, R5, R39, 0x1, 0x1f ;  /* 0x0c201f0027057f89 */ /* 0x000ea200000e0000 */
[--C-:B----4-:R-:W-:Y:S07]  /*11180*/  FFMA.FTZ R7, R36, UR4, -R43.reuse ;  /* 0x0000000424077c23 */ /* 0x110fee000801082b */
[----:B------:R3:W-:Y:S10]  /*11190*/  MUFU.EX2 R180, R4 ;  /* 0x0000000400b47308 */ /* 0x0007f40000000800 */
[----:B------:R4:W-:Y:S01]  /*111a0*/  MUFU.EX2 R212, R6 ;  /* 0x0000000600d47308 */ /* 0x0009e20000000800 */
[----:B-1----:R-:W1:Y:S09]  /*111b0*/  SHFL.BFLY PT, R2, R0, 0x1, 0x1f ;  /* 0x0c201f0000027f89 */ /* 0x002e7200000e0000 */
[----:B------:R5:W-:Y:S01]  /*111c0*/  MUFU.EX2 R228, R7 ;  /* 0x0000000700e47308 */ /* 0x000be20000000800 */
[--C-:B---3--:R-:W-:Y:S01]  /*111d0*/  FFMA.FTZ R4, R211, UR4, -R64.reuse ;  /* 0x00000004d3047c23 */ /* 0x108fe20008010840 */
[----:B--2---:R-:W-:Y:S01]  /*111e0*/  FMNMX.FTZ R39, R39, R5, !PT ;  /* 0x0000000527277209 */ /* 0x004fe20007810000 */
[--C-:B------:R-:W-:Y:S07]  /*111f0*/  FFMA.FTZ R5, R32, UR4, -R43.reuse ;  /* 0x0000000420057c23 */ /* 0x100fee000801082b */
[----:B------:R2:W-:Y:S01]  /*11200*/  MUFU.EX2 R174, R4 ;  /* 0x0000000400ae7308 */ /* 0x0005e20000000800 */
[C---:B------:R-:W-:Y:S01]  /*11210*/  FMUL.FTZ R65, R39.reuse, UR4 ;  /* 0x0000000427417c20 */ /* 0x040fe20008410000 */
[----:B------:R-:W-:Y:S01]  /*11220*/  FSETP.NEU.FTZ.AND P1, PT, R39, -INF , PT ;  /* 0xff8000002700780b */ /* 0x000fe20003f3d000 */
[--C-:B----4-:R-:W-:Y:S03]  /*11230*/  FFMA.FTZ R6, R37, UR4, -R43.reuse ;  /* 0x0000000425067c23 */ /* 0x110fe6000801082b */
[----:B------:R-:W-:Y:S04]  /*11240*/  FSEL R65, R65, RZ, P1 ;  /* 0x000000ff41417208 */ /* 0x000fe80000800000 */
[----:B------:R3:W-:Y:S01]  /*11250*/  MUFU.EX2 R213, R5 ;  /* 0x0000000500d57308 */ /* 0x0007e20000000800 */
[----:B-1----:R-:W-:Y:S01]  /*11260*/  FMNMX.FTZ R38, R0, R2, !PT ;  /* 0x0000000200267209 */ /* 0x002fe20007810000 */
[----:B-----5:R-:W-:Y:S01]  /*11270*/  FFMA.FTZ R7, R52, UR4, -R43 ;  /* 0x0000000434077c23 */ /* 0x020fe2000801082b */
[--C-:B------:R-:W-:Y:S01]  /*11280*/  FFMA.FTZ R0, R222, UR4, -R65.reuse ;  /* 0x00000004de007c23 */ /* 0x100fe20008010841 */
[----:B------:R-:W-:Y:S01]  /*11290*/  FFMA.FTZ R2, R221, UR4, -R65 ;  /* 0x00000004dd027c23 */ /* 0x000fe20008010841 */
[C---:B------:R-:W-:Y:S01]  /*112a0*/  FSETP.NEU.FTZ.AND P0, PT, R38.reuse, -INF , PT ;  /* 0xff8000002600780b */ /* 0x040fe20003f1d000 */
[----:B------:R-:W-:Y:S04]  /*112b0*/  FMUL.FTZ R66, R38, UR4 ;  /* 0x0000000426427c20 */ /* 0x000fe80008410000 */
[----:B------:R1:W-:Y:S01]  /*112c0*/  MUFU.EX2 R173, R0 ;  /* 0x0000000000ad7308 */ /* 0x0003e20000000800 */
[----:B--2---:R-:W-:Y:S01]  /*112d0*/  FFMA.FTZ R4, R218, UR4, -R64 ;  /* 0x00000004da047c23 */ /* 0x004fe20008010840 */
[----:B------:R-:W-:Y:S08]  /*112e0*/  FSEL R66, R66, RZ, P0 ;  /* 0x000000ff42427208 */ /* 0x000ff00000000000 */
[----:B------:R2:W-:Y:S01]  /*112f0*/  MUFU.EX2 R181, R4 ;  /* 0x0000000400b57308 */ /* 0x0005e20000000800 */
[----:B---3--:R-:W-:Y:S01]  /*11300*/  FFMA.FTZ R5, R48, UR4, -R43 ;  /* 0x0000000430057c23 */ /* 0x008fe2000801082b */
[--C-:B------:R-:W-:Y:S01]  /*11310*/  FFMA.FTZ R123, R123, UR4, -R66.reuse ;  /* 0x000000047b7b7c23 */ /* 0x100fe20008010842 */
[--C-:B------:R-:W-:Y:S07]  /*11320*/  FFMA.FTZ R126, R126, UR4, -R66.reuse ;  /* 0x000000047e7e7c23 */ /* 0x100fee0008010842 */
        /* <DEDUP_REMOVED lines=9> */
[----:B--2---:R-:W-:Y:S09]  /*113c0*/  FFMA.FTZ R4, R178, UR4, -R64 ;  /* 0x00000004b2047c23 */ /* 0x004ff20008010840 */
[----:B------:R2:W-:Y:S01]  /*113d0*/  MUFU.EX2 R218, R4 ;  /* 0x0000000400da7308 */ /* 0x0005e20000000800 */
[--C-:B---3--:R-:W-:Y:S09]  /*113e0*/  FFMA.FTZ R6, R53, UR4, -R43.reuse ;  /* 0x0000000435067c23 */ /* 0x108ff2000801082b */
[----:B------:R3:W-:Y:S01]  /*113f0*/  MUFU.EX2 R239, R6 ;  /* 0x0000000600ef7308 */ /* 0x0007e20000000800 */
[----:B-1----:R-:W-:Y:S09]  /*11400*/  FFMA.FTZ R0, R223, UR4, -R66 ;  /* 0x00000004df007c23 */ /* 0x002ff20008010842 */
[----:B------:R1:W-:Y:S01]  /*11410*/  MUFU.EX2 R172, R0 ;  /* 0x0000000000ac7308 */ /* 0x0003e20000000800 */
[----:B--2---:R-:W-:Y:S09]  /*11420*/  FFMA.FTZ R4, R177, UR4, -R64 ;  /* 0x00000004b1047c23 */ /* 0x004ff20008010840 */
[----:B------:R2:W-:Y:S01]  /*11430*/  MUFU.EX2 R224, R4 ;  /* 0x0000000400e07308 */ /* 0x0005e20000000800 */
[--C-:B---3--:R-:W-:Y:S01]  /*11440*/  FFMA.FTZ R6, R69, UR4, -R43.reuse ;  /* 0x0000000445067c23 */ /* 0x108fe2000801082b */
[----:B------:R-:W-:Y:S08]  /*11450*/  FFMA.FTZ R69, R116, UR4, -R43 ;  /* 0x0000000474457c23 */ /* 0x000ff0000801082b */
[----:B------:R3:W-:Y:S01]  /*11460*/  MUFU.EX2 R234, R7 ;  /* 0x0000000700ea7308 */ /* 0x0007e20000000800 */
[--C-:B-1----:R-:W-:Y:S09]  /*11470*/  FFMA.FTZ R0, R217, UR4, -R66.reuse ;  /* 0x00000004d9007c23 */ /* 0x102ff20008010842 */
[----:B------:R1:W-:Y:S01]  /*11480*/  MUFU.EX2 R176, R0 ;  /* 0x0000000000b07308 */ /* 0x0003e20000000800 */
[----:B--2---:R-:W-:Y:S09]  /*11490*/  FFMA.FTZ R4, R214, UR4, -R65 ;  /* 0x00000004d6047c23 */ /* 0x004ff20008010841 */
[----:B------:R2:W-:Y:S01]  /*114a0*/  MUFU.EX2 R214, R2 ;  /* 0x0000000200d67308 */ /* 0x0005e20000000800 */
[--C-:B---3--:R-:W-:Y:S01]  /*114b0*/  FFMA.FTZ R7, R68, UR4, -R43.reuse ;  /* 0x0000000444077c23 */ /* 0x108fe2000801082b */
[--C-:B------:R-:W-:Y:S08]  /*114c0*/  FFMA.FTZ R68, R111, UR4, -R66.reuse ;  /* 0x000000046f447c23 */ /* 0x100ff00008010842 */
[----:B------:R3:W4:Y:S01]  /*114d0*/  MUFU.EX2 R168, R4 ;  /* 0x0000000400a87308 */ /* 0x0007220000000800 */
[----:B-1----:R-:W-:Y:S09]  /*114e0*/  FFMA.FTZ R0, R216, UR4, -R66 ;  /* 0x00000004d8007c23 */ /* 0x002ff20008010842 */
[----:B------:R1:W5:Y:S01]  /*114f0*/  MUFU.EX2 R211, R0 ;  /* 0x0000000000d37308 */ /* 0x0003620000000800 */
[--C-:B--2---:R-:W-:Y:S09]  /*11500*/  FFMA.FTZ R2, R210, UR4, -R64.reuse ;  /* 0x00000004d2027c23 */ /* 0x104ff20008010840 */
[----:B------:R2:W-:Y:S01]  /*11510*/  MUFU.EX2 R183, R2 ;  /* 0x0000000200b77308 */ /* 0x0005e20000000800 */
[--C-:B---3--:R-:W-:Y:S01]  /*11520*/  FFMA.FTZ R4, R33, UR4, -R43.reuse ;  /* 0x0000000421047c23 */ /* 0x108fe2000801082b */
[----:B----4-:R-:W-:Y:S08]  /*11530*/  F2FP.BF16.F32.PACK_AB R48, R173, R168 ;  /* 0x000000a8ad30723e */ /* 0x010ff000000010ff */
[----:B------:R3:W-:Y:S01]  /*11540*/  MUFU.EX2 R217, R4 ;  /* 0x0000000400d97308 */ /* 0x0007e20000000800 */
[--C-:B-1----:R-:W-:Y:S09]  /*11550*/  FFMA.FTZ R0, R209, UR4, -R64.reuse ;  /* 0x00000004d1007c23 */ /* 0x102ff20008010840 */
[----:B------:R1:W-:Y:S01]  /*11560*/  MUFU.EX2 R209, R0 ;  /* 0x0000000000d17308 */ /* 0x0003e20000000800 */
[--C-:B--2---:R-:W-:Y:S09]  /*11570*/  FFMA.FTZ R2, R30, UR4, -R64.reuse ;  /* 0x000000041e027c23 */ /* 0x104ff20008010840 */
[----:B------:R2:W-:Y:S01]  /*11580*/  MUFU.EX2 R227, R2 ;  /* 0x0000000200e37308 */ /* 0x0005e20000000800 */
[--C-:B---3--:R-:W-:Y:S01]  /*11590*/  FFMA.FTZ R4, R49, UR4, -R43.reuse ;  /* 0x0000000431047c23 */ /* 0x108fe2000801082b */
[----:B------:R-:W-:Y:S08]  /*115a0*/  F2FP.BF16.F32.PACK_AB R49, R172, R127 ;  /* 0x0000007fac31723e */ /* 0x000ff000000010ff */
        /* <DEDUP_REMOVED lines=10> */
[--C-:B------:R-:W-:Y:S08]  /*11650*/  FFMA.FTZ R70, R117, UR4, -R43.reuse ;  /* 0x0000000475467c23 */ /* 0x100ff0000801082b */
[----:B------:R2:W-:Y:S01]  /*11660*/  MUFU.EX2 R252, R2 ;  /* 0x0000000200fc7308 */ /* 0x0005e20000000800 */
[----:B---3--:R-:W-:Y:S01]  /*11670*/  FFMA.FTZ R5, R80, UR4, -R43 ;  /* 0x0000000450057c23 */ /* 0x008fe2000801082b */
[--C-:B------:R-:W-:Y:S08]  /*11680*/  FFMA.FTZ R80, R124, UR4, -R65.reuse ;  /* 0x000000047c507c23 */ /* 0x100ff00008010841 */
[----:B------:R3:W-:Y:S01]  /*11690*/  MUFU.EX2 R35, R4 ;  /* 0x0000000400237308 */ /* 0x0007e20000000800 */
[----:B-1----:R-:W-:Y:S09]  /*116a0*/  FFMA.FTZ R0, R205, UR4, -R65 ;  /* 0x00000004cd007c23 */ /* 0x002ff20008010841 */
[----:B------:R1:W-:Y:S01]  /*116b0*/  MUFU.EX2 R177, R0 ;  /* 0x0000000000b17308 */ /* 0x0003e20000000800 */
[----:B--2---:R-:W-:Y:S01]  /*116c0*/  FFMA.FTZ R2, R86, UR4, -R64 ;  /* 0x0000000456027c23 */ /* 0x004fe20008010840 */
[----:B---3--:R-:W-:Y:S01]  /*116d0*/  FFMA.FTZ R4, R81, UR4, -R43 ;  /* 0x0000000451047c23 */ /* 0x008fe2000801082b */
[--C-:B-1----:R-:W-:Y:S07]  /*116e0*/  FFMA.FTZ R0, R179, UR4, -R65.reuse ;  /* 0x00000004b3007c23 */ /* 0x102fee0008010841 */
[----:B------:R1:W-:Y:S02]  /*116f0*/  MUFU.EX2 R178, R0 ;  /* 0x0000000000b27308 */ /* 0x0003e40000000800 */
[--C-:B-1----:R-:W-:Y:S08]  /*11700*/  FFMA.FTZ R0, R171, UR4, -R65.reuse ;  /* 0x00000004ab007c23 */ /* 0x102ff00008010841 */
        /* <DEDUP_REMOVED lines=9> */
[----:B-1----:R-:W-:Y:S08]  /*117a0*/  FFMA.FTZ R0, R31, UR4, -R66 ;  /* 0x000000041f007c23 */ /* 0x002ff00008010842 */
[----:B------:R1:W-:Y:S02]  /*117b0*/  MUFU.EX2 R206, R0 ;  /* 0x0000000000ce7308 */ /* 0x0003e40000000800 */
[--C-:B-1----:R-:W-:Y:S08]  /*117c0*/  FFMA.FTZ R0, R29, UR4, -R64.reuse ;  /* 0x000000041d007c23 */ /* 0x102ff00008010840 */
[----:B------:R-:W-:Y:S10]  /*117d0*/  MUFU.EX2 R29, R7 ;  /* 0x00000007001d7308 */ /* 0x000ff40000000800 */
[----:B------:R1:W-:Y:S02]  /*117e0*/  MUFU.EX2 R236, R0 ;  /* 0x0000000000ec7308 */ /* 0x0003e40000000800 */
[--C-:B-1----:R-:W-:Y:S01]  /*117f0*/  FFMA.FTZ R0, R50, UR4, -R64.reuse ;  /* 0x0000000432007c23 */ /* 0x102fe20008010840 */
[----:B------:R-:W-:Y:S07]  /*11800*/  F2FP.BF16.F32.PACK_AB R50, R214, R182 ;  /* 0x000000b6d632723e */ /* 0x000fee00000010ff */
[----:B------:R1:W-:Y:S02]  /*11810*/  MUFU.EX2 R238, R0 ;  /* 0x0000000000ee7308 */ /* 0x0003e40000000800 */
[----:B-1----:R-:W-:Y:S01]  /*11820*/  FFMA.FTZ R0, R51, UR4, -R64 ;  /* 0x0000000433007c23 */ /* 0x002fe20008010840 */
[----:B-----5:R-:W-:Y:S07]  /*11830*/  F2FP.BF16.F32.PACK_AB R51, R211, R176 ;  /* 0x000000b0d333723e */ /* 0x020fee00000010ff */
        /* <DEDUP_REMOVED lines=12> */
[----:B------:R-:W-:Y:S10]  /*11900*/  MUFU.EX2 R28, R6 ;  /* 0x00000006001c7308 */ /* 0x000ff40000000800 */
[----:B------:R1:W-:Y:S02]  /*11910*/  MUFU.EX2 R205, R0 ;  /* 0x0000000000cd7308 */ /* 0x0003e40000000800 */
[--C-:B-1----:R-:W-:Y:S02]  /*11920*/  FFMA.FTZ R0, R27, UR4, -R66.reuse ;  /* 0x000000041b007c23 */ /* 0x102fe40008010842 */
[----:B------:R-:W1:Y:S06]  /*11930*/  LDSM.16.MT88.4 R24, [R184+0x4000] ;  /* 0x00400000b818783b */ /* 0x000e6c0000004200 */
        /* <DEDUP_REMOVED lines=11> */
[----:B------:R3:W-:Y:S10]  /*119f0*/  MUFU.EX2 R22, R4 ;  /* 0x0000000400167308 */ /* 0x0007f40000000800 */
[----:B------:R4:W-:Y:S01]  /*11a00*/  MUFU.EX2 R34, R0 ;  /* 0x0000000000227308 */ /* 0x0009e20000000800 */
[----:B---3--:R-:W-:Y:S01]  /*11a10*/  FFMA.FTZ R4, R85, UR4, -R43 ;  /* 0x0000000455047c23 */ /* 0x008fe2000801082b */
[----:B----4-:R-:W-:Y:S08]  /*11a20*/  FFMA.FTZ R0, R67, UR4, -R64 ;  /* 0x0000000443007c23 */ /* 0x010ff00008010840 */
[----:B------:R3:W-:Y:S02]  /*11a30*/  MUFU.EX2 R31, R0 ;  /* 0x00000000001f7308 */ /* 0x0007e40000000800 */
[--C-:B---3--:R-:W-:Y:S08]  /*11a40*/  FFMA.FTZ R0, R56, UR4, -R65.reuse ;  /* 0x0000000438007c23 */ /* 0x108ff00008010841 */
[----:B------:R3:W-:Y:S02]  /*11a50*/  MUFU.EX2 R221, R0 ;  /* 0x0000000000dd7308 */ /* 0x0007e40000000800 */
[--C-:B---3--:R-:W-:Y:S08]  /*11a60*/  FFMA.FTZ R0, R57, UR4, -R65.reuse ;  /* 0x0000000439007c23 */ /* 0x108ff00008010841 */
[----:B------:R3:W-:Y:S02]  /*11a70*/  MUFU.EX2 R231, R0 ;  /* 0x0000000000e77308 */ /* 0x0007e40000000800 */
[----:B---3--:R-:W-:Y:S08]  /*11a80*/  FFMA.FTZ R0, R60, UR4, -R65 ;  /* 0x000000043c007c23 */ /* 0x008ff00008010841 */
[----:B------:R3:W-:Y:S10]  /*11a90*/  MUFU.EX2 R60, R5 ;  /* 0x00000005003c7308 */ /* 0x0007f40000000800 */
[----:B------:R4:W-:Y:S01]  /*11aa0*/  MUFU.EX2 R250, R0 ;  /* 0x0000000000fa7308 */ /* 0x0009e20000000800 */
[----:B---3--:R-:W-:Y:S01]  /*11ab0*/  FFMA.FTZ R5, R84, UR4, -R43 ;  /* 0x0000000454057c23 */ /* 0x008fe2000801082b */
[--C-:B----4-:R-:W-:Y:S08]  /*11ac0*/  FFMA.FTZ R0, R61, UR4, -R65.reuse ;  /* 0x000000043d007c23 */ /* 0x110ff00008010841 */
[----:B------:R3:W-:Y:S02]  /*11ad0*/  MUFU.EX2 R30, R0 ;  /* 0x00000000001e7308 */ /* 0x0007e40000000800 */
[--C-:B---3--:R-:W-:Y:S08]  /*11ae0*/  FFMA.FTZ R0, R58, UR4, -R66.reuse ;  /* 0x000000043a007c23 */ /* 0x108ff00008010842 */
[----:B------:R3:W-:Y:S02]  /*11af0*/  MUFU.EX2 R208, R0 ;  /* 0x0000000000d07308 */ /* 0x0007e40000000800 */
[--C-:B---3--:R-:W-:Y:S02]  /*11b00*/  FFMA.FTZ R0, R59, UR4, -R66.reuse ;  /* 0x000000043b007c23 */ /* 0x108fe40008010842 */
[----:B------:R-:W3:Y:S06]  /*11b10*/  LDSM.16.MT88.4 R56, [R184+0x4400] ;  /* 0x00440000b838783b */ /* 0x000eec0000004200 */
[----:B------:R4:W-:Y:S02]  /*11b20*/  MUFU.EX2 R229, R0 ;  /* 0x0000000000e57308 */ /* 0x0009e40000000800 */
[--C-:B----4-:R-:W-:Y:S08]  /*11b30*/  FFMA.FTZ R0, R62, UR4, -R66.reuse ;  /* 0x000000043e007c23 */ /* 0x110ff00008010842 */
[----:B------:R4:W-:Y:S02]  /*11b40*/  MUFU.EX2 R245, R0 ;  /* 0x0000000000f57308 */ /* 0x0009e40000000800 */
[----:B----4-:R-:W-:Y:S08]  /*11b50*/  FFMA.FTZ R0, R63, UR4, -R66 ;  /* 0x000000043f007c23 */ /* 0x010ff00008010842 */
[----:B------:R4:W-:Y:S02]  /*11b60*/  MUFU.EX2 R251, R0 ;  /* 0x0000000000fb7308 */ /* 0x0009e40000000800 */
[--C-:B----4-:R-:W-:Y:S01]  /*11b70*/  FFMA.FTZ R0, R71, UR4, -R64.reuse ;  /* 0x0000000447007c23 */ /* 0x110fe20008010840 */
[--C-:B------:R-:W-:Y:S07]  /*11b80*/  FFMA.FTZ R71, R118, UR4, -R64.reuse ;  /* 0x0000000476477c23 */ /* 0x100fee0008010840 */
[----:B------:R4:W-:Y:S10]  /*11b90*/  MUFU.EX2 R67, R0 ;  /* 0x0000000000437308 */ /* 0x0009f40000000800 */
[----:B------:R-:W-:Y:S01]  /*11ba0*/  MUFU.EX2 R71, R71 ;  /* 0x0000004700477308 */ /* 0x000fe20000000800 */
[----:B----4-:R-:W-:Y:S01]  /*11bb0*/  FFMA.FTZ R0, R82, UR4, -R64 ;  /* 0x0000000452007c23 */ /* 0x010fe20008010840 */
[----:B------:R-:W-:Y:S08]  /*11bc0*/  FFMA.FTZ R82, R122, UR4, -R66 ;  /* 0x000000047a527c23 */ /* 0x000ff00008010842 */
[----:B------:R4:W-:Y:S02]  /*11bd0*/  MUFU.EX2 R61, R0 ;  /* 0x00000000003d7308 */ /* 0x0009e40000000800 */
[--C-:B----4-:R-:W-:Y:S08]  /*11be0*/  FFMA.FTZ R0, R83, UR4, -R64.reuse ;  /* 0x0000000453007c23 */ /* 0x110ff00008010840 */
[----:B------:R-:W-:Y:S10]  /*11bf0*/  MUFU.EX2 R83, R5 ;  /* 0x0000000500537308 */ /* 0x000ff40000000800 */
[----:B------:R4:W-:Y:S02]  /*11c00*/  MUFU.EX2 R16, R0 ;  /* 0x0000000000107308 */ /* 0x0009e40000000800 */
[--C-:B----4-:R-:W-:Y:S01]  /*11c10*/  FFMA.FTZ R0, R72, UR4, -R65.reuse ;  /* 0x0000000448007c23 */ /* 0x110fe20008010841 */
[--C-:B------:R-:W-:Y:S07]  /*11c20*/  FFMA.FTZ R72, R119, UR4, -R64.reuse ;  /* 0x0000000477487c23 */ /* 0x100fee0008010840 */
[----:B------:R4:W-:Y:S10]  /*11c30*/  MUFU.EX2 R247, R0 ;  /* 0x0000000000f77308 */ /* 0x0009f40000000800 */
[----:B------:R-:W-:Y:S01]  /*11c40*/  MUFU.EX2 R72, R72 ;  /* 0x0000004800487308 */ /* 0x000fe20000000800 */
[----:B----4-:R-:W-:Y:S01]  /*11c50*/  FFMA.FTZ R0, R73, UR4, -R65 ;  /* 0x0000000449007c23 */ /* 0x010fe20008010841 */
[----:B------:R-:W-:Y:S08]  /*11c60*/  FFMA.FTZ R73, R128, UR4, -R43 ;  /* 0x0000000480497c23 */ /* 0x000ff0000801082b */
[----:B------:R4:W-:Y:S10]  /*11c70*/  MUFU.EX2 R249, R0 ;  /* 0x0000000000f97308 */ /* 0x0009f40000000800 */
[----:B------:R-:W-:Y:S01]  /*11c80*/  MUFU.EX2 R73, R73 ;  /* 0x0000004900497308 */ /* 0x000fe20000000800 */
[--C-:B----4-:R-:W-:Y:S09]  /*11c90*/  FFMA.FTZ R0, R76, UR4, -R65.reuse ;  /* 0x000000044c007c23 */ /* 0x110ff20008010841 */
[----:B------:R-:W-:Y:S10]  /*11ca0*/  MUFU.EX2 R76, R2 ;  /* 0x00000002004c7308 */ /* 0x000ff40000000800 */
[----:B------:R4:W-:Y:S02]  /*11cb0*/  MUFU.EX2 R23, R0 ;  /* 0x0000000000177308 */ /* 0x0009e40000000800 */
[--C-:B----4-:R-:W-:Y:S08]  /*11cc0*/  FFMA.FTZ R0, R77, UR4, -R65.reuse ;  /* 0x000000044d007c23 */ /* 0x110ff00008010841 */
[----:B------:R4:W-:Y:S10]  /*11cd0*/  MUFU.EX2 R77, R4 ;  /* 0x00000004004d7308 */ /* 0x0009f40000000800 */
[----:B------:R5:W-:Y:S01]  /*11ce0*/  MUFU.EX2 R10, R0 ;  /* 0x00000000000a7308 */ /* 0x000be20000000800 */
[----:B----4-:R-:W-:Y:S09]  /*11cf0*/  FFMA.FTZ R4, R87, UR4, -R64 ;  /* 0x0000000457047c23 */ /* 0x010ff20008010840 */
[----:B------:R-:W-:Y:S01]  /*11d00*/  MUFU.EX2 R84, R4 ;  /* 0x0000000400547308 */ /* 0x000fe20000000800 */
[----:B-----5:R-:W-:Y:S01]  /*11d10*/  FFMA.FTZ R0, R74, UR4, -R66 ;  /* 0x000000044a007c23 */ /* 0x020fe20008010842 */
[----:B------:R-:W-:Y:S08]  /*11d20*/  FFMA.FTZ R74, R130, UR4, -R64 ;  /* 0x00000004824a7c23 */ /* 0x000ff00008010840 */
[----:B------:R4:W-:Y:S10]  /*11d30*/  MUFU.EX2 R241, R0 ;  /* 0x0000000000f17308 */ /* 0x0009f40000000800 */
[----:B------:R-:W-:Y:S01]  /*11d40*/  MUFU.EX2 R74, R74 ;  /* 0x0000004a004a7308 */ /* 0x000fe20000000800 */
[--C-:B----4-:R-:W-:Y:S01]  /*11d50*/  FFMA.FTZ R0, R75, UR4, -R66.reuse ;  /* 0x000000044b007c23 */ /* 0x110fe20008010842 */
[--C-:B------:R-:W-:Y:S08]  /*11d60*/  FFMA.FTZ R75, R120, UR4, -R65.reuse ;  /* 0x00000004784b7c23 */ /* 0x100ff00008010841 */
[----:B------:R4:W-:Y:S02]  /*11d70*/  MUFU.EX2 R244, R0 ;  /* 0x0000000000f47308 */ /* 0x0009e40000000800 */
[--C-:B----4-:R-:W-:Y:S01]  /*11d80*/  FFMA.FTZ R0, R78, UR4, -R66.reuse ;  /* 0x000000044e007c23 */ /* 0x110fe20008010842 */
[----:B------:R-:W-:Y:S07]  /*11d90*/  FFMA.FTZ R78, R121, UR4, -R65 ;  /* 0x00000004794e7c23 */ /* 0x000fee0008010841 */
[----:B------:R4:W-:Y:S02]  /*11da0*/  MUFU.EX2 R248, R0 ;  /* 0x0000000000f87308 */ /* 0x0009e40000000800 */
[----:B----4-:R-:W-:Y:S08]  /*11db0*/  FFMA.FTZ R0, R79, UR4, -R66 ;  /* 0x000000044f007c23 */ /* 0x010ff00008010842 */
[----:B------:R4:W-:Y:S02]  /*11dc0*/  MUFU.EX2 R11, R0 ;  /* 0x00000000000b7308 */ /* 0x0009e40000000800 */
[----:B----4-:R-:W-:Y:S05]  /*11dd0*/  FSEL R0, R41, RZ, P3 ;  /* 0x000000ff29007208 */ /* 0x010fea0001800000 */
[----:B------:R-:W-:Y:S01]  /*11de0*/  FADD.FTZ R2, -R0, R3 ;  /* 0x0000000300027221 */ /* 0x000fe20000010100 */
[----:B------:R-:W-:Y:S02]  /*11df0*/  FSEL R0, R40, RZ, P2 ;  /* 0x000000ff28007208 */ /* 0x000fe40001000000 */
[----:B------:R-:W-:Y:S01]  /*11e00*/  FSEL R3, R39, RZ, P1 ;  /* 0x000000ff27037208 */ /* 0x000fe20000800000 */
[----:B------:R-:W-:Y:S02]  /*11e10*/  FMUL.FTZ R2, R2, UR4 ;  /* 0x0000000402027c20 */ /* 0x000fe40008410000 */
[----:B------:R-:W-:Y:S02]  /*11e20*/  FADD.FTZ R0, -R0, R132 ;  /* 0x0000008400007221 */ /* 0x000fe40000010100 */
[----:B------:R4:W5:Y:S01]  /*11e30*/  MUFU.EX2 R37, R2 ;  /* 0x0000000200257308 */ /* 0x0009620000000800 */
[----:B------:R-:W-:Y:S01]  /*11e40*/  FADD.FTZ R3, -R3, R133 ;  /* 0x0000008503037221 */ /* 0x000fe20000010100 */
[----:B----4-:R-:W-:Y:S01]  /*11e50*/  FMUL.FTZ R2, R0, UR4 ;  /* 0x0000000400027c20 */ /* 0x010fe20008410000 */
[C---:B-----5:R-:W-:Y:S01]  /*11e60*/  FMUL.FTZ R5, R37.reuse, R141 ;  /* 0x0000008d25057220 */ /* 0x060fe20000410000 */
[C---:B------:R-:W-:Y:S01]  /*11e70*/  FMUL.FTZ R20, R37.reuse, R152 ;  /* 0x0000009825147220 */ /* 0x040fe20000410000 */
[----:B------:R-:W-:Y:S05]  /*11e80*/  FSEL R0, R38, RZ, P0 ;  /* 0x000000ff26007208 */ /* 0x000fea0000000000 */
[----:B------:R4:W5:Y:S01]  /*11e90*/  MUFU.EX2 R36, R2 ;  /* 0x0000000200247308 */ /* 0x0009620000000800 */
[C---:B------:R-:W-:Y:S01]  /*11ea0*/  FMUL.FTZ R4, R37.reuse, R140 ;  /* 0x0000008c25047220 */ /* 0x040fe20000410000 */
[C---:B------:R-:W-:Y:S01]  /*11eb0*/  FMUL.FTZ R17, R37.reuse, R145 ;  /* 0x0000009125117220 */ /* 0x040fe20000410000 */
[----:B------:R-:W-:Y:S01]  /*11ec0*/  FMUL.FTZ R21, R37, R153 ;  /* 0x0000009925157220 */ /* 0x000fe20000410000 */
[----:B------:R-:W-:Y:S01]  /*11ed0*/  FADD.FTZ R0, -R0, R134 ;  /* 0x0000008600007221 */ /* 0x000fe20000010100 */
[----:B------:R-:W-:Y:S02]  /*11ee0*/  MOV R153, R22 ;  /* 0x0000001600997202 */ /* 0x000fe40000000f00 */
[----:B------:R-:W-:Y:S01]  /*11ef0*/  MOV R145, R35 ;  /* 0x0000002300917202 */ /* 0x000fe20000000f00 */
[----:B------:R-:W-:Y:S01]  /*11f00*/  FMUL.FTZ R0, R0, UR4 ;  /* 0x0000000400007c20 */ /* 0x000fe20008410000 */
[----:B------:R-:W-:Y:S05]  /*11f10*/  PLOP3.LUT P0, PT, PT, PT, UP0, 0x80, 0x0 ;  /* 0x000000000000781c */ /* 0x000fea0003f0f008 */
[----:B------:R-:W2:Y:S01]  /*11f20*/  MUFU.EX2 R0, R0 ;  /* 0x0000000000007308 */ /* 0x000ea20000000800 */
[----:B----4-:R-:W-:Y:S01]  /*11f30*/  FMUL.FTZ R2, R3, UR4 ;  /* 0x0000000403027c20 */ /* 0x010fe20008410000 */
[--C-:B------:R-:W-:Y:S01]  /*11f40*/  FFMA.FTZ R3, R96, UR4, -R43.reuse ;  /* 0x0000000460037c23 */ /* 0x100fe2000801082b */
[C---:B-----5:R-:W-:Y:S01]  /*11f50*/  FMUL.FTZ R6, R36.reuse, R142 ;  /* 0x0000008e24067220 */ /* 0x060fe20000410000 */
[----:B------:R-:W-:Y:S01]  /*11f60*/  MOV R142, R11 ;  /* 0x0000000b008e7202 */ /* 0x000fe20000000f00 */
[C---:B------:R-:W-:Y:S05]  /*11f70*/  FMUL.FTZ R7, R36.reuse, R143 ;  /* 0x0000008f24077220 */ /* 0x040fea0000410000 */
[----:B------:R4:W-:Y:S01]  /*11f80*/  MUFU.EX2 R32, R3 ;  /* 0x0000000300207308 */ /* 0x0009e20000000800 */
[----:B------:R-:W-:Y:S01]  /*11f90*/  MOV R143, R10 ;  /* 0x0000000a008f7202 */ /* 0x000fe20000000f00 */
[C---:B------:R-:W-:Y:S01]  /*11fa0*/  FMUL.FTZ R18, R36.reuse, R146 ;  /* 0x0000009224127220 */ /* 0x040fe20000410000 */
[----:B------:R-:W-:Y:S01]  /*11fb0*/  MOV R146, R34 ;  /* 0x0000002200927202 */ /* 0x000fe20000000f00 */
[----:B------:R-:W-:Y:S01]  /*11fc0*/  FMUL.FTZ R19, R36, R147 ;  /* 0x0000009324137220 */ /* 0x000fe20000410000 */
[----:B------:R-:W-:Y:S01]  /*11fd0*/  MOV R147, R33 ;  /* 0x0000002100937202 */ /* 0x000fe20000000f00 */
[-C--:B-1----:R-:W-:Y:S04]  /*11fe0*/  HMMA.16816.F32.BF16 R4, R44, R24.reuse, R4 ;  /* 0x000000182c04723c */ /* 0x082fe80000041804 */
[----:B------:R-:W1:Y:S01]  /*11ff0*/  MUFU.EX2 R2, R2 ;  /* 0x0000000200027308 */ /* 0x000e620000000800 */
[C---:B--2---:R-:W-:Y:S01]  /*12000*/  FMUL.FTZ R11, R0.reuse, R139 ;  /* 0x0000008b000b7220 */ /* 0x044fe20000410000 */
[C---:B------:R-:W-:Y:S01]  /*12010*/  FMUL.FTZ R10, R0.reuse, R138 ;  /* 0x0000008a000a7220 */ /* 0x040fe20000410000 */
[C---:B------:R-:W-:Y:S01]  /*12020*/  FMUL.FTZ R14, R0.reuse, R150 ;  /* 0x00000096000e7220 */ /* 0x040fe20000410000 */
[----:B------:R-:W-:Y:S03]  /*12030*/  FMUL.FTZ R15, R0, R151 ;  /* 0x00000097000f7220 */ /* 0x000fe60000410000 */
[----:B----4-:R-:W-:Y:S01]  /*12040*/  FFMA.FTZ R3, R97, UR4, -R43 ;  /* 0x0000000461037c23 */ /* 0x010fe2000801082b */
[----:B------:R-:W-:Y:S01]  /*12050*/  MOV R151, R16 ;  /* 0x0000001000977202 */ /* 0x000fe20000000f00 */
[C---:B------:R-:W-:Y:S01]  /*12060*/  FMUL.FTZ R16, R37.reuse, R144 ;  /* 0x0000009025107220 */ /* 0x040fe20000410000 */
[C---:B------:R-:W-:Y:S01]  /*12070*/  FMUL.FTZ R22, R36.reuse, R154 ;  /* 0x0000009a24167220 */ /* 0x040fe20000410000 */
[----:B------:R2:W4:Y:S01]  /*12080*/  MUFU.EX2 R141, R3 ;  /* 0x00000003008d7308 */ /* 0x0005220000000800 */
[----:B------:R-:W-:Y:S01]  /*12090*/  MOV R154, R23 ;  /* 0x00000017009a7202 */ /* 0x000fe20000000f00 */
[----:B------:R-:W-:Y:S01]  /*120a0*/  FMUL.FTZ R23, R36, R155 ;  /* 0x0000009b24177220 */ /* 0x000fe20000410000 */
[----:B------:R-:W-:Y:S01]  /*120b0*/  MOV R144, R31 ;  /* 0x0000001f00907202 */ /* 0x000fe20000000f00 */
[C---:B-1----:R-:W-:Y:S01]  /*120c0*/  FMUL.FTZ R12, R2.reuse, R148 ;  /* 0x00000094020c7220 */ /* 0x042fe20000410000 */
[C---:B------:R-:W-:Y:S01]  /*120d0*/  FMUL.FTZ R9, R2.reuse, R137 ;  /* 0x0000008902097220 */ /* 0x040fe20000410000 */
[C---:B------:R-:W-:Y:S01]  /*120e0*/  FMUL.FTZ R8, R2.reuse, R136 ;  /* 0x0000008802087220 */ /* 0x040fe20000410000 */
[----:B------:R-:W-:Y:S01]  /*120f0*/  FMUL.FTZ R13, R2, R149 ;  /* 0x00000095020d7220 */ /* 0x000fe20000410000 */
[----:B------:R-:W-:Y:S01]  /*12100*/  MOV R155, R61 ;  /* 0x0000003d009b7202 */ /* 0x000fe20000000f00 */
[----:B------:R-:W5:Y:S01]  /*12110*/  LDL.LU R149, [R1] ;  /* 0x0000000001957983 */ /* 0x000f620000300800 */
[----:B------:R-:W-:Y:S01]  /*12120*/  FMUL.FTZ R31, R0, R167 ;  /* 0x000000a7001f7220 */ /* 0x000fe20000410000 */
[----:B------:R-:W-:Y:S01]  /*12130*/  FMUL.FTZ R33, R37, R161 ;  /* 0x000000a125217220 */ /* 0x000fe20000410000 */
[----:B------:R-:W-:Y:S01]  /*12140*/  FMUL.FTZ R34, R36, R162 ;  /* 0x000000a224227220 */ /* 0x000fe20000410000 */
[C---:B------:R-:W-:Y:S01]  /*12150*/  HMMA.16816.F32.BF16 R8, R48.reuse, R24, R8 ;  /* 0x000000183008723c */ /* 0x040fe20000041808 */
[----:B------:R-:W4:Y:S03]  /*12160*/  LDL.LU R79, [R1+0x4] ;  /* 0x00000400014f7983 */ /* 0x000f260000300800 */
[--C-:B--2---:R-:W-:Y:S01]  /*12170*/  FFMA.FTZ R3, R98, UR4, -R64.reuse ;  /* 0x0000000462037c23 */ /* 0x104fe20008010840 */
[----:B------:R-:W2:Y:S01]  /*12180*/  LDL.LU R139, [R1+0xc] ;  /* 0x00000c00018b7983 */ /* 0x000ea20000300800 */
[-C--:B------:R-:W-:Y:S02]  /*12190*/  HMMA.16816.F32.BF16 R12, R48, R26.reuse, R12 ;  /* 0x0000001a300c723c */ /* 0x080fe4000004180c */
[----:B------:R1:W-:Y:S01]  /*121a0*/  MUFU.EX2 R148, R3 ;  /* 0x0000000300947308 */ /* 0x0003e20000000800 */
[----:B------:R-:W2:Y:S02]  /*121b0*/  LDL.LU R138, [R1+0x8] ;  /* 0x00000800018a7983 */ /* 0x000ea40000300800 */
[C---:B------:R-:W-:Y:S01]  /*121c0*/  FMUL.FTZ R24, R2.reuse, R156 ;  /* 0x0000009c02187220 */ /* 0x040fe20000410000 */
[C---:B------:R-:W-:Y:S05]  /*121d0*/  HMMA.16816.F32.BF16 R16, R44.reuse, R26, R16 ;  /* 0x0000001a2c10723c */ /* 0x040fea0000041810 */
[----:B------:R-:W-:Y:S01]  /*121e0*/  FMUL.FTZ R25, R2, R157 ;  /* 0x0000009d02197220 */ /* 0x000fe20000410000 */
[-C--:B------:R-:W-:Y:S05]  /*121f0*/  HMMA.16816.F32.BF16 R20, R44, R52.reuse, R20 ;  /* 0x000000342c14723c */ /* 0x080fea0000041814 */
[C---:B------:R-:W-:Y:S01]  /*12200*/  FMUL.FTZ R26, R0.reuse, R158 ;  /* 0x0000009e001a7220 */ /* 0x040fe20000410000 */
[----:B------:R-:W-:Y:S01]  /*12210*/  FMUL.FTZ R27, R0, R159 ;  /* 0x0000009f001b7220 */ /* 0x000fe20000410000 */
[----:B-1----:R-:W-:Y:S01]  /*12220*/  FFMA.FTZ R3, R99, UR4, -R64 ;  /* 0x0000000463037c23 */ /* 0x002fe20008010840 */
[----:B------:R-:W-:Y:S03]  /*12230*/  MOV R158, R28 ;  /* 0x0000001c009e7202 */ /* 0x000fe60000000f00 */
[----:B------:R1:W-:Y:S01]  /*12240*/  MUFU.EX2 R152, R3 ;  /* 0x0000000300987308 */ /* 0x0003e20000000800 */
[C---:B------:R-:W-:Y:S01]  /*12250*/  FMUL.FTZ R28, R2.reuse, R164 ;  /* 0x000000a4021c7220 */ /* 0x040fe20000410000 */
[C---:B------:R-:W-:Y:S04]  /*12260*/  HMMA.16816.F32.BF16 R24, R48.reuse, R52, R24 ;  /* 0x000000343018723c */ /* 0x040fe80000041818 */
[----:B------:R-:W-:Y:S01]  /*12270*/  MOV R159, R29 ;  /* 0x0000001d009f7202 */ /* 0x000fe20000000f00 */
[----:B------:R-:W-:Y:S01]  /*12280*/  FMUL.FTZ R29, R2, R165 ;  /* 0x000000a5021d7220 */ /* 0x000fe20000410000 */
[----:B------:R-:W-:Y:S01]  /*12290*/  MOV R164, R30 ;  /* 0x0000001e00a47202 */ /* 0x000fe20000000f00 */
[----:B------:R-:W-:Y:S01]  /*122a0*/  FMUL.FTZ R30, R0, R166 ;  /* 0x000000a6001e7220 */ /* 0x000fe20000410000 */
[----:B------:R-:W-:Y:S02]  /*122b0*/  MOV R156, R60 ;  /* 0x0000003c009c7202 */ /* 0x000fe40000000f00 */
[----:B------:R-:W3:Y:S01]  /*122c0*/  LDSM.16.MT88.4 R60, [R185+0x4400] ;  /* 0x00440000b93c783b */ /* 0x000ee20000004200 */
[----:B------:R-:W-:Y:S01]  /*122d0*/  MOV R140, R32 ;  /* 0x00000020008c7202 */ /* 0x000fe20000000f00 */
[----:B------:R-:W-:Y:S01]  /*122e0*/  FMUL.FTZ R32, R37, R160 ;  /* 0x000000a025207220 */ /* 0x000fe20000410000 */
[----:B------:R-:W-:Y:S01]  /*122f0*/  FMUL.FTZ R35, R36, R163 ;  /* 0x000000a324237220 */ /* 0x000fe20000410000 */
[-C--:B------:R-:W-:Y:S03]  /*12300*/  HMMA.16816.F32.BF16 R28, R48, R54.reuse, R28 ;  /* 0x00000036301c723c */ /* 0x080fe6000004181c */
[--C-:B-1----:R-:W-:Y:S01]  /*12310*/  FFMA.FTZ R3, R88, UR4, -R65.reuse ;  /* 0x0000000458037c23 */ /* 0x102fe20008010841 */
[----:B------:R-:W-:Y:S01]  /*12320*/  MOV R157, R67 ;  /* 0x00000043009d7202 */ /* 0x000fe20000000f00 */
[--C-:B------:R-:W-:Y:S01]  /*12330*/  FFMA.FTZ R67, R110, UR4, -R66.reuse ;  /* 0x000000046e437c23 */ /* 0x100fe20008010842 */
[----:B------:R-:W-:Y:S01]  /*12340*/  HMMA.16816.F32.BF16 R32, R44, R54, R32 ;  /* 0x000000362c20723c */ /* 0x000fe20000041820 */
[----:B------:R1:W-:Y:S01]  /*12350*/  MUFU.EX2 R137, R3 ;  /* 0x0000000300897308 */ /* 0x0003e20000000800 */
[----:B------:R-:W3:Y:S03]  /*12360*/  LDSM.16.MT88.4 R52, [R184+0x4800] ;  /* 0x00480000b834783b */ /* 0x000ee60000004200 */
[----:B------:R-:W-:Y:S02]  /*12370*/  F2FP.BF16.F32.PACK_AB R48, R212, R207 ;  /* 0x000000cfd430723e */ /* 0x000fe400000010ff */
[----:B------:R-:W-:Y:S04]  /*12380*/  F2FP.BF16.F32.PACK_AB R49, R209, R183 ;  /* 0x000000b7d131723e */ /* 0x000fe800000010ff */
[----:B------:R-:W-:Y:S02]  /*12390*/  F2FP.BF16.F32.PACK_AB R50, R217, R213 ;  /* 0x000000d5d932723e */ /* 0x000fe400000010ff */
[----:B------:R-:W-:Y:S02]  /*123a0*/  F2FP.BF16.F32.PACK_AB R51, R220, R210 ;  /* 0x000000d2dc33723e */ /* 0x000fe400000010ff */
[----:B------:R-:W-:Y:S02]  /*123b0*/  F2FP.BF16.F32.PACK_AB R44, R178, R177 ;  /* 0x000000b1b22c723e */ /* 0x000fe400000010ff */
[----:B------:R-:W-:Y:S01]  /*123c0*/  F2FP.BF16.F32.PACK_AB R46, R215, R179 ;  /* 0x000000b3d72e723e */ /* 0x000fe200000010ff */
[--C-:B-1----:R-:W-:Y:S01]  /*123d0*/  FFMA.FTZ R3, R89, UR4, -R65.reuse ;  /* 0x0000000459037c23 */ /* 0x102fe20008010841 */
[----:B------:R-:W-:Y:S01]  /*123e0*/  F2FP.BF16.F32.PACK_AB R45, R171, R170 ;  /* 0x000000aaab2d723e */ /* 0x000fe200000010ff */
[-C--:B---3--:R-:W-:Y:S02]  /*123f0*/  HMMA.16816.F32.BF16 R4, R48, R56.reuse, R4 ;  /* 0x000000383004723c */ /* 0x088fe40000041804 */
[----:B------:R1:W-:Y:S03]  /*12400*/  MUFU.EX2 R136, R3 ;  /* 0x0000000300887308 */ /* 0x0003e60000000800 */
[----:B------:R-:W-:Y:S02]  /*12410*/  F2FP.BF16.F32.PACK_AB R47, R206, R169 ;  /* 0x000000a9ce2f723e */ /* 0x000fe400000010ff */
[----:B------:R-:W-:Y:S04]  /*12420*/  MOV R150, R140 ;  /* 0x0000008c00967202 */ /* 0x000fe80000000f00 */
[----:B------:R-:W-:Y:S01]  /*12430*/  MOV R140, R76 ;  /* 0x0000004c008c7202 */ /* 0x000fe20000000f00 */
[C---:B------:R-:W-:Y:S01]  /*12440*/  HMMA.16816.F32.BF16 R8, R44.reuse, R56, R8 ;  /* 0x000000382c08723c */ /* 0x040fe20000041808 */
[----:B------:R-:W-:Y:S03]  /*12450*/  MUFU.EX2 R76, R68 ;  /* 0x00000044004c7308 */ /* 0x000fe60000000800 */
[----:B------:R-:W-:Y:S02]  /*12460*/  F2FP.BF16.F32.PACK_AB R161, R72, R71 ;  /* 0x0000004748a1723e */ /* 0x000fe400000010ff */
[-C--:B------:R-:W-:Y:S05]  /*12470*/  HMMA.16816.F32.BF16 R12, R44, R58.reuse, R12 ;  /* 0x0000003a2c0c723c */ /* 0x080fea000004180c */
[----:B------:R-:W-:Y:S01]  /*12480*/  MUFU.EX2 R68, R75 ;  /* 0x0000004b00447308 */ /* 0x000fe20000000800 */
[--C-:B-1----:R-:W-:Y:S01]  /*12490*/  FFMA.FTZ R3, R92, UR4, -R65.reuse ;  /* 0x000000045c037c23 */ /* 0x102fe20008010841 */
[C---:B------:R-:W-:Y:S01]  /*124a0*/  HMMA.16816.F32.BF16 R16, R48.reuse, R58, R16 ;  /* 0x0000003a3010723c */ /* 0x040fe20000041810 */
[----:B------:R-:W1:Y:S07]  /*124b0*/  LDSM.16.MT88.4 R56, [R185+0x4800] ;  /* 0x00480000b938783b */ /* 0x000e6e0000004200 */
[----:B------:R3:W-:Y:S01]  /*124c0*/  MUFU.EX2 R133, R3 ;  /* 0x0000000300857308 */ /* 0x0007e20000000800 */
[-C--:B------:R-:W-:Y:S06]  /*124d0*/  HMMA.16816.F32.BF16 R20, R48, R60.reuse, R20 ;  /* 0x0000003c3014723c */ /* 0x080fec0000041814 */
[C---:B------:R-:W-:Y:S06]  /*124e0*/  HMMA.16816.F32.BF16 R24, R44.reuse, R60, R24 ;  /* 0x0000003c2c18723c */ /* 0x040fec0000041818 */
[-C--:B------:R-:W-:Y:S05]  /*124f0*/  HMMA.16816.F32.BF16 R28, R44, R62.reuse, R28 ;  /* 0x0000003e2c1c723c */ /* 0x080fea000004181c */
[----:B---3--:R-:W-:Y:S01]  /*12500*/  FFMA.FTZ R3, R93, UR4, -R65 ;  /* 0x000000045d037c23 */ /* 0x008fe20008010841 */
[----:B------:R-:W-:Y:S01]  /*12510*/  HMMA.16816.F32.BF16 R32, R48, R62, R32 ;  /* 0x0000003e3020723c */ /* 0x000fe20000041820 */
[----:B------:R-:W3:Y:S02]  /*12520*/  LDSM.16.MT88.4 R60, [R184+0x4c00] ;  /* 0x004c0000b83c783b */ /* 0x000ee40000004200 */
[----:B------:R1:W-:Y:S02]  /*12530*/  MUFU.EX2 R134, R3 ;  /* 0x0000000300867308 */ /* 0x0003e40000000800 */
[----:B------:R-:W-:Y:S02]  /*12540*/  F2FP.BF16.F32.PACK_AB R44, R235, R228 ;  /* 0x000000e4eb2c723e */ /* 0x000fe400000010ff */
[----:B------:R-:W-:Y:S04]  /*12550*/  F2FP.BF16.F32.PACK_AB R45, R236, R227 ;  /* 0x000000e3ec2d723e */ /* 0x000fe800000010ff */
[----:B------:R-:W-:Y:S02]  /*12560*/  F2FP.BF16.F32.PACK_AB R46, R246, R240 ;  /* 0x000000f0f62e723e */ /* 0x000fe400000010ff */
[----:B------:R-:W-:Y:S02]  /*12570*/  F2FP.BF16.F32.PACK_AB R47, R243, R238 ;  /* 0x000000eef32f723e */ /* 0x000fe400000010ff */
[----:B------:R-:W-:Y:S02]  /*12580*/  F2FP.BF16.F32.PACK_AB R48, R226, R216 ;  /* 0x000000d8e230723e */ /* 0x000fe400000010ff */
[----:B------:R-:W-:Y:S02]  /*12590*/  F2FP.BF16.F32.PACK_AB R50, R237, R232 ;  /* 0x000000e8ed32723e */ /* 0x000fe400000010ff */
[----:B------:R-:W-:Y:S01]  /*125a0*/  F2FP.BF16.F32.PACK_AB R49, R222, R205 ;  /* 0x000000cdde31723e */ /* 0x000fe200000010ff */
[-C--:B------:R-:W-:Y:S05]  /*125b0*/  HMMA.16816.F32.BF16 R4, R44, R52.reuse, R4 ;  /* 0x000000342c04723c */ /* 0x080fea0000041804 */
[--C-:B-1----:R-:W-:Y:S01]  /*125c0*/  FFMA.FTZ R3, R90, UR4, -R66.reuse ;  /* 0x000000045a037c23 */ /* 0x102fe20008010842 */
[----:B------:R-:W-:Y:S03]  /*125d0*/  F2FP.BF16.F32.PACK_AB R51, R230, R223 ;  /* 0x000000dfe633723e */ /* 0x000fe600000010ff */
[----:B------:R1:W-:Y:S04]  /*125e0*/  MUFU.EX2 R132, R3 ;  /* 0x0000000300847308 */ /* 0x0003e80000000800 */
[C---:B------:R-:W-:Y:S06]  /*125f0*/  HMMA.16816.F32.BF16 R8, R48.reuse, R52, R8 ;  /* 0x000000343008723c */ /* 0x040fec0000041808 */
[-C--:B------:R-:W-:Y:S06]  /*12600*/  HMMA.16816.F32.BF16 R12, R48, R54.reuse, R12 ;  /* 0x00000036300c723c */ /* 0x080fec000004180c */
[C---:B------:R-:W-:Y:S01]  /*12610*/  HMMA.16816.F32.BF16 R16, R44.reuse, R54, R16 ;  /* 0x000000362c10723c */ /* 0x040fe20000041810 */
[----:B------:R-:W3:Y:S04]  /*12620*/  LDSM.16.MT88.4 R52, [R185+0x4c00] ;  /* 0x004c0000b934783b */ /* 0x000ee80000004200 */
[--C-:B-1----:R-:W-:Y:S01]  /*12630*/  FFMA.FTZ R3, R91, UR4, -R66.reuse ;  /* 0x000000045b037c23 */ /* 0x102fe20008010842 */
[-C--:B------:R-:W-:Y:S03]  /*12640*/  HMMA.16816.F32.BF16 R20, R44, R56.reuse, R20 ;  /* 0x000000382c14723c */ /* 0x080fe60000041814 */
[----:B------:R1:W-:Y:S03]  /*12650*/  MUFU.EX2 R98, R3 ;  /* 0x0000000300627308 */ /* 0x0003e60000000800 */
[C---:B------:R-:W-:Y:S06]  /*12660*/  HMMA.16816.F32.BF16 R24, R48.reuse, R56, R24 ;  /* 0x000000383018723c */ /* 0x040fec0000041818 */
[-C--:B------:R-:W-:Y:S06]  /*12670*/  HMMA.16816.F32.BF16 R28, R48, R58.reuse, R28 ;  /* 0x0000003a301c723c */ /* 0x080fec000004181c */
[----:B------:R-:W-:Y:S01]  /*12680*/  HMMA.16816.F32.BF16 R32, R44, R58, R32 ;  /* 0x0000003a2c20723c */ /* 0x000fe20000041820 */
[----:B------:R-:W5:Y:S04]  /*12690*/  LDSM.16.MT88.4 R56, [R184+0x5000] ;  /* 0x00500000b838783b */ /* 0x000f680000004200 */
[--C-:B-1----:R-:W-:Y:S01]  /*126a0*/  FFMA.FTZ R3, R94, UR4, -R66.reuse ;  /* 0x000000045e037c23 */ /* 0x102fe20008010842 */
[----:B------:R-:W-:Y:S02]  /*126b0*/  F2FP.BF16.F32.PACK_AB R48, R231, R221 ;  /* 0x000000dde730723e */ /* 0x000fe400000010ff */
[----:B------:R-:W-:Y:S01]  /*126c0*/  F2FP.BF16.F32.PACK_AB R46, R145, R147 ;  /* 0x00000093912e723e */ /* 0x000fe200000010ff */
[----:B------:R1:W-:Y:S02]  /*126d0*/  MUFU.EX2 R97, R3 ;  /* 0x0000000300617308 */ /* 0x0003e40000000800 */
        /* <DEDUP_REMOVED lines=13> */
[-C--:B------:R-:W-:Y:S05]  /*127b0*/  HMMA.16816.F32.BF16 R20, R44, R52.reuse, R20 ;  /* 0x000000342c14723c */ /* 0x080fea0000041814 */
[--C-:B-1----:R-:W-:Y:S01]  /*127c0*/  FFMA.FTZ R3, R100, UR4, -R43.reuse ;  /* 0x0000000464037c23 */ /* 0x102fe2000801082b */
[C---:B------:R-:W-:Y:S03]  /*127d0*/  HMMA.16816.F32.BF16 R24, R48.reuse, R52, R24 ;  /* 0x000000343018723c */ /* 0x040fe60000041818 */
[----:B------:R1:W-:Y:S03]  /*127e0*/  MUFU.EX2 R96, R3 ;  /* 0x0000000300607308 */ /* 0x0003e60000000800 */
        /* <DEDUP_REMOVED lines=8> */
[----:B------:R-:W-:Y:S02]  /*12870*/  F2FP.BF16.F32.PACK_AB R51, R151, R155 ;  /* 0x0000009b9733723e */ /* 0x000fe400000010ff */
[----:B------:R-:W-:Y:S02]  /*12880*/  F2FP.BF16.F32.PACK_AB R44, R249, R247 ;  /* 0x000000f7f92c723e */ /* 0x000fe400000010ff */
[----:B------:R-:W-:Y:S02]  /*12890*/  F2FP.BF16.F32.PACK_AB R46, R143, R154 ;  /* 0x0000009a8f2e723e */ /* 0x000fe400000010ff */
[----:B------:R-:W-:Y:S01]  /*128a0*/  F2FP.BF16.F32.PACK_AB R45, R244, R241 ;  /* 0x000000f1f42d723e */ /* 0x000fe200000010ff */
[-C--:B-----5:R-:W-:Y:S05]  /*128b0*/  HMMA.16816.F32.BF16 R4, R48, R56.reuse, R4 ;  /* 0x000000383004723c */ /* 0x0a0fea0000041804 */
[----:B------:R-:W-:Y:S01]  /*128c0*/  F2FP.BF16.F32.PACK_AB R47, R142, R248 ;  /* 0x000000f88e2f723e */ /* 0x000fe200000010ff */
[----:B-1----:R-:W-:Y:S06]  /*128d0*/  FFMA.FTZ R3, R102, UR4, -R64 ;  /* 0x0000000466037c23 */ /* 0x002fec0008010840 */
[C---:B------:R-:W-:Y:S01]  /*128e0*/  HMMA.16816.F32.BF16 R8, R44.reuse, R56, R8 ;  /* 0x000000382c08723c */ /* 0x040fe20000041808 */
[----:B------:R1:W-:Y:S05]  /*128f0*/  MUFU.EX2 R92, R3 ;  /* 0x00000003005c7308 */ /* 0x0003ea0000000800 */
[-C--:B------:R-:W-:Y:S06]  /*12900*/  HMMA.16816.F32.BF16 R12, R44, R58.reuse, R12 ;  /* 0x0000003a2c0c723c */ /* 0x080fec000004180c */
[C---:B------:R-:W-:Y:S01]  /*12910*/  HMMA.16816.F32.BF16 R16, R48.reuse, R58, R16 ;  /* 0x0000003a3010723c */ /* 0x040fe20000041810 */
[----:B------:R-:W-:Y:S04]  /*12920*/  LDSM.16.MT88.4 R56, [R185+0x5400] ;  /* 0x00540000b938783b */ /* 0x000fe80000004200 */
[----:B----4-:R-:W-:Y:S01]  /*12930*/  FFMA.FTZ R36, R36, R79, R174 ;  /* 0x0000004f24247223 */ /* 0x010fe200000100ae */
[----:B------:R-:W-:Y:S01]  /*12940*/  FFMA.FTZ R37, R37, R149, R175 ;  /* 0x0000009525257223 */ /* 0x000fe200000100af */
[----:B------:R3:W-:Y:S01]  /*12950*/  MUFU.EX2 R79, R60 ;  /* 0x0000003c004f7308 */ /* 0x0007e20000000800 */
[----:B-1----:R-:W-:Y:S03]  /*12960*/  FFMA.FTZ R3, R103, UR4, -R64 ;  /* 0x0000000467037c23 */ /* 0x002fe60008010840 */
[----:B------:R-:W-:Y:S01]  /*12970*/  MOV R149, R141 ;  /* 0x0000008d00957202 */ /* 0x000fe20000000f00 */
[----:B--2---:R-:W-:Y:S01]  /*12980*/  FFMA.FTZ R2, R2, R139, R168 ;  /* 0x0000008b02027223 */ /* 0x004fe200000100a8 */
[----:B------:R-:W-:Y:S01]  /*12990*/  MOV R139, R77 ;  /* 0x0000004d008b7202 */ /* 0x000fe20000000f00 */
[----:B------:R-:W-:Y:S03]  /*129a0*/  FFMA.FTZ R0, R0, R138, R127 ;  /* 0x0000008a00007223 */ /* 0x000fe6000001007f */
[----:B------:R1:W-:Y:S01]  /*129b0*/  MUFU.EX2 R91, R3 ;  /* 0x00000003005b7308 */ /* 0x0003e20000000800 */
[----:B------:R-:W-:Y:S01]  /*129c0*/  MOV R138, R84 ;  /* 0x00000054008a7202 */ /* 0x000fe20000000f00 */
[----:B------:R-:W-:Y:S01]  /*129d0*/  FADD.FTZ R37, R180, R37 ;  /* 0x00000025b4257221 */ /* 0x000fe20000010000 */
[----:B------:R-:W-:Y:S01]  /*129e0*/  MOV R141, R83 ;  /* 0x00000053008d7202 */ /* 0x000fe20000000f00 */
[----:B------:R-:W-:Y:S06]  /*129f0*/  FADD.FTZ R2, R173, R2 ;  /* 0x00000002ad027221 */ /* 0x000fec0000010000 */
[----:B------:R-:W-:Y:S01]  /*12a00*/  MUFU.EX2 R77, R67 ;  /* 0x00000043004d7308 */ /* 0x000fe20000000800 */
[----:B---3--:R-:W2:Y:S01]  /*12a10*/  LDSM.16.MT88.4 R60, [R185+0x5000] ;  /* 0x00500000b93c783b */ /* 0x008ea20000004200 */
[----:B------:R-:W-:Y:S04]  /*12a20*/  FADD.FTZ R2, R182, R2 ;  /* 0x00000002b6027221 */ /* 0x000fe80000010000 */
[----:B------:R-:W-:Y:S04]  /*12a30*/  FADD.FTZ R2, R214, R2 ;  /* 0x00000002d6027221 */ /* 0x000fe80000010000 */
[----:B------:R-:W-:Y:S01]  /*12a40*/  MUFU.EX2 R84, R69 ;  /* 0x0000004500547308 */ /* 0x000fe20000000800 */
[--C-:B-1----:R-:W-:Y:S09]  /*12a50*/  FFMA.FTZ R3, R112, UR4, -R43.reuse ;  /* 0x0000000470037c23 */ /* 0x102ff2000801082b */
[----:B------:R1:W-:Y:S10]  /*12a60*/  MUFU.EX2 R94, R3 ;  /* 0x00000003005e7308 */ /* 0x0003f40000000800 */
[----:B------:R-:W3:Y:S10]  /*12a70*/  MUFU.EX2 R83, R70 ;  /* 0x0000004600537308 */ /* 0x000ef40000000800 */
[----:B------:R-:W-:Y:S01]  /*12a80*/  MUFU.EX2 R67, R78 ;  /* 0x0000004e00437308 */ /* 0x000fe20000000800 */
[--C-:B-1----:R-:W-:Y:S01]  /*12a90*/  FFMA.FTZ R3, R113, UR4, -R43.reuse ;  /* 0x0000000471037c23 */ /* 0x102fe2000801082b */
[----:B------:R-:W-:Y:S08]  /*12aa0*/  FFMA.FTZ R43, R129, UR4, -R43 ;  /* 0x00000004812b7c23 */ /* 0x000ff0000801082b */
[----:B------:R1:W-:Y:S01]  /*12ab0*/  MUFU.EX2 R93, R3 ;  /* 0x00000003005d7308 */ /* 0x0003e20000000800 */
[-C--:B--2---:R-:W-:Y:S03]  /*12ac0*/  HMMA.16816.F32.BF16 R20, R48, R60.reuse, R20 ;  /* 0x0000003c3014723c */ /* 0x084fe60000041814 */
[----:B---3--:R-:W-:Y:S03]  /*12ad0*/  F2FP.BF16.F32.PACK_AB R160, R83, R84 ;  /* 0x0000005453a0723e */ /* 0x008fe600000010ff */
[C---:B------:R-:W-:Y:S03]  /*12ae0*/  HMMA.16816.F32.BF16 R24, R44.reuse, R60, R24 ;  /* 0x0000003c2c18723c */ /* 0x040fe60000041818 */
[----:B------:R-:W2:Y:S03]  /*12af0*/  MUFU.EX2 R70, R43 ;  /* 0x0000002b00467308 */ /* 0x000ea60000000800 */
[-C--:B------:R-:W-:Y:S07]  /*12b00*/  HMMA.16816.F32.BF16 R28, R44, R62.reuse, R28 ;  /* 0x0000003e2c1c723c */ /* 0x080fee000004181c */
[----:B------:R-:W-:Y:S01]  /*12b10*/  MUFU.EX2 R43, R126 ;  /* 0x0000007e002b7308 */ /* 0x000fe20000000800 */
[--C-:B-1----:R-:W-:Y:S01]  /*12b20*/  FFMA.FTZ R3, R114, UR4, -R64.reuse ;  /* 0x0000000472037c23 */ /* 0x102fe20008010840 */
[----:B------:R-:W-:Y:S01]  /*12b30*/  HMMA.16816.F32.BF16 R32, R48, R62, R32 ;  /* 0x0000003e3020723c */ /* 0x000fe20000041820 */
[----:B------:R-:W1:Y:S07]  /*12b40*/  LDSM.16.MT88.4 R60, [R184+0x5800] ;  /* 0x00580000b83c783b */ /* 0x000e6e0000004200 */
[----:B------:R3:W-:Y:S03]  /*12b50*/  MUFU.EX2 R90, R3 ;  /* 0x00000003005a7308 */ /* 0x0007e60000000800 */
[----:B------:R-:W-:Y:S02]  /*12b60*/  F2FP.BF16.F32.PACK_AB R44, R139, R141 ;  /* 0x0000008d8b2c723e */ /* 0x000fe400000010ff */
[----:B------:R-:W-:Y:S02]  /*12b70*/  F2FP.BF16.F32.PACK_AB R45, R138, R140 ;  /* 0x0000008c8a2d723e */ /* 0x000fe400000010ff */
[----:B------:R-:W-:Y:S02]  /*12b80*/  F2FP.BF16.F32.PACK_AB R46, R149, R150 ;  /* 0x00000096952e723e */ /* 0x000fe400000010ff */
[----:B------:R-:W-:Y:S02]  /*12b90*/  F2FP.BF16.F32.PACK_AB R47, R152, R148 ;  /* 0x00000094982f723e */ /* 0x000fe400000010ff */
[----:B------:R-:W-:Y:S02]  /*12ba0*/  F2FP.BF16.F32.PACK_AB R48, R136, R137 ;  /* 0x000000898830723e */ /* 0x000fe400000010ff */
[----:B------:R-:W-:Y:S02]  /*12bb0*/  F2FP.BF16.F32.PACK_AB R50, R134, R133 ;  /* 0x000000858632723e */ /* 0x000fe400000010ff */
[----:B------:R-:W-:Y:S01]  /*12bc0*/  F2FP.BF16.F32.PACK_AB R49, R98, R132 ;  /* 0x000000846231723e */ /* 0x000fe200000010ff */
[-C--:B------:R-:W-:Y:S05]  /*12bd0*/  HMMA.16816.F32.BF16 R4, R44, R52.reuse, R4 ;  /* 0x000000342c04723c */ /* 0x080fea0000041804 */
[--C-:B---3--:R-:W-:Y:S01]  /*12be0*/  FFMA.FTZ R3, R115, UR4, -R64.reuse ;  /* 0x0000000473037c23 */ /* 0x108fe20008010840 */
[----:B------:R-:W-:Y:S01]  /*12bf0*/  F2FP.BF16.F32.PACK_AB R51, R99, R97 ;  /* 0x000000616333723e */ /* 0x000fe200000010ff */
[----:B------:R-:W-:Y:S01]  /*12c00*/  FFMA.FTZ R64, R131, UR4, -R64 ;  /* 0x0000000483407c23 */ /* 0x000fe20008010840 */
[----:B--2---:R-:W-:Y:S01]  /*12c10*/  F2FP.BF16.F32.PACK_AB R162, R70, R73 ;  /* 0x0000004946a2723e */ /* 0x004fe200000010ff */
[----:B------:R2:W-:Y:S04]  /*12c20*/  MUFU.EX2 R89, R3 ;  /* 0x0000000300597308 */ /* 0x0005e80000000800 */
[C---:B------:R-:W-:Y:S06]  /*12c30*/  HMMA.16816.F32.BF16 R8, R48.reuse, R52, R8 ;  /* 0x000000343008723c */ /* 0x040fec0000041808 */
[----:B------:R-:W3:Y:S01]  /*12c40*/  MUFU.EX2 R69, R64 ;  /* 0x0000004000457308 */ /* 0x000ee20000000800 */
[-C--:B------:R-:W-:Y:S06]  /*12c50*/  HMMA.16816.F32.BF16 R12, R48, R54.reuse, R12 ;  /* 0x00000036300c723c */ /* 0x080fec000004180c */
[C---:B------:R-:W-:Y:S01]  /*12c60*/  HMMA.16816.F32.BF16 R16, R44.reuse, R54, R16 ;  /* 0x000000362c10723c */ /* 0x040fe20000041810 */
[----:B------:R-:W4:Y:S02]  /*12c70*/  LDSM.16.MT88.4 R52, [R185+0x5800] ;  /* 0x00580000b934783b */ /* 0x000f240000004200 */
[----:B------:R-:W-:Y:S02]  /*12c80*/  MUFU.EX2 R64, R80 ;  /* 0x0000005000407308 */ /* 0x000fe40000000800 */
[--C-:B--2---:R-:W-:Y:S01]  /*12c90*/  FFMA.FTZ R3, R104, UR4, -R65.reuse ;  /* 0x0000000468037c23 */ /* 0x104fe20008010841 */
[-C--:B------:R-:W-:Y:S07]  /*12ca0*/  HMMA.16816.F32.BF16 R20, R44, R56.reuse, R20 ;  /* 0x000000382c14723c */ /* 0x080fee0000041814 */
[----:B------:R2:W-:Y:S01]  /*12cb0*/  MUFU.EX2 R88, R3 ;  /* 0x0000000300587308 */ /* 0x0005e20000000800 */
[----:B---3--:R-:W-:Y:S01]  /*12cc0*/  F2FP.BF16.F32.PACK_AB R163, R69, R74 ;  /* 0x0000004a45a3723e */ /* 0x008fe200000010ff */
[C---:B------:R-:W-:Y:S06]  /*12cd0*/  HMMA.16816.F32.BF16 R24, R48.reuse, R56, R24 ;  /* 0x000000383018723c */ /* 0x040fec0000041818 */
[-C--:B------:R-:W-:Y:S06]  /*12ce0*/  HMMA.16816.F32.BF16 R28, R48, R58.reuse, R28 ;  /* 0x0000003a301c723c */ /* 0x080fec000004181c */
[----:B------:R-:W-:Y:S01]  /*12cf0*/  HMMA.16816.F32.BF16 R32, R44, R58, R32 ;  /* 0x0000003a2c20723c */ /* 0x000fe20000041820 */
[----:B------:R-:W-:Y:S04]  /*12d00*/  LDSM.16.MT88.4 R56, [R185+0x5c00] ;  /* 0x005c0000b938783b */ /* 0x000fe80000004200 */
[--C-:B--2---:R-:W-:Y:S01]  /*12d10*/  FFMA.FTZ R3, R105, UR4, -R65.reuse ;  /* 0x0000000469037c23 */ /* 0x104fe20008010841 */
[----:B------:R-:W-:Y:S02]  /*12d20*/  F2FP.BF16.F32.PACK_AB R48, R95, R96 ;  /* 0x000000605f30723e */ /* 0x000fe400000010ff */
[----:B------:R-:W-:Y:S01]  /*12d30*/  F2FP.BF16.F32.PACK_AB R49, R91, R92 ;  /* 0x0000005c5b31723e */ /* 0x000fe200000010ff */
[----:B------:R2:W3:Y:S02]  /*12d40*/  MUFU.EX2 R87, R3 ;  /* 0x0000000300577308 */ /* 0x0004e40000000800 */
[----:B------:R-:W-:Y:S02]  /*12d50*/  F2FP.BF16.F32.PACK_AB R50, R93, R94 ;  /* 0x0000005e5d32723e */ /* 0x000fe400000010ff */
[----:B------:R-:W-:Y:S02]  /*12d60*/  F2FP.BF16.F32.PACK_AB R51, R89, R90 ;  /* 0x0000005a5933723e */ /* 0x000fe400000010ff */
[----:B------:R-:W-:Y:S05]  /*12d70*/  F2FP.BF16.F32.PACK_AB R47, R76, R77 ;  /* 0x0000004d4c2f723e */ /* 0x000fea00000010ff */
[-C--:B-1----:R-:W-:Y:S05]  /*12d80*/  HMMA.16816.F32.BF16 R4, R48, R60.reuse, R4 ;  /* 0x0000003c3004723c */ /* 0x082fea0000041804 */
[--C-:B--2---:R-:W-:Y:S01]  /*12d90*/  FFMA.FTZ R3, R108, UR4, -R65.reuse ;  /* 0x000000046c037c23 */ /* 0x104fe20008010841 */
[----:B---3--:R-:W-:Y:S03]  /*12da0*/  F2FP.BF16.F32.PACK_AB R44, R87, R88 ;  /* 0x00000058572c723e */ /* 0x008fe600000010ff */
[----:B------:R1:W-:Y:S02]  /*12db0*/  MUFU.EX2 R86, R3 ;  /* 0x0000000300567308 */ /* 0x0003e40000000800 */
[--C-:B-1----:R-:W-:Y:S01]  /*12dc0*/  FFMA.FTZ R3, R109, UR4, -R65.reuse ;  /* 0x000000046d037c23 */ /* 0x102fe20008010841 */
[----:B------:R-:W-:Y:S07]  /*12dd0*/  FFMA.FTZ R65, R125, UR4, -R65 ;  /* 0x000000047d417c23 */ /* 0x000fee0008010841 */
[----:B------:R1:W2:Y:S10]  /*12de0*/  MUFU.EX2 R81, R3 ;  /* 0x0000000300517308 */ /* 0x0002b40000000800 */
[----:B------:R-:W3:Y:S01]  /*12df0*/  MUFU.EX2 R65, R65 ;  /* 0x0000004100417308 */ /* 0x000ee20000000800 */
[--C-:B-1----:R-:W-:Y:S01]  /*12e00*/  FFMA.FTZ R3, R106, UR4, -R66.reuse ;  /* 0x000000046a037c23 */ /* 0x102fe20008010842 */
[----:B------:R-:W-:Y:S01]  /*12e10*/  FFMA.FTZ R66, R42, UR4, -R66 ;  /* 0x000000042a427c23 */ /* 0x000fe20008010842 */
[----:B--2---:R-:W-:Y:S07]  /*12e20*/  F2FP.BF16.F32.PACK_AB R46, R81, R86 ;  /* 0x00000056512e723e */ /* 0x004fee00000010ff */
[----:B------:R-:W1:Y:S01]  /*12e30*/  MUFU.EX2 R85, R3 ;  /* 0x0000000300557308 */ /* 0x000e620000000800 */
[----:B---3--:R-:W-:Y:S09]  /*12e40*/  F2FP.BF16.F32.PACK_AB R166, R65, R64 ;  /* 0x0000004041a6723e */ /* 0x008ff200000010ff */
        /* <DEDUP_REMOVED lines=26> */
[-C--:B----4-:R-:W-:Y:S03]  /*12ff0*/  HMMA.16816.F32.BF16 R20, R48, R52.reuse, R20 ;  /* 0x000000343014723c */ /* 0x090fe60000041814 */
        /* <DEDUP_REMOVED lines=41> */
[----:B------:R-:W1:Y:S01]  /*13290*/  LDSM.16.MT88.4 R144, [R184+0x5c00] ;  /* 0x005c0000b890783b */ /* 0x000e620000004200 */
        /* <DEDUP_REMOVED lines=21> */
[----:B------:R-:W-:Y:S02]  /*133f0*/  F2FP.BF16.F32.PACK_AB R164, R67, R68 ;  /* 0x0000004443a4723e */ /* 0x000fe400000010ff */
[----:B------:R-:W-:Y:S02]  /*13400*/  F2FP.BF16.F32.PACK_AB R167, R66, R43 ;  /* 0x0000002b42a7723e */ /* 0x000fe400000010ff */
[----:B------:R-:W-:Y:S01]  /*13410*/  MOV R132, R40 ;  /* 0x0000002800847202 */ /* 0x000fe20000000f00 */
[-C--:B-1----:R-:W-:Y:S07]  /*13420*/  HMMA.16816.F32.BF16 R140, R160, R144.reuse, R4 ;  /* 0x00000090a08c723c */ /* 0x082fee0000041804 */
        /* <DEDUP_REMOVED lines=49> */
[----:B------:R-:W-:Y:S01]  /*13740*/  STL [R1], R4 ;  /* 0x0000000401007387 */ /* 0x000fe20000100800 */
        /* <DEDUP_REMOVED lines=8> */
.L_x_252:
[----:B------:R-:W2:Y:S04]  /*137d0*/  LDL.LU R5, [R1] ;  /* 0x0000000001057983 */ /* 0x000ea80000300800 */
[----:B---3--:R-:W3:Y:S04]  /*137e0*/  LDL.LU R2, [R1+0x4] ;  /* 0x0000040001027983 */ /* 0x008ee80000300800 */
[----:B------:R-:W4:Y:S04]  /*137f0*/  LDL.LU R10, [R1+0xc] ;  /* 0x00000c00010a7983 */ /* 0x000f280000300800 */
[----:B------:R-:W5:Y:S01]  /*13800*/  LDL.LU R9, [R1+0x8] ;  /* 0x0000080001097983 */ /* 0x000f620000300800 */
[----:B------:R-:W1:Y:S01]  /*13810*/  S2UR UR4, SR_CgaCtaId ;  /* 0x00000000000479c3 */ /* 0x000e620000008800 */
[----:B------:R-:W-:Y:S01]  /*13820*/  UISETP.NE.AND UP0, UPT, UR13, -0x1, UPT ;  /* 0xffffffff0d00788c */ /* 0x000fe2000bf05270 */
[----:B------:R-:W1:Y:S01]  /*13830*/  S2R R36, SR_TID.X ;  /* 0x0000000000247919 */ /* 0x000e620000002100 */
[----:B------:R-:W-:-:S04]  /*13840*/  UMOV UR8, 0x400 ;  /* 0x0000040000087882 */ /* 0x000fc80000000000 */
[----:B------:R-:W-:-:S05]  /*13850*/  PLOP3.LUT P0, PT, PT, PT, UP0, 0x80, 0x0 ;  /* 0x000000000000781c */ /* 0x000fca0003f0f008 */
[----:B------:R-:W-:Y:S02]  /*13860*/  @UP0 ULDC.64 UR6, c[0x0][0x298] ;  /* 0x0000a60000060ab9 */ /* 0x000fe40000000a00 */
[----:B------:R-:W-:Y:S02]  /*13870*/  @UP0 UIMAD.WIDE.U32 UR10, UR13, UR6, URZ ;  /* 0x000000060d0a02a5 */ /* 0x000fe4000f8e003f */
[----:B-1----:R-:W-:Y:S02]  /*13880*/  ULEA UR6, UR4, UR8, 0x18 ;  /* 0x0000000804067291 */ /* 0x002fe4000f8ec03f */
[----:B------:R-:W-:Y:S01]  /*13890*/  @UP0 UIMAD UR4, UR13, UR7, UR11 ;  /* 0x000000070d0402a4 */ /* 0x000fe2000f8e020b */
[----:B------:R-:W-:-:S04]  /*138a0*/  SHF.R.S32.HI R32, RZ, 0x1f, R36 ;  /* 0x0000001fff207819 */ /* 0x000fc80000011424 */
[CC--:B------:R-:W-:Y:S02]  /*138b0*/  LEA.HI R8, R32.reuse, R36.reuse, RZ, 0x2 ;  /* 0x0000002420087211 */ /* 0x0c0fe400078f10ff */
[----:B------:R-:W-:Y:S02]  /*138c0*/  LEA.HI R32, R32, R36, RZ, 0x5 ;  /* 0x0000002420207211 */ /* 0x000fe400078f28ff */
[----:B------:R-:W-:Y:S02]  /*138d0*/  SHF.R.S32.HI R31, RZ, 0x2, R8 ;  /* 0x00000002ff1f7819 */ /* 0x000fe40000011408 */
[----:B------:R-:W-:Y:S01]  /*138e0*/  SHF.R.S32.HI R28, RZ, 0x5, R32 ;  /* 0x00000005ff1c7819 */ /* 0x000fe20000011420 */
[----:B--2---:R-:W1:Y:S04]  /*138f0*/  SHFL.BFLY PT, R0, R5, 0x2, 0x1f ;  /* 0x0c401f0005007f89 */ /* 0x004e6800000e0000 */
[----:B---3--:R-:W2:Y:S04]  /*13900*/  SHFL.BFLY PT, R4, R2, 0x2, 0x1f ;  /* 0x0c401f0002047f89 */ /* 0x008ea800000e0000 */
[----:B-----5:R-:W3:Y:S01]  /*13910*/  SHFL.BFLY PT, R6, R9, 0x2, 0x1f ;  /* 0x0c401f0009067f89 */ /* 0x020ee200000e0000 */
[----:B-1----:R-:W-:-:S03]  /*13920*/  FADD.FTZ R0, R0, R5 ;  /* 0x0000000500007221 */ /* 0x002fc60000010000 */
[----:B----4-:R-:W1:Y:S01]  /*13930*/  SHFL.BFLY PT, R5, R10, 0x2, 0x1f ;  /* 0x0c401f000a057f89 */ /* 0x010e6200000e0000 */
[----:B--2---:R-:W-:Y:S01]  /*13940*/  FADD.FTZ R4, R4, R2 ;  /* 0x0000000204047221 */ /* 0x004fe20000010000 */
[----:B------:R-:W-:Y:S02]  /*13950*/  SHF.R.S32.HI R2, RZ, 0x1f, R31 ;  /* 0x0000001fff027819 */ /* 0x000fe4000001141f */
[----:B------:R-:W2:Y:S02]  /*13960*/  SHFL.BFLY PT, R7, R0, 0x1, 0x1f ;  /* 0x0c201f0000077f89 */ /* 0x000ea400000e0000 */
[----:B------:R-:W-:Y:S02]  /*13970*/  LEA.HI R2, R2, R31, RZ, 0x3 ;  /* 0x0000001f02027211 */ /* 0x000fe400078f18ff */
[----:B------:R-:W4:Y:S01]  /*13980*/  SHFL.BFLY PT, R26, R4, 0x1, 0x1f ;  /* 0x0c201f00041a7f89 */ /* 0x000f2200000e0000 */
[----:B---3--:R-:W-:Y:S01]  /*13990*/  FADD.FTZ R6, R6, R9 ;  /* 0x0000000906067221 */ /* 0x008fe20000010000 */
[----:B------:R-:W-:-:S04]  /*139a0*/  LOP3.LUT R2, R2, 0xfffffff8, RZ, 0xc0, !PT ;  /* 0xfffffff802027812 */ /* 0x000fc800078ec0ff */
[----:B------:R3:W3:Y:S01]  /*139b0*/  SHFL.BFLY PT, R25, R6, 0x1, 0x1f ;  /* 0x0c201f0006197f89 */ /* 0x0006e200000e0000 */
[----:B------:R-:W-:-:S05]  /*139c0*/  IMAD.IADD R3, R31, 0x1, -R2 ;  /* 0x000000011f037824 */ /* 0x000fca00078e0a02 */
[----:B------:R-:W-:Y:S01]  /*139d0*/  LEA.HI R2, R3, R3, RZ, 0x1 ;  /* 0x0000000303027211 */ /* 0x000fe200078f08ff */
[----:B-1----:R-:W-:Y:S01]  /*139e0*/  FADD.FTZ R5, R5, R10 ;  /* 0x0000000a05057221 */ /* 0x002fe20000010000 */
[----:B--2---:R-:W-:Y:S01]  /*139f0*/  FADD.FTZ R27, R0, R7 ;  /* 0x00000007001b7221 */ /* 0x004fe20000010000 */
[----:B------:R-:W-:-:S03]  /*13a00*/  LOP3.LUT R7, R8, 0xfffffffc, RZ, 0xc0, !PT ;  /* 0xfffffffc08077812 */ /* 0x000fc600078ec0ff */
[----:B------:R1:W2:Y:S01]  /*13a10*/  SHFL.BFLY PT, R24, R5, 0x1, 0x1f ;  /* 0x0c201f0005187f89 */ /* 0x0002a200000e0000 */
[----:B------:R-:W-:Y:S01]  /*13a20*/  SHF.R.S32.HI R0, RZ, 0x1, R2 ;  /* 0x00000001ff007819 */ /* 0x000fe20000011402 */
[----:B----4-:R-:W-:Y:S01]  /*13a30*/  FADD.FTZ R26, R4, R26 ;  /* 0x0000001a041a7221 */ /* 0x010fe20000010000 */
[----:B------:R-:W-:Y:S01]  /*13a40*/  LOP3.LUT R8, R2, 0x3fffffe, RZ, 0xc0, !PT ;  /* 0x03fffffe02087812 */ /* 0x000fe200078ec0ff */
[----:B------:R-:W-:Y:S02]  /*13a50*/  IMAD.IADD R2, R36, 0x1, -R7 ;  /* 0x0000000124027824 */ /* 0x000fe400078e0a07 */
[----:B------:R-:W-:Y:S02]  /*13a60*/  IMAD.SHL.U32 R4, R0, 0x40, RZ ;  /* 0x0000004000047824 */ /* 0x000fe400078e00ff */
[----:B------:R-:W-:Y:S02]  /*13a70*/  IMAD.IADD R3, R3, 0x1, -R8 ;  /* 0x0000000103037824 */ /* 0x000fe400078e0a08 */
[----:B------:R-:W-:Y:S01]  /*13a80*/  IMAD R2, R28, 0x100, R2 ;  /* 0x000001001c027824 */ /* 0x000fe200078e0202 */
[----:B------:R-:W-:-:S03]  /*13a90*/  LOP3.LUT R4, R4, 0xc0, RZ, 0xc0, !PT ;  /* 0x000000c004047812 */ /* 0x000fc600078ec0ff */
[----:B------:R-:W-:Y:S01]  /*13aa0*/  IMAD R2, R3, 0x10, R2 ;  /* 0x0000001003027824 */ /* 0x000fe200078e0202 */
[----:B------:R-:W-:-:S05]  /*13ab0*/  LEA.HI R3, R4, R4, RZ, 0x1d ;  /* 0x0000000404037211 */ /* 0x000fca00078fe8ff */
[----:B------:R-:W-:Y:S01]  /*13ac0*/  IMAD.U32 R2, R2, 0x2, R3 ;  /* 0x0000000202027824 */ /* 0x000fe200078e0003 */
[----:B------:R-:W-:-:S04]  /*13ad0*/  LOP3.LUT R3, R0, 0x1, RZ, 0xc0, !PT ;  /* 0x0000000100037812 */ /* 0x000fc800078ec0ff */
[----:B------:R-:W-:Y:S01]  /*13ae0*/  LEA R14, R2, UR6, 0x1 ;  /* 0x00000006020e7c11 */ /* 0x000fe2000f8e08ff */
[----:B-123--:R-:W-:Y:S06]  /*13af0*/  @P0 BRA `(.L_x_256) ;  /* 0x00000000001c0947 */ /* 0x00efec0003800000 */
[----:B------:R-:W1:Y:S01]  /*13b00*/  S2UR UR8, SR_CTAID.Y ;  /* 0x00000000000879c3 */ /* 0x000e620000002600 */
[----:B------:R-:W-:Y:S01]  /*13b10*/  ULDC.64 UR6, c[0x0][0x290] ;  /* 0x0000a40000067ab9 */ /* 0x000fe20000000a00 */
[----:B-1----:R-:W-:Y:S02]  /*13b20*/  USHF.R.S32.HI UR4, URZ, 0x1f, UR8 ;  /* 0x0000001f3f047899 */ /* 0x002fe40008011408 */
[----:B------:R-:W-:Y:S02]  /*13b30*/  UIMAD.WIDE.U32 UR10, UR8, UR6, URZ ;  /* 0x00000006080a72a5 */ /* 0x000fe4000f8e003f */
[----:B------:R-:W-:-:S04]  /*13b40*/  UIMAD UR4, UR4, UR6, URZ ;  /* 0x00000006040472a4 */ /* 0x000fc8000f8e023f */
[----:B------:R-:W-:-:S04]  /*13b50*/  UIMAD UR4, UR8, UR7, UR4 ;  /* 0x00000007080472a4 */ /* 0x000fc8000f8e0204 */
[----:B------:R-:W-:-:S12]  /*13b60*/  UIADD3 UR4, UR11, UR4, URZ ;  /* 0x000000040b047290 */ /* 0x000fd8000fffe03f */
.L_x_256:
[----:B------:R-:W-:Y:S01]  /*13b70*/  ULDC.U8 UR6, c[0x0][0x3d8] ;  /* 0x0000f60000067ab9 */ /* 0x000fe20000000000 */
[----:B------:R-:W-:Y:S01]  /*13b80*/  ULDC.U8 UR8, c[0x0][0x3d9] ;  /* 0x0000f64000087ab9 */ /* 0x000fe20000000000 */
[----:B------:R-:W-:Y:S01]  /*13b90*/  ISETP.NE.AND P2, PT, RZ, UR6, PT ;  /* 0x00000006ff007c0c */ /* 0x000fe2000bf45270 */
[----:B------:R-:W-:Y:S01]  /*13ba0*/  FADD.FTZ R24, R5, R24 ;  /* 0x0000001805187221 */ /* 0x000fe20000010000 */
[----:B------:R-:W-:Y:S01]  /*13bb0*/  ISETP.NE.U32.AND P3, PT, R3, 0x1, PT ;  /* 0x000000010300780c */ /* 0x000fe20003f65070 */
[----:B------:R-:W-:Y:S01]  /*13bc0*/  IMAD.MOV.U32 R3, RZ, RZ, 0x3f800000 ;  /* 0x3f800000ff037424 */ /* 0x000fe200078e00ff */
[----:B------:R-:W-:Y:S01]  /*13bd0*/  ISETP.NE.OR P1, PT, RZ, UR8, !P2 ;  /* 0x00000008ff007c0c */ /* 0x000fe2000d725670 */
[----:B------:R-:W-:Y:S01]  /*13be0*/  IMAD.MOV.U32 R29, RZ, RZ, 0x10 ;  /* 0x00000010ff1d7424 */ /* 0x000fe200078e00ff */
[----:B------:R-:W-:Y:S02]  /*13bf0*/  LOP3.LUT P0, RZ, R0, 0x2, RZ, 0xc0, !PT ;  /* 0x0000000200ff7812 */ /* 0x000fe4000780c0ff */
[----:B------:R-:W-:-:S02]  /*13c00*/  CS2R R22, SRZ ;  /* 0x0000000000167805 */ /* 0x000fc4000001ff00 */
[----:B------:R-:W-:Y:S02]  /*13c10*/  FSETP.NE.FTZ.AND P5, PT, R27, RZ, PT ;  /* 0x000000ff1b00720b */ /* 0x000fe40003fb5000 */
[----:B------:R-:W-:Y:S02]  /*13c20*/  FSETP.NE.FTZ.AND P4, PT, R26, RZ, PT ;  /* 0x000000ff1a00720b */ /* 0x000fe40003f95000 */
[----:B------:R-:W-:-:S03]  /*13c30*/  PLOP3.LUT P6, PT, PT, PT, PT, 0x8, 0x0 ;  /* 0x000000000000781c */ /* 0x000fc60003fce170 */
[----:B------:R-:W-:Y:S10]  /*13c40*/  @P1 BRA `(.L_x_257) ;  /* 0x00000000001c1947 */ /* 0x000ff40003800000 */
[----:B------:R-:W1:Y:S01]  /*13c50*/  S2UR UR7, SR_CTAID.Y ;  /* 0x00000000000779c3 */ /* 0x000e620000002600 */
[----:B------:R-:W-:Y:S01]  /*13c60*/  ULDC UR6, c[0x0][0x2c4] ;  /* 0x0000b10000067ab9 */ /* 0x000fe20000000800 */
[----:B------:R-:W-:Y:S01]  /*13c70*/  PLOP3.LUT P6, PT, PT, PT, PT, 0x80, 0x0 ;  /* 0x000000000000781c */ /* 0x000fe20003fcf070 */
[----:B-1----:R-:W-:-:S04]  /*13c80*/  @!UP0 UIMAD UR13, UR7, UR6, URZ ;  /* 0x00000006070d82a4 */ /* 0x002fc8000f8e023f */
[----:B------:R-:W-:Y:S02]  /*13c90*/  USHF.R.S32.HI UR6, URZ, 0x1f, UR13 ;  /* 0x0000001f3f067899 */ /* 0x000fe4000801140d */
[----:B------:R-:W-:-:S04]  /*13ca0*/  IMAD.U32 R22, RZ, RZ, UR13 ;  /* 0x0000000dff167e24 */ /* 0x000fc8000f8e00ff */
[----:B------:R-:W-:-:S07]  /*13cb0*/  MOV R23, UR6 ;  /* 0x0000000600177c02 */ /* 0x000fce0008000f00 */
.L_x_257:
[----:B------:R-:W-:Y:S01]  /*13cc0*/  ISETP.NE.AND P1, PT, RZ, UR8, PT ;  /* 0x00000008ff007c0c */ /* 0x000fe2000bf25270 */
[----:B------:R-:W-:Y:S01]  /*13cd0*/  FADD.FTZ R25, R6, R25 ;  /* 0x0000001906197221 */ /* 0x000fe20000010000 */
[C---:B------:R-:W-:Y:S01]  /*13ce0*/  IADD3 R18, R14.reuse, 0x20, RZ ;  /* 0x000000200e127810 */ /* 0x040fe20007ffe0ff */
[----:B------:R-:W1:Y:S01]  /*13cf0*/  @P5 MUFU.RCP R3, R27 ;  /* 0x0000001b00035308 */ /* 0x000e620000001000 */
[----:B------:R-:W-:Y:S01]  /*13d00*/  @P0 IADD3 R18, R14, -0x20, RZ ;  /* 0xffffffe00e120810 */ /* 0x000fe20007ffe0ff */
[----:B------:R-:W2:Y:S01]  /*13d10*/  S2R R37, SR_TID.X ;  /* 0x0000000000257919 */ /* 0x000ea20000002100 */
[----:B------:R-:W-:Y:S01]  /*13d20*/  PLOP3.LUT P0, PT, PT, PT, PT, 0x8, 0x0 ;  /* 0x000000000000781c */ /* 0x000fe20003f0e170 */
[----:B------:R-:W3:Y:S01]  /*13d30*/  S2UR UR6, SR_CTAID.X ;  /* 0x00000000000679c3 */ /* 0x000ee20000002500 */
[----:B------:R-:W-:Y:S01]  /*13d40*/  SEL R29, R29, 0xfffffff0, P3 ;  /* 0xfffffff01d1d7807 */ /* 0x000fe20001800000 */
[----:B------:R-:W4:Y:S01]  /*13d50*/  S2R R42, SR_CTAID.Y ;  /* 0x00000000002a7919 */ /* 0x000f220000002600 */
[----:B------:R-:W-:Y:S01]  /*13d60*/  FSETP.NE.FTZ.AND P3, PT, R24, RZ, PT ;  /* 0x000000ff1800720b */ /* 0x000fe20003f75000 */
[----:B------:R-:W-:Y:S01]  /*13d70*/  BSSY B0, `(.L_x_258) ;  /* 0x00000ad000007945 */ /* 0x000fe20003800000 */
[----:B------:R-:W-:-:S02]  /*13d80*/  MOV R4, 0x3f800000 ;  /* 0x3f80000000047802 */ /* 0x000fc40000000f00 */
[----:B------:R-:W-:Y:S01]  /*13d90*/  @!P1 PLOP3.LUT P0, PT, P2, PT, PT, 0x80, 0x0 ;  /* 0x000000000000981c */ /* 0x000fe2000170f070 */
[----:B------:R-:W5:Y:S01]  /*13da0*/  @!P1 LDC R17, c[0x0][0x2c4] ;  /* 0x0000b100ff119b82 */ /* 0x000f620000000800 */
[----:B------:R-:W-:Y:S02]  /*13db0*/  FSETP.NE.FTZ.AND P2, PT, R25, RZ, PT ;  /* 0x000000ff1900720b */ /* 0x000fe40003f55000 */
[----:B------:R-:W-:Y:S01]  /*13dc0*/  MOV R2, 0x3f800000 ;  /* 0x3f80000000027802 */ /* 0x000fe20000000f00 */
[----:B------:R-:W3:Y:S01]  /*13dd0*/  @P4 MUFU.RCP R4, R26 ;  /* 0x0000001a00044308 */ /* 0x000ee20000001000 */
[----:B------:R-:W-:Y:S01]  /*13de0*/  MOV R0, 0x3f800000 ;  /* 0x3f80000000007802 */ /* 0x000fe20000000f00 */
[C---:B-1----:R-:W-:Y:S01]  /*13df0*/  FMUL.FTZ R140, R3.reuse, R140 ;  /* 0x0000008c038c7220 */ /* 0x042fe20000410000 */
[C---:B------:R-:W-:Y:S01]  /*13e00*/  FMUL.FTZ R141, R3.reuse, R141 ;  /* 0x0000008d038d7220 */ /* 0x040fe20000410000 */
[C---:B------:R-:W-:Y:S01]  /*13e10*/  FMUL.FTZ R144, R3.reuse, R144 ;  /* 0x0000009003907220 */ /* 0x040fe20000410000 */
[C---:B------:R-:W-:Y:S01]  /*13e20*/  FMUL.FTZ R145, R3.reuse, R145 ;  /* 0x0000009103917220 */ /* 0x040fe20000410000 */
[C---:B------:R-:W-:Y:S01]  /*13e30*/  FMUL.FTZ R152, R3.reuse, R152 ;  /* 0x0000009803987220 */ /* 0x040fe20000410000 */
[C---:B------:R-:W-:Y:S01]  /*13e40*/  FMUL.FTZ R13, R3.reuse, R153 ;  /* 0x00000099030d7220 */ /* 0x040fe20000410000 */
[----:B------:R-:W1:Y:S01]  /*13e50*/  @P3 MUFU.RCP R0, R24 ;  /* 0x0000001800003308 */ /* 0x000e620000001000 */
[C---:B------:R-:W-:Y:S01]  /*13e60*/  FMUL.FTZ R160, R3.reuse, R160 ;  /* 0x000000a003a07220 */ /* 0x040fe20000410000 */
[----:B------:R-:W-:Y:S01]  /*13e70*/  FMUL.FTZ R9, R3, R161 ;  /* 0x000000a103097220 */ /* 0x000fe20000410000 */
[----:B------:R-:W2:Y:S01]  /*13e80*/  @!P1 LDC R30, c[0x0][0x270] ;  /* 0x00009c00ff1e9b82 */ /* 0x000ea20000000800 */
[----:B------:R-:W-:-:S03]  /*13e90*/  F2FP.BF16.F32.PACK_AB R13, R13, R152 ;  /* 0x000000980d0d723e */ /* 0x000fc600000010ff */
[----:B------:R-:W-:Y:S01]  /*13ea0*/  F2FP.BF16.F32.PACK_AB R9, R9, R160 ;  /* 0x000000a00909723e */ /* 0x000fe200000010ff */
[----:B------:R-:W4:Y:S01]  /*13eb0*/  @P2 MUFU.RCP R2, R25 ;  /* 0x0000001900022308 */ /* 0x000f220000001000 */
        /* <DEDUP_REMOVED lines=25> */
[----:B-----5:R-:W2:Y:S01]  /*14050*/  @P0 LDC R17, c[0x0][0x2e4] ;  /* 0x0000b900ff110b82 */ /* 0x020ea20000000800 */
[----:B------:R-:W-:-:S02]  /*14060*/  F2FP.BF16.F32.PACK_AB R0, R143, R142 ;  /* 0x0000008e8f00723e */ /* 0x000fc400000010ff */
[----:B------:R-:W-:Y:S01]  /*14070*/  F2FP.BF16.F32.PACK_AB R4, R145, R144 ;  /* 0x000000909104723e */ /* 0x000fe200000010ff */
[----:B------:R1:W-:Y:S01]  /*14080*/  STS [R14], R2 ;  /* 0x000000020e007388 */ /* 0x0003e20000000800 */
[----:B------:R-:W-:Y:S02]  /*14090*/  F2FP.BF16.F32.PACK_AB R3, R3, R146 ;  /* 0x000000920303723e */ /* 0x000fe400000010ff */
[----:B------:R-:W-:Y:S01]  /*140a0*/  F2FP.BF16.F32.PACK_AB R6, R6, R136 ;  /* 0x000000880606723e */ /* 0x000fe200000010ff */
[----:B------:R3:W-:Y:S01]  /*140b0*/  STS [R14+0x200], R0 ;  /* 0x000200000e007388 */ /* 0x0007e20000000800 */
[----:B------:R-:W-:Y:S01]  /*140c0*/  F2FP.BF16.F32.PACK_AB R5, R139, R5 ;  /* 0x000000058b05723e */ /* 0x000fe200000010ff */
[----:B------:R-:W4:Y:S01]  /*140d0*/  @P1 LDC.64 R20, c[0x0][0x2c0] ;  /* 0x0000b000ff141b82 */ /* 0x000f220000000a00 */
[----:B------:R-:W-:Y:S02]  /*140e0*/  F2FP.BF16.F32.PACK_AB R16, R16, R148 ;  /* 0x000000941010723e */ /* 0x000fe400000010ff */
[----:B------:R-:W-:-:S02]  /*140f0*/  F2FP.BF16.F32.PACK_AB R15, R151, R15 ;  /* 0x0000000f970f723e */ /* 0x000fc400000010ff */
[----:B------:R-:W-:Y:S02]  /*14100*/  F2FP.BF16.F32.PACK_AB R12, R12, R154 ;  /* 0x0000009a0c0c723e */ /* 0x000fe400000010ff */
[----:B------:R-:W-:Y:S02]  /*14110*/  F2FP.BF16.F32.PACK_AB R8, R8, R162 ;  /* 0x000000a20808723e */ /* 0x000fe400000010ff */
[----:B------:R-:W-:Y:S02]  /*14120*/  F2FP.BF16.F32.PACK_AB R11, R11, R156 ;  /* 0x0000009c0b0b723e */ /* 0x000fe400000010ff */
[----:B------:R-:W-:Y:S02]  /*14130*/  F2FP.BF16.F32.PACK_AB R10, R159, R10 ;  /* 0x0000000a9f0a723e */ /* 0x000fe400000010ff */
[----:B------:R-:W-:Y:S02]  /*14140*/  F2FP.BF16.F32.PACK_AB R7, R7, R164 ;  /* 0x000000a40707723e */ /* 0x000fe400000010ff */
[----:B------:R-:W-:-:S02]  /*14150*/  F2FP.BF16.F32.PACK_AB R19, R167, R19 ;  /* 0x00000013a713723e */ /* 0x000fc400000010ff */
[----:B-1----:R-:W-:Y:S02]  /*14160*/  IADD3 R2, R14, R29, RZ ;  /* 0x0000001d0e027210 */ /* 0x002fe40007ffe0ff */
[----:B---3--:R-:W-:-:S03]  /*14170*/  IADD3 R0, R29, R18, RZ ;  /* 0x000000121d007210 */ /* 0x008fc60007ffe0ff */
[----:B------:R1:W-:Y:S04]  /*14180*/  STS [R2], R4 ;  /* 0x0000000402007388 */ /* 0x0003e80000000800 */
[----:B------:R3:W-:Y:S04]  /*14190*/  STS [R2+0x200], R3 ;  /* 0x0002000302007388 */ /* 0x0007e80000000800 */
[----:B------:R5:W-:Y:S04]  /*141a0*/  STS [R14+0x1000], R6 ;  /* 0x001000060e007388 */ /* 0x000be80000000800 */
[----:B------:R-:W-:Y:S04]  /*141b0*/  STS [R14+0x1200], R5 ;  /* 0x001200050e007388 */ /* 0x000fe80000000800 */
[----:B------:R-:W-:Y:S04]  /*141c0*/  STS [R2+0x1000], R16 ;  /* 0x0010001002007388 */ /* 0x000fe80000000800 */
[----:B------:R4:W-:Y:S04]  /*141d0*/  STS [R2+0x1200], R15 ;  /* 0x0012000f02007388 */ /* 0x0009e80000000800 */
[----:B------:R4:W-:Y:S01]  /*141e0*/  STS [R18], R13 ;  /* 0x0000000d12007388 */ /* 0x0009e20000000800 */
[----:B-1----:R1:W1:Y:S03]  /*141f0*/  @P5 MUFU.LG2 R4, R27 ;  /* 0x0000001b00045308 */ /* 0x0022660000000c00 */
[----:B------:R4:W-:Y:S01]  /*14200*/  STS [R18+0x200], R12 ;  /* 0x0002000c12007388 */ /* 0x0009e20000000800 */
[----:B---3--:R-:W-:Y:S01]  /*14210*/  @P1 MOV R3, 0x1 ;  /* 0x0000000100031802 */ /* 0x008fe20000000f00 */
[----:B--2---:R-:W-:-:S02]  /*14220*/  @!P1 IMAD R3, R17, R30, RZ ;  /* 0x0000001e11039224 */ /* 0x004fc400078e02ff */
[----:B------:R2:W-:Y:S01]  /*14230*/  STS [R0], R9 ;  /* 0x0000000900007388 */ /* 0x0005e20000000800 */
[----:B-----5:R-:W3:Y:S01]  /*14240*/  @P1 LDC R6, c[0x0][0x2c0] ;  /* 0x0000b000ff061b82 */ /* 0x020ee20000000800 */
[----:B------:R-:W-:Y:S02]  /*14250*/  IMAD R3, R42, R3, RZ ;  /* 0x000000032a037224 */ /* 0x000fe400078e02ff */
[----:B------:R-:W-:Y:S03]  /*14260*/  STS [R0+0x200], R8 ;  /* 0x0002000800007388 */ /* 0x000fe60000000800 */
[----:B------:R-:W-:Y:S01]  /*14270*/  SEL R3, R3, RZ, !P6 ;  /* 0x000000ff03037207 */ /* 0x000fe20007000000 */
[----:B------:R5:W-:Y:S01]  /*14280*/  STS [R18+0x1000], R11 ;  /* 0x0010000b12007388 */ /* 0x000be20000000800 */
[----:B-1----:R-:W-:Y:S01]  /*14290*/  SHF.R.S32.HI R27, RZ, 0x1f, R37 ;  /* 0x0000001fff1b7819 */ /* 0x002fe20000011425 */
[----:B------:R-:W-:-:S02]  /*142a0*/  @P5 FMUL.FTZ R4, R4, 0.69314718246459960938 ;  /* 0x3f31721804045820 */ /* 0x000fc40000410000 */
[----:B------:R-:W-:Y:S01]  /*142b0*/  STS [R18+0x1200], R10 ;  /* 0x0012000a12007388 */ /* 0x000fe20000000800 */
[----:B----4-:R-:W-:Y:S01]  /*142c0*/  @P1 IMAD R2, R21, R20, RZ ;  /* 0x0000001415021224 */ /* 0x010fe200078e02ff */
[----:B------:R-:W-:Y:S02]  /*142d0*/  LEA.HI R27, R27, R37, RZ, 0x2 ;  /* 0x000000251b1b7211 */ /* 0x000fe400078f10ff */
[----:B------:R1:W-:Y:S01]  /*142e0*/  STS [R0+0x1000], R7 ;  /* 0x0010000700007388 */ /* 0x0003e20000000800 */
[----:B------:R-:W4:Y:S01]  /*142f0*/  @P3 LDC R13, c[0x0][0x2e8] ;  /* 0x0000ba00ff0d3b82 */ /* 0x000f220000000800 */
[----:B------:R-:W-:Y:S02]  /*14300*/  @!P1 MOV R2, R17 ;  /* 0x0000001100029202 */ /* 0x000fe40000000f00 */
[----:B------:R1:W-:Y:S01]  /*14310*/  STS [R0+0x1200], R19 ;  /* 0x0012001300007388 */ /* 0x0003e20000000800 */
[----:B------:R-:W-:Y:S02]  /*14320*/  MOV R20, 0x7f800000 ;  /* 0x7f80000000147802 */ /* 0x000fe40000000f00 */
[----:B------:R-:W-:Y:S01]  /*14330*/  MOV R21, 0x7f800000 ;  /* 0x7f80000000157802 */ /* 0x000fe20000000f00 */
[----:B------:R-:W3:Y:S01]  /*14340*/  S2R R29, SR_CTAID.Z ;  /* 0x00000000001d7919 */ /* 0x000ee20000002700 */
[----:B------:R-:W4:Y:S01]  /*14350*/  @P2 LDC R12, c[0x0][0x2e8] ;  /* 0x0000ba00ff0c2b82 */ /* 0x000f220000000800 */
[----:B--2---:R-:W2:Y:S01]  /*14360*/  @P4 MUFU.LG2 R9, R26 ;  /* 0x0000001a00094308 */ /* 0x004ea20000000c00 */
[----:B------:R-:W-:-:S06]  /*14370*/  @!P1 MOV R6, 0x1 ;  /* 0x0000000100069802 */ /* 0x000fcc0000000f00 */
[----:B-----5:R-:W5:Y:S01]  /*14380*/  @P4 LDC R11, c[0x0][0x2e8] ;  /* 0x0000ba00ff0b4b82 */ /* 0x020f620000000800 */
[----:B------:R3:W-:Y:S07]  /*14390*/  @P2 MUFU.LG2 R8, R25 ;  /* 0x0000001900082308 */ /* 0x0007ee0000000c00 */
[----:B-1----:R-:W1:Y:S01]  /*143a0*/  @P5 LDC R7, c[0x0][0x2e8] ;  /* 0x0000ba00ff075b82 */ /* 0x002e620000000800 */
[----:B------:R4:W1:Y:S01]  /*143b0*/  @P3 MUFU.LG2 R10, R24 ;  /* 0x00000018000a3308 */ /* 0x0008620000000c00 */
[----:B------:R-:W-:-:S06]  /*143c0*/  LOP3.LUT R0, R32, 0xffffffe0, RZ, 0xc0, !PT ;  /* 0xffffffe020007812 */ /* 0x000fcc00078ec0ff */
[----:B------:R-:W-:Y:S01]  /*143d0*/  BAR.SYNC.DEFER_BLOCKING 0x0 ;  /* 0x0000000000007b1d */ /* 0x000fe20000010000 */
[----:B------:R-:W-:Y:S02]  /*143e0*/  IADD3 R5, -R0, R36, RZ ;  /* 0x0000002400057210 */ /* 0x000fe40007ffe1ff */
[----:B------:R-:W-:Y:S02]  /*143f0*/  LOP3.LUT R0, R27, 0xfffffffc, RZ, 0xc0, !PT ;  /* 0xfffffffc1b007812 */ /* 0x000fe400078ec0ff */
[----:B------:R-:W-:Y:S01]  /*14400*/  LOP3.LUT P0, RZ, R5, 0x3, RZ, 0xc0, !PT ;  /* 0x0000000305ff7812 */ /* 0x000fe2000780c0ff */
[----:B--2---:R-:W-:Y:S01]  /*14410*/  @P4 FMUL.FTZ R5, R9, 0.69314718246459960938 ;  /* 0x3f31721809054820 */ /* 0x004fe20000410000 */
[----:B------:R-:W-:Y:S01]  /*14420*/  IADD3 R26, -R0, R37, RZ ;  /* 0x00000025001a7210 */ /* 0x000fe20007ffe1ff */
[----:B---3--:R-:W-:Y:S01]  /*14430*/  IMAD R0, R6, UR6, RZ ;  /* 0x0000000606007c24 */ /* 0x008fe2000f8e02ff */
[----:B------:R-:W-:Y:S01]  /*14440*/  MOV R25, 0x7f800000 ;  /* 0x7f80000000197802 */ /* 0x000fe20000000f00 */
[----:B------:R-:W-:Y:S01]  /*14450*/  IMAD R2, R29, R2, R3 ;  /* 0x000000021d027224 */ /* 0x000fe200078e0203 */
[----:B----4-:R-:W-:Y:S01]  /*14460*/  MOV R24, 0x7f800000 ;  /* 0x7f80000000187802 */ /* 0x010fe20000000f00 */
[----:B-----5:R-:W-:Y:S01]  /*14470*/  @P4 FFMA.FTZ R24, R40, R11, R5 ;  /* 0x0000000b28184223 */ /* 0x020fe20000010005 */
[----:B------:R-:W-:Y:S01]  /*14480*/  SHF.L.U32 R0, R0, 0x7, RZ ;  /* 0x0000000700007819 */ /* 0x000fe200000006ff */
[----:B-1----:R-:W-:Y:S01]  /*14490*/  @P5 FFMA.FTZ R25, R41, R7, R4 ;  /* 0x0000000729195223 */ /* 0x002fe20000010004 */
[----:B------:R-:W-:-:S02]  /*144a0*/  @P3 FMUL.FTZ R7, R10, 0.69314718246459960938 ;  /* 0x3f3172180a073820 */ /* 0x000fc40000410000 */
[----:B------:R-:W-:Y:S01]  /*144b0*/  IADD3 R10, P5, P1, R0, R22, R2 ;  /* 0x00000016000a7210 */ /* 0x000fe200079be002 */
[----:B------:R-:W-:Y:S01]  /*144c0*/  @P2 FMUL.FTZ R4, R8, 0.69314718246459960938 ;  /* 0x3f31721808042820 */ /* 0x000fe20000410000 */
[----:B------:R-:W-:Y:S01]  /*144d0*/  SHF.R.S32.HI R3, RZ, 0x1f, R0 ;  /* 0x0000001fff037819 */ /* 0x000fe20000011400 */
[----:B------:R1:W2:Y:S01]  /*144e0*/  LDS.128 R32, [R204+0x1800] ;  /* 0x00180000cc207984 */ /* 0x0002a20000000c00 */
[----:B------:R-:W-:Y:S01]  /*144f0*/  SHF.R.S32.HI R2, RZ, 0x1f, R2 ;  /* 0x0000001fff027819 */ /* 0x000fe20000011402 */
[----:B------:R-:W-:Y:S01]  /*14500*/  @P3 FFMA.FTZ R20, R39, R13, R7 ;  /* 0x0000000d27143223 */ /* 0x000fe20000010007 */
[----:B------:R-:W-:Y:S02]  /*14510*/  @P2 FFMA.FTZ R21, R38, R12, R4 ;  /* 0x0000000c26152223 */ /* 0x000fe40000010004 */
[----:B------:R-:W-:Y:S01]  /*14520*/  IADD3.X R9, R3, R23, R2, P5, P1 ;  /* 0x0000001703097210 */ /* 0x000fe20002fe2402 */
[----:B------:R-:W-:Y:S06]  /*14530*/  @P0 BRA `(.L_x_259) ;  /* 0x0000000000c00947 */ /* 0x000fec0003800000 */
[----:B------:R-:W3:Y:S01]  /*14540*/  S2R R3, SR_TID.X ;  /* 0x0000000000037919 */ /* 0x000ee20000002100 */
[----:B------:R-:W-:-:S04]  /*14550*/  SHF.R.S32.HI R2, RZ, 0x1f, R28 ;  /* 0x0000001fff027819 */ /* 0x000fc8000001141c */
[----:B------:R-:W-:-:S04]  /*14560*/  LEA.HI R2, R2, R28, RZ, 0x2 ;  /* 0x0000001c02027211 */ /* 0x000fc800078f10ff */
[----:B------:R-:W-:-:S05]  /*14570*/  LOP3.LUT R2, R2, 0xffffffc, RZ, 0xc0, !PT ;  /* 0x0ffffffc02027812 */ /* 0x000fca00078ec0ff */
[----:B------:R-:W-:Y:S01]  /*14580*/  IMAD.IADD R2, R28, 0x1, -R2 ;  /* 0x000000011c027824 */ /* 0x000fe200078e0a02 */
[----:B---3--:R-:W-:-:S04]  /*14590*/  SHF.R.S32.HI R0, RZ, 0x1f, R3 ;  /* 0x0000001fff007819 */ /* 0x008fc80000011403 */
[----:B------:R-:W-:-:S04]  /*145a0*/  LEA.HI R0, R0, R3, RZ, 0x5 ;  /* 0x0000000300007211 */ /* 0x000fc800078f28ff */
[----:B------:R-:W-:-:S05]  /*145b0*/  LOP3.LUT R0, R0, 0xffffffe0, RZ, 0xc0, !PT ;  /* 0xffffffe000007812 */ /* 0x000fca00078ec0ff */
[----:B------:R-:W-:-:S05]  /*145c0*/  IMAD.IADD R0, R3, 0x1, -R0 ;  /* 0x0000000103007824 */ /* 0x000fca00078e0a00 */
[----:B------:R-:W-:-:S04]  /*145d0*/  SHF.R.S32.HI R3, RZ, 0x1f, R0 ;  /* 0x0000001fff037819 */ /* 0x000fc80000011400 */
[----:B------:R-:W-:-:S04]  /*145e0*/  LEA.HI R0, R3, R0, RZ, 0x2 ;  /* 0x0000000003007211 */ /* 0x000fc800078f10ff */
[----:B------:R-:W-:-:S05]  /*145f0*/  SHF.R.S32.HI R0, RZ, 0x2, R0 ;  /* 0x00000002ff007819 */ /* 0x000fca0000011400 */
[----:B------:R-:W-:-:S04]  /*14600*/  IMAD R0, R2, 0x10, R0 ;  /* 0x0000001002007824 */ /* 0x000fc800078e0200 */
[C---:B------:R-:W-:Y:S01]  /*14610*/  VIADD R2, R0.reuse, 0x8 ;  /* 0x0000000800027836 */ /* 0x040fe20000000000 */
[C---:B------:R-:W-:Y:S01]  /*14620*/  ISETP.GE.AND P6, PT, R0.reuse, UR5, PT ;  /* 0x0000000500007c0c */ /* 0x040fe2000bfc6270 */
[C---:B------:R-:W-:Y:S02]  /*14630*/  VIADD R3, R0.reuse, 0x40 ;  /* 0x0000004000037836 */ /* 0x040fe40000000000 */
[----:B------:R-:W-:Y:S01]  /*14640*/  VIADD R5, R0, 0x48 ;  /* 0x0000004800057836 */ /* 0x000fe20000000000 */
[----:B------:R-:W-:Y:S02]  /*14650*/  ISETP.GE.AND P5, PT, R2, UR5, PT ;  /* 0x0000000502007c0c */ /* 0x000fe4000bfa6270 */
[----:B------:R-:W-:Y:S02]  /*14660*/  ISETP.GE.AND P4, PT, R3, UR5, PT ;  /* 0x0000000503007c0c */ /* 0x000fe4000bf86270 */
[----:B------:R-:W-:-:S05]  /*14670*/  ISETP.GE.AND P3, PT, R5, UR5, PT ;  /* 0x0000000505007c0c */ /* 0x000fca000bf66270 */
[----:B------:R-:W3:Y:S01]  /*14680*/  @!P6 LDC.64 R12, c[0x0][0x2b0] ;  /* 0x0000ac00ff0ceb82 */ /* 0x000ee20000000a00 */
[----:B------:R-:W-:-:S03]  /*14690*/  @!P6 IMAD R4, R0, R6, RZ ;  /* 0x000000060004e224 */ /* 0x000fc600078e02ff */
[-C--:B------:R-:W-:Y:S02]  /*146a0*/  @!P5 IMAD R2, R2, R6.reuse, RZ ;  /* 0x000000060202d224 */ /* 0x080fe400078e02ff */
[----:B------:R-:W-:Y:S01]  /*146b0*/  @!P4 IMAD R0, R3, R6, RZ ;  /* 0x000000060300c224 */ /* 0x000fe200078e02ff */
[----:B------:R-:W-:Y:S01]  /*146c0*/  @!P6 IADD3 R7, P0, R4, R10, RZ ;  /* 0x0000000a0407e210 */ /* 0x000fe20007f1e0ff */
[----:B------:R-:W4:Y:S01]  /*146d0*/  @!P5 LDC.64 R14, c[0x0][0x2b0] ;  /* 0x0000ac00ff0edb82 */ /* 0x000f220000000a00 */
[----:B------:R-:W-:Y:S01]  /*146e0*/  @!P3 IMAD R5, R5, R6, RZ ;  /* 0x000000060505b224 */ /* 0x000fe200078e02ff */
[-C--:B------:R-:W-:Y:S02]  /*146f0*/  @!P5 IADD3 R3, P2, R2, R10.reuse, RZ ;  /* 0x0000000a0203d210 */ /* 0x080fe40007f5e0ff */
[----:B------:R-:W-:Y:S02]  /*14700*/  @!P4 IADD3 R11, P1, R0, R10, RZ ;  /* 0x0000000a000bc210 */ /* 0x000fe40007f3e0ff */
[----:B------:R-:W-:-:S02]  /*14710*/  @!P6 LEA.HI.X.SX32 R4, R4, R9, 0x1, P0 ;  /* 0x000000090404e211 */ /* 0x000fc400000f0eff */
[----:B------:R-:W5:Y:S01]  /*14720*/  @!P4 LDC.64 R16, c[0x0][0x2b0] ;  /* 0x0000ac00ff10cb82 */ /* 0x000f620000000a00 */
[----:B------:R-:W-:Y:S02]  /*14730*/  @!P5 LEA.HI.X.SX32 R2, R2, R9, 0x1, P2 ;  /* 0x000000090202d211 */ /* 0x000fe400010f0eff */
[----:B------:R-:W-:-:S05]  /*14740*/  @!P3 IADD3 R10, P0, R5, R10, RZ ;  /* 0x0000000a050ab210 */ /* 0x000fca0007f1e0ff */
[----:B------:R-:W1:Y:S01]  /*14750*/  @!P3 LDC.64 R18, c[0x0][0x2b0] ;  /* 0x0000ac00ff12bb82 */ /* 0x000e620000000a00 */
[----:B---3--:R-:W-:Y:S02]  /*14760*/  @!P6 LEA R8, P2, R7, R12, 0x2 ;  /* 0x0000000c0708e211 */ /* 0x008fe400078410ff */
[-C--:B------:R-:W-:Y:S02]  /*14770*/  @!P4 LEA.HI.X.SX32 R12, R0, R9.reuse, 0x1, P1 ;  /* 0x00000009000cc211 */ /* 0x080fe400008f0eff */
[----:B------:R-:W-:Y:S02]  /*14780*/  @!P3 LEA.HI.X.SX32 R0, R5, R9, 0x1, P0 ;  /* 0x000000090500b211 */ /* 0x000fe400000f0eff */
[----:B------:R-:W-:Y:S02]  /*14790*/  @!P6 LEA.HI.X R9, R7, R13, R4, 0x2, P2 ;  /* 0x0000000d0709e211 */ /* 0x000fe400010f1404 */
[----:B----4-:R-:W-:-:S03]  /*147a0*/  @!P5 LEA R6, P1, R3, R14, 0x2 ;  /* 0x0000000e0306d211 */ /* 0x010fc600078210ff */
[----:B------:R3:W-:Y:S01]  /*147b0*/  @!P6 STG.E desc[UR22][R8.64], R25 ;  /* 0x000000190800e986 */ /* 0x0007e2000c101916 */
[----:B------:R-:W-:Y:S02]  /*147c0*/  @!P5 LEA.HI.X R7, R3, R15, R2, 0x2, P1 ;  /* 0x0000000f0307d211 */ /* 0x000fe400008f1402 */
[----:B-----5:R-:W-:-:S03]  /*147d0*/  @!P4 LEA R4, P1, R11, R16, 0x2 ;  /* 0x000000100b04c211 */ /* 0x020fc600078210ff */
[----:B------:R3:W-:Y:S01]  /*147e0*/  @!P5 STG.E desc[UR22][R6.64], R24 ;  /* 0x000000180600d986 */ /* 0x0007e2000c101916 */
[----:B------:R-:W-:Y:S02]  /*147f0*/  @!P4 LEA.HI.X R5, R11, R17, R12, 0x2, P1 ;  /* 0x000000110b05c211 */ /* 0x000fe400008f140c */
[----:B-1----:R-:W-:-:S03]  /*14800*/  @!P3 LEA R2, P0, R10, R18, 0x2 ;  /* 0x000000120a02b211 */ /* 0x002fc600078010ff */
[----:B------:R3:W-:Y:S01]  /*14810*/  @!P4 STG.E desc[UR22][R4.64], R20 ;  /* 0x000000140400c986 */ /* 0x0007e2000c101916 */
[----:B------:R-:W-:-:S05]  /*14820*/  @!P3 LEA.HI.X R3, R10, R19, R0, 0x2, P0 ;  /* 0x000000130a03b211 */ /* 0x000fca00000f1400 */
[----:B------:R3:W-:Y:S04]  /*14830*/  @!P3 STG.E desc[UR22][R2.64], R21 ;  /* 0x000000150200b986 */ /* 0x0007e8000c101916 */
.L_x_259:
[----:B------:R-:W-:Y:S05]  /*14840*/  BSYNC B0 ;  /* 0x0000000000007941 */ /* 0x000fea0003800000 */
.L_x_258:
[----:B------:R4:W1:Y:S01]  /*14850*/  LDS.128 R12, [R204] ;  /* 0x00000000cc0c7984 */ /* 0x0008620000000c00 */
[----:B---3--:R-:W-:Y:S01]  /*14860*/  SHF.R.S32.HI R2, RZ, 0x2, R27 ;  /* 0x00000002ff027819 */ /* 0x008fe2000001141b */
[----:B------:R-:W-:Y:S01]  /*14870*/  IMAD.SHL.U32 R3, R26, 0x8, RZ ;  /* 0x000000081a037824 */ /* 0x000fe200078e00ff */
[----:B------:R-:W-:Y:S01]  /*14880*/  UIMAD UR15, UR6, -0x80, UR15 ;  /* 0xffffff80060f78a4 */ /* 0x000fe2000f8e020f */
[----:B------:R-:W-:Y:S01]  /*14890*/  SHF.R.S32.HI R7, RZ, 0x1f, R29 ;  /* 0x0000001fff077819 */ /* 0x000fe2000001141d */
[----:B------:R-:W-:Y:S01]  /*148a0*/  BSSY B0, `(.L_x_260) ;  /* 0x0000020000007945 */ /* 0x000fe20003800000 */
[----:B------:R-:W-:Y:S01]  /*148b0*/  ULDC UR6, c[0x0][0x2d0] ;  /* 0x0000b40000067ab9 */ /* 0x000fe20000000800 */
[C---:B------:R-:W-:Y:S01]  /*148c0*/  VIADD R0, R2.reuse, 0x20 ;  /* 0x0000002002007836 */ /* 0x040fe20000000000 */
[----:B------:R-:W-:Y:S01]  /*148d0*/  ISETP.GE.AND P0, PT, R3, UR6, PT ;  /* 0x0000000603007c0c */ /* 0x000fe2000bf06270 */
[----:B------:R-:W-:Y:S01]  /*148e0*/  VIADD R5, R2, 0x40 ;  /* 0x0000004002057836 */ /* 0x000fe20000000000 */
[----:B------:R-:W-:Y:S01]  /*148f0*/  SHF.R.S32.HI R6, RZ, 0x1f, R3 ;  /* 0x0000001fff067819 */ /* 0x000fe20000011403 */
[----:B------:R-:W-:Y:S01]  /*14900*/  ULDC.64 UR6, c[0x0][0x2a0] ;  /* 0x0000a80000067ab9 */ /* 0x000fe20000000a00 */
[----:B------:R-:W-:-:S02]  /*14910*/  ISETP.GE.OR P4, PT, R31, UR15, P0 ;  /* 0x0000000f1f007c0c */ /* 0x000fc40008786670 */
[----:B------:R-:W-:Y:S01]  /*14920*/  ISETP.GE.OR P3, PT, R0, UR5, P0 ;  /* 0x0000000500007c0c */ /* 0x000fe20008766670 */
[----:B------:R-:W-:Y:S01]  /*14930*/  VIADD R0, R2, 0x60 ;  /* 0x0000006002007836 */ /* 0x000fe20000000000 */
[----:B------:R-:W-:Y:S02]  /*14940*/  IADD3 R4, P1, R3, UR10, RZ ;  /* 0x0000000a03047c10 */ /* 0x000fe4000ff3e0ff */
[----:B------:R-:W-:Y:S02]  /*14950*/  ISETP.GE.OR P2, PT, R5, UR5, P0 ;  /* 0x0000000505007c0c */ /* 0x000fe40008746670 */
[----:B------:R-:W-:Y:S01]  /*14960*/  IADD3.X R5, R6, UR4, RZ, P1, !PT ;  /* 0x0000000406057c10 */ /* 0x000fe20008ffe4ff */
[----:B------:R-:W-:Y:S01]  /*14970*/  IMAD.U32 R6, RZ, RZ, UR14 ;  /* 0x0000000eff067e24 */ /* 0x000fe2000f8e00ff */
[----:B------:R-:W-:Y:S01]  /*14980*/  ISETP.GE.OR P0, PT, R0, UR5, P0 ;  /* 0x0000000500007c0c */ /* 0x000fe20008706670 */
[----:B------:R-:W-:Y:S01]  /*14990*/  IMAD R0, R7, UR6, RZ ;  /* 0x0000000607007c24 */ /* 0x000fe2000f8e02ff */
[----:B------:R-:W-:Y:S01]  /*149a0*/  SHF.R.S32.HI R3, RZ, 0x1f, R2 ;  /* 0x0000001fff037819 */ /* 0x000fe20000011402 */
[----:B------:R-:W-:-:S04]  /*149b0*/  IMAD.WIDE.U32 R8, R29, UR6, R4 ;  /* 0x000000061d087c25 */ /* 0x000fc8000f8e0004 */
[----:B------:R-:W-:Y:S02]  /*149c0*/  IMAD R0, R29, UR7, R0 ;  /* 0x000000071d007c24 */ /* 0x000fe4000f8e0200 */
[----:B------:R-:W-:-:S04]  /*149d0*/  IMAD.WIDE R2, R6, 0x80, R2 ;  /* 0x0000008006027825 */ /* 0x000fc800078e0202 */
[----:B------:R-:W-:Y:S01]  /*149e0*/  IMAD.IADD R5, R0, 0x1, R9 ;  /* 0x0000000100057824 */ /* 0x000fe200078e0209 */
[----:B----4-:R-:W-:Y:S06]  /*149f0*/  @P4 BRA `(.L_x_261) ;  /* 0x0000000000284947 */ /* 0x010fec0003800000 */
        /* <DEDUP_REMOVED lines=9> */
[----:B-1----:R3:W-:Y:S02]  /*14a90*/  STG.E.128 desc[UR22][R10.64], R12 ;  /* 0x0000000c0a007986 */ /* 0x0027e4000c101d16 */
.L_x_261:
[----:B------:R-:W-:Y:S05]  /*14aa0*/  BSYNC B0 ;  /* 0x0000000000007941 */ /* 0x000fea0003800000 */
.L_x_260:
[----:B-1-3--:R1:W3:Y:S01]  /*14ab0*/  LDS.128 R12, [R204+0x800] ;  /* 0x00080000cc0c7984 */ /* 0x00a2e20000000c00 */
        /* <DEDUP_REMOVED lines=15> */
.L_x_263:
[----:B------:R-:W-:Y:S05]  /*14bb0*/  BSYNC B0 ;  /* 0x0000000000007941 */ /* 0x000fea0003800000 */
.L_x_262:
[----:B-1----:R-:W1:Y:S01]  /*14bc0*/  LDS.128 R204, [R204+0x1000] ;  /* 0x00100000cccc7984 */ /* 0x002e620000000c00 */
[----:B------:R-:W-:Y:S04]  /*14bd0*/  BSSY B0, `(.L_x_264) ;  /* 0x000000f000007945 */ /* 0x000fe80003800000 */
[----:B------:R-:W-:Y:S05]  /*14be0*/  @P2 BRA `(.L_x_265) ;  /* 0x0000000000342947 */ /* 0x000fea0003800000 */
[----:B------:R-:W-:Y:S01]  /*14bf0*/  IADD3 R0, P1, R2, 0x40, RZ ;  /* 0x0000004002007810 */ /* 0x000fe20007f3e0ff */
[----:B------:R-:W-:Y:S01]  /*14c00*/  ULDC.64 UR6, c[0x0][0x298] ;  /* 0x0000a60000067ab9 */ /* 0x000fe20000000a00 */
[----:B------:R-:W-:-:S03]  /*14c10*/  MOV R7, R5 ;  /* 0x0000000500077202 */ /* 0x000fc60000000f00 */
[----:B------:R-:W-:-:S04]  /*14c20*/  IMAD.X R6, RZ, RZ, R3, P1 ;  /* 0x000000ffff067224 */ /* 0x000fc800008e0603 */
[----:B----4-:R-:W-:Y:S02]  /*14c30*/  IMAD R10, R6, UR6, RZ ;  /* 0x00000006060a7c24 */ /* 0x010fe4000f8e02ff */
[----:B------:R-:W-:-:S04]  /*14c40*/  IMAD.MOV.U32 R6, RZ, RZ, R8 ;  /* 0x000000ffff067224 */ /* 0x000fc800078e0008 */
[----:B------:R-:W-:-:S04]  /*14c50*/  IMAD.WIDE.U32 R6, R0, UR6, R6 ;  /* 0x0000000600067c25 */ /* 0x000fc8000f8e0006 */
[----:B------:R-:W-:Y:S01]  /*14c60*/  IMAD R0, R0, UR7, R10 ;  /* 0x0000000700007c24 */ /* 0x000fe2000f8e020a */
[----:B------:R-:W-:Y:S02]  /*14c70*/  ULDC.64 UR6, c[0x0][0x280] ;  /* 0x0000a00000067ab9 */ /* 0x000fe40000000a00 */
[----:B------:R-:W-:Y:S02]  /*14c80*/  LEA R10, P1, R6, UR6, 0x1 ;  /* 0x00000006060a7c11 */ /* 0x000fe4000f8208ff */
[----:B------:R-:W-:-:S04]  /*14c90*/  IADD3 R0, R0, R7, RZ ;  /* 0x0000000700007210 */ /* 0x000fc80007ffe0ff */
[----:B------:R-:W-:-:S05]  /*14ca0*/  LEA.HI.X R11, R6, UR7, R0, 0x1, P1 ;  /* 0x00000007060b7c11 */ /* 0x000fca00088f0c00 */
[----:B-1----:R1:W-:Y:S02]  /*14cb0*/  STG.E.128 desc[UR22][R10.64], R204 ;  /* 0x000000cc0a007986 */ /* 0x0023e4000c101d16 */
.L_x_265:
[----:B------:R-:W-:Y:S05]  /*14cc0*/  BSYNC B0 ;  /* 0x0000000000007941 */ /* 0x000fea0003800000 */
.L_x_264:
        /* <DEDUP_REMOVED lines=13> */
[----:B--2---:R-:W-:Y:S01]  /*14da0*/  STG.E.128 desc[UR22][R2.64], R32 ;  /* 0x0000002002007986 */ /* 0x004fe2000c101d16 */
[----:B------:R-:W-:Y:S05]  /*14db0*/  EXIT ;  /* 0x000000000000794d */ /* 0x000fea0003800000 */
.L_x_266:
        /* <DEDUP_REMOVED lines=12> */
.L_x_1309:


//--------------------- .text._ZN5flash16flash_fwd_kernelI23Flash_fwd_kernel_traitsILi32ELi128ELi128ELi4ELb0ELb0EN7cutlass10bfloat16_tE19Flash_kernel_traitsILi32ELi128ELi128ELi4ES3_EELb0ELb0ELb1ELb1ELb0ELb0ELb0ELb0EEEvNS_16Flash_fwd_paramsE --------------------------
	.section	.text._ZN5flash16flash_fwd_kernelI23Flash_fwd_kernel_traitsILi32ELi128ELi128ELi4ELb0ELb0EN7cutlass10bfloat16_tE19Flash_kernel_traitsILi32ELi128ELi128ELi4ES3_EELb0ELb0ELb1ELb1ELb0ELb0ELb0ELb0EEEvNS_16Flash_fwd_paramsE,"ax",@progbits
	.align	128
        .global         _ZN5flash16flash_fwd_kernelI23Flash_fwd_kernel_traitsILi32ELi128ELi128ELi4ELb0ELb0EN7cutlass10bfloat16_tE19Flash_kernel_traitsILi32ELi128ELi128ELi4ES3_EELb0ELb0ELb1ELb1ELb0ELb0ELb0ELb0EEEvNS_16Flash_fwd_paramsE
        .type           _ZN5flash16flash_fwd_kernelI23Flash_fwd_kernel_traitsILi32ELi128ELi128ELi4ELb0ELb0EN7cutlass10bfloat16_tE19Flash_kernel_traitsILi32ELi128ELi128ELi4ES3_EELb0ELb0ELb1ELb1ELb0ELb0ELb0ELb0EEEvNS_16Flash_fwd_paramsE,@function
        .size           _ZN5flash16flash_fwd_kernelI23Flash_fwd_kernel_traitsILi32ELi128ELi128ELi4ELb0ELb0EN7cutlass10bfloat16_tE19Flash_kernel_traitsILi32ELi128ELi128ELi4ES3_EELb0ELb0ELb1ELb1ELb0ELb0ELb0ELb0EEEvNS_16Flash_fwd_paramsE,(.L_x_1310 - _ZN5flash16flash_fwd_kernelI23Flash_fwd_kernel_traitsILi32ELi128ELi128ELi4ELb0ELb0EN7cutlass10bfloat16_tE19Flash_kernel_traitsILi32ELi128ELi128ELi4ES3_EELb0ELb0ELb1ELb1ELb0ELb0ELb0ELb0EEEvNS_16Flash_fwd_paramsE)
        .other          _ZN5flash16flash_fwd_kernelI23Flash_fwd_kernel_traitsILi32ELi128ELi128ELi4ELb0ELb0EN7cutlass10bfloat16_tE19Flash_kernel_traitsILi32ELi128ELi128ELi4ES3_EELb0ELb0ELb1ELb1ELb0ELb0ELb0ELb0EEEvNS_16Flash_fwd_paramsE,@"STO_CUDA_ENTRY STV_DEFAULT"
_ZN5flash16flash_fwd_kernelI23Flash_fwd_kernel_traitsILi32ELi128ELi128ELi4ELb0ELb0EN7cutlass10bfloat16_tE19Flash_kernel_traitsILi32ELi128ELi128ELi4ES3_EELb0ELb0ELb1ELb1ELb0ELb0ELb0ELb0EEEvNS_16Flash_fwd_paramsE:
.text._ZN5flash16flash_fwd_kernelI23Flash_fwd_kernel_traitsILi32ELi128ELi128ELi4ELb0ELb0EN7cutlass10bfloat16_tE19Flash_kernel_traitsILi32ELi128ELi128ELi4ES3_EELb0ELb0ELb1ELb1ELb0ELb0ELb0ELb0EEEvNS_16Flash_fwd_paramsE:
        /* <DEDUP_REMOVED lines=36> */
[----:B------:R-:W1:Y:S01]  /*0240*/  S2R R95, SR_TID.X ;  /* 0x00000000005f7919 */ /* 0x000e620000002100 */
        /* <DEDUP_REMOVED lines=19> */
.L_x_267:
[----:B------:R-:W-:-:S05]  /*0380*/  ULDC UR8, c[0x0][0x2c8] ;  /* 0x0000b20000087ab9 */ /* 0x000fca0000000800 */
.L_x_268:
        /* <DEDUP_REMOVED lines=20> */
[----:B------:R-:W-:Y:S02]  /*04d0*/  @!UP2 UIADD3 UR27, UR4, UR8, -UR6 ;  /* 0x00000008041ba290 */ /* 0x000fe4000fffe806 */
        /* <DEDUP_REMOVED lines=22> */
[----:B------:R-:W-:Y:S05]  /*0640*/  @P0 BRA `(.L_x_269) ;  /* 0x0000000800d80947 */ /* 0x000fea0003800000 */
        /* <DEDUP_REMOVED lines=89> */
.L_x_271:
[----:B------:R-:W-:Y:S05]  /*0be0*/  BSYNC B0 ;  /* 0x0000000000007941 */ /* 0x000fea0003800000 */
.L_x_270:
        /* <DEDUP_REMOVED lines=17> */
.L_x_273:
[----:B------:R-:W-:Y:S05]  /*0d00*/  BSYNC B0 ;  /* 0x0000000000007941 */ /* 0x000fea0003800000 */
.L_x_272:
        /* <DEDUP_REMOVED lines=15> */
.L_x_275:
[----:B------:R-:W-:Y:S05]  /*0e00*/  BSYNC B0 ;  /* 0x0000000000007941 */ /* 0x000fea0003800000 */
.L_x_274:
        /* <DEDUP_REMOVED lines=14> */
.L_x_277:
[----:B------:R-:W-:Y:S05]  /*0ef0*/  BSYNC B0 ;  /* 0x0000000000007941 */ /* 0x000fea0003800000 */
.L_x_276:
        /* <DEDUP_REMOVED lines=10> */
.L_x_279:
[----:B------:R-:W-:Y:S05]  /*0fa0*/  BSYNC B0 ;  /* 0x0000000000007941 */ /* 0x000fea0003800000 */
.L_x_278:
        /* <DEDUP_REMOVED lines=10> */
.L_x_281:
[----:B------:R-:W-:Y:S05]  /*1050*/  BSYNC B0 ;  /* 0x0000000000007941 */ /* 0x000fea0003800000 */
.L_x_280:
        /* <DEDUP_REMOVED lines=10> */
.L_x_283:
[----:B------:R-:W-:Y:S05]  /*1100*/  BSYNC B0 ;  /* 0x0000000000007941 */ /* 0x000fea0003800000 */
.L_x_282:
        /* <DEDUP_REMOVED lines=10> */
.L_x_269:
[----:B------:R-:W1:Y:S01]  /*11b0*/  LDC R21, c[0x0][0x278] ;  /* 0x00009e00ff157b82 */ /* 0x000e620000000800 */
[----:B------:R-:W2:Y:S01]  /*11c0*/  S2R R4, SR_CTAID.Z ;  /* 0x0000000000047919 */ /* 0x000ea20000002700 */
[----:B------:R-:W-:Y:S01]  /*11d0*/  UISETP.NE.AND UP0, UPT, UR15, -0x1, UPT ;  /* 0xffffffff0f00788c */ /* 0x000fe2000bf05270 */
[----:B------:R-:W-:Y:S01]  /*11e0*/  SHF.R.S32.HI R20, RZ, 0x1f, R95 ;  /* 0x0000001fff147819 */ /* 0x000fe2000001145f */
[----:B------:R-:W-:-:S03]  /*11f0*/  UISETP.NE.AND UP1, UPT, UR7, -0x1, UPT ;  /* 0xffffffff0700788c */ /* 0x000fc6000bf25270 */
[CC--:B------:R-:W-:Y:S02]  /*1200*/  LEA.HI R6, R20.reuse, R95.reuse, RZ, 0x2 ;  /* 0x0000005f14067211 */ /* 0x0c0fe400078f10ff */
[CC--:B------:R-:W-:Y:S02]  /*1210*/  LEA.HI R19, R20.reuse, R95.reuse, RZ, 0x3 ;  /* 0x0000005f14137211 */ /* 0x0c0fe400078f18ff */
[----:B------:R-:W-:Y:S02]  /*1220*/  PLOP3.LUT P0, PT, PT, PT, UP1, 0x80, 0x0 ;  /* 0x000000000000781c */ /* 0x000fe40003f0f018 */
[----:B------:R-:W-:Y:S01]  /*1230*/  @!UP0 USHF.R.S32.HI UR8, URZ, 0x1f, UR32 ;  /* 0x0000001f3f088899 */ /* 0x000fe20008011420 */
[----:B------:R-:W-:Y:S01]  /*1240*/  SHF.R.S32.HI R18, RZ, 0x3, R19 ;  /* 0x00000003ff127819 */ /* 0x000fe20000011413 */
[----:B------:R-:W-:Y:S01]  /*1250*/  @UP1 UIADD3 UR9, UR6, UR7, URZ ;  /* 0x0000000706091290 */ /* 0x000fe2000fffe03f */
[----:B------:R-:W-:Y:S01]  /*1260*/  LEA.HI R134, R20, R95, RZ, 0x5 ;  /* 0x0000005f14867211 */ /* 0x000fe200078f28ff */
[----:B------:R-:W-:Y:S01]  /*1270*/  @!UP0 ULDC.64 UR4, c[0x0][0x228] ;  /* 0x00008a0000048ab9 */ /* 0x000fe20000000a00 */
[----:B------:R-:W-:Y:S01]  /*1280*/  @UP0 ULDC.64 UR22, c[0x0][0x240] ;  /* 0x0000900000160ab9 */ /* 0x000fe20000000a00 */
[----:B------:R-:W-:Y:S01]  /*1290*/  @UP1 ULDC.64 UR12, c[0x0][0x248] ;  /* 0x00009200000c1ab9 */ /* 0x000fe20000000a00 */
[----:B------:R-:W-:Y:S01]  /*12a0*/  @!UP0 UIMAD UR8, UR8, UR4, URZ ;  /* 0x00000004080882a4 */ /* 0x000fe2000f8e023f */
[----:B------:R-:W-:Y:S01]  /*12b0*/  IMAD.SHL.U32 R5, R18, 0x40, RZ ;  /* 0x0000004012057824 */ /* 0x000fe200078e00ff */
[----:B------:R-:W-:Y:S01]  /*12c0*/  @UP0 UIMAD.WIDE.U32 UR28, UR15, UR22, URZ ;  /* 0x000000160f1c02a5 */ /* 0x000fe2000f8e003f */
[----:B------:R-:W-:Y:S01]  /*12d0*/  SHF.R.S32.HI R184, RZ, 0x5, R134 ;  /* 0x00000005ffb87819 */ /* 0x000fe20000011486 */
[----:B------:R-:W-:Y:S01]  /*12e0*/  @!UP0 UIMAD.WIDE.U32 UR10, UR32, UR4, URZ ;  /* 0x00000004200a82a5 */ /* 0x000fe2000f8e003f */
[----:B-1----:R-:W-:Y:S01]  /*12f0*/  IABS R0, R21 ;  /* 0x0000001500007213 */ /* 0x002fe20000000000 */
[----:B------:R-:W-:-:S02]  /*1300*/  @UP1 UIMAD.WIDE.U32 UR30, UR9, UR12, URZ ;  /* 0x0000000c091e12a5 */ /* 0x000fc4000f8e003f */
[----:B------:R-:W-:Y:S02]  /*1310*/  @!UP0 UIMAD UR5, UR32, UR5, UR8 ;  /* 0x00000005200582a4 */ /* 0x000fe4000f8e0208 */
[----:B------:R-:W-:Y:S01]  /*1320*/  IMAD.MOV.U32 R7, RZ, RZ, R0 ;  /* 0x000000ffff077224 */ /* 0x000fe200078e0000 */
[----:B------:R-:W-:Y:S01]  /*1330*/  @UP1 UIMAD UR9, UR9, UR13, URZ ;  /* 0x0000000d090912a4 */ /* 0x000fe2000f8e023f */
[----:B--2---:R-:W-:Y:S02]  /*1340*/  IABS R4, R4 ;  /* 0x0000000400047213 */ /* 0x004fe40000000000 */
[----:B------:R-:W1:Y:S01]  /*1350*/  I2F.RP R2, R7 ;  /* 0x0000000700027306 */ /* 0x000e620000209400 */
[----:B------:R-:W-:Y:S02]  /*1360*/  @UP0 UIMAD UR23, UR15, UR23, UR29 ;  /* 0x000000170f1702a4 */ /* 0x000fe4000f8e021d */
[----:B------:R-:W-:Y:S01]  /*1370*/  @UP1 UIADD3 UR9, UR31, UR9, URZ ;  /* 0x000000091f091290 */ /* 0x000fe2000fffe03f */
[----:B------:R-:W-:Y:S01]  /*1380*/  @UP1 UMOV UR22, UR30 ;  /* 0x0000001e00161c82 */ /* 0x000fe20008000000 */
[----:B------:R-:W-:Y:S01]  /*1390*/  @!UP0 UIADD3 UR23, UR11, UR5, URZ ;  /* 0x000000050b178290 */ /* 0x000fe2000fffe03f */
[----:B------:R-:W-:-:S02]  /*13a0*/  @!UP0 UMOV UR28, UR10 ;  /* 0x0000000a001c8c82 */ /* 0x000fc40008000000 */
[----:B-1----:R-:W1:Y:S02]  /*13b0*/  MUFU.RCP R2, R2 ;  /* 0x0000000200027308 */ /* 0x002e640000001000 */
[----:B-1----:R-:W-:-:S06]  /*13c0*/  VIADD R2, R2, 0xffffffe ;  /* 0x0ffffffe02027836 */ /* 0x002fcc0000000000 */
[----:B------:R-:W1:Y:S02]  /*13d0*/  F2I.FTZ.U32.TRUNC.NTZ R3, R2 ;  /* 0x0000000200037305 */ /* 0x000e64000021f000 */
[----:B-1----:R-:W-:Y:S02]  /*13e0*/  IMAD.MOV R0, RZ, RZ, -R3 ;  /* 0x000000ffff007224 */ /* 0x002fe400078e0a03 */
[----:B------:R-:W-:Y:S02]  /*13f0*/  IMAD.MOV.U32 R2, RZ, RZ, RZ ;  /* 0x000000ffff027224 */ /* 0x000fe400078e00ff */
[----:B------:R-:W-:-:S04]  /*1400*/  IMAD R0, R0, R7, RZ ;  /* 0x0000000700007224 */ /* 0x000fc800078e02ff */
[----:B------:R-:W-:-:S04]  /*1410*/  IMAD.HI.U32 R2, R3, R0, R2 ;  /* 0x0000000003027227 */ /* 0x000fc800078e0002 */
[----:B------:R-:W-:Y:S01]  /*1420*/  IMAD.MOV.U32 R3, RZ, RZ, R4 ;  /* 0x000000ffff037224 */ /* 0x000fe200078e0004 */
[----:B------:R-:W-:-:S03]  /*1430*/  LOP3.LUT R4, R6, 0xfffffffc, RZ, 0xc0, !PT ;  /* 0xfffffffc06047812 */ /* 0x000fc600078ec0ff */
[----:B------:R-:W-:Y:S01]  /*1440*/  IMAD.HI.U32 R14, R2, R3, RZ ;  /* 0x00000003020e7227 */ /* 0x000fe200078e00ff */
[----:B------:R-:W-:-:S03]  /*1450*/  SHF.R.S32.HI R2, RZ, 0x2, R6 ;  /* 0x00000002ff027819 */ /* 0x000fc60000011406 */
[----:B------:R-:W-:Y:S01]  /*1460*/  IMAD.IADD R4, R95, 0x1, -R4 ;  /* 0x000000015f047824 */ /* 0x000fe200078e0a04 */
[----:B------:R-:W-:Y:S01]  /*1470*/  LEA.HI R6, R6, R2, RZ, 0x1 ;  /* 0x0000000206067211 */ /* 0x000fe200078f08ff */
[----:B------:R-:W-:Y:S02]  /*1480*/  IMAD.MOV R0, RZ, RZ, -R14 ;  /* 0x000000ffff007224 */ /* 0x000fe400078e0a0e */
[----:B------:R-:W-:Y:S01]  /*1490*/  IMAD.SHL.U32 R132, R4, 0x8, RZ ;  /* 0x0000000804847824 */ /* 0x000fe200078e00ff */
[----:B------:R-:W-:Y:S01]  /*14a0*/  LOP3.LUT R4, R5, 0xc0, RZ, 0xc0, !PT ;  /* 0x000000c005047812 */ /* 0x000fe200078ec0ff */
[----:B------:R-:W-:Y:S01]  /*14b0*/  IMAD R0, R7, R0, R3 ;  /* 0x0000000007007224 */ /* 0x000fe200078e0203 */
[----:B------:R-:W-:Y:S02]  /*14c0*/  LOP3.LUT R5, R6, 0x7fffffe, RZ, 0xc0, !PT ;  /* 0x07fffffe06057812 */ /* 0x000fe400078ec0ff */
[----:B------:R-:W-:Y:S02]  /*14d0*/  LOP3.LUT R6, R4, 0x18, R132, 0xf8, !PT ;  /* 0x0000001804067812 */ /* 0x000fe400078ef884 */
[----:B------:R-:W-:Y:S01]  /*14e0*/  SHF.R.U32.HI R4, RZ, 0x3, R4 ;  /* 0x00000003ff047819 */ /* 0x000fe20000011604 */
        /* <DEDUP_REMOVED lines=12> */
[----:B------:R-:W-:Y:S01]  /*15b0*/  UIADD3 UR9, UR11, UR5, URZ ;  /* 0x000000050b097290 */ /* 0x000fe2000fffe03f */
[----:B------:R-:W-:-:S11]  /*15c0*/  UMOV UR22, UR10 ;  /* 0x0000000a00167c82 */ /* 0x000fd60008000000 */
.L_x_284:
[----:B------:R-:W-:Y:S01]  /*15d0*/  @UP1 UIADD3 UR7, UR6, UR7, URZ ;  /* 0x0000000706071290 */ /* 0x000fe2000fffe03f */
[----:B------:R-:W-:Y:S01]  /*15e0*/  IMAD.IADD R5, R2, 0x1, -R5 ;  /* 0x0000000102057824 */ /* 0x000fe200078e0a05 */
[----:B------:R-:W-:Y:S01]  /*15f0*/  @UP1 ULDC.64 UR10, c[0x0][0x250] ;  /* 0x00009400000a1ab9 */ /* 0x000fe20000000a00 */
[----:B------:R-:W-:Y:S01]  /*1600*/  LOP3.LUT R4, R6, R4, RZ, 0x3c, !PT ;  /* 0x0000000406047212 */ /* 0x000fe200078e3cff */
[----:B------:R-:W-:Y:S01]  /*1610*/  @UP1 UIMAD.WIDE.U32 UR4, UR7, UR10, URZ ;  /* 0x0000000a070412a5 */ /* 0x000fe2000f8e003f */
[----:B------:R-:W-:Y:S01]  /*1620*/  ISETP.GT.U32.AND P1, PT, R7, R0, PT ;  /* 0x000000000700720c */ /* 0x000fe20003f24070 */
[----:B------:R-:W-:Y:S01]  /*1630*/  @UP1 UIMAD UR8, UR7, UR11, URZ ;  /* 0x0000000b070812a4 */ /* 0x000fe2000f8e023f */
[----:B------:R-:W-:Y:S01]  /*1640*/  LEA R5, R184, R5, 0x3 ;  /* 0x00000005b8057211 */ /* 0x000fe200078e18ff */
[----:B------:R-:W-:Y:S02]  /*1650*/  USHF.R.S32.HI UR31, URZ, 0x1f, UR34 ;  /* 0x0000001f3f1f7899 */ /* 0x000fe40008011422 */
[----:B------:R-:W-:Y:S01]  /*1660*/  @UP1 UIADD3 UR8, UR5, UR8, URZ ;  /* 0x0000000805081290 */ /* 0x000fe2000fffe03f */
[----:B------:R-:W-:Y:S01]  /*1670*/  @UP1 UMOV UR18, UR4 ;  /* 0x0000000400121c82 */ /* 0x000fe20008000000 */
[----:B------:R-:W-:Y:S01]  /*1680*/  IMAD.U32 R209, R5, 0x20, R4 ;  /* 0x0000002005d17824 */ /* 0x000fe200078e0004 */
[----:B------:R-:W-:Y:S09]  /*1690*/  @P0 BRA `(.L_x_285) ;  /* 0x0000000000340947 */ /* 0x000ff20003800000 */
[----:B------:R-:W-:Y:S01]  /*16a0*/  USHF.R.S32.HI UR7, URZ, 0x1f, UR6 ;  /* 0x0000001f3f077899 */ /* 0x000fe20008011406 */
[----:B------:R-:W-:Y:S01]  /*16b0*/  ULDC.64 UR10, c[0x0][0x250] ;  /* 0x00009400000a7ab9 */ /* 0x000fe20000000a00 */
[----:B------:R-:W-:Y:S02]  /*16c0*/  ULDC.64 UR4, c[0x0][0x238] ;  /* 0x00008e0000047ab9 */ /* 0x000fe40000000a00 */
[----:B------:R-:W-:Y:S02]  /*16d0*/  UIMAD UR7, UR7, UR10, URZ ;  /* 0x0000000a070772a4 */ /* 0x000fe4000f8e023f */
[----:B------:R-:W-:Y:S02]  /*16e0*/  UIMAD.WIDE.U32 UR36, UR6, UR10, URZ ;  /* 0x0000000a062472a5 */ /* 0x000fe4000f8e003f */
[----:B------:R-:W-:Y:S02]  /*16f0*/  UIMAD UR7, UR6, UR11, UR7 ;  /* 0x0000000b060772a4 */ /* 0x000fe4000f8e0207 */
[----:B------:R-:W-:-:S02]  /*1700*/  USHF.R.S32.HI UR6, URZ, 0x1f, UR32 ;  /* 0x0000001f3f067899 */ /* 0x000fc40008011420 */
[----:B------:R-:W-:Y:S02]  /*1710*/  UIADD3 UR37, UR37, UR7, URZ ;  /* 0x0000000725257290 */ /* 0x000fe4000fffe03f */
[----:B------:R-:W-:Y:S02]  /*1720*/  UIMAD UR6, UR6, UR4, URZ ;  /* 0x00000004060672a4 */ /* 0x000fe4000f8e023f */
[----:B------:R-:W-:Y:S02]  /*1730*/  UIMAD.WIDE.U32 UR36, UR32, UR4, UR36 ;  /* 0x00000004202472a5 */ /* 0x000fe4000f8e0024 */
[----:B------:R-:W-:-:S04]  /*1740*/  UIMAD UR5, UR32, UR5, UR6 ;  /* 0x00000005200572a4 */ /* 0x000fc8000f8e0206 */
[----:B------:R-:W-:Y:S01]  /*1750*/  UIADD3 UR8, UR37, UR5, URZ ;  /* 0x0000000525087290 */ /* 0x000fe2000fffe03f */
[----:B------:R-:W-:-:S11]  /*1760*/  UMOV UR18, UR36 ;  /* 0x0000002400127c82 */ /* 0x000fd60008000000 */
.L_x_285:
[----:B------:R-:W1:Y:S01]  /*1770*/  S2UR UR29, SR_CgaCtaId ;  /* 0x00000000001d79c3 */ /* 0x000e620000008800 */
[----:B------:R-:W-:Y:S01]  /*1780*/  UIADD3 UR5, -UR26, UR17, URZ ;  /* 0x000000111a057290 */ /* 0x000fe2000fffe13f */
[----:B------:R-:W-:Y:S01]  /*1790*/  @!P1 IMAD.IADD R0, R0, 0x1, -R7 ;  /* 0x0000000100009824 */ /* 0x000fe200078e0a07 */
[----:B------:R-:W-:Y:S01]  /*17a0*/  ULDC.64 UR6, c[0x0][0x258] ;  /* 0x0000960000067ab9 */ /* 0x000fe20000000a00 */
[----:B------:R-:W-:Y:S01]  /*17b0*/  SHF.R.S32.HI R133, RZ, 0x1f, R132 ;  /* 0x0000001fff857819 */ /* 0x000fe20000011484 */
[----:B------:R-:W-:Y:S01]  /*17c0*/  UIMAD UR4, UR31, UR6, URZ ;  /* 0x000000061f0472a4 */ /* 0x000fe2000f8e023f */
[----:B------:R-:W-:Y:S01]  /*17d0*/  IADD3 R8, P0, R132, UR28, RZ ;  /* 0x0000001c84087c10 */ /* 0x000fe2000ff1e0ff */
[C---:B------:R-:W-:Y:S01]  /*17e0*/  VIADD R15, R2.reuse, 0x20 ;  /* 0x00000020020f7836 */ /* 0x040fe20000000000 */
[----:B------:R-:W-:Y:S01]  /*17f0*/  ISETP.GE.AND P3, PT, R2, UR5, PT ;  /* 0x0000000502007c0c */ /* 0x000fe2000bf66270 */
[----:B------:R-:W-:Y:S01]  /*1800*/  UIMAD UR7, UR34, UR7, UR4 ;  /* 0x00000007220772a4 */ /* 0x000fe2000f8e0204 */
[----:B------:R-:W-:Y:S01]  /*1810*/  ISETP.GE.U32.AND P6, PT, R0, R7, PT ;  /* 0x000000070000720c */ /* 0x000fe20003fc6070 */
[----:B------:R-:W-:Y:S01]  /*1820*/  IMAD.U32 R0, RZ, RZ, UR6 ;  /* 0x00000006ff007e24 */ /* 0x000fe2000f8e00ff */
[----:B------:R-:W-:Y:S01]  /*1830*/  IADD3.X R9, R133, UR23, RZ, P0, !PT ;  /* 0x0000001785097c10 */ /* 0x000fe200087fe4ff */
[----:B------:R-:W-:Y:S01]  /*1840*/  UMOV UR4, 0x400 ;  /* 0x0000040000047882 */ /* 0x000fe20000000000 */
[----:B------:R-:W-:Y:S01]  /*1850*/  LOP3.LUT R3, R21, UR34, RZ, 0x3c, !PT ;  /* 0x0000002215037c12 */ /* 0x000fe2000f8e3cff */
[----:B------:R-:W-:Y:S01]  /*1860*/  VIADD R16, R2, 0x40 ;  /* 0x0000004002107836 */ /* 0x000fe20000000000 */
[----:B------:R-:W-:Y:S01]  /*1870*/  BSSY B0, `(.L_x_286) ;  /* 0x0000024000007945 */ /* 0x000fe20003800000 */
[----:B------:R-:W-:Y:S01]  /*1880*/  IMAD.WIDE.U32 R8, R0, UR34, R8 ;  /* 0x0000002200087c25 */ /* 0x000fe2000f8e0008 */
[----:B------:R-:W-:-:S02]  /*1890*/  ISETP.GE.AND P4, PT, R3, RZ, PT ;  /* 0x000000ff0300720c */ /* 0x000fc40003f86270 */
[--C-:B------:R-:W-:Y:S01]  /*18a0*/  SHF.R.S32.HI R3, RZ, 0x1f, R2.reuse ;  /* 0x0000001fff037819 */ /* 0x100fe20000011402 */
[----:B------:R-:W-:Y:S01]  /*18b0*/  VIADD R17, R2, 0x60 ;  /* 0x0000006002117836 */ /* 0x000fe20000000000 */
[----:B------:R-:W-:Y:S01]  /*18c0*/  ISETP.NE.AND P5, PT, R21, RZ, PT ;  /* 0x000000ff1500720c */ /* 0x000fe20003fa5270 */
[----:B------:R-:W-:Y:S01]  /*18d0*/  IMAD.U32 R4, RZ, RZ, UR16 ;  /* 0x00000010ff047e24 */ /* 0x000fe2000f8e00ff */
[----:B-1----:R-:W-:Y:S01]  /*18e0*/  ULEA UR4, UR29, UR4, 0x18 ;  /* 0x000000041d047291 */ /* 0x002fe2000f8ec03f */
[----:B------:R-:W-:Y:S01]  /*18f0*/  @!P1 VIADD R14, R14, 0x1 ;  /* 0x000000010e0e9836 */ /* 0x000fe20000000000 */
[----:B------:R-:W-:Y:S01]  /*1900*/  ISETP.GE.AND P2, PT, R15, UR5, PT ;  /* 0x000000050f007c0c */ /* 0x000fe2000bf46270 */
[----:B------:R-:W-:Y:S01]  /*1910*/  VIADD R7, R9, UR7 ;  /* 0x0000000709077c36 */ /* 0x000fe20008000000 */
[----:B------:R-:W-:Y:S01]  /*1920*/  ISETP.GE.AND P1, PT, R16, UR5, PT ;  /* 0x0000000510007c0c */ /* 0x000fe2000bf26270 */
[----:B------:R-:W-:Y:S01]  /*1930*/  IMAD.WIDE R4, R4, 0x80, R2 ;  /* 0x0000008004047825 */ /* 0x000fe200078e0202 */
[----:B------:R-:W-:-:S02]  /*1940*/  ISETP.GE.AND P0, PT, R17, UR5, PT ;  /* 0x0000000511007c0c */ /* 0x000fc4000bf06270 */
[----:B------:R-:W-:Y:S01]  /*1950*/  LEA R209, R209, UR4, 0x1 ;  /* 0x00000004d1d17c11 */ /* 0x000fe2000f8e08ff */
[----:B------:R-:W-:Y:S01]  /*1960*/  @P6 VIADD R14, R14, 0x1 ;  /* 0x000000010e0e6836 */ /* 0x000fe20000000000 */
[----:B------:R-:W-:Y:S09]  /*1970*/  @P3 BRA `(.L_x_287) ;  /* 0x00000000004c3947 */ /* 0x000ff20003800000 */
        /* <DEDUP_REMOVED lines=19> */
.L_x_287:
[----:B------:R-:W-:Y:S05]  /*1ab0*/  BSYNC B0 ;  /* 0x0000000000007941 */ /* 0x000fea0003800000 */
.L_x_286:
        /* <DEDUP_REMOVED lines=22> */
.L_x_289:
[----:B------:R-:W-:Y:S05]  /*1c20*/  BSYNC B0 ;  /* 0x0000000000007941 */ /* 0x000fea0003800000 */
.L_x_288:
        /* <DEDUP_REMOVED lines=22> */
.L_x_291:
[----:B------:R-:W-:Y:S05]  /*1d90*/  BSYNC B0 ;  /* 0x0000000000007941 */ /* 0x000fea0003800000 */
.L_x_290:
        /* <DEDUP_REMOVED lines=21> */
.L_x_293:
[----:B------:R-:W-:Y:S05]  /*1ef0*/  BSYNC B0 ;  /* 0x0000000000007941 */ /* 0x000fea0003800000 */
.L_x_292:
[----:B-1----:R-:W-:Y:S01]  /*1f00*/  IMAD R4, R3, UR12, RZ ;  /* 0x0000000c03047c24 */ /* 0x002fe2000f8e02ff */
[----:B------:R-:W-:Y:S01]  /*1f10*/  MOV R0, R14 ;  /* 0x0000000e00007202 */ /* 0x000fe20000000f00 */
[----:B------:R-:W-:Y:S01]  /*1f20*/  IMAD.WIDE.U32 R6, R2, UR12, R132 ;  /* 0x0000000c02067c25 */ /* 0x000fe2000f8e0084 */
[----:B------:R-:W-:Y:S01]  /*1f30*/  ULDC.64 UR6, c[0x0][0x260] ;  /* 0x0000980000067ab9 */ /* 0x000fe20000000a00 */
[----:B------:R-:W-:Y:S01]  /*1f40*/  USHF.L.U32 UR23, UR12, 0x7, URZ ;  /* 0x000000070c177899 */ /* 0x000fe2000800063f */
[----:B------:R-:W-:Y:S01]  /*1f50*/  @!P4 IADD3 R0, -R0, RZ, RZ ;  /* 0x000000ff0000c210 */ /* 0x000fe20007ffe1ff */
[----:B------:R-:W-:Y:S01]  /*1f60*/  IMAD R8, R2, UR13, R4 ;  /* 0x0000000d02087c24 */ /* 0x000fe2000f8e0204 */
[----:B------:R-:W-:Y:S01]  /*1f70*/  IADD3 R6, P0, R6, UR22, RZ ;  /* 0x0000001606067c10 */ /* 0x000fe2000ff1e0ff */
[----:B------:R-:W-:Y:S01]  /*1f80*/  IMAD.WIDE.U32 R4, R2, UR10, R132 ;  /* 0x0000000a02047c25 */ /* 0x000fe2000f8e0084 */
[----:B------:R-:W-:Y:S01]  /*1f90*/  @!P5 LOP3.LUT R0, RZ, R21, RZ, 0x33, !PT ;  /* 0x00000015ff00d212 */ /* 0x000fe200078e33ff */
[----:B------:R-:W-:Y:S01]  /*1fa0*/  USHF.L.U64.HI UR22, UR12, 0x7, UR13 ;  /* 0x000000070c167899 */ /* 0x000fe2000801020d */
[----:B------:R-:W-:Y:S01]  /*1fb0*/  IADD3.X R7, R7, UR9, R8, P0, !PT ;  /* 0x0000000907077c10 */ /* 0x000fe200087fe408 */
[----:B------:R-:W-:Y:S01]  /*1fc0*/  IMAD R9, R3, UR10, RZ ;  /* 0x0000000a03097c24 */ /* 0x000fe2000f8e02ff */
[----:B------:R-:W-:Y:S01]  /*1fd0*/  SHF.R.S32.HI R8, RZ, 0x1f, R0 ;  /* 0x0000001fff087819 */ /* 0x000fe20000011400 */
[----:B------:R-:W-:Y:S01]  /*1fe0*/  BSSY B0, `(.L_x_294) ;  /* 0x000002a000007945 */ /* 0x000fe20003800000 */
[----:B------:R-:W-:Y:S01]  /*1ff0*/  IADD3 R4, P0, R4, UR18, RZ ;  /* 0x0000001204047c10 */ /* 0x000fe2000ff1e0ff */
[----:B------:R-:W-:Y:S01]  /*2000*/  IMAD R9, R2, UR11, R9 ;  /* 0x0000000b02097c24 */ /* 0x000fe2000f8e0209 */
[----:B------:R-:W-:Y:S01]  /*2010*/  UIADD3 UR18, UR19, -0x1, URZ ;  /* 0xffffffff13127890 */ /* 0x000fe2000fffe03f */
[----:B------:R-:W-:-:S02]  /*2020*/  IMAD R10, R8, UR6, RZ ;  /* 0x00000006080a7c24 */ /* 0x000fc4000f8e02ff */
[C---:B--2-4-:R-:W-:Y:S01]  /*2030*/  IMAD.WIDE.U32 R12, R0.reuse, UR6, R6 ;  /* 0x00000006000c7c25 */ /* 0x054fe2000f8e0006 */
[----:B------:R-:W-:Y:S01]  /*2040*/  IADD3.X R5, R5, UR8, R9, P0, !PT ;  /* 0x0000000805057c10 */ /* 0x000fe200087fe409 */
[----:B------:R-:W-:Y:S01]  /*2050*/  UIMAD UR28, UR18, -0x80, UR27 ;  /* 0xffffff80121c78a4 */ /* 0x000fe2000f8e021b */
[----:B------:R-:W-:Y:S01]  /*2060*/  MOV R6, UR18 ;  /* 0x0000001200067c02 */ /* 0x000fe20008000f00 */
[C---:B------:R-:W-:Y:S01]  /*2070*/  IMAD R9, R0.reuse, UR7, R10 ;  /* 0x0000000700097c24 */ /* 0x040fe2000f8e020a */
[----:B------:R-:W-:Y:S01]  /*2080*/  ULDC.64 UR6, c[0x0][0x268] ;  /* 0x00009a0000067ab9 */ /* 0x000fe20000000a00 */
[----:B------:R-:W-:Y:S01]  /*2090*/  MOV R210, R12 ;  /* 0x0000000c00d27202 */ /* 0x000fe20000000f00 */
[----:B------:R-:W-:Y:S01]  /*20a0*/  IMAD.WIDE.U32 R24, R0, UR6, R4 ;  /* 0x0000000600187c25 */ /* 0x000fe2000f8e0004 */
[----:B------:R1:W-:Y:S01]  /*20b0*/  STL.64 [R1+0x40], R12 ;  /* 0x0000400c01007387 */ /* 0x0003e20000100a00 */
[----:B------:R-:W-:Y:S01]  /*20c0*/  IADD3 R211, R13, R9, RZ ;  /* 0x000000090dd37210 */ /* 0x000fe20007ffe0ff */
[----:B------:R-:W-:Y:S01]  /*20d0*/  USHF.R.S32.HI UR33, URZ, 0x1f, UR18 ;  /* 0x0000001f3f217899 */ /* 0x000fe20008011412 */
[----:B------:R-:W-:Y:S01]  /*20e0*/  ISETP.GE.AND P0, PT, R2, UR28, PT ;  /* 0x0000001c02007c0c */ /* 0x000fe2000bf06270 */
[----:B------:R-:W-:Y:S01]  /*20f0*/  UIMAD UR8, UR22, UR18, URZ ;  /* 0x00000012160872a4 */ /* 0x000fe2000f8e023f */
[----:B------:R-:W-:Y:S01]  /*2100*/  IMAD R8, R8, UR6, RZ ;  /* 0x0000000608087c24 */ /* 0x000fe2000f8e02ff */
[----:B------:R1:W-:Y:S01]  /*2110*/  STL.64 [R1+0x38], R210 ;  /* 0x000038d201007387 */ /* 0x0003e20000100a00 */
[----:B------:R-:W-:Y:S01]  /*2120*/  IMAD.WIDE.U32 R6, R6, UR23, R210 ;  /* 0x0000001706067c25 */ /* 0x000fe2000f8e00d2 */
[----:B------:R-:W-:Y:S01]  /*2130*/  UIMAD UR8, UR33, UR23, UR8 ;  /* 0x00000017210872a4 */ /* 0x000fe2000f8e0208 */
[----:B------:R-:W-:Y:S01]  /*2140*/  ISETP.GE.AND P3, PT, R15, UR28, PT ;  /* 0x0000001c0f007c0c */ /* 0x000fe2000bf66270 */
[----:B------:R1:W-:Y:S01]  /*2150*/  STL.64 [R1+0x48], R24 ;  /* 0x0000481801007387 */ /* 0x0003e20000100a00 */
[----:B------:R-:W-:Y:S01]  /*2160*/  IMAD R14, R0, UR7, R8 ;  /* 0x00000007000e7c24 */ /* 0x000fe2000f8e0208 */
[----:B------:R-:W-:-:S02]  /*2170*/  ISETP.GE.AND P2, PT, R16, UR28, PT ;  /* 0x0000001c10007c0c */ /* 0x000fc4000bf46270 */
[----:B------:R-:W-:Y:S02]  /*2180*/  IADD3 R5, R7, UR8, RZ ;  /* 0x0000000807057c10 */ /* 0x000fe4000fffe0ff */
[----:B------:R-:W-:Y:S01]  /*2190*/  ISETP.GE.AND P1, PT, R17, UR28, PT ;  /* 0x0000001c11007c0c */ /* 0x000fe2000bf26270 */
[----:B------:R-:W-:-:S12]  /*21a0*/  @P0 BRA `(.L_x_295) ;  /* 0x0000000000340947 */ /* 0x000fd80003800000 */
        /* <DEDUP_REMOVED lines=13> */
.L_x_295:
[----:B------:R-:W-:Y:S05]  /*2280*/  BSYNC B0 ;  /* 0x0000000000007941 */ /* 0x000fea0003800000 */
.L_x_294:
[----:B------:R-:W-:Y:S01]  /*2290*/  USHF.L.U64.HI UR29, UR12, 0x5, UR13 ;  /* 0x000000050c1d7899 */ /* 0x000fe2000801020d */
[----:B------:R-:W-:Y:S01]  /*22a0*/  BSSY B0, `(.L_x_296) ;  /* 0x0000010000007945 */ /* 0x000fe20003800000 */
[----:B------:R-:W-:-:S03]  /*22b0*/  USHF.L.U32 UR30, UR12, 0x5, URZ ;  /* 0x000000050c1e7899 */ /* 0x000fc6000800063f */
[----:B------:R-:W-:Y:S09]  /*22c0*/  @P3 BRA `(.L_x_297) ;  /* 0x0000000000343947 */ /* 0x000ff20003800000 */
[----:B------:R-:W-:Y:S02]  /*22d0*/  ULDC UR6, c[0x0][0x2d0] ;  /* 0x0000b40000067ab9 */ /* 0x000fe40000000800 */
[----:B------:R-:W-:-:S13]  /*22e0*/  ISETP.GE.AND P0, PT, R132, UR6, PT ;  /* 0x0000000684007c0c */ /* 0x000fda000bf06270 */
[----:B------:R1:W-:Y:S01]  /*22f0*/  @P0 STS.128 [R209+0x2800], RZ ;  /* 0x002800ffd1000388 */ /* 0x0003e20000000c00 */
[----:B------:R-:W-:Y:S05]  /*2300*/  @P0 BRA `(.L_x_297) ;  /* 0x0000000000240947 */ /* 0x000fea0003800000 */
[----:B------:R-:W-:Y:S01]  /*2310*/  IADD3 R0, P0, R6, UR30, RZ ;  /* 0x0000001e06007c10 */ /* 0x000fe2000ff1e0ff */
[----:B------:R-:W-:-:S03]  /*2320*/  ULDC.64 UR6, c[0x0][0x218] ;  /* 0x0000860000067ab9 */ /* 0x000fc60000000a00 */
[----:B----4-:R-:W-:Y:S02]  /*2330*/  IADD3.X R9, R5, UR29, RZ, P0, !PT ;  /* 0x0000001d05097c10 */ /* 0x010fe400087fe4ff */
[----:B------:R-:W-:-:S04]  /*2340*/  LEA R8, P0, R0, UR6, 0x1 ;  /* 0x0000000600087c11 */ /* 0x000fc8000f8008ff */
[----:B------:R-:W-:-:S05]  /*2350*/  LEA.HI.X R9, R0, UR7, R9, 0x1, P0 ;  /* 0x0000000700097c11 */ /* 0x000fca00080f0c09 */
[----:B------:R-:W-:Y:S01]  /*2360*/  @!PT LDS RZ, [RZ] ;  /* 0x00000000fffff984 */ /* 0x000fe20000000800 */
[----:B------:R-:W-:Y:S01]  /*2370*/  @!PT LDS RZ, [RZ] ;  /* 0x00000000fffff984 */ /* 0x000fe20000000800 */
[----:B------:R-:W-:Y:S01]  /*2380*/  @!PT LDS RZ, [RZ] ;  /* 0x00000000fffff984 */ /* 0x000fe20000000800 */
[----:B------:R4:W-:Y:S04]  /*2390*/  LDGSTS.E.BYPASS.LTC128B.128 [R209+0x2800], desc[UR24][R8.64] ;  /* 0x0280000008d17fae */ /* 0x0009e8000b901d58 */
.L_x_297:
[----:B------:R-:W-:Y:S05]  /*23a0*/  BSYNC B0 ;  /* 0x0000000000007941 */ /* 0x000fea0003800000 */
.L_x_296:
        /* <DEDUP_REMOVED lines=18> */
.L_x_299:
[----:B------:R-:W-:Y:S05]  /*24d0*/  BSYNC B0 ;  /* 0x0000000000007941 */ /* 0x000fea0003800000 */
.L_x_298:
        /* <DEDUP_REMOVED lines=18> */
.L_x_301:
[----:B------:R-:W-:Y:S05]  /*2600*/  BSYNC B0 ;  /* 0x0000000000007941 */ /* 0x000fea0003800000 */
.L_x_300:
[----:B------:R-:W-:Y:S01]  /*2610*/  ULDC.64 UR8, c[0x0][0x3c8] ;  /* 0x0000f20000087ab9 */ /* 0x000fe20000000a00 */
[----:B------:R-:W0:Y:S01]  /*2620*/  LDGDEPBAR ;  /* 0x00000000000079af */ /* 0x000e220000000000 */
[----:B------:R-:W-:-:S04]  /*2630*/  UISETP.NE.U32.AND UP1, UPT, UR8, URZ, UPT ;  /* 0x0000003f0800728c */ /* 0x000fc8000bf25070 */
[----:B------:R-:W-:-:S06]  /*2640*/  UISETP.NE.AND.EX UP1, UPT, UR9, URZ, UPT, UP1 ;  /* 0x0000003f0900728c */ /* 0x000fcc000bf25310 */
[----:B------:R-:W-:-:S05]  /*2650*/  PLOP3.LUT P0, PT, PT, PT, UP1, 0x80, 0x0 ;  /* 0x000000000000781c */ /* 0x000fca0003f0f018 */
[----:B------:R-:W-:Y:S01]  /*2660*/  @UP1 USHF.R.S32.HI UR35, URZ, 0x1f, UR32 ;  /* 0x0000001f3f231899 */ /* 0x000fe20008011420 */
[----:B------:R-:W-:Y:S01]  /*2670*/  @UP1 ULDC.64 UR6, c[0x0][0x3d0] ;  /* 0x0000f40000061ab9 */ /* 0x000fe20000000a00 */
[----:B------:R-:W-:Y:S02]  /*2680*/  @UP1 UMOV UR36, UR34 ;  /* 0x0000002200241c82 */ /* 0x000fe40008000000 */
[----:B------:R-:W-:Y:S01]  /*2690*/  @UP1 UIMAD UR35, UR35, UR6, URZ ;  /* 0x00000006232312a4 */ /* 0x000fe2000f8e023f */
[----:B------:R-:W-:Y:S02]  /*26a0*/  @UP1 UMOV UR37, UR31 ;  /* 0x0000001f00251c82 */ /* 0x000fe40008000000 */
[----:B------:R-:W-:Y:S01]  /*26b0*/  @UP1 UIMAD.WIDE.U32 UR36, UR32, UR6, UR36 ;  /* 0x00000006202412a5 */ /* 0x000fe2000f8e0024 */
[----:B------:R-:W-:Y:S01]  /*26c0*/  LOP3.LUT R0, R19, 0xfffffff8, RZ, 0xc0, !PT ;  /* 0xfffffff813007812 */ /* 0x000fe200078ec0ff */
[----:B------:R-:W-:Y:S01]  /*26d0*/  @UP1 UIMAD UR7, UR32, UR7, UR35 ;  /* 0x00000007200712a4 */ /* 0x000fe2000f8e0223 */
[----:B------:R-:W-:Y:S01]  /*26e0*/  ISETP.GE.AND P4, PT, R2, UR28, PT ;  /* 0x0000001c02007c0c */ /* 0x000fe2000bf86270 */
[----:B------:R-:W-:Y:S01]  /*26f0*/  @UP1 ULEA UR8, UP0, UR36, UR8, 0x2 ;  /* 0x0000000824081291 */ /* 0x000fe2000f80103f */
[----:B------:R-:W-:-:S04]  /*2700*/  DEPBAR.LE SB0, 0x0 ;  /* 0x000080000000791a */ /* 0x000fc80000000000 */
[----:B------:R-:W-:Y:S01]  /*2710*/  @UP1 UIADD3 UR7, UR37, UR7, URZ ;  /* 0x0000000725071290 */ /* 0x000fe2000fffe03f */
[----:B------:R-:W-:Y:S01]  /*2720*/  IMAD.U32 R4, RZ, RZ, UR8 ;  /* 0x00000008ff047e24 */ /* 0x000fe2000f8e00ff */
[----:B------:R-:W-:Y:S01]  /*2730*/  ISETP.GE.AND P1, PT, R17, UR28, PT ;  /* 0x0000001c11007c0c */ /* 0x000fe2000bf26270 */
[----:B------:R-:W-:Y:S01]  /*2740*/  @UP1 ULDC UR6, c[0x0][0x2e8] ;  /* 0x0000ba0000061ab9 */ /* 0x000fe20000000800 */
[----:B------:R-:W-:-:S06]  /*2750*/  @UP1 ULEA.HI.X UR9, UR36, UR9, UR7, 0x2, UP0 ;  /* 0x0000000924091291 */ /* 0x000fcc00080f1407 */
[----:B------:R-:W-:-:S05]  /*2760*/  IMAD.U32 R5, RZ, RZ, UR9 ;  /* 0x00000009ff057e24 */ /* 0x000fca000f8e00ff */
[----:B-1----:R1:W5:Y:S01]  /*2770*/  @P0 LDG.E R12, desc[UR24][R4.64] ;  /* 0x00000018040c0981 */ /* 0x002362000c1e1900 */
[----:B----4-:R-:W-:Y:S01]  /*2780*/  IMAD.IADD R8, R95, 0x1, -R0 ;  /* 0x000000015f087824 */ /* 0x010fe200078e0a00 */
[----:B------:R-:W5:Y:S01]  /*2790*/  @P0 MUFU.RCP R11, UR6 ;  /* 0x00000006000b0d08 */ /* 0x000f620008001000 */
[----:B------:R-:W-:Y:S01]  /*27a0*/  IMAD.SHL.U32 R13, R18, 0x8, RZ ;  /* 0x00000008120d7824 */ /* 0x000fe200078e00ff */
[----:B------:R-:W-:Y:S01]  /*27b0*/  BAR.SYNC.DEFER_BLOCKING 0x0 ;  /* 0x0000000000007b1d */ /* 0x000fe20000010000 */
[----:B------:R-:W-:Y:S01]  /*27c0*/  ISETP.GE.AND P2, PT, R16, UR28, PT ;  /* 0x0000001c10007c0c */ /* 0x000fe2000bf46270 */
[----:B------:R-:W-:Y:S01]  /*27d0*/  IMAD.IADD R23, R25, 0x1, R14 ;  /* 0x0000000119177824 */ /* 0x000fe200078e020e */
[----:B------:R-:W-:Y:S01]  /*27e0*/  LEA.HI R0, R8, R8, RZ, 0x1 ;  /* 0x0000000808007211 */ /* 0x000fe200078f08ff */
[----:B------:R-:W-:Y:S01]  /*27f0*/  IMAD.MOV.U32 R22, RZ, RZ, R24 ;  /* 0x000000ffff167224 */ /* 0x000fe200078e0018 */
[----:B------:R-:W-:Y:S01]  /*2800*/  USHF.L.U64.HI UR8, UR10, 0x7, UR11 ;  /* 0x000000070a087899 */ /* 0x000fe2000801020b */
[----:B------:R-:W-:Y:S01]  /*2810*/  BSSY B0, `(.L_x_302) ;  /* 0x0000045000007945 */ /* 0x000fe20003800000 */
[----:B------:R-:W-:Y:S01]  /*2820*/  SHF.R.S32.HI R17, RZ, 0x1, R0 ;  /* 0x00000001ff117819 */ /* 0x000fe20000011400 */
[----:B------:R-:W-:Y:S01]  /*2830*/  USHF.L.U32 UR9, UR10, 0x7, URZ ;  /* 0x000000070a097899 */ /* 0x000fe2000800063f */
[----:B------:R-:W-:Y:S01]  /*2840*/  LOP3.LUT R0, R0, 0x3fffffe, RZ, 0xc0, !PT ;  /* 0x03fffffe00007812 */ /* 0x000fe200078ec0ff */
[----:B------:R4:W-:Y:S01]  /*2850*/  STL.64 [R1+0x10], R22 ;  /* 0x0000101601007387 */ /* 0x0009e20000100a00 */
[----:B------:R-:W-:Y:S01]  /*2860*/  UIMAD UR6, UR8, UR18, URZ ;  /* 0x00000012080672a4 */ /* 0x000fe2000f8e023f */
[----:B------:R-:W-:Y:S01]  /*2870*/  ISETP.GE.AND P3, PT, R15, UR28, PT ;  /* 0x0000001c0f007c0c */ /* 0x000fe2000bf66270 */
[----:B------:R-:W-:Y:S01]  /*2880*/  UMOV UR31, URZ ;  /* 0x0000003f001f7c82 */ /* 0x000fe20008000000 */
[----:B------:R-:W-:Y:S01]  /*2890*/  IMAD.IADD R0, R8, 0x1, -R0 ;  /* 0x0000000108007824 */ /* 0x000fe200078e0a00 */
[----:B------:R-:W-:Y:S01]  /*28a0*/  UIMAD UR6, UR33, UR9, UR6 ;  /* 0x00000009210672a4 */ /* 0x000fe2000f8e0206 */
[----:B-1----:R-:W-:Y:S01]  /*28b0*/  LEA.HI R4, R20, R95, RZ, 0x4 ;  /* 0x0000005f14047211 */ /* 0x002fe200078f20ff */
[----:B------:R4:W-:Y:S03]  /*28c0*/  @P4 STS [R209+0x4000], RZ ;  /* 0x004000ffd1004388 */ /* 0x0009e60000000800 */
[----:B------:R-:W-:-:S02]  /*28d0*/  LOP3.LUT R3, R4, 0xfffffff0, RZ, 0xc0, !PT ;  /* 0xfffffff004037812 */ /* 0x000fc400078ec0ff */
[----:B------:R-:W-:Y:S01]  /*28e0*/  SHF.R.S32.HI R2, RZ, 0x4, R4 ;  /* 0x00000004ff027819 */ /* 0x000fe20000011404 */
[----:B------:R4:W-:Y:S02]  /*28f0*/  @P4 STS [R209+0x4004], RZ ;  /* 0x004004ffd1004388 */ /* 0x0009e40000000800 */
[----:B------:R-:W-:Y:S01]  /*2900*/  IMAD.IADD R6, R95, 0x1, -R3 ;  /* 0x000000015f067824 */ /* 0x000fe200078e0a03 */
[----:B------:R-:W-:Y:S01]  /*2910*/  LEA.HI R4, R4, R2, RZ, 0x1 ;  /* 0x0000000204047211 */ /* 0x000fe200078f08ff */
[----:B------:R-:W-:Y:S01]  /*2920*/  IMAD.SHL.U32 R3, R17, 0x40, RZ ;  /* 0x0000004011037824 */ /* 0x000fe200078e00ff */
[----:B------:R4:W-:Y:S02]  /*2930*/  @P4 STS.64 [R209+0x4008], RZ ;  /* 0x004008ffd1004388 */ /* 0x0009e40000000a00 */
[----:B------:R-:W-:Y:S02]  /*2940*/  LEA.HI R7, R6, R6, RZ, 0x1 ;  /* 0x0000000606077211 */ /* 0x000fe400078f08ff */
[----:B------:R-:W-:-:S02]  /*2950*/  LOP3.LUT R4, R4, 0xfffffffe, RZ, 0xc0, !PT ;  /* 0xfffffffe04047812 */ /* 0x000fc400078ec0ff */
[--C-:B------:R-:W-:Y:S02]  /*2960*/  SHF.R.S32.HI R9, RZ, 0x1, R7.reuse ;  /* 0x00000001ff097819 */ /* 0x100fe40000011407 */
[----:B------:R-:W-:Y:S02]  /*2970*/  SHF.R.S32.HI R5, RZ, 0x1f, R7 ;  /* 0x0000001fff057819 */ /* 0x000fe40000011407 */
[----:B------:R-:W-:Y:S02]  /*2980*/  LOP3.LUT R3, R3, 0xc0, RZ, 0xc0, !PT ;  /* 0x000000c003037812 */ /* 0x000fe400078ec0ff */
[----:B------:R-:W-:Y:S01]  /*2990*/  LEA.HI R10, R5, R9, RZ, 0x2 ;  /* 0x00000009050a7211 */ /* 0x000fe200078f10ff */
[----:B------:R-:W-:Y:S01]  /*29a0*/  IMAD.IADD R5, R2, 0x1, -R4 ;  /* 0x0000000102057824 */ /* 0x000fe200078e0a04 */
[----:B------:R-:W-:Y:S02]  /*29b0*/  LOP3.LUT R2, R3, 0x8, R13, 0xf8, !PT ;  /* 0x0000000803027812 */ /* 0x000fe400078ef80d */
[----:B------:R-:W-:-:S02]  /*29c0*/  LOP3.LUT R4, R10, 0xfffffffc, RZ, 0xc0, !PT ;  /* 0xfffffffc0a047812 */ /* 0x000fc400078ec0ff */
[----:B------:R-:W-:Y:S02]  /*29d0*/  SHF.R.U32.HI R3, RZ, 0x3, R3 ;  /* 0x00000003ff037819 */ /* 0x000fe40000011603 */
[----:B------:R-:W-:Y:S01]  /*29e0*/  SHF.R.S32.HI R8, RZ, 0x1f, R6 ;  /* 0x0000001fff087819 */ /* 0x000fe20000011406 */
[----:B------:R-:W-:Y:S01]  /*29f0*/  IMAD.IADD R16, R9, 0x1, -R4 ;  /* 0x0000000109107824 */ /* 0x000fe200078e0a04 */
[----:B------:R-:W-:Y:S01]  /*2a00*/  LOP3.LUT R9, R2, R3, RZ, 0x3c, !PT ;  /* 0x0000000302097212 */ /* 0x000fe200078e3cff */
[C---:B------:R-:W-:Y:S01]  /*2a10*/  IMAD.SHL.U32 R3, R5.reuse, 0x8, RZ ;  /* 0x0000000805037824 */ /* 0x040fe200078e00ff */
[----:B------:R-:W-:Y:S01]  /*2a20*/  LEA.HI R2, R8, R6, RZ, 0x3 ;  /* 0x0000000608027211 */ /* 0x000fe200078f18ff */
[----:B------:R-:W-:Y:S02]  /*2a30*/  IMAD.SHL.U32 R4, R16, 0x40, RZ ;  /* 0x0000004010047824 */ /* 0x000fe400078e00ff */
[----:B------:R-:W-:Y:S01]  /*2a40*/  IMAD R8, R5, 0x8, R0 ;  /* 0x0000000805087824 */ /* 0x000fe200078e0200 */
[----:B------:R-:W-:Y:S01]  /*2a50*/  LOP3.LUT R5, R7, 0x7fffffe, RZ, 0xc0, !PT ;  /* 0x07fffffe07057812 */ /* 0x000fe200078ec0ff */
[----:B------:R-:W-:Y:S01]  /*2a60*/  IMAD.SHL.U32 R2, R2, 0x20, RZ ;  /* 0x0000002002027824 */ /* 0x000fe200078e00ff */
[----:B------:R-:W-:-:S03]  /*2a70*/  LOP3.LUT R0, R4, 0xc0, RZ, 0xc0, !PT ;  /* 0x000000c004007812 */ /* 0x000fc600078ec0ff */
[----:B------:R-:W-:Y:S01]  /*2a80*/  IMAD.IADD R93, R6, 0x1, -R5 ;  /* 0x00000001065d7824 */ /* 0x000fe200078e0a05 */
[----:B------:R-:W-:Y:S02]  /*2a90*/  LOP3.LUT R4, R0, 0x8, R3, 0xf8, !PT ;  /* 0x0000000800047812 */ /* 0x000fe400078ef803 */
[----:B------:R-:W-:Y:S01]  /*2aa0*/  SHF.R.U32.HI R3, RZ, 0x3, R0 ;  /* 0x00000003ff037819 */ /* 0x000fe20000011600 */
[----:B------:R-:W-:Y:S01]  /*2ab0*/  IMAD.U32 R0, R8, 0x20, R9 ;  /* 0x0000002008007824 */ /* 0x000fe200078e0009 */
[----:B------:R-:W-:Y:S02]  /*2ac0*/  LOP3.LUT R94, R2, 0xffffff00, RZ, 0xc0, !PT ;  /* 0xffffff00025e7812 */ /* 0x000fe400078ec0ff */
[----:B------:R-:W-:Y:S01]  /*2ad0*/  LOP3.LUT R92, R4, R3, RZ, 0x3c, !PT ;  /* 0x00000003045c7212 */ /* 0x000fe200078e3cff */
[----:B------:R-:W-:Y:S01]  /*2ae0*/  IMAD.U32 R4, RZ, RZ, UR18 ;  /* 0x00000012ff047e24 */ /* 0x000fe2000f8e00ff */
[----:B------:R-:W-:Y:S01]  /*2af0*/  LEA R135, R0, UR4, 0x1 ;  /* 0x0000000400877c11 */ /* 0x000fe2000f8e08ff */
[----:B------:R-:W-:-:S02]  /*2b00*/  IMAD R2, R184, 0x200, R94 ;  /* 0x00000200b8027824 */ /* 0x000fc400078e025e */
[----:B------:R-:W-:-:S04]  /*2b10*/  IMAD.WIDE.U32 R4, R4, UR9, R22 ;  /* 0x0000000904047c25 */ /* 0x000fc8000f8e0016 */
[----:B------:R-:W-:Y:S02]  /*2b20*/  IMAD R2, R93, 0x20, R2 ;  /* 0x000000205d027824 */ /* 0x000fe400078e0202 */
[----:B------:R-:W-:Y:S02]  /*2b30*/  VIADD R3, R5, UR6 ;  /* 0x0000000605037c36 */ /* 0x000fe40008000000 */
[----:B------:R-:W-:Y:S02]  /*2b40*/  IMAD.IADD R2, R92, 0x1, R2 ;  /* 0x000000015c027824 */ /* 0x000fe400078e0202 */
[----:B-----5:R-:W-:-:S05]  /*2b50*/  @P0 FMUL.FTZ R10, R12, R11 ;  /* 0x0000000b0c0a0220 */ /* 0x020fca0000410000 */
[----:B------:R-:W-:-:S13]  /*2b60*/  @P0 R2UR UR7, R10 ;  /* 0x000000000a0702ca */ /* 0x000fda00000e0000 */
[----:B------:R-:W-:Y:S01]  /*2b70*/  @UP1 UMOV UR31, UR7 ;  /* 0x00000007001f1c82 */ /* 0x000fe20008000000 */
[----:B----4-:R-:W-:Y:S05]  /*2b80*/  @P4 BRA `(.L_x_303) ;  /* 0x0000000000344947 */ /* 0x010fea0003800000 */
        /* <DEDUP_REMOVED lines=13> */
.L_x_303:
[----:B------:R-:W-:Y:S05]  /*2c60*/  BSYNC B0 ;  /* 0x0000000000007941 */ /* 0x000fea0003800000 */
.L_x_302:
[----:B------:R1:W-:Y:S01]  /*2c70*/  @P3 STS.128 [R209+0x4800], RZ ;  /* 0x004800ffd1003388 */ /* 0x0003e20000000c00 */
[----:B------:R-:W-:Y:S01]  /*2c80*/  USHF.L.U64.HI UR32, UR10, 0x5, UR11 ;  /* 0x000000050a207899 */ /* 0x000fe2000801020b */
[----:B------:R-:W-:Y:S01]  /*2c90*/  BSSY B0, `(.L_x_304) ;  /* 0x0000011000007945 */ /* 0x000fe20003800000 */
[----:B------:R-:W-:Y:S01]  /*2ca0*/  USHF.L.U32 UR33, UR10, 0x5, URZ ;  /* 0x000000050a217899 */ /* 0x000fe2000800063f */
[----:B------:R-:W-:Y:S02]  /*2cb0*/  LEA R186, R2, UR4, 0x1 ;  /* 0x0000000402ba7c11 */ /* 0x000fe4000f8e08ff */
[----:B------:R-:W-:Y:S05]  /*2cc0*/  @P3 BRA `(.L_x_305) ;  /* 0x0000000000343947 */ /* 0x000fea0003800000 */
        /* <DEDUP_REMOVED lines=13> */
.L_x_305:
[----:B------:R-:W-:Y:S05]  /*2da0*/  BSYNC B0 ;  /* 0x0000000000007941 */ /* 0x000fea0003800000 */
.L_x_304:
        /* <DEDUP_REMOVED lines=19> */
.L_x_307:
[----:B------:R-:W-:Y:S05]  /*2ee0*/  BSYNC B0 ;  /* 0x0000000000007941 */ /* 0x000fea0003800000 */
.L_x_306:
[----:B------:R1:W-:Y:S01]  /*2ef0*/  @P1 STS.128 [R209+0x5800], RZ ;  /* 0x005800ffd1001388 */ /* 0x0003e20000000c00 */
        /* <DEDUP_REMOVED lines=18> */
.L_x_309:
[----:B------:R-:W-:Y:S05]  /*3020*/  BSYNC B0 ;  /* 0x0000000000007941 */ /* 0x000fea0003800000 */
.L_x_308:
[----:B------:R-:W-:Y:S01]  /*3030*/  LDSM.16.M88.4 R12, [R186] ;  /* 0x00000000ba0c783b */ /* 0x000fe20000000200 */
[----:B------:R-:W-:Y:S01]  /*3040*/  LOP3.LUT P0, RZ, R17, 0x2, RZ, 0xc0, !PT ;  /* 0x0000000211ff7812 */ /* 0x000fe2000780c0ff */
[----:B------:R-:W-:Y:S01]  /*3050*/  IMAD.MOV.U32 R0, RZ, RZ, 0x10 ;  /* 0x00000010ff007424 */ /* 0x000fe200078e00ff */
[----:B------:R-:W-:Y:S01]  /*3060*/  LOP3.LUT P1, RZ, R16, 0x2, RZ, 0xc0, !PT ;  /* 0x0000000210ff7812 */ /* 0x000fe2000782c0ff */
[----:B-1--4-:R-:W1:Y:S01]  /*3070*/  LDSM.16.M88.4 R4, [R135+0x2000] ;  /* 0x002000008704783b */ /* 0x012e620000000200 */
[C---:B------:R-:W-:Y:S01]  /*3080*/  VIADD R2, R135.reuse, 0x2000 ;  /* 0x0000200087027836 */ /* 0x040fe20000000000 */
[----:B------:R-:W-:Y:S01]  /*3090*/  UIADD3 UR7, UR27, -UR17, URZ ;  /* 0x800000111b077290 */ /* 0x000fe2000fffe03f */
[----:B------:R-:W-:Y:S01]  /*30a0*/  SEL R0, R0, 0xfffffff0, !P1 ;  /* 0xfffffff000007807 */ /* 0x000fe20004800000 */
[----:B------:R-:W4:Y:S01]  /*30b0*/  LDSM.16.M88.4 R8, [R186+0x1000] ;  /* 0x00100000ba08783b */ /* 0x000f220000000200 */
[----:B------:R-:W-:Y:S01]  /*30c0*/  VIADD R188, R135, 0x2020 ;  /* 0x0000202087bc7836 */ /* 0x000fe20000000000 */
[----:B------:R-:W-:-:S02]  /*30d0*/  UIADD3 UR6, UR27, 0x1, -UR17 ;  /* 0x000000011b067890 */ /* 0x000fc4000fffe811 */
[----:B------:R-:W5:Y:S01]  /*30e0*/  LDSM.16.M88.4 R68, [R135+0x2400] ;  /* 0x002400008744783b */ /* 0x000f620000000200 */
[----:B------:R-:W-:Y:S01]  /*30f0*/  IMAD R187, R0, 0x2, R186 ;  /* 0x0000000200bb7824 */ /* 0x000fe200078e02ba */
[----:B------:R-:W-:Y:S01]  /*3100*/  UIADD3 UR6, UR6, UR20, URZ ;  /* 0x0000001406067290 */ /* 0x000fe2000fffe03f */
[----:B------:R-:W-:Y:S01]  /*3110*/  @P0 VIADD R188, R2, 0xffffffe0 ;  /* 0xffffffe002bc0836 */ /* 0x000fe20000000000 */
[----:B------:R-:W2:Y:S01]  /*3120*/  LDSM.16.M88.4 R64, [R135+0x2800] ;  /* 0x002800008740783b */ /* 0x000ea20000000200 */
[----:B------:R-:W-:Y:S01]  /*3130*/  LOP3.LUT R2, R134, 0xffffffe0, RZ, 0xc0, !PT ;  /* 0xffffffe086027812 */ /* 0x000fe200078ec0ff */
[----:B------:R-:W-:Y:S02]  /*3140*/  UISETP.GT.AND UP0, UPT, UR18, UR14, UPT ;  /* 0x0000000e1200728c */ /* 0x000fe4000bf04270 */
[----:B------:R-:W3:Y:S02]  /*3150*/  LDSM.16.M88.4 R60, [R135+0x2c00] ;  /* 0x002c0000873c783b */ /* 0x000ee40000000200 */
[----:B------:R-:W-:-:S02]  /*3160*/  IMAD.IADD R2, R95, 0x1, -R2 ;  /* 0x000000015f027824 */ /* 0x000fc400078e0a02 */
[----:B------:R-:W3:Y:S01]  /*3170*/  LDSM.16.M88.4 R56, [R135+0x3000] ;  /* 0x003000008738783b */ /* 0x000ee20000000200 */
[----:B------:R-:W-:Y:S02]  /*3180*/  IMAD.SHL.U32 R95, R95, 0x2, RZ ;  /* 0x000000025f5f7824 */ /* 0x000fe400078e00ff */
[----:B------:R-:W-:Y:S01]  /*3190*/  SHF.R.S32.HI R3, RZ, 0x1f, R2 ;  /* 0x0000001fff037819 */ /* 0x000fe20000011402 */
[----:B------:R-:W3:Y:S03]  /*31a0*/  LDSM.16.M88.4 R52, [R135+0x3400] ;  /* 0x003400008734783b */ /* 0x000ee60000000200 */
[----:B------:R-:W-:Y:S01]  /*31b0*/  LEA.HI R2, R3, R2, RZ, 0x2 ;  /* 0x0000000203027211 */ /* 0x000fe200078f10ff */
[----:B------:R-:W3:Y:S01]  /*31c0*/  LDSM.16.M88.4 R48, [R135+0x3800] ;  /* 0x003800008730783b */ /* 0x000ee20000000200 */
[----:B------:R-:W-:Y:S02]  /*31d0*/  IMAD.U32 R3, RZ, RZ, UR18 ;  /* 0x00000012ff037e24 */ /* 0x000fe4000f8e00ff */
[----:B------:R-:W-:Y:S01]  /*31e0*/  SHF.R.S32.HI R2, RZ, 0x2, R2 ;  /* 0x00000002ff027819 */ /* 0x000fe20000011402 */
[----:B------:R-:W3:Y:S04]  /*31f0*/  LDSM.16.M88.4 R44, [R135+0x3c00] ;  /* 0x003c0000872c783b */ /* 0x000ee80000000200 */
[----:B------:R-:W-:Y:S01]  /*3200*/  LDSM.16.M88.4 R36, [R188] ;  /* 0x00000000bc24783b */ /* 0x000fe20000000200 */
[-C--:B-1----:R-:W-:Y:S03]  /*3210*/  HMMA.16816.F32.BF16 R180, R12, R4.reuse, RZ ;  /* 0x000000040cb4723c */ /* 0x082fe600000418ff */
[----:B------:R-:W-:Y:S04]  /*3220*/  LDSM.16.M88.4 R32, [R188+0x400] ;  /* 0x00040000bc20783b */ /* 0x000fe80000000200 */
[----:B------:R-:W-:Y:S01]  /*3230*/  LDSM.16.M88.4 R28, [R188+0x800] ;  /* 0x00080000bc1c783b */ /* 0x000fe20000000200 */
[C---:B----4-:R-:W-:Y:S03]  /*3240*/  HMMA.16816.F32.BF16 R176, R8.reuse, R4, RZ ;  /* 0x0000000408b0723c */ /* 0x050fe600000418ff */
[----:B------:R-:W-:Y:S03]  /*3250*/  LDSM.16.M88.4 R24, [R188+0xc00] ;  /* 0x000c0000bc18783b */ /* 0x000fe60000000200 */
[-C--:B------:R-:W-:Y:S01]  /*3260*/  HMMA.16816.F32.BF16 R172, R8, R6.reuse, RZ ;  /* 0x0000000608ac723c */ /* 0x080fe200000418ff */
[----:B------:R-:W-:Y:S04]  /*3270*/  LDSM.16.M88.4 R20, [R188+0x1000] ;  /* 0x00100000bc14783b */ /* 0x000fe80000000200 */
[----:B------:R-:W-:Y:S01]  /*3280*/  LDSM.16.M88.4 R40, [R188+0x1400] ;  /* 0x00140000bc28783b */ /* 0x000fe20000000200 */
[----:B------:R-:W-:Y:S03]  /*3290*/  HMMA.16816.F32.BF16 R168, R12, R6, RZ ;  /* 0x000000060ca8723c */ /* 0x000fe600000418ff */
[----:B------:R-:W1:Y:S03]  /*32a0*/  LDSM.16.M88.4 R4, [R187+0x1000] ;  /* 0x00100000bb04783b */ /* 0x000e660000000200 */
[C---:B-----5:R-:W-:Y:S01]  /*32b0*/  HMMA.16816.F32.BF16 R164, R8.reuse, R68, RZ ;  /* 0x0000004408a4723c */ /* 0x060fe200000418ff */
[----:B------:R-:W4:Y:S04]  /*32c0*/  LDSM.16.M88.4 R72, [R188+0x1800] ;  /* 0x00180000bc48783b */ /* 0x000f280000000200 */
[----:B------:R-:W5:Y:S01]  /*32d0*/  LDSM.16.M88.4 R76, [R188+0x1c00] ;  /* 0x001c0000bc4c783b */ /* 0x000f620000000200 */
[C---:B------:R-:W-:Y:S03]  /*32e0*/  HMMA.16816.F32.BF16 R160, R8.reuse, R70, RZ ;  /* 0x0000004608a0723c */ /* 0x040fe600000418ff */
[----:B------:R-:W5:Y:S03]  /*32f0*/  LDSM.16.M88.4 R16, [R187] ;  /* 0x00000000bb10783b */ /* 0x000f660000000200 */
[C---:B--2---:R-:W-:Y:S01]  /*3300*/  HMMA.16816.F32.BF16 R156, R8.reuse, R64, RZ ;  /* 0x00000040089c723c */ /* 0x044fe200000418ff */
[----:B------:R-:W0:Y:S05]  /*3310*/  LDGDEPBAR ;  /* 0x00000000000079af */ /* 0x000e2a0000000000 */
[C---:B------:R-:W-:Y:S06]  /*3320*/  HMMA.16816.F32.BF16 R152, R8.reuse, R66, RZ ;  /* 0x000000420898723c */ /* 0x040fec00000418ff */
[C---:B---3--:R-:W-:Y:S06]  /*3330*/  HMMA.16816.F32.BF16 R148, R8.reuse, R60, RZ ;  /* 0x0000003c0894723c */ /* 0x048fec00000418ff */
        /* <DEDUP_REMOVED lines=36> */
[C---:B----4-:R-:W-:Y:S06]  /*3580*/  HMMA.16816.F32.BF16 R240, R4.reuse, R72, R120 ;  /* 0x0000004804f0723c */ /* 0x050fec0000041878 */
[C---:B-----5:R-:W-:Y:S06]  /*3590*/  HMMA.16816.F32.BF16 R248, R4.reuse, R76, R112 ;  /* 0x0000004c04f8723c */ /* 0x060fec0000041870 */
[C---:B------:R-:W-:Y:S06]  /*35a0*/  HMMA.16816.F32.BF16 R244, R4.reuse, R74, R116 ;  /* 0x0000004a04f4723c */ /* 0x040fec0000041874 */
[----:B------:R-:W-:Y:S06]  /*35b0*/  HMMA.16816.F32.BF16 R196, R4, R78, R108 ;  /* 0x0000004e04c4723c */ /* 0x000fec000004186c */
[----:B------:R-:W-:Y:S01]  /*35c0*/  HMMA.16816.F32.BF16 R168, R16, R38, R168 ;  /* 0x0000002610a8723c */ /* 0x000fe200000418a8 */
[----:B------:R-:W-:Y:S01]  /*35d0*/  LEA R4, R184, UR26, 0x4 ;  /* 0x0000001ab8047c11 */ /* 0x000fe2000f8e20ff */
[----:B------:R-:W-:Y:S01]  /*35e0*/  IMAD R5, R93, 0x20, R94 ;  /* 0x000000205d057824 */ /* 0x000fe200078e025e */
[----:B------:R-:W-:Y:S01]  /*35f0*/  LOP3.LUT R6, R95, 0x6, RZ, 0xc0, !PT ;  /* 0x000000065f067812 */ /* 0x000fe200078ec0ff */
[----:B------:R-:W-:-:S02]  /*3600*/  IMAD.U32 R7, RZ, RZ, UR7 ;  /* 0x00000007ff077e24 */ /* 0x000fc4000f8e00ff */
[----:B------:R-:W-:Y:S01]  /*3610*/  IMAD.IADD R4, R2, 0x1, R4 ;  /* 0x0000000102047824 */ /* 0x000fe200078e0204 */
[C---:B------:R-:W-:Y:S01]  /*3620*/  HMMA.16816.F32.BF16 R180, R16.reuse, R36, R180 ;  /* 0x0000002410b4723c */ /* 0x040fe200000418b4 */
[----:B------:R-:W-:Y:S02]  /*3630*/  IMAD R3, R3, 0x80, R6 ;  /* 0x0000008003037824 */ /* 0x000fe400078e0206 */
[----:B------:R-:W-:Y:S01]  /*3640*/  IMAD.U32 R6, RZ, RZ, UR7 ;  /* 0x00000007ff067e24 */ /* 0x000fe2000f8e00ff */
[--C-:B------:R-:W-:Y:S01]  /*3650*/  IADD3 R204, R7, 0x48, R4.reuse ;  /* 0x0000004807cc7810 */ /* 0x100fe20007ffe004 */
[----:B------:R-:W-:Y:S01]  /*3660*/  IMAD.IADD R2, R92, 0x1, R5 ;  /* 0x000000015c027824 */ /* 0x000fe200078e0205 */
[----:B------:R-:W-:Y:S01]  /*3670*/  HMMA.16816.F32.BF16 R152, R16, R76, R8 ;  /* 0x0000004c1098723c */ /* 0x000fe20000041808 */
[----:B------:R-:W-:Y:S01]  /*3680*/  VIADD R201, R4, UR7 ;  /* 0x0000000704c97c36 */ /* 0x000fe20008000000 */
[----:B------:R-:W-:Y:S01]  /*3690*/  IADD3 R202, R6, 0x40, R4 ;  /* 0x0000004006ca7810 */ /* 0x000fe20007ffe004 */
[----:B------:R-:W-:-:S02]  /*36a0*/  IMAD.U32 R5, RZ, RZ, UR7 ;  /* 0x00000007ff057e24 */ /* 0x000fc4000f8e00ff */
[----:B------:R-:W-:Y:S01]  /*36b0*/  IMAD.IADD R6, R201, 0x1, -R3 ;  /* 0x00000001c9067824 */ /* 0x000fe200078e0a03 */
[C---:B------:R-:W-:Y:S01]  /*36c0*/  HMMA.16816.F32.BF16 R144, R16.reuse, R78, R12 ;  /* 0x0000004e1090723c */ /* 0x040fe2000004180c */
[----:B------:R-:W-:Y:S01]  /*36d0*/  VIADD R11, R3, 0x1 ;  /* 0x00000001030b7836 */ /* 0x000fe20000000000 */
[----:B------:R-:W-:Y:S01]  /*36e0*/  IADD3 R203, R5, 0x8, R4 ;  /* 0x0000000805cb7810 */ /* 0x000fe20007ffe004 */
[----:B------:R-:W-:Y:S01]  /*36f0*/  IMAD.U32 R9, RZ, RZ, UR6 ;  /* 0x00000006ff097e24 */ /* 0x000fe2000f8e00ff */
[----:B------:R-:W-:Y:S01]  /*3700*/  IABS R8, R6 ;  /* 0x0000000600087213 */ /* 0x000fe20000000000 */
[----:B------:R-:W-:Y:S01]  /*3710*/  IMAD.IADD R5, R201, 0x1, -R11 ;  /* 0x00000001c9057824 */ /* 0x000fe200078e0a0b */
[C---:B------:R-:W-:Y:S01]  /*3720*/  HMMA.16816.F32.BF16 R116, R16.reuse, R40, R60 ;  /* 0x000000281074723c */ /* 0x040fe2000004183c */
[----:B------:R-:W-:Y:S01]  /*3730*/  VIADD R14, R3, 0x8 ;  /* 0x00000008030e7836 */ /* 0x000fe20000000000 */
[----:B------:R-:W-:Y:S01]  /*3740*/  VIADDMNMX R208, R4, R9, UR27, PT ;  /* 0x0000001b04d07e46 */ /* 0x000fe2000b800109 */
[----:B------:R-:W-:Y:S01]  /*3750*/  IMAD.U32 R13, RZ, RZ, UR6 ;  /* 0x00000006ff0d7e24 */ /* 0x000fe2000f8e00ff */
[----:B------:R-:W-:Y:S01]  /*3760*/  IABS R6, R5 ;  /* 0x0000000500067213 */ /* 0x000fe20000000000 */
[----:B------:R-:W-:Y:S01]  /*3770*/  IMAD.IADD R7, R201, 0x1, -R14 ;  /* 0x00000001c9077824 */ /* 0x000fe200078e0a0e */
[C---:B------:R-:W-:Y:S01]  /*3780*/  HMMA.16816.F32.BF16 R104, R16.reuse, R32, R104 ;  /* 0x000000201068723c */ /* 0x040fe20000041868 */
[----:B------:R-:W-:Y:S01]  /*3790*/  IMAD.U32 R12, RZ, RZ, UR6 ;  /* 0x00000006ff0c7e24 */ /* 0x000fe2000f8e00ff */
[----:B------:R-:W-:Y:S01]  /*37a0*/  IADD3 R44, R13, 0x40, R4 ;  /* 0x000000400d2c7810 */ /* 0x000fe20007ffe004 */
[----:B------:R-:W-:Y:S01]  /*37b0*/  IMAD.U32 R10, RZ, RZ, UR6 ;  /* 0x00000006ff0a7e24 */ /* 0x000fe2000f8e00ff */
[----:B------:R-:W-:Y:S01]  /*37c0*/  IABS R5, R7 ;  /* 0x0000000700057213 */ /* 0x000fe20000000000 */
[----:B------:R-:W-:Y:S01]  /*37d0*/  IMAD.MOV.U32 R7, RZ, RZ, R8 ;  /* 0x000000ffff077224 */ /* 0x000fe200078e0008 */
[--C-:B------:R-:W-:Y:S01]  /*37e0*/  IADD3 R41, R12, 0x48, R4.reuse ;  /* 0x000000480c297810 */ /* 0x100fe20007ffe004 */
[C---:B------:R-:W-:Y:S01]  /*37f0*/  VIADD R12, R3.reuse, 0x9 ;  /* 0x00000009030c7836 */ /* 0x040fe20000000000 */
[----:B------:R-:W-:Y:S01]  /*3800*/  I2FP.F32.S32 R5, R5 ;  /* 0x0000000500057245 */ /* 0x000fe20000201400 */
[C---:B------:R-:W-:Y:S01]  /*3810*/  VIADD R13, R3.reuse, 0x10 ;  /* 0x00000010030d7836 */ /* 0x040fe20000000000 */
[----:B------:R-:W-:Y:S01]  /*3820*/  I2FP.F32.S32 R7, R7 ;  /* 0x0000000700077245 */ /* 0x000fe20000201400 */
[C---:B------:R-:W-:Y:S01]  /*3830*/  HMMA.16816.F32.BF16 R100, R16.reuse, R34, R100 ;  /* 0x000000221064723c */ /* 0x040fe20000041864 */
[----:B------:R-:W-:Y:S01]  /*3840*/  VIADD R15, R3, 0x11 ;  /* 0x00000011030f7836 */ /* 0x000fe20000000000 */
[----:B------:R-:W-:Y:S01]  /*3850*/  IADD3 R46, R10, 0x8, R4 ;  /* 0x000000080a2e7810 */ /* 0x000fe20007ffe004 */
[----:B------:R-:W-:Y:S01]  /*3860*/  IMAD.IADD R4, R201, 0x1, -R13 ;  /* 0x00000001c9047824 */ /* 0x000fe200078e0a0d */
[----:B------:R-:W-:Y:S01]  /*3870*/  I2FP.F32.S32 R6, R6 ;  /* 0x0000000600067245 */ /* 0x000fe20000201400 */
[----:B------:R-:W-:Y:S01]  /*3880*/  FFMA.FTZ R45, R7, -UR31, R180 ;  /* 0x8000001f072d7c23 */ /* 0x000fe200080100b4 */
[C---:B------:R-:W-:Y:S01]  /*3890*/  HMMA.16816.F32.BF16 R96, R16.reuse, R28, R96 ;  /* 0x0000001c1060723c */ /* 0x040fe20000041860 */
[----:B------:R-:W-:Y:S01]  /*38a0*/  IMAD.IADD R7, R201, 0x1, -R15 ;  /* 0x00000001c9077824 */ /* 0x000fe200078e0a0f */
[C---:B------:R-:W-:Y:S01]  /*38b0*/  ISETP.GE.AND P3, PT, R3.reuse, R208, PT ;  /* 0x000000d00300720c */ /* 0x040fe20003f66270 */
[----:B------:R-:W-:Y:S01]  /*38c0*/  FFMA.FTZ R47, R6, -UR31, R181 ;  /* 0x8000001f062f7c23 */ /* 0x000fe200080100b5 */
[----:B------:R-:W-:Y:S01]  /*38d0*/  IABS R6, R4 ;  /* 0x0000000400067213 */ /* 0x000fe20000000000 */
[C---:B------:R-:W-:Y:S01]  /*38e0*/  VIADD R32, R3.reuse, 0x58 ;  /* 0x0000005803207836 */ /* 0x040fe20000000000 */
[C---:B------:R-:W-:Y:S01]  /*38f0*/  HMMA.16816.F32.BF16 R88, R16.reuse, R30, R88 ;  /* 0x0000001e1058723c */ /* 0x040fe20000041858 */
[C---:B------:R-:W-:Y:S01]  /*3900*/  VIADD R28, R3.reuse, 0x48 ;  /* 0x00000048031c7836 */ /* 0x040fe20000000000 */
[----:B------:R-:W-:Y:S01]  /*3910*/  VIMNMX R207, R46, UR27, PT ;  /* 0x0000001b2ecf7c48 */ /* 0x000fe2000bfe0100 */
[C---:B------:R-:W-:Y:S01]  /*3920*/  VIADD R29, R3.reuse, 0x49 ;  /* 0x00000049031d7836 */ /* 0x040fe20000000000 */
[----:B------:R-:W-:Y:S01]  /*3930*/  VIMNMX R206, R44, UR27, PT ;  /* 0x0000001b2cce7c48 */ /* 0x000fe2000bfe0100 */
[C---:B------:R-:W-:Y:S01]  /*3940*/  VIADD R33, R3.reuse, 0x59 ;  /* 0x0000005903217836 */ /* 0x040fe20000000000 */
[C---:B------:R-:W-:Y:S01]  /*3950*/  HMMA.16816.F32.BF16 R84, R16.reuse, R24, R84 ;  /* 0x000000181054723c */ /* 0x040fe20000041854 */
[----:B------:R-:W-:Y:S01]  /*3960*/  VIADD R30, R3, 0x50 ;  /* 0x00000050031e7836 */ /* 0x000fe20000000000 */
[----:B------:R-:W-:Y:S01]  /*3970*/  VIMNMX R205, R41, UR27, PT ;  /* 0x0000001b29cd7c48 */ /* 0x000fe2000bfe0100 */
[C---:B------:R-:W-:Y:S01]  /*3980*/  VIADD R31, R3.reuse, 0x51 ;  /* 0x00000051031f7836 */ /* 0x040fe20000000000 */
[----:B------:R-:W-:Y:S01]  /*3990*/  VIADDMNMX R200, R202, -UR21, RZ, !PT ;  /* 0x80000015cac87c46 */ /* 0x000fe2000f8001ff */
[C---:B------:R-:W-:Y:S01]  /*39a0*/  VIADD R34, R3.reuse, 0x60 ;  /* 0x0000006003227836 */ /* 0x040fe20000000000 */
[C---:B------:R-:W-:Y:S01]  /*39b0*/  HMMA.16816.F32.BF16 R80, R16.reuse, R26, R80 ;  /* 0x0000001a1050723c */ /* 0x040fe20000041850 */
[C---:B------:R-:W-:Y:S01]  /*39c0*/  VIADD R24, R3.reuse, 0x38 ;  /* 0x0000003803187836 */ /* 0x040fe20000000000 */
[C---:B------:R-:W-:Y:S01]  /*39d0*/  ISETP.GE.AND P1, PT, R3.reuse, R207, PT ;  /* 0x000000cf0300720c */ /* 0x040fe20003f26270 */
[C---:B------:R-:W-:Y:S01]  /*39e0*/  VIADD R25, R3.reuse, 0x39 ;  /* 0x0000003903197836 */ /* 0x040fe20000000000 */
[C---:B------:R-:W-:Y:S01]  /*39f0*/  ISETP.GE.AND P0, PT, R3.reuse, R206, PT ;  /* 0x000000ce0300720c */ /* 0x040fe20003f06270 */
[C---:B------:R-:W-:Y:S01]  /*3a00*/  VIADD R35, R3.reuse, 0x61 ;  /* 0x0000006103237836 */ /* 0x040fe20000000000 */
[C---:B------:R-:W-:Y:S01]  /*3a10*/  HMMA.16816.F32.BF16 R108, R16.reuse, R20, R68 ;  /* 0x00000014106c723c */ /* 0x040fe20000041844 */
[C---:B------:R-:W-:Y:S01]  /*3a20*/  VIADD R26, R3.reuse, 0x40 ;  /* 0x00000040031a7836 */ /* 0x040fe20000000000 */
[C---:B------:R-:W-:Y:S01]  /*3a30*/  ISETP.GE.AND P4, PT, R3.reuse, R205, PT ;  /* 0x000000cd0300720c */ /* 0x040fe20003f86270 */
[----:B------:R-:W-:Y:S01]  /*3a40*/  VIADD R27, R3, 0x41 ;  /* 0x00000041031b7836 */ /* 0x000fe20000000000 */
[----:B------:R-:W-:Y:S01]  /*3a50*/  ISETP.GE.AND P2, PT, R11, R208, PT ;  /* 0x000000d00b00720c */ /* 0x000fe20003f46270 */
[C---:B------:R-:W-:Y:S01]  /*3a60*/  VIADD R36, R3.reuse, 0x68 ;  /* 0x0000006803247836 */ /* 0x040fe20000000000 */
[C---:B------:R-:W-:Y:S01]  /*3a70*/  HMMA.16816.F32.BF16 R112, R16.reuse, R22, R64 ;  /* 0x000000161070723c */ /* 0x040fe20000041840 */
[----:B------:R-:W-:Y:S01]  /*3a80*/  VIADD R20, R3, 0x28 ;  /* 0x0000002803147836 */ /* 0x000fe20000000000 */
[----:B------:R-:W-:Y:S01]  /*3a90*/  ISETP.GE.AND P6, PT, R11, R207, PT ;  /* 0x000000cf0b00720c */ /* 0x000fe20003fc6270 */
[----:B------:R-:W-:Y:S01]  /*3aa0*/  VIADD R21, R3, 0x29 ;  /* 0x0000002903157836 */ /* 0x000fe20000000000 */
[----:B------:R-:W-:Y:S01]  /*3ab0*/  ISETP.GE.AND P5, PT, R11, R206, PT ;  /* 0x000000ce0b00720c */ /* 0x000fe20003fa6270 */
[C---:B------:R-:W-:Y:S01]  /*3ac0*/  VIADD R38, R3.reuse, 0x69 ;  /* 0x0000006903267836 */ /* 0x040fe20000000000 */
[C---:B------:R-:W-:Y:S01]  /*3ad0*/  HMMA.16816.F32.BF16 R120, R16.reuse, R42, R56 ;  /* 0x0000002a1078723c */ /* 0x040fe20000041838 */
[C---:B------:R-:W-:Y:S01]  /*3ae0*/  VIADD R22, R3.reuse, 0x30 ;  /* 0x0000003003167836 */ /* 0x040fe20000000000 */
[CC--:B------:R-:W-:Y:S01]  /*3af0*/  ISETP.LT.OR P0, PT, R3.reuse, R200.reuse, P0 ;  /* 0x000000c80300720c */ /* 0x0c0fe20000701670 */
[----:B------:R-:W-:Y:S01]  /*3b00*/  VIADD R23, R3, 0x31 ;  /* 0x0000003103177836 */ /* 0x000fe20000000000 */
[----:B------:R-:W-:Y:S01]  /*3b10*/  ISETP.LT.OR P5, PT, R11, R200, P5 ;  /* 0x000000c80b00720c */ /* 0x000fe20002fa1670 */
[C---:B------:R-:W-:Y:S01]  /*3b20*/  VIADD R39, R3.reuse, 0x70 ;  /* 0x0000007003277836 */ /* 0x040fe20000000000 */
[----:B------:R-:W-:Y:S01]  /*3b30*/  HMMA.16816.F32.BF16 R124, R16, R72, R52 ;  /* 0x00000048107c723c */ /* 0x000fe20000041834 */
[----:B------:R-:W-:-:S02]  /*3b40*/  VIADD R40, R3, 0x71 ;  /* 0x0000007103287836 */ /* 0x000fc40000000000 */
[C---:B------:R-:W-:Y:S02]  /*3b50*/  VIADD R42, R3.reuse, 0x78 ;  /* 0x00000078032a7836 */ /* 0x040fe40000000000 */
[----:B------:R-:W-:Y:S01]  /*3b60*/  VIADD R43, R3, 0x79 ;  /* 0x00000079032b7836 */ /* 0x000fe20000000000 */
[----:B------:R-:W-:Y:S01]  /*3b70*/  HMMA.16816.F32.BF16 R128, R16, R74, R48 ;  /* 0x0000004a1080723c */ /* 0x000fe20000041830 */
[----:B------:R-:W-:Y:S01]  /*3b80*/  IMAD.MOV.U32 R191, RZ, RZ, R199 ;  /* 0x000000ffffbf7224 */ /* 0x000fe200078e00c7 */
[----:B------:R-:W-:Y:S01]  /*3b90*/  VIADDMNMX R199, R201, -UR21, RZ, !PT ;  /* 0x80000015c9c77c46 */ /* 0x000fe2000f8001ff */
[----:B------:R-:W-:Y:S01]  /*3ba0*/  IMAD.MOV.U32 R137, RZ, RZ, R198 ;  /* 0x000000ffff897224 */ /* 0x000fe200078e00c6 */
[----:B------:R-:W-:Y:S01]  /*3bb0*/  VIADDMNMX R198, R203, -UR21, RZ, !PT ;  /* 0x80000015cbc67c46 */ /* 0x000fe2000f8001ff */
[----:B------:R-:W-:Y:S01]  /*3bc0*/  IMAD.MOV.U32 R252, RZ, RZ, R197 ;  /* 0x000000fffffc7224 */ /* 0x000fe200078e00c5 */
[C---:B------:R-:W-:Y:S01]  /*3bd0*/  ISETP.LT.OR P3, PT, R3.reuse, R199, P3 ;  /* 0x000000c70300720c */ /* 0x040fe20001f61670 */
[----:B------:R-:W-:-:S02]  /*3be0*/  VIADD R16, R3, 0x18 ;  /* 0x0000001803107836 */ /* 0x000fc40000000000 */
[----:B------:R-:W-:Y:S01]  /*3bf0*/  FFMA.FTZ R49, R5, -UR31, R168 ;  /* 0x8000001f05317c23 */ /* 0x000fe200080100a8 */
[----:B------:R-:W-:Y:S01]  /*3c00*/  VIADD R17, R3, 0x19 ;  /* 0x0000001903117836 */ /* 0x000fe20000000000 */
[----:B------:R-:W-:Y:S01]  /*3c10*/  VIADDMNMX R197, R204, -UR21, RZ, !PT ;  /* 0x80000015ccc57c46 */ /* 0x000fe2000f8001ff */
[----:B------:R-:W-:Y:S01]  /*3c20*/  IMAD.IADD R5, R201, 0x1, -R12 ;  /* 0x00000001c9057824 */ /* 0x000fe200078e0a0c */
[----:B------:R-:W-:Y:S01]  /*3c30*/  ISETP.LT.OR P1, PT, R3, R198, P1 ;  /* 0x000000c60300720c */ /* 0x000fe20000f21670 */
[----:B------:R-:W-:Y:S01]  /*3c40*/  IMAD.IADD R8, R201, 0x1, -R16 ;  /* 0x00000001c9087824 */ /* 0x000fe200078e0a10 */
[----:B------:R-:W-:Y:S01]  /*3c50*/  ISETP.LT.OR P4, PT, R3, R197, P4 ;  /* 0x000000c50300720c */ /* 0x000fe20002781670 */
[----:B------:R-:W-:Y:S01]  /*3c60*/  IMAD.IADD R10, R201, 0x1, -R17 ;  /* 0x00000001c90a7824 */ /* 0x000fe200078e0a11 */
[----:B------:R-:W-:Y:S01]  /*3c70*/  IABS R9, R5 ;  /* 0x0000000500097213 */ /* 0x000fe20000000000 */
[C---:B------:R-:W-:Y:S01]  /*3c80*/  VIADD R18, R3.reuse, 0x20 ;  /* 0x0000002003127836 */ /* 0x040fe20000000000 */
[----:B------:R-:W-:Y:S01]  /*3c90*/  IABS R5, R7 ;  /* 0x0000000700057213 */ /* 0x000fe20000000000 */
[----:B------:R-:W-:Y:S01]  /*3ca0*/  VIADD R19, R3, 0x21 ;  /* 0x0000002103137836 */ /* 0x000fe20000000000 */
[----:B------:R-:W-:Y:S01]  /*3cb0*/  IABS R4, R8 ;  /* 0x0000000800047213 */ /* 0x000fe20000000000 */
[----:B------:R-:W-:Y:S01]  /*3cc0*/  IMAD.MOV.U32 R8, RZ, RZ, R6 ;  /* 0x000000ffff087224 */ /* 0x000fe200078e0006 */
[----:B------:R-:W-:Y:S01]  /*3cd0*/  IABS R7, R10 ;  /* 0x0000000a00077213 */ /* 0x000fe20000000000 */
[----:B------:R-:W-:Y:S01]  /*3ce0*/  IMAD.MOV.U32 R6, RZ, RZ, R5 ;  /* 0x000000ffff067224 */ /* 0x000fe200078e0005 */
[----:B------:R-:W-:Y:S01]  /*3cf0*/  I2FP.F32.S32 R9, R9 ;  /* 0x0000000900097245 */ /* 0x000fe20000201400 */
[----:B------:R-:W-:Y:S01]  /*3d00*/  IMAD.MOV.U32 R5, RZ, RZ, R4 ;  /* 0x000000ffff057224 */ /* 0x000fe200078e0004 */
[----:B------:R-:W-:Y:S01]  /*3d10*/  ISETP.LT.OR P2, PT, R11, R199, P2 ;  /* 0x000000c70b00720c */ /* 0x000fe20001741670 */
[----:B------:R-:W-:Y:S01]  /*3d20*/  IMAD.MOV.U32 R4, RZ, RZ, R7 ;  /* 0x000000ffff047224 */ /* 0x000fe200078e0007 */
[----:B------:R-:W-:Y:S01]  /*3d30*/  I2FP.F32.S32 R7, R8 ;  /* 0x0000000800077245 */ /* 0x000fe20000201400 */
[C---:B------:R-:W-:Y:S01]  /*3d40*/  IMAD.IADD R8, R201.reuse, 0x1, -R21 ;  /* 0x00000001c9087824 */ /* 0x040fe200078e0a15 */
[----:B------:R-:W-:Y:S01]  /*3d50*/  I2FP.F32.S32 R5, R5 ;  /* 0x0000000500057245 */ /* 0x000fe20000201400 */
[----:B------:R-:W-:Y:S01]  /*3d60*/  IMAD.IADD R10, R201, 0x1, -R22 ;  /* 0x00000001c90a7824 */ /* 0x000fe200078e0a16 */
[----:B------:R-:W-:Y:S01]  /*3d70*/  I2FP.F32.S32 R4, R4 ;  /* 0x0000000400047245 */ /* 0x000fe20000201400 */
[----:B------:R-:W-:Y:S01]  /*3d80*/  FFMA.FTZ R50, R7, -UR31, R104 ;  /* 0x8000001f07327c23 */ /* 0x000fe20008010068 */
[----:B------:R-:W-:Y:S01]  /*3d90*/  I2FP.F32.S32 R6, R6 ;  /* 0x0000000600067245 */ /* 0x000fe20000201400 */
[----:B------:R-:W-:Y:S01]  /*3da0*/  FFMA.FTZ R52, R5, -UR31, R100 ;  /* 0x8000001f05347c23 */ /* 0x000fe20008010064 */
[----:B------:R-:W-:-:S02]  /*3db0*/  IMAD.IADD R5, R201, 0x1, -R18 ;  /* 0x00000001c9057824 */ /* 0x000fc400078e0a12 */
[----:B------:R-:W-:Y:S01]  /*3dc0*/  FFMA.FTZ R54, R4, -UR31, R101 ;  /* 0x8000001f04367c23 */ /* 0x000fe20008010065 */
[----:B------:R-:W-:Y:S02]  /*3dd0*/  IMAD.IADD R4, R201, 0x1, -R19 ;  /* 0x00000001c9047824 */ /* 0x000fe400078e0a13 */
[----:B------:R-:W-:Y:S01]  /*3de0*/  FFMA.FTZ R48, R9, -UR31, R169 ;  /* 0x8000001f09307c23 */ /* 0x000fe200080100a9 */
[----:B------:R-:W-:Y:S02]  /*3df0*/  IMAD.IADD R7, R201, 0x1, -R20 ;  /* 0x00000001c9077824 */ /* 0x000fe400078e0a14 */
[----:B------:R-:W-:Y:S01]  /*3e00*/  FFMA.FTZ R51, R6, -UR31, R105 ;  /* 0x8000001f06337c23 */ /* 0x000fe20008010069 */
[----:B------:R-:W-:Y:S01]  /*3e10*/  IABS R9, R5 ;  /* 0x0000000500097213 */ /* 0x000fe20000000000 */
[----:B------:R-:W-:Y:S01]  /*3e20*/  IMAD.MOV.U32 R136, RZ, RZ, R196 ;  /* 0x000000ffff887224 */ /* 0x000fe200078e00c4 */
        /* <DEDUP_REMOVED lines=8> */
[----:B------:R-:W-:Y:S01]  /*3eb0*/  FSEL R101, R45, -INF , !P3 ;  /* 0xff8000002d657808 */ /* 0x000fe20005800000 */
        /* <DEDUP_REMOVED lines=24> */
[----:B------:R-:W-:Y:S01]  /*4040*/  ISETP.GE.AND P3, PT, R11, R205, PT ;  /* 0x000000cd0b00720c */ /* 0x000fe20003f66270 */
        /* <DEDUP_REMOVED lines=27> */
[----:B------:R-:W-:Y:S01]  /*4200*/  FFMA.FTZ R89, R9, -UR31, R112 ;  /* 0x8000001f09597c23 */ /* 0x000fe20008010070 */
        /* <DEDUP_REMOVED lines=8> */
[C---:B------:R-:W-:Y:S02]  /*4290*/  IMAD.IADD R4, R201.reuse, 0x1, -R34 ;  /* 0x00000001c9047824 */ /* 0x040fe400078e0a22 */
[----:B------:R-:W-:Y:S01]  /*42a0*/  FFMA.FTZ R96, R6, -UR31, R116 ;  /* 0x8000001f06607c23 */ /* 0x000fe20008010074 */
[C---:B------:R-:W-:Y:S01]  /*42b0*/  IMAD.IADD R7, R201.reuse, 0x1, -R35 ;  /* 0x00000001c9077824 */ /* 0x040fe200078e0a23 */
[----:B------:R-:W-:Y:S01]  /*42c0*/  IABS R9, R5 ;  /* 0x0000000500097213 */ /* 0x000fe20000000000 */
[----:B------:R-:W-:Y:S01]  /*42d0*/  IMAD.IADD R10, R201, 0x1, -R38 ;  /* 0x00000001c90a7824 */ /* 0x000fe200078e0a26 */
[----:B------:R-:W-:Y:S02]  /*42e0*/  IABS R6, R4 ;  /* 0x0000000400067213 */ /* 0x000fe40000000000 */
[----:B------:R-:W-:Y:S02]  /*42f0*/  IABS R5, R7 ;  /* 0x0000000700057213 */ /* 0x000fe40000000000 */
[----:B------:R-:W-:Y:S01]  /*4300*/  IABS R4, R8 ;  /* 0x0000000800047213 */ /* 0x000fe20000000000 */
[----:B------:R-:W-:Y:S01]  /*4310*/  IMAD.MOV.U32 R8, RZ, RZ, R6 ;  /* 0x000000ffff087224 */ /* 0x000fe200078e0006 */
[----:B------:R-:W-:Y:S01]  /*4320*/  IABS R7, R10 ;  /* 0x0000000a00077213 */ /* 0x000fe20000000000 */
[----:B------:R-:W-:Y:S01]  /*4330*/  IMAD.MOV.U32 R6, RZ, RZ, R5 ;  /* 0x000000ffff067224 */ /* 0x000fe200078e0005 */
[----:B------:R-:W-:Y:S01]  /*4340*/  I2FP.F32.S32 R9, R9 ;  /* 0x0000000900097245 */ /* 0x000fe20000201400 */
[----:B------:R-:W-:Y:S01]  /*4350*/  IMAD.MOV.U32 R5, RZ, RZ, R4 ;  /* 0x000000ffff057224 */ /* 0x000fe200078e0004 */
[----:B------:R-:W-:Y:S01]  /*4360*/  BAR.SYNC.DEFER_BLOCKING 0x0 ;  /* 0x0000000000007b1d */ /* 0x000fe20000010000 */
        /* <DEDUP_REMOVED lines=13> */
[----:B------:R-:W-:Y:S01]  /*4440*/  IMAD.IADD R7, R201, 0x1, -R42 ;  /* 0x00000001c9077824 */ /* 0x000fe200078e0a2a */
[----:B------:R-:W-:Y:S01]  /*4450*/  IABS R10, R5 ;  /* 0x00000005000a7213 */ /* 0x000fe20000000000 */
[----:B------:R-:W-:Y:S01]  /*4460*/  IMAD.IADD R8, R203, 0x1, -R3 ;  /* 0x00000001cb087824 */ /* 0x000fe200078e0a03 */
[----:B------:R-:W-:Y:S02]  /*4470*/  IABS R6, R4 ;  /* 0x0000000400067213 */ /* 0x000fe40000000000 */
[----:B------:R-:W-:Y:S02]  /*4480*/  IABS R5, R7 ;  /* 0x0000000700057213 */ /* 0x000fe40000000000 */
[----:B------:R-:W-:-:S02]  /*4490*/  IABS R4, R9 ;  /* 0x0000000900047213 */ /* 0x000fc40000000000 */
[----:B------:R-:W-:Y:S01]  /*44a0*/  IABS R7, R8 ;  /* 0x0000000800077213 */ /* 0x000fe20000000000 */
[----:B------:R-:W-:Y:S01]  /*44b0*/  IMAD.MOV.U32 R8, RZ, RZ, R6 ;  /* 0x000000ffff087224 */ /* 0x000fe200078e0006 */
[----:B------:R-:W-:Y:S01]  /*44c0*/  ISETP.LT.OR P3, PT, R11, R197, P3 ;  /* 0x000000c50b00720c */ /* 0x000fe20001f61670 */
[----:B------:R-:W-:Y:S01]  /*44d0*/  IMAD.MOV.U32 R6, RZ, RZ, R5 ;  /* 0x000000ffff067224 */ /* 0x000fe200078e0005 */
[----:B------:R-:W-:Y:S01]  /*44e0*/  I2FP.F32.S32 R10, R10 ;  /* 0x0000000a000a7245 */ /* 0x000fe20000201400 */
[----:B------:R-:W-:Y:S01]  /*44f0*/  IMAD.MOV.U32 R5, RZ, RZ, R4 ;  /* 0x000000ffff057224 */ /* 0x000fe200078e0004 */
[----:B------:R-:W-:Y:S01]  /*4500*/  FSEL R88, R47, -INF , !P2 ;  /* 0xff8000002f587808 */ /* 0x000fe20005000000 */
[----:B------:R-:W-:Y:S01]  /*4510*/  IMAD.MOV.U32 R4, RZ, RZ, R7 ;  /* 0x000000ffff047224 */ /* 0x000fe200078e0007 */
[----:B------:R-:W-:Y:S01]  /*4520*/  I2FP.F32.S32 R6, R6 ;  /* 0x0000000600067245 */ /* 0x000fe20000201400 */
[----:B------:R-:W-:Y:S01]  /*4530*/  FFMA.FTZ R184, R10, -UR31, R152 ;  /* 0x8000001f0ab87c23 */ /* 0x000fe20008010098 */
[----:B------:R-:W-:-:S02]  /*4540*/  I2FP.F32.S32 R5, R5 ;  /* 0x0000000500057245 */ /* 0x000fc40000201400 */
[----:B------:R-:W-:Y:S01]  /*4550*/  I2FP.F32.S32 R4, R4 ;  /* 0x0000000400047245 */ /* 0x000fe20000201400 */
[----:B------:R-:W-:Y:S01]  /*4560*/  FFMA.FTZ R190, R6, -UR31, R144 ;  /* 0x8000001f06be7c23 */ /* 0x000fe20008010090 */
[----:B------:R-:W-:Y:S01]  /*4570*/  I2FP.F32.S32 R7, R8 ;  /* 0x0000000800077245 */ /* 0x000fe20000201400 */
[----:B------:R-:W-:Y:S01]  /*4580*/  FFMA.FTZ R196, R5, -UR31, R145 ;  /* 0x8000001f05c47c23 */ /* 0x000fe20008010091 */
[--C-:B------:R-:W-:Y:S02]  /*4590*/  IMAD.IADD R5, R202, 0x1, -R3.reuse ;  /* 0x00000001ca057824 */ /* 0x100fe400078e0a03 */
[----:B------:R-:W-:Y:S01]  /*45a0*/  FFMA.FTZ R37, R4, -UR31, R182 ;  /* 0x8000001f04257c23 */ /* 0x000fe200080100b6 */
[----:B------:R-:W-:Y:S02]  /*45b0*/  IMAD.IADD R3, R204, 0x1, -R3 ;  /* 0x00000001cc037824 */ /* 0x000fe400078e0a03 */
[----:B------:R-:W-:Y:S01]  /*45c0*/  FFMA.FTZ R189, R7, -UR31, R153 ;  /* 0x8000001f07bd7c23 */ /* 0x000fe20008010099 */
[--C-:B------:R-:W-:Y:S01]  /*45d0*/  IMAD.IADD R4, R203, 0x1, -R11.reuse ;  /* 0x00000001cb047824 */ /* 0x100fe200078e0a0b */
[----:B------:R-:W-:Y:S01]  /*45e0*/  IABS R7, R5 ;  /* 0x0000000500077213 */ /* 0x000fe20000000000 */
[--C-:B------:R-:W-:Y:S01]  /*45f0*/  IMAD.IADD R8, R202, 0x1, -R11.reuse ;  /* 0x00000001ca087824 */ /* 0x100fe200078e0a0b */
[----:B------:R-:W-:Y:S01]  /*4600*/  IABS R6, R3 ;  /* 0x0000000300067213 */ /* 0x000fe20000000000 */
[----:B------:R-:W-:Y:S01]  /*4610*/  IMAD.IADD R11, R204, 0x1, -R11 ;  /* 0x00000001cc0b7824 */ /* 0x000fe200078e0a0b */
[----:B------:R-:W-:Y:S01]  /*4620*/  IABS R4, R4 ;  /* 0x0000000400047213 */ /* 0x000fe20000000000 */
[----:B------:R-:W-:Y:S01]  /*4630*/  IMAD.MOV.U32 R182, RZ, RZ, R137 ;  /* 0x000000ffffb67224 */ /* 0x000fe200078e0089 */
[----:B------:R-:W-:-:S02]  /*4640*/  IABS R3, R8 ;  /* 0x0000000800037213 */ /* 0x000fc40000000000 */
[----:B------:R-:W-:Y:S01]  /*4650*/  IABS R5, R11 ;  /* 0x0000000b00057213 */ /* 0x000fe20000000000 */
[----:B------:R-:W-:Y:S01]  /*4660*/  IMAD.MOV.U32 R8, RZ, RZ, R4 ;  /* 0x000000ffff087224 */ /* 0x000fe200078e0004 */
[----:B------:R-:W-:Y:S01]  /*4670*/  I2FP.F32.S32 R7, R7 ;  /* 0x0000000700077245 */ /* 0x000fe20000201400 */
[----:B------:R-:W-:Y:S01]  /*4680*/  IMAD.MOV.U32 R4, RZ, RZ, R3 ;  /* 0x000000ffff047224 */ /* 0x000fe200078e0003 */
[----:B------:R-:W-:Y:S01]  /*4690*/  FSEL R121, R37, -INF , !P1 ;  /* 0xff80000025797808 */ /* 0x000fe20004800000 */
[----:B------:R-:W-:Y:S01]  /*46a0*/  IMAD.MOV.U32 R3, RZ, RZ, R5 ;  /* 0x000000ffff037224 */ /* 0x000fe200078e0005 */
[----:B------:R-:W-:Y:S01]  /*46b0*/  I2FP.F32.S32 R5, R6 ;  /* 0x0000000600057245 */ /* 0x000fe20000201400 */
[----:B------:R-:W-:Y:S01]  /*46c0*/  FFMA.FTZ R7, R7, -UR31, R176 ;  /* 0x8000001f07077c23 */ /* 0x000fe200080100b0 */
[----:B------:R-:W-:Y:S01]  /*46d0*/  I2FP.F32.S32 R8, R8 ;  /* 0x0000000800087245 */ /* 0x000fe20000201400 */
[----:B------:R-:W-:Y:S01]  /*46e0*/  IMAD.MOV.U32 R176, RZ, RZ, R136 ;  /* 0x000000ffffb07224 */ /* 0x000fe200078e0088 */
[----:B------:R-:W-:-:S02]  /*46f0*/  I2FP.F32.S32 R3, R3 ;  /* 0x0000000300037245 */ /* 0x000fc40000201400 */
[----:B------:R-:W-:Y:S01]  /*4700*/  I2FP.F32.S32 R6, R4 ;  /* 0x0000000400067245 */ /* 0x000fe20000201400 */
[----:B------:R-:W-:Y:S01]  /*4710*/  FFMA.FTZ R4, R5, -UR31, R178 ;  /* 0x8000001f05047c23 */ /* 0x000fe200080100b2 */
[----:B------:R-:W-:Y:S01]  /*4720*/  FFMA.FTZ R41, R8, -UR31, R183 ;  /* 0x8000001f08297c23 */ /* 0x000fe200080100b7 */
[--C-:B------:R-:W-:Y:S02]  /*4730*/  IMAD.IADD R5, R203, 0x1, -R14.reuse ;  /* 0x00000001cb057824 */ /* 0x100fe400078e0a0e */
[----:B------:R-:W-:Y:S01]  /*4740*/  FFMA.FTZ R9, R3, -UR31, R179 ;  /* 0x8000001f03097c23 */ /* 0x000fe200080100b3 */
[--C-:B------:R-:W-:Y:S02]  /*4750*/  IMAD.IADD R8, R202, 0x1, -R14.reuse ;  /* 0x00000001ca087824 */ /* 0x100fe400078e0a0e */
[----:B------:R-:W-:Y:S01]  /*4760*/  FFMA.FTZ R10, R6, -UR31, R177 ;  /* 0x8000001f060a7c23 */ /* 0x000fe200080100b1 */
[----:B------:R-:W-:Y:S01]  /*4770*/  IMAD.IADD R3, R204, 0x1, -R14 ;  /* 0x00000001cc037824 */ /* 0x000fe200078e0a0e */
[----:B------:R-:W-:Y:S01]  /*4780*/  FSEL R159, R7, -INF , !P0 ;  /* 0xff800000079f7808 */ /* 0x000fe20004000000 */
[----:B------:R-:W-:Y:S01]  /*4790*/  IMAD.IADD R7, R202, 0x1, -R12 ;  /* 0x00000001ca077824 */ /* 0x000fe200078e0a0c */
[----:B------:R-:W-:-:S02]  /*47a0*/  IABS R6, R5 ;  /* 0x0000000500067213 */ /* 0x000fc40000000000 */
[----:B------:R-:W-:Y:S02]  /*47b0*/  IABS R5, R8 ;  /* 0x0000000800057213 */ /* 0x000fe40000000000 */
[----:B------:R-:W-:Y:S01]  /*47c0*/  IABS R3, R3 ;  /* 0x0000000300037213 */ /* 0x000fe20000000000 */
[----:B------:R-:W-:Y:S01]  /*47d0*/  IMAD.MOV.U32 R8, RZ, RZ, R6 ;  /* 0x000000ffff087224 */ /* 0x000fe200078e0006 */
[----:B------:R-:W-:Y:S01]  /*47e0*/  FSEL R169, R4, -INF , !P4 ;  /* 0xff80000004a97808 */ /* 0x000fe20006000000 */
[----:B------:R-:W-:Y:S01]  /*47f0*/  IMAD.IADD R4, R203, 0x1, -R12 ;  /* 0x00000001cb047824 */ /* 0x000fe200078e0a0c */
[----:B------:R-:W-:Y:S01]  /*4800*/  IABS R7, R7 ;  /* 0x0000000700077213 */ /* 0x000fe20000000000 */
[----:B------:R-:W-:Y:S01]  /*4810*/  IMAD.MOV.U32 R6, RZ, RZ, R5 ;  /* 0x000000ffff067224 */ /* 0x000fe200078e0005 */
[----:B------:R-:W-:Y:S01]  /*4820*/  ISETP.GE.AND P2, PT, R14, R205, PT ;  /* 0x000000cd0e00720c */ /* 0x000fe20003f46270 */
[----:B------:R-:W-:Y:S01]  /*4830*/  IMAD.MOV.U32 R5, RZ, RZ, R3 ;  /* 0x000000ffff057224 */ /* 0x000fe200078e0003 */
[----:B------:R-:W-:Y:S01]  /*4840*/  IABS R4, R4 ;  /* 0x0000000400047213 */ /* 0x000fe20000000000 */
[----:B------:R-:W-:Y:S01]  /*4850*/  IMAD.MOV.U32 R3, RZ, RZ, R7 ;  /* 0x000000ffff037224 */ /* 0x000fe200078e0007 */
[----:B------:R-:W-:-:S02]  /*4860*/  I2FP.F32.S32 R7, R8 ;  /* 0x0000000800077245 */ /* 0x000fc40000201400 */
[----:B------:R-:W-:Y:S02]  /*4870*/  I2FP.F32.S32 R5, R5 ;  /* 0x0000000500057245 */ /* 0x000fe40000201400 */
[C---:B------:R-:W-:Y:S01]  /*4880*/  ISETP.GE.AND P1, PT, R14.reuse, R208, PT ;  /* 0x000000d00e00720c */ /* 0x040fe20003f26270 */
[----:B------:R-:W-:Y:S01]  /*4890*/  FFMA.FTZ R8, R7, -UR31, R170 ;  /* 0x8000001f07087c23 */ /* 0x000fe200080100aa */
[C---:B------:R-:W-:Y:S01]  /*48a0*/  ISETP.GE.AND P0, PT, R14.reuse, R207, PT ;  /* 0x000000cf0e00720c */ /* 0x040fe20003f06270 */
[----:B------:R-:W-:Y:S01]  /*48b0*/  FFMA.FTZ R5, R5, -UR31, R174 ;  /* 0x8000001f05057c23 */ /* 0x000fe200080100ae */
[----:B------:R-:W-:Y:S01]  /*48c0*/  ISETP.GE.AND P4, PT, R14, R206, PT ;  /* 0x000000ce0e00720c */ /* 0x000fe20003f86270 */
[----:B------:R-:W-:Y:S01]  /*48d0*/  IMAD.IADD R7, R202, 0x1, -R13 ;  /* 0x00000001ca077824 */ /* 0x000fe200078e0a0d */
[----:B------:R-:W-:Y:S02]  /*48e0*/  I2FP.F32.S32 R6, R6 ;  /* 0x0000000600067245 */ /* 0x000fe40000201400 */
[----:B------:R-:W-:-:S02]  /*48f0*/  I2FP.F32.S32 R4, R4 ;  /* 0x0000000400047245 */ /* 0x000fc40000201400 */
[----:B------:R-:W-:Y:S01]  /*4900*/  I2FP.F32.S32 R3, R3 ;  /* 0x0000000300037245 */ /* 0x000fe20000201400 */
[----:B------:R-:W-:Y:S01]  /*4910*/  FFMA.FTZ R6, R6, -UR31, R172 ;  /* 0x8000001f06067c23 */ /* 0x000fe200080100ac */
[C---:B------:R-:W-:Y:S02]  /*4920*/  ISETP.LT.OR P2, PT, R14.reuse, R197, P2 ;  /* 0x000000c50e00720c */ /* 0x040fe40001741670 */
[C---:B------:R-:W-:Y:S01]  /*4930*/  ISETP.LT.OR P1, PT, R14.reuse, R199, P1 ;  /* 0x000000c70e00720c */ /* 0x040fe20000f21670 */
[----:B------:R-:W-:Y:S01]  /*4940*/  FFMA.FTZ R11, R3, -UR31, R173 ;  /* 0x8000001f030b7c23 */ /* 0x000fe200080100ad */
[----:B------:R-:W-:Y:S01]  /*4950*/  ISETP.LT.OR P0, PT, R14, R198, P0 ;  /* 0x000000c60e00720c */ /* 0x000fe20000701670 */
[----:B------:R-:W-:Y:S01]  /*4960*/  IMAD.IADD R3, R204, 0x1, -R12 ;  /* 0x00000001cc037824 */ /* 0x000fe200078e0a0c */
[----:B------:R-:W-:Y:S01]  /*4970*/  ISETP.LT.OR P4, PT, R14, R200, P4 ;  /* 0x000000c80e00720c */ /* 0x000fe20002781670 */
[----:B------:R-:W-:Y:S01]  /*4980*/  FFMA.FTZ R14, R4, -UR31, R171 ;  /* 0x8000001f040e7c23 */ /* 0x000fe200080100ab */
[--C-:B------:R-:W-:Y:S01]  /*4990*/  IMAD.IADD R4, R203, 0x1, -R13.reuse ;  /* 0x00000001cb047824 */ /* 0x100fe200078e0a0d */
[----:B------:R-:W-:Y:S01]  /*49a0*/  FSEL R168, R5, -INF , !P2 ;  /* 0xff80000005a87808 */ /* 0x000fe20005000000 */
[----:B------:R-:W-:Y:S01]  /*49b0*/  IMAD.IADD R5, R204, 0x1, -R13 ;  /* 0x00000001cc057824 */ /* 0x000fe200078e0a0d */
[----:B------:R-:W-:Y:S01]  /*49c0*/  FSEL R109, R8, -INF , !P0 ;  /* 0xff800000086d7808 */ /* 0x000fe20004000000 */
[----:B------:R-:W-:Y:S01]  /*49d0*/  IMAD.IADD R8, R203, 0x1, -R15 ;  /* 0x00000001cb087824 */ /* 0x000fe200078e0a0f */
[----:B------:R-:W-:-:S02]  /*49e0*/  FSEL R157, R6, -INF , !P4 ;  /* 0xff800000069d7808 */ /* 0x000fc40006000000 */
        /* <DEDUP_REMOVED lines=13> */
[----:B------:R-:W-:Y:S02]  /*4ac0*/  FSEL R84, R49, -INF , !P1 ;  /* 0xff80000031547808 */ /* 0x000fe40004800000 */
[----:B------:R-:W-:Y:S02]  /*4ad0*/  I2FP.F32.S32 R4, R4 ;  /* 0x0000000400047245 */ /* 0x000fe40000201400 */
[C---:B------:R-:W-:Y:S02]  /*4ae0*/  ISETP.GE.AND P1, PT, R12.reuse, R205, PT ;  /* 0x000000cd0c00720c */ /* 0x040fe40003f26270 */
[----:B------:R-:W-:Y:S02]  /*4af0*/  ISETP.LT.OR P6, PT, R12, R199, P6 ;  /* 0x000000c70c00720c */ /* 0x000fe400037c1670 */
[----:B------:R-:W-:Y:S02]  /*4b00*/  I2FP.F32.S32 R3, R3 ;  /* 0x0000000300037245 */ /* 0x000fe40000201400 */
[----:B------:R-:W-:-:S02]  /*4b10*/  ISETP.GE.AND P2, PT, R13, R206, PT ;  /* 0x000000ce0d00720c */ /* 0x000fc40003f46270 */
[----:B------:R-:W-:Y:S02]  /*4b20*/  FSEL R152, R10, -INF , !P5 ;  /* 0xff8000000a987808 */ /* 0x000fe40006800000 */
[----:B------:R-:W-:Y:S01]  /*4b30*/  FSEL R158, R9, -INF , !P3 ;  /* 0xff800000099e7808 */ /* 0x000fe20005800000 */
[----:B------:R-:W-:Y:S01]  /*4b40*/  FFMA.FTZ R9, R7, -UR31, R106 ;  /* 0x8000001f07097c23 */ /* 0x000fe2000801006a */
[----:B------:R-:W-:Y:S01]  /*4b50*/  I2FP.F32.S32 R8, R5 ;  /* 0x0000000500087245 */ /* 0x000fe20000201400 */
[----:B------:R-:W-:Y:S01]  /*4b60*/  FFMA.FTZ R5, R6, -UR31, R175 ;  /* 0x8000001f06057c23 */ /* 0x000fe200080100af */
[----:B------:R-:W-:Y:S01]  /*4b70*/  ISETP.GE.AND P5, PT, R12, R207, PT ;  /* 0x000000cf0c00720c */ /* 0x000fe20003fa6270 */
[----:B------:R-:W-:Y:S01]  /*4b80*/  FFMA.FTZ R7, R4, -UR31, R164 ;  /* 0x8000001f04077c23 */ /* 0x000fe200080100a4 */
[C---:B------:R-:W-:Y:S01]  /*4b90*/  ISETP.GE.AND P3, PT, R12.reuse, R206, PT ;  /* 0x000000ce0c00720c */ /* 0x040fe20003f66270 */
[----:B------:R-:W-:Y:S01]  /*4ba0*/  FFMA.FTZ R4, R3, -UR31, R166 ;  /* 0x8000001f03047c23 */ /* 0x000fe200080100a6 */
[----:B------:R-:W-:Y:S01]  /*4bb0*/  ISETP.LT.OR P1, PT, R12, R197, P1 ;  /* 0x000000c50c00720c */ /* 0x000fe20000f21670 */
[--C-:B------:R-:W-:Y:S01]  /*4bc0*/  IMAD.IADD R6, R202, 0x1, -R15.reuse ;  /* 0x00000001ca067824 */ /* 0x100fe200078e0a0f */
[----:B------:R-:W-:Y:S01]  /*4bd0*/  FSEL R80, R48, -INF , !P6 ;  /* 0xff80000030507808 */ /* 0x000fe20007000000 */
[----:B------:R-:W-:Y:S01]  /*4be0*/  IMAD.IADD R3, R204, 0x1, -R15 ;  /* 0x00000001cc037824 */ /* 0x000fe200078e0a0f */
[----:B------:R-:W-:-:S02]  /*4bf0*/  ISETP.GE.AND P6, PT, R13, R205, PT ;  /* 0x000000cd0d00720c */ /* 0x000fc40003fc6270 */
[----:B------:R-:W-:Y:S02]  /*4c00*/  ISETP.LT.OR P2, PT, R13, R200, P2 ;  /* 0x000000c80d00720c */ /* 0x000fe40001741670 */
[C---:B------:R-:W-:Y:S02]  /*4c10*/  ISETP.LT.OR P5, PT, R12.reuse, R198, P5 ;  /* 0x000000c60c00720c */ /* 0x040fe40002fa1670 */
[----:B------:R-:W-:Y:S01]  /*4c20*/  ISETP.LT.OR P3, PT, R12, R200, P3 ;  /* 0x000000c80c00720c */ /* 0x000fe20001f61670 */
[----:B------:R-:W-:Y:S01]  /*4c30*/  FFMA.FTZ R12, R8, -UR31, R107 ;  /* 0x8000001f080c7c23 */ /* 0x000fe2000801006b */
[----:B------:R-:W-:Y:S01]  /*4c40*/  FSEL R156, R5, -INF , !P1 ;  /* 0xff800000059c7808 */ /* 0x000fe20004800000 */
[--C-:B------:R-:W-:Y:S01]  /*4c50*/  IMAD.IADD R5, R203, 0x1, -R16.reuse ;  /* 0x00000001cb057824 */ /* 0x100fe200078e0a10 */
[----:B------:R-:W-:Y:S01]  /*4c60*/  ISETP.LT.OR P6, PT, R13, R197, P6 ;  /* 0x000000c50d00720c */ /* 0x000fe200037c1670 */
[--C-:B------:R-:W-:Y:S01]  /*4c70*/  IMAD.IADD R8, R202, 0x1, -R16.reuse ;  /* 0x00000001ca087824 */ /* 0x100fe200078e0a10 */
[----:B------:R-:W-:Y:S01]  /*4c80*/  FSEL R139, R7, -INF , !P2 ;  /* 0xff800000078b7808 */ /* 0x000fe20005000000 */
[----:B------:R-:W-:Y:S01]  /*4c90*/  IMAD.IADD R7, R204, 0x1, -R16 ;  /* 0x00000001cc077824 */ /* 0x000fe200078e0a10 */
[----:B------:R-:W-:-:S02]  /*4ca0*/  ISETP.GE.AND P4, PT, R13, R207, PT ;  /* 0x000000cf0d00720c */ /* 0x000fc40003f86270 */
[----:B------:R-:W-:Y:S02]  /*4cb0*/  IABS R6, R6 ;  /* 0x0000000600067213 */ /* 0x000fe40000000000 */
[----:B------:R-:W-:Y:S02]  /*4cc0*/  IABS R3, R3 ;  /* 0x0000000300037213 */ /* 0x000fe40000000000 */
[----:B------:R-:W-:Y:S02]  /*4cd0*/  FSEL R153, R4, -INF , !P6 ;  /* 0xff80000004997808 */ /* 0x000fe40007000000 */
[----:B------:R-:W-:Y:S02]  /*4ce0*/  ISETP.LT.OR P4, PT, R13, R198, P4 ;  /* 0x000000c60d00720c */ /* 0x000fe40002781670 */
[----:B------:R-:W-:Y:S02]  /*4cf0*/  IABS R5, R5 ;  /* 0x0000000500057213 */ /* 0x000fe40000000000 */
[----:B------:R-:W-:Y:S01]  /*4d00*/  IABS R4, R8 ;  /* 0x0000000800047213 */ /* 0x000fe20000000000 */
[----:B------:R-:W-:Y:S01]  /*4d10*/  IMAD.MOV.U32 R8, RZ, RZ, R6 ;  /* 0x000000ffff087224 */ /* 0x000fe200078e0006 */
[----:B------:R-:W-:Y:S01]  /*4d20*/  IABS R7, R7 ;  /* 0x0000000700077213 */ /* 0x000fe20000000000 */
[----:B------:R-:W-:Y:S01]  /*4d30*/  IMAD.MOV.U32 R6, RZ, RZ, R3 ;  /* 0x000000ffff067224 */ /* 0x000fe200078e0003 */
[----:B------:R-:W-:Y:S01]  /*4d40*/  FSEL R100, R9, -INF , !P4 ;  /* 0xff80000009647808 */ /* 0x000fe20006000000 */
[----:B------:R-:W-:Y:S01]  /*4d50*/  IMAD.MOV.U32 R9, RZ, RZ, R5 ;  /* 0x000000ffff097224 */ /* 0x000fe200078e0005 */
[----:B------:R-:W-:Y:S01]  /*4d60*/  ISETP.GE.AND P0, PT, R13, R208, PT ;  /* 0x000000d00d00720c */ /* 0x000fe20003f06270 */
[----:B------:R-:W-:Y:S01]  /*4d70*/  IMAD.MOV.U32 R3, RZ, RZ, R7 ;  /* 0x000000ffff037224 */ /* 0x000fe200078e0007 */
[----:B------:R-:W-:-:S02]  /*4d80*/  I2FP.F32.S32 R5, R6 ;  /* 0x0000000600057245 */ /* 0x000fc40000201400 */
[----:B------:R-:W-:Y:S01]  /*4d90*/  I2FP.F32.S32 R7, R8 ;  /* 0x0000000800077245 */ /* 0x000fe20000201400 */
[----:B------:R-:W-:Y:S01]  /*4da0*/  IMAD.IADD R8, R202, 0x1, -R18 ;  /* 0x00000001ca087824 */ /* 0x000fe200078e0a12 */
[----:B------:R-:W-:Y:S01]  /*4db0*/  I2FP.F32.S32 R6, R4 ;  /* 0x0000000400067245 */ /* 0x000fe20000201400 */
[----:B------:R-:W-:Y:S01]  /*4dc0*/  FFMA.FTZ R4, R5, -UR31, R167 ;  /* 0x8000001f05047c23 */ /* 0x000fe200080100a7 */
[----:B------:R-:W-:Y:S01]  /*4dd0*/  ISETP.GE.AND P1, PT, R15, R206, PT ;  /* 0x000000ce0f00720c */ /* 0x000fe20003f26270 */
[----:B------:R-:W-:Y:S01]  /*4de0*/  FFMA.FTZ R7, R7, -UR31, R165 ;  /* 0x8000001f07077c23 */ /* 0x000fe200080100a5 */
[----:B------:R-:W-:Y:S01]  /*4df0*/  I2FP.F32.S32 R9, R9 ;  /* 0x0000000900097245 */ /* 0x000fe20000201400 */
[----:B------:R-:W-:Y:S01]  /*4e00*/  FFMA.FTZ R10, R6, -UR31, R160 ;  /* 0x8000001f060a7c23 */ /* 0x000fe200080100a0 */
[----:B------:R-:W-:Y:S01]  /*4e10*/  ISETP.LT.OR P0, PT, R13, R199, P0 ;  /* 0x000000c70d00720c */ /* 0x000fe20000701670 */
[--C-:B------:R-:W-:Y:S01]  /*4e20*/  IMAD.IADD R6, R203, 0x1, -R17.reuse ;  /* 0x00000001cb067824 */ /* 0x100fe200078e0a11 */
[----:B------:R-:W-:Y:S01]  /*4e30*/  I2FP.F32.S32 R3, R3 ;  /* 0x0000000300037245 */ /* 0x000fe20000201400 */
[--C-:B------:R-:W-:Y:S01]  /*4e40*/  IMAD.IADD R5, R202, 0x1, -R17.reuse ;  /* 0x00000001ca057824 */ /* 0x100fe200078e0a11 */
[----:B------:R-:W-:Y:S01]  /*4e50*/  FSEL R150, R11, -INF , !P3 ;  /* 0xff8000000b967808 */ /* 0x000fe20005800000 */
[----:B------:R-:W-:Y:S01]  /*4e60*/  FFMA.FTZ R11, R9, -UR31, R102 ;  /* 0x8000001f090b7c23 */ /* 0x000fe20008010066 */
[----:B------:R-:W-:Y:S01]  /*4e70*/  ISETP.LT.OR P1, PT, R15, R200, P1 ;  /* 0x000000c80f00720c */ /* 0x000fe20000f21670 */
[----:B------:R-:W-:Y:S01]  /*4e80*/  FFMA.FTZ R9, R3, -UR31, R162 ;  /* 0x8000001f03097c23 */ /* 0x000fe200080100a2 */
[----:B------:R-:W-:Y:S01]  /*4e90*/  FSEL R75, R50, -INF , !P0 ;  /* 0xff800000324b7808 */ /* 0x000fe20004000000 */
[----:B------:R-:W-:Y:S01]  /*4ea0*/  IMAD.IADD R3, R204, 0x1, -R17 ;  /* 0x00000001cc037824 */ /* 0x000fe200078e0a11 */
[----:B------:R-:W-:-:S02]  /*4eb0*/  ISETP.GE.AND P0, PT, R15, R205, PT ;  /* 0x000000cd0f00720c */ /* 0x000fc40003f06270 */
[----:B------:R-:W-:Y:S02]  /*4ec0*/  FSEL R136, R7, -INF , !P1 ;  /* 0xff80000007887808 */ /* 0x000fe40004800000 */
[----:B------:R-:W-:Y:S02]  /*4ed0*/  IABS R7, R6 ;  /* 0x0000000600077213 */ /* 0x000fe40000000000 */
[----:B------:R-:W-:Y:S02]  /*4ee0*/  ISETP.LT.OR P0, PT, R15, R197, P0 ;  /* 0x000000c50f00720c */ /* 0x000fe40000701670 */
[----:B------:R-:W-:Y:S02]  /*4ef0*/  IABS R5, R5 ;  /* 0x0000000500057213 */ /* 0x000fe40000000000 */
[----:B------:R-:W-:Y:S02]  /*4f00*/  IABS R3, R3 ;  /* 0x0000000300037213 */ /* 0x000fe40000000000 */
[----:B------:R-:W-:-:S02]  /*4f10*/  FSEL R104, R14, -INF , !P5 ;  /* 0xff8000000e687808 */ /* 0x000fc40006800000 */
[----:B------:R-:W-:Y:S01]  /*4f20*/  IABS R6, R8 ;  /* 0x0000000800067213 */ /* 0x000fe20000000000 */
[----:B------:R-:W-:Y:S01]  /*4f30*/  IMAD.MOV.U32 R8, RZ, RZ, R7 ;  /* 0x000000ffff087224 */ /* 0x000fe200078e0007 */
[-C--:B------:R-:W-:Y:S01]  /*4f40*/  ISETP.GE.AND P5, PT, R15, R208.reuse, PT ;  /* 0x000000d00f00720c */ /* 0x080fe20003fa6270 */
[----:B------:R-:W-:Y:S01]  /*4f50*/  IMAD.MOV.U32 R7, RZ, RZ, R5 ;  /* 0x000000ffff077224 */ /* 0x000fe200078e0005 */
[----:B------:R-:W-:Y:S01]  /*4f60*/  FSEL R151, R4, -INF , !P0 ;  /* 0xff80000004977808 */ /* 0x000fe20004000000 */
[----:B------:R-:W-:Y:S01]  /*4f70*/  IMAD.IADD R4, R203, 0x1, -R18 ;  /* 0x00000001cb047824 */ /* 0x000fe200078e0a12 */
[----:B------:R-:W-:Y:S01]  /*4f80*/  ISETP.GE.AND P4, PT, R16, R208, PT ;  /* 0x000000d01000720c */ /* 0x000fe20003f86270 */
[----:B------:R-:W-:Y:S01]  /*4f90*/  IMAD.MOV.U32 R5, RZ, RZ, R3 ;  /* 0x000000ffff057224 */ /* 0x000fe200078e0003 */
[----:B------:R-:W-:Y:S01]  /*4fa0*/  ISETP.LT.OR P5, PT, R15, R199, P5 ;  /* 0x000000c70f00720c */ /* 0x000fe20002fa1670 */
[----:B------:R-:W-:Y:S01]  /*4fb0*/  IMAD.MOV.U32 R3, RZ, RZ, R6 ;  /* 0x000000ffff037224 */ /* 0x000fe200078e0006 */
[----:B------:R-:W-:-:S02]  /*4fc0*/  I2FP.F32.S32 R6, R8 ;  /* 0x0000000800067245 */ /* 0x000fc40000201400 */
[----:B------:R-:W-:Y:S02]  /*4fd0*/  IABS R4, R4 ;  /* 0x0000000400047213 */ /* 0x000fe40000000000 */
[----:B------:R-:W-:Y:S01]  /*4fe0*/  I2FP.F32.S32 R7, R7 ;  /* 0x0000000700077245 */ /* 0x000fe20000201400 */
[----:B------:R-:W-:Y:S01]  /*4ff0*/  FFMA.FTZ R8, R6, -UR31, R103 ;  /* 0x8000001f06087c23 */ /* 0x000fe20008010067 */
[----:B------:R-:W-:Y:S02]  /*5000*/  ISETP.LT.OR P4, PT, R16, R199, P4 ;  /* 0x000000c71000720c */ /* 0x000fe40002781670 */
[----:B------:R-:W-:Y:S01]  /*5010*/  FSEL R74, R51, -INF , !P5 ;  /* 0xff800000334a7808 */ /* 0x000fe20006800000 */
[----:B------:R-:W-:Y:S01]  /*5020*/  FFMA.FTZ R6, R7, -UR31, R161 ;  /* 0x8000001f07067c23 */ /* 0x000fe200080100a1 */
[----:B------:R-:W-:Y:S01]  /*5030*/  ISETP.GE.AND P0, PT, R17, R206, PT ;  /* 0x000000ce1100720c */ /* 0x000fe20003f06270 */
[----:B------:R-:W-:Y:S01]  /*5040*/  IMAD.IADD R7, R202, 0x1, -R19 ;  /* 0x00000001ca077824 */ /* 0x000fe200078e0a13 */
[----:B------:R-:W-:-:S02]  /*5050*/  ISETP.GE.AND P5, PT, R16, R205, PT ;  /* 0x000000cd1000720c */ /* 0x000fc40003fa6270 */
[----:B------:R-:W-:Y:S02]  /*5060*/  I2FP.F32.S32 R5, R5 ;  /* 0x0000000500057245 */ /* 0x000fe40000201400 */
[----:B------:R-:W-:Y:S02]  /*5070*/  I2FP.F32.S32 R4, R4 ;  /* 0x0000000400047245 */ /* 0x000fe40000201400 */
[----:B------:R-:W-:Y:S01]  /*5080*/  I2FP.F32.S32 R3, R3 ;  /* 0x0000000300037245 */ /* 0x000fe20000201400 */
[----:B------:R-:W-:Y:S01]  /*5090*/  FFMA.FTZ R5, R5, -UR31, R163 ;  /* 0x8000001f05057c23 */ /* 0x000fe200080100a3 */
[----:B------:R-:W-:Y:S01]  /*50a0*/  FSEL R70, R52, -INF , !P4 ;  /* 0xff80000034467808 */ /* 0x000fe20006000000 */
[----:B------:R-:W-:Y:S01]  /*50b0*/  FFMA.FTZ R14, R4, -UR31, R98 ;  /* 0x8000001f040e7c23 */ /* 0x000fe20008010062 */
[----:B------:R-:W-:Y:S01]  /*50c0*/  ISETP.GE.AND P1, PT, R17, R207, PT ;  /* 0x000000cf1100720c */ /* 0x000fe20003f26270 */
[----:B------:R-:W-:Y:S01]  /*50d0*/  FFMA.FTZ R13, R3, -UR31, R192 ;  /* 0x8000001f030d7c23 */ /* 0x000fe200080100c0 */
[C---:B------:R-:W-:Y:S01]  /*50e0*/  ISETP.GE.AND P4, PT, R17.reuse, R205, PT ;  /* 0x000000cd1100720c */ /* 0x040fe20003f86270 */
[----:B------:R-:W-:Y:S01]  /*50f0*/  IMAD.IADD R3, R204, 0x1, -R18 ;  /* 0x00000001cc037824 */ /* 0x000fe200078e0a12 */
[----:B------:R-:W-:Y:S01]  /*5100*/  ISETP.LT.OR P0, PT, R17, R200, P0 ;  /* 0x000000c81100720c */ /* 0x000fe20000701670 */
[----:B------:R-:W-:Y:S01]  /*5110*/  IMAD.IADD R4, R203, 0x1, -R19 ;  /* 0x00000001cb047824 */ /* 0x000fe200078e0a13 */
[----:B------:R-:W-:Y:S01]  /*5120*/  ISETP.LT.OR P5, PT, R16, R197, P5 ;  /* 0x000000c51000720c */ /* 0x000fe20002fa1670 */
[----:B------:R-:W-:Y:S01]  /*5130*/  VIADD R192, R188, 0x1000 ;  /* 0x00001000bcc07836 */ /* 0x000fe20000000000 */
[----:B------:R-:W-:-:S02]  /*5140*/  ISETP.GE.AND P3, PT, R15, R207, PT ;  /* 0x000000cf0f00720c */ /* 0x000fc40003f66270 */
[CC--:B------:R-:W-:Y:S02]  /*5150*/  ISETP.LT.OR P1, PT, R17.reuse, R198.reuse, P1 ;  /* 0x000000c61100720c */ /* 0x0c0fe40000f21670 */
[----:B------:R-:W-:Y:S02]  /*5160*/  ISETP.LT.OR P4, PT, R17, R197, P4 ;  /* 0x000000c51100720c */ /* 0x000fe40002781670 */
[----:B------:R-:W-:Y:S01]  /*5170*/  FSEL R120, R6, -INF , !P0 ;  /* 0xff80000006787808 */ /* 0x000fe20004000000 */
[----:B------:R-:W-:Y:S01]  /*5180*/  IMAD.IADD R6, R204, 0x1, -R19 ;  /* 0x00000001cc067824 */ /* 0x000fe200078e0a13 */
[----:B------:R-:W-:Y:S01]  /*5190*/  FSEL R137, R9, -INF , !P5 ;  /* 0xff80000009897808 */ /* 0x000fe20006800000 */
[----:B------:R-:W-:Y:S01]  /*51a0*/  IMAD.IADD R9, R203, 0x1, -R20 ;  /* 0x00000001cb097824 */ /* 0x000fe200078e0a14 */
[----:B------:R-:W-:Y:S02]  /*51b0*/  ISETP.LT.OR P3, PT, R15, R198, P3 ;  /* 0x000000c60f00720c */ /* 0x000fe40001f61670 */
[----:B------:R-:W-:-:S02]  /*51c0*/  FSEL R77, R8, -INF , !P1 ;  /* 0xff800000084d7808 */ /* 0x000fc40004800000 */
[----:B------:R-:W-:Y:S02]  /*51d0*/  FSEL R138, R5, -INF , !P4 ;  /* 0xff800000058a7808 */ /* 0x000fe40006000000 */
[----:B------:R-:W-:Y:S02]  /*51e0*/  ISETP.GE.AND P2, PT, R16, R207, PT ;  /* 0x000000cf1000720c */ /* 0x000fe40003f46270 */
[----:B------:R-:W-:Y:S02]  /*51f0*/  IABS R8, R3 ;  /* 0x0000000300087213 */ /* 0x000fe40000000000 */
[----:B------:R-:W-:Y:S02]  /*5200*/  IABS R5, R4 ;  /* 0x0000000400057213 */ /* 0x000fe40000000000 */
[----:B------:R-:W-:Y:S02]  /*5210*/  IABS R4, R7 ;  /* 0x0000000700047213 */ /* 0x000fe40000000000 */
[----:B------:R-:W-:-:S02]  /*5220*/  IABS R3, R6 ;  /* 0x0000000600037213 */ /* 0x000fc40000000000 */
[----:B------:R-:W-:Y:S01]  /*5230*/  IABS R6, R9 ;  /* 0x0000000900067213 */ /* 0x000fe20000000000 */
[----:B------:R-:W-:Y:S01]  /*5240*/  IMAD.MOV.U32 R7, RZ, RZ, R4 ;  /* 0x000000ffff077224 */ /* 0x000fe200078e0004 */
[----:B------:R-:W-:Y:S01]  /*5250*/  FSEL R92, R12, -INF , !P3 ;  /* 0xff8000000c5c7808 */ /* 0x000fe20005800000 */
[----:B------:R-:W-:Y:S01]  /*5260*/  IMAD.MOV.U32 R9, RZ, RZ, R5 ;  /* 0x000000ffff097224 */ /* 0x000fe200078e0005 */
[----:B------:R-:W-:Y:S01]  /*5270*/  ISETP.LT.OR P2, PT, R16, R198, P2 ;  /* 0x000000c61000720c */ /* 0x000fe20001741670 */
[----:B------:R-:W-:Y:S01]  /*5280*/  IMAD.MOV.U32 R4, RZ, RZ, R6 ;  /* 0x000000ffff047224 */ /* 0x000fe200078e0006 */
[----:B------:R-:W-:Y:S02]  /*5290*/  ISETP.GE.AND P3, PT, R17, R208, PT ;  /* 0x000000d01100720c */ /* 0x000fe40003f66270 */
[----:B------:R-:W-:Y:S02]  /*52a0*/  FSEL R78, R11, -INF , !P2 ;  /* 0xff8000000b4e7808 */ /* 0x000fe40005000000 */
[----:B------:R-:W-:-:S02]  /*52b0*/  ISETP.LT.OR P3, PT, R17, R199, P3 ;  /* 0x000000c71100720c */ /* 0x000fc40001f61670 */
[----:B------:R-:W-:Y:S02]  /*52c0*/  ISETP.GE.AND P2, PT, R18, R208, PT ;  /* 0x000000d01200720c */ /* 0x000fe40003f46270 */
[----:B------:R-:W-:Y:S01]  /*52d0*/  I2FP.F32.S32 R5, R8 ;  /* 0x0000000800057245 */ /* 0x000fe20000201400 */
[----:B------:R-:W-:Y:S01]  /*52e0*/  IMAD.IADD R8, R202, 0x1, -R21 ;  /* 0x00000001ca087824 */ /* 0x000fe200078e0a15 */
[----:B------:R-:W-:Y:S02]  /*52f0*/  FSEL R68, R54, -INF , !P3 ;  /* 0xff80000036447808 */ /* 0x000fe40005800000 */
[----:B------:R-:W-:Y:S01]  /*5300*/  I2FP.F32.S32 R7, R7 ;  /* 0x0000000700077245 */ /* 0x000fe20000201400 */
[----:B------:R-:W-:Y:S01]  /*5310*/  FFMA.FTZ R5, R5, -UR31, R194 ;  /* 0x8000001f05057c23 */ /* 0x000fe200080100c2 */
[----:B------:R-:W-:Y:S01]  /*5320*/  I2FP.F32.S32 R6, R4 ;  /* 0x0000000400067245 */ /* 0x000fe20000201400 */
[----:B------:R-:W-:Y:S01]  /*5330*/  VIADD R194, R188, 0x800 ;  /* 0x00000800bcc27836 */ /* 0x000fe20000000000 */
[C---:B------:R-:W-:Y:S01]  /*5340*/  ISETP.GE.AND P3, PT, R18.reuse, R205, PT ;  /* 0x000000cd1200720c */ /* 0x040fe20003f66270 */
[----:B------:R-:W-:Y:S01]  /*5350*/  FFMA.FTZ R7, R7, -UR31, R193 ;  /* 0x8000001f07077c23 */ /* 0x000fe200080100c1 */
[----:B------:R-:W-:Y:S01]  /*5360*/  ISETP.LT.OR P2, PT, R18, R199, P2 ;  /* 0x000000c71200720c */ /* 0x000fe20001741670 */
[----:B------:R-:W-:Y:S01]  /*5370*/  FFMA.FTZ R12, R6, -UR31, R90 ;  /* 0x8000001f060c7c23 */ /* 0x000fe2000801005a */
[----:B------:R-:W-:Y:S01]  /*5380*/  I2FP.F32.S32 R3, R3 ;  /* 0x0000000300037245 */ /* 0x000fe20000201400 */
[--C-:B------:R-:W-:Y:S01]  /*5390*/  IMAD.IADD R6, R202, 0x1, -R20.reuse ;  /* 0x00000001ca067824 */ /* 0x100fe200078e0a14 */
[----:B------:R-:W-:Y:S01]  /*53a0*/  ISETP.GE.AND P4, PT, R19, R206, PT ;  /* 0x000000ce1300720c */ /* 0x000fe20003f86270 */
[----:B------:R-:W-:Y:S01]  /*53b0*/  VIADD R193, R188, 0xc00 ;  /* 0x00000c00bcc17836 */ /* 0x000fe20000000000 */
[----:B------:R-:W-:Y:S01]  /*53c0*/  ISETP.LT.OR P3, PT, R18, R197, P3 ;  /* 0x000000c51200720c */ /* 0x000fe20001f61670 */
[----:B------:R-:W-:Y:S01]  /*53d0*/  FFMA.FTZ R4, R3, -UR31, R195 ;  /* 0x8000001f03047c23 */ /* 0x000fe200080100c3 */
[----:B------:R-:W-:Y:S01]  /*53e0*/  FSEL R67, R53, -INF , !P2 ;  /* 0xff80000035437808 */ /* 0x000fe20005000000 */
[----:B------:R-:W-:Y:S01]  /*53f0*/  IMAD.IADD R3, R204, 0x1, -R20 ;  /* 0x00000001cc037824 */ /* 0x000fe200078e0a14 */
[C---:B------:R-:W-:Y:S01]  /*5400*/  ISETP.GE.AND P2, PT, R19.reuse, R205, PT ;  /* 0x000000cd1300720c */ /* 0x040fe20003f46270 */
[----:B------:R-:W-:Y:S01]  /*5410*/  VIADD R195, R188, 0x400 ;  /* 0x00000400bcc37836 */ /* 0x000fe20000000000 */
[----:B------:R-:W-:-:S02]  /*5420*/  ISETP.LT.OR P4, PT, R19, R200, P4 ;  /* 0x000000c81300720c */ /* 0x000fc40002781670 */
[----:B------:R-:W-:Y:S02]  /*5430*/  I2FP.F32.S32 R9, R9 ;  /* 0x0000000900097245 */ /* 0x000fe40000201400 */
[----:B------:R-:W-:Y:S01]  /*5440*/  FSEL R149, R5, -INF , !P3 ;  /* 0xff80000005957808 */ /* 0x000fe20005800000 */
[----:B------:R-:W-:Y:S01]  /*5450*/  IMAD.IADD R5, R203, 0x1, -R21 ;  /* 0x00000001cb057824 */ /* 0x000fe200078e0a15 */
[----:B------:R-:W-:Y:S01]  /*5460*/  ISETP.LT.OR P2, PT, R19, R197, P2 ;  /* 0x000000c51300720c */ /* 0x000fe20001741670 */
[----:B------:R-:W-:Y:S01]  /*5470*/  FFMA.FTZ R9, R9, -UR31, R99 ;  /* 0x8000001f09097c23 */ /* 0x000fe20008010063 */
[----:B------:R-:W-:Y:S01]  /*5480*/  FSEL R103, R7, -INF , !P4 ;  /* 0xff80000007677808 */ /* 0x000fe20006000000 */
[----:B------:R-:W-:Y:S01]  /*5490*/  IMAD.IADD R7, R204, 0x1, -R21 ;  /* 0x00000001cc077824 */ /* 0x000fe200078e0a15 */
[----:B------:R-:W-:Y:S02]  /*54a0*/  ISETP.GE.AND P0, PT, R19, R207, PT ;  /* 0x000000cf1300720c */ /* 0x000fe40003f06270 */
[----:B------:R-:W-:-:S02]  /*54b0*/  IABS R6, R6 ;  /* 0x0000000600067213 */ /* 0x000fc40000000000 */
        /* <DEDUP_REMOVED lines=8> */
[----:B------:R-:W-:-:S02]  /*5540*/  ISETP.GE.AND P6, PT, R16, R206, PT ;  /* 0x000000ce1000720c */ /* 0x000fc40003fc6270 */
[----:B------:R-:W-:Y:S01]  /*5550*/  FSEL R71, R9, -INF , !P0 ;  /* 0xff80000009477808 */ /* 0x000fe20004000000 */
[----:B------:R-:W-:Y:S01]  /*5560*/  IMAD.MOV.U32 R9, RZ, RZ, R5 ;  /* 0x000000ffff097224 */ /* 0x000fe200078e0005 */
[----:B------:R-:W-:Y:S01]  /*5570*/  ISETP.GE.AND P1, PT, R19, R208, PT ;  /* 0x000000d01300720c */ /* 0x000fe20003f26270 */
[----:B------:R-:W-:Y:S01]  /*5580*/  IMAD.MOV.U32 R3, RZ, RZ, R7 ;  /* 0x000000ffff037224 */ /* 0x000fe200078e0007 */
[----:B------:R-:W-:Y:S02]  /*5590*/  I2FP.F32.S32 R5, R6 ;  /* 0x0000000600057245 */ /* 0x000fe40000201400 */
[----:B------:R-:W-:Y:S02]  /*55a0*/  ISETP.LT.OR P6, PT, R16, R200, P6 ;  /* 0x000000c81000720c */ /* 0x000fe400037c1670 */
[----:B------:R-:W-:Y:S01]  /*55b0*/  I2FP.F32.S32 R7, R8 ;  /* 0x0000000800077245 */ /* 0x000fe20000201400 */
[----:B------:R-:W-:Y:S01]  /*55c0*/  IMAD.IADD R8, R202, 0x1, -R23 ;  /* 0x00000001ca087824 */ /* 0x000fe200078e0a17 */
[----:B------:R-:W-:Y:S01]  /*55d0*/  I2FP.F32.S32 R6, R4 ;  /* 0x0000000400067245 */ /* 0x000fe20000201400 */
[----:B------:R-:W-:Y:S01]  /*55e0*/  FFMA.FTZ R4, R5, -UR31, R214 ;  /* 0x8000001f05047c23 */ /* 0x000fe200080100d6 */
[----:B------:R-:W-:Y:S01]  /*55f0*/  ISETP.GE.AND P3, PT, R20, R206, PT ;  /* 0x000000ce1400720c */ /* 0x000fe20003f66270 */
[----:B------:R-:W-:Y:S01]  /*5600*/  FFMA.FTZ R7, R7, -UR31, R212 ;  /* 0x8000001f07077c23 */ /* 0x000fe200080100d4 */
[----:B------:R-:W-:Y:S01]  /*5610*/  I2FP.F32.S32 R9, R9 ;  /* 0x0000000900097245 */ /* 0x000fe20000201400 */
[----:B------:R-:W-:Y:S01]  /*5620*/  IMAD.IADD R5, R202, 0x1, -R22 ;  /* 0x00000001ca057824 */ /* 0x000fe200078e0a16 */
[----:B------:R-:W-:-:S02]  /*5630*/  ISETP.LT.OR P1, PT, R19, R199, P1 ;  /* 0x000000c71300720c */ /* 0x000fc40000f21670 */
[----:B------:R-:W-:Y:S01]  /*5640*/  I2FP.F32.S32 R3, R3 ;  /* 0x0000000300037245 */ /* 0x000fe20000201400 */
[----:B------:R-:W-:Y:S01]  /*5650*/  FFMA.FTZ R11, R9, -UR31, R91 ;  /* 0x8000001f090b7c23 */ /* 0x000fe2000801005b */
[----:B------:R-:W-:Y:S01]  /*5660*/  FSEL R124, R10, -INF , !P6 ;  /* 0xff8000000a7c7808 */ /* 0x000fe20007000000 */
[----:B------:R-:W-:Y:S01]  /*5670*/  FFMA.FTZ R10, R6, -UR31, R213 ;  /* 0x8000001f060a7c23 */ /* 0x000fe200080100d5 */
[----:B------:R-:W-:Y:S01]  /*5680*/  ISETP.LT.OR P3, PT, R20, R200, P3 ;  /* 0x000000c81400720c */ /* 0x000fe20001f61670 */
[--C-:B------:R-:W-:Y:S01]  /*5690*/  IMAD.IADD R6, R203, 0x1, -R22.reuse ;  /* 0x00000001cb067824 */ /* 0x100fe200078e0a16 */
[----:B------:R-:W-:Y:S01]  /*56a0*/  ISETP.GE.AND P6, PT, R18, R207, PT ;  /* 0x000000cf1200720c */ /* 0x000fe20003fc6270 */
[----:B------:R-:W-:Y:S01]  /*56b0*/  FFMA.FTZ R9, R3, -UR31, R215 ;  /* 0x8000001f03097c23 */ /* 0x000fe200080100d7 */
[----:B------:R-:W-:Y:S01]  /*56c0*/  FSEL R63, R55, -INF , !P1 ;  /* 0xff800000373f7808 */ /* 0x000fe20004800000 */
[----:B------:R-:W-:Y:S01]  /*56d0*/  IMAD.IADD R3, R204, 0x1, -R22 ;  /* 0x00000001cc037824 */ /* 0x000fe200078e0a16 */
[----:B------:R-:W-:-:S02]  /*56e0*/  ISETP.GE.AND P1, PT, R20, R205, PT ;  /* 0x000000cd1400720c */ /* 0x000fc40003f26270 */
[----:B------:R-:W-:Y:S02]  /*56f0*/  FSEL R98, R7, -INF , !P3 ;  /* 0xff80000007627808 */ /* 0x000fe40005800000 */
[----:B------:R-:W-:Y:S02]  /*5700*/  ISETP.LT.OR P6, PT, R18, R198, P6 ;  /* 0x000000c61200720c */ /* 0x000fe400037c1670 */
[----:B------:R-:W-:Y:S02]  /*5710*/  IABS R7, R6 ;  /* 0x0000000600077213 */ /* 0x000fe40000000000 */
[----:B------:R-:W-:Y:S02]  /*5720*/  ISETP.LT.OR P1, PT, R20, R197, P1 ;  /* 0x000000c51400720c */ /* 0x000fe40000f21670 */
[----:B------:R-:W-:Y:S02]  /*5730*/  IABS R5, R5 ;  /* 0x0000000500057213 */ /* 0x000fe40000000000 */
[----:B------:R-:W-:-:S02]  /*5740*/  IABS R3, R3 ;  /* 0x0000000300037213 */ /* 0x000fc40000000000 */
[----:B------:R-:W-:Y:S02]  /*5750*/  FSEL R72, R14, -INF , !P6 ;  /* 0xff8000000e487808 */ /* 0x000fe40007000000 */
        /* <DEDUP_REMOVED lines=11> */
[----:B------:R-:W-:Y:S02]  /*5810*/  ISETP.GE.AND P5, PT, R18, R206, PT ;  /* 0x000000ce1200720c */ /* 0x000fe40003fa6270 */
[----:B------:R-:W-:Y:S01]  /*5820*/  IABS R4, R4 ;  /* 0x0000000400047213 */ /* 0x000fe20000000000 */
[----:B------:R-:W-:Y:S01]  /*5830*/  FFMA.FTZ R8, R6, -UR31, R86 ;  /* 0x8000001f06087c23 */ /* 0x000fe20008010056 */
[----:B------:R-:W-:Y:S02]  /*5840*/  I2FP.F32.S32 R7, R7 ;  /* 0x0000000700077245 */ /* 0x000fe40000201400 */
[----:B------:R-:W-:Y:S02]  /*5850*/  ISETP.LT.OR P0, PT, R21, R199, P0 ;  /* 0x000000c71500720c */ /* 0x000fe40000701670 */
[----:B------:R-:W-:Y:S01]  /*5860*/  FSEL R61, R56, -INF , !P6 ;  /* 0xff800000383d7808 */ /* 0x000fe20007000000 */
[----:B------:R-:W-:Y:S01]  /*5870*/  FFMA.FTZ R6, R7, -UR31, R216 ;  /* 0x8000001f07067c23 */ /* 0x000fe200080100d8 */
[----:B------:R-:W-:Y:S01]  /*5880*/  ISETP.GE.AND P1, PT, R22, R206, PT ;  /* 0x000000ce1600720c */ /* 0x000fe20003f26270 */
[----:B------:R-:W-:Y:S01]  /*5890*/  IMAD.IADD R7, R202, 0x1, -R24 ;  /* 0x00000001ca077824 */ /* 0x000fe200078e0a18 */
[----:B------:R-:W-:-:S02]  /*58a0*/  ISETP.GE.AND P6, PT, R21, R205, PT ;  /* 0x000000cd1500720c */ /* 0x000fc40003fc6270 */
[----:B------:R-:W-:Y:S02]  /*58b0*/  ISETP.LT.OR P5, PT, R18, R200, P5 ;  /* 0x000000c81200720c */ /* 0x000fe40002fa1670 */
[----:B------:R-:W-:Y:S02]  /*58c0*/  I2FP.F32.S32 R5, R5 ;  /* 0x0000000500057245 */ /* 0x000fe40000201400 */
[----:B------:R-:W-:Y:S02]  /*58d0*/  I2FP.F32.S32 R4, R4 ;  /* 0x0000000400047245 */ /* 0x000fe40000201400 */
[----:B------:R-:W-:Y:S01]  /*58e0*/  I2FP.F32.S32 R3, R3 ;  /* 0x0000000300037245 */ /* 0x000fe20000201400 */
[----:B------:R-:W-:Y:S01]  /*58f0*/  FFMA.FTZ R5, R5, -UR31, R218 ;  /* 0x8000001f05057c23 */ /* 0x000fe200080100da */
[----:B------:R-:W-:Y:S01]  /*5900*/  FSEL R59, R59, -INF , !P0 ;  /* 0xff8000003b3b7808 */ /* 0x000fe20004000000 */
[----:B------:R-:W-:Y:S01]  /*5910*/  FFMA.FTZ R14, R4, -UR31, R87 ;  /* 0x8000001f040e7c23 */ /* 0x000fe20008010057 */
[C---:B------:R-:W-:Y:S01]  /*5920*/  ISETP.GE.AND P3, PT, R22.reuse, R207, PT ;  /* 0x000000cf1600720c */ /* 0x040fe20003f66270 */
[----:B------:R-:W-:Y:S01]  /*5930*/  IMAD.IADD R4, R203, 0x1, -R24 ;  /* 0x00000001cb047824 */ /* 0x000fe200078e0a18 */
[----:B------:R-:W-:-:S02]  /*5940*/  ISETP.GE.AND P0, PT, R22, R205, PT ;  /* 0x000000cd1600720c */ /* 0x000fc40003f06270 */
[----:B------:R-:W-:Y:S02]  /*5950*/  ISETP.LT.OR P1, PT, R22, R200, P1 ;  /* 0x000000c81600720c */ /* 0x000fe40000f21670 */
[----:B------:R-:W-:Y:S02]  /*5960*/  ISETP.LT.OR P6, PT, R21, R197, P6 ;  /* 0x000000c51500720c */ /* 0x000fe400037c1670 */
[----:B------:R-:W-:Y:S01]  /*5970*/  FSEL R106, R13, -INF , !P5 ;  /* 0xff8000000d6a7808 */ /* 0x000fe20006800000 */
[----:B------:R-:W-:Y:S01]  /*5980*/  FFMA.FTZ R13, R3, -UR31, R217 ;  /* 0x8000001f030d7c23 */ /* 0x000fe200080100d9 */
[----:B------:R-:W-:Y:S01]  /*5990*/  ISETP.GE.AND P5, PT, R20, R207, PT ;  /* 0x000000cf1400720c */ /* 0x000fe20003fa6270 */
[----:B------:R-:W-:Y:S01]  /*59a0*/  IMAD.IADD R3, R204, 0x1, -R23 ;  /* 0x00000001cc037824 */ /* 0x000fe200078e0a17 */
[C---:B------:R-:W-:Y:S02]  /*59b0*/  ISETP.LT.OR P3, PT, R22.reuse, R198, P3 ;  /* 0x000000c61600720c */ /* 0x040fe40001f61670 */
[----:B------:R-:W-:-:S02]  /*59c0*/  ISETP.LT.OR P0, PT, R22, R197, P0 ;  /* 0x000000c51600720c */ /* 0x000fc40000701670 */
[----:B------:R-:W-:Y:S01]  /*59d0*/  FSEL R81, R6, -INF , !P1 ;  /* 0xff80000006517808 */ /* 0x000fe20004800000 */
[----:B------:R-:W-:Y:S01]  /*59e0*/  IMAD.IADD R6, R204, 0x1, -R24 ;  /* 0x00000001cc067824 */ /* 0x000fe200078e0a18 */
[----:B------:R-:W-:Y:S01]  /*59f0*/  FSEL R141, R9, -INF , !P6 ;  /* 0xff800000098d7808 */ /* 0x000fe20007000000 */
[----:B------:R-:W-:Y:S01]  /*5a00*/  IMAD.IADD R9, R203, 0x1, -R25 ;  /* 0x00000001cb097824 */ /* 0x000fe200078e0a19 */
[----:B------:R-:W-:Y:S02]  /*5a10*/  ISETP.LT.OR P5, PT, R20, R198, P5 ;  /* 0x000000c61400720c */ /* 0x000fe40002fa1670 */
[----:B------:R-:W-:Y:S02]  /*5a20*/  FSEL R65, R8, -INF , !P3 ;  /* 0xff80000008417808 */ /* 0x000fe40005800000 */
[----:B------:R-:W-:Y:S02]  /*5a30*/  FSEL R145, R5, -INF , !P0 ;  /* 0xff80000005917808 */ /* 0x000fe40004000000 */
[----:B------:R-:W-:-:S02]  /*5a40*/  ISETP.GE.AND P4, PT, R21, R207, PT ;  /* 0x000000cf1500720c */ /* 0x000fc40003f86270 */
        /* <DEDUP_REMOVED lines=8> */
[----:B------:R-:W-:Y:S01]  /*5ad0*/  ISETP.LT.OR P4, PT, R21, R198, P4 ;  /* 0x000000c61500720c */ /* 0x000fe20002781670 */
[----:B------:R-:W-:Y:S01]  /*5ae0*/  IMAD.MOV.U32 R4, RZ, RZ, R6 ;  /* 0x000000ffff047224 */ /* 0x000fe200078e0006 */
[----:B------:R-:W-:-:S02]  /*5af0*/  ISETP.GE.AND P5, PT, R22, R208, PT ;  /* 0x000000d01600720c */ /* 0x000fc40003fa6270 */
[----:B------:R-:W-:Y:S02]  /*5b00*/  FSEL R66, R11, -INF , !P4 ;  /* 0xff8000000b427808 */ /* 0x000fe40006000000 */
[----:B------:R-:W-:Y:S02]  /*5b10*/  ISETP.LT.OR P5, PT, R22, R199, P5 ;  /* 0x000000c71600720c */ /* 0x000fe40002fa1670 */
[----:B------:R-:W-:Y:S02]  /*5b20*/  ISETP.GE.AND P4, PT, R23, R208, PT ;  /* 0x000000d01700720c */ /* 0x000fe40003f86270 */
[----:B------:R-:W-:Y:S01]  /*5b30*/  I2FP.F32.S32 R5, R8 ;  /* 0x0000000800057245 */ /* 0x000fe20000201400 */
[----:B------:R-:W-:Y:S01]  /*5b40*/  IMAD.IADD R8, R202, 0x1, -R26 ;  /* 0x00000001ca087824 */ /* 0x000fe200078e0a1a */
[----:B------:R-:W-:Y:S02]  /*5b50*/  FSEL R56, R58, -INF , !P5 ;  /* 0xff8000003a387808 */ /* 0x000fe40006800000 */
[----:B------:R-:W-:Y:S01]  /*5b60*/  I2FP.F32.S32 R7, R7 ;  /* 0x0000000700077245 */ /* 0x000fe20000201400 */
[----:B------:R-:W-:Y:S01]  /*5b70*/  FFMA.FTZ R5, R5, -UR31, R219 ;  /* 0x8000001f05057c23 */ /* 0x000fe200080100db */
[----:B------:R-:W-:-:S02]  /*5b80*/  I2FP.F32.S32 R6, R4 ;  /* 0x0000000400067245 */ /* 0x000fc40000201400 */
[----:B------:R-:W-:Y:S01]  /*5b90*/  ISETP.GE.AND P5, PT, R23, R205, PT ;  /* 0x000000cd1700720c */ /* 0x000fe20003fa6270 */
[----:B------:R-:W-:Y:S01]  /*5ba0*/  FFMA.FTZ R7, R7, -UR31, R220 ;  /* 0x8000001f07077c23 */ /* 0x000fe200080100dc */
[C---:B------:R-:W-:Y:S01]  /*5bb0*/  ISETP.LT.OR P4, PT, R23.reuse, R199, P4 ;  /* 0x000000c71700720c */ /* 0x040fe20002781670 */
[----:B------:R-:W-:Y:S01]  /*5bc0*/  FFMA.FTZ R12, R6, -UR31, R83 ;  /* 0x8000001f060c7c23 */ /* 0x000fe20008010053 */
[----:B------:R-:W-:Y:S01]  /*5bd0*/  I2FP.F32.S32 R3, R3 ;  /* 0x0000000300037245 */ /* 0x000fe20000201400 */
[--C-:B------:R-:W-:Y:S01]  /*5be0*/  IMAD.IADD R6, R202, 0x1, -R25.reuse ;  /* 0x00000001ca067824 */ /* 0x100fe200078e0a19 */
[----:B------:R-:W-:Y:S02]  /*5bf0*/  ISETP.GE.AND P0, PT, R24, R206, PT ;  /* 0x000000ce1800720c */ /* 0x000fe40003f06270 */
[----:B------:R-:W-:Y:S01]  /*5c00*/  ISETP.LT.OR P5, PT, R23, R197, P5 ;  /* 0x000000c51700720c */ /* 0x000fe20002fa1670 */
[----:B------:R-:W-:Y:S01]  /*5c10*/  FFMA.FTZ R4, R3, -UR31, R222 ;  /* 0x8000001f03047c23 */ /* 0x000fe200080100de */
[----:B------:R-:W-:Y:S01]  /*5c20*/  FSEL R55, R57, -INF , !P4 ;  /* 0xff80000039377808 */ /* 0x000fe20006000000 */
[----:B------:R-:W-:Y:S01]  /*5c30*/  IMAD.IADD R3, R204, 0x1, -R25 ;  /* 0x00000001cc037824 */ /* 0x000fe200078e0a19 */
[----:B------:R-:W-:-:S02]  /*5c40*/  ISETP.GE.AND P4, PT, R24, R205, PT ;  /* 0x000000cd1800720c */ /* 0x000fc40003f86270 */
[C---:B------:R-:W-:Y:S02]  /*5c50*/  ISETP.LT.OR P0, PT, R24.reuse, R200, P0 ;  /* 0x000000c81800720c */ /* 0x040fe40000701670 */
[----:B------:R-:W-:Y:S02]  /*5c60*/  I2FP.F32.S32 R9, R9 ;  /* 0x0000000900097245 */ /* 0x000fe40000201400 */
[----:B------:R-:W-:Y:S01]  /*5c70*/  FSEL R142, R5, -INF , !P5 ;  /* 0xff800000058e7808 */ /* 0x000fe20006800000 */
[----:B------:R-:W-:Y:S01]  /*5c80*/  IMAD.IADD R5, R203, 0x1, -R26 ;  /* 0x00000001cb057824 */ /* 0x000fe200078e0a1a */
[----:B------:R-:W-:Y:S01]  /*5c90*/  ISETP.LT.OR P4, PT, R24, R197, P4 ;  /* 0x000000c51800720c */ /* 0x000fe20002781670 */
[----:B------:R-:W-:Y:S01]  /*5ca0*/  FFMA.FTZ R9, R9, -UR31, R82 ;  /* 0x8000001f09097c23 */ /* 0x000fe20008010052 */
        /* <DEDUP_REMOVED lines=20> */
[C---:B------:R-:W-:Y:S01]  /*5df0*/  IMAD.IADD R8, R202.reuse, 0x1, -R28 ;  /* 0x00000001ca087824 */ /* 0x040fe200078e0a1c */
        /* <DEDUP_REMOVED lines=11> */
[----:B------:R-:W-:Y:S01]  /*5eb0*/  ISETP.GE.AND P6, PT, R23, R206, PT ;  /* 0x000000ce1700720c */ /* 0x000fe20003fc6270 */
[--C-:B------:R-:W-:Y:S01]  /*5ec0*/  IMAD.IADD R6, R203, 0x1, -R27.reuse ;  /* 0x00000001cb067824 */ /* 0x100fe200078e0a1b */
[----:B------:R-:W-:Y:S01]  /*5ed0*/  ISETP.LT.OR P5, PT, R25, R200, P5 ;  /* 0x000000c81900720c */ /* 0x000fe20002fa1670 */
[----:B------:R-:W-:Y:S01]  /*5ee0*/  FFMA.FTZ R9, R3, -UR31, R226 ;  /* 0x8000001f03097c23 */ /* 0x000fe200080100e2 */
[----:B------:R-:W-:Y:S01]  /*5ef0*/  ISETP.GE.AND P2, PT, R23, R207, PT ;  /* 0x000000cf1700720c */ /* 0x000fe20003f46270 */
[----:B------:R-:W-:Y:S01]  /*5f00*/  IMAD.IADD R3, R204, 0x1, -R27 ;  /* 0x00000001cc037824 */ /* 0x000fe200078e0a1b */
[----:B------:R-:W-:-:S02]  /*5f10*/  FSEL R52, R60, -INF , !P3 ;  /* 0xff8000003c347808 */ /* 0x000fc40005800000 */
[----:B------:R-:W-:Y:S02]  /*5f20*/  ISETP.GE.AND P3, PT, R25, R205, PT ;  /* 0x000000cd1900720c */ /* 0x000fe40003f66270 */
[----:B------:R-:W-:Y:S02]  /*5f30*/  ISETP.LT.OR P6, PT, R23, R200, P6 ;  /* 0x000000c81700720c */ /* 0x000fe400037c1670 */
[----:B------:R-:W-:Y:S02]  /*5f40*/  FSEL R82, R7, -INF , !P5 ;  /* 0xff80000007527808 */ /* 0x000fe40006800000 */
[----:B------:R-:W-:Y:S02]  /*5f50*/  ISETP.LT.OR P2, PT, R23, R198, P2 ;  /* 0x000000c61700720c */ /* 0x000fe40001741670 */
[----:B------:R-:W-:Y:S02]  /*5f60*/  IABS R7, R6 ;  /* 0x0000000600077213 */ /* 0x000fe40000000000 */
[----:B------:R-:W-:-:S02]  /*5f70*/  ISETP.LT.OR P3, PT, R25, R197, P3 ;  /* 0x000000c51900720c */ /* 0x000fc40001f61670 */
[----:B------:R-:W-:Y:S02]  /*5f80*/  IABS R5, R5 ;  /* 0x0000000500057213 */ /* 0x000fe40000000000 */
[----:B------:R-:W-:Y:S02]  /*5f90*/  FSEL R76, R13, -INF , !P6 ;  /* 0xff8000000d4c7808 */ /* 0x000fe40007000000 */
[C---:B------:R-:W-:Y:S02]  /*5fa0*/  ISETP.GE.AND P6, PT, R25.reuse, R207, PT ;  /* 0x000000cf1900720c */ /* 0x040fe40003fc6270 */
[----:B------:R-:W-:Y:S02]  /*5fb0*/  IABS R3, R3 ;  /* 0x0000000300037213 */ /* 0x000fe40000000000 */
[----:B------:R-:W-:Y:S02]  /*5fc0*/  FSEL R62, R14, -INF , !P2 ;  /* 0xff8000000e3e7808 */ /* 0x000fe40005000000 */
[----:B------:R-:W-:Y:S01]  /*5fd0*/  IABS R6, R8 ;  /* 0x0000000800067213 */ /* 0x000fe20000000000 */
[----:B------:R-:W-:Y:S01]  /*5fe0*/  IMAD.MOV.U32 R8, RZ, RZ, R7 ;  /* 0x000000ffff087224 */ /* 0x000fe200078e0007 */
[----:B------:R-:W-:Y:S01]  /*5ff0*/  ISETP.GE.AND P2, PT, R25, R208, PT ;  /* 0x000000d01900720c */ /* 0x000fe20003f46270 */
[----:B------:R-:W-:Y:S01]  /*6000*/  IMAD.MOV.U32 R7, RZ, RZ, R5 ;  /* 0x000000ffff077224 */ /* 0x000fe200078e0005 */
[----:B------:R-:W-:Y:S01]  /*6010*/  FSEL R129, R4, -INF , !P3 ;  /* 0xff80000004817808 */ /* 0x000fe20005800000 */
[----:B------:R-:W-:Y:S01]  /*6020*/  IMAD.IADD R4, R203, 0x1, -R28 ;  /* 0x00000001cb047824 */ /* 0x000fe200078e0a1c */
[C---:B------:R-:W-:Y:S01]  /*6030*/  ISETP.LT.OR P6, PT, R25.reuse, R198, P6 ;  /* 0x000000c61900720c */ /* 0x040fe200037c1670 */
[----:B------:R-:W-:Y:S01]  /*6040*/  IMAD.MOV.U32 R5, RZ, RZ, R3 ;  /* 0x000000ffff057224 */ /* 0x000fe200078e0003 */
[----:B------:R-:W-:Y:S01]  /*6050*/  ISETP.GE.AND P1, PT, R26, R208, PT ;  /* 0x000000d01a00720c */ /* 0x000fe20003f26270 */
[----:B------:R-:W-:Y:S01]  /*6060*/  IMAD.MOV.U32 R3, RZ, RZ, R6 ;  /* 0x000000ffff037224 */ /* 0x000fe200078e0006 */
[----:B------:R-:W-:-:S02]  /*6070*/  ISETP.LT.OR P2, PT, R25, R199, P2 ;  /* 0x000000c71900720c */ /* 0x000fc40001741670 */
[----:B------:R-:W-:Y:S02]  /*6080*/  I2FP.F32.S32 R6, R8 ;  /* 0x0000000800067245 */ /* 0x000fe40000201400 */
[----:B------:R-:W-:Y:S02]  /*6090*/  FSEL R60, R12, -INF , !P6 ;  /* 0xff8000000c3c7808 */ /* 0x000fe40007000000 */
[----:B------:R-:W-:Y:S01]  /*60a0*/  IABS R4, R4 ;  /* 0x0000000400047213 */ /* 0x000fe20000000000 */
[----:B------:R-:W-:Y:S01]  /*60b0*/  FFMA.FTZ R8, R6, -UR31, R111 ;  /* 0x8000001f06087c23 */ /* 0x000fe2000801006f */
[----:B------:R-:W-:Y:S02]  /*60c0*/  I2FP.F32.S32 R7, R7 ;  /* 0x0000000700077245 */ /* 0x000fe40000201400 */
[----:B------:R-:W-:Y:S02]  /*60d0*/  ISETP.LT.OR P1, PT, R26, R199, P1 ;  /* 0x000000c71a00720c */ /* 0x000fe40000f21670 */
[----:B------:R-:W-:Y:S01]  /*60e0*/  ISETP.GE.AND P6, PT, R27, R208, PT ;  /* 0x000000d01b00720c */ /* 0x000fe20003fc6270 */
[----:B------:R-:W-:Y:S01]  /*60f0*/  FFMA.FTZ R6, R7, -UR31, R225 ;  /* 0x8000001f07067c23 */ /* 0x000fe200080100e1 */
[----:B------:R-:W-:Y:S01]  /*6100*/  FSEL R51, R73, -INF , !P2 ;  /* 0xff80000049337808 */ /* 0x000fe20005000000 */
[----:B------:R-:W-:Y:S01]  /*6110*/  IMAD.IADD R7, R202, 0x1, -R29 ;  /* 0x00000001ca077824 */ /* 0x000fe200078e0a1d */
[----:B------:R-:W-:-:S02]  /*6120*/  ISETP.GE.AND P3, PT, R27, R206, PT ;  /* 0x000000ce1b00720c */ /* 0x000fc40003f66270 */
[----:B------:R-:W-:Y:S02]  /*6130*/  ISETP.GE.AND P2, PT, R26, R205, PT ;  /* 0x000000cd1a00720c */ /* 0x000fe40003f46270 */
[----:B------:R-:W-:Y:S02]  /*6140*/  I2FP.F32.S32 R5, R5 ;  /* 0x0000000500057245 */ /* 0x000fe40000201400 */
[----:B------:R-:W-:Y:S02]  /*6150*/  I2FP.F32.S32 R4, R4 ;  /* 0x0000000400047245 */ /* 0x000fe40000201400 */
[----:B------:R-:W-:Y:S01]  /*6160*/  I2FP.F32.S32 R3, R3 ;  /* 0x0000000300037245 */ /* 0x000fe20000201400 */
[----:B------:R-:W-:Y:S01]  /*6170*/  FFMA.FTZ R5, R5, -UR31, R227 ;  /* 0x8000001f05057c23 */ /* 0x000fe200080100e3 */
[----:B------:R-:W-:Y:S01]  /*6180*/  FSEL R49, R79, -INF , !P1 ;  /* 0xff8000004f317808 */ /* 0x000fe20004800000 */
[----:B------:R-:W-:Y:S01]  /*6190*/  FFMA.FTZ R14, R4, -UR31, R114 ;  /* 0x8000001f040e7c23 */ /* 0x000fe20008010072 */
[----:B------:R-:W-:Y:S01]  /*61a0*/  ISETP.LT.OR P6, PT, R27, R199, P6 ;  /* 0x000000c71b00720c */ /* 0x000fe200037c1670 */
[----:B------:R-:W-:Y:S01]  /*61b0*/  FFMA.FTZ R12, R3, -UR31, R228 ;  /* 0x8000001f030c7c23 */ /* 0x000fe200080100e4 */
[C---:B------:R-:W-:Y:S01]  /*61c0*/  ISETP.GE.AND P5, PT, R27.reuse, R207, PT ;  /* 0x000000cf1b00720c */ /* 0x040fe20003fa6270 */
[----:B------:R-:W-:Y:S01]  /*61d0*/  IMAD.IADD R3, R204, 0x1, -R28 ;  /* 0x00000001cc037824 */ /* 0x000fe200078e0a1c */
[----:B------:R-:W-:Y:S01]  /*61e0*/  ISETP.GE.AND P1, PT, R27, R205, PT ;  /* 0x000000cd1b00720c */ /* 0x000fe20003f26270 */
[----:B------:R-:W-:Y:S01]  /*61f0*/  IMAD.IADD R4, R203, 0x1, -R29 ;  /* 0x00000001cb047824 */ /* 0x000fe200078e0a1d */
[----:B------:R-:W-:-:S02]  /*6200*/  ISETP.LT.OR P3, PT, R27, R200, P3 ;  /* 0x000000c81b00720c */ /* 0x000fc40001f61670 */
[-C--:B------:R-:W-:Y:S02]  /*6210*/  ISETP.LT.OR P2, PT, R26, R197.reuse, P2 ;  /* 0x000000c51a00720c */ /* 0x080fe40001741670 */
[----:B------:R-:W-:Y:S02]  /*6220*/  FSEL R46, R93, -INF , !P6 ;  /* 0xff8000005d2e7808 */ /* 0x000fe40007000000 */
[C---:B------:R-:W-:Y:S02]  /*6230*/  ISETP.LT.OR P5, PT, R27.reuse, R198, P5 ;  /* 0x000000c61b00720c */ /* 0x040fe40002fa1670 */
[----:B------:R-:W-:Y:S02]  /*6240*/  ISETP.LT.OR P1, PT, R27, R197, P1 ;  /* 0x000000c51b00720c */ /* 0x000fe40000f21670 */
[----:B------:R-:W-:Y:S01]  /*6250*/  FSEL R93, R6, -INF , !P3 ;  /* 0xff800000065d7808 */ /* 0x000fe20005800000 */
[----:B------:R-:W-:Y:S01]  /*6260*/  IMAD.IADD R6, R204, 0x1, -R29 ;  /* 0x00000001cc067824 */ /* 0x000fe200078e0a1d */
[----:B------:R-:W-:Y:S01]  /*6270*/  FSEL R140, R9, -INF , !P2 ;  /* 0xff800000098c7808 */ /* 0x000fe20005000000 */
[----:B------:R-:W-:Y:S01]  /*6280*/  IMAD.IADD R9, R203, 0x1, -R30 ;  /* 0x00000001cb097824 */ /* 0x000fe200078e0a1e */
        /* <DEDUP_REMOVED lines=14> */
[----:B------:R-:W-:Y:S01]  /*6370*/  IMAD.IADD R8, R202, 0x1, -R31 ;  /* 0x00000001ca087824 */ /* 0x000fe200078e0a1f */
[----:B------:R-:W-:Y:S01]  /*6380*/  ISETP.GE.AND P0, PT, R28, R208, PT ;  /* 0x000000d01c00720c */ /* 0x000fe20003f06270 */
[----:B------:R-:W-:Y:S01]  /*6390*/  FFMA.FTZ R5, R5, -UR31, R230 ;  /* 0x8000001f05057c23 */ /* 0x000fe200080100e6 */
[----:B------:R-:W-:-:S02]  /*63a0*/  I2FP.F32.S32 R7, R7 ;  /* 0x0000000700077245 */ /* 0x000fc40000201400 */
[----:B------:R-:W-:Y:S02]  /*63b0*/  I2FP.F32.S32 R6, R4 ;  /* 0x0000000400067245 */ /* 0x000fe40000201400 */
[C---:B------:R-:W-:Y:S01]  /*63c0*/  ISETP.GE.AND P6, PT, R28.reuse, R205, PT ;  /* 0x000000cd1c00720c */ /* 0x040fe20003fc6270 */
[----:B------:R-:W-:Y:S01]  /*63d0*/  FFMA.FTZ R7, R7, -UR31, R229 ;  /* 0x8000001f07077c23 */ /* 0x000fe200080100e5 */
[----:B------:R-:W-:Y:S01]  /*63e0*/  ISETP.LT.OR P0, PT, R28, R199, P0 ;  /* 0x000000c71c00720c */ /* 0x000fe20000701670 */
        /* <DEDUP_REMOVED lines=9> */
[----:B------:R-:W-:Y:S02]  /*6480*/  ISETP.LT.OR P1, PT, R29, R200, P1 ;  /* 0x000000c81d00720c */ /* 0x000fe40000f21670 */
        /* <DEDUP_REMOVED lines=102> */
[----:B------:R-:W-:Y:S01]  /*6af0*/  FSEL R50, R13, -INF , !P2 ;  /* 0xff8000000d327808 */ /* 0x000fe20005000000 */
[----:B------:R-:W-:Y:S01]  /*6b00*/  IMAD.MOV.U32 R7, RZ, RZ, R4 ;  /* 0x000000ffff077224 */ /* 0x000fe200078e0004 */
[----:B------:R-:W-:Y:S01]  /*6b10*/  IABS R6, R9 ;  /* 0x0000000900067213 */ /* 0x000fe20000000000 */
[----:B------:R-:W-:Y:S01]  /*6b20*/  IMAD.MOV.U32 R9, RZ, RZ, R5 ;  /* 0x000000ffff097224 */ /* 0x000fe200078e0005 */
[----:B------:R-:W-:-:S02]  /*6b30*/  ISETP.GE.AND P2, PT, R32, R208, PT ;  /* 0x000000d02000720c */ /* 0x000fc40003f46270 */
[----:B------:R-:W-:Y:S01]  /*6b40*/  ISETP.LT.OR P1, PT, R31, R198, P1 ;  /* 0x000000c61f00720c */ /* 0x000fe20000f21670 */
[----:B------:R-:W-:Y:S01]  /*6b50*/  IMAD.MOV.U32 R4, RZ, RZ, R6 ;  /* 0x000000ffff047224 */ /* 0x000fe200078e0006 */
[----:B------:R-:W-:Y:S02]  /*6b60*/  ISETP.LT.OR P2, PT, R32, R199, P2 ;  /* 0x000000c72000720c */ /* 0x000fe40001741670 */
[----:B------:R-:W-:Y:S02]  /*6b70*/  FSEL R48, R11, -INF , !P1 ;  /* 0xff8000000b307808 */ /* 0x000fe40004800000 */
[----:B------:R-:W-:Y:S02]  /*6b80*/  ISETP.GE.AND P1, PT, R33, R208, PT ;  /* 0x000000d02100720c */ /* 0x000fe40003f26270 */
[----:B------:R-:W-:Y:S01]  /*6b90*/  I2FP.F32.S32 R5, R8 ;  /* 0x0000000800057245 */ /* 0x000fe20000201400 */
[----:B------:R-:W-:Y:S01]  /*6ba0*/  IMAD.IADD R8, R202, 0x1, -R36 ;  /* 0x00000001ca087824 */ /* 0x000fe200078e0a24 */
[----:B------:R-:W-:-:S02]  /*6bb0*/  FSEL R26, R112, -INF , !P2 ;  /* 0xff800000701a7808 */ /* 0x000fc40005000000 */
[----:B------:R-:W-:Y:S01]  /*6bc0*/  I2FP.F32.S32 R7, R7 ;  /* 0x0000000700077245 */ /* 0x000fe20000201400 */
[----:B------:R-:W-:Y:S01]  /*6bd0*/  FFMA.FTZ R5, R5, -UR31, R239 ;  /* 0x8000001f05057c23 */ /* 0x000fe200080100ef */
[----:B------:R-:W-:Y:S02]  /*6be0*/  ISETP.GE.AND P2, PT, R33, R205, PT ;  /* 0x000000cd2100720c */ /* 0x000fe40003f46270 */
[----:B------:R-:W-:Y:S01]  /*6bf0*/  I2FP.F32.S32 R6, R4 ;  /* 0x0000000400067245 */ /* 0x000fe20000201400 */
[----:B------:R-:W-:Y:S01]  /*6c00*/  FFMA.FTZ R7, R7, -UR31, R240 ;  /* 0x8000001f07077c23 */ /* 0x000fe200080100f0 */
[-C--:B------:R-:W-:Y:S02]  /*6c10*/  ISETP.GE.AND P0, PT, R31, R206.reuse, PT ;  /* 0x000000ce1f00720c */ /* 0x080fe40003f06270 */
[----:B------:R-:W-:Y:S01]  /*6c20*/  ISETP.LT.OR P1, PT, R33, R199, P1 ;  /* 0x000000c72100720c */ /* 0x000fe20000f21670 */
[----:B------:R-:W-:Y:S01]  /*6c30*/  FFMA.FTZ R13, R6, -UR31, R127 ;  /* 0x8000001f060d7c23 */ /* 0x000fe2000801007f */
[----:B------:R-:W-:Y:S01]  /*6c40*/  ISETP.GE.AND P3, PT, R34, R206, PT ;  /* 0x000000ce2200720c */ /* 0x000fe20003f66270 */
[----:B------:R-:W-:Y:S01]  /*6c50*/  IMAD.IADD R6, R202, 0x1, -R35 ;  /* 0x00000001ca067824 */ /* 0x000fe200078e0a23 */
[----:B------:R-:W-:-:S02]  /*6c60*/  I2FP.F32.S32 R3, R3 ;  /* 0x0000000300037245 */ /* 0x000fc40000201400 */
[----:B------:R-:W-:Y:S02]  /*6c70*/  ISETP.LT.OR P2, PT, R33, R197, P2 ;  /* 0x000000c52100720c */ /* 0x000fe40001741670 */
[-C--:B------:R-:W-:Y:S01]  /*6c80*/  ISETP.LT.OR P0, PT, R31, R200.reuse, P0 ;  /* 0x000000c81f00720c */ /* 0x080fe20000701670 */
[----:B------:R-:W-:Y:S01]  /*6c90*/  FFMA.FTZ R4, R3, -UR31, R242 ;  /* 0x8000001f03047c23 */ /* 0x000fe200080100f2 */
[----:B------:R-:W-:Y:S01]  /*6ca0*/  FSEL R25, R108, -INF , !P1 ;  /* 0xff8000006c197808 */ /* 0x000fe20004800000 */
[----:B------:R-:W-:Y:S01]  /*6cb0*/  IMAD.IADD R3, R204, 0x1, -R35 ;  /* 0x00000001cc037824 */ /* 0x000fe200078e0a23 */
[C---:B------:R-:W-:Y:S02]  /*6cc0*/  ISETP.LT.OR P3, PT, R34.reuse, R200, P3 ;  /* 0x000000c82200720c */ /* 0x040fe40001f61670 */
[----:B------:R-:W-:Y:S02]  /*6cd0*/  ISETP.GE.AND P1, PT, R34, R205, PT ;  /* 0x000000cd2200720c */ /* 0x000fe40003f26270 */
[----:B------:R-:W-:-:S02]  /*6ce0*/  I2FP.F32.S32 R9, R9 ;  /* 0x0000000900097245 */ /* 0x000fc40000201400 */
[----:B------:R-:W-:Y:S01]  /*6cf0*/  FSEL R111, R5, -INF , !P2 ;  /* 0xff800000056f7808 */ /* 0x000fe20005000000 */
[----:B------:R-:W-:Y:S01]  /*6d00*/  IMAD.IADD R5, R203, 0x1, -R36 ;  /* 0x00000001cb057824 */ /* 0x000fe200078e0a24 */
[----:B------:R-:W-:Y:S01]  /*6d10*/  FSEL R86, R10, -INF , !P0 ;  /* 0xff8000000a567808 */ /* 0x000fe20004000000 */
[----:B------:R-:W-:Y:S01]  /*6d20*/  FFMA.FTZ R9, R9, -UR31, R126 ;  /* 0x8000001f09097c23 */ /* 0x000fe2000801007e */
[----:B------:R-:W-:Y:S01]  /*6d30*/  FSEL R96, R7, -INF , !P3 ;  /* 0xff80000007607808 */ /* 0x000fe20005800000 */
[----:B------:R-:W-:Y:S01]  /*6d40*/  IMAD.IADD R7, R204, 0x1, -R36 ;  /* 0x00000001cc077824 */ /* 0x000fe200078e0a24 */
[-C--:B------:R-:W-:Y:S02]  /*6d50*/  ISETP.GE.AND P0, PT, R33, R207.reuse, PT ;  /* 0x000000cf2100720c */ /* 0x080fe40003f06270 */
[C---:B------:R-:W-:Y:S02]  /*6d60*/  ISETP.GE.AND P5, PT, R34.reuse, R207, PT ;  /* 0x000000cf2200720c */ /* 0x040fe40003fa6270 */
[----:B------:R-:W-:-:S02]  /*6d70*/  ISETP.LT.OR P1, PT, R34, R197, P1 ;  /* 0x000000c52200720c */ /* 0x000fc40000f21670 */
[----:B------:R-:W-:Y:S02]  /*6d80*/  IABS R6, R6 ;  /* 0x0000000600067213 */ /* 0x000fe40000000000 */
[----:B------:R-:W-:Y:S02]  /*6d90*/  IABS R3, R3 ;  /* 0x0000000300037213 */ /* 0x000fe40000000000 */
[C---:B------:R-:W-:Y:S02]  /*6da0*/  ISETP.GE.AND P4, PT, R33.reuse, R206, PT ;  /* 0x000000ce2100720c */ /* 0x040fe40003f86270 */
[-C--:B------:R-:W-:Y:S02]  /*6db0*/  ISETP.LT.OR P0, PT, R33, R198.reuse, P0 ;  /* 0x000000c62100720c */ /* 0x080fe40000701670 */
[----:B------:R-:W-:Y:S02]  /*6dc0*/  ISETP.LT.OR P5, PT, R34, R198, P5 ;  /* 0x000000c62200720c */ /* 0x000fe40002fa1670 */
[----:B------:R-:W-:-:S02]  /*6dd0*/  FSEL R123, R4, -INF , !P1 ;  /* 0xff800000047b7808 */ /* 0x000fc40004800000 */
[----:B------:R-:W-:Y:S02]  /*6de0*/  IABS R5, R5 ;  /* 0x0000000500057213 */ /* 0x000fe40000000000 */
[----:B------:R-:W-:Y:S01]  /*6df0*/  IABS R4, R8 ;  /* 0x0000000800047213 */ /* 0x000fe20000000000 */
[----:B------:R-:W-:Y:S01]  /*6e00*/  IMAD.MOV.U32 R8, RZ, RZ, R6 ;  /* 0x000000ffff087224 */ /* 0x000fe200078e0006 */
[----:B------:R-:W-:Y:S01]  /*6e10*/  IABS R7, R7 ;  /* 0x0000000700077213 */ /* 0x000fe20000000000 */
[----:B------:R-:W-:Y:S01]  /*6e20*/  IMAD.MOV.U32 R6, RZ, RZ, R3 ;  /* 0x000000ffff067224 */ /* 0x000fe200078e0003 */
[----:B------:R-:W-:Y:S02]  /*6e30*/  ISETP.LT.OR P4, PT, R33, R200, P4 ;  /* 0x000000c82100720c */ /* 0x000fe40002781670 */
[----:B------:R-:W-:Y:S01]  /*6e40*/  FSEL R32, R14, -INF , !P0 ;  /* 0xff8000000e207808 */ /* 0x000fe20004000000 */
[----:B------:R-:W-:Y:S01]  /*6e50*/  IMAD.MOV.U32 R3, RZ, RZ, R7 ;  /* 0x000000ffff037224 */ /* 0x000fe200078e0007 */
[----:B------:R-:W-:Y:S01]  /*6e60*/  FSEL R33, R9, -INF , !P5 ;  /* 0xff80000009217808 */ /* 0x000fe20006800000 */
[----:B------:R-:W-:Y:S01]  /*6e70*/  IMAD.MOV.U32 R9, RZ, RZ, R5 ;  /* 0x000000ffff097224 */ /* 0x000fe200078e0005 */
[----:B------:R-:W-:-:S02]  /*6e80*/  ISETP.GE.AND P0, PT, R35, R208, PT ;  /* 0x000000d02300720c */ /* 0x000fc40003f06270 */
[----:B------:R-:W-:Y:S02]  /*6e90*/  ISETP.GE.AND P6, PT, R34, R208, PT ;  /* 0x000000d02200720c */ /* 0x000fe40003fc6270 */
[----:B------:R-:W-:Y:S02]  /*6ea0*/  I2FP.F32.S32 R5, R6 ;  /* 0x0000000600057245 */ /* 0x000fe40000201400 */
[----:B------:R-:W-:Y:S02]  /*6eb0*/  ISETP.LT.OR P0, PT, R35, R199, P0 ;  /* 0x000000c72300720c */ /* 0x000fe40000701670 */
[----:B------:R-:W-:Y:S01]  /*6ec0*/  I2FP.F32.S32 R7, R8 ;  /* 0x0000000800077245 */ /* 0x000fe20000201400 */
[----:B------:R-:W-:Y:S01]  /*6ed0*/  IMAD.IADD R8, R202, 0x1, -R39 ;  /* 0x00000001ca087824 */ /* 0x000fe200078e0a27 */
[----:B------:R-:W-:Y:S01]  /*6ee0*/  I2FP.F32.S32 R6, R4 ;  /* 0x0000000400067245 */ /* 0x000fe20000201400 */
[----:B------:R-:W-:Y:S01]  /*6ef0*/  FFMA.FTZ R4, R5, -UR31, R243 ;  /* 0x8000001f05047c23 */ /* 0x000fe200080100f3 */
[----:B------:R-:W-:Y:S01]  /*6f00*/  I2FP.F32.S32 R9, R9 ;  /* 0x0000000900097245 */ /* 0x000fe20000201400 */
[----:B------:R-:W-:Y:S01]  /*6f10*/  FFMA.FTZ R7, R7, -UR31, R241 ;  /* 0x8000001f07077c23 */ /* 0x000fe200080100f1 */
[----:B------:R-:W-:Y:S01]  /*6f20*/  ISETP.GE.AND P2, PT, R35, R206, PT ;  /* 0x000000ce2300720c */ /* 0x000fe20003f46270 */
[----:B------:R-:W-:Y:S01]  /*6f30*/  FFMA.FTZ R10, R6, -UR31, R244 ;  /* 0x8000001f060a7c23 */ /* 0x000fe200080100f4 */
[----:B------:R-:W-:Y:S01]  /*6f40*/  I2FP.F32.S32 R3, R3 ;  /* 0x0000000300037245 */ /* 0x000fe20000201400 */
[----:B------:R-:W-:Y:S01]  /*6f50*/  FFMA.FTZ R11, R9, -UR31, R130 ;  /* 0x8000001f090b7c23 */ /* 0x000fe20008010082 */
[----:B------:R-:W-:Y:S01]  /*6f60*/  ISETP.LT.OR P6, PT, R34, R199, P6 ;  /* 0x000000c72200720c */ /* 0x000fe200037c1670 */
[----:B------:R-:W-:Y:S01]  /*6f70*/  IMAD.IADD R6, R203, 0x1, -R38 ;  /* 0x00000001cb067824 */ /* 0x000fe200078e0a26 */
[----:B------:R-:W-:Y:S01]  /*6f80*/  FSEL R23, R180, -INF , !P0 ;  /* 0xff800000b4177808 */ /* 0x000fe20004000000 */
[----:B------:R-:W-:Y:S01]  /*6f90*/  FFMA.FTZ R9, R3, -UR31, R246 ;  /* 0x8000001f03097c23 */ /* 0x000fe200080100f6 */
[----:B------:R-:W-:Y:S01]  /*6fa0*/  ISETP.GE.AND P5, PT, R36, R208, PT ;  /* 0x000000d02400720c */ /* 0x000fe20003fa6270 */
[--C-:B------:R-:W-:Y:S01]  /*6fb0*/  IMAD.IADD R5, R202, 0x1, -R38.reuse ;  /* 0x00000001ca057824 */ /* 0x100fe200078e0a26 */
[----:B------:R-:W-:Y:S01]  /*6fc0*/  ISETP.GE.AND P3, PT, R36, R207, PT ;  /* 0x000000cf2400720c */ /* 0x000fe20003f66270 */
[----:B------:R-:W-:Y:S01]  /*6fd0*/  IMAD.IADD R3, R204, 0x1, -R38 ;  /* 0x00000001cc037824 */ /* 0x000fe200078e0a26 */
[----:B------:R-:W-:-:S02]  /*6fe0*/  ISETP.GE.AND P1, PT, R36, R206, PT ;  /* 0x000000ce2400720c */ /* 0x000fc40003f26270 */
[CC--:B------:R-:W-:Y:S02]  /*6ff0*/  ISETP.GE.AND P0, PT, R36.reuse, R205.reuse, PT ;  /* 0x000000cd2400720c */ /* 0x0c0fe40003f06270 */
[----:B------:R-:W-:Y:S02]  /*7000*/  ISETP.LT.OR P2, PT, R35, R200, P2 ;  /* 0x000000c82300720c */ /* 0x000fe40001741670 */
[----:B------:R-:W-:Y:S02]  /*7010*/  FSEL R24, R113, -INF , !P6 ;  /* 0xff80000071187808 */ /* 0x000fe40007000000 */
[----:B------:R-:W-:Y:S02]  /*7020*/  ISETP.GE.AND P6, PT, R35, R205, PT ;  /* 0x000000cd2300720c */ /* 0x000fe40003fc6270 */
[C---:B------:R-:W-:Y:S02]  /*7030*/  ISETP.LT.OR P5, PT, R36.reuse, R199, P5 ;  /* 0x000000c72400720c */ /* 0x040fe40002fa1670 */
[----:B------:R-:W-:-:S02]  /*7040*/  ISETP.LT.OR P3, PT, R36, R198, P3 ;  /* 0x000000c62400720c */ /* 0x000fc40001f61670 */
[C---:B------:R-:W-:Y:S02]  /*7050*/  ISETP.LT.OR P1, PT, R36.reuse, R200, P1 ;  /* 0x000000c82400720c */ /* 0x040fe40000f21670 */
[-C--:B------:R-:W-:Y:S02]  /*7060*/  ISETP.LT.OR P0, PT, R36, R197.reuse, P0 ;  /* 0x000000c52400720c */ /* 0x080fe40000701670 */
[----:B------:R-:W-:Y:S02]  /*7070*/  FSEL R36, R7, -INF , !P2 ;  /* 0xff80000007247808 */ /* 0x000fe40005000000 */
[----:B------:R-:W-:Y:S02]  /*7080*/  IABS R7, R6 ;  /* 0x0000000600077213 */ /* 0x000fe40000000000 */
[----:B------:R-:W-:Y:S02]  /*7090*/  ISETP.LT.OR P6, PT, R35, R197, P6 ;  /* 0x000000c52300720c */ /* 0x000fe400037c1670 */
[----:B------:R-:W-:-:S02]  /*70a0*/  IABS R5, R5 ;  /* 0x0000000500057213 */ /* 0x000fc40000000000 */
[----:B------:R-:W-:Y:S02]  /*70b0*/  IABS R3, R3 ;  /* 0x0000000300037213 */ /* 0x000fe40000000000 */
[----:B------:R-:W-:Y:S01]  /*70c0*/  IABS R6, R8 ;  /* 0x0000000800067213 */ /* 0x000fe20000000000 */
[----:B------:R-:W-:Y:S01]  /*70d0*/  IMAD.MOV.U32 R8, RZ, RZ, R7 ;  /* 0x000000ffff087224 */ /* 0x000fe200078e0007 */
[----:B------:R-:W-:Y:S01]  /*70e0*/  FSEL R115, R4, -INF , !P6 ;  /* 0xff80000004737808 */ /* 0x000fe20007000000 */
[----:B------:R-:W-:Y:S01]  /*70f0*/  IMAD.IADD R4, R203, 0x1, -R39 ;  /* 0x00000001cb047824 */ /* 0x000fe200078e0a27 */
[----:B------:R-:W-:Y:S01]  /*7100*/  FSEL R95, R12, -INF , !P4 ;  /* 0xff8000000c5f7808 */ /* 0x000fe20006000000 */
[----:B------:R-:W-:Y:S01]  /*7110*/  IMAD.MOV.U32 R7, RZ, RZ, R5 ;  /* 0x000000ffff077224 */ /* 0x000fe200078e0005 */
[----:B------:R-:W-:Y:S01]  /*7120*/  ISETP.GE.AND P4, PT, R35, R207, PT ;  /* 0x000000cf2300720c */ /* 0x000fe20003f86270 */
[----:B------:R-:W-:Y:S01]  /*7130*/  IMAD.MOV.U32 R5, RZ, RZ, R3 ;  /* 0x000000ffff057224 */ /* 0x000fe200078e0003 */
[----:B------:R-:W-:Y:S01]  /*7140*/  IABS R4, R4 ;  /* 0x0000000400047213 */ /* 0x000fe20000000000 */
[----:B------:R-:W-:Y:S01]  /*7150*/  IMAD.MOV.U32 R3, RZ, RZ, R6 ;  /* 0x000000ffff037224 */ /* 0x000fe200078e0006 */
[----:B------:R-:W-:-:S02]  /*7160*/  FSEL R22, R181, -INF , !P5 ;  /* 0xff800000b5167808 */ /* 0x000fc40006800000 */
[----:B------:R-:W-:Y:S02]  /*7170*/  I2FP.F32.S32 R5, R5 ;  /* 0x0000000500057245 */ /* 0x000fe40000201400 */
[----:B------:R-:W-:Y:S02]  /*7180*/  I2FP.F32.S32 R6, R8 ;  /* 0x0000000800067245 */ /* 0x000fe40000201400 */
[----:B------:R-:W-:Y:S01]  /*7190*/  ISETP.GE.AND P5, PT, R38, R205, PT ;  /* 0x000000cd2600720c */ /* 0x000fe20003fa6270 */
[----:B------:R-:W-:Y:S01]  /*71a0*/  FFMA.FTZ R5, R5, -UR31, R247 ;  /* 0x8000001f05057c23 */ /* 0x000fe200080100f7 */
[----:B------:R-:W-:Y:S01]  /*71b0*/  ISETP.LT.OR P4, PT, R35, R198, P4 ;  /* 0x000000c62300720c */ /* 0x000fe20002781670 */
[----:B------:R-:W-:Y:S01]  /*71c0*/  FFMA.FTZ R8, R6, -UR31, R131 ;  /* 0x8000001f06087c23 */ /* 0x000fe20008010083 */
[----:B------:R-:W-:Y:S01]  /*71d0*/  ISETP.GE.AND P2, PT, R38, R207, PT ;  /* 0x000000cf2600720c */ /* 0x000fe20003f46270 */
[----:B------:R-:W-:Y:S01]  /*71e0*/  IMAD.IADD R6, R202, 0x1, -R40 ;  /* 0x00000001ca067824 */ /* 0x000fe200078e0a28 */
[----:B------:R-:W-:-:S02]  /*71f0*/  I2FP.F32.S32 R7, R7 ;  /* 0x0000000700077245 */ /* 0x000fc40000201400 */
[----:B------:R-:W-:Y:S02]  /*7200*/  I2FP.F32.S32 R4, R4 ;  /* 0x0000000400047245 */ /* 0x000fe40000201400 */
[----:B------:R-:W-:Y:S01]  /*7210*/  I2FP.F32.S32 R3, R3 ;  /* 0x0000000300037245 */ /* 0x000fe20000201400 */
[----:B------:R-:W-:Y:S01]  /*7220*/  FFMA.FTZ R7, R7, -UR31, R245 ;  /* 0x8000001f07077c23 */ /* 0x000fe200080100f5 */
[C---:B------:R-:W-:Y:S02]  /*7230*/  ISETP.GE.AND P6, PT, R38.reuse, R206, PT ;  /* 0x000000ce2600720c */ /* 0x040fe40003fc6270 */
[----:B------:R-:W-:Y:S01]  /*7240*/  ISETP.LT.OR P5, PT, R38, R197, P5 ;  /* 0x000000c52600720c */ /* 0x000fe20002fa1670 */
[----:B------:R-:W-:Y:S01]  /*7250*/  FFMA.FTZ R12, R3, -UR31, R248 ;  /* 0x8000001f030c7c23 */ /* 0x000fe200080100f8 */
[----:B------:R-:W-:Y:S01]  /*7260*/  FSEL R31, R13, -INF , !P4 ;  /* 0xff8000000d1f7808 */ /* 0x000fe20006000000 */
[----:B------:R-:W-:Y:S01]  /*7270*/  FFMA.FTZ R13, R4, -UR31, R154 ;  /* 0x8000001f040d7c23 */ /* 0x000fe2000801009a */
[----:B------:R-:W-:Y:S01]  /*7280*/  ISETP.LT.OR P2, PT, R38, R198, P2 ;  /* 0x000000c62600720c */ /* 0x000fe20001741670 */
[----:B------:R-:W-:Y:S01]  /*7290*/  IMAD.IADD R3, R204, 0x1, -R39 ;  /* 0x00000001cc037824 */ /* 0x000fe200078e0a27 */
[----:B------:R-:W-:Y:S01]  /*72a0*/  ISETP.LT.OR P6, PT, R38, R200, P6 ;  /* 0x000000c82600720c */ /* 0x000fe200037c1670 */
        /* <DEDUP_REMOVED lines=9> */
[C---:B------:R-:W-:Y:S02]  /*7340*/  ISETP.GE.AND P4, PT, R38.reuse, R208, PT ;  /* 0x000000d02600720c */ /* 0x040fe40003f86270 */
[----:B------:R-:W-:Y:S02]  /*7350*/  IABS R5, R5 ;  /* 0x0000000500057213 */ /* 0x000fe40000000000 */
[----:B------:R-:W-:Y:S01]  /*7360*/  IABS R6, R8 ;  /* 0x0000000800067213 */ /* 0x000fe20000000000 */
[----:B------:R-:W-:Y:S01]  /*7370*/  IMAD.MOV.U32 R8, RZ, RZ, R4 ;  /* 0x000000ffff087224 */ /* 0x000fe200078e0004 */
[----:B------:R-:W-:Y:S01]  /*7380*/  ISETP.LT.OR P4, PT, R38, R199, P4 ;  /* 0x000000c72600720c */ /* 0x000fe20002781670 */
[----:B------:R-:W-:Y:S01]  /*7390*/  IMAD.MOV.U32 R4, RZ, RZ, R3 ;  /* 0x000000ffff047224 */ /* 0x000fe200078e0003 */
[----:B------:R-:W-:Y:S01]  /*73a0*/  FSEL R30, R11, -INF , !P3 ;  /* 0xff8000000b1e7808 */ /* 0x000fe20005800000 */
[----:B------:R-:W-:Y:S01]  /*73b0*/  IMAD.MOV.U32 R3, RZ, RZ, R5 ;  /* 0x000000ffff037224 */ /* 0x000fe200078e0005 */
[----:B------:R-:W-:Y:S01]  /*73c0*/  ISETP.GE.AND P3, PT, R39, R208, PT ;  /* 0x000000d02700720c */ /* 0x000fe20003f66270 */
[----:B------:R-:W-:Y:S01]  /*73d0*/  IMAD.MOV.U32 R5, RZ, RZ, R6 ;  /* 0x000000ffff057224 */ /* 0x000fe200078e0006 */
[----:B------:R-:W-:-:S02]  /*73e0*/  I2FP.F32.S32 R6, R7 ;  /* 0x0000000700067245 */ /* 0x000fc40000201400 */
[----:B------:R-:W-:Y:S02]  /*73f0*/  FSEL R21, R185, -INF , !P4 ;  /* 0xff800000b9157808 */ /* 0x000fe40006000000 */
[C---:B------:R-:W-:Y:S02]  /*7400*/  ISETP.GE.AND P4, PT, R39.reuse, R205, PT ;  /* 0x000000cd2700720c */ /* 0x040fe40003f86270 */
[----:B------:R-:W-:Y:S02]  /*7410*/  I2FP.F32.S32 R7, R4 ;  /* 0x0000000400077245 */ /* 0x000fe40000201400 */
[C---:B------:R-:W-:Y:S02]  /*7420*/  ISETP.LT.OR P3, PT, R39.reuse, R199, P3 ;  /* 0x000000c72700720c */ /* 0x040fe40001f61670 */
[----:B------:R-:W-:Y:S02]  /*7430*/  I2FP.F32.S32 R3, R3 ;  /* 0x0000000300037245 */ /* 0x000fe40000201400 */
[----:B------:R-:W-:Y:S01]  /*7440*/  I2FP.F32.S32 R4, R5 ;  /* 0x0000000500047245 */ /* 0x000fe20000201400 */
[----:B------:R-:W-:Y:S01]  /*7450*/  FFMA.FTZ R5, R6, -UR31, R250 ;  /* 0x8000001f06057c23 */ /* 0x000fe200080100fa */
[----:B------:R-:W-:Y:S01]  /*7460*/  ISETP.LT.OR P4, PT, R39, R197, P4 ;  /* 0x000000c52700720c */ /* 0x000fe20002781670 */
[----:B------:R-:W-:Y:S01]  /*7470*/  IMAD.IADD R6, R203, 0x1, -R43 ;  /* 0x00000001cb067824 */ /* 0x000fe200078e0a2b */
[----:B------:R-:W-:Y:S01]  /*7480*/  FSEL R107, R9, -INF , !P0 ;  /* 0xff800000096b7808 */ /* 0x000fe20004000000 */
[----:B------:R-:W-:Y:S01]  /*7490*/  FFMA.FTZ R9, R7, -UR31, R249 ;  /* 0x8000001f07097c23 */ /* 0x000fe200080100f9 */
[----:B------:R-:W-:Y:S01]  /*74a0*/  FSEL R20, R184, -INF , !P3 ;  /* 0xff800000b8147808 */ /* 0x000fe20005800000 */
[----:B------:R-:W-:Y:S01]  /*74b0*/  FFMA.FTZ R7, R3, -UR31, R251 ;  /* 0x8000001f03077c23 */ /* 0x000fe200080100fb */
[----:B------:R-:W-:Y:S01]  /*74c0*/  ISETP.GE.AND P3, PT, R40, R205, PT ;  /* 0x000000cd2800720c */ /* 0x000fe20003f66270 */
[----:B------:R-:W-:Y:S01]  /*74d0*/  IMAD.IADD R3, R202, 0x1, -R42 ;  /* 0x00000001ca037824 */ /* 0x000fe200078e0a2a */
[----:B------:R-:W-:Y:S01]  /*74e0*/  I2FP.F32.S32 R8, R8 ;  /* 0x0000000800087245 */ /* 0x000fe20000201400 */
[----:B------:R-:W-:Y:S01]  /*74f0*/  FFMA.FTZ R11, R4, -UR31, R146 ;  /* 0x8000001f040b7c23 */ /* 0x000fe20008010092 */
[----:B------:R-:W-:-:S02]  /*7500*/  ISETP.GE.AND P0, PT, R39, R206, PT ;  /* 0x000000ce2700720c */ /* 0x000fc40003f06270 */
[----:B------:R-:W-:Y:S01]  /*7510*/  FSEL R114, R5, -INF , !P4 ;  /* 0xff80000005727808 */ /* 0x000fe20006000000 */
[----:B------:R-:W-:Y:S01]  /*7520*/  IMAD.IADD R5, R204, 0x1, -R42 ;  /* 0x00000001cc057824 */ /* 0x000fe200078e0a2a */
[----:B------:R-:W-:Y:S01]  /*7530*/  ISETP.GE.AND P6, PT, R40, R207, PT ;  /* 0x000000cf2800720c */ /* 0x000fe20003fc6270 */
[----:B------:R-:W-:Y:S01]  /*7540*/  FFMA.FTZ R8, R8, -UR31, R155 ;  /* 0x8000001f08087c23 */ /* 0x000fe2000801009b */
[C---:B------:R-:W-:Y:S02]  /*7550*/  ISETP.LT.OR P3, PT, R40.reuse, R197, P3 ;  /* 0x000000c52800720c */ /* 0x040fe40001f61670 */
[----:B------:R-:W-:Y:S02]  /*7560*/  ISETP.LT.OR P0, PT, R39, R200, P0 ;  /* 0x000000c82700720c */ /* 0x000fe40000701670 */
[----:B------:R-:W-:Y:S02]  /*7570*/  ISETP.LT.OR P6, PT, R40, R198, P6 ;  /* 0x000000c62800720c */ /* 0x000fe400037c1670 */
[----:B------:R-:W-:-:S02]  /*7580*/  IABS R4, R3 ;  /* 0x0000000300047213 */ /* 0x000fc40000000000 */
[----:B------:R-:W-:Y:S01]  /*7590*/  FSEL R97, R10, -INF , !P1 ;  /* 0xff8000000a617808 */ /* 0x000fe20004800000 */
[--C-:B------:R-:W-:Y:S01]  /*75a0*/  IMAD.IADD R10, R202, 0x1, -R43.reuse ;  /* 0x00000001ca0a7824 */ /* 0x100fe200078e0a2b */
[----:B------:R-:W-:Y:S02]  /*75b0*/  IABS R3, R5 ;  /* 0x0000000500037213 */ /* 0x000fe40000000000 */
[-C--:B------:R-:W-:Y:S02]  /*75c0*/  ISETP.GE.AND P1, PT, R39, R207.reuse, PT ;  /* 0x000000cf2700720c */ /* 0x080fe40003f26270 */
[----:B------:R-:W-:Y:S02]  /*75d0*/  IABS R5, R6 ;  /* 0x0000000600057213 */ /* 0x000fe40000000000 */
[----:B------:R-:W-:Y:S01]  /*75e0*/  FSEL R112, R7, -INF , !P3 ;  /* 0xff80000007707808 */ /* 0x000fe20005800000 */
[----:B------:R-:W-:Y:S01]  /*75f0*/  IMAD.IADD R7, R204, 0x1, -R43 ;  /* 0x00000001cc077824 */ /* 0x000fe200078e0a2b */
[----:B------:R-:W-:Y:S01]  /*7600*/  FSEL R90, R12, -INF , !P0 ;  /* 0xff8000000c5a7808 */ /* 0x000fe20004000000 */
[----:B------:R-:W-:Y:S01]  /*7610*/  IMAD.MOV.U32 R6, RZ, RZ, R5 ;  /* 0x000000ffff067224 */ /* 0x000fe200078e0005 */
[----:B------:R-:W-:-:S02]  /*7620*/  ISETP.GE.AND P0, PT, R42, R207, PT ;  /* 0x000000cf2a00720c */ /* 0x000fc40003f06270 */
[----:B------:R-:W-:Y:S02]  /*7630*/  FSEL R126, R8, -INF , !P6 ;  /* 0xff800000087e7808 */ /* 0x000fe40007000000 */
[----:B------:R-:W-:Y:S02]  /*7640*/  I2FP.F32.S32 R8, R4 ;  /* 0x0000000400087245 */ /* 0x000fe40000201400 */
[----:B------:R-:W-:Y:S02]  /*7650*/  ISETP.LT.OR P1, PT, R39, R198, P1 ;  /* 0x000000c62700720c */ /* 0x000fe40000f21670 */
[----:B------:R-:W-:Y:S01]  /*7660*/  I2FP.F32.S32 R4, R3 ;  /* 0x0000000300047245 */ /* 0x000fe20000201400 */
[----:B------:R-:W-:Y:S01]  /*7670*/  FFMA.FTZ R8, R8, -UR31, R176 ;  /* 0x8000001f08087c23 */ /* 0x000fe200080100b0 */
[----:B------:R-:W-:Y:S02]  /*7680*/  IABS R3, R10 ;  /* 0x0000000a00037213 */ /* 0x000fe40000000000 */
[----:B------:R-:W-:-:S02]  /*7690*/  ISETP.LT.OR P0, PT, R42, R198, P0 ;  /* 0x000000c62a00720c */ /* 0x000fc40000701670 */
[----:B------:R-:W-:Y:S01]  /*76a0*/  IABS R5, R7 ;  /* 0x0000000700057213 */ /* 0x000fe20000000000 */
[----:B------:R-:W-:Y:S01]  /*76b0*/  FFMA.FTZ R7, R4, -UR31, R182 ;  /* 0x8000001f04077c23 */ /* 0x000fe200080100b6 */
[----:B------:R-:W-:Y:S01]  /*76c0*/  FSEL R27, R13, -INF , !P1 ;  /* 0xff8000000d1b7808 */ /* 0x000fe20004800000 */
[----:B------:R-:W-:Y:S01]  /*76d0*/  IMAD.MOV.U32 R4, RZ, RZ, R3 ;  /* 0x000000ffff047224 */ /* 0x000fe200078e0003 */
[C---:B------:R-:W-:Y:S01]  /*76e0*/  ISETP.GE.AND P2, PT, R40.reuse, R208, PT ;  /* 0x000000d02800720c */ /* 0x040fe20003f46270 */
[----:B------:R-:W-:Y:S01]  /*76f0*/  IMAD.MOV.U32 R3, RZ, RZ, R5 ;  /* 0x000000ffff037224 */ /* 0x000fe200078e0005 */
[----:B------:R-:W-:Y:S02]  /*7700*/  ISETP.GE.AND P5, PT, R40, R206, PT ;  /* 0x000000ce2800720c */ /* 0x000fe40003fa6270 */
[----:B------:R-:W-:Y:S02]  /*7710*/  ISETP.GE.AND P1, PT, R42, R208, PT ;  /* 0x000000d02a00720c */ /* 0x000fe40003f26270 */
[----:B------:R-:W-:-:S02]  /*7720*/  FSEL R122, R11, -INF , !P0 ;  /* 0xff8000000b7a7808 */ /* 0x000fc40004000000 */
[----:B------:R-:W-:Y:S02]  /*7730*/  PLOP3.LUT P0, PT, PT, PT, UP0, 0x80, 0x0 ;  /* 0x000000000000781c */ /* 0x000fe40003f0f008 */
[CC--:B------:R-:W-:Y:S02]  /*7740*/  ISETP.LT.OR P2, PT, R40.reuse, R199.reuse, P2 ;  /* 0x000000c72800720c */ /* 0x0c0fe40001741670 */
[----:B------:R-:W-:Y:S02]  /*7750*/  ISETP.LT.OR P5, PT, R40, R200, P5 ;  /* 0x000000c82800720c */ /* 0x000fe40002fa1670 */
[----:B------:R-:W-:Y:S02]  /*7760*/  ISETP.LT.OR P1, PT, R42, R199, P1 ;  /* 0x000000c72a00720c */ /* 0x000fe40000f21670 */
[----:B------:R-:W-:Y:S02]  /*7770*/  I2FP.F32.S32 R6, R6 ;  /* 0x0000000600067245 */ /* 0x000fe40000201400 */
[----:B------:R-:W-:-:S02]  /*7780*/  I2FP.F32.S32 R4, R4 ;  /* 0x0000000400047245 */ /* 0x000fc40000201400 */
[----:B------:R-:W-:Y:S01]  /*7790*/  I2FP.F32.S32 R3, R3 ;  /* 0x0000000300037245 */ /* 0x000fe20000201400 */
[----:B------:R-:W-:Y:S01]  /*77a0*/  FFMA.FTZ R6, R6, -UR31, R147 ;  /* 0x8000001f06067c23 */ /* 0x000fe20008010093 */
[----:B------:R-:W-:Y:S01]  /*77b0*/  FSEL R19, R189, -INF , !P2 ;  /* 0xff800000bd137808 */ /* 0x000fe20005000000 */
[----:B------:R-:W-:Y:S01]  /*77c0*/  FFMA.FTZ R4, R4, -UR31, R252 ;  /* 0x8000001f04047c23 */ /* 0x000fe200080100fc */
[----:B------:R-:W-:Y:S01]  /*77d0*/  FSEL R102, R9, -INF , !P5 ;  /* 0xff80000009667808 */ /* 0x000fe20006800000 */
[----:B------:R-:W-:Y:S01]  /*77e0*/  FFMA.FTZ R3, R3, -UR31, R191 ;  /* 0x8000001f03037c23 */ /* 0x000fe200080100bf */
[----:B------:R-:W-:Y:S01]  /*77f0*/  FSEL R18, R190, -INF , !P1 ;  /* 0xff800000be127808 */ /* 0x000fe20004800000 */
[----:B------:R-:W-:Y:S01]  /*7800*/  VIADD R191, R188, 0x1400 ;  /* 0x00001400bcbf7836 */ /* 0x000fe20000000000 */
[----:B------:R-:W-:Y:S01]  /*7810*/  ISETP.GE.AND P4, PT, R42, R206, PT ;  /* 0x000000ce2a00720c */ /* 0x000fe20003f86270 */
[----:B------:R-:W-:Y:S01]  /*7820*/  VIADD R190, R188, 0x1800 ;  /* 0x00001800bcbe7836 */ /* 0x000fe20000000000 */
[----:B------:R-:W-:Y:S01]  /*7830*/  ISETP.GE.AND P2, PT, R42, R205, PT ;  /* 0x000000cd2a00720c */ /* 0x000fe20003f46270 */
[----:B------:R-:W-:Y:S01]  /*7840*/  VIADD R189, R188, 0x1c00 ;  /* 0x00001c00bcbd7836 */ /* 0x000fe20000000000 */
[----:B------:R-:W-:-:S02]  /*7850*/  ISETP.GE.AND P6, PT, R43, R208, PT ;  /* 0x000000d02b00720c */ /* 0x000fc40003fc6270 */
[C---:B------:R-:W-:Y:S02]  /*7860*/  ISETP.GE.AND P5, PT, R43.reuse, R207, PT ;  /* 0x000000cf2b00720c */ /* 0x040fe40003fa6270 */
[C---:B------:R-:W-:Y:S02]  /*7870*/  ISETP.GE.AND P3, PT, R43.reuse, R206, PT ;  /* 0x000000ce2b00720c */ /* 0x040fe40003f66270 */
[C---:B------:R-:W-:Y:S02]  /*7880*/  ISETP.GE.AND P1, PT, R43.reuse, R205, PT ;  /* 0x000000cd2b00720c */ /* 0x040fe40003f26270 */
[C---:B------:R-:W-:Y:S02]  /*7890*/  ISETP.LT.OR P4, PT, R42.reuse, R200, P4 ;  /* 0x000000c82a00720c */ /* 0x040fe40002781670 */
[----:B------:R-:W-:Y:S02]  /*78a0*/  ISETP.LT.OR P2, PT, R42, R197, P2 ;  /* 0x000000c52a00720c */ /* 0x000fe40001741670 */
[----:B------:R-:W-:-:S02]  /*78b0*/  ISETP.LT.OR P6, PT, R43, R199, P6 ;  /* 0x000000c72b00720c */ /* 0x000fc400037c1670 */
[C---:B------:R-:W-:Y:S02]  /*78c0*/  ISETP.LT.OR P5, PT, R43.reuse, R198, P5 ;  /* 0x000000c62b00720c */ /* 0x040fe40002fa1670 */
[C---:B------:R-:W-:Y:S02]  /*78d0*/  ISETP.LT.OR P3, PT, R43.reuse, R200, P3 ;  /* 0x000000c82b00720c */ /* 0x040fe40001f61670 */
[----:B------:R-:W-:Y:S02]  /*78e0*/  ISETP.LT.OR P1, PT, R43, R197, P1 ;  /* 0x000000c52b00720c */ /* 0x000fe40000f21670 */
[----:B------:R-:W-:Y:S02]  /*78f0*/  FSEL R15, R196, -INF , !P6 ;  /* 0xff800000c40f7808 */ /* 0x000fe40007000000 */
[----:B------:R-:W-:Y:S02]  /*7900*/  FSEL R42, R8, -INF , !P4 ;  /* 0xff800000082a7808 */ /* 0x000fe40006000000 */
[----:B------:R-:W-:-:S02]  /*7910*/  FSEL R108, R7, -INF , !P2 ;  /* 0xff800000076c7808 */ /* 0x000fc40005000000 */
[----:B------:R-:W-:Y:S02]  /*7920*/  FSEL R119, R6, -INF , !P5 ;  /* 0xff80000006777808 */ /* 0x000fe40006800000 */
        /* <DEDUP_REMOVED lines=60> */
.L_x_312:
[----:B------:R-:W-:Y:S05]  /*7cf0*/  BSYNC B0 ;  /* 0x0000000000007941 */ /* 0x000fea0003800000 */
.L_x_311:
[----:B------:R-:W0:Y:S02]  /*7d00*/  LDGDEPBAR ;  /* 0x00000000000079af */ /* 0x000e240000000000 */
.L_x_310:
        /* <DEDUP_REMOVED lines=67> */
[----:B------:R-:W-:Y:S02]  /*8140*/  LEA R185, R0, R184, 0x1 ;  /* 0x000000b800b97211 */ /* 0x000fe400078e08ff */
        /* <DEDUP_REMOVED lines=71> */
[--C-:B-1----:R-:W-:Y:S02]  /*85c0*/  FFMA.FTZ R4, R20, UR20, -R3.reuse ;  /* 0x0000001414047c23 */ /* 0x102fe40008010803 */
[----:B------:R-:W-:Y:S04]  /*85d0*/  LDSM.16.MT88.4 R20, [R185+0x4000] ;  /* 0x00400000b914783b */ /* 0x000fe80000004200 */
[----:B------:R1:W-:Y:S02]  /*85e0*/  MUFU.EX2 R166, R4 ;  /* 0x0000000400a67308 */ /* 0x0003e40000000800 */
[----:B-1----:R-:W-:-:S06]  /*85f0*/  FFMA.FTZ R4, R19, UR20, -R3 ;  /* 0x0000001413047c23 */ /* 0x002fcc0008010803 */
[----:B------:R1:W-:Y:S02]  /*8600*/  MUFU.EX2 R167, R4 ;  /* 0x0000000400a77308 */ /* 0x0003e40000000800 */
[--C-:B-1----:R-:W-:Y:S01]  /*8610*/  FFMA.FTZ R4, R18, UR20, -R3.reuse ;  /* 0x0000001412047c23 */ /* 0x102fe20008010803 */
[----:B------:R-:W-:Y:S01]  /*8620*/  FFMA.FTZ R3, R15, UR20, -R3 ;  /* 0x000000140f037c23 */ /* 0x000fe20008010803 */
[----:B------:R-:W1:Y:S04]  /*8630*/  LDSM.16.MT88.4 R16, [R184+0x4000] ;  /* 0x00400000b810783b */ /* 0x000e680000004200 */
[----:B------:R2:W-:Y:S08]  /*8640*/  MUFU.EX2 R80, R4 ;  /* 0x0000000400507308 */ /* 0x0005f00000000800 */
[----:B------:R3:W-:Y:S01]  /*8650*/  MUFU.EX2 R37, R3 ;  /* 0x0000000300257308 */ /* 0x0007e20000000800 */
[----:B--2---:R-:W-:-:S07]  /*8660*/  FFMA.FTZ R4, R92, UR20, -R5 ;  /* 0x000000145c047c23 */ /* 0x004fce0008010805 */
[----:B------:R2:W-:Y:S01]  /*8670*/  MUFU.EX2 R217, R4 ;  /* 0x0000000400d97308 */ /* 0x0005e20000000800 */
[----:B---3--:R-:W-:-:S07]  /*8680*/  FFMA.FTZ R3, R121, UR20, -R5 ;  /* 0x0000001479037c23 */ /* 0x008fce0008010805 */
[----:B------:R3:W-:Y:S01]  /*8690*/  MUFU.EX2 R161, R3 ;  /* 0x0000000300a17308 */ /* 0x0007e20000000800 */
[----:B--2---:R-:W-:-:S07]  /*86a0*/  FFMA.FTZ R4, R78, UR20, -R5 ;  /* 0x000000144e047c23 */ /* 0x004fce0008010805 */
[----:B------:R2:W-:Y:S01]  /*86b0*/  MUFU.EX2 R216, R4 ;  /* 0x0000000400d87308 */ /* 0x0005e20000000800 */
[----:B---3--:R-:W-:-:S07]  /*86c0*/  FFMA.FTZ R3, R105, UR20, -R5 ;  /* 0x0000001469037c23 */ /* 0x008fce0008010805 */
[----:B------:R3:W4:Y:S01]  /*86d0*/  MUFU.EX2 R160, R3 ;  /* 0x0000000300a07308 */ /* 0x0007220000000800 */
[----:B--2---:R-:W-:-:S07]  /*86e0*/  FFMA.FTZ R4, R77, UR20, -R5 ;  /* 0x000000144d047c23 */ /* 0x004fce0008010805 */
[----:B------:R2:W-:Y:S01]  /*86f0*/  MUFU.EX2 R220, R4 ;  /* 0x0000000400dc7308 */ /* 0x0005e20000000800 */
[----:B---3--:R-:W-:Y:S01]  /*8700*/  FFMA.FTZ R3, R109, UR20, -R5 ;  /* 0x000000146d037c23 */ /* 0x008fe20008010805 */
[----:B----4-:R-:W-:-:S06]  /*8710*/  F2FP.BF16.F32.PACK_AB R13, R160, R161 ;  /* 0x000000a1a00d723e */ /* 0x010fcc00000010ff */
        /* <DEDUP_REMOVED lines=9> */
[----:B------:R3:W4:Y:S01]  /*87b0*/  MUFU.EX2 R181, R3 ;  /* 0x0000000300b57308 */ /* 0x0007220000000800 */
[----:B-1----:R-:W-:Y:S01]  /*87c0*/  HMMA.16816.F32.BF16 R72, R12, R16, RZ ;  /* 0x000000100c48723c */ /* 0x002fe200000418ff */
[----:B--2---:R-:W-:-:S05]  /*87d0*/  FFMA.FTZ R4, R69, UR20, -R5 ;  /* 0x0000001445047c23 */ /* 0x004fca0008010805 */
[----:B------:R-:W-:Y:S01]  /*87e0*/  HMMA.16816.F32.BF16 R68, R12, R18, RZ ;  /* 0x000000120c44723c */ /* 0x000fe200000418ff */
[----:B------:R1:W-:Y:S01]  /*87f0*/  MUFU.EX2 R227, R4 ;  /* 0x0000000400e37308 */ /* 0x0003e20000000800 */
[----:B---3--:R-:W-:-:S04]  /*8800*/  FMNMX.FTZ R3, R159, R152, !PT ;  /* 0x000000989f037209 */ /* 0x008fc80007810000 */
        /* <DEDUP_REMOVED lines=35> */
[----:B------:R-:W-:Y:S01]  /*8a40*/  FMNMX.FTZ R3, R149, R3, !PT ;  /* 0x0000000395037209 */ /* 0x000fe20007810000 */
[----:B------:R-:W-:Y:S01]  /*8a50*/  HMMA.16816.F32.BF16 R64, R12, R22, RZ ;  /* 0x000000160c40723c */ /* 0x000fe200000418ff */
        /* <DEDUP_REMOVED lines=10> */
[--C-:B-1----:R-:W-:Y:S01]  /*8b00*/  FFMA.FTZ R6, R60, UR20, -R5.reuse ;  /* 0x000000143c067c23 */ /* 0x102fe20008010805 */
[----:B------:R-:W-:Y:S01]  /*8b10*/  FMNMX.FTZ R3, R142, R3, !PT ;  /* 0x000000038e037209 */ /* 0x000fe20007810000 */
[----:B------:R-:W-:Y:S01]  /*8b20*/  HMMA.16816.F32.BF16 R60, R12, R20, RZ ;  /* 0x000000140c3c723c */ /* 0x000fe200000418ff */
[----:B------:R-:W-:Y:S01]  /*8b30*/  FMNMX.FTZ R39, R102, R4, !PT ;  /* 0x0000000466277209 */ /* 0x000fe20007810000 */
[----:B------:R1:W-:Y:S01]  /*8b40*/  MUFU.EX2 R221, R6 ;  /* 0x0000000600dd7308 */ /* 0x0003e20000000800 */
[----:B------:R-:W-:Y:S01]  /*8b50*/  FMNMX.FTZ R4, R143, R3, !PT ;  /* 0x000000038f047209 */ /* 0x000fe20007810000 */
[----:B------:R-:W-:Y:S01]  /*8b60*/  FFMA.FTZ R3, R54, UR20, -R5 ;  /* 0x0000001436037c23 */ /* 0x000fe20008010805 */
[----:B------:R-:W-:-:S02]  /*8b70*/  FMNMX.FTZ R39, R42, R39, !PT ;  /* 0x000000272a277209 */ /* 0x000fc40007810000 */
[----:B------:R-:W-:Y:S02]  /*8b80*/  FMNMX.FTZ R4, R129, R4, !PT ;  /* 0x0000000481047209 */ /* 0x000fe40007810000 */
[----:B------:R-:W-:Y:S01]  /*8b90*/  FMNMX.FTZ R39, R43, R39, !PT ;  /* 0x000000272b277209 */ /* 0x000fe20007810000 */
[----:B------:R2:W-:Y:S01]  /*8ba0*/  MUFU.EX2 R214, R3 ;  /* 0x0000000300d67308 */ /* 0x0005e20000000800 */
[----:B------:R-:W-:Y:S02]  /*8bb0*/  FMNMX.FTZ R4, R140, R4, !PT ;  /* 0x000000048c047209 */ /* 0x000fe40007810000 */
[----:B------:R-:W-:Y:S02]  /*8bc0*/  F2FP.BF16.F32.PACK_AB R12, R231, R232 ;  /* 0x000000e8e70c723e */ /* 0x000fe400000010ff */
[----:B----4-:R-:W-:Y:S02]  /*8bd0*/  F2FP.BF16.F32.PACK_AB R13, R217, R181 ;  /* 0x000000b5d90d723e */ /* 0x010fe400000010ff */
[----:B------:R-:W-:Y:S01]  /*8be0*/  F2FP.BF16.F32.PACK_AB R14, R234, R233 ;  /* 0x000000e9ea0e723e */ /* 0x000fe200000010ff */
[----:B-1----:R-:W-:Y:S01]  /*8bf0*/  FFMA.FTZ R6, R57, UR20, -R5 ;  /* 0x0000001439067c23 */ /* 0x002fe20008010805 */
[----:B------:R-:W-:-:S03]  /*8c00*/  F2FP.BF16.F32.PACK_AB R15, R220, R216 ;  /* 0x000000d8dc0f723e */ /* 0x000fc600000010ff */
        /* <DEDUP_REMOVED lines=25> */
[----:B------:R2:W-:Y:S03]  /*8da0*/  MUFU.EX2 R210, R4 ;  /* 0x0000000400d27308 */ /* 0x0005e60000000800 */
[----:B------:R-:W-:Y:S01]  /*8db0*/  FMNMX.FTZ R38, R112, R3, !PT ;  /* 0x0000000370267209 */ /* 0x000fe20007810000 */
[----:B------:R-:W-:-:S03]  /*8dc0*/  FFMA.FTZ R3, R29, UR20, -R5 ;  /* 0x000000141d037c23 */ /* 0x000fc60008010805 */
[----:B------:R-:W-:Y:S01]  /*8dd0*/  FMNMX.FTZ R38, R108, R38, !PT ;  /* 0x000000266c267209 */ /* 0x000fe20007810000 */
[----:B------:R3:W-:Y:S03]  /*8de0*/  MUFU.EX2 R180, R3 ;  /* 0x0000000300b47308 */ /* 0x0007e60000000800 */
[----:B------:R-:W-:Y:S02]  /*8df0*/  FMNMX.FTZ R38, R113, R38, !PT ;  /* 0x0000002671267209 */ /* 0x000fe40007810000 */
[----:B-1----:R-:W-:-:S05]  /*8e00*/  FMNMX.FTZ R39, R39, R6, !PT ;  /* 0x0000000627277209 */ /* 0x002fca0007810000 */
[----:B------:R-:W1:Y:S01]  /*8e10*/  SHFL.BFLY PT, R6, R39, 0x1, 0x1f ;  /* 0x0c201f0027067f89 */ /* 0x000e6200000e0000 */
[----:B--2---:R-:W-:-:S04]  /*8e20*/  FFMA.FTZ R4, R33, UR20, -R5 ;  /* 0x0000001421047c23 */ /* 0x004fc80008010805 */
[----:B------:R2:W-:Y:S01]  /*8e30*/  MUFU.EX2 R196, R4 ;  /* 0x0000000400c47308 */ /* 0x0005e20000000800 */
[--C-:B---3--:R-:W-:Y:S02]  /*8e40*/  FFMA.FTZ R3, R27, UR20, -R5.reuse ;  /* 0x000000141b037c23 */ /* 0x108fe40008010805 */
[----:B------:R-:W-:Y:S05]  /*8e50*/  LDSM.16.MT88.4 R24, [R184+0x4400] ;  /* 0x00440000b818783b */ /* 0x000fea0000004200 */
[----:B------:R-:W-:Y:S01]  /*8e60*/  MUFU.EX2 R179, R3 ;  /* 0x0000000300b37308 */ /* 0x000fe20000000800 */
[----:B--2---:R-:W-:Y:S01]  /*8e70*/  FFMA.FTZ R4, R31, UR20, -R5 ;  /* 0x000000141f047c23 */ /* 0x004fe20008010805 */
[----:B-1----:R-:W-:-:S06]  /*8e80*/  FMNMX.FTZ R39, R39, R6, !PT ;  /* 0x0000000627277209 */ /* 0x002fcc0007810000 */
[----:B------:R1:W-:Y:S01]  /*8e90*/  MUFU.EX2 R183, R4 ;  /* 0x0000000400b77308 */ /* 0x0003e20000000800 */
[----:B------:R-:W2:Y:S01]  /*8ea0*/  SHFL.BFLY PT, R6, R38, 0x2, 0x1f ;  /* 0x0c401f0026067f89 */ /* 0x000ea200000e0000 */
[C---:B------:R-:W-:Y:S01]  /*8eb0*/  FSETP.NEU.FTZ.AND P1, PT, R39.reuse, -INF , PT ;  /* 0xff8000002700780b */ /* 0x040fe20003f3d000 */
[----:B-1----:R-:W-:Y:S02]  /*8ec0*/  FFMA.FTZ R4, R30, UR20, -R5 ;  /* 0x000000141e047c23 */ /* 0x002fe40008010805 */
[----:B------:R-:W-:Y:S03]  /*8ed0*/  LDSM.16.MT88.4 R28, [R185+0x4400] ;  /* 0x00440000b91c783b */ /* 0x000fe60000004200 */
[----:B------:R1:W-:Y:S01]  /*8ee0*/  MUFU.EX2 R182, R4 ;  /* 0x0000000400b67308 */ /* 0x0003e20000000800 */
[----:B--2---:R-:W-:Y:S01]  /*8ef0*/  FMNMX.FTZ R38, R38, R6, !PT ;  /* 0x0000000626267209 */ /* 0x004fe20007810000 */
[----:B------:R-:W-:Y:S04]  /*8f00*/  HMMA.16816.F32.BF16 R72, R12, R24, R72 ;  /* 0x000000180c48723c */ /* 0x000fe80000041848 */
[----:B------:R-:W2:Y:S01]  /*8f10*/  SHFL.BFLY PT, R6, R38, 0x1, 0x1f ;  /* 0x0c201f0026067f89 */ /* 0x000ea200000e0000 */
[----:B-1----:R-:W-:-:S05]  /*8f20*/  FMUL.FTZ R4, R39, UR20 ;  /* 0x0000001427047c20 */ /* 0x002fca0008410000 */
[----:B------:R-:W-:-:S05]  /*8f30*/  FSEL R4, R4, RZ, P1 ;  /* 0x000000ff04047208 */ /* 0x000fca0000800000 */
[----:B------:R-:W-:-:S04]  /*8f40*/  FFMA.FTZ R3, R159, UR20, -R4 ;  /* 0x000000149f037c23 */ /* 0x000fc80008010804 */
[----:B------:R1:W-:Y:S01]  /*8f50*/  MUFU.EX2 R109, R3 ;  /* 0x00000003006d7308 */ /* 0x0003e20000000800 */
[----:B--2---:R-:W-:Y:S01]  /*8f60*/  FMNMX.FTZ R38, R38, R6, !PT ;  /* 0x0000000626267209 */ /* 0x004fe20007810000 */
[----:B------:R-:W-:-:S03]  /*8f70*/  FFMA.FTZ R6, R85, UR20, -R4 ;  /* 0x0000001455067c23 */ /* 0x000fc60008010804 */
[----:B------:R-:W-:-:S03]  /*8f80*/  FSETP.NEU.FTZ.AND P1, PT, R38, -INF , PT ;  /* 0xff8000002600780b */ /* 0x000fc60003f3d000 */
[----:B------:R2:W-:Y:S01]  /*8f90*/  MUFU.EX2 R177, R6 ;  /* 0x0000000600b17308 */ /* 0x0005e20000000800 */
[----:B-1----:R-:W-:-:S07]  /*8fa0*/  FFMA.FTZ R3, R152, UR20, -R4 ;  /* 0x0000001498037c23 */ /* 0x002fce0008010804 */
[----:B------:R1:W3:Y:S01]  /*8fb0*/  MUFU.EX2 R105, R3 ;  /* 0x0000000300697308 */ /* 0x0002e20000000800 */
[----:B--2---:R-:W-:-:S07]  /*8fc0*/  FFMA.FTZ R6, R81, UR20, -R4 ;  /* 0x0000001451067c23 */ /* 0x004fce0008010804 */
[----:B------:R-:W-:Y:S01]  /*8fd0*/  MUFU.EX2 R178, R6 ;  /* 0x0000000600b27308 */ /* 0x000fe20000000800 */
[----:B-1----:R-:W-:Y:S01]  /*8fe0*/  FFMA.FTZ R3, R157, UR20, -R4 ;  /* 0x000000149d037c23 */ /* 0x002fe20008010804 */
[----:B---3--:R-:W-:-:S06]  /*8ff0*/  F2FP.BF16.F32.PACK_AB R8, R105, R109 ;  /* 0x0000006d6908723e */ /* 0x008fcc00000010ff */
        /* <DEDUP_REMOVED lines=21> */
[----:B------:R-:W-:-:S03]  /*9150*/  FFMA.FTZ R6, R169, UR20, -R3 ;  /* 0x00000014a9067c23 */ /* 0x000fc60008010803 */
[----:B------:R1:W-:Y:S08]  /*9160*/  MUFU.EX2 R7, R0 ;  /* 0x0000000000077308 */ /* 0x0003f00000000800 */
[----:B------:R-:W2:Y:S01]  /*9170*/  MUFU.EX2 R92, R6 ;  /* 0x00000006005c7308 */ /* 0x000ea20000000800 */
[----:B-1----:R-:W-:-:S07]  /*9180*/  FFMA.FTZ R0, R168, UR20, -R3 ;  /* 0x00000014a8007c23 */ /* 0x002fce0008010803 */
[----:B------:R1:W-:Y:S01]  /*9190*/  MUFU.EX2 R98, R0 ;  /* 0x0000000000627308 */ /* 0x0003e20000000800 */
[----:B--2---:R-:W-:Y:S01]  /*91a0*/  F2FP.BF16.F32.PACK_AB R9, R7, R92 ;  /* 0x0000005c0709723e */ /* 0x004fe200000010ff */
[----:B------:R-:W-:Y:S01]  /*91b0*/  FADD.FTZ R6, R109, R105 ;  /* 0x000000696d067221 */ /* 0x000fe20000010000 */
[----:B-1----:R-:W-:-:S05]  /*91c0*/  FFMA.FTZ R0, R156, UR20, -R3 ;  /* 0x000000149c007c23 */ /* 0x002fca0008010803 */
[----:B------:R1:W2:Y:S02]  /*91d0*/  MUFU.EX2 R101, R0 ;  /* 0x0000000000657308 */ /* 0x0002a40000000800 */
[----:B-1----:R-:W-:Y:S01]  /*91e0*/  FFMA.FTZ R0, R76, UR20, -R4 ;  /* 0x000000144c007c23 */ /* 0x002fe20008010804 */
[----:B--2---:R-:W-:-:S05]  /*91f0*/  F2FP.BF16.F32.PACK_AB R11, R101, R98 ;  /* 0x00000062650b723e */ /* 0x004fca00000010ff */
[----:B------:R1:W-:Y:S02]  /*9200*/  MUFU.EX2 R174, R0 ;  /* 0x0000000000ae7308 */ /* 0x0003e40000000800 */
[C---:B------:R-:W-:Y:S06]  /*9210*/  HMMA.16816.F32.BF16 R44, R8.reuse, R20, RZ ;  /* 0x00000014082c723c */ /* 0x040fec00000418ff */
[C---:B------:R-:W-:Y:S01]  /*9220*/  HMMA.16816.F32.BF16 R52, R8.reuse, R22, RZ ;  /* 0x000000160834723c */ /* 0x040fe200000418ff */
[----:B------:R-:W2:Y:S05]  /*9230*/  LDSM.16.MT88.4 R20, [R184+0x4800] ;  /* 0x00480000b814783b */ /* 0x000eaa0000004200 */
[----:B------:R-:W-:Y:S01]  /*9240*/  HMMA.16816.F32.BF16 R32, R8, R16, RZ ;  /* 0x000000100820723c */ /* 0x000fe200000418ff */
[----:B-1----:R-:W-:-:S04]  /*9250*/  FFMA.FTZ R0, R153, UR20, -R3 ;  /* 0x0000001499007c23 */ /* 0x002fc80008010803 */
[----:B------:R1:W-:Y:S01]  /*9260*/  MUFU.EX2 R120, R0 ;  /* 0x0000000000787308 */ /* 0x0003e20000000800 */
[----:B------:R-:W-:Y:S01]  /*9270*/  HMMA.16816.F32.BF16 R48, R8, R18, RZ ;  /* 0x000000120830723c */ /* 0x000fe200000418ff */
[----:B------:R-:W3:Y:S06]  /*9280*/  LDSM.16.MT88.4 R16, [R185+0x4800] ;  /* 0x00480000b910783b */ /* 0x000eec0000004200 */
[----:B------:R-:W-:Y:S02]  /*9290*/  F2FP.BF16.F32.PACK_AB R8, R155, R154 ;  /* 0x0000009a9b08723e */ /* 0x000fe400000010ff */
[----:B------:R-:W-:Y:S01]  /*92a0*/  F2FP.BF16.F32.PACK_AB R10, R172, R171 ;  /* 0x000000abac0a723e */ /* 0x000fe200000010ff */
        /* <DEDUP_REMOVED lines=15> */
[-C--:B------:R-:W-:Y:S06]  /*93a0*/  HMMA.16816.F32.BF16 R32, R8, R26.reuse, R48 ;  /* 0x0000001a0820723c */ /* 0x080fec0000041830 */
[----:B------:R-:W-:Y:S01]  /*93b0*/  HMMA.16816.F32.BF16 R48, R12, R26, R68 ;  /* 0x0000001a0c30723c */ /* 0x000fe20000041844 */
[----:B------:R-:W-:Y:S01]  /*93c0*/  LDSM.16.MT88.4 R24, [R185+0x4c00] ;  /* 0x004c0000b918783b */ /* 0x000fe20000004200 */
[----:B------:R-:W-:Y:S02]  /*93d0*/  F2FP.BF16.F32.PACK_AB R8, R176, R173 ;  /* 0x000000adb008723e */ /* 0x000fe400000010ff */
[----:B------:R-:W-:-:S02]  /*93e0*/  F2FP.BF16.F32.PACK_AB R10, R177, R175 ;  /* 0x000000afb10a723e */ /* 0x000fc400000010ff */
[----:B------:R-:W-:Y:S01]  /*93f0*/  HMMA.16816.F32.BF16 R52, R12, R30, R64 ;  /* 0x0000001e0c34723c */ /* 0x000fe20000041840 */
[----:B-1----:R-:W-:-:S05]  /*9400*/  FFMA.FTZ R0, R79, UR20, -R4 ;  /* 0x000000144f007c23 */ /* 0x002fca0008010804 */
        /* <DEDUP_REMOVED lines=8> */
[----:B--2---:R-:W-:Y:S01]  /*9490*/  HMMA.16816.F32.BF16 R68, R12, R20, R72 ;  /* 0x000000140c44723c */ /* 0x004fe20000041848 */
[----:B------:R2:W-:Y:S02]  /*94a0*/  MUFU.EX2 R104, R0 ;  /* 0x0000000000687308 */ /* 0x0005e40000000800 */
[----:B--2---:R-:W-:-:S06]  /*94b0*/  FFMA.FTZ R0, R148, UR20, -R3 ;  /* 0x0000001494007c23 */ /* 0x004fcc0008010803 */
[----:B------:R2:W4:Y:S02]  /*94c0*/  MUFU.EX2 R106, R0 ;  /* 0x00000000006a7308 */ /* 0x0005240000000800 */
[----:B--2---:R-:W-:Y:S01]  /*94d0*/  FFMA.FTZ R0, R144, UR20, -R3 ;  /* 0x0000001490007c23 */ /* 0x004fe20008010803 */
[----:B----4-:R-:W-:-:S05]  /*94e0*/  F2FP.BF16.F32.PACK_AB R9, R106, R104 ;  /* 0x000000686a09723e */ /* 0x010fca00000010ff */
[----:B------:R2:W-:Y:S02]  /*94f0*/  MUFU.EX2 R94, R0 ;  /* 0x00000000005e7308 */ /* 0x0005e40000000800 */
[----:B--2---:R-:W-:-:S06]  /*9500*/  FFMA.FTZ R0, R141, UR20, -R3 ;  /* 0x000000148d007c23 */ /* 0x004fcc0008010803 */
[----:B------:R2:W4:Y:S02]  /*9510*/  MUFU.EX2 R100, R0 ;  /* 0x0000000000647308 */ /* 0x0005240000000800 */
[----:B--2---:R-:W-:Y:S01]  /*9520*/  FFMA.FTZ R0, R93, UR20, -R4 ;  /* 0x000000145d007c23 */ /* 0x004fe20008010804 */
[----:B----4-:R-:W-:-:S05]  /*9530*/  F2FP.BF16.F32.PACK_AB R11, R100, R94 ;  /* 0x0000005e640b723e */ /* 0x010fca00000010ff */
[----:B------:R2:W-:Y:S02]  /*9540*/  MUFU.EX2 R121, R0 ;  /* 0x0000000000797308 */ /* 0x0005e40000000800 */
[----:B---3--:R-:W-:Y:S06]  /*9550*/  HMMA.16816.F32.BF16 R60, R8, R18, R44 ;  /* 0x00000012083c723c */ /* 0x008fec000004182c */
[-C--:B------:R-:W-:Y:S06]  /*9560*/  HMMA.16816.F32.BF16 R44, R12, R16.reuse, R76 ;  /* 0x000000100c2c723c */ /* 0x080fec000004184c */
[----:B------:R-:W-:Y:S01]  /*9570*/  HMMA.16816.F32.BF16 R64, R8, R16, R56 ;  /* 0x000000100840723c */ /* 0x000fe20000041838 */
[----:B--2---:R-:W-:-:S04]  /*9580*/  FFMA.FTZ R0, R83, UR20, -R4 ;  /* 0x0000001453007c23 */ /* 0x004fc80008010804 */
[----:B------:R2:W-:Y:S01]  /*9590*/  MUFU.EX2 R103, R0 ;  /* 0x0000000000677308 */ /* 0x0005e20000000800 */
[C---:B------:R-:W-:Y:S06]  /*95a0*/  HMMA.16816.F32.BF16 R136, R8.reuse, R20, R136 ;  /* 0x000000140888723c */ /* 0x040fec0000041888 */
[-C--:B------:R-:W-:Y:S06]  /*95b0*/  HMMA.16816.F32.BF16 R148, R8, R22.reuse, R32 ;  /* 0x000000160894723c */ /* 0x080fec0000041820 */
[----:B------:R-:W-:Y:S01]  /*95c0*/  HMMA.16816.F32.BF16 R56, R12, R22, R48 ;  /* 0x000000160c38723c */ /* 0x000fe20000041830 */
[----:B------:R-:W3:Y:S01]  /*95d0*/  LDSM.16.MT88.4 R20, [R184+0x5000] ;  /* 0x00500000b814783b */ /* 0x000ee20000004200 */
[----:B------:R-:W-:Y:S01]  /*95e0*/  F2FP.BF16.F32.PACK_AB R8, R174, R178 ;  /* 0x000000b2ae08723e */ /* 0x000fe200000010ff */
[----:B--2---:R-:W-:Y:S01]  /*95f0*/  FFMA.FTZ R0, R87, UR20, -R4 ;  /* 0x0000001457007c23 */ /* 0x004fe20008010804 */
[----:B------:R-:W-:-:S02]  /*9600*/  F2FP.BF16.F32.PACK_AB R10, R169, R170 ;  /* 0x000000aaa90a723e */ /* 0x000fc400000010ff */
[----:B------:R-:W-:Y:S01]  /*9610*/  HMMA.16816.F32.BF16 R32, R12, R18, R52 ;  /* 0x000000120c20723c */ /* 0x000fe20000041834 */
[----:B------:R-:W2:Y:S01]  /*9620*/  LDSM.16.MT88.4 R16, [R185+0x5000] ;  /* 0x00500000b910783b */ /* 0x000ea20000004200 */
[----:B------:R4:W-:Y:S05]  /*9630*/  MUFU.EX2 R93, R0 ;  /* 0x00000000005d7308 */ /* 0x0009ea0000000800 */
[----:B------:R-:W-:Y:S02]  /*9640*/  F2FP.BF16.F32.PACK_AB R12, R241, R242 ;  /* 0x000000f2f10c723e */ /* 0x000fe400000010ff */
[----:B------:R-:W-:Y:S02]  /*9650*/  F2FP.BF16.F32.PACK_AB R13, R224, R225 ;  /* 0x000000e1e00d723e */ /* 0x000fe400000010ff */
[----:B------:R-:W-:-:S02]  /*9660*/  F2FP.BF16.F32.PACK_AB R14, R239, R240 ;  /* 0x000000f0ef0e723e */ /* 0x000fc400000010ff */
[----:B------:R-:W-:Y:S01]  /*9670*/  F2FP.BF16.F32.PACK_AB R15, R221, R222 ;  /* 0x000000dedd0f723e */ /* 0x000fe200000010ff */
[----:B----4-:R-:W-:-:S06]  /*9680*/  FFMA.FTZ R0, R145, UR20, -R3 ;  /* 0x0000001491007c23 */ /* 0x010fcc0008010803 */
[C---:B-1----:R-:W-:Y:S01]  /*9690*/  HMMA.16816.F32.BF16 R68, R12.reuse, R28, R68 ;  /* 0x0000001c0c44723c */ /* 0x042fe20000041844 */
[----:B------:R1:W-:Y:S05]  /*96a0*/  MUFU.EX2 R88, R0 ;  /* 0x0000000000587308 */ /* 0x0003ea0000000800 */
[C---:B------:R-:W-:Y:S06]  /*96b0*/  HMMA.16816.F32.BF16 R44, R12.reuse, R24, R44 ;  /* 0x000000180c2c723c */ /* 0x040fec000004182c */
[C---:B------:R-:W-:Y:S06]  /*96c0*/  HMMA.16816.F32.BF16 R32, R12.reuse, R26, R32 ;  /* 0x0000001a0c20723c */ /* 0x040fec0000041820 */
[----:B------:R-:W-:Y:S01]  /*96d0*/  HMMA.16816.F32.BF16 R56, R12, R30, R56 ;  /* 0x0000001e0c38723c */ /* 0x000fe20000041838 */
[----:B-1----:R-:W-:-:S04]  /*96e0*/  FFMA.FTZ R0, R142, UR20, -R3 ;  /* 0x000000148e007c23 */ /* 0x002fc80008010803 */
[----:B------:R1:W4:Y:S02]  /*96f0*/  MUFU.EX2 R87, R0 ;  /* 0x0000000000577308 */ /* 0x0003240000000800 */
[----:B------:R-:W-:Y:S02]  /*9700*/  F2FP.BF16.F32.PACK_AB R12, R237, R238 ;  /* 0x000000eeed0c723e */ /* 0x000fe400000010ff */
[----:B------:R-:W-:Y:S02]  /*9710*/  F2FP.BF16.F32.PACK_AB R13, R218, R219 ;  /* 0x000000dbda0d723e */ /* 0x000fe400000010ff */
[----:B------:R-:W-:Y:S02]  /*9720*/  F2FP.BF16.F32.PACK_AB R14, R246, R236 ;  /* 0x000000ecf60e723e */ /* 0x000fe400000010ff */
[----:B------:R-:W-:Y:S01]  /*9730*/  F2FP.BF16.F32.PACK_AB R15, R214, R215 ;  /* 0x000000d7d60f723e */ /* 0x000fe200000010ff */
[----:B-1----:R-:W-:Y:S01]  /*9740*/  FFMA.FTZ R0, R143, UR20, -R3 ;  /* 0x000000148f007c23 */ /* 0x002fe20008010803 */
[----:B----4-:R-:W-:-:S03]  /*9750*/  F2FP.BF16.F32.PACK_AB R9, R87, R88 ;  /* 0x000000585709723e */ /* 0x010fc600000010ff */
[----:B------:R1:W-:Y:S02]  /*9760*/  MUFU.EX2 R84, R0 ;  /* 0x0000000000547308 */ /* 0x0003e40000000800 */
[----:B-1----:R-:W-:Y:S01]  /*9770*/  FFMA.FTZ R0, R129, UR20, -R3 ;  /* 0x0000001481007c23 */ /* 0x002fe20008010803 */
[----:B------:R-:W-:-:S05]  /*9780*/  MOV R129, R37 ;  /* 0x0000002500817202 */ /* 0x000fca0000000f00 */
[----:B------:R1:W4:Y:S02]  /*9790*/  MUFU.EX2 R85, R0 ;  /* 0x0000000000557308 */ /* 0x0003240000000800 */
[----:B-1----:R-:W-:Y:S01]  /*97a0*/  FFMA.FTZ R0, R91, UR20, -R4 ;  /* 0x000000145b007c23 */ /* 0x002fe20008010804 */
[----:B----4-:R-:W-:-:S05]  /*97b0*/  F2FP.BF16.F32.PACK_AB R11, R85, R84 ;  /* 0x00000054550b723e */ /* 0x010fca00000010ff */
[----:B------:R1:W-:Y:S02]  /*97c0*/  MUFU.EX2 R91, R0 ;  /* 0x00000000005b7308 */ /* 0x0003e40000000800 */
[C---:B------:R-:W-:Y:S06]  /*97d0*/  HMMA.16816.F32.BF16 R48, R8.reuse, R24, R64 ;  /* 0x000000180830723c */ /* 0x040fec0000041840 */
[C---:B------:R-:W-:Y:S01]  /*97e0*/  HMMA.16816.F32.BF16 R52, R8.reuse, R26, R60 ;  /* 0x0000001a0834723c */ /* 0x040fe2000004183c */
[----:B------:R-:W-:Y:S05]  /*97f0*/  LDSM.16.MT88.4 R24, [R185+0x5400] ;  /* 0x00540000b918783b */ /* 0x000fea0000004200 */
[----:B------:R-:W-:Y:S01]  /*9800*/  HMMA.16816.F32.BF16 R136, R8, R28, R136 ;  /* 0x0000001c0888723c */ /* 0x000fe20000041888 */
[----:B-1----:R-:W-:-:S04]  /*9810*/  FFMA.FTZ R0, R86, UR20, -R4 ;  /* 0x0000001456007c23 */ /* 0x002fc80008010804 */
[----:B------:R1:W-:Y:S01]  /*9820*/  MUFU.EX2 R86, R0 ;  /* 0x0000000000567308 */ /* 0x0003e20000000800 */
[----:B------:R-:W-:Y:S01]  /*9830*/  HMMA.16816.F32.BF16 R148, R8, R30, R148 ;  /* 0x0000001e0894723c */ /* 0x000fe20000041894 */
[----:B------:R-:W4:Y:S05]  /*9840*/  LDSM.16.MT88.4 R28, [R184+0x5400] ;  /* 0x00540000b81c783b */ /* 0x000f2a0000004200 */
[----:B---3--:R-:W-:Y:S01]  /*9850*/  HMMA.16816.F32.BF16 R60, R12, R22, R56 ;  /* 0x000000160c3c723c */ /* 0x008fe20000041838 */
[----:B------:R-:W-:Y:S02]  /*9860*/  F2FP.BF16.F32.PACK_AB R8, R121, R168 ;  /* 0x000000a87908723e */ /* 0x000fe400000010ff */
[----:B------:R-:W-:-:S03]  /*9870*/  F2FP.BF16.F32.PACK_AB R10, R93, R103 ;  /* 0x000000675d0a723e */ /* 0x000fc600000010ff */
[----:B--2---:R-:W-:Y:S01]  /*9880*/  HMMA.16816.F32.BF16 R56, R12, R16, R44 ;  /* 0x000000100c38723c */ /* 0x004fe2000004182c */
[----:B-1----:R-:W-:Y:S01]  /*9890*/  FFMA.FTZ R0, R89, UR20, -R4 ;  /* 0x0000001459007c23 */ /* 0x002fe20008010804 */
[----:B------:R-:W-:-:S04]  /*98a0*/  MOV R89, R80 ;  /* 0x0000005000597202 */ /* 0x000fc80000000f00 */
[----:B------:R-:W-:Y:S01]  /*98b0*/  HMMA.16816.F32.BF16 R44, R12, R18, R32 ;  /* 0x000000120c2c723c */ /* 0x000fe20000041820 */
[----:B------:R1:W-:Y:S02]  /*98c0*/  MUFU.EX2 R83, R0 ;  /* 0x0000000000537308 */ /* 0x0003e40000000800 */
[----:B-1----:R-:W-:-:S03]  /*98d0*/  FFMA.FTZ R0, R140, UR20, -R3 ;  /* 0x000000148c007c23 */ /* 0x002fc60008010803 */
[----:B------:R-:W-:Y:S03]  /*98e0*/  HMMA.16816.F32.BF16 R140, R12, R20, R68 ;  /* 0x000000140c8c723c */ /* 0x000fe60000041844 */
[----:B------:R1:W-:Y:S04]  /*98f0*/  MUFU.EX2 R82, R0 ;  /* 0x0000000000527308 */ /* 0x0003e80000000800 */
[----:B------:R-:W-:Y:S02]  /*9900*/  F2FP.BF16.F32.PACK_AB R12, R248, R247 ;  /* 0x000000f7f80c723e */ /* 0x000fe400000010ff */
[----:B------:R-:W-:Y:S02]  /*9910*/  F2FP.BF16.F32.PACK_AB R13, R212, R213 ;  /* 0x000000d5d40d723e */ /* 0x000fe400000010ff */
[----:B------:R-:W-:-:S02]  /*9920*/  F2FP.BF16.F32.PACK_AB R14, R251, R249 ;  /* 0x000000f9fb0e723e */ /* 0x000fc400000010ff */
[----:B------:R-:W-:Y:S01]  /*9930*/  F2FP.BF16.F32.PACK_AB R15, R210, R211 ;  /* 0x000000d3d20f723e */ /* 0x000fe200000010ff */
[----:B-1----:R-:W-:-:S06]  /*9940*/  FFMA.FTZ R0, R134, UR20, -R3 ;  /* 0x0000001486007c23 */ /* 0x002fcc0008010803 */
[C---:B----4-:R-:W-:Y:S01]  /*9950*/  HMMA.16816.F32.BF16 R60, R12.reuse, R30, R60 ;  /* 0x0000001e0c3c723c */ /* 0x050fe2000004183c */
[----:B------:R-:W-:Y:S01]  /*9960*/  MOV R134, R167 ;  /* 0x000000a700867202 */ /* 0x000fe20000000f00 */
[----:B------:R1:W2:Y:S04]  /*9970*/  MUFU.EX2 R81, R0 ;  /* 0x0000000000517308 */ /* 0x0002a80000000800 */
[C---:B------:R-:W-:Y:S06]  /*9980*/  HMMA.16816.F32.BF16 R140, R12.reuse, R28, R140 ;  /* 0x0000001c0c8c723c */ /* 0x040fec000004188c */
[C---:B------:R-:W-:Y:S06]  /*9990*/  HMMA.16816.F32.BF16 R56, R12.reuse, R24, R56 ;  /* 0x000000180c38723c */ /* 0x040fec0000041838 */
[----:B------:R-:W-:Y:S01]  /*99a0*/  HMMA.16816.F32.BF16 R44, R12, R26, R44 ;  /* 0x0000001a0c2c723c */ /* 0x000fe2000004182c */
[----:B------:R-:W-:Y:S01]  /*99b0*/  LDSM.16.MT88.4 R12, [R185+0x5c00] ;  /* 0x005c0000b90c783b */ /* 0x000fe20000004200 */
[----:B-1----:R-:W-:Y:S01]  /*99c0*/  FFMA.FTZ R0, R118, UR20, -R3 ;  /* 0x0000001476007c23 */ /* 0x002fe20008010803 */
[----:B--2---:R-:W-:-:S02]  /*99d0*/  F2FP.BF16.F32.PACK_AB R9, R81, R82 ;  /* 0x000000525109723e */ /* 0x004fc400000010ff */
[----:B------:R-:W-:Y:S01]  /*99e0*/  MOV R118, R166 ;  /* 0x000000a600767202 */ /* 0x000fe20000000f00 */
[----:B------:R1:W-:Y:S02]  /*99f0*/  MUFU.EX2 R78, R0 ;  /* 0x00000000004e7308 */ /* 0x0003e40000000800 */
[----:B-1----:R-:W-:Y:S01]  /*9a00*/  FFMA.FTZ R0, R125, UR20, -R3 ;  /* 0x000000147d007c23 */ /* 0x002fe20008010803 */
[----:B------:R-:W-:-:S05]  /*9a10*/  MOV R125, R147 ;  /* 0x00000093007d7202 */ /* 0x000fca0000000f00 */
[----:B------:R1:W2:Y:S02]  /*9a20*/  MUFU.EX2 R79, R0 ;  /* 0x00000000004f7308 */ /* 0x0002a40000000800 */
[----:B-1----:R-:W-:Y:S01]  /*9a30*/  FFMA.FTZ R0, R95, UR20, -R4 ;  /* 0x000000145f007c23 */ /* 0x002fe20008010804 */
[----:B--2---:R-:W-:Y:S02]  /*9a40*/  F2FP.BF16.F32.PACK_AB R11, R79, R78 ;  /* 0x0000004e4f0b723e */ /* 0x004fe400000010ff */
[----:B------:R-:W-:-:S03]  /*9a50*/  MOV R95, R146 ;  /* 0x00000092005f7202 */ /* 0x000fc60000000f00 */
[----:B------:R1:W2:Y:S01]  /*9a60*/  MUFU.EX2 R80, R0 ;  /* 0x0000000000507308 */ /* 0x0002a20000000800 */
[----:B------:R-:W-:Y:S01]  /*9a70*/  LDSM.16.MT88.4 R144, [R184+0x5c00] ;  /* 0x005c0000b890783b */ /* 0x000fe20000004200 */
[C---:B------:R-:W-:Y:S06]  /*9a80*/  HMMA.16816.F32.BF16 R48, R8.reuse, R16, R48 ;  /* 0x000000100830723c */ /* 0x040fec0000041830 */
[C---:B------:R-:W-:Y:S01]  /*9a90*/  HMMA.16816.F32.BF16 R52, R8.reuse, R18, R52 ;  /* 0x000000120834723c */ /* 0x040fe20000041834 */
[----:B------:R-:W-:Y:S05]  /*9aa0*/  LDSM.16.MT88.4 R16, [R185+0x5800] ;  /* 0x00580000b910783b */ /* 0x000fea0000004200 */
[----:B------:R-:W-:Y:S01]  /*9ab0*/  HMMA.16816.F32.BF16 R136, R8, R20, R136 ;  /* 0x000000140888723c */ /* 0x000fe20000041888 */
[----:B-1----:R-:W-:-:S04]  /*9ac0*/  FFMA.FTZ R0, R96, UR20, -R4 ;  /* 0x0000001460007c23 */ /* 0x002fc80008010804 */
[----:B------:R1:W-:Y:S01]  /*9ad0*/  MUFU.EX2 R77, R0 ;  /* 0x00000000004d7308 */ /* 0x0003e20000000800 */
[----:B------:R-:W-:Y:S01]  /*9ae0*/  HMMA.16816.F32.BF16 R148, R8, R22, R148 ;  /* 0x000000160894723c */ /* 0x000fe20000041894 */
[----:B------:R-:W3:Y:S06]  /*9af0*/  LDSM.16.MT88.4 R20, [R184+0x5800] ;  /* 0x00580000b814783b */ /* 0x000eec0000004200 */
[----:B------:R-:W-:Y:S02]  /*9b00*/  F2FP.BF16.F32.PACK_AB R8, R86, R91 ;  /* 0x0000005b5608723e */ /* 0x000fe400000010ff */
[----:B--2---:R-:W-:Y:S01]  /*9b10*/  F2FP.BF16.F32.PACK_AB R10, R80, R83 ;  /* 0x00000053500a723e */ /* 0x004fe200000010ff */
[----:B-1----:R-:W-:-:S04]  /*9b20*/  FFMA.FTZ R0, R36, UR20, -R4 ;  /* 0x0000001424007c23 */ /* 0x002fc80008010804 */
        /* <DEDUP_REMOVED lines=13> */
[C---:B------:R-:W-:Y:S06]  /*9c00*/  HMMA.16816.F32.BF16 R32, R8.reuse, R24, R48 ;  /* 0x000000180820723c */ /* 0x040fec0000041830 */
[C---:B------:R-:W-:Y:S06]  /*9c10*/  HMMA.16816.F32.BF16 R48, R8.reuse, R26, R52 ;  /* 0x0000001a0830723c */ /* 0x040fec0000041834 */
[----:B------:R-:W-:Y:S01]  /*9c20*/  HMMA.16816.F32.BF16 R136, R8, R28, R136 ;  /* 0x0000001c0888723c */ /* 0x000fe20000041888 */
[----:B-1----:R-:W-:-:S04]  /*9c30*/  FFMA.FTZ R0, R99, UR20, -R4 ;  /* 0x0000001463007c23 */ /* 0x002fc80008010804 */
[----:B------:R1:W2:Y:S01]  /*9c40*/  MUFU.EX2 R67, R0 ;  /* 0x0000000000437308 */ /* 0x0002a20000000800 */
[----:B------:R-:W-:Y:S07]  /*9c50*/  HMMA.16816.F32.BF16 R148, R8, R30, R148 ;  /* 0x0000001e0894723c */ /* 0x000fee0000041894 */
        /* <DEDUP_REMOVED lines=16> */
[C---:B---3--:R-:W-:Y:S06]  /*9d60*/  HMMA.16816.F32.BF16 R136, R8.reuse, R20, R136 ;  /* 0x000000140888723c */ /* 0x048fec0000041888 */
[C---:B------:R-:W-:Y:S06]  /*9d70*/  HMMA.16816.F32.BF16 R148, R8.reuse, R22, R148 ;  /* 0x000000160894723c */ /* 0x040fec0000041894 */
[----:B------:R-:W-:Y:S01]  /*9d80*/  HMMA.16816.F32.BF16 R32, R8, R16, R32 ;  /* 0x000000100820723c */ /* 0x000fe20000041820 */
[----:B-1----:R-:W-:-:S04]  /*9d90*/  FFMA.FTZ R0, R42, UR20, -R4 ;  /* 0x000000142a007c23 */ /* 0x002fc80008010804 */
        /* <DEDUP_REMOVED lines=8> */
[----:B------:R1:W2:Y:S02]  /*9e20*/  MUFU.EX2 R28, R0 ;  /* 0x00000000001c7308 */ /* 0x0002a40000000800 */
[----:B------:R-:W-:Y:S01]  /*9e30*/  HMMA.16816.F32.BF16 R140, R8, R20, R140 ;  /* 0x00000014088c723c */ /* 0x000fe2000004188c */
[----:B------:R-:W-:-:S05]  /*9e40*/  FADD.FTZ R4, R98, R4 ;  /* 0x0000000462047221 */ /* 0x000fca0000010000 */
[C---:B------:R-:W-:Y:S06]  /*9e50*/  HMMA.16816.F32.BF16 R60, R8.reuse, R22, R60 ;  /* 0x00000016083c723c */ /* 0x040fec000004183c */
[----:B------:R-:W-:Y:S01]  /*9e60*/  HMMA.16816.F32.BF16 R56, R8, R16, R56 ;  /* 0x000000100838723c */ /* 0x000fe20000041838 */
[----:B-1----:R-:W-:Y:S01]  /*9e70*/  FFMA.FTZ R0, R114, UR20, -R3 ;  /* 0x0000001472007c23 */ /* 0x002fe20008010803 */
[----:B--2---:R-:W-:-:S04]  /*9e80*/  F2FP.BF16.F32.PACK_AB R166, R28, R29 ;  /* 0x0000001d1ca6723e */ /* 0x004fc800000010ff */
[----:B------:R-:W-:Y:S01]  /*9e90*/  HMMA.16816.F32.BF16 R44, R8, R18, R44 ;  /* 0x00000012082c723c */ /* 0x000fe2000004182c */
[----:B------:R-:W-:Y:S08]  /*9ea0*/  MUFU.EX2 R8, R2 ;  /* 0x0000000200087308 */ /* 0x000ff00000000800 */
[----:B------:R1:W-:Y:S02]  /*9eb0*/  MUFU.EX2 R27, R0 ;  /* 0x00000000001b7308 */ /* 0x0003e40000000800 */
[----:B-1----:R-:W-:-:S06]  /*9ec0*/  FFMA.FTZ R0, R112, UR20, -R3 ;  /* 0x0000001470007c23 */ /* 0x002fcc0008010803 */
[----:B------:R1:W2:Y:S02]  /*9ed0*/  MUFU.EX2 R26, R0 ;  /* 0x00000000001a7308 */ /* 0x0002a40000000800 */
[--C-:B-1----:R-:W-:Y:S01]  /*9ee0*/  FFMA.FTZ R0, R108, UR20, -R3.reuse ;  /* 0x000000146c007c23 */ /* 0x102fe20008010803 */
[----:B------:R-:W-:-:S05]  /*9ef0*/  FFMA.FTZ R3, R113, UR20, -R3 ;  /* 0x0000001471037c23 */ /* 0x000fca0008010803 */
[----:B------:R1:W-:Y:S08]  /*9f00*/  MUFU.EX2 R24, R0 ;  /* 0x0000000000187308 */ /* 0x0003f00000000800 */
[----:B------:R3:W4:Y:S01]  /*9f10*/  MUFU.EX2 R25, R3 ;  /* 0x0000000300197308 */ /* 0x0007220000000800 */
[----:B-1----:R-:W-:-:S07]  /*9f20*/  FFMA.FTZ R0, R126, UR20, -R5 ;  /* 0x000000147e007c23 */ /* 0x002fce0008010805 */
[----:B------:R1:W5:Y:S01]  /*9f30*/  MUFU.EX2 R20, R0 ;  /* 0x0000000000147308 */ /* 0x0003620000000800 */
[----:B---3--:R-:W-:Y:S01]  /*9f40*/  FADD.FTZ R3, R165, R164 ;  /* 0x000000a4a5037221 */ /* 0x008fe20000010000 */
[----:B------:R-:W-:Y:S02]  /*9f50*/  F2FP.BF16.F32.PACK_AB R164, R37, R66 ;  /* 0x0000004225a4723e */ /* 0x000fe400000010ff */
[----:B--2---:R-:W-:Y:S01]  /*9f60*/  F2FP.BF16.F32.PACK_AB R165, R26, R27 ;  /* 0x0000001b1aa5723e */ /* 0x004fe200000010ff */
[----:B------:R-:W-:Y:S01]  /*9f70*/  FADD.FTZ R3, R229, R3 ;  /* 0x00000003e5037221 */ /* 0x000fe20000010000 */
[----:B----4-:R-:W-:-:S07]  /*9f80*/  F2FP.BF16.F32.PACK_AB R167, R25, R24 ;  /* 0x0000001819a7723e */ /* 0x010fce00000010ff */
[C---:B------:R-:W-:Y:S01]  /*9f90*/  HMMA.16816.F32.BF16 R136, R164.reuse, R144, R136 ;  /* 0x00000090a488723c */ /* 0x040fe20000041888 */
[----:B-1----:R-:W-:Y:S01]  /*9fa0*/  FFMA.FTZ R0, R122, UR20, -R5 ;  /* 0x000000147a007c23 */ /* 0x002fe20008010805 */
[----:B------:R-:W-:Y:S01]  /*9fb0*/  FADD.FTZ R5, R161, R160 ;  /* 0x000000a0a1057221 */ /* 0x000fe20000010000 */
[----:B------:R-:W-:Y:S02]  /*9fc0*/  F2FP.BF16.F32.PACK_AB R160, R134, R118 ;  /* 0x0000007686a0723e */ /* 0x000fe400000010ff */
[----:B------:R1:W2:Y:S01]  /*9fd0*/  MUFU.EX2 R16, R0 ;  /* 0x0000000000107308 */ /* 0x0002a20000000800 */
[----:B------:R-:W-:Y:S01]  /*9fe0*/  FADD.FTZ R2, R162, R5 ;  /* 0x00000005a2027221 */ /* 0x000fe20000010000 */
[----:B-----5:R-:W-:Y:S01]  /*9ff0*/  F2FP.BF16.F32.PACK_AB R161, R20, R179 ;  /* 0x000000b314a1723e */ /* 0x020fe200000010ff */
[----:B------:R-:W-:Y:S01]  /*a000*/  HMMA.16816.F32.BF16 R148, R164, R146, R148 ;  /* 0x00000092a494723c */ /* 0x000fe20000041894 */
[----:B------:R-:W-:-:S05]  /*a010*/  F2FP.BF16.F32.PACK_AB R162, R129, R89 ;  /* 0x0000005981a2723e */ /* 0x000fca00000010ff */
[C---:B------:R-:W-:Y:S06]  /*a020*/  HMMA.16816.F32.BF16 R156, R164.reuse, R12, R32 ;  /* 0x0000000ca49c723c */ /* 0x040fec0000041820 */
[----:B------:R-:W-:Y:S01]  /*a030*/  HMMA.16816.F32.BF16 R164, R164, R14, R48 ;  /* 0x0000000ea4a4723c */ /* 0x000fe20000041830 */
[----:B-1----:R-:W-:Y:S01]  /*a040*/  FADD.FTZ R0, R131, R6 ;  /* 0x0000000683007221 */ /* 0x002fe20000010000 */
        /* <DEDUP_REMOVED lines=120> */
[C---:B------:R-:W-:Y:S03]  /*a7d0*/  HMMA.16816.F32.BF16 R144, R160.reuse, R146, R60 ;  /* 0x00000092a090723c */ /* 0x040fe6000004183c */
[----:B------:R1:W-:Y:S03]  /*a7e0*/  STL [R1+0x8], R2 ;  /* 0x0000080201007387 */ /* 0x0003e60000100800 */
[C---:B------:R-:W-:Y:S01]  /*a7f0*/  HMMA.16816.F32.BF16 R152, R160.reuse, R12, R56 ;  /* 0x0000000ca098723c */ /* 0x040fe20000041838 */
[----:B------:R1:W-:Y:S05]  /*a800*/  STL [R1+0xc], R0 ;  /* 0x00000c0001007387 */ /* 0x0003ea0000100800 */
[----:B------:R-:W-:Y:S01]  /*a810*/  HMMA.16816.F32.BF16 R160, R160, R14, R44 ;  /* 0x0000000ea0a0723c */ /* 0x000fe2000004182c */
[----:B------:R-:W-:-:S08]  /*a820*/  NOP ;  /* 0x0000000000007918 */ /* 0x000fd00000000000 */
[----:B------:R-:W-:-:S15]  /*a830*/  @!P0 BRA `(.L_x_313) ;  /* 0x00000084003c8947 */ /* 0x000fde0003800000 */
[----:B------:R-:W2:Y:S01]  /*a840*/  LDL.64 R128, [R1+0x10] ;  /* 0x0000100001807983 */ /* 0x000ea20000100a00 */
[----:B------:R-:W-:Y:S01]  /*a850*/  ULDC UR4, c[0x0][0x2d0] ;  /* 0x0000b40000047ab9 */ /* 0x000fe20000000800 */
[----:B------:R-:W-:Y:S01]  /*a860*/  UIADD3 UR18, UR19, -0x2, URZ ;  /* 0xfffffffe13127890 */ /* 0x000fe2000fffe03f */
[----:B------:R-:W-:Y:S01]  /*a870*/  ISETP.GE.AND P1, PT, R132, UR4, PT ;  /* 0x0000000484007c0c */ /* 0x000fe2000bf26270 */
[----:B------:R-:W-:-:S04]  /*a880*/  DEPBAR.LE SB0, 0x0 ;  /* 0x000080000000791a */ /* 0x000fc80000000000 */
[----:B------:R-:W-:Y:S01]  /*a890*/  USHF.R.S32.HI UR6, URZ, 0x1f, UR18 ;  /* 0x0000001f3f067899 */ /* 0x000fe20008011412 */
[----:B-1----:R-:W-:Y:S01]  /*a8a0*/  IMAD.U32 R2, RZ, RZ, UR18 ;  /* 0x00000012ff027e24 */ /* 0x002fe2000f8e00ff */
[----:B------:R-:W-:Y:S01]  /*a8b0*/  UIMAD UR4, UR8, UR18, URZ ;  /* 0x00000012080472a4 */ /* 0x000fe2000f8e023f */
[----:B------:R-:W-:Y:S01]  /*a8c0*/  BAR.SYNC.DEFER_BLOCKING 0x0 ;  /* 0x0000000000007b1d */ /* 0x000fe20000010000 */
[----:B------:R-:W-:Y:S02]  /*a8d0*/  IMAD.U32 R7, RZ, RZ, UR10 ;  /* 0x0000000aff077e24 */ /* 0x000fe4000f8e00ff */
[----:B------:R-:W-:Y:S01]  /*a8e0*/  UIMAD UR4, UR6, UR9, UR4 ;  /* 0x00000009060472a4 */ /* 0x000fe2000f8e0204 */
[----:B------:R-:W-:-:S04]  /*a8f0*/  IMAD.U32 R4, RZ, RZ, UR10 ;  /* 0x0000000aff047e24 */ /* 0x000fc8000f8e00ff */
[----:B------:R-:W1:Y:S01]  /*a900*/  @!P1 LDC.64 R10, c[0x0][0x220] ;  /* 0x00008800ff0a9b82 */ /* 0x000e620000000a00 */
[----:B------:R-:W-:Y:S01]  /*a910*/  IMAD.U32 R0, RZ, RZ, UR11 ;  /* 0x0000000bff007e24 */ /* 0x000fe2000f8e00ff */
[----:B------:R-:W-:Y:S01]  /*a920*/  VOTEU.ALL UP0, P1 ;  /* 0x00000000003f7886 */ /* 0x000fe20000800000 */
[----:B------:R-:W3:Y:S05]  /*a930*/  S2R R134, SR_TID.X ;  /* 0x0000000000867919 */ /* 0x000eea0000002100 */
[----:B------:R-:W4:Y:S08]  /*a940*/  @!P1 LDC.64 R14, c[0x0][0x220] ;  /* 0x00008800ff0e9b82 */ /* 0x000f300000000a00 */
[----:B------:R-:W5:Y:S01]  /*a950*/  @!P1 LDC.64 R16, c[0x0][0x220] ;  /* 0x00008800ff109b82 */ /* 0x000f620000000a00 */
[----:B------:R-:W-:Y:S04]  /*a960*/  @P1 STS [R209+0x4000], RZ ;  /* 0x004000ffd1001388 */ /* 0x000fe80000000800 */
[----:B------:R-:W-:Y:S03]  /*a970*/  @P1 STS [R209+0x4004], RZ ;  /* 0x004004ffd1001388 */ /* 0x000fe60000000800 */
[----:B------:R-:W5:Y:S01]  /*a980*/  @!P1 LDC.64 R18, c[0x0][0x220] ;  /* 0x00008800ff129b82 */ /* 0x000f620000000a00 */
[----:B------:R-:W-:Y:S01]  /*a990*/  @P1 STS.64 [R209+0x4008], RZ ;  /* 0x004008ffd1001388 */ /* 0x000fe20000000a00 */
[----:B---3--:R-:W-:-:S05]  /*a9a0*/  IMAD.SHL.U32 R134, R134, 0x2, RZ ;  /* 0x0000000286867824 */ /* 0x008fca00078e00ff */
[----:B------:R-:W-:Y:S01]  /*a9b0*/  LOP3.LUT R134, R134, 0x6, RZ, 0xc0, !PT ;  /* 0x0000000686867812 */ /* 0x000fe200078ec0ff */
[----:B--2---:R-:W-:-:S04]  /*a9c0*/  IMAD.WIDE.U32 R2, R2, UR9, R128 ;  /* 0x0000000902027c25 */ /* 0x004fc8000f8e0080 */
[----:B------:R-:W-:Y:S01]  /*a9d0*/  VIADD R3, R3, UR4 ;  /* 0x0000000403037c36 */ /* 0x000fe20008000000 */
[----:B------:R-:W-:Y:S01]  /*a9e0*/  @!P1 LEA R7, P0, R7, R2, 0x6 ;  /* 0x0000000207079211 */ /* 0x000fe200078030ff */
[----:B------:R-:W-:Y:S01]  /*a9f0*/  @!UP0 UIMAD UR4, UR11, 0x60, URZ ;  /* 0x000000600b0488a4 */ /* 0x000fe2000f8e023f */
[----:B-1----:R-:W-:Y:S01]  /*aa00*/  @!P1 LEA R10, P3, R2, R10, 0x1 ;  /* 0x0000000a020a9211 */ /* 0x002fe200078608ff */
[----:B------:R-:W-:Y:S01]  /*aa10*/  UISETP.GT.AND UP0, UPT, UR18, UR14, UPT ;  /* 0x0000000e1200728c */ /* 0x000fe2000bf04270 */
[C---:B------:R-:W-:Y:S01]  /*aa20*/  @!P1 LEA.HI.X R12, R4.reuse, R3, R0, 0x6, P0 ;  /* 0x00000003040c9211 */ /* 0x040fe200000f3400 */
[----:B------:R-:W-:Y:S01]  /*aa30*/  @!P1 IMAD.WIDE.U32 R4, R4, 0x60, R2 ;  /* 0x0000006004049825 */ /* 0x000fe200078e0002 */
[C---:B------:R-:W-:Y:S02]  /*aa40*/  @!P1 IADD3 R0, P0, R2.reuse, UR33, RZ ;  /* 0x0000002102009c10 */ /* 0x040fe4000ff1e0ff */
[----:B------:R-:W-:Y:S02]  /*aa50*/  @!P1 LEA.HI.X R11, R2, R11, R3, 0x1, P3 ;  /* 0x0000000b020b9211 */ /* 0x000fe400018f0c03 */
[----:B------:R-:W-:-:S02]  /*aa60*/  @!P1 IADD3.X R9, R3, UR32, RZ, P0, !PT ;  /* 0x0000002003099c10 */ /* 0x000fc400087fe4ff */
[C---:B----4-:R-:W-:Y:S01]  /*aa70*/  @!P1 LEA R8, P2, R0.reuse, R14, 0x1 ;  /* 0x0000000e00089211 */ /* 0x050fe200078408ff */
[----:B------:R-:W-:Y:S01]  /*aa80*/  @!PT LDS RZ, [RZ] ;  /* 0x00000000fffff984 */ /* 0x000fe20000000800 */
[----:B------:R-:W-:Y:S01]  /*aa90*/  @!PT LDS RZ, [RZ] ;  /* 0x00000000fffff984 */ /* 0x000fe20000000800 */
[----:B------:R-:W-:Y:S01]  /*aaa0*/  @!PT LDS RZ, [RZ] ;  /* 0x00000000fffff984 */ /* 0x000fe20000000800 */
[----:B------:R-:W-:Y:S01]  /*aab0*/  @!P1 LDGSTS.E.BYPASS.LTC128B.128 [R209+0x4000], desc[UR24][R10.64] ;  /* 0x040000000ad19fae */ /* 0x000fe2000b901d58 */
[----:B-----5:R-:W-:Y:S02]  /*aac0*/  @!P1 LEA R6, P0, R7, R16, 0x1 ;  /* 0x0000001007069211 */ /* 0x020fe400078008ff */
[----:B------:R-:W-:Y:S01]  /*aad0*/  @!P1 LEA.HI.X R9, R0, R15, R9, 0x1, P2 ;  /* 0x0000000f00099211 */ /* 0x000fe200010f0c09 */
[----:B------:R-:W-:Y:S01]  /*aae0*/  @!P1 VIADD R0, R5, UR4 ;  /* 0x0000000405009c36 */ /* 0x000fe20008000000 */
[----:B------:R-:W-:Y:S01]  /*aaf0*/  @!P1 LEA.HI.X R7, R7, R17, R12, 0x1, P0 ;  /* 0x0000001107079211 */ /* 0x000fe200000f0c0c */
[----:B------:R-:W-:Y:S01]  /*ab00*/  @P1 STS.128 [R209+0x4800], RZ ;  /* 0x004800ffd1001388 */ /* 0x000fe20000000c00 */
[----:B------:R-:W-:-:S03]  /*ab10*/  @!P1 LEA R2, P0, R4, R18, 0x1 ;  /* 0x0000001204029211 */ /* 0x000fc600078008ff */
[----:B------:R-:W-:Y:S01]  /*ab20*/  @!PT LDS RZ, [RZ] ;  /* 0x00000000fffff984 */ /* 0x000fe20000000800 */
[----:B------:R-:W-:Y:S01]  /*ab30*/  @!PT LDS RZ, [RZ] ;  /* 0x00000000fffff984 */ /* 0x000fe20000000800 */
[----:B------:R-:W-:Y:S01]  /*ab40*/  @!PT LDS RZ, [RZ] ;  /* 0x00000000fffff984 */ /* 0x000fe20000000800 */
[----:B------:R1:W-:Y:S01]  /*ab50*/  @!P1 LDGSTS.E.BYPASS.LTC128B.128 [R209+0x4800], desc[UR24][R8.64] ;  /* 0x0480000008d19fae */ /* 0x0003e2000b901d58 */
[----:B------:R-:W-:Y:S01]  /*ab60*/  @!P1 LEA.HI.X R3, R4, R19, R0, 0x1, P0 ;  /* 0x0000001304039211 */ /* 0x000fe200000f0c00 */
[----:B------:R-:W-:Y:S02]  /*ab70*/  IMAD.U32 R0, RZ, RZ, UR18 ;  /* 0x00000012ff007e24 */ /* 0x000fe4000f8e00ff */
[----:B------:R-:W-:Y:S02]  /*ab80*/  @P1 STS.128 [R209+0x5000], RZ ;  /* 0x005000ffd1001388 */ /* 0x000fe40000000c00 */
[----:B------:R-:W-:Y:S02]  /*ab90*/  IMAD R0, R0, 0x80, R134 ;  /* 0x0000008000007824 */ /* 0x000fe400078e0286 */
[----:B------:R-:W-:Y:S01]  /*aba0*/  @!PT LDS RZ, [RZ] ;  /* 0x00000000fffff984 */ /* 0x000fe20000000800 */
[----:B------:R-:W-:Y:S01]  /*abb0*/  @!PT LDS RZ, [RZ] ;  /* 0x00000000fffff984 */ /* 0x000fe20000000800 */
[----:B------:R-:W-:Y:S01]  /*abc0*/  @!PT LDS RZ, [RZ] ;  /* 0x00000000fffff984 */ /* 0x000fe20000000800 */
[----:B------:R2:W-:Y:S03]  /*abd0*/  @!P1 LDGSTS.E.BYPASS.LTC128B.128 [R209+0x5000], desc[UR24][R6.64] ;  /* 0x0500000006d19fae */ /* 0x0005e6000b901d58 */
[C---:B------:R-:W-:Y:S01]  /*abe0*/  ISETP.GE.AND P0, PT, R0.reuse, R208, PT ;  /* 0x000000d00000720c */ /* 0x040fe20003f06270 */
[----:B------:R-:W-:Y:S01]  /*abf0*/  @P1 STS.128 [R209+0x5800], RZ ;  /* 0x005800ffd1001388 */ /* 0x000fe20000000c00 */
[----:B------:R-:W-:-:S02]  /*ac00*/  ISETP.GE.AND P3, PT, R0, R207, PT ;  /* 0x000000cf0000720c */ /* 0x000fc40003f66270 */
[C---:B------:R-:W-:Y:S01]  /*ac10*/  ISETP.LT.OR P0, PT, R0.reuse, R199, P0 ;  /* 0x000000c70000720c */ /* 0x040fe20000701670 */
[----:B------:R-:W-:Y:S01]  /*ac20*/  @!PT LDS RZ, [RZ] ;  /* 0x00000000fffff984 */ /* 0x000fe20000000800 */
[----:B------:R-:W-:Y:S01]  /*ac30*/  @!PT LDS RZ, [RZ] ;  /* 0x00000000fffff984 */ /* 0x000fe20000000800 */
[----:B------:R-:W-:Y:S01]  /*ac40*/  @!PT LDS RZ, [RZ] ;  /* 0x00000000fffff984 */ /* 0x000fe20000000800 */
[----:B------:R3:W-:Y:S01]  /*ac50*/  @!P1 LDGSTS.E.BYPASS.LTC128B.128 [R209+0x5800], desc[UR24][R2.64] ;  /* 0x0580000002d19fae */ /* 0x0007e2000b901d58 */
[----:B------:R-:W-:-:S03]  /*ac60*/  ISETP.LT.OR P3, PT, R0, R198, P3 ;  /* 0x000000c60000720c */ /* 0x000fc60001f61670 */
[----:B------:R-:W-:Y:S04]  /*ac70*/  LDSM.16.M88.4 R68, [R135+0x2800] ;  /* 0x002800008744783b */ /* 0x000fe80000000200 */
[----:B------:R-:W-:Y:S04]  /*ac80*/  LDSM.16.M88.4 R56, [R135+0x3400] ;  /* 0x003400008738783b */ /* 0x000fe80000000200 */
[----:B-1----:R-:W-:Y:S04]  /*ac90*/  LDSM.16.M88.4 R8, [R187+0x1000] ;  /* 0x00100000bb08783b */ /* 0x002fe80000000200 */
[----:B------:R-:W-:Y:S04]  /*aca0*/  LDSM.16.M88.4 R28, [R194] ;  /* 0x00000000c21c783b */ /* 0x000fe80000000200 */
[----:B--2---:R-:W1:Y:S04]  /*acb0*/  LDSM.16.M88.4 R4, [R186+0x1000] ;  /* 0x00100000ba04783b */ /* 0x004e680000000200 */
[----:B------:R-:W-:Y:S04]  /*acc0*/  LDSM.16.M88.4 R16, [R191] ;  /* 0x00000000bf10783b */ /* 0x000fe80000000200 */
[----:B------:R-:W2:Y:S04]  /*acd0*/  LDSM.16.M88.4 R52, [R135+0x3800] ;  /* 0x003800008734783b */ /* 0x000ea80000000200 */
[----:B------:R-:W-:Y:S04]  /*ace0*/  LDSM.16.M88.4 R80, [R190] ;  /* 0x00000000be50783b */ /* 0x000fe80000000200 */
[----:B------:R-:W4:Y:S04]  /*acf0*/  LDSM.16.M88.4 R48, [R135+0x3c00] ;  /* 0x003c00008730783b */ /* 0x000f280000000200 */
[----:B------:R-:W-:Y:S04]  /*ad00*/  LDSM.16.M88.4 R84, [R189] ;  /* 0x00000000bd54783b */ /* 0x000fe80000000200 */
[----:B------:R-:W5:Y:S04]  /*ad10*/  LDSM.16.M88.4 R76, [R135+0x2000] ;  /* 0x00200000874c783b */ /* 0x000f680000000200 */
[----:B------:R-:W3:Y:S04]  /*ad20*/  LDSM.16.M88.4 R72, [R135+0x2400] ;  /* 0x002400008748783b */ /* 0x000ee80000000200 */
[----:B------:R-:W3:Y:S04]  /*ad30*/  LDSM.16.M88.4 R64, [R135+0x2c00] ;  /* 0x002c00008740783b */ /* 0x000ee80000000200 */
[----:B------:R-:W3:Y:S01]  /*ad40*/  LDSM.16.M88.4 R60, [R135+0x3000] ;  /* 0x00300000873c783b */ /* 0x000ee20000000200 */
[C---:B-1----:R-:W-:Y:S03]  /*ad50*/  HMMA.16816.F32.BF16 R92, R4.reuse, R68, RZ ;  /* 0x00000044045c723c */ /* 0x042fe600000418ff */
[----:B------:R-:W1:Y:S04]  /*ad60*/  LDSM.16.M88.4 R44, [R188] ;  /* 0x00000000bc2c783b */ /* 0x000e680000000200 */
[----:B------:R-:W1:Y:S01]  /*ad70*/  LDSM.16.M88.4 R32, [R195] ;  /* 0x00000000c320783b */ /* 0x000e620000000200 */
[C---:B------:R-:W-:Y:S03]  /*ad80*/  HMMA.16816.F32.BF16 R124, R4.reuse, R58, RZ ;  /* 0x0000003a047c723c */ /* 0x040fe600000418ff */
[----:B------:R-:W1:Y:S03]  /*ad90*/  LDSM.16.M88.4 R24, [R193] ;  /* 0x00000000c118783b */ /* 0x000e660000000200 */
[C---:B--2---:R-:W-:Y:S01]  /*ada0*/  HMMA.16816.F32.BF16 R120, R4.reuse, R52, RZ ;  /* 0x000000340478723c */ /* 0x044fe200000418ff */
[----:B------:R-:W2:Y:S04]  /*adb0*/  LDSM.16.M88.4 R20, [R192] ;  /* 0x00000000c014783b */ /* 0x000ea80000000200 */
[----:B------:R-:W2:Y:S01]  /*adc0*/  LDSM.16.M88.4 R12, [R186] ;  /* 0x00000000ba0c783b */ /* 0x000ea20000000200 */
[----:B----4-:R-:W-:Y:S03]  /*add0*/  HMMA.16816.F32.BF16 R112, R4, R48, RZ ;  /* 0x000000300470723c */ /* 0x010fe600000418ff */
[----:B------:R-:W0:Y:S03]  /*ade0*/  LDGDEPBAR ;  /* 0x00000000000079af */ /* 0x000e260000000000 */
[C---:B------:R-:W-:Y:S06]  /*adf0*/  HMMA.16816.F32.BF16 R232, R8.reuse, R28, R92 ;  /* 0x0000001c08e8723c */ /* 0x040fec000004185c */
[----:B------:R-:W-:Y:S06]  /*ae00*/  HMMA.16816.F32.BF16 R92, R8, R18, R124 ;  /* 0x00000012085c723c */ /* 0x000fec000004187c */
[C---:B------:R-:W-:Y:S06]  /*ae10*/  HMMA.16816.F32.BF16 R128, R4.reuse, R56, RZ ;  /* 0x000000380480723c */ /* 0x040fec00000418ff */
[C---:B-----5:R-:W-:Y:S06]  /*ae20*/  HMMA.16816.F32.BF16 R108, R4.reuse, R76, RZ ;  /* 0x0000004c046c723c */ /* 0x060fec00000418ff */
[C---:B------:R-:W-:Y:S06]  /*ae30*/  HMMA.16816.F32.BF16 R104, R4.reuse, R78, RZ ;  /* 0x0000004e0468723c */ /* 0x040fec00000418ff */
[----:B------:R-:W-:Y:S01]  /*ae40*/  IMAD.MOV.U32 R124, RZ, RZ, R95 ;  /* 0x000000ffff7c7224 */ /* 0x000fe200078e005f */
[----:B---3--:R-:W-:Y:S01]  /*ae50*/  HMMA.16816.F32.BF16 R100, R4, R72, RZ ;  /* 0x000000480464723c */ /* 0x008fe200000418ff */
[----:B------:R-:W-:-:S02]  /*ae60*/  IMAD.MOV.U32 R3, RZ, RZ, R94 ;  /* 0x000000ffff037224 */ /* 0x000fc400078e005e */
[----:B------:R-:W-:Y:S02]  /*ae70*/  IMAD.MOV.U32 R42, RZ, RZ, R92 ;  /* 0x000000ffff2a7224 */ /* 0x000fe400078e005c */
[----:B------:R-:W-:Y:S01]  /*ae80*/  IMAD.MOV.U32 R36, RZ, RZ, R93 ;  /* 0x000000ffff247224 */ /* 0x000fe200078e005d */
[----:B------:R-:W-:Y:S06]  /*ae90*/  HMMA.16816.F32.BF16 R96, R4, R74, RZ ;  /* 0x0000004a0460723c */ /* 0x000fec00000418ff */
[----:B------:R-:W-:Y:S06]  /*aea0*/  HMMA.16816.F32.BF16 R92, R8, R80, R120 ;  /* 0x00000050085c723c */ /* 0x000fec0000041878 */
[C---:B------:R-:W-:Y:S06]  /*aeb0*/  HMMA.16816.F32.BF16 R212, R4.reuse, R70, RZ ;  /* 0x0000004604d4723c */ /* 0x040fec00000418ff */
[C---:B------:R-:W-:Y:S06]  /*aec0*/  HMMA.16816.F32.BF16 R180, R4.reuse, R64, RZ ;  /* 0x0000004004b4723c */ /* 0x040fec00000418ff */
[C---:B------:R-:W-:Y:S06]  /*aed0*/  HMMA.16816.F32.BF16 R176, R4.reuse, R66, RZ ;  /* 0x0000004204b0723c */ /* 0x040fec00000418ff */
[----:B------:R-:W-:Y:S01]  /*aee0*/  IMAD.MOV.U32 R123, RZ, RZ, R92 ;  /* 0x000000ffff7b7224 */ /* 0x000fe200078e005c */
[----:B------:R-:W-:Y:S01]  /*aef0*/  HMMA.16816.F32.BF16 R172, R4, R60, RZ ;  /* 0x0000003c04ac723c */ /* 0x000fe200000418ff */
[----:B------:R-:W-:-:S02]  /*af00*/  IMAD.MOV.U32 R122, RZ, RZ, R94 ;  /* 0x000000ffff7a7224 */ /* 0x000fc400078e005e */
[----:B------:R-:W-:Y:S02]  /*af10*/  IMAD.MOV.U32 R121, RZ, RZ, R93 ;  /* 0x000000ffff797224 */ /* 0x000fe400078e005d */
[----:B------:R-:W-:Y:S01]  /*af20*/  IMAD.MOV.U32 R120, RZ, RZ, R95 ;  /* 0x000000ffff787224 */ /* 0x000fe200078e005f */
[----:B------:R-:W-:Y:S06]  /*af30*/  HMMA.16816.F32.BF16 R168, R4, R62, RZ ;  /* 0x0000003e04a8723c */ /* 0x000fec00000418ff */
[----:B------:R-:W-:Y:S06]  /*af40*/  HMMA.16816.F32.BF16 R92, R8, R84, R112 ;  /* 0x00000054085c723c */ /* 0x000fec0000041870 */
[C---:B------:R-:W-:Y:S06]  /*af50*/  HMMA.16816.F32.BF16 R116, R4.reuse, R54, RZ ;  /* 0x000000360474723c */ /* 0x040fec00000418ff */
[----:B------:R-:W-:Y:S01]  /*af60*/  HMMA.16816.F32.BF16 R88, R4, R50, RZ ;  /* 0x000000320458723c */ /* 0x000fe200000418ff */
[----:B------:R-:W3:Y:S01]  /*af70*/  LDSM.16.M88.4 R4, [R187] ;  /* 0x00000000bb04783b */ /* 0x000ee20000000200 */
[----:B------:R-:W-:-:S04]  /*af80*/  DEPBAR.LE SB0, 0x0 ;  /* 0x000080000000791a */ /* 0x000fc80000000000 */
[C---:B------:R-:W-:Y:S06]  /*af90*/  HMMA.16816.F32.BF16 R236, R8.reuse, R16, R128 ;  /* 0x0000001008ec723c */ /* 0x040fec0000041880 */
[----:B------:R-:W-:Y:S01]  /*afa0*/  IMAD.MOV.U32 R126, RZ, RZ, R93 ;  /* 0x000000ffff7e7224 */ /* 0x000fe200078e005d */
[----:B-1----:R-:W-:Y:S01]  /*afb0*/  HMMA.16816.F32.BF16 R216, R8, R44, R108 ;  /* 0x0000002c08d8723c */ /* 0x002fe2000004186c */
[----:B------:R-:W-:Y:S02]  /*afc0*/  IMAD.MOV.U32 R131, RZ, RZ, R95 ;  /* 0x000000ffff837224 */ /* 0x000fe400078e005f */
[----:B------:R-:W-:-:S02]  /*afd0*/  IMAD.MOV.U32 R130, RZ, RZ, R94 ;  /* 0x000000ffff827224 */ /* 0x000fc400078e005e */
[----:B------:R-:W-:Y:S01]  /*afe0*/  IMAD.MOV.U32 R125, RZ, RZ, R92 ;  /* 0x000000ffff7d7224 */ /* 0x000fe200078e005c */
[C---:B------:R-:W-:Y:S06]  /*aff0*/  HMMA.16816.F32.BF16 R220, R8.reuse, R46, R104 ;  /* 0x0000002e08dc723c */ /* 0x040fec0000041868 */
[C---:B------:R-:W-:Y:S05]  /*b000*/  HMMA.16816.F32.BF16 R224, R8.reuse, R32, R100 ;  /* 0x0000002008e0723c */ /* 0x040fea0000041864 */
[----:B------:R-:W-:Y:S01]  /*b010*/  IMAD.MOV.U32 R129, RZ, RZ, R238 ;  /* 0x000000ffff817224 */ /* 0x000fe200078e00ee */
[----:B------:R-:W-:Y:S01]  /*b020*/  HMMA.16816.F32.BF16 R228, R8, R34, R96 ;  /* 0x0000002208e4723c */ /* 0x000fe20000041860 */
[----:B------:R-:W-:-:S02]  /*b030*/  IMAD.MOV.U32 R43, RZ, RZ, R239 ;  /* 0x000000ffff2b7224 */ /* 0x000fc400078e00ef */
[----:B------:R-:W-:Y:S02]  /*b040*/  IMAD.MOV.U32 R128, RZ, RZ, R237 ;  /* 0x000000ffff807224 */ /* 0x000fe400078e00ed */
[----:B------:R-:W-:Y:S01]  /*b050*/  IMAD.MOV.U32 R37, RZ, RZ, R236 ;  /* 0x000000ffff257224 */ /* 0x000fe200078e00ec */
[C---:B------:R-:W-:Y:S06]  /*b060*/  HMMA.16816.F32.BF16 R212, R8.reuse, R30, R212 ;  /* 0x0000001e08d4723c */ /* 0x040fec00000418d4 */
[C---:B------:R-:W-:Y:S06]  /*b070*/  HMMA.16816.F32.BF16 R180, R8.reuse, R24, R180 ;  /* 0x0000001808b4723c */ /* 0x040fec00000418b4 */
[C---:B------:R-:W-:Y:S06]  /*b080*/  HMMA.16816.F32.BF16 R176, R8.reuse, R26, R176 ;  /* 0x0000001a08b0723c */ /* 0x040fec00000418b0 */
[C---:B--2---:R-:W-:Y:S06]  /*b090*/  HMMA.16816.F32.BF16 R240, R8.reuse, R20, R172 ;  /* 0x0000001408f0723c */ /* 0x044fec00000418ac */
[C---:B------:R-:W-:Y:S06]  /*b0a0*/  HMMA.16816.F32.BF16 R248, R8.reuse, R22, R168 ;  /* 0x0000001608f8723c */ /* 0x040fec00000418a8 */
[C---:B------:R-:W-:Y:S06]  /*b0b0*/  HMMA.16816.F32.BF16 R92, R8.reuse, R82, R116 ;  /* 0x00000052085c723c */ /* 0x040fec0000041874 */
[----:B------:R-:W-:Y:S06]  /*b0c0*/  HMMA.16816.F32.BF16 R8, R8, R86, R88 ;  /* 0x000000560808723c */ /* 0x000fec0000041858 */
[C---:B------:R-:W-:Y:S06]  /*b0d0*/  HMMA.16816.F32.BF16 R108, R12.reuse, R76, RZ ;  /* 0x0000004c0c6c723c */ /* 0x040fec00000418ff */
[C---:B------:R-:W-:Y:S06]  /*b0e0*/  HMMA.16816.F32.BF16 R112, R12.reuse, R78, RZ ;  /* 0x0000004e0c70723c */ /* 0x040fec00000418ff */
[----:B------:R-:W-:Y:S01]  /*b0f0*/  IMAD.MOV.U32 R2, RZ, RZ, R92 ;  /* 0x000000ffff027224 */ /* 0x000fe200078e005c */
[----:B------:R-:W-:Y:S01]  /*b100*/  HMMA.16816.F32.BF16 R104, R12, R72, RZ ;  /* 0x000000480c68723c */ /* 0x000fe200000418ff */
[----:B------:R-:W-:-:S02]  /*b110*/  IMAD.MOV.U32 R117, RZ, RZ, R93 ;  /* 0x000000ffff757224 */ /* 0x000fc400078e005d */
[----:B------:R-:W-:Y:S02]  /*b120*/  IMAD.MOV.U32 R169, RZ, RZ, R94 ;  /* 0x000000ffffa97224 */ /* 0x000fe400078e005e */
[----:B------:R-:W-:Y:S01]  /*b130*/  IMAD.MOV.U32 R118, RZ, RZ, R8 ;  /* 0x000000ffff767224 */ /* 0x000fe200078e0008 */
[C---:B------:R-:W-:Y:S01]  /*b140*/  HMMA.16816.F32.BF16 R100, R12.reuse, R74, RZ ;  /* 0x0000004a0c64723c */ /* 0x040fe200000418ff */
[----:B------:R-:W-:Y:S02]  /*b150*/  IMAD.MOV.U32 R252, RZ, RZ, R10 ;  /* 0x000000fffffc7224 */ /* 0x000fe400078e000a */
[----:B------:R-:W-:Y:S02]  /*b160*/  IMAD.MOV.U32 R239, RZ, RZ, R9 ;  /* 0x000000ffffef7224 */ /* 0x000fe400078e0009 */
[----:B------:R-:W-:Y:S01]  /*b170*/  IMAD.MOV.U32 R238, RZ, RZ, R11 ;  /* 0x000000ffffee7224 */ /* 0x000fe200078e000b */
[----:B------:R-:W-:Y:S01]  /*b180*/  HMMA.16816.F32.BF16 R96, R12, R68, RZ ;  /* 0x000000440c60723c */ /* 0x000fe200000418ff */
[----:B------:R-:W-:-:S05]  /*b190*/  IMAD.MOV.U32 R168, RZ, RZ, R95 ;  /* 0x000000ffffa87224 */ /* 0x000fca00078e005f */
        /* <DEDUP_REMOVED lines=9> */
[----:B---3--:R-:W-:Y:S06]  /*b230*/  HMMA.16816.F32.BF16 R8, R4, R84, R8 ;  /* 0x000000540408723c */ /* 0x008fec0000041808 */
[C---:B------:R-:W-:Y:S06]  /*b240*/  HMMA.16816.F32.BF16 R52, R12.reuse, R54, RZ ;  /* 0x000000360c34723c */ /* 0x040fec00000418ff */
[----:B------:R-:W-:Y:S06]  /*b250*/  HMMA.16816.F32.BF16 R12, R12, R50, RZ ;  /* 0x000000320c0c723c */ /* 0x000fec00000418ff */
[C---:B------:R-:W-:Y:S06]  /*b260*/  HMMA.16816.F32.BF16 R104, R4.reuse, R32, R104 ;  /* 0x000000200468723c */ /* 0x040fec0000041868 */
[----:B------:R-:W-:Y:S01]  /*b270*/  HMMA.16816.F32.BF16 R100, R4, R34, R100 ;  /* 0x000000220464723c */ /* 0x000fe20000041864 */
[----:B------:R-:W-:-:S02]  /*b280*/  IMAD.MOV.U32 R33, RZ, RZ, R9 ;  /* 0x000000ffff217224 */ /* 0x000fc400078e0009 */
[----:B------:R-:W-:-:S03]  /*b290*/  IMAD.MOV.U32 R32, RZ, RZ, R10 ;  /* 0x000000ffff207224 */ /* 0x000fc600078e000a */
[----:B------:R-:W-:Y:S01]  /*b2a0*/  HMMA.16816.F32.BF16 R92, R4, R30, R92 ;  /* 0x0000001e045c723c */ /* 0x000fe2000004185c */
[----:B------:R-:W-:-:S05]  /*b2b0*/  IMAD.MOV.U32 R34, RZ, RZ, R8 ;  /* 0x000000ffff227224 */ /* 0x000fca00078e0008 */
[----:B------:R-:W-:Y:S01]  /*b2c0*/  HMMA.16816.F32.BF16 R88, R4, R24, R88 ;  /* 0x000000180458723c */ /* 0x000fe20000041858 */
[----:B------:R-:W-:-:S05]  /*b2d0*/  IMAD.MOV.U32 R31, RZ, RZ, R11 ;  /* 0x000000ffff1f7224 */ /* 0x000fca00078e000b */
[C---:B------:R-:W-:Y:S06]  /*b2e0*/  HMMA.16816.F32.BF16 R76, R4.reuse, R26, R76 ;  /* 0x0000001a044c723c */ /* 0x040fec000004184c */
[C---:B------:R-:W-:Y:S06]  /*b2f0*/  HMMA.16816.F32.BF16 R24, R4.reuse, R20, R72 ;  /* 0x000000140418723c */ /* 0x040fec0000041848 */
[C---:B------:R-:W-:Y:S06]  /*b300*/  HMMA.16816.F32.BF16 R172, R4.reuse, R16, R64 ;  /* 0x0000001004ac723c */ /* 0x040fec0000041840 */
[C---:B------:R-:W-:Y:S06]  /*b310*/  HMMA.16816.F32.BF16 R48, R4.reuse, R44, R108 ;  /* 0x0000002c0430723c */ /* 0x040fec000004186c */
[----:B------:R-:W-:Y:S01]  /*b320*/  HMMA.16816.F32.BF16 R112, R4, R46, R112 ;  /* 0x0000002e0470723c */ /* 0x000fe20000041870 */
[----:B------:R-:W-:-:S02]  /*b330*/  IMAD.MOV.U32 R111, RZ, RZ, R3 ;  /* 0x000000ffff6f7224 */ /* 0x000fc400078e0003 */
[----:B------:R-:W-:Y:S02]  /*b340*/  IMAD.IADD R3, R203, 0x1, -R0 ;  /* 0x00000001cb037824 */ /* 0x000fe400078e0a00 */
[----:B------:R-:W-:Y:S01]  /*b350*/  IMAD.MOV.U32 R109, RZ, RZ, R2 ;  /* 0x000000ffff6d7224 */ /* 0x000fe200078e0002 */
[----:B------:R-:W-:Y:S01]  /*b360*/  HMMA.16816.F32.BF16 R96, R4, R28, R96 ;  /* 0x0000001c0460723c */ /* 0x000fe20000041860 */
[----:B------:R-:W-:Y:S02]  /*b370*/  VIADD R2, R0, 0x1 ;  /* 0x0000000100027836 */ /* 0x000fe40000000000 */
[----:B------:R-:W-:-:S03]  /*b380*/  IMAD.MOV.U32 R44, RZ, RZ, R128 ;  /* 0x000000ffff2c7224 */ /* 0x000fc600078e0080 */
[C---:B------:R-:W-:Y:S01]  /*b390*/  HMMA.16816.F32.BF16 R20, R4.reuse, R22, R68 ;  /* 0x000000160414723c */ /* 0x040fe20000041844 */
[C---:B------:R-:W-:Y:S01]  /*b3a0*/  ISETP.GE.AND P6, PT, R2.reuse, R208, PT ;  /* 0x000000d00200720c */ /* 0x040fe20003fc6270 */
[----:B------:R-:W-:Y:S01]  /*b3b0*/  IMAD.MOV.U32 R29, RZ, RZ, R124 ;  /* 0x000000ffff1d7224 */ /* 0x000fe200078e007c */
[----:B------:R-:W-:Y:S01]  /*b3c0*/  BAR.SYNC.DEFER_BLOCKING 0x0 ;  /* 0x0000000000007b1d */ /* 0x000fe20000010000 */
[C---:B------:R-:W-:Y:S02]  /*b3d0*/  ISETP.GE.AND P5, PT, R2.reuse, R207, PT ;  /* 0x000000cf0200720c */ /* 0x040fe40003fa6270 */
[C---:B------:R-:W-:Y:S01]  /*b3e0*/  HMMA.16816.F32.BF16 R16, R4.reuse, R18, R60 ;  /* 0x000000120410723c */ /* 0x040fe2000004183c */
[C---:B------:R-:W-:Y:S02]  /*b3f0*/  ISETP.GE.AND P4, PT, R2.reuse, R206, PT ;  /* 0x000000ce0200720c */ /* 0x040fe40003f86270 */
[C---:B------:R-:W-:Y:S02]  /*b400*/  ISETP.GE.AND P2, PT, R2.reuse, R205, PT ;  /* 0x000000cd0200720c */ /* 0x040fe40003f46270 */
[C---:B------:R-:W-:Y:S01]  /*b410*/  ISETP.LT.OR P6, PT, R2.reuse, R199, P6 ;  /* 0x000000c70200720c */ /* 0x040fe200037c1670 */
[----:B------:R-:W-:Y:S01]  /*b420*/  HMMA.16816.F32.BF16 R244, R4, R80, R56 ;  /* 0x0000005004f4723c */ /* 0x000fe20000041838 */
[----:B------:R-:W-:-:S02]  /*b430*/  ISETP.LT.OR P5, PT, R2, R198, P5 ;  /* 0x000000c60200720c */ /* 0x000fc40002fa1670 */
[C---:B------:R-:W-:Y:S02]  /*b440*/  ISETP.LT.OR P4, PT, R2.reuse, R200, P4 ;  /* 0x000000c80200720c */ /* 0x040fe40002781670 */
[----:B------:R-:W-:Y:S01]  /*b450*/  ISETP.LT.OR P2, PT, R2, R197, P2 ;  /* 0x000000c50200720c */ /* 0x000fe20001741670 */
[----:B------:R-:W-:Y:S01]  /*b460*/  HMMA.16816.F32.BF16 R8, R4, R82, R52 ;  /* 0x000000520408723c */ /* 0x000fe20000041834 */
[----:B------:R-:W-:-:S05]  /*b470*/  IMAD.MOV.U32 R80, RZ, RZ, R120 ;  /* 0x000000ffff507224 */ /* 0x000fca00078e0078 */
[----:B------:R-:W-:Y:S01]  /*b480*/  HMMA.16816.F32.BF16 R4, R4, R86, R12 ;  /* 0x000000560404723c */ /* 0x000fe2000004180c */
[----:B------:R-:W-:Y:S02]  /*b490*/  IMAD.MOV.U32 R83, RZ, RZ, R125 ;  /* 0x000000ffff537224 */ /* 0x000fe400078e007d */
[----:B------:R-:W-:-:S04]  /*b4a0*/  IMAD.MOV.U32 R82, RZ, RZ, R118 ;  /* 0x000000ffff527224 */ /* 0x000fc800078e0076 */
[----:B------:R-:W-:-:S11]  /*b4b0*/  IMAD.MOV.U32 R87, RZ, RZ, R37 ;  /* 0x000000ffff577224 */ /* 0x000fd600078e0025 */
[----:B------:R-:W-:Y:S02]  /*b4c0*/  IMAD.MOV.U32 R30, RZ, RZ, R8 ;  /* 0x000000ffff1e7224 */ /* 0x000fe400078e0008 */
[----:B------:R-:W-:Y:S02]  /*b4d0*/  IMAD.MOV.U32 R84, RZ, RZ, R10 ;  /* 0x000000ffff547224 */ /* 0x000fe400078e000a */
[----:B------:R-:W-:Y:S02]  /*b4e0*/  IMAD.MOV.U32 R28, RZ, RZ, R11 ;  /* 0x000000ffff1c7224 */ /* 0x000fe400078e000b */
[----:B------:R-:W-:Y:S02]  /*b4f0*/  IMAD.MOV.U32 R35, RZ, RZ, R4 ;  /* 0x000000ffff237224 */ /* 0x000fe400078e0004 */
[----:B------:R-:W-:Y:S02]  /*b500*/  IMAD.IADD R4, R201, 0x1, -R0 ;  /* 0x00000001c9047824 */ /* 0x000fe400078e0a00 */
[----:B------:R-:W-:-:S02]  /*b510*/  IMAD.MOV.U32 R81, RZ, RZ, R5 ;  /* 0x000000ffff517224 */ /* 0x000fc400078e0005 */
[----:B------:R-:W-:Y:S02]  /*b520*/  IMAD.IADD R5, R202, 0x1, -R0 ;  /* 0x00000001ca057824 */ /* 0x000fe400078e0a00 */
[----:B------:R-:W-:Y:S01]  /*b530*/  IMAD.MOV.U32 R75, RZ, RZ, R7 ;  /* 0x000000ffff4b7224 */ /* 0x000fe200078e0007 */
[----:B------:R-:W-:Y:S01]  /*b540*/  IABS R7, R4 ;  /* 0x0000000400077213 */ /* 0x000fe20000000000 */
[----:B------:R-:W-:Y:S01]  /*b550*/  IMAD.MOV.U32 R86, RZ, RZ, R6 ;  /* 0x000000ffff567224 */ /* 0x000fe200078e0006 */
[----:B------:R-:W-:Y:S01]  /*b560*/  IABS R4, R3 ;  /* 0x0000000300047213 */ /* 0x000fe20000000000 */
[----:B------:R-:W-:Y:S01]  /*b570*/  IMAD.IADD R6, R204, 0x1, -R0 ;  /* 0x00000001cc067824 */ /* 0x000fe200078e0a00 */
[----:B------:R-:W-:Y:S01]  /*b580*/  IABS R3, R5 ;  /* 0x0000000500037213 */ /* 0x000fe20000000000 */
[----:B------:R-:W-:Y:S02]  /*b590*/  IMAD.IADD R5, R201, 0x1, -R2 ;  /* 0x00000001c9057824 */ /* 0x000fe400078e0a02 */
        /* <DEDUP_REMOVED lines=10> */
[----:B------:R-:W-:Y:S01]  /*b640*/  FFMA.FTZ R8, R8, -UR31, R48 ;  /* 0x8000001f08087c23 */ /* 0x000fe20008010030 */
        /* <DEDUP_REMOVED lines=8> */
[----:B------:R-:W-:Y:S01]  /*b6d0*/  VIADD R3, R0, 0x8 ;  /* 0x0000000800037836 */ /* 0x000fe20000000000 */
[----:B------:R-:W-:Y:S01]  /*b6e0*/  FSEL R110, R8, -INF , !P0 ;  /* 0xff800000086e7808 */ /* 0x000fe20004000000 */
[----:B------:R-:W-:Y:S01]  /*b6f0*/  IMAD.IADD R2, R204, 0x1, -R2 ;  /* 0x00000001cc027824 */ /* 0x000fe200078e0a02 */
[----:B------:R-:W-:Y:S02]  /*b700*/  IABS R5, R4 ;  /* 0x0000000400057213 */ /* 0x000fe40000000000 */
[----:B------:R-:W-:Y:S02]  /*b710*/  IABS R4, R6 ;  /* 0x0000000600047213 */ /* 0x000fe40000000000 */
[----:B------:R-:W-:-:S02]  /*b720*/  I2FP.F32.S32 R5, R5 ;  /* 0x0000000500057245 */ /* 0x000fc40000201400 */
[----:B------:R-:W-:Y:S02]  /*b730*/  I2FP.F32.S32 R4, R4 ;  /* 0x0000000400047245 */ /* 0x000fe40000201400 */
[----:B------:R-:W-:Y:S01]  /*b740*/  FSEL R127, R7, -INF , !P3 ;  /* 0xff800000077f7808 */ /* 0x000fe20005800000 */
[----:B------:R-:W-:Y:S01]  /*b750*/  FFMA.FTZ R5, R5, -UR31, R51 ;  /* 0x8000001f05057c23 */ /* 0x000fe20008010033 */
[----:B------:R-:W-:Y:S01]  /*b760*/  IABS R6, R2 ;  /* 0x0000000200067213 */ /* 0x000fe20000000000 */
[----:B------:R-:W-:Y:S01]  /*b770*/  FFMA.FTZ R15, R4, -UR31, R217 ;  /* 0x8000001f040f7c23 */ /* 0x000fe200080100d9 */
[--C-:B------:R-:W-:Y:S01]  /*b780*/  IMAD.IADD R4, R201, 0x1, -R3.reuse ;  /* 0x00000001c9047824 */ /* 0x100fe200078e0a03 */
[C---:B------:R-:W-:Y:S01]  /*b790*/  ISETP.GE.AND P0, PT, R0.reuse, R206, PT ;  /* 0x000000ce0000720c */ /* 0x040fe20003f06270 */
[----:B------:R-:W-:Y:S01]  /*b7a0*/  IMAD.IADD R7, R203, 0x1, -R3 ;  /* 0x00000001cb077824 */ /* 0x000fe200078e0a03 */
[C---:B------:R-:W-:Y:S02]  /*b7b0*/  ISETP.GE.AND P3, PT, R0.reuse, R205, PT ;  /* 0x000000cd0000720c */ /* 0x040fe40003f66270 */
[----:B------:R-:W-:Y:S01]  /*b7c0*/  IABS R2, R4 ;  /* 0x0000000400027213 */ /* 0x000fe20000000000 */
[----:B------:R-:W-:Y:S01]  /*b7d0*/  IMAD.MOV.U32 R4, RZ, RZ, R6 ;  /* 0x000000ffff047224 */ /* 0x000fe200078e0006 */
[----:B------:R-:W-:-:S02]  /*b7e0*/  ISETP.LT.OR P0, PT, R0, R200, P0 ;  /* 0x000000c80000720c */ /* 0x000fc40000701670 */
[----:B------:R-:W-:Y:S02]  /*b7f0*/  ISETP.LT.OR P3, PT, R0, R197, P3 ;  /* 0x000000c50000720c */ /* 0x000fe40001f61670 */
[----:B------:R-:W-:Y:S02]  /*b800*/  I2FP.F32.S32 R2, R2 ;  /* 0x0000000200027245 */ /* 0x000fe40000201400 */
[----:B------:R-:W-:Y:S02]  /*b810*/  FSEL R236, R12, -INF , !P0 ;  /* 0xff8000000cec7808 */ /* 0x000fe40004000000 */
[----:B------:R-:W-:Y:S01]  /*b820*/  FSEL R237, R11, -INF , !P3 ;  /* 0xff8000000bed7808 */ /* 0x000fe20005800000 */
[----:B------:R-:W-:Y:S01]  /*b830*/  FFMA.FTZ R8, R2, -UR31, R112 ;  /* 0x8000001f02087c23 */ /* 0x000fe20008010070 */
[----:B------:R-:W-:Y:S01]  /*b840*/  FSEL R116, R10, -INF , !P6 ;  /* 0xff8000000a747808 */ /* 0x000fe20007000000 */
[----:B------:R-:W-:Y:S01]  /*b850*/  VIADD R2, R0, 0x9 ;  /* 0x0000000900027836 */ /* 0x000fe20000000000 */
[----:B------:R-:W-:Y:S01]  /*b860*/  FSEL R134, R5, -INF , !P5 ;  /* 0xff80000005867808 */ /* 0x000fe20006800000 */
[----:B------:R-:W-:Y:S01]  /*b870*/  IMAD.IADD R5, R202, 0x1, -R3 ;  /* 0x00000001ca057824 */ /* 0x000fe200078e0a03 */
[----:B------:R-:W-:Y:S01]  /*b880*/  ISETP.GE.AND P0, PT, R3, R208, PT ;  /* 0x000000d00300720c */ /* 0x000fe20003f06270 */
[----:B------:R-:W-:Y:S01]  /*b890*/  IMAD.IADD R6, R203, 0x1, -R2 ;  /* 0x00000001cb067824 */ /* 0x000fe200078e0a02 */
[----:B------:R-:W-:-:S02]  /*b8a0*/  ISETP.GE.AND P3, PT, R3, R207, PT ;  /* 0x000000cf0300720c */ /* 0x000fc40003f66270 */
[C---:B------:R-:W-:Y:S02]  /*b8b0*/  ISETP.GE.AND P6, PT, R3.reuse, R206, PT ;  /* 0x000000ce0300720c */ /* 0x040fe40003fc6270 */
[C---:B------:R-:W-:Y:S02]  /*b8c0*/  ISETP.GE.AND P5, PT, R3.reuse, R205, PT ;  /* 0x000000cd0300720c */ /* 0x040fe40003fa6270 */
[C---:B------:R-:W-:Y:S02]  /*b8d0*/  ISETP.LT.OR P0, PT, R3.reuse, R199, P0 ;  /* 0x000000c70300720c */ /* 0x040fe40000701670 */
[C---:B------:R-:W-:Y:S02]  /*b8e0*/  ISETP.LT.OR P3, PT, R3.reuse, R198, P3 ;  /* 0x000000c60300720c */ /* 0x040fe40001f61670 */
[C---:B------:R-:W-:Y:S02]  /*b8f0*/  ISETP.LT.OR P6, PT, R3.reuse, R200, P6 ;  /* 0x000000c80300720c */ /* 0x040fe400037c1670 */
[----:B------:R-:W-:Y:S01]  /*b900*/  ISETP.LT.OR P5, PT, R3, R197, P5 ;  /* 0x000000c50300720c */ /* 0x000fe20002fa1670 */
[----:B------:R-:W-:Y:S01]  /*b910*/  IMAD.IADD R3, R204, 0x1, -R3 ;  /* 0x00000001cc037824 */ /* 0x000fe200078e0a03 */
[----:B------:R-:W-:-:S02]  /*b920*/  I2FP.F32.S32 R4, R4 ;  /* 0x0000000400047245 */ /* 0x000fc40000201400 */
[----:B------:R-:W-:Y:S02]  /*b930*/  IABS R10, R7 ;  /* 0x00000007000a7213 */ /* 0x000fe40000000000 */
[----:B------:R-:W-:Y:S01]  /*b940*/  IABS R7, R5 ;  /* 0x0000000500077213 */ /* 0x000fe20000000000 */
[----:B------:R-:W-:Y:S01]  /*b950*/  FFMA.FTZ R9, R4, -UR31, R219 ;  /* 0x8000001f04097c23 */ /* 0x000fe200080100db */
[----:B------:R-:W-:Y:S01]  /*b960*/  IABS R5, R3 ;  /* 0x0000000300057213 */ /* 0x000fe20000000000 */
[----:B------:R-:W-:Y:S01]  /*b970*/  IMAD.IADD R4, R201, 0x1, -R2 ;  /* 0x00000001c9047824 */ /* 0x000fe200078e0a02 */
[----:B------:R-:W-:Y:S01]  /*b980*/  IABS R3, R6 ;  /* 0x0000000600037213 */ /* 0x000fe20000000000 */
[----:B------:R-:W-:Y:S01]  /*b990*/  IMAD.MOV.U32 R6, RZ, RZ, R10 ;  /* 0x000000ffff067224 */ /* 0x000fe200078e000a */
[----:B------:R-:W-:Y:S02]  /*b9a0*/  I2FP.F32.S32 R10, R5 ;  /* 0x00000005000a7245 */ /* 0x000fe40000201400 */
[----:B------:R-:W-:-:S02]  /*b9b0*/  IABS R4, R4 ;  /* 0x0000000400047213 */ /* 0x000fc40000000000 */
[----:B------:R-:W-:Y:S01]  /*b9c0*/  I2FP.F32.S32 R6, R6 ;  /* 0x0000000600067245 */ /* 0x000fe20000201400 */
[----:B------:R-:W-:Y:S01]  /*b9d0*/  FFMA.FTZ R13, R10, -UR31, R222 ;  /* 0x8000001f0a0d7c23 */ /* 0x000fe200080100de */
[----:B------:R-:W-:Y:S02]  /*b9e0*/  I2FP.F32.S32 R7, R7 ;  /* 0x0000000700077245 */ /* 0x000fe40000201400 */
[----:B------:R-:W-:Y:S01]  /*b9f0*/  I2FP.F32.S32 R5, R4 ;  /* 0x0000000400057245 */ /* 0x000fe20000201400 */
[----:B------:R-:W-:Y:S01]  /*ba00*/  FFMA.FTZ R4, R6, -UR31, R114 ;  /* 0x8000001f06047c23 */ /* 0x000fe20008010072 */
        /* <DEDUP_REMOVED lines=8> */
[----:B------:R-:W-:Y:S01]  /*ba90*/  FSEL R124, R4, -INF , !P3 ;  /* 0xff800000047c7808 */ /* 0x000fe20005800000 */
[----:B------:R-:W-:Y:S01]  /*baa0*/  IMAD.IADD R5, R202, 0x1, -R2 ;  /* 0x00000001ca057824 */ /* 0x000fe200078e0a02 */
[C---:B------:R-:W-:Y:S01]  /*bab0*/  ISETP.GE.AND P4, PT, R2.reuse, R208, PT ;  /* 0x000000d00200720c */ /* 0x040fe20003f86270 */
[--C-:B------:R-:W-:Y:S01]  /*bac0*/  IMAD.IADD R4, R201, 0x1, -R3.reuse ;  /* 0x00000001c9047824 */ /* 0x100fe200078e0a03 */
[C---:B------:R-:W-:Y:S01]  /*bad0*/  ISETP.GE.AND P2, PT, R2.reuse, R207, PT ;  /* 0x000000cf0200720c */ /* 0x040fe20003f46270 */
[--C-:B------:R-:W-:Y:S01]  /*bae0*/  IMAD.IADD R6, R203, 0x1, -R3.reuse ;  /* 0x00000001cb067824 */ /* 0x100fe200078e0a03 */
[----:B------:R-:W-:Y:S01]  /*baf0*/  ISETP.GE.AND P0, PT, R2, R206, PT ;  /* 0x000000ce0200720c */ /* 0x000fe20003f06270 */
[----:B------:R-:W-:Y:S01]  /*bb00*/  IMAD.IADD R7, R202, 0x1, -R3 ;  /* 0x00000001ca077824 */ /* 0x000fe200078e0a03 */
[C---:B------:R-:W-:Y:S01]  /*bb10*/  ISETP.GE.AND P3, PT, R2.reuse, R205, PT ;  /* 0x000000cd0200720c */ /* 0x040fe20003f66270 */
[----:B------:R-:W-:Y:S01]  /*bb20*/  IMAD.MOV.U32 R115, RZ, RZ, R117 ;  /* 0x000000ffff737224 */ /* 0x000fe200078e0075 */
[----:B------:R-:W-:-:S02]  /*bb30*/  ISETP.LT.OR P4, PT, R2, R199, P4 ;  /* 0x000000c70200720c */ /* 0x000fc40002781670 */
[C---:B------:R-:W-:Y:S02]  /*bb40*/  ISETP.LT.OR P2, PT, R2.reuse, R198, P2 ;  /* 0x000000c60200720c */ /* 0x040fe40001741670 */
[C---:B------:R-:W-:Y:S02]  /*bb50*/  ISETP.LT.OR P0, PT, R2.reuse, R200, P0 ;  /* 0x000000c80200720c */ /* 0x040fe40000701670 */
[----:B------:R-:W-:Y:S01]  /*bb60*/  ISETP.LT.OR P3, PT, R2, R197, P3 ;  /* 0x000000c50200720c */ /* 0x000fe20001f61670 */
        /* <DEDUP_REMOVED lines=12> */
[----:B------:R-:W-:Y:S02]  /*bc30*/  I2FP.F32.S32 R7, R7 ;  /* 0x0000000700077245 */ /* 0x000fe40000201400 */
[----:B------:R-:W-:Y:S01]  /*bc40*/  I2FP.F32.S32 R5, R6 ;  /* 0x0000000600057245 */ /* 0x000fe20000201400 */
[----:B------:R-:W-:Y:S01]  /*bc50*/  IMAD.IADD R6, R204, 0x1, -R3 ;  /* 0x00000001cc067824 */ /* 0x000fe200078e0a03 */
[----:B------:R-:W-:Y:S01]  /*bc60*/  I2FP.F32.S32 R4, R4 ;  /* 0x0000000400047245 */ /* 0x000fe20000201400 */
[----:B------:R-:W-:Y:S01]  /*bc70*/  FFMA.FTZ R8, R7, -UR31, R221 ;  /* 0x8000001f07087c23 */ /* 0x000fe200080100dd */
[----:B------:R-:W-:Y:S01]  /*bc80*/  I2FP.F32.S32 R2, R2 ;  /* 0x0000000200027245 */ /* 0x000fe20000201400 */
[----:B------:R-:W-:Y:S01]  /*bc90*/  FFMA.FTZ R7, R9, -UR31, R223 ;  /* 0x8000001f09077c23 */ /* 0x000fe200080100df */
[----:B------:R-:W-:Y:S01]  /*bca0*/  FSEL R219, R13, -INF , !P5 ;  /* 0xff8000000ddb7808 */ /* 0x000fe20006800000 */
[----:B------:R-:W-:Y:S01]  /*bcb0*/  FFMA.FTZ R5, R5, -UR31, R104 ;  /* 0x8000001f05057c23 */ /* 0x000fe20008010068 */
[C---:B------:R-:W-:Y:S01]  /*bcc0*/  ISETP.GE.AND P6, PT, R3.reuse, R208, PT ;  /* 0x000000d00300720c */ /* 0x040fe20003fc6270 */
[----:B------:R-:W-:Y:S01]  /*bcd0*/  FFMA.FTZ R4, R4, -UR31, R106 ;  /* 0x8000001f04047c23 */ /* 0x000fe2000801006a */
[C---:B------:R-:W-:Y:S01]  /*bce0*/  ISETP.GE.AND P5, PT, R3.reuse, R207, PT ;  /* 0x000000cf0300720c */ /* 0x040fe20003fa6270 */
[----:B------:R-:W-:Y:S01]  /*bcf0*/  FFMA.FTZ R10, R2, -UR31, R224 ;  /* 0x8000001f020a7c23 */ /* 0x000fe200080100e0 */
[----:B------:R-:W-:Y:S01]  /*bd00*/  VIADD R2, R0, 0x11 ;  /* 0x0000001100027836 */ /* 0x000fe20000000000 */
[C---:B------:R-:W-:Y:S01]  /*bd10*/  ISETP.LT.OR P6, PT, R3.reuse, R199, P6 ;  /* 0x000000c70300720c */ /* 0x040fe200037c1670 */
[----:B------:R-:W-:Y:S01]  /*bd20*/  IMAD.MOV.U32 R224, RZ, RZ, R126 ;  /* 0x000000ffffe07224 */ /* 0x000fe200078e007e */
[----:B------:R-:W-:Y:S01]  /*bd30*/  ISETP.LT.OR P5, PT, R3, R198, P5 ;  /* 0x000000c60300720c */ /* 0x000fe20002fa1670 */
[----:B------:R-:W-:Y:S01]  /*bd40*/  IMAD.MOV.U32 R223, RZ, RZ, R131 ;  /* 0x000000ffffdf7224 */ /* 0x000fe200078e0083 */
[----:B------:R-:W-:Y:S01]  /*bd50*/  FSEL R104, R12, -INF , !P4 ;  /* 0xff8000000c687808 */ /* 0x000fe20006000000 */
[----:B------:R-:W-:Y:S01]  /*bd60*/  IMAD.MOV.U32 R221, RZ, RZ, R35 ;  /* 0x000000ffffdd7224 */ /* 0x000fe200078e0023 */
[----:B------:R-:W-:-:S02]  /*bd70*/  FSEL R119, R11, -INF , !P2 ;  /* 0xff8000000b777808 */ /* 0x000fc40005000000 */
[C---:B------:R-:W-:Y:S02]  /*bd80*/  ISETP.GE.AND P4, PT, R3.reuse, R206, PT ;  /* 0x000000ce0300720c */ /* 0x040fe40003f86270 */
[----:B------:R-:W-:Y:S02]  /*bd90*/  ISETP.GE.AND P2, PT, R3, R205, PT ;  /* 0x000000cd0300720c */ /* 0x000fe40003f46270 */
[----:B------:R-:W-:Y:S02]  /*bda0*/  FSEL R211, R8, -INF , !P0 ;  /* 0xff80000008d37808 */ /* 0x000fe40004000000 */
[----:B------:R-:W-:Y:S02]  /*bdb0*/  FSEL R218, R7, -INF , !P3 ;  /* 0xff80000007da7808 */ /* 0x000fe40005800000 */
[----:B------:R-:W-:Y:S01]  /*bdc0*/  FSEL R74, R5, -INF , !P6 ;  /* 0xff800000054a7808 */ /* 0x000fe20007000000 */
[--C-:B------:R-:W-:Y:S01]  /*bdd0*/  IMAD.IADD R5, R201, 0x1, -R2.reuse ;  /* 0x00000001c9057824 */ /* 0x100fe200078e0a02 */
[----:B------:R-:W-:Y:S01]  /*bde0*/  FSEL R117, R4, -INF , !P5 ;  /* 0xff80000004757808 */ /* 0x000fe20006800000 */
[----:B------:R-:W-:Y:S01]  /*bdf0*/  IMAD.IADD R4, R203, 0x1, -R2 ;  /* 0x00000001cb047824 */ /* 0x000fe200078e0a02 */
[----:B------:R-:W-:-:S02]  /*be00*/  ISETP.GE.AND P0, PT, R2, R208, PT ;  /* 0x000000d00200720c */ /* 0x000fc40003f06270 */
[C---:B------:R-:W-:Y:S02]  /*be10*/  ISETP.GE.AND P3, PT, R2.reuse, R207, PT ;  /* 0x000000cf0200720c */ /* 0x040fe40003f66270 */
[C---:B------:R-:W-:Y:S02]  /*be20*/  ISETP.GE.AND P6, PT, R2.reuse, R206, PT ;  /* 0x000000ce0200720c */ /* 0x040fe40003fc6270 */
[----:B------:R-:W-:Y:S02]  /*be30*/  ISETP.GE.AND P5, PT, R2, R205, PT ;  /* 0x000000cd0200720c */ /* 0x000fe40003fa6270 */
[C---:B------:R-:W-:Y:S02]  /*be40*/  ISETP.LT.OR P4, PT, R3.reuse, R200, P4 ;  /* 0x000000c80300720c */ /* 0x040fe40002781670 */
[----:B------:R-:W-:Y:S01]  /*be50*/  ISETP.LT.OR P2, PT, R3, R197, P2 ;  /* 0x000000c50300720c */ /* 0x000fe20001741670 */
[----:B------:R-:W-:Y:S01]  /*be60*/  IMAD.IADD R3, R202, 0x1, -R2 ;  /* 0x00000001ca037824 */ /* 0x000fe200078e0a02 */
        /* <DEDUP_REMOVED lines=19> */
[----:B------:R-:W-:Y:S01]  /*bfa0*/  IMAD.MOV.U32 R225, RZ, RZ, R33 ;  /* 0x000000ffffe17224 */ /* 0x000fe200078e0021 */
[----:B------:R-:W-:Y:S01]  /*bfb0*/  I2FP.F32.S32 R8, R6 ;  /* 0x0000000600087245 */ /* 0x000fe20000201400 */
[----:B------:R-:W-:Y:S01]  /*bfc0*/  FFMA.FTZ R4, R2, -UR31, R226 ;  /* 0x8000001f02047c23 */ /* 0x000fe200080100e2 */
[----:B------:R-:W-:Y:S01]  /*bfd0*/  FFMA.FTZ R6, R3, -UR31, R105 ;  /* 0x8000001f03067c23 */ /* 0x000fe20008010069 */
[----:B------:R-:W-:Y:S01]  /*bfe0*/  FFMA.FTZ R5, R5, -UR31, R107 ;  /* 0x8000001f05057c23 */ /* 0x000fe2000801006b */
[----:B------:R-:W-:Y:S01]  /*bff0*/  VIADD R2, R0, 0x18 ;  /* 0x0000001800027836 */ /* 0x000fe20000000000 */
[----:B------:R-:W-:Y:S01]  /*c000*/  FSEL R170, R10, -INF , !P4 ;  /* 0xff8000000aaa7808 */ /* 0x000fe20006000000 */
[----:B------:R-:W-:Y:S01]  /*c010*/  VIADD R3, R0, 0x19 ;  /* 0x0000001900037836 */ /* 0x000fe20000000000 */
[----:B------:R-:W-:Y:S01]  /*c020*/  FSEL R210, R4, -INF , !P2 ;  /* 0xff80000004d27808 */ /* 0x000fe20005000000 */
[--C-:B------:R-:W-:Y:S01]  /*c030*/  IMAD.IADD R7, R201, 0x1, -R2.reuse ;  /* 0x00000001c9077824 */ /* 0x100fe200078e0a02 */
[----:B------:R-:W-:Y:S01]  /*c040*/  FSEL R73, R6, -INF , !P0 ;  /* 0xff80000006497808 */ /* 0x000fe20004000000 */
[--C-:B------:R-:W-:Y:S01]  /*c050*/  IMAD.IADD R6, R203, 0x1, -R2.reuse ;  /* 0x00000001cb067824 */ /* 0x100fe200078e0a02 */
[----:B------:R-:W-:Y:S01]  /*c060*/  FSEL R106, R5, -INF , !P3 ;  /* 0xff800000056a7808 */ /* 0x000fe20005800000 */
[----:B------:R-:W-:Y:S01]  /*c070*/  IMAD.IADD R5, R202, 0x1, -R2 ;  /* 0x00000001ca057824 */ /* 0x000fe200078e0a02 */
[C---:B------:R-:W-:Y:S01]  /*c080*/  ISETP.GE.AND P4, PT, R2.reuse, R208, PT ;  /* 0x000000d00200720c */ /* 0x040fe20003f86270 */
[----:B------:R-:W-:Y:S01]  /*c090*/  IMAD.IADD R4, R201, 0x1, -R3 ;  /* 0x00000001c9047824 */ /* 0x000fe200078e0a03 */
[----:B------:R-:W-:Y:S01]  /*c0a0*/  ISETP.GE.AND P2, PT, R2, R207, PT ;  /* 0x000000cf0200720c */ /* 0x000fe20003f46270 */
[----:B------:R-:W-:Y:S01]  /*c0b0*/  FFMA.FTZ R8, R8, -UR31, R227 ;  /* 0x8000001f08087c23 */ /* 0x000fe200080100e3 */
[C---:B------:R-:W-:Y:S01]  /*c0c0*/  ISETP.GE.AND P0, PT, R2.reuse, R206, PT ;  /* 0x000000ce0200720c */ /* 0x040fe20003f06270 */
[----:B------:R-:W-:Y:S01]  /*c0d0*/  IMAD.MOV.U32 R105, RZ, RZ, R121 ;  /* 0x000000ffff697224 */ /* 0x000fe200078e0079 */
[C---:B------:R-:W-:Y:S01]  /*c0e0*/  ISETP.GE.AND P3, PT, R2.reuse, R205, PT ;  /* 0x000000cd0200720c */ /* 0x040fe20003f66270 */
[----:B------:R-:W-:Y:S01]  /*c0f0*/  IMAD.MOV.U32 R227, RZ, RZ, R130 ;  /* 0x000000ffffe37224 */ /* 0x000fe200078e0082 */
[C---:B------:R-:W-:Y:S01]  /*c100*/  ISETP.LT.OR P4, PT, R2.reuse, R199, P4 ;  /* 0x000000c70200720c */ /* 0x040fe20002781670 */
[----:B------:R-:W-:Y:S01]  /*c110*/  IMAD.MOV.U32 R226, RZ, RZ, R31 ;  /* 0x000000ffffe27224 */ /* 0x000fe200078e001f */
[C---:B------:R-:W-:Y:S01]  /*c120*/  ISETP.LT.OR P2, PT, R2.reuse, R198, P2 ;  /* 0x000000c60200720c */ /* 0x040fe20001741670 */
[----:B------:R-:W-:Y:S01]  /*c130*/  IMAD.MOV.U32 R31, RZ, RZ, R129 ;  /* 0x000000ffff1f7224 */ /* 0x000fe200078e0081 */
[C---:B------:R-:W-:Y:S01]  /*c140*/  ISETP.LT.OR P0, PT, R2.reuse, R200, P0 ;  /* 0x000000c80200720c */ /* 0x040fe20000701670 */
[----:B------:R-:W-:Y:S01]  /*c150*/  IMAD.MOV.U32 R33, RZ, RZ, R122 ;  /* 0x000000ffff217224 */ /* 0x000fe200078e007a */
[----:B------:R-:W-:Y:S01]  /*c160*/  ISETP.LT.OR P3, PT, R2, R197, P3 ;  /* 0x000000c50200720c */ /* 0x000fe20001f61670 */
[----:B------:R-:W-:Y:S01]  /*c170*/  IMAD.IADD R2, R204, 0x1, -R2 ;  /* 0x00000001cc027824 */ /* 0x000fe200078e0a02 */
[----:B------:R-:W-:Y:S01]  /*c180*/  IABS R11, R7 ;  /* 0x00000007000b7213 */ /* 0x000fe20000000000 */
[----:B------:R-:W-:Y:S01]  /*c190*/  IMAD.MOV.U32 R107, RZ, RZ, R34 ;  /* 0x000000ffff6b7224 */ /* 0x000fe200078e0022 */
[----:B------:R-:W-:-:S02]  /*c1a0*/  IABS R10, R6 ;  /* 0x00000006000a7213 */ /* 0x000fc40000000000 */
[----:B------:R-:W-:Y:S02]  /*c1b0*/  IABS R7, R2 ;  /* 0x0000000200077213 */ /* 0x000fe40000000000 */
[----:B------:R-:W-:Y:S01]  /*c1c0*/  IABS R6, R5 ;  /* 0x0000000500067213 */ /* 0x000fe20000000000 */
[----:B------:R-:W-:Y:S01]  /*c1d0*/  IMAD.MOV.U32 R5, RZ, RZ, R11 ;  /* 0x000000ffff057224 */ /* 0x000fe200078e000b */
[----:B------:R-:W-:Y:S01]  /*c1e0*/  IABS R2, R4 ;  /* 0x0000000400027213 */ /* 0x000fe20000000000 */
[----:B------:R-:W-:Y:S01]  /*c1f0*/  IMAD.MOV.U32 R4, RZ, RZ, R10 ;  /* 0x000000ffff047224 */ /* 0x000fe200078e000a */
[----:B------:R-:W-:Y:S02]  /*c200*/  I2FP.F32.S32 R7, R7 ;  /* 0x0000000700077245 */ /* 0x000fe40000201400 */
        /* <DEDUP_REMOVED lines=12> */
[--C-:B------:R-:W-:Y:S01]  /*c2d0*/  IMAD.IADD R7, R203, 0x1, -R3.reuse ;  /* 0x00000001cb077824 */ /* 0x100fe200078e0a03 */
[----:B------:R-:W-:Y:S01]  /*c2e0*/  I2FP.F32.S32 R6, R6 ;  /* 0x0000000600067245 */ /* 0x000fe20000201400 */
[----:B------:R-:W-:Y:S01]  /*c2f0*/  IMAD.IADD R5, R202, 0x1, -R3 ;  /* 0x00000001ca057824 */ /* 0x000fe200078e0a03 */
[----:B------:R-:W-:Y:S01]  /*c300*/  ISETP.GE.AND P6, PT, R3, R208, PT ;  /* 0x000000d00300720c */ /* 0x000fe20003fc6270 */
[----:B------:R-:W-:Y:S01]  /*c310*/  IMAD.IADD R4, R201, 0x1, -R2 ;  /* 0x00000001c9047824 */ /* 0x000fe200078e0a02 */
[C---:B------:R-:W-:Y:S01]  /*c320*/  ISETP.GE.AND P5, PT, R3.reuse, R207, PT ;  /* 0x000000cf0300720c */ /* 0x040fe20003fa6270 */
[----:B------:R-:W-:Y:S01]  /*c330*/  FFMA.FTZ R12, R6, -UR31, R228 ;  /* 0x8000001f060c7c23 */ /* 0x000fe200080100e4 */
[----:B------:R-:W-:Y:S01]  /*c340*/  ISETP.GE.AND P4, PT, R3, R206, PT ;  /* 0x000000ce0300720c */ /* 0x000fe20003f86270 */
[----:B------:R-:W-:Y:S01]  /*c350*/  IMAD.IADD R6, R203, 0x1, -R2 ;  /* 0x00000001cb067824 */ /* 0x000fe200078e0a02 */
        /* <DEDUP_REMOVED lines=10> */
[----:B------:R-:W-:-:S02]  /*c400*/  IABS R8, R7 ;  /* 0x0000000700087213 */ /* 0x000fc40000000000 */
[----:B------:R-:W-:Y:S02]  /*c410*/  IABS R7, R5 ;  /* 0x0000000500077213 */ /* 0x000fe40000000000 */
[----:B------:R-:W-:Y:S02]  /*c420*/  IABS R5, R3 ;  /* 0x0000000300057213 */ /* 0x000fe40000000000 */
[----:B------:R-:W-:Y:S01]  /*c430*/  IABS R3, R6 ;  /* 0x0000000600037213 */ /* 0x000fe20000000000 */
[----:B------:R-:W-:Y:S01]  /*c440*/  IMAD.MOV.U32 R6, RZ, RZ, R8 ;  /* 0x000000ffff067224 */ /* 0x000fe200078e0008 */
[----:B------:R-:W-:Y:S02]  /*c450*/  IABS R4, R4 ;  /* 0x0000000400047213 */ /* 0x000fe40000000000 */
[----:B------:R-:W-:Y:S02]  /*c460*/  I2FP.F32.S32 R8, R5 ;  /* 0x0000000500087245 */ /* 0x000fe40000201400 */
[----:B------:R-:W-:-:S02]  /*c470*/  I2FP.F32.S32 R6, R6 ;  /* 0x0000000600067245 */ /* 0x000fc40000201400 */
        /* <DEDUP_REMOVED lines=15> */
[----:B------:R-:W-:Y:S01]  /*c570*/  IMAD.IADD R6, R203, 0x1, -R3 ;  /* 0x00000001cb067824 */ /* 0x000fe200078e0a03 */
[C---:B------:R-:W-:Y:S01]  /*c580*/  ISETP.GE.AND P6, PT, R2.reuse, R206, PT ;  /* 0x000000ce0200720c */ /* 0x040fe20003fc6270 */
[----:B------:R-:W-:Y:S01]  /*c590*/  IMAD.MOV.U32 R103, RZ, RZ, R43 ;  /* 0x000000ffff677224 */ /* 0x000fe200078e002b */
[C---:B------:R-:W-:Y:S01]  /*c5a0*/  ISETP.GE.AND P5, PT, R2.reuse, R205, PT ;  /* 0x000000cd0200720c */ /* 0x040fe20003fa6270 */
[----:B------:R-:W-:Y:S01]  /*c5b0*/  IMAD.MOV.U32 R231, RZ, RZ, R29 ;  /* 0x000000ffffe77224 */ /* 0x000fe200078e001d */
[----:B------:R-:W-:Y:S01]  /*c5c0*/  I2FP.F32.S32 R7, R7 ;  /* 0x0000000700077245 */ /* 0x000fe20000201400 */
[----:B------:R-:W-:Y:S01]  /*c5d0*/  IMAD.MOV.U32 R98, RZ, RZ, R36 ;  /* 0x000000ffff627224 */ /* 0x000fe200078e0024 */
[----:B------:R-:W-:-:S02]  /*c5e0*/  ISETP.LT.OR P0, PT, R2, R199, P0 ;  /* 0x000000c70200720c */ /* 0x000fc40000701670 */
[C---:B------:R-:W-:Y:S01]  /*c5f0*/  ISETP.LT.OR P3, PT, R2.reuse, R198, P3 ;  /* 0x000000c60200720c */ /* 0x040fe20001f61670 */
[----:B------:R-:W-:Y:S01]  /*c600*/  FFMA.FTZ R15, R7, -UR31, R229 ;  /* 0x8000001f070f7c23 */ /* 0x000fe200080100e5 */
[----:B------:R-:W-:Y:S01]  /*c610*/  ISETP.LT.OR P6, PT, R2, R200, P6 ;  /* 0x000000c80200720c */ /* 0x000fe200037c1670 */
[----:B------:R-:W-:Y:S01]  /*c620*/  IMAD.IADD R7, R202, 0x1, -R3 ;  /* 0x00000001ca077824 */ /* 0x000fe200078e0a03 */
[----:B------:R-:W-:Y:S01]  /*c630*/  ISETP.LT.OR P5, PT, R2, R197, P5 ;  /* 0x000000c50200720c */ /* 0x000fe20002fa1670 */
[----:B------:R-:W-:Y:S01]  /*c640*/  IMAD.IADD R2, R204, 0x1, -R2 ;  /* 0x00000001cc027824 */ /* 0x000fe200078e0a02 */
        /* <DEDUP_REMOVED lines=30> */
[----:B------:R-:W-:-:S02]  /*c830*/  FSEL R61, R13, -INF , !P0 ;  /* 0xff8000000d3d7808 */ /* 0x000fc40004000000 */
[----:B------:R-:W-:Y:S02]  /*c840*/  FSEL R72, R9, -INF , !P3 ;  /* 0xff80000009487808 */ /* 0x000fe40005800000 */
        /* <DEDUP_REMOVED lines=33> */
[----:B------:R-:W-:-:S02]  /*ca60*/  I2FP.F32.S32 R5, R5 ;  /* 0x0000000500057245 */ /* 0x000fc40000201400 */
        /* <DEDUP_REMOVED lines=17> */
[----:B------:R-:W-:-:S02]  /*cb80*/  ISETP.GE.AND P6, PT, R2, R206, PT ;  /* 0x000000ce0200720c */ /* 0x000fc40003fc6270 */
[C---:B------:R-:W-:Y:S02]  /*cb90*/  ISETP.GE.AND P5, PT, R2.reuse, R205, PT ;  /* 0x000000cd0200720c */ /* 0x040fe40003fa6270 */
[C---:B------:R-:W-:Y:S02]  /*cba0*/  ISETP.LT.OR P0, PT, R2.reuse, R199, P0 ;  /* 0x000000c70200720c */ /* 0x040fe40000701670 */
[C---:B------:R-:W-:Y:S02]  /*cbb0*/  ISETP.LT.OR P3, PT, R2.reuse, R198, P3 ;  /* 0x000000c60200720c */ /* 0x040fe40001f61670 */
[C---:B------:R-:W-:Y:S02]  /*cbc0*/  ISETP.LT.OR P6, PT, R2.reuse, R200, P6 ;  /* 0x000000c80200720c */ /* 0x040fe400037c1670 */
[----:B------:R-:W-:Y:S01]  /*cbd0*/  ISETP.LT.OR P5, PT, R2, R197, P5 ;  /* 0x000000c50200720c */ /* 0x000fe20002fa1670 */
[----:B------:R-:W-:Y:S01]  /*cbe0*/  IMAD.IADD R2, R204, 0x1, -R2 ;  /* 0x00000001cc027824 */ /* 0x000fe200078e0a02 */
[----:B------:R-:W-:-:S02]  /*cbf0*/  IABS R11, R7 ;  /* 0x00000007000b7213 */ /* 0x000fc40000000000 */
[----:B------:R-:W-:Y:S02]  /*cc00*/  IABS R10, R6 ;  /* 0x00000006000a7213 */ /* 0x000fe40000000000 */
[----:B------:R-:W-:Y:S02]  /*cc10*/  IABS R7, R2 ;  /* 0x0000000200077213 */ /* 0x000fe40000000000 */
[----:B------:R-:W-:Y:S01]  /*cc20*/  IABS R6, R5 ;  /* 0x0000000500067213 */ /* 0x000fe20000000000 */
[----:B------:R-:W-:Y:S01]  /*cc30*/  IMAD.MOV.U32 R5, RZ, RZ, R11 ;  /* 0x000000ffff057224 */ /* 0x000fe200078e000b */
[----:B------:R-:W-:Y:S01]  /*cc40*/  IABS R2, R4 ;  /* 0x0000000400027213 */ /* 0x000fe20000000000 */
[----:B------:R-:W-:Y:S01]  /*cc50*/  IMAD.MOV.U32 R4, RZ, RZ, R10 ;  /* 0x000000ffff047224 */ /* 0x000fe200078e000a */
        /* <DEDUP_REMOVED lines=17> */
[--C-:B------:R-:W-:Y:S01]  /*cd70*/  IMAD.IADD R4, R201, 0x1, -R2.reuse ;  /* 0x00000001c9047824 */ /* 0x100fe200078e0a02 */
[C---:B------:R-:W-:Y:S01]  /*cd80*/  ISETP.GE.AND P2, PT, R3.reuse, R207, PT ;  /* 0x000000cf0300720c */ /* 0x040fe20003f46270 */
[----:B------:R-:W-:Y:S01]  /*cd90*/  FFMA.FTZ R12, R6, -UR31, R213 ;  /* 0x8000001f060c7c23 */ /* 0x000fe200080100d5 */
[----:B------:R-:W-:Y:S01]  /*cda0*/  ISETP.GE.AND P0, PT, R3, R206, PT ;  /* 0x000000ce0300720c */ /* 0x000fe20003f06270 */
[----:B------:R-:W-:Y:S01]  /*cdb0*/  IMAD.IADD R6, R203, 0x1, -R2 ;  /* 0x00000001cb067824 */ /* 0x000fe200078e0a02 */
[----:B------:R-:W-:-:S02]  /*cdc0*/  ISETP.GE.AND P3, PT, R3, R205, PT ;  /* 0x000000cd0300720c */ /* 0x000fc40003f66270 */
[C---:B------:R-:W-:Y:S02]  /*cdd0*/  ISETP.LT.OR P4, PT, R3.reuse, R199, P4 ;  /* 0x000000c70300720c */ /* 0x040fe40002781670 */
[C---:B------:R-:W-:Y:S02]  /*cde0*/  ISETP.LT.OR P2, PT, R3.reuse, R198, P2 ;  /* 0x000000c60300720c */ /* 0x040fe40001741670 */
[C---:B------:R-:W-:Y:S02]  /*cdf0*/  ISETP.LT.OR P0, PT, R3.reuse, R200, P0 ;  /* 0x000000c80300720c */ /* 0x040fe40000701670 */
[----:B------:R-:W-:Y:S01]  /*ce00*/  ISETP.LT.OR P3, PT, R3, R197, P3 ;  /* 0x000000c50300720c */ /* 0x000fe20001f61670 */
[----:B------:R-:W-:Y:S01]  /*ce10*/  IMAD.IADD R3, R204, 0x1, -R3 ;  /* 0x00000001cc037824 */ /* 0x000fe200078e0a03 */
[----:B------:R-:W-:Y:S02]  /*ce20*/  IABS R8, R7 ;  /* 0x0000000700087213 */ /* 0x000fe40000000000 */
[----:B------:R-:W-:-:S02]  /*ce30*/  IABS R7, R5 ;  /* 0x0000000500077213 */ /* 0x000fc40000000000 */
[----:B------:R-:W-:Y:S02]  /*ce40*/  IABS R5, R3 ;  /* 0x0000000300057213 */ /* 0x000fe40000000000 */
[----:B------:R-:W-:Y:S01]  /*ce50*/  IABS R3, R6 ;  /* 0x0000000600037213 */ /* 0x000fe20000000000 */
[----:B------:R-:W-:Y:S01]  /*ce60*/  IMAD.MOV.U32 R6, RZ, RZ, R8 ;  /* 0x000000ffff067224 */ /* 0x000fe200078e0008 */
[----:B------:R-:W-:Y:S02]  /*ce70*/  IABS R4, R4 ;  /* 0x0000000400047213 */ /* 0x000fe40000000000 */
        /* <DEDUP_REMOVED lines=18> */
[----:B------:R-:W-:-:S02]  /*cfa0*/  ISETP.GE.AND P4, PT, R2, R206, PT ;  /* 0x000000ce0200720c */ /* 0x000fc40003f86270 */
[C---:B------:R-:W-:Y:S02]  /*cfb0*/  ISETP.GE.AND P2, PT, R2.reuse, R205, PT ;  /* 0x000000cd0200720c */ /* 0x040fe40003f46270 */
[----:B------:R-:W-:Y:S02]  /*cfc0*/  I2FP.F32.S32 R7, R7 ;  /* 0x0000000700077245 */ /* 0x000fe40000201400 */
[C---:B------:R-:W-:Y:S02]  /*cfd0*/  ISETP.LT.OR P6, PT, R2.reuse, R199, P6 ;  /* 0x000000c70200720c */ /* 0x040fe400037c1670 */
[C---:B------:R-:W-:Y:S01]  /*cfe0*/  ISETP.LT.OR P5, PT, R2.reuse, R198, P5 ;  /* 0x000000c60200720c */ /* 0x040fe20002fa1670 */
[----:B------:R-:W-:Y:S01]  /*cff0*/  FFMA.FTZ R15, R7, -UR31, R180 ;  /* 0x8000001f070f7c23 */ /* 0x000fe200080100b4 */
[----:B------:R-:W-:Y:S01]  /*d000*/  ISETP.LT.OR P4, PT, R2, R200, P4 ;  /* 0x000000c80200720c */ /* 0x000fe20002781670 */
[----:B------:R-:W-:Y:S01]  /*d010*/  IMAD.IADD R7, R202, 0x1, -R3 ;  /* 0x00000001ca077824 */ /* 0x000fe200078e0a03 */
        /* <DEDUP_REMOVED lines=13> */
[----:B------:R-:W-:-:S02]  /*d0f0*/  I2FP.F32.S32 R7, R7 ;  /* 0x0000000700077245 */ /* 0x000fc40000201400 */
        /* <DEDUP_REMOVED lines=13> */
[----:B------:R-:W-:-:S02]  /*d1d0*/  ISETP.LT.OR P0, PT, R3, R199, P0 ;  /* 0x000000c70300720c */ /* 0x000fc40000701670 */
[----:B------:R-:W-:Y:S02]  /*d1e0*/  ISETP.LT.OR P3, PT, R3, R198, P3 ;  /* 0x000000c60300720c */ /* 0x000fe40001f61670 */
[----:B------:R-:W-:Y:S02]  /*d1f0*/  FSEL R50, R13, -INF , !P6 ;  /* 0xff8000000d327808 */ /* 0x000fe40007000000 */
[----:B------:R-:W-:Y:S02]  /*d200*/  FSEL R56, R9, -INF , !P5 ;  /* 0xff80000009387808 */ /* 0x000fe40006800000 */
[C---:B------:R-:W-:Y:S02]  /*d210*/  ISETP.GE.AND P6, PT, R3.reuse, R206, PT ;  /* 0x000000ce0300720c */ /* 0x040fe40003fc6270 */
[----:B------:R-:W-:Y:S02]  /*d220*/  ISETP.GE.AND P5, PT, R3, R205, PT ;  /* 0x000000cd0300720c */ /* 0x000fe40003fa6270 */
[----:B------:R-:W-:-:S02]  /*d230*/  FSEL R68, R8, -INF , !P4 ;  /* 0xff80000008447808 */ /* 0x000fc40006000000 */
[----:B------:R-:W-:Y:S02]  /*d240*/  FSEL R128, R7, -INF , !P2 ;  /* 0xff80000007807808 */ /* 0x000fe40005000000 */
[----:B------:R-:W-:Y:S01]  /*d250*/  FSEL R49, R5, -INF , !P0 ;  /* 0xff80000005317808 */ /* 0x000fe20004000000 */
[--C-:B------:R-:W-:Y:S01]  /*d260*/  IMAD.IADD R5, R201, 0x1, -R2.reuse ;  /* 0x00000001c9057824 */ /* 0x100fe200078e0a02 */
[----:B------:R-:W-:Y:S01]  /*d270*/  FSEL R55, R4, -INF , !P3 ;  /* 0xff80000004377808 */ /* 0x000fe20005800000 */
[----:B------:R-:W-:Y:S01]  /*d280*/  IMAD.IADD R4, R203, 0x1, -R2 ;  /* 0x00000001cb047824 */ /* 0x000fe200078e0a02 */
[C---:B------:R-:W-:Y:S02]  /*d290*/  ISETP.GE.AND P4, PT, R2.reuse, R208, PT ;  /* 0x000000d00200720c */ /* 0x040fe40003f86270 */
[C---:B------:R-:W-:Y:S02]  /*d2a0*/  ISETP.GE.AND P2, PT, R2.reuse, R207, PT ;  /* 0x000000cf0200720c */ /* 0x040fe40003f46270 */
[----:B------:R-:W-:-:S02]  /*d2b0*/  ISETP.GE.AND P0, PT, R2, R206, PT ;  /* 0x000000ce0200720c */ /* 0x000fc40003f06270 */
[----:B------:R-:W-:Y:S02]  /*d2c0*/  ISETP.GE.AND P3, PT, R2, R205, PT ;  /* 0x000000cd0200720c */ /* 0x000fe40003f66270 */
[C---:B------:R-:W-:Y:S02]  /*d2d0*/  ISETP.LT.OR P6, PT, R3.reuse, R200, P6 ;  /* 0x000000c80300720c */ /* 0x040fe400037c1670 */
[----:B------:R-:W-:Y:S01]  /*d2e0*/  ISETP.LT.OR P5, PT, R3, R197, P5 ;  /* 0x000000c50300720c */ /* 0x000fe20002fa1670 */
[----:B------:R-:W-:Y:S01]  /*d2f0*/  IMAD.IADD R3, R202, 0x1, -R2 ;  /* 0x00000001ca037824 */ /* 0x000fe200078e0a02 */
[C---:B------:R-:W-:Y:S02]  /*d300*/  ISETP.LT.OR P4, PT, R2.reuse, R199, P4 ;  /* 0x000000c70200720c */ /* 0x040fe40002781670 */
[C---:B------:R-:W-:Y:S02]  /*d310*/  ISETP.LT.OR P2, PT, R2.reuse, R198, P2 ;  /* 0x000000c60200720c */ /* 0x040fe40001741670 */
[----:B------:R-:W-:-:S02]  /*d320*/  ISETP.LT.OR P0, PT, R2, R200, P0 ;  /* 0x000000c80200720c */ /* 0x000fc40000701670 */
[----:B------:R-:W-:Y:S01]  /*d330*/  ISETP.LT.OR P3, PT, R2, R197, P3 ;  /* 0x000000c50200720c */ /* 0x000fe20001f61670 */
[----:B------:R-:W-:Y:S01]  /*d340*/  IMAD.IADD R2, R204, 0x1, -R2 ;  /* 0x00000001cc027824 */ /* 0x000fe200078e0a02 */
[----:B------:R-:W-:Y:S02]  /*d350*/  IABS R5, R5 ;  /* 0x0000000500057213 */ /* 0x000fe40000000000 */
        /* <DEDUP_REMOVED lines=173> */
[----:B------:R-:W-:Y:S02]  /*de30*/  VIADD R2, R0, 0x51 ;  /* 0x0000005100027836 */ /* 0x000fe40000000000 */
[----:B------:R-:W-:Y:S01]  /*de40*/  FFMA.FTZ R8, R8, -UR31, R31 ;  /* 0x8000001f08087c23 */ /* 0x000fe2000801001f */
        /* <DEDUP_REMOVED lines=31> */
[----:B------:R-:W-:Y:S01]  /*e040*/  I2FP.F32.S32 R2, R2 ;  /* 0x0000000200027245 */ /* 0x000fe20000201400 */
[----:B------:R-:W-:Y:S01]  /*e050*/  FFMA.FTZ R4, R4, -UR31, R175 ;  /* 0x8000001f04047c23 */ /* 0x000fe200080100af */
[----:B------:R-:W-:Y:S02]  /*e060*/  IMAD.MOV.U32 R103, RZ, RZ, R85 ;  /* 0x000000ffff677224 */ /* 0x000fe400078e0055 */
[----:B------:R-:W-:Y:S01]  /*e070*/  FFMA.FTZ R12, R6, -UR31, R229 ;  /* 0x8000001f060c7c23 */ /* 0x000fe200080100e5 */
[----:B------:R-:W-:Y:S01]  /*e080*/  IMAD.MOV.U32 R229, RZ, RZ, R115 ;  /* 0x000000ffffe57224 */ /* 0x000fe200078e0073 */
[----:B------:R-:W-:Y:S01]  /*e090*/  FSEL R90, R9, -INF , !P6 ;  /* 0xff800000095a7808 */ /* 0x000fe20007000000 */
[----:B------:R-:W-:Y:S01]  /*e0a0*/  IMAD.MOV.U32 R85, RZ, RZ, R42 ;  /* 0x000000ffff557224 */ /* 0x000fe200078e002a */
[----:B------:R-:W-:Y:S01]  /*e0b0*/  FSEL R115, R8, -INF , !P5 ;  /* 0xff80000008737808 */ /* 0x000fe20006800000 */
[----:B------:R-:W-:Y:S01]  /*e0c0*/  FFMA.FTZ R10, R2, -UR31, R16 ;  /* 0x8000001f020a7c23 */ /* 0x000fe20008010010 */
[----:B------:R-:W-:Y:S01]  /*e0d0*/  FSEL R29, R5, -INF , !P4 ;  /* 0xff800000051d7808 */ /* 0x000fe20006000000 */
[----:B------:R-:W-:Y:S01]  /*e0e0*/  VIADD R2, R0, 0x59 ;  /* 0x0000005900027836 */ /* 0x000fe20000000000 */
[----:B------:R-:W-:Y:S01]  /*e0f0*/  FSEL R42, R4, -INF , !P2 ;  /* 0xff800000042a7808 */ /* 0x000fe20005000000 */
[--C-:B------:R-:W-:Y:S01]  /*e100*/  IMAD.IADD R7, R203, 0x1, -R3.reuse ;  /* 0x00000001cb077824 */ /* 0x100fe200078e0a03 */
[C---:B------:R-:W-:Y:S01]  /*e110*/  ISETP.GE.AND P6, PT, R3.reuse, R208, PT ;  /* 0x000000d00300720c */ /* 0x040fe20003fc6270 */
[----:B------:R-:W-:Y:S01]  /*e120*/  IMAD.IADD R5, R202, 0x1, -R3 ;  /* 0x00000001ca057824 */ /* 0x000fe200078e0a03 */
[----:B------:R-:W-:Y:S01]  /*e130*/  ISETP.GE.AND P5, PT, R3, R207, PT ;  /* 0x000000cf0300720c */ /* 0x000fe20003fa6270 */
[--C-:B------:R-:W-:Y:S01]  /*e140*/  IMAD.IADD R6, R203, 0x1, -R2.reuse ;  /* 0x00000001cb067824 */ /* 0x100fe200078e0a02 */
        /* <DEDUP_REMOVED lines=32> */
[----:B------:R-:W-:Y:S01]  /*e350*/  ISETP.GE.AND P3, PT, R2, R207, PT ;  /* 0x000000cf0200720c */ /* 0x000fe20003f66270 */
[--C-:B------:R-:W-:Y:S01]  /*e360*/  IMAD.IADD R7, R202, 0x1, -R3.reuse ;  /* 0x00000001ca077824 */ /* 0x100fe200078e0a03 */
[C---:B------:R-:W-:Y:S01]  /*e370*/  ISETP.GE.AND P6, PT, R2.reuse, R206, PT ;  /* 0x000000ce0200720c */ /* 0x040fe20003fc6270 */
        /* <DEDUP_REMOVED lines=12> */
[----:B------:R-:W-:Y:S01]  /*e440*/  IABS R2, R6 ;  /* 0x0000000600027213 */ /* 0x000fe20000000000 */
[----:B------:R-:W-:Y:S01]  /*e450*/  IMAD.MOV.U32 R6, RZ, RZ, R4 ;  /* 0x000000ffff067224 */ /* 0x000fe200078e0004 */
[----:B------:R-:W-:Y:S02]  /*e460*/  I2FP.F32.S32 R10, R10 ;  /* 0x0000000a000a7245 */ /* 0x000fe40000201400 */
        /* <DEDUP_REMOVED lines=22> */
[----:B------:R-:W-:Y:S01]  /*e5d0*/  IMAD.IADD R6, R204, 0x1, -R3 ;  /* 0x00000001cc067824 */ /* 0x000fe200078e0a03 */
        /* <DEDUP_REMOVED lines=40> */
[----:B------:R-:W-:-:S02]  /*e860*/  VIADD R2, R0, 0x68 ;  /* 0x0000006800027836 */ /* 0x000fc40000000000 */
[----:B------:R-:W-:Y:S01]  /*e870*/  FFMA.FTZ R8, R8, -UR31, R98 ;  /* 0x8000001f08087c23 */ /* 0x000fe20008010062 */
[----:B------:R-:W-:Y:S01]  /*e880*/  IMAD.MOV.U32 R98, RZ, RZ, R109 ;  /* 0x000000ffff627224 */ /* 0x000fe200078e006d */
[----:B------:R-:W-:Y:S01]  /*e890*/  FSEL R84, R10, -INF , !P0 ;  /* 0xff8000000a547808 */ /* 0x000fe20004000000 */
[----:B------:R-:W-:Y:S01]  /*e8a0*/  IMAD.MOV.U32 R234, RZ, RZ, R30 ;  /* 0x000000ffffea7224 */ /* 0x000fe200078e001e */
[----:B------:R-:W-:Y:S01]  /*e8b0*/  FSEL R109, R4, -INF , !P3 ;  /* 0xff800000046d7808 */ /* 0x000fe20005800000 */
[----:B------:R-:W-:Y:S01]  /*e8c0*/  VIADD R3, R0, 0x69 ;  /* 0x0000006900037836 */ /* 0x000fe20000000000 */
[----:B------:R-:W-:Y:S01]  /*e8d0*/  FSEL R21, R6, -INF , !P6 ;  /* 0xff80000006157808 */ /* 0x000fe20007000000 */
[--C-:B------:R-:W-:Y:S01]  /*e8e0*/  IMAD.IADD R7, R201, 0x1, -R2.reuse ;  /* 0x00000001c9077824 */ /* 0x100fe200078e0a02 */
[----:B------:R-:W-:Y:S01]  /*e8f0*/  FSEL R30, R5, -INF , !P5 ;  /* 0xff800000051e7808 */ /* 0x000fe20006800000 */
[--C-:B------:R-:W-:Y:S01]  /*e900*/  IMAD.IADD R6, R203, 0x1, -R2.reuse ;  /* 0x00000001cb067824 */ /* 0x100fe200078e0a02 */
[----:B------:R-:W-:Y:S01]  /*e910*/  ISETP.GE.AND P0, PT, R2, R208, PT ;  /* 0x000000d00200720c */ /* 0x000fe20003f06270 */
[----:B------:R-:W-:Y:S01]  /*e920*/  IMAD.IADD R5, R202, 0x1, -R2 ;  /* 0x00000001ca057824 */ /* 0x000fe200078e0a02 */
[C---:B------:R-:W-:Y:S01]  /*e930*/  ISETP.GE.AND P3, PT, R2.reuse, R207, PT ;  /* 0x000000cf0200720c */ /* 0x040fe20003f66270 */
[----:B------:R-:W-:Y:S01]  /*e940*/  IMAD.IADD R4, R201, 0x1, -R3 ;  /* 0x00000001c9047824 */ /* 0x000fe200078e0a03 */
        /* <DEDUP_REMOVED lines=20> */
[----:B------:R-:W-:Y:S02]  /*ea90*/  IMAD.MOV.U32 R231, RZ, RZ, R28 ;  /* 0x000000ffffe77224 */ /* 0x000fe400078e001c */
[----:B------:R-:W-:Y:S01]  /*eaa0*/  FFMA.FTZ R4, R4, -UR31, R232 ;  /* 0x8000001f04047c23 */ /* 0x000fe200080100e8 */
[----:B------:R-:W-:Y:S01]  /*eab0*/  FSEL R79, R9, -INF , !P4 ;  /* 0xff800000094f7808 */ /* 0x000fe20006000000 */
[----:B------:R-:W-:Y:S01]  /*eac0*/  FFMA.FTZ R10, R2, -UR31, R103 ;  /* 0x8000001f020a7c23 */ /* 0x000fe20008010067 */
[----:B------:R-:W-:Y:S01]  /*ead0*/  FSEL R103, R8, -INF , !P2 ;  /* 0xff80000008677808 */ /* 0x000fe20005000000 */
[----:B------:R-:W-:Y:S01]  /*eae0*/  VIADD R2, R0, 0x70 ;  /* 0x0000007000027836 */ /* 0x000fe20000000000 */
[----:B------:R-:W-:Y:S01]  /*eaf0*/  FSEL R20, R5, -INF , !P0 ;  /* 0xff80000005147808 */ /* 0x000fe20004000000 */
[--C-:B------:R-:W-:Y:S01]  /*eb00*/  IMAD.IADD R7, R203, 0x1, -R3.reuse ;  /* 0x00000001cb077824 */ /* 0x100fe200078e0a03 */
[----:B------:R-:W-:Y:S01]  /*eb10*/  FSEL R28, R4, -INF , !P3 ;  /* 0xff800000041c7808 */ /* 0x000fe20005800000 */
[----:B------:R-:W-:Y:S01]  /*eb20*/  IMAD.IADD R5, R202, 0x1, -R3 ;  /* 0x00000001ca057824 */ /* 0x000fe200078e0a03 */
[----:B------:R-:W-:Y:S01]  /*eb30*/  I2FP.F32.S32 R6, R6 ;  /* 0x0000000600067245 */ /* 0x000fe20000201400 */
[----:B------:R-:W-:Y:S01]  /*eb40*/  IMAD.IADD R4, R201, 0x1, -R2 ;  /* 0x00000001c9047824 */ /* 0x000fe200078e0a02 */
[----:B------:R-:W-:-:S02]  /*eb50*/  ISETP.GE.AND P4, PT, R3, R208, PT ;  /* 0x000000d00300720c */ /* 0x000fc40003f86270 */
[C---:B------:R-:W-:Y:S01]  /*eb60*/  ISETP.GE.AND P2, PT, R3.reuse, R207, PT ;  /* 0x000000cf0300720c */ /* 0x040fe20003f46270 */
[----:B------:R-:W-:Y:S01]  /*eb70*/  FFMA.FTZ R12, R6, -UR31, R98 ;  /* 0x8000001f060c7c23 */ /* 0x000fe20008010062 */
[----:B------:R-:W-:Y:S01]  /*eb80*/  ISETP.GE.AND P0, PT, R3, R206, PT ;  /* 0x000000ce0300720c */ /* 0x000fe20003f06270 */
[----:B------:R-:W-:Y:S01]  /*eb90*/  IMAD.IADD R6, R203, 0x1, -R2 ;  /* 0x00000001cb067824 */ /* 0x000fe200078e0a02 */
[C---:B------:R-:W-:Y:S02]  /*eba0*/  ISETP.GE.AND P3, PT, R3.reuse, R205, PT ;  /* 0x000000cd0300720c */ /* 0x040fe40003f66270 */
        /* <DEDUP_REMOVED lines=10> */
[----:B------:R-:W-:-:S02]  /*ec50*/  IABS R4, R4 ;  /* 0x0000000400047213 */ /* 0x000fc40000000000 */
        /* <DEDUP_REMOVED lines=8> */
[----:B------:R-:W-:-:S02]  /*ece0*/  IMAD.MOV.U32 R228, RZ, RZ, R83 ;  /* 0x000000ffffe47224 */ /* 0x000fc400078e0053 */
[----:B------:R-:W-:Y:S01]  /*ecf0*/  FFMA.FTZ R13, R3, -UR31, R102 ;  /* 0x8000001f030d7c23 */ /* 0x000fe20008010066 */
[----:B------:R-:W-:Y:S01]  /*ed00*/  FSEL R83, R12, -INF , !P6 ;  /* 0xff8000000c537808 */ /* 0x000fe20007000000 */
[----:B------:R-:W-:Y:S01]  /*ed10*/  VIADD R3, R0, 0x71 ;  /* 0x0000007100037836 */ /* 0x000fe20000000000 */
[----:B------:R-:W-:Y:S01]  /*ed20*/  FSEL R102, R11, -INF , !P5 ;  /* 0xff8000000b667808 */ /* 0x000fe20006800000 */
[----:B------:R-:W-:Y:S01]  /*ed30*/  IMAD.IADD R5, R202, 0x1, -R2 ;  /* 0x00000001ca057824 */ /* 0x000fe200078e0a02 */
[----:B------:R-:W-:Y:S01]  /*ed40*/  FSEL R26, R4, -INF , !P2 ;  /* 0xff800000041a7808 */ /* 0x000fe20005000000 */
[--C-:B------:R-:W-:Y:S01]  /*ed50*/  IMAD.IADD R4, R201, 0x1, -R3.reuse ;  /* 0x00000001c9047824 */ /* 0x100fe200078e0a03 */
[C---:B------:R-:W-:Y:S01]  /*ed60*/  ISETP.GE.AND P6, PT, R2.reuse, R208, PT ;  /* 0x000000d00200720c */ /* 0x040fe20003fc6270 */
[----:B------:R-:W-:Y:S01]  /*ed70*/  IMAD.IADD R6, R203, 0x1, -R3 ;  /* 0x00000001cb067824 */ /* 0x000fe200078e0a03 */
[C---:B------:R-:W-:Y:S02]  /*ed80*/  ISETP.GE.AND P5, PT, R2.reuse, R207, PT ;  /* 0x000000cf0200720c */ /* 0x040fe40003fa6270 */
        /* <DEDUP_REMOVED lines=30> */
[----:B------:R-:W-:Y:S01]  /*ef70*/  FSEL R98, R15, -INF , !P3 ;  /* 0xff8000000f627808 */ /* 0x000fe20005800000 */
[----:B------:R-:W-:Y:S01]  /*ef80*/  FFMA.FTZ R9, R2, -UR31, R224 ;  /* 0x8000001f02097c23 */ /* 0x000fe200080100e0 */
[C---:B------:R-:W-:Y:S01]  /*ef90*/  ISETP.GE.AND P3, PT, R3.reuse, R207, PT ;  /* 0x000000cf0300720c */ /* 0x040fe20003f66270 */
[----:B------:R-:W-:Y:S01]  /*efa0*/  VIADD R2, R0, 0x78 ;  /* 0x0000007800027836 */ /* 0x000fe20000000000 */
[----:B------:R-:W-:Y:S01]  /*efb0*/  ISETP.LT.OR P0, PT, R3, R199, P0 ;  /* 0x000000c70300720c */ /* 0x000fe20000701670 */
[----:B------:R-:W-:Y:S01]  /*efc0*/  FFMA.FTZ R4, R4, -UR31, R226 ;  /* 0x8000001f04047c23 */ /* 0x000fe200080100e2 */
[----:B------:R-:W-:Y:S01]  /*efd0*/  FSEL R18, R14, -INF , !P6 ;  /* 0xff8000000e127808 */ /* 0x000fe20007000000 */
[----:B------:R-:W-:Y:S01]  /*efe0*/  VIADD R0, R0, 0x79 ;  /* 0x0000007900007836 */ /* 0x000fe20000000000 */
[----:B------:R-:W-:-:S02]  /*eff0*/  FSEL R23, R13, -INF , !P5 ;  /* 0xff8000000d177808 */ /* 0x000fc40006800000 */
[C---:B------:R-:W-:Y:S02]  /*f000*/  ISETP.GE.AND P6, PT, R3.reuse, R206, PT ;  /* 0x000000ce0300720c */ /* 0x040fe40003fc6270 */
[C---:B------:R-:W-:Y:S02]  /*f010*/  ISETP.GE.AND P5, PT, R3.reuse, R205, PT ;  /* 0x000000cd0300720c */ /* 0x040fe40003fa6270 */
[----:B------:R-:W-:Y:S02]  /*f020*/  ISETP.LT.OR P3, PT, R3, R198, P3 ;  /* 0x000000c60300720c */ /* 0x000fe40001f61670 */
[----:B------:R-:W-:Y:S01]  /*f030*/  FSEL R17, R5, -INF , !P0 ;  /* 0xff80000005117808 */ /* 0x000fe20004000000 */
[--C-:B------:R-:W-:Y:S01]  /*f040*/  IMAD.IADD R5, R201, 0x1, -R2.reuse ;  /* 0x00000001c9057824 */ /* 0x100fe200078e0a02 */
[C---:B------:R-:W-:Y:S02]  /*f050*/  ISETP.LT.OR P6, PT, R3.reuse, R200, P6 ;  /* 0x000000c80300720c */ /* 0x040fe400037c1670 */
[----:B------:R-:W-:Y:S01]  /*f060*/  ISETP.LT.OR P5, PT, R3, R197, P5 ;  /* 0x000000c50300720c */ /* 0x000fe20002fa1670 */
[----:B------:R-:W-:Y:S01]  /*f070*/  IMAD.IADD R3, R202, 0x1, -R2 ;  /* 0x00000001ca037824 */ /* 0x000fe200078e0a02 */
[----:B------:R-:W-:-:S02]  /*f080*/  FSEL R78, R8, -INF , !P4 ;  /* 0xff800000084e7808 */ /* 0x000fc40006000000 */
[----:B------:R-:W-:Y:S02]  /*f090*/  FSEL R99, R7, -INF , !P2 ;  /* 0xff80000007637808 */ /* 0x000fe40005000000 */
[----:B------:R-:W-:Y:S01]  /*f0a0*/  FSEL R22, R4, -INF , !P3 ;  /* 0xff80000004167808 */ /* 0x000fe20005800000 */
[----:B------:R-:W-:Y:S01]  /*f0b0*/  IMAD.IADD R4, R203, 0x1, -R2 ;  /* 0x00000001cb047824 */ /* 0x000fe200078e0a02 */
[C---:B------:R-:W-:Y:S02]  /*f0c0*/  ISETP.GE.AND P4, PT, R2.reuse, R208, PT ;  /* 0x000000d00200720c */ /* 0x040fe40003f86270 */
[C---:B------:R-:W-:Y:S02]  /*f0d0*/  ISETP.GE.AND P2, PT, R2.reuse, R207, PT ;  /* 0x000000cf0200720c */ /* 0x040fe40003f46270 */
[C---:B------:R-:W-:Y:S02]  /*f0e0*/  ISETP.GE.AND P0, PT, R2.reuse, R206, PT ;  /* 0x000000ce0200720c */ /* 0x040fe40003f06270 */
[----:B------:R-:W-:-:S02]  /*f0f0*/  ISETP.GE.AND P3, PT, R2, R205, PT ;  /* 0x000000cd0200720c */ /* 0x000fc40003f66270 */
[----:B------:R-:W-:Y:S02]  /*f100*/  IABS R6, R6 ;  /* 0x0000000600067213 */ /* 0x000fe40000000000 */
[----:B------:R-:W-:Y:S02]  /*f110*/  IABS R8, R5 ;  /* 0x0000000500087213 */ /* 0x000fe40000000000 */
[C---:B------:R-:W-:Y:S02]  /*f120*/  ISETP.LT.OR P4, PT, R2.reuse, R199, P4 ;  /* 0x000000c70200720c */ /* 0x040fe40002781670 */
[C---:B------:R-:W-:Y:S02]  /*f130*/  ISETP.LT.OR P2, PT, R2.reuse, R198, P2 ;  /* 0x000000c60200720c */ /* 0x040fe40001741670 */
[C---:B------:R-:W-:Y:S02]  /*f140*/  ISETP.LT.OR P0, PT, R2.reuse, R200, P0 ;  /* 0x000000c80200720c */ /* 0x040fe40000701670 */
[----:B------:R-:W-:Y:S01]  /*f150*/  ISETP.LT.OR P3, PT, R2, R197, P3 ;  /* 0x000000c50200720c */ /* 0x000fe20001f61670 */
[----:B------:R-:W-:Y:S01]  /*f160*/  IMAD.IADD R2, R204, 0x1, -R2 ;  /* 0x00000001cc027824 */ /* 0x000fe200078e0a02 */
[----:B------:R-:W-:Y:S01]  /*f170*/  IABS R10, R3 ;  /* 0x00000003000a7213 */ /* 0x000fe20000000000 */
[----:B------:R-:W-:Y:S01]  /*f180*/  IMAD.MOV.U32 R3, RZ, RZ, R6 ;  /* 0x000000ffff037224 */ /* 0x000fe200078e0006 */
[----:B------:R-:W-:Y:S01]  /*f190*/  IABS R5, R4 ;  /* 0x0000000400057213 */ /* 0x000fe20000000000 */
[----:B------:R-:W-:Y:S01]  /*f1a0*/  IMAD.MOV.U32 R4, RZ, RZ, R8 ;  /* 0x000000ffff047224 */ /* 0x000fe200078e0008 */
[----:B------:R-:W-:Y:S01]  /*f1b0*/  IABS R7, R2 ;  /* 0x0000000200077213 */ /* 0x000fe20000000000 */
[----:B------:R-:W-:Y:S01]  /*f1c0*/  IMAD.MOV.U32 R6, RZ, RZ, R10 ;  /* 0x000000ffff067224 */ /* 0x000fe200078e000a */
[----:B------:R-:W-:-:S02]  /*f1d0*/  I2FP.F32.S32 R2, R3 ;  /* 0x0000000300027245 */ /* 0x000fc40000201400 */
        /* <DEDUP_REMOVED lines=10> */
[--C-:B------:R-:W-:Y:S01]  /*f280*/  IMAD.IADD R2, R202, 0x1, -R0.reuse ;  /* 0x00000001ca027824 */ /* 0x100fe200078e0a00 */
[----:B------:R-:W-:Y:S01]  /*f290*/  FSEL R16, R4, -INF , !P4 ;  /* 0xff80000004107808 */ /* 0x000fe20006000000 */
[--C-:B------:R-:W-:Y:S01]  /*f2a0*/  IMAD.IADD R4, R201, 0x1, -R0.reuse ;  /* 0x00000001c9047824 */ /* 0x100fe200078e0a00 */
[----:B------:R-:W-:Y:S01]  /*f2b0*/  FSEL R91, R3, -INF , !P2 ;  /* 0xff800000035b7808 */ /* 0x000fe20005000000 */
[----:B------:R-:W-:Y:S01]  /*f2c0*/  IMAD.IADD R3, R203, 0x1, -R0 ;  /* 0x00000001cb037824 */ /* 0x000fe200078e0a00 */
[C---:B------:R-:W-:Y:S01]  /*f2d0*/  ISETP.GE.AND P6, PT, R0.reuse, R208, PT ;  /* 0x000000d00000720c */ /* 0x040fe20003fc6270 */
[----:B------:R-:W-:Y:S01]  /*f2e0*/  FFMA.FTZ R6, R7, -UR31, R252 ;  /* 0x8000001f07067c23 */ /* 0x000fe200080100fc */
        /* <DEDUP_REMOVED lines=8> */
[----:B------:R-:W-:-:S02]  /*f370*/  FSEL R77, R5, -INF , !P0 ;  /* 0xff800000054d7808 */ /* 0x000fc40004000000 */
[----:B------:R-:W-:Y:S02]  /*f380*/  PLOP3.LUT P0, PT, PT, PT, UP0, 0x80, 0x0 ;  /* 0x000000000000781c */ /* 0x000fe40003f0f008 */
[----:B------:R-:W-:Y:S02]  /*f390*/  IABS R4, R4 ;  /* 0x0000000400047213 */ /* 0x000fe40000000000 */
[----:B------:R-:W-:Y:S02]  /*f3a0*/  IABS R3, R3 ;  /* 0x0000000300037213 */ /* 0x000fe40000000000 */
[----:B------:R-:W-:Y:S02]  /*f3b0*/  IABS R2, R2 ;  /* 0x0000000200027213 */ /* 0x000fe40000000000 */
[----:B------:R-:W-:Y:S02]  /*f3c0*/  IABS R0, R0 ;  /* 0x0000000000007213 */ /* 0x000fe40000000000 */
[----:B------:R-:W-:-:S02]  /*f3d0*/  I2FP.F32.S32 R4, R4 ;  /* 0x0000000400047245 */ /* 0x000fc40000201400 */
        /* <DEDUP_REMOVED lines=9> */
[----:B------:R-:W-:-:S02]  /*f470*/  FSEL R86, R3, -INF , !P5 ;  /* 0xff80000003567808 */ /* 0x000fc40006800000 */
        /* <DEDUP_REMOVED lines=63> */
.L_x_316:
[----:B------:R-:W-:Y:S05]  /*f870*/  BSYNC B0 ;  /* 0x0000000000007941 */ /* 0x000fea0003800000 */
.L_x_315:
[----:B------:R-:W0:Y:S02]  /*f880*/  LDGDEPBAR ;  /* 0x00000000000079af */ /* 0x000e240000000000 */
.L_x_314:
        /* <DEDUP_REMOVED lines=48> */
[----:B--2---:R2:W-:Y:S01]  /*fb90*/  MUFU.EX2 R5, R2 ;  /* 0x0000000200057308 */ /* 0x0045e20000000800 */
        /* <DEDUP_REMOVED lines=48> */
[----:B------:R1:W3:Y:S01]  /*fea0*/  MUFU.EX2 R172, R3 ;  /* 0x0000000300ac7308 */ /* 0x0002e20000000800 */
[----:B--2---:R-:W-:Y:S01]  /*feb0*/  FMNMX.FTZ R2, R2, R4, !PT ;  /* 0x0000000402027209 */ /* 0x004fe20007810000 */
[----:B-1----:R-:W-:-:S04]  /*fec0*/  FFMA.FTZ R3, R50, UR20, -R0 ;  /* 0x0000001432037c23 */ /* 0x002fc80008010800 */
[----:B------:R-:W1:Y:S02]  /*fed0*/  SHFL.BFLY PT, R4, R2, 0x1, 0x1f ;  /* 0x0c201f0002047f89 */ /* 0x000e6400000e0000 */
[----:B------:R2:W4:Y:S02]  /*fee0*/  MUFU.EX2 R173, R3 ;  /* 0x0000000300ad7308 */ /* 0x0005240000000800 */
[----:B--2---:R-:W-:Y:S01]  /*fef0*/  FFMA.FTZ R3, R49, UR20, -R0 ;  /* 0x0000001431037c23 */ /* 0x004fe20008010800 */
[----:B---3--:R-:W-:-:S05]  /*ff00*/  MOV R49, R172 ;  /* 0x000000ac00317202 */ /* 0x008fca0000000f00 */
[----:B------:R2:W-:Y:S01]  /*ff10*/  MUFU.EX2 R179, R3 ;  /* 0x0000000300b37308 */ /* 0x0005e20000000800 */
[----:B-1----:R-:W-:Y:S01]  /*ff20*/  FMNMX.FTZ R74, R2, R4, !PT ;  /* 0x00000004024a7209 */ /* 0x002fe20007810000 */
[----:B------:R-:W-:-:S03]  /*ff30*/  FFMA.FTZ R2, R16, UR20, -R0 ;  /* 0x0000001410027c23 */ /* 0x000fc60008010800 */
[----:B------:R-:W-:Y:S01]  /*ff40*/  FSETP.NEU.FTZ.AND P2, PT, R74, -INF , PT ;  /* 0xff8000004a00780b */ /* 0x000fe20003f5d000 */
[----:B--2---:R-:W-:Y:S01]  /*ff50*/  FFMA.FTZ R3, R45, UR20, -R0 ;  /* 0x000000142d037c23 */ /* 0x004fe20008010800 */
[----:B------:R-:W-:-:S03]  /*ff60*/  MOV R45, R9 ;  /* 0x00000009002d7202 */ /* 0x000fc60000000f00 */
[----:B------:R1:W2:Y:S02]  /*ff70*/  MUFU.EX2 R174, R3 ;  /* 0x0000000300ae7308 */ /* 0x0002a40000000800 */
[----:B-1----:R-:W-:-:S06]  /*ff80*/  FFMA.FTZ R3, R43, UR20, -R0 ;  /* 0x000000142b037c23 */ /* 0x002fcc0008010800 */
[----:B------:R1:W-:Y:S02]  /*ff90*/  MUFU.EX2 R177, R3 ;  /* 0x0000000300b17308 */ /* 0x0003e40000000800 */
[----:B-1----:R-:W-:Y:S01]  /*ffa0*/  FFMA.FTZ R3, R37, UR20, -R0 ;  /* 0x0000001425037c23 */ /* 0x002fe20008010800 */
[----:B------:R-:W-:-:S05]  /*ffb0*/  MOV R37, R7 ;  /* 0x0000000700257202 */ /* 0x000fca0000000f00 */
[----:B------:R1:W-:Y:S02]  /*ffc0*/  MUFU.EX2 R176, R3 ;  /* 0x0000000300b07308 */ /* 0x0003e40000000800 */
[----:B-1----:R-:W-:Y:S01]  /*ffd0*/  FFMA.FTZ R3, R35, UR20, -R0 ;  /* 0x0000001423037c23 */ /* 0x002fe20008010800 */
[----:B----4-:R-:W-:-:S05]  /*ffe0*/  MOV R35, R173 ;  /* 0x000000ad00237202 */ /* 0x010fca0000000f00 */
[----:B------:R1:W-:Y:S02]  /*fff0*/  MUFU.EX2 R50, R3 ;  /* 0x0000000300327308 */ /* 0x0003e40000000800 */
[----:B-1----:R-:W-:Y:S01]  /*10000*/  FFMA.FTZ R3, R34, UR20, -R0 ;  /* 0x0000001422037c23 */ /* 0x002fe20008010800 */
[----:B--2---:R-:W-:-:S05]  /*10010*/  MOV R34, R174 ;  /* 0x000000ae00227202 */ /* 0x004fca0000000f00 */
[----:B------:R1:W2:Y:S02]  /*10020*/  MUFU.EX2 R178, R3 ;  /* 0x0000000300b27308 */ /* 0x0002a40000000800 */
        /* <DEDUP_REMOVED lines=8> */
[----:B------:R-:W-:-:S05]  /*100b0*/  MOV R25, R5 ;  /* 0x0000000500197202 */ /* 0x000fca0000000f00 */
[----:B------:R1:W-:Y:S02]  /*100c0*/  MUFU.EX2 R108, R3 ;  /* 0x00000003006c7308 */ /* 0x0003e40000000800 */
[----:B-1----:R-:W-:Y:S01]  /*100d0*/  FFMA.FTZ R3, R24, UR20, -R0 ;  /* 0x0000001418037c23 */ /* 0x002fe20008010800 */
[----:B------:R-:W-:-:S05]  /*100e0*/  MOV R24, R37 ;  /* 0x0000002500187202 */ /* 0x000fca0000000f00 */
[----:B------:R1:W-:Y:S02]  /*100f0*/  MUFU.EX2 R54, R3 ;  /* 0x0000000300367308 */ /* 0x0003e40000000800 */
[----:B-1----:R-:W-:-:S06]  /*10100*/  FFMA.FTZ R3, R21, UR20, -R0 ;  /* 0x0000001415037c23 */ /* 0x002fcc0008010800 */
[----:B------:R1:W-:Y:S08]  /*10110*/  MUFU.EX2 R21, R2 ;  /* 0x0000000200157308 */ /* 0x0003f00000000800 */
[----:B------:R3:W-:Y:S01]  /*10120*/  MUFU.EX2 R57, R3 ;  /* 0x0000000300397308 */ /* 0x0007e20000000800 */
[----:B-1----:R-:W-:Y:S01]  /*10130*/  FMNMX.FTZ R2, R39, R236, !PT ;  /* 0x000000ec27027209 */ /* 0x002fe20007810000 */
[----:B---3--:R-:W-:-:S06]  /*10140*/  FFMA.FTZ R3, R20, UR20, -R0 ;  /* 0x0000001414037c23 */ /* 0x008fcc0008010800 */
[----:B------:R1:W-:Y:S02]  /*10150*/  MUFU.EX2 R60, R3 ;  /* 0x00000003003c7308 */ /* 0x0003e40000000800 */
[----:B-1----:R-:W-:-:S06]  /*10160*/  FFMA.FTZ R3, R19, UR20, -R0 ;  /* 0x0000001413037c23 */ /* 0x002fcc0008010800 */
[----:B------:R1:W-:Y:S02]  /*10170*/  MUFU.EX2 R61, R3 ;  /* 0x00000003003d7308 */ /* 0x0003e40000000800 */
[----:B-1----:R-:W-:-:S06]  /*10180*/  FFMA.FTZ R3, R18, UR20, -R0 ;  /* 0x0000001412037c23 */ /* 0x002fcc0008010800 */
[----:B------:R1:W-:Y:S02]  /*10190*/  MUFU.EX2 R52, R3 ;  /* 0x0000000300347308 */ /* 0x0003e40000000800 */
[--C-:B-1----:R-:W-:Y:S01]  /*101a0*/  FFMA.FTZ R3, R17, UR20, -R0.reuse ;  /* 0x0000001411037c23 */ /* 0x102fe20008010800 */
[----:B------:R-:W-:Y:S01]  /*101b0*/  FFMA.FTZ R0, R11, UR20, -R0 ;  /* 0x000000140b007c23 */ /* 0x000fe20008010800 */
[----:B------:R-:W-:Y:S01]  /*101c0*/  MOV R11, R179 ;  /* 0x000000b3000b7202 */ /* 0x000fe20000000f00 */
[----:B------:R-:W-:Y:S03]  /*101d0*/  LDSM.16.MT88.4 R16, [R185+0x4000] ;  /* 0x00400000b910783b */ /* 0x000fe60000004200 */
[----:B------:R1:W-:Y:S08]  /*101e0*/  MUFU.EX2 R104, R3 ;  /* 0x0000000300687308 */ /* 0x0003f00000000800 */
[----:B------:R3:W-:Y:S01]  /*101f0*/  MUFU.EX2 R20, R0 ;  /* 0x0000000000147308 */ /* 0x0007e20000000800 */
[----:B-1----:R-:W-:-:S05]  /*10200*/  FMUL.FTZ R3, R74, UR20 ;  /* 0x000000144a037c20 */ /* 0x002fca0008410000 */
[----:B------:R-:W-:-:S05]  /*10210*/  FSEL R3, R3, RZ, P2 ;  /* 0x000000ff03037208 */ /* 0x000fca0001000000 */
[----:B---3--:R-:W-:Y:S01]  /*10220*/  FFMA.FTZ R0, R127, UR20, -R3 ;  /* 0x000000147f007c23 */ /* 0x008fe20008010803 */
[----:B--2---:R-:W-:-:S03]  /*10230*/  MOV R127, R178 ;  /* 0x000000b2007f7202 */ /* 0x004fc60000000f00 */
[----:B------:R1:W-:Y:S02]  /*10240*/  MUFU.EX2 R212, R0 ;  /* 0x0000000000d47308 */ /* 0x0003e40000000800 */
[----:B-1----:R-:W-:-:S06]  /*10250*/  FFMA.FTZ R0, R134, UR20, -R3 ;  /* 0x0000001486007c23 */ /* 0x002fcc0008010803 */
[----:B------:R1:W-:Y:S02]  /*10260*/  MUFU.EX2 R223, R0 ;  /* 0x0000000000df7308 */ /* 0x0003e40000000800 */
[----:B-1----:R-:W-:-:S06]  /*10270*/  FFMA.FTZ R0, R124, UR20, -R3 ;  /* 0x000000147c007c23 */ /* 0x002fcc0008010803 */
        /* <DEDUP_REMOVED lines=8> */
[----:B------:R1:W2:Y:S02]  /*10300*/  MUFU.EX2 R4, R0 ;  /* 0x0000000000047308 */ /* 0x0002a40000000800 */
[----:B-1----:R-:W-:Y:S01]  /*10310*/  FMNMX.FTZ R0, R220, R2, !PT ;  /* 0x00000002dc007209 */ /* 0x002fe20007810000 */
[----:B------:R-:W-:Y:S01]  /*10320*/  FFMA.FTZ R2, R100, UR20, -R3 ;  /* 0x0000001464027c23 */ /* 0x000fe20008010803 */
[----:B------:R-:W-:Y:S02]  /*10330*/  MOV R100, R15 ;  /* 0x0000000f00647202 */ /* 0x000fe40000000f00 */
[----:B------:R-:W-:Y:S02]  /*10340*/  FMNMX.FTZ R0, R216, R0, !PT ;  /* 0x00000000d8007209 */ /* 0x000fe40007810000 */
[----:B------:R1:W3:Y:S02]  /*10350*/  MUFU.EX2 R106, R2 ;  /* 0x00000002006a7308 */ /* 0x0002e40000000800 */
[----:B------:R-:W-:-:S04]  /*10360*/  FMNMX.FTZ R0, R211, R0, !PT ;  /* 0x00000000d3007209 */ /* 0x000fc80007810000 */
[----:B------:R-:W-:-:S04]  /*10370*/  FMNMX.FTZ R0, R170, R0, !PT ;  /* 0x00000000aa007209 */ /* 0x000fc80007810000 */
[----:B------:R-:W-:-:S04]  /*10380*/  FMNMX.FTZ R0, R126, R0, !PT ;  /* 0x000000007e007209 */ /* 0x000fc80007810000 */
[----:B------:R-:W-:Y:S01]  /*10390*/  FMNMX.FTZ R0, R121, R0, !PT ;  /* 0x0000000079007209 */ /* 0x000fe20007810000 */
[----:B-1----:R-:W-:Y:S01]  /*103a0*/  FFMA.FTZ R2, R96, UR20, -R3 ;  /* 0x0000001460027c23 */ /* 0x002fe20008010803 */
[----:B------:R-:W-:Y:S02]  /*103b0*/  MOV R96, R14 ;  /* 0x0000000e00607202 */ /* 0x000fe40000000f00 */
        /* <DEDUP_REMOVED lines=22> */
[----:B------:R-:W-:Y:S01]  /*10520*/  MOV R66, R13 ;  /* 0x0000000d00427202 */ /* 0x000fe20000000f00 */
[----:B------:R1:W-:Y:S02]  /*10530*/  MUFU.EX2 R249, R2 ;  /* 0x0000000200f97308 */ /* 0x0003e40000000800 */
[--C-:B-1----:R-:W-:Y:S01]  /*10540*/  FFMA.FTZ R2, R63, UR20, -R3.reuse ;  /* 0x000000143f027c23 */ /* 0x102fe20008010803 */
[----:B--2---:R-:W-:Y:S01]  /*10550*/  MOV R63, R4 ;  /* 0x00000004003f7202 */ /* 0x004fe20000000f00 */
[----:B------:R-:W-:Y:S01]  /*10560*/  FFMA.FTZ R4, R48, UR20, -R3 ;  /* 0x0000001430047c23 */ /* 0x000fe20008010803 */
[----:B------:R-:W-:-:S03]  /*10570*/  MOV R48, R175 ;  /* 0x000000af00307202 */ /* 0x000fc60000000f00 */
[----:B------:R1:W-:Y:S08]  /*10580*/  MUFU.EX2 R248, R2 ;  /* 0x0000000200f87308 */ /* 0x0003f00000000800 */
[----:B------:R2:W-:Y:S01]  /*10590*/  MUFU.EX2 R242, R4 ;  /* 0x0000000400f27308 */ /* 0x0005e20000000800 */
[----:B-1----:R-:W-:Y:S01]  /*105a0*/  FFMA.FTZ R2, R59, UR20, -R3 ;  /* 0x000000143b027c23 */ /* 0x002fe20008010803 */
[----:B------:R-:W-:-:S02]  /*105b0*/  MOV R59, R12 ;  /* 0x0000000c003b7202 */ /* 0x000fc40000000f00 */
[----:B------:R-:W-:Y:S04]  /*105c0*/  LDSM.16.MT88.4 R12, [R184+0x4000] ;  /* 0x00400000b80c783b */ /* 0x000fe80000004200 */
[----:B------:R1:W-:Y:S01]  /*105d0*/  MUFU.EX2 R247, R2 ;  /* 0x0000000200f77308 */ /* 0x0003e20000000800 */
[----:B--2---:R-:W-:-:S07]  /*105e0*/  FFMA.FTZ R4, R47, UR20, -R3 ;  /* 0x000000142f047c23 */ /* 0x004fce0008010803 */
[----:B------:R2:W-:Y:S01]  /*105f0*/  MUFU.EX2 R241, R4 ;  /* 0x0000000400f17308 */ /* 0x0005e20000000800 */
[----:B-1----:R-:W-:Y:S01]  /*10600*/  FFMA.FTZ R2, R56, UR20, -R3 ;  /* 0x0000001438027c23 */ /* 0x002fe20008010803 */
[----:B------:R-:W-:-:S06]  /*10610*/  MOV R56, R8 ;  /* 0x0000000800387202 */ /* 0x000fcc0000000f00 */
[----:B------:R1:W-:Y:S01]  /*10620*/  MUFU.EX2 R246, R2 ;  /* 0x0000000200f67308 */ /* 0x0003e20000000800 */
[----:B--2---:R-:W-:-:S07]  /*10630*/  FFMA.FTZ R4, R46, UR20, -R3 ;  /* 0x000000142e047c23 */ /* 0x004fce0008010803 */
[----:B------:R-:W-:Y:S01]  /*10640*/  MUFU.EX2 R240, R4 ;  /* 0x0000000400f07308 */ /* 0x000fe20000000800 */
[----:B-1----:R-:W-:Y:S01]  /*10650*/  FFMA.FTZ R2, R55, UR20, -R3 ;  /* 0x0000001437027c23 */ /* 0x002fe20008010803 */
[----:B---3--:R-:W-:Y:S02]  /*10660*/  MOV R55, R106 ;  /* 0x0000006a00377202 */ /* 0x008fe40000000f00 */
[----:B------:R-:W-:-:S04]  /*10670*/  MOV R106, R21 ;  /* 0x00000015006a7202 */ /* 0x000fc80000000f00 */
        /* <DEDUP_REMOVED lines=31> */
[----:B------:R-:W-:-:S03]  /*10870*/  FFMA.FTZ R4, R36, UR20, -R3 ;  /* 0x0000001424047c23 */ /* 0x000fc60008010803 */
        /* <DEDUP_REMOVED lines=8> */
[----:B------:R-:W-:Y:S02]  /*10900*/  FMNMX.FTZ R2, R123, R2, !PT ;  /* 0x000000027b027209 */ /* 0x000fe40007810000 */
[----:B------:R-:W-:Y:S01]  /*10910*/  MOV R33, R10 ;  /* 0x0000000a00217202 */ /* 0x000fe20000000f00 */
[----:B------:R-:W1:Y:S01]  /*10920*/  SHFL.BFLY PT, R5, R0, 0x1, 0x1f ;  /* 0x0c201f0000057f89 */ /* 0x000e6200000e0000 */
[----:B------:R-:W-:Y:S01]  /*10930*/  FMNMX.FTZ R2, R122, R2, !PT ;  /* 0x000000027a027209 */ /* 0x000fe20007810000 */
[----:B------:R2:W-:Y:S03]  /*10940*/  MUFU.EX2 R233, R4 ;  /* 0x0000000400e97308 */ /* 0x0005e60000000800 */
[----:B------:R-:W-:-:S04]  /*10950*/  FMNMX.FTZ R2, R118, R2, !PT ;  /* 0x0000000276027209 */ /* 0x000fc80007810000 */
[----:B------:R-:W-:-:S04]  /*10960*/  FMNMX.FTZ R2, R120, R2, !PT ;  /* 0x0000000278027209 */ /* 0x000fc80007810000 */
[----:B------:R-:W-:-:S04]  /*10970*/  FMNMX.FTZ R2, R114, R2, !PT ;  /* 0x0000000272027209 */ /* 0x000fc80007810000 */
[----:B------:R-:W-:Y:S01]  /*10980*/  FMNMX.FTZ R2, R115, R2, !PT ;  /* 0x0000000273027209 */ /* 0x000fe20007810000 */
[----:B--2---:R-:W-:-:S03]  /*10990*/  FFMA.FTZ R4, R32, UR20, -R3 ;  /* 0x0000001420047c23 */ /* 0x004fc60008010803 */
[----:B------:R-:W-:Y:S01]  /*109a0*/  FMNMX.FTZ R2, R111, R2, !PT ;  /* 0x000000026f027209 */ /* 0x000fe20007810000 */
[----:B------:R2:W-:Y:S01]  /*109b0*/  MUFU.EX2 R232, R4 ;  /* 0x0000000400e87308 */ /* 0x0005e20000000800 */
[----:B-1----:R-:W-:Y:S01]  /*109c0*/  FMNMX.FTZ R73, R0, R5, !PT ;  /* 0x0000000500497209 */ /* 0x002fe20007810000 */
[----:B------:R-:W-:Y:S01]  /*109d0*/  FFMA.FTZ R0, R23, UR20, -R3 ;  /* 0x0000001417007c23 */ /* 0x000fe20008010803 */
[----:B------:R-:W-:Y:S02]  /*109e0*/  FMNMX.FTZ R2, R105, R2, !PT ;  /* 0x0000000269027209 */ /* 0x000fe40007810000 */
[----:B------:R-:W-:-:S03]  /*109f0*/  FSETP.NEU.FTZ.AND P1, PT, R73, -INF , PT ;  /* 0xff8000004900780b */ /* 0x000fc60003f3d000 */
[----:B------:R1:W-:Y:S01]  /*10a00*/  MUFU.EX2 R228, R0 ;  /* 0x0000000000e47308 */ /* 0x0003e20000000800 */
[----:B--2---:R-:W-:-:S07]  /*10a10*/  FFMA.FTZ R4, R30, UR20, -R3 ;  /* 0x000000141e047c23 */ /* 0x004fce0008010803 */
        /* <DEDUP_REMOVED lines=8> */
[----:B--2---:R-:W-:Y:S02]  /*10aa0*/  FFMA.FTZ R4, R28, UR20, -R3 ;  /* 0x000000141c047c23 */ /* 0x004fe40008010803 */
[----:B------:R-:W-:Y:S01]  /*10ab0*/  MUFU.EX2 R181, R5 ;  /* 0x0000000500b57308 */ /* 0x000fe20000000800 */
[----:B------:R-:W-:-:S04]  /*10ac0*/  FMNMX.FTZ R0, R98, R0, !PT ;  /* 0x0000000062007209 */ /* 0x000fc80007810000 */
        /* <DEDUP_REMOVED lines=18> */
[----:B------:R2:W-:Y:S01]  /*10bf0*/  MUFU.EX2 R215, R0 ;  /* 0x0000000000d77308 */ /* 0x0005e20000000800 */
[----:B------:R-:W-:-:S04]  /*10c00*/  FADD.FTZ R5, R39, -R5 ;  /* 0x8000000527057221 */ /* 0x000fc80000010000 */
[----:B------:R-:W-:Y:S01]  /*10c10*/  FMUL.FTZ R5, R5, UR20 ;  /* 0x0000001405057c20 */ /* 0x000fe20008410000 */
[----:B-1----:R-:W-:-:S04]  /*10c20*/  FFMA.FTZ R4, R220, UR20, -R2 ;  /* 0x00000014dc047c23 */ /* 0x002fc80008010802 */
[----:B------:R1:W-:Y:S01]  /*10c30*/  MUFU.EX2 R172, R4 ;  /* 0x0000000400ac7308 */ /* 0x0003e20000000800 */
[----:B--2---:R-:W-:-:S05]  /*10c40*/  FMUL.FTZ R0, R71, UR20 ;  /* 0x0000001447007c20 */ /* 0x004fca0008410000 */
[----:B------:R-:W-:-:S05]  /*10c50*/  FSEL R0, R0, RZ, P0 ;  /* 0x000000ff00007208 */ /* 0x000fca0000000000 */
[----:B------:R-:W-:Y:S01]  /*10c60*/  FFMA.FTZ R6, R210, UR20, -R0 ;  /* 0x00000014d2067c23 */ /* 0x000fe20008010800 */
[----:B-1----:R-:W-:Y:S01]  /*10c70*/  FFMA.FTZ R4, R216, UR20, -R2 ;  /* 0x00000014d8047c23 */ /* 0x002fe20008010802 */
[----:B------:R-:W-:Y:S01]  /*10c80*/  FFMA.FTZ R8, R131, UR20, -R0 ;  /* 0x0000001483087c23 */ /* 0x000fe20008010800 */
[----:B------:R-:W-:Y:S01]  /*10c90*/  MOV R210, R60 ;  /* 0x0000003c00d27202 */ /* 0x000fe20000000f00 */
[----:B------:R1:W-:Y:S08]  /*10ca0*/  MUFU.EX2 R173, R6 ;  /* 0x0000000600ad7308 */ /* 0x0003f00000000800 */
[----:B------:R2:W-:Y:S08]  /*10cb0*/  MUFU.EX2 R176, R4 ;  /* 0x0000000400b07308 */ /* 0x0005f00000000800 */
[----:B------:R3:W-:Y:S01]  /*10cc0*/  MUFU.EX2 R131, R8 ;  /* 0x0000000800837308 */ /* 0x0007e20000000800 */
[----:B-1----:R-:W-:Y:S01]  /*10cd0*/  FSEL R6, R74, RZ, P2 ;  /* 0x000000ff4a067208 */ /* 0x002fe20001000000 */
[----:B--2---:R-:W-:-:S06]  /*10ce0*/  FFMA.FTZ R4, R211, UR20, -R2 ;  /* 0x00000014d3047c23 */ /* 0x004fcc0008010802 */
[----:B------:R1:W-:Y:S01]  /*10cf0*/  MUFU.EX2 R177, R4 ;  /* 0x0000000400b17308 */ /* 0x0003e20000000800 */
[----:B---3--:R-:W-:Y:S01]  /*10d00*/  FFMA.FTZ R8, R168, UR20, -R0 ;  /* 0x00000014a8087c23 */ /* 0x008fe20008010800 */
        /* <DEDUP_REMOVED lines=32> */
[----:B------:R1:W-:Y:S08]  /*10f10*/  MUFU.EX2 R216, R4 ;  /* 0x0000000400d87308 */ /* 0x0003f00000000800 */
[----:B------:R-:W2:Y:S01]  /*10f20*/  MUFU.EX2 R69, R5 ;  /* 0x0000000500457308 */ /* 0x000ea20000000800 */
        /* <DEDUP_REMOVED lines=10> */
[----:B-1----:R-:W-:-:S04]  /*10fd0*/  FFMA.FTZ R4, R58, UR20, -R2 ;  /* 0x000000143a047c23 */ /* 0x002fc80008010802 */
[----:B------:R1:W-:Y:S02]  /*10fe0*/  MUFU.EX2 R221, R4 ;  /* 0x0000000400dd7308 */ /* 0x0003e40000000800 */
[----:B-1----:R-:W-:-:S06]  /*10ff0*/  FFMA.FTZ R4, R237, UR20, -R0 ;  /* 0x00000014ed047c23 */ /* 0x002fcc0008010800 */
[----:B------:R1:W-:Y:S02]  /*11000*/  MUFU.EX2 R112, R4 ;  /* 0x0000000400707308 */ /* 0x0003e40000000800 */
[----:B-1----:R-:W-:-:S06]  /*11010*/  FFMA.FTZ R4, R222, UR20, -R0 ;  /* 0x00000014de047c23 */ /* 0x002fcc0008010800 */
[----:B------:R1:W2:Y:S02]  /*11020*/  MUFU.EX2 R124, R4 ;  /* 0x00000004007c7308 */ /* 0x0002a40000000800 */
[----:B-1----:R-:W-:Y:S01]  /*11030*/  FFMA.FTZ R4, R219, UR20, -R0 ;  /* 0x00000014db047c23 */ /* 0x002fe20008010800 */
[----:B--2---:R-:W-:Y:S01]  /*11040*/  F2FP.BF16.F32.PACK_AB R5, R124, R112 ;  /* 0x000000707c05723e */ /* 0x004fe200000010ff */
[----:B------:R-:W-:-:S04]  /*11050*/  IMAD.MOV.U32 R219, RZ, RZ, R52 ;  /* 0x000000ffffdb7224 */ /* 0x000fc800078e0034 */
[----:B------:R1:W-:Y:S02]  /*11060*/  MUFU.EX2 R134, R4 ;  /* 0x0000000400867308 */ /* 0x0003e40000000800 */
[----:B-1----:R-:W-:Y:S01]  /*11070*/  FFMA.FTZ R4, R218, UR20, -R0 ;  /* 0x00000014da047c23 */ /* 0x002fe20008010800 */
[----:B------:R-:W-:-:S05]  /*11080*/  MOV R218, R61 ;  /* 0x0000003d00da7202 */ /* 0x000fca0000000f00 */
        /* <DEDUP_REMOVED lines=16> */
[----:B-1----:R-:W-:Y:S01]  /*11190*/  FADD.FTZ R4, R40, -R6 ;  /* 0x8000000628047221 */ /* 0x002fe20000010000 */
[----:B------:R-:W-:-:S03]  /*111a0*/  F2FP.BF16.F32.PACK_AB R6, R177, R176 ;  /* 0x000000b0b106723e */ /* 0x000fc600000010ff */
[----:B------:R-:W-:Y:S01]  /*111b0*/  FMUL.FTZ R9, R4, UR20 ;  /* 0x0000001404097c20 */ /* 0x000fe20008410000 */
[----:B------:R-:W-:-:S03]  /*111c0*/  F2FP.BF16.F32.PACK_AB R4, R172, R116 ;  /* 0x00000074ac04723e */ /* 0x000fc600000010ff */
[----:B------:R-:W1:Y:S04]  /*111d0*/  MUFU.EX2 R68, R9 ;  /* 0x0000000900447308 */ /* 0x000e680000000800 */
[C---:B------:R-:W-:Y:S06]  /*111e0*/  HMMA.16816.F32.BF16 R28, R4.reuse, R12, R136 ;  /* 0x0000000c041c723c */ /* 0x040fec0000041888 */
[----:B------:R-:W-:Y:S01]  /*111f0*/  HMMA.16816.F32.BF16 R36, R4, R14, R148 ;  /* 0x0000000e0424723c */ /* 0x000fe20000041894 */
[----:B------:R-:W-:-:S02]  /*11200*/  MOV R136, R25 ;  /* 0x0000001900887202 */ /* 0x000fc40000000f00 */
[----:B------:R-:W-:Y:S02]  /*11210*/  MOV R25, R43 ;  /* 0x0000002b00197202 */ /* 0x000fe40000000f00 */
[----:B------:R-:W-:Y:S01]  /*11220*/  MOV R137, R96 ;  /* 0x0000006000897202 */ /* 0x000fe20000000f00 */
[C---:B------:R-:W-:Y:S01]  /*11230*/  HMMA.16816.F32.BF16 R40, R4.reuse, R16, R156 ;  /* 0x000000100428723c */ /* 0x040fe2000004189c */
[----:B------:R-:W-:Y:S01]  /*11240*/  MOV R96, R20 ;  /* 0x0000001400607202 */ /* 0x000fe20000000f00 */
[----:B-1----:R-:W-:Y:S01]  /*11250*/  FMUL.FTZ R142, R142, R68 ;  /* 0x000000448e8e7220 */ /* 0x002fe20000410000 */
[----:B------:R-:W-:Y:S01]  /*11260*/  LDSM.16.MT88.4 R20, [R185+0x4400] ;  /* 0x00440000b914783b */ /* 0x000fe20000004200 */
[----:B------:R-:W-:Y:S01]  /*11270*/  F2FP.BF16.F32.PACK_AB R9, R223, R212 ;  /* 0x000000d4df09723e */ /* 0x000fe200000010ff */
[-C--:B------:R-:W-:Y:S01]  /*11280*/  FMUL.FTZ R143, R143, R68.reuse ;  /* 0x000000448f8f7220 */ /* 0x080fe20000410000 */
[----:B------:R-:W-:Y:S01]  /*11290*/  FMUL.FTZ R146, R146, R68 ;  /* 0x0000004492927220 */ /* 0x000fe20000410000 */
[----:B------:R-:W-:Y:S01]  /*112a0*/  MOV R157, R100 ;  /* 0x00000064009d7202 */ /* 0x000fe20000000f00 */
[-C--:B------:R-:W-:Y:S01]  /*112b0*/  FMUL.FTZ R147, R147, R68.reuse ;  /* 0x0000004493937220 */ /* 0x080fe20000410000 */
[----:B------:R-:W-:Y:S01]  /*112c0*/  MOV R100, R25 ;  /* 0x0000001900647202 */ /* 0x000fe20000000f00 */
[----:B------:R-:W-:Y:S01]  /*112d0*/  FMUL.FTZ R154, R154, R68 ;  /* 0x000000449a9a7220 */ /* 0x000fe20000410000 */
[----:B------:R-:W1:Y:S01]  /*112e0*/  LDSM.16.MT88.4 R24, [R184+0x4400] ;  /* 0x00440000b818783b */ /* 0x000e620000004200 */
[----:B------:R-:W-:Y:S01]  /*112f0*/  MOV R158, R56 ;  /* 0x00000038009e7202 */ /* 0x000fe20000000f00 */
[----:B------:R-:W-:Y:S01]  /*11300*/  IMAD.MOV.U32 R56, RZ, RZ, R127 ;  /* 0x000000ffff387224 */ /* 0x000fe200078e007f */
[----:B------:R-:W-:Y:S01]  /*11310*/  MOV R159, R45 ;  /* 0x0000002d009f7202 */ /* 0x000fe20000000f00 */
[----:B------:R2:W3:Y:S01]  /*11320*/  MUFU.EX2 R127, R8 ;  /* 0x00000008007f7308 */ /* 0x0004e20000000800 */
[----:B------:R-:W-:Y:S01]  /*11330*/  HMMA.16816.F32.BF16 R44, R4, R18, R164 ;  /* 0x00000012042c723c */ /* 0x000fe200000418a4 */
[----:B------:R-:W-:Y:S01]  /*11340*/  F2FP.BF16.F32.PACK_AB R10, R158, R136 ;  /* 0x000000889e0a723e */ /* 0x000fe200000010ff */
[-C--:B------:R-:W-:Y:S01]  /*11350*/  FMUL.FTZ R155, R155, R68.reuse ;  /* 0x000000449b9b7220 */ /* 0x080fe20000410000 */
[-C--:B------:R-:W-:Y:S01]  /*11360*/  FMUL.FTZ R162, R162, R68.reuse ;  /* 0x00000044a2a27220 */ /* 0x080fe20000410000 */
[----:B------:R-:W-:Y:S01]  /*11370*/  FMUL.FTZ R163, R163, R68 ;  /* 0x00000044a3a37220 */ /* 0x000fe20000410000 */
[----:B------:R-:W-:-:S02]  /*11380*/  MOV R139, R66 ;  /* 0x00000042008b7202 */ /* 0x000fc40000000f00 */
[----:B------:R-:W-:Y:S01]  /*11390*/  MOV R165, R63 ;  /* 0x0000003f00a57202 */ /* 0x000fe20000000f00 */
[----:B------:R-:W-:Y:S01]  /*113a0*/  FFMA.FTZ R4, R67, UR20, -R2 ;  /* 0x0000001443047c23 */ /* 0x000fe20008010802 */
[----:B------:R-:W-:Y:S02]  /*113b0*/  MOV R63, R11 ;  /* 0x0000000b003f7202 */ /* 0x000fe40000000f00 */
[----:B------:R-:W-:Y:S01]  /*113c0*/  F2FP.BF16.F32.PACK_AB R11, R225, R224 ;  /* 0x000000e0e10b723e */ /* 0x000fe200000010ff */
[----:B------:R4:W-:Y:S01]  /*113d0*/  MUFU.EX2 R175, R4 ;  /* 0x0000000400af7308 */ /* 0x0009e20000000800 */
[----:B------:R-:W-:Y:S02]  /*113e0*/  MOV R167, R59 ;  /* 0x0000003b00a77202 */ /* 0x000fe40000000f00 */
[----:B------:R-:W-:Y:S02]  /*113f0*/  MOV R59, R119 ;  /* 0x00000077003b7202 */ /* 0x000fe40000000f00 */
[----:B--2---:R-:W-:-:S02]  /*11400*/  F2FP.BF16.F32.PACK_AB R8, R159, R226 ;  /* 0x000000e29f08723e */ /* 0x004fc400000010ff */
[----:B------:R-:W-:Y:S02]  /*11410*/  F2FP.BF16.F32.PACK_AB R5, R171, R173 ;  /* 0x000000adab05723e */ /* 0x000fe400000010ff */
[----:B------:R-:W-:Y:S02]  /*11420*/  F2FP.BF16.F32.PACK_AB R6, R182, R180 ;  /* 0x000000b4b606723e */ /* 0x000fe400000010ff */
[----:B---3--:R-:W-:Y:S01]  /*11430*/  F2FP.BF16.F32.PACK_AB R7, R127, R131 ;  /* 0x000000837f07723e */ /* 0x008fe200000010ff */
[C---:B------:R-:W-:Y:S01]  /*11440*/  HMMA.16816.F32.BF16 R140, R8.reuse, R12, R140 ;  /* 0x0000000c088c723c */ /* 0x040fe2000004188c */
[----:B------:R-:W-:Y:S02]  /*11450*/  MOV R138, R48 ;  /* 0x00000030008a7202 */ /* 0x000fe40000000f00 */
[----:B------:R-:W-:Y:S01]  /*11460*/  MOV R62, R56 ;  /* 0x00000038003e7202 */ /* 0x000fe20000000f00 */
[----:B----4-:R-:W-:Y:S02]  /*11470*/  FFMA.FTZ R4, R88, UR20, -R2 ;  /* 0x0000001458047c23 */ /* 0x010fe40008010802 */
[----:B------:R-:W-:Y:S01]  /*11480*/  HMMA.16816.F32.BF16 R144, R8, R14, R144 ;  /* 0x0000000e0890723c */ /* 0x000fe20000041890 */
[----:B------:R-:W-:Y:S01]  /*11490*/  LDSM.16.MT88.4 R12, [R185+0x4800] ;  /* 0x00480000b90c783b */ /* 0x000fe20000004200 */
[----:B------:R-:W-:Y:S01]  /*114a0*/  MOV R236, R59 ;  /* 0x0000003b00ec7202 */ /* 0x000fe20000000f00 */
[----:B------:R2:W-:Y:S01]  /*114b0*/  MUFU.EX2 R170, R4 ;  /* 0x0000000400aa7308 */ /* 0x0005e20000000800 */
[----:B------:R-:W-:-:S02]  /*114c0*/  MOV R59, R34 ;  /* 0x00000022003b7202 */ /* 0x000fc40000000f00 */
[C---:B------:R-:W-:Y:S01]  /*114d0*/  HMMA.16816.F32.BF16 R152, R8.reuse, R16, R152 ;  /* 0x000000100898723c */ /* 0x040fe20000041898 */
[----:B------:R-:W-:Y:S02]  /*114e0*/  MOV R56, R35 ;  /* 0x0000002300387202 */ /* 0x000fe40000000f00 */
[----:B------:R-:W-:Y:S02]  /*114f0*/  MOV R156, R63 ;  /* 0x0000003f009c7202 */ /* 0x000fe40000000f00 */
[----:B------:R-:W-:Y:S01]  /*11500*/  MOV R164, R56 ;  /* 0x0000003800a47202 */ /* 0x000fe20000000f00 */
[----:B------:R-:W-:Y:S01]  /*11510*/  HMMA.16816.F32.BF16 R160, R8, R18, R160 ;  /* 0x0000001208a0723c */ /* 0x000fe200000418a0 */
[----:B------:R-:W3:Y:S01]  /*11520*/  LDSM.16.MT88.4 R16, [R184+0x4800] ;  /* 0x00480000b810783b */ /* 0x000ee20000004200 */
[----:B------:R-:W-:Y:S02]  /*11530*/  MOV R56, R96 ;  /* 0x0000006000387202 */ /* 0x000fe40000000f00 */
[----:B------:R-:W-:-:S03]  /*11540*/  MOV R63, R104 ;  /* 0x00000068003f7202 */ /* 0x000fc60000000f00 */
[----:B------:R-:W-:Y:S01]  /*11550*/  FFMA.FTZ R8, R87, UR20, -R2 ;  /* 0x0000001457087c23 */ /* 0x000fe20008010802 */
[----:B--2---:R-:W-:Y:S02]  /*11560*/  F2FP.BF16.F32.PACK_AB R4, R179, R178 ;  /* 0x000000b2b304723e */ /* 0x004fe400000010ff */
[----:B------:R-:W-:Y:S01]  /*11570*/  F2FP.BF16.F32.PACK_AB R9, R165, R239 ;  /* 0x000000efa509723e */ /* 0x000fe200000010ff */
[----:B------:R2:W-:Y:S01]  /*11580*/  MUFU.EX2 R168, R8 ;  /* 0x0000000800a87308 */ /* 0x0005e20000000800 */
[----:B------:R-:W-:Y:S02]  /*11590*/  F2FP.BF16.F32.PACK_AB R10, R157, R167 ;  /* 0x000000a79d0a723e */ /* 0x000fe400000010ff */
[----:B------:R-:W-:Y:S01]  /*115a0*/  F2FP.BF16.F32.PACK_AB R11, R252, R55 ;  /* 0x00000037fc0b723e */ /* 0x000fe200000010ff */
[----:B-1----:R-:W-:Y:S01]  /*115b0*/  HMMA.16816.F32.BF16 R28, R4, R24, R28 ;  /* 0x00000018041c723c */ /* 0x002fe2000004181c */
[----:B------:R-:W-:-:S05]  /*115c0*/  MOV R222, R63 ;  /* 0x0000003f00de7202 */ /* 0x000fca0000000f00 */
[C---:B------:R-:W-:Y:S06]  /*115d0*/  HMMA.16816.F32.BF16 R36, R4.reuse, R26, R36 ;  /* 0x0000001a0424723c */ /* 0x040fec0000041824 */
[----:B------:R-:W-:Y:S01]  /*115e0*/  HMMA.16816.F32.BF16 R40, R4, R20, R40 ;  /* 0x000000140428723c */ /* 0x000fe20000041828 */
[----:B--2---:R-:W-:Y:S01]  /*115f0*/  FFMA.FTZ R8, R217, UR20, -R0 ;  /* 0x00000014d9087c23 */ /* 0x004fe20008010800 */
[----:B------:R-:W-:-:S03]  /*11600*/  MOV R217, R57 ;  /* 0x0000003900d97202 */ /* 0x000fc60000000f00 */
[----:B------:R1:W-:Y:S01]  /*11610*/  MUFU.EX2 R119, R8 ;  /* 0x0000000800777308 */ /* 0x0003e20000000800 */
[----:B------:R-:W-:Y:S07]  /*11620*/  HMMA.16816.F32.BF16 R44, R4, R22, R44 ;  /* 0x00000016042c723c */ /* 0x000fee000004182c */
[--C-:B------:R-:W-:Y:S01]  /*11630*/  FFMA.FTZ R4, R130, UR20, -R0.reuse ;  /* 0x0000001482047c23 */ /* 0x100fe20008010800 */
[----:B------:R-:W-:Y:S02]  /*11640*/  MOV R130, R64 ;  /* 0x0000004000827202 */ /* 0x000fe40000000f00 */
[----:B------:R-:W-:Y:S01]  /*11650*/  F2FP.BF16.F32.PACK_AB R6, R213, R211 ;  /* 0x000000d3d506723e */ /* 0x000fe200000010ff */
[----:B------:R2:W-:Y:S01]  /*11660*/  MUFU.EX2 R110, R4 ;  /* 0x00000004006e7308 */ /* 0x0005e20000000800 */
[----:B-1----:R-:W-:Y:S01]  /*11670*/  FFMA.FTZ R8, R196, UR20, -R0 ;  /* 0x00000014c4087c23 */ /* 0x002fe20008010800 */
[----:B------:R-:W-:-:S06]  /*11680*/  MOV R196, R54 ;  /* 0x0000003600c47202 */ /* 0x000fcc0000000f00 */
[----:B------:R1:W4:Y:S01]  /*11690*/  MUFU.EX2 R113, R8 ;  /* 0x0000000800717308 */ /* 0x0003220000000800 */
[----:B--2---:R-:W-:-:S07]  /*116a0*/  FFMA.FTZ R4, R90, UR20, -R2 ;  /* 0x000000145a047c23 */ /* 0x004fce0008010802 */
[----:B------:R2:W-:Y:S01]  /*116b0*/  MUFU.EX2 R126, R4 ;  /* 0x00000004007e7308 */ /* 0x0005e20000000800 */
[----:B-1----:R-:W-:Y:S01]  /*116c0*/  FFMA.FTZ R8, R169, UR20, -R0 ;  /* 0x00000014a9087c23 */ /* 0x002fe20008010800 */
[----:B------:R-:W-:Y:S02]  /*116d0*/  MOV R169, R108 ;  /* 0x0000006c00a97202 */ /* 0x000fe40000000f00 */
[----:B----4-:R-:W-:-:S04]  /*116e0*/  F2FP.BF16.F32.PACK_AB R5, R113, R119 ;  /* 0x000000777105723e */ /* 0x010fc800000010ff */
[----:B------:R1:W4:Y:S01]  /*116f0*/  MUFU.EX2 R108, R8 ;  /* 0x00000008006c7308 */ /* 0x0003220000000800 */
[----:B--2---:R-:W-:-:S07]  /*11700*/  FFMA.FTZ R4, R85, UR20, -R2 ;  /* 0x0000001455047c23 */ /* 0x004fce0008010802 */
[----:B------:R2:W-:Y:S01]  /*11710*/  MUFU.EX2 R121, R4 ;  /* 0x0000000400797308 */ /* 0x0005e20000000800 */
[----:B-1----:R-:W-:Y:S02]  /*11720*/  F2FP.BF16.F32.PACK_AB R8, R137, R139 ;  /* 0x0000008b8908723e */ /* 0x002fe400000010ff */
[----:B----4-:R-:W-:-:S05]  /*11730*/  F2FP.BF16.F32.PACK_AB R7, R110, R108 ;  /* 0x0000006c6e07723e */ /* 0x010fca00000010ff */
[----:B------:R-:W-:Y:S01]  /*11740*/  HMMA.16816.F32.BF16 R64, R8, R24, R140 ;  /* 0x000000180840723c */ /* 0x000fe2000004188c */
[----:B--2---:R-:W-:-:S05]  /*11750*/  F2FP.BF16.F32.PACK_AB R4, R183, R181 ;  /* 0x000000b5b704723e */ /* 0x004fca00000010ff */
[C---:B------:R-:W-:Y:S01]  /*11760*/  HMMA.16816.F32.BF16 R152, R8.reuse, R20, R152 ;  /* 0x000000140898723c */ /* 0x040fe20000041898 */
[----:B------:R-:W-:Y:S01]  /*11770*/  MOV R141, R53 ;  /* 0x00000035008d7202 */ /* 0x000fe20000000f00 */
[----:B------:R-:W-:Y:S01]  /*11780*/  IMAD.MOV.U32 R143, RZ, RZ, R51 ;  /* 0x000000ffff8f7224 */ /* 0x000fe200078e0033 */
[----:B------:R-:W-:Y:S02]  /*11790*/  MOV R53, R49 ;  /* 0x0000003100357202 */ /* 0x000fe40000000f00 */
[----:B------:R-:W-:Y:S01]  /*117a0*/  MOV R142, R33 ;  /* 0x00000021008e7202 */ /* 0x000fe20000000f00 */
[C---:B------:R-:W-:Y:S01]  /*117b0*/  HMMA.16816.F32.BF16 R48, R8.reuse, R26, R144 ;  /* 0x0000001a0830723c */ /* 0x040fe20000041890 */
[----:B------:R-:W2:Y:S01]  /*117c0*/  LDL.LU R145, [R1] ;  /* 0x0000000001917983 */ /* 0x000ea20000300800 */
[----:B------:R-:W-:Y:S01]  /*117d0*/  IMAD.MOV.U32 R166, RZ, RZ, R53 ;  /* 0x000000ffffa67224 */ /* 0x000fe200078e0035 */
[----:B------:R-:W-:Y:S02]  /*117e0*/  MOV R53, R59 ;  /* 0x0000003b00357202 */ /* 0x000fe40000000f00 */
[----:B------:R-:W4:Y:S01]  /*117f0*/  LDL.LU R146, [R1+0x4] ;  /* 0x0000040001927983 */ /* 0x000f220000300800 */
[----:B------:R-:W-:Y:S01]  /*11800*/  HMMA.16816.F32.BF16 R160, R8, R22, R160 ;  /* 0x0000001608a0723c */ /* 0x000fe200000418a0 */
[----:B------:R-:W-:-:S02]  /*11810*/  MOV R59, R106 ;  /* 0x0000006a003b7202 */ /* 0x000fc40000000f00 */
[----:B------:R-:W5:Y:S01]  /*11820*/  LDL.LU R147, [R1+0x8] ;  /* 0x0000080001937983 */ /* 0x000f620000300800 */
[----:B------:R-:W-:Y:S02]  /*11830*/  MOV R140, R55 ;  /* 0x00000037008c7202 */ /* 0x000fe40000000f00 */
[C---:B---3--:R-:W-:Y:S01]  /*11840*/  HMMA.16816.F32.BF16 R32, R4.reuse, R16, R28 ;  /* 0x000000100420723c */ /* 0x048fe2000004181c */
[----:B------:R-:W-:Y:S01]  /*11850*/  FFMA.FTZ R8, R80, UR20, -R2 ;  /* 0x0000001450087c23 */ /* 0x000fe20008010802 */
[----:B------:R-:W1:Y:S01]  /*11860*/  LDSM.16.MT88.4 R24, [R184+0x4c00] ;  /* 0x004c0000b818783b */ /* 0x000e620000004200 */
[----:B------:R-:W-:Y:S02]  /*11870*/  F2FP.BF16.F32.PACK_AB R9, R250, R251 ;  /* 0x000000fbfa09723e */ /* 0x000fe400000010ff */
[----:B------:R3:W-:Y:S01]  /*11880*/  MUFU.EX2 R117, R8 ;  /* 0x0000000800757308 */ /* 0x0007e20000000800 */
[----:B------:R-:W1:Y:S01]  /*11890*/  LDSM.16.MT88.4 R20, [R185+0x4c00] ;  /* 0x004c0000b914783b */ /* 0x000e620000004200 */
[----:B------:R-:W-:Y:S01]  /*118a0*/  HMMA.16816.F32.BF16 R28, R4, R18, R36 ;  /* 0x00000012041c723c */ /* 0x000fe20000041824 */
[----:B------:R-:W-:-:S02]  /*118b0*/  F2FP.BF16.F32.PACK_AB R10, R141, R143 ;  /* 0x0000008f8d0a723e */ /* 0x000fc400000010ff */
[----:B------:R-:W-:Y:S02]  /*118c0*/  F2FP.BF16.F32.PACK_AB R11, R248, R249 ;  /* 0x000000f9f80b723e */ /* 0x000fe400000010ff */
[----:B------:R-:W-:Y:S01]  /*118d0*/  MOV R237, R59 ;  /* 0x0000003b00ed7202 */ /* 0x000fe20000000f00 */
[C---:B------:R-:W-:Y:S06]  /*118e0*/  HMMA.16816.F32.BF16 R36, R4.reuse, R12, R40 ;  /* 0x0000000c0424723c */ /* 0x040fec0000041828 */
[----:B------:R-:W-:Y:S01]  /*118f0*/  HMMA.16816.F32.BF16 R44, R4, R14, R44 ;  /* 0x0000000e042c723c */ /* 0x000fe2000004182c */
[----:B---3--:R-:W-:Y:S01]  /*11900*/  FFMA.FTZ R8, R129, UR20, -R0 ;  /* 0x0000001481087c23 */ /* 0x008fe20008010800 */
[----:B------:R-:W-:-:S03]  /*11910*/  MOV R129, R101 ;  /* 0x0000006500817202 */ /* 0x000fc60000000f00 */
[----:B------:R3:W-:Y:S02]  /*11920*/  MUFU.EX2 R101, R8 ;  /* 0x0000000800657308 */ /* 0x0007e40000000800 */
[----:B------:R-:W-:Y:S01]  /*11930*/  FFMA.FTZ R4, R123, UR20, -R0 ;  /* 0x000000147b047c23 */ /* 0x000fe20008010800 */
[----:B------:R-:W-:Y:S02]  /*11940*/  MOV R123, R97 ;  /* 0x00000061007b7202 */ /* 0x000fe40000000f00 */
[----:B------:R-:W-:-:S03]  /*11950*/  F2FP.BF16.F32.PACK_AB R6, R220, R215 ;  /* 0x000000d7dc06723e */ /* 0x000fc600000010ff */
[----:B------:R1:W-:Y:S01]  /*11960*/  MUFU.EX2 R96, R4 ;  /* 0x0000000400607308 */ /* 0x0003e20000000800 */
[----:B---3--:R-:W-:Y:S01]  /*11970*/  FFMA.FTZ R8, R128, UR20, -R0 ;  /* 0x0000001480087c23 */ /* 0x008fe20008010800 */
[----:B------:R-:W-:-:S06]  /*11980*/  MOV R128, R100 ;  /* 0x0000006400807202 */ /* 0x000fcc0000000f00 */
[----:B------:R3:W3:Y:S01]  /*11990*/  MUFU.EX2 R100, R8 ;  /* 0x0000000800647308 */ /* 0x0006e20000000800 */
[----:B-1----:R-:W-:-:S07]  /*119a0*/  FFMA.FTZ R4, R89, UR20, -R2 ;  /* 0x0000001459047c23 */ /* 0x002fce0008010802 */
[----:B------:R1:W-:Y:S01]  /*119b0*/  MUFU.EX2 R106, R4 ;  /* 0x00000004006a7308 */ /* 0x0003e20000000800 */
[----:B---3--:R-:W-:Y:S01]  /*119c0*/  FFMA.FTZ R8, R125, UR20, -R0 ;  /* 0x000000147d087c23 */ /* 0x008fe20008010800 */
[----:B------:R-:W-:Y:S02]  /*119d0*/  MOV R125, R62 ;  /* 0x0000003e007d7202 */ /* 0x000fe40000000f00 */
[----:B------:R-:W-:-:S04]  /*119e0*/  MOV R62, R92 ;  /* 0x0000005c003e7202 */ /* 0x000fc80000000f00 */
[----:B------:R3:W3:Y:S01]  /*119f0*/  MUFU.EX2 R92, R8 ;  /* 0x00000008005c7308 */ /* 0x0006e20000000800 */
[----:B------:R-:W-:Y:S01]  /*11a00*/  F2FP.BF16.F32.PACK_AB R5, R100, R101 ;  /* 0x000000656405723e */ /* 0x000fe200000010ff */
[----:B-1----:R-:W-:-:S06]  /*11a10*/  FFMA.FTZ R4, R84, UR20, -R2 ;  /* 0x0000001454047c23 */ /* 0x002fcc0008010802 */
[----:B------:R1:W-:Y:S01]  /*11a20*/  MUFU.EX2 R104, R4 ;  /* 0x0000000400687308 */ /* 0x0003e20000000800 */
[----:B---3--:R-:W-:Y:S02]  /*11a30*/  F2FP.BF16.F32.PACK_AB R8, R142, R138 ;  /* 0x0000008a8e08723e */ /* 0x008fe400000010ff */
[----:B------:R-:W-:-:S05]  /*11a40*/  F2FP.BF16.F32.PACK_AB R7, R96, R92 ;  /* 0x0000005c6007723e */ /* 0x000fca00000010ff */
[----:B------:R-:W-:Y:S01]  /*11a50*/  HMMA.16816.F32.BF16 R64, R8, R16, R64 ;  /* 0x000000100840723c */ /* 0x000fe20000041840 */
[----:B-1----:R-:W-:-:S05]  /*11a60*/  F2FP.BF16.F32.PACK_AB R4, R216, R214 ;  /* 0x000000d6d804723e */ /* 0x002fca00000010ff */
[C---:B------:R-:W-:Y:S01]  /*11a70*/  HMMA.16816.F32.BF16 R48, R8.reuse, R18, R48 ;  /* 0x000000120830723c */ /* 0x040fe20000041830 */
[----:B------:R-:W1:Y:S05]  /*11a80*/  LDSM.16.MT88.4 R16, [R184+0x5000] ;  /* 0x00500000b810783b */ /* 0x000e6a0000004200 */
[C---:B------:R-:W-:Y:S06]  /*11a90*/  HMMA.16816.F32.BF16 R152, R8.reuse, R12, R152 ;  /* 0x0000000c0898723c */ /* 0x040fec0000041898 */
[----:B------:R-:W-:Y:S01]  /*11aa0*/  HMMA.16816.F32.BF16 R160, R8, R14, R160 ;  /* 0x0000000e08a0723c */ /* 0x000fe200000418a0 */
[----:B------:R-:W-:Y:S05]  /*11ab0*/  LDSM.16.MT88.4 R12, [R185+0x5000] ;  /* 0x00500000b90c783b */ /* 0x000fea0000004200 */
[----:B------:R-:W-:Y:S01]  /*11ac0*/  HMMA.16816.F32.BF16 R40, R4, R24, R32 ;  /* 0x000000180428723c */ /* 0x000fe20000041820 */
[----:B------:R-:W-:-:S04]  /*11ad0*/  FFMA.FTZ R8, R79, UR20, -R2 ;  /* 0x000000144f087c23 */ /* 0x000fc80008010802 */
[----:B------:R3:W-:Y:S01]  /*11ae0*/  MUFU.EX2 R97, R8 ;  /* 0x0000000800617308 */ /* 0x0007e20000000800 */
[----:B------:R-:W-:Y:S01]  /*11af0*/  F2FP.BF16.F32.PACK_AB R9, R246, R247 ;  /* 0x000000f7f609723e */ /* 0x000fe200000010ff */
[----:B------:R-:W-:Y:S01]  /*11b00*/  HMMA.16816.F32.BF16 R32, R4, R26, R28 ;  /* 0x0000001a0420723c */ /* 0x000fe2000004181c */
[----:B------:R-:W-:-:S05]  /*11b10*/  F2FP.BF16.F32.PACK_AB R11, R244, R245 ;  /* 0x000000f5f40b723e */ /* 0x000fca00000010ff */
[----:B------:R-:W-:Y:S01]  /*11b20*/  HMMA.16816.F32.BF16 R28, R4, R20, R36 ;  /* 0x00000014041c723c */ /* 0x000fe20000041824 */
[----:B---3--:R-:W-:-:S05]  /*11b30*/  FFMA.FTZ R8, R122, UR20, -R0 ;  /* 0x000000147a087c23 */ /* 0x008fca0008010800 */
[----:B------:R-:W-:Y:S01]  /*11b40*/  HMMA.16816.F32.BF16 R36, R4, R22, R44 ;  /* 0x000000160424723c */ /* 0x000fe2000004182c */
[----:B------:R-:W-:Y:S01]  /*11b50*/  MOV R122, R62 ;  /* 0x0000003e007a7202 */ /* 0x000fe20000000f00 */
[----:B------:R3:W-:Y:S02]  /*11b60*/  MUFU.EX2 R89, R8 ;  /* 0x0000000800597308 */ /* 0x0007e40000000800 */
[----:B---3--:R-:W-:-:S03]  /*11b70*/  FFMA.FTZ R8, R118, UR20, -R0 ;  /* 0x0000001476087c23 */ /* 0x008fc60008010800 */
[--C-:B------:R-:W-:Y:S01]  /*11b80*/  FFMA.FTZ R4, R114, UR20, -R0.reuse ;  /* 0x0000001472047c23 */ /* 0x100fe20008010800 */
[----:B------:R-:W-:Y:S02]  /*11b90*/  MOV R118, R236 ;  /* 0x000000ec00767202 */ /* 0x000fe40000000f00 */
[----:B------:R3:W1:Y:S01]  /*11ba0*/  MUFU.EX2 R87, R8 ;  /* 0x0000000800577308 */ /* 0x0006620000000800 */
[----:B------:R-:W-:Y:S01]  /*11bb0*/  MOV R236, R56 ;  /* 0x0000003800ec7202 */ /* 0x000fe20000000f00 */
[----:B---3--:R-:W-:Y:S01]  /*11bc0*/  FFMA.FTZ R8, R120, UR20, -R0 ;  /* 0x0000001478087c23 */ /* 0x008fe20008010800 */
[----:B------:R-:W-:-:S05]  /*11bd0*/  MOV R120, R53 ;  /* 0x0000003500787202 */ /* 0x000fca0000000f00 */
[----:B------:R3:W-:Y:S01]  /*11be0*/  MUFU.EX2 R84, R8 ;  /* 0x0000000800547308 */ /* 0x0007e20000000800 */
[----:B------:R-:W-:-:S07]  /*11bf0*/  F2FP.BF16.F32.PACK_AB R10, R120, R156 ;  /* 0x0000009c780a723e */ /* 0x000fce00000010ff */
[----:B------:R1:W1:Y:S01]  /*11c00*/  MUFU.EX2 R85, R4 ;  /* 0x0000000400557308 */ /* 0x0002620000000800 */
[----:B---3--:R-:W-:-:S07]  /*11c10*/  F2FP.BF16.F32.PACK_AB R8, R164, R166 ;  /* 0x000000a6a408723e */ /* 0x008fce00000010ff */
[----:B------:R-:W-:Y:S01]  /*11c20*/  HMMA.16816.F32.BF16 R64, R8, R24, R64 ;  /* 0x000000180840723c */ /* 0x000fe20000041840 */
[----:B-1----:R-:W-:-:S05]  /*11c30*/  FFMA.FTZ R4, R83, UR20, -R2 ;  /* 0x0000001453047c23 */ /* 0x002fca0008010802 */
[C---:B------:R-:W-:Y:S06]  /*11c40*/  HMMA.16816.F32.BF16 R60, R8.reuse, R26, R48 ;  /* 0x0000001a083c723c */ /* 0x040fec0000041830 */
[C---:B------:R-:W-:Y:S06]  /*11c50*/  HMMA.16816.F32.BF16 R56, R8.reuse, R20, R152 ;  /* 0x000000140838723c */ /* 0x040fec0000041898 */
[----:B------:R-:W-:Y:S01]  /*11c60*/  HMMA.16816.F32.BF16 R160, R8, R22, R160 ;  /* 0x0000001608a0723c */ /* 0x000fe200000418a0 */
[----:B------:R-:W1:Y:S01]  /*11c70*/  LDSM.16.MT88.4 R20, [R184+0x5400] ;  /* 0x00540000b814783b */ /* 0x000e620000004200 */
[----:B------:R3:W-:Y:S01]  /*11c80*/  MUFU.EX2 R90, R4 ;  /* 0x00000004005a7308 */ /* 0x0007e20000000800 */
[----:B------:R-:W-:-:S02]  /*11c90*/  F2FP.BF16.F32.PACK_AB R5, R87, R89 ;  /* 0x000000595705723e */ /* 0x000fc400000010ff */
[----:B------:R-:W-:Y:S01]  /*11ca0*/  F2FP.BF16.F32.PACK_AB R6, R168, R170 ;  /* 0x000000aaa806723e */ /* 0x000fe200000010ff */
[----:B------:R-:W2:Y:S01]  /*11cb0*/  LDSM.16.MT88.4 R24, [R185+0x5400] ;  /* 0x00540000b918783b */ /* 0x000ea20000004200 */
[----:B------:R-:W-:-:S04]  /*11cc0*/  FFMA.FTZ R8, R78, UR20, -R2 ;  /* 0x000000144e087c23 */ /* 0x000fc80008010802 */
[----:B------:R3:W-:Y:S01]  /*11cd0*/  MUFU.EX2 R83, R8 ;  /* 0x0000000800537308 */ /* 0x0007e20000000800 */
[----:B------:R-:W-:Y:S01]  /*11ce0*/  F2FP.BF16.F32.PACK_AB R7, R85, R84 ;  /* 0x000000545507723e */ /* 0x000fe200000010ff */
[----:B---3--:R-:W-:Y:S01]  /*11cf0*/  FFMA.FTZ R4, R76, UR20, -R2 ;  /* 0x000000144c047c23 */ /* 0x008fe20008010802 */
[----:B------:R-:W-:-:S05]  /*11d00*/  FFMA.FTZ R8, R115, UR20, -R0 ;  /* 0x0000001473087c23 */ /* 0x000fca0008010800 */
[----:B------:R3:W-:Y:S08]  /*11d10*/  MUFU.EX2 R80, R8 ;  /* 0x0000000800507308 */ /* 0x0007f00000000800 */
[----:B------:R1:W-:Y:S01]  /*11d20*/  MUFU.EX2 R88, R4 ;  /* 0x0000000400587308 */ /* 0x0003e20000000800 */
[----:B---3--:R-:W-:-:S07]  /*11d30*/  FFMA.FTZ R8, R111, UR20, -R0 ;  /* 0x000000146f087c23 */ /* 0x008fce0008010800 */
[----:B------:R3:W2:Y:S01]  /*11d40*/  MUFU.EX2 R79, R8 ;  /* 0x00000008004f7308 */ /* 0x0006a20000000800 */
[----:B-1----:R-:W-:Y:S01]  /*11d50*/  F2FP.BF16.F32.PACK_AB R4, R175, R221 ;  /* 0x000000ddaf04723e */ /* 0x002fe200000010ff */
[----:B---3--:R-:W-:-:S06]  /*11d60*/  FFMA.FTZ R8, R105, UR20, -R0 ;  /* 0x0000001469087c23 */ /* 0x008fcc0008010800 */
[----:B------:R1:W-:Y:S01]  /*11d70*/  MUFU.EX2 R76, R8 ;  /* 0x00000008004c7308 */ /* 0x0003e20000000800 */
[----:B------:R-:W-:Y:S01]  /*11d80*/  HMMA.16816.F32.BF16 R48, R4, R18, R32 ;  /* 0x000000120430723c */ /* 0x000fe20000041820 */
[----:B-1----:R-:W-:-:S06]  /*11d90*/  FFMA.FTZ R8, R107, UR20, -R0 ;  /* 0x000000146b087c23 */ /* 0x002fcc0008010800 */
[----:B------:R1:W3:Y:S01]  /*11da0*/  MUFU.EX2 R78, R8 ;  /* 0x00000008004e7308 */ /* 0x0002e20000000800 */
[----:B--2---:R-:W-:Y:S02]  /*11db0*/  F2FP.BF16.F32.PACK_AB R9, R79, R80 ;  /* 0x000000504f09723e */ /* 0x004fe400000010ff */
[----:B------:R-:W-:Y:S01]  /*11dc0*/  F2FP.BF16.F32.PACK_AB R10, R106, R117 ;  /* 0x000000756a0a723e */ /* 0x000fe200000010ff */
[----:B-1----:R-:W-:-:S04]  /*11dd0*/  FFMA.FTZ R8, R82, UR20, -R2 ;  /* 0x0000001452087c23 */ /* 0x002fc80008010802 */
[----:B------:R1:W-:Y:S01]  /*11de0*/  MUFU.EX2 R82, R8 ;  /* 0x0000000800527308 */ /* 0x0003e20000000800 */
[----:B---3--:R-:W-:Y:S01]  /*11df0*/  F2FP.BF16.F32.PACK_AB R11, R78, R76 ;  /* 0x0000004c4e0b723e */ /* 0x008fe200000010ff */
[----:B-1----:R-:W-:-:S06]  /*11e00*/  FFMA.FTZ R8, R77, UR20, -R2 ;  /* 0x000000144d087c23 */ /* 0x002fcc0008010802 */
[----:B------:R1:W-:Y:S02]  /*11e10*/  MUFU.EX2 R77, R8 ;  /* 0x00000008004d7308 */ /* 0x0003e40000000800 */
[----:B-1----:R-:W-:-:S07]  /*11e20*/  F2FP.BF16.F32.PACK_AB R8, R121, R126 ;  /* 0x0000007e7908723e */ /* 0x002fce00000010ff */
[----:B------:R-:W-:Y:S07]  /*11e30*/  HMMA.16816.F32.BF16 R148, R8, R22, R48 ;  /* 0x000000160894723c */ /* 0x000fee0000041830 */
[----:B-----5:R-:W-:Y:S02]  /*11e40*/  FFMA.FTZ R49, R147, R70, R116 ;  /* 0x0000004693317223 */ /* 0x020fe40000010074 */
[----:B------:R-:W2:Y:S01]  /*11e50*/  LDL.LU R147, [R1+0xc] ;  /* 0x00000c0001937983 */ /* 0x000ea20000300800 */
[----:B------:R-:W-:Y:S01]  /*11e60*/  HMMA.16816.F32.BF16 R52, R4, R16, R40 ;  /* 0x000000100434723c */ /* 0x000fe20000041828 */
[----:B------:R-:W-:-:S05]  /*11e70*/  FFMA.FTZ R2, R81, UR20, -R2 ;  /* 0x0000001451027c23 */ /* 0x000fca0008010802 */
[C---:B------:R-:W-:Y:S06]  /*11e80*/  HMMA.16816.F32.BF16 R44, R4.reuse, R12, R28 ;  /* 0x0000000c042c723c */ /* 0x040fec000004181c */
[----:B------:R-:W-:Y:S07]  /*11e90*/  HMMA.16816.F32.BF16 R36, R4, R14, R36 ;  /* 0x0000000e0424723c */ /* 0x000fee0000041824 */
[----:B------:R-:W-:-:S02]  /*11ea0*/  F2FP.BF16.F32.PACK_AB R4, R122, R118 ;  /* 0x000000767a04723e */ /* 0x000fc400000010ff */
[----:B------:R-:W-:Y:S02]  /*11eb0*/  F2FP.BF16.F32.PACK_AB R5, R242, R243 ;  /* 0x000000f3f205723e */ /* 0x000fe400000010ff */
[----:B------:R-:W-:Y:S02]  /*11ec0*/  F2FP.BF16.F32.PACK_AB R6, R125, R123 ;  /* 0x0000007b7d06723e */ /* 0x000fe400000010ff */
[----:B------:R-:W-:-:S07]  /*11ed0*/  F2FP.BF16.F32.PACK_AB R7, R240, R241 ;  /* 0x000000f1f007723e */ /* 0x000fce00000010ff */
[C---:B------:R-:W-:Y:S01]  /*11ee0*/  HMMA.16816.F32.BF16 R28, R4.reuse, R16, R64 ;  /* 0x00000010041c723c */ /* 0x040fe20000041840 */
[----:B------:R1:W-:Y:S05]  /*11ef0*/  MUFU.EX2 R67, R2 ;  /* 0x0000000200437308 */ /* 0x0003ea0000000800 */
[C---:B------:R-:W-:Y:S01]  /*11f00*/  HMMA.16816.F32.BF16 R32, R4.reuse, R18, R60 ;  /* 0x000000120420723c */ /* 0x040fe2000004183c */
[----:B------:R-:W3:Y:S05]  /*11f10*/  LDSM.16.MT88.4 R16, [R184+0x5800] ;  /* 0x00580000b810783b */ /* 0x000eea0000004200 */
[----:B------:R-:W-:Y:S01]  /*11f20*/  HMMA.16816.F32.BF16 R56, R4, R12, R56 ;  /* 0x0000000c0438723c */ /* 0x000fe20000041838 */
[----:B-1----:R-:W-:-:S05]  /*11f30*/  FFMA.FTZ R2, R109, UR20, -R0 ;  /* 0x000000146d027c23 */ /* 0x002fca0008010800 */
[----:B------:R-:W-:Y:S01]  /*11f40*/  HMMA.16816.F32.BF16 R40, R4, R14, R160 ;  /* 0x0000000e0428723c */ /* 0x000fe200000418a0 */
[----:B------:R-:W1:Y:S01]  /*11f50*/  LDSM.16.MT88.4 R12, [R185+0x5800] ;  /* 0x00580000b90c783b */ /* 0x000e620000004200 */
[----:B------:R5:W-:Y:S01]  /*11f60*/  MUFU.EX2 R66, R2 ;  /* 0x0000000200427308 */ /* 0x000be20000000800 */
[----:B------:R-:W-:Y:S02]  /*11f70*/  MOV R114, R156 ;  /* 0x0000009c00727202 */ /* 0x000fe40000000f00 */
[----:B------:R-:W-:Y:S02]  /*11f80*/  MOV R155, R157 ;  /* 0x0000009d009b7202 */ /* 0x000fe40000000f00 */
[----:B------:R-:W-:Y:S01]  /*11f90*/  MOV R154, R158 ;  /* 0x0000009e009a7202 */ /* 0x000fe20000000f00 */
[----:B-----5:R-:W-:-:S04]  /*11fa0*/  FFMA.FTZ R2, R103, UR20, -R0 ;  /* 0x0000001467027c23 */ /* 0x020fc80008010800 */
[----:B------:R5:W3:Y:S01]  /*11fb0*/  MUFU.EX2 R65, R2 ;  /* 0x0000000200417308 */ /* 0x000ae20000000800 */
[----:B------:R-:W-:Y:S01]  /*11fc0*/  MOV R153, R159 ;  /* 0x0000009f00997202 */ /* 0x000fe20000000f00 */
[C---:B------:R-:W-:Y:S06]  /*11fd0*/  HMMA.16816.F32.BF16 R52, R8.reuse, R20, R52 ;  /* 0x000000140834723c */ /* 0x040fec0000041834 */
[----:B------:R-:W-:Y:S01]  /*11fe0*/  HMMA.16816.F32.BF16 R156, R8, R24, R44 ;  /* 0x00000018089c723c */ /* 0x000fe2000004182c */
[----:B-----5:R-:W-:-:S04]  /*11ff0*/  FFMA.FTZ R2, R102, UR20, -R0 ;  /* 0x0000001466027c23 */ /* 0x020fc80008010800 */
[----:B------:R5:W-:Y:S01]  /*12000*/  MUFU.EX2 R64, R2 ;  /* 0x0000000200407308 */ /* 0x000be20000000800 */
[----:B------:R-:W-:Y:S01]  /*12010*/  HMMA.16816.F32.BF16 R44, R8, R26, R36 ;  /* 0x0000001a082c723c */ /* 0x000fe20000041824 */
[----:B------:R-:W-:Y:S02]  /*12020*/  F2FP.BF16.F32.PACK_AB R4, R129, R128 ;  /* 0x000000808104723e */ /* 0x000fe400000010ff */
[----:B------:R-:W-:Y:S02]  /*12030*/  F2FP.BF16.F32.PACK_AB R5, R235, R238 ;  /* 0x000000eeeb05723e */ /* 0x000fe400000010ff */
[----:B------:R-:W-:Y:S01]  /*12040*/  F2FP.BF16.F32.PACK_AB R6, R169, R130 ;  /* 0x00000082a906723e */ /* 0x000fe200000010ff */
[----:B-----5:R-:W-:-:S04]  /*12050*/  FFMA.FTZ R2, R98, UR20, -R0 ;  /* 0x0000001462027c23 */ /* 0x020fc80008010800 */
[----:B------:R5:W1:Y:S01]  /*12060*/  MUFU.EX2 R63, R2 ;  /* 0x00000002003f7308 */ /* 0x000a620000000800 */
[----:B------:R-:W-:Y:S01]  /*12070*/  F2FP.BF16.F32.PACK_AB R7, R233, R234 ;  /* 0x000000eae907723e */ /* 0x000fe200000010ff */
[----:B------:R-:W-:Y:S01]  /*12080*/  FFMA.FTZ R48, R145, R69, R226 ;  /* 0x0000004591307223 */ /* 0x000fe200000100e2 */
[--C-:B------:R-:W-:Y:S01]  /*12090*/  FFMA.FTZ R60, R91, UR20, -R3.reuse ;  /* 0x000000145b3c7c23 */ /* 0x100fe20008010803 */
[----:B------:R-:W-:Y:S01]  /*120a0*/  FFMA.FTZ R61, R86, UR20, -R3 ;  /* 0x00000014563d7c23 */ /* 0x000fe20008010803 */
[----:B----4-:R-:W-:Y:S01]  /*120b0*/  FFMA.FTZ R50, R146, R68, R212 ;  /* 0x0000004492327223 */ /* 0x010fe200000100d4 */
[--C-:B------:R-:W-:Y:S02]  /*120c0*/  FFMA.FTZ R8, R94, UR20, -R0.reuse ;  /* 0x000000145e087c23 */ /* 0x100fe40008010800 */
[----:B------:R-:W-:Y:S01]  /*120d0*/  HMMA.16816.F32.BF16 R36, R4, R20, R28 ;  /* 0x000000140424723c */ /* 0x000fe2000004181c */
[--C-:B------:R-:W-:Y:S01]  /*120e0*/  FFMA.FTZ R3, R93, UR20, -R0.reuse ;  /* 0x000000145d037c23 */ /* 0x100fe20008010800 */
[----:B-----5:R-:W-:-:S04]  /*120f0*/  FFMA.FTZ R2, R99, UR20, -R0 ;  /* 0x0000001463027c23 */ /* 0x020fc80008010800 */
[C---:B------:R-:W-:Y:S01]  /*12100*/  HMMA.16816.F32.BF16 R28, R4.reuse, R24, R56 ;  /* 0x00000018041c723c */ /* 0x040fe20000041838 */
[----:B------:R4:W5:Y:S05]  /*12110*/  MUFU.EX2 R62, R2 ;  /* 0x00000002003e7308 */ /* 0x00096a0000000800 */
[C---:B------:R-:W-:Y:S01]  /*12120*/  HMMA.16816.F32.BF16 R32, R4.reuse, R22, R32 ;  /* 0x000000160420723c */ /* 0x040fe20000041820 */
[----:B------:R-:W-:Y:S01]  /*12130*/  FADD.FTZ R50, R223, R50 ;  /* 0x00000032df327221 */ /* 0x000fe20000010000 */
[----:B------:R-:W-:Y:S01]  /*12140*/  FADD.FTZ R49, R172, R49 ;  /* 0x00000031ac317221 */ /* 0x000fe20000010000 */
[----:B------:R-:W-:Y:S01]  /*12150*/  MOV R111, R138 ;  /* 0x0000008a006f7202 */ /* 0x000fe20000000f00 */
[----:B------:R-:W-:Y:S02]  /*12160*/  LDSM.16.MT88.4 R20, [R185+0x5c00] ;  /* 0x005c0000b914783b */ /* 0x000fe40000004200 */
[----:B------:R-:W-:Y:S01]  /*12170*/  HMMA.16816.F32.BF16 R24, R4, R26, R40 ;  /* 0x0000001a0418723c */ /* 0x000fe20000041828 */
[----:B----4-:R-:W-:-:S06]  /*12180*/  FFMA.FTZ R2, R95, UR20, -R0 ;  /* 0x000000145f027c23 */ /* 0x010fcc0008010800 */
[----:B------:R-:W-:Y:S02]  /*12190*/  F2FP.BF16.F32.PACK_AB R4, R97, R104 ;  /* 0x000000686104723e */ /* 0x000fe400000010ff */
[----:B---3--:R-:W-:Y:S01]  /*121a0*/  F2FP.BF16.F32.PACK_AB R5, R65, R66 ;  /* 0x000000424105723e */ /* 0x008fe200000010ff */
[----:B------:R3:W4:Y:S01]  /*121b0*/  MUFU.EX2 R51, R2 ;  /* 0x0000000200337308 */ /* 0x0007220000000800 */
[----:B------:R-:W-:Y:S02]  /*121c0*/  F2FP.BF16.F32.PACK_AB R6, R88, R90 ;  /* 0x0000005a5806723e */ /* 0x000fe400000010ff */
[----:B-1----:R-:W-:Y:S02]  /*121d0*/  F2FP.BF16.F32.PACK_AB R7, R63, R64 ;  /* 0x000000403f07723e */ /* 0x002fe400000010ff */
[----:B------:R-:W-:-:S03]  /*121e0*/  MOV R105, R139 ;  /* 0x0000008b00697202 */ /* 0x000fc60000000f00 */
[----:B------:R1:W-:Y:S02]  /*121f0*/  MUFU.EX2 R41, R3 ;  /* 0x0000000300297308 */ /* 0x0003e40000000800 */
[C---:B------:R-:W-:Y:S01]  /*12200*/  HMMA.16816.F32.BF16 R148, R4.reuse, R18, R148 ;  /* 0x000000120494723c */ /* 0x040fe20000041894 */
[----:B---3--:R-:W-:Y:S01]  /*12210*/  FADD.FTZ R2, R153, R48 ;  /* 0x0000003099027221 */ /* 0x008fe20000010000 */
[----:B------:R-:W-:Y:S02]  /*12220*/  MOV R153, R154 ;  /* 0x0000009a00997202 */ /* 0x000fe40000000f00 */
[----:B------:R-:W-:Y:S01]  /*12230*/  MOV R154, R155 ;  /* 0x0000009b009a7202 */ /* 0x000fe20000000f00 */
[----:B------:R-:W-:Y:S01]  /*12240*/  FADD.FTZ R2, R136, R2 ;  /* 0x0000000288027221 */ /* 0x000fe20000010000 */
[----:B------:R-:W-:Y:S01]  /*12250*/  MOV R155, R140 ;  /* 0x0000008c009b7202 */ /* 0x000fe20000000f00 */
[----:B------:R-:W-:Y:S01]  /*12260*/  HMMA.16816.F32.BF16 R156, R4, R12, R156 ;  /* 0x0000000c049c723c */ /* 0x000fe2000004189c */
[----:B------:R-:W-:Y:S01]  /*12270*/  MOV R140, R137 ;  /* 0x00000089008c7202 */ /* 0x000fe20000000f00 */
[----:B-1----:R-:W-:Y:S01]  /*12280*/  FADD.FTZ R3, R176, R49 ;  /* 0x00000031b0037221 */ /* 0x002fe20000010000 */
[----:B------:R-:W-:-:S03]  /*12290*/  FADD.FTZ R2, R153, R2 ;  /* 0x0000000299027221 */ /* 0x000fc60000010000 */
[C---:B------:R-:W-:Y:S06]  /*122a0*/  HMMA.16816.F32.BF16 R136, R4.reuse, R16, R52 ;  /* 0x000000100488723c */ /* 0x040fec0000041834 */
[----:B------:R-:W-:Y:S01]  /*122b0*/  HMMA.16816.F32.BF16 R44, R4, R14, R44 ;  /* 0x0000000e042c723c */ /* 0x000fe2000004182c */
[----:B------:R-:W-:Y:S01]  /*122c0*/  MOV R115, R165 ;  /* 0x000000a500737202 */ /* 0x000fe20000000f00 */
[----:B------:R-:W-:Y:S01]  /*122d0*/  FADD.FTZ R2, R105, R2 ;  /* 0x0000000269027221 */ /* 0x000fe20000010000 */
[----:B------:R-:W-:Y:S01]  /*122e0*/  MOV R153, R167 ;  /* 0x000000a700997202 */ /* 0x000fe20000000f00 */
[----:B------:R-:W-:Y:S01]  /*122f0*/  IMAD.MOV.U32 R91, RZ, RZ, R154 ;  /* 0x000000ffff5b7224 */ /* 0x000fe200078e009a */
[----:B------:R-:W-:-:S02]  /*12300*/  MOV R109, R111 ;  /* 0x0000006f006d7202 */ /* 0x000fc40000000f00 */
[----:B------:R-:W-:Y:S02]  /*12310*/  MOV R81, R142 ;  /* 0x0000008e00517202 */ /* 0x000fe40000000f00 */
[----:B------:R-:W-:Y:S02]  /*12320*/  MOV R107, R143 ;  /* 0x0000008f006b7202 */ /* 0x000fe40000000f00 */
[----:B------:R-:W-:Y:S02]  /*12330*/  MOV R152, R166 ;  /* 0x000000a600987202 */ /* 0x000fe40000000f00 */
[----:B------:R-:W-:Y:S02]  /*12340*/  MOV R105, R141 ;  /* 0x0000008d00697202 */ /* 0x000fe40000000f00 */
[----:B------:R-:W-:Y:S02]  /*12350*/  MOV R154, R164 ;  /* 0x000000a4009a7202 */ /* 0x000fe40000000f00 */
[----:B------:R-:W-:Y:S01]  /*12360*/  MOV R111, R152 ;  /* 0x00000098006f7202 */ /* 0x000fe20000000f00 */
[----:B--2---:R-:W-:-:S02]  /*12370*/  FFMA.FTZ R0, R147, R72, R112 ;  /* 0x0000004893007223 */ /* 0x004fc40000010070 */
[----:B------:R-:W1:Y:S02]  /*12380*/  LDSM.16.MT88.4 R144, [R184+0x5c00] ;  /* 0x005c0000b890783b */ /* 0x000e640000004200 */
[----:B------:R-:W-:Y:S01]  /*12390*/  FADD.FTZ R40, R124, R0 ;  /* 0x000000007c287221 */ /* 0x000fe20000010000 */
[----:B------:R-:W-:-:S03]  /*123a0*/  FADD.FTZ R0, R224, R50 ;  /* 0x00000032e0007221 */ /* 0x000fc60000010000 */
        /* <DEDUP_REMOVED lines=88> */
[----:B------:R2:W-:Y:S01]  /*12930*/  MUFU.EX2 R42, R8 ;  /* 0x00000008002a7308 */ /* 0x0005e20000000800 */
[----:B------:R-:W-:Y:S01]  /*12940*/  FADD.FTZ R4, R217, R4 ;  /* 0x00000004d9047221 */ /* 0x000fe20000010000 */
[C---:B------:R-:W-:Y:S01]  /*12950*/  F2FP.BF16.F32.PACK_AB R9, R231.reuse, R232 ;  /* 0x000000e8e709723e */ /* 0x040fe200000010ff */
[----:B------:R-:W-:Y:S01]  /*12960*/  FADD.FTZ R3, R231, R3 ;  /* 0x00000003e7037221 */ /* 0x000fe20000010000 */
[----:B------:R-:W-:Y:S01]  /*12970*/  F2FP.BF16.F32.PACK_AB R10, R218, R210 ;  /* 0x000000d2da0a723e */ /* 0x000fe200000010ff */
[----:B------:R-:W-:Y:S01]  /*12980*/  FADD.FTZ R2, R97, R2 ;  /* 0x0000000261027221 */ /* 0x000fe20000010000 */
[----:B------:R-:W-:Y:S01]  /*12990*/  F2FP.BF16.F32.PACK_AB R11, R229, R230 ;  /* 0x000000e6e50b723e */ /* 0x000fe200000010ff */
[----:B------:R-:W-:Y:S01]  /*129a0*/  FADD.FTZ R0, R65, R0 ;  /* 0x0000000041007221 */ /* 0x000fe20000010000 */
[----:B------:R-:W3:Y:S01]  /*129b0*/  MUFU.EX2 R60, R60 ;  /* 0x0000003c003c7308 */ /* 0x000ee20000000800 */
[----:B------:R-:W-:Y:S01]  /*129c0*/  FADD.FTZ R4, R210, R4 ;  /* 0x00000004d2047221 */ /* 0x000fe20000010000 */
[----:B------:R-:W-:Y:S01]  /*129d0*/  FADD.FTZ R3, R230, R3 ;  /* 0x00000003e6037221 */ /* 0x000fe20000010000 */
[----:B------:R-:W-:Y:S01]  /*129e0*/  FADD.FTZ R2, R90, R2 ;  /* 0x000000025a027221 */ /* 0x000fe20000010000 */
[----:B--2---:R-:W-:Y:S01]  /*129f0*/  F2FP.BF16.F32.PACK_AB R8, R217, R196 ;  /* 0x000000c4d908723e */ /* 0x004fe200000010ff */
[----:B------:R-:W-:-:S03]  /*12a00*/  FADD.FTZ R0, R64, R0 ;  /* 0x0000000040007221 */ /* 0x000fc60000010000 */
[----:B------:R-:W2:Y:S01]  /*12a10*/  MUFU.EX2 R61, R61 ;  /* 0x0000003d003d7308 */ /* 0x000ea20000000800 */
[----:B------:R-:W-:Y:S01]  /*12a20*/  FADD.FTZ R4, R218, R4 ;  /* 0x00000004da047221 */ /* 0x000fe20000010000 */
[----:B------:R-:W-:Y:S01]  /*12a30*/  FADD.FTZ R3, R229, R3 ;  /* 0x00000003e5037221 */ /* 0x000fe20000010000 */
[----:B------:R-:W-:Y:S01]  /*12a40*/  FADD.FTZ R2, R88, R2 ;  /* 0x0000000258027221 */ /* 0x000fe20000010000 */
[----:B------:R-:W-:Y:S01]  /*12a50*/  HMMA.16816.F32.BF16 R36, R8, R16, R36 ;  /* 0x000000100824723c */ /* 0x000fe20000041824 */
[----:B------:R-:W-:Y:S01]  /*12a60*/  FADD.FTZ R0, R63, R0 ;  /* 0x000000003f007221 */ /* 0x000fe20000010000 */
[----:B------:R-:W-:-:S04]  /*12a70*/  FADD.FTZ R4, R219, R4 ;  /* 0x00000004db047221 */ /* 0x000fc80000010000 */
[----:B------:R-:W-:Y:S01]  /*12a80*/  HMMA.16816.F32.BF16 R32, R8, R18, R32 ;  /* 0x000000120820723c */ /* 0x000fe20000041820 */
[----:B------:R-:W-:-:S05]  /*12a90*/  FADD.FTZ R3, R228, R3 ;  /* 0x00000003e4037221 */ /* 0x000fca0000010000 */
[----:B------:R-:W-:Y:S01]  /*12aa0*/  HMMA.16816.F32.BF16 R28, R8, R12, R28 ;  /* 0x0000000c081c723c */ /* 0x000fe2000004181c */
[----:B------:R-:W-:-:S05]  /*12ab0*/  FADD.FTZ R2, R83, R2 ;  /* 0x0000000253027221 */ /* 0x000fca0000010000 */
[----:B------:R-:W-:Y:S01]  /*12ac0*/  HMMA.16816.F32.BF16 R24, R8, R14, R24 ;  /* 0x0000000e0818723c */ /* 0x000fe20000041818 */
[----:B-----5:R-:W-:Y:S01]  /*12ad0*/  FADD.FTZ R0, R62, R0 ;  /* 0x000000003e007221 */ /* 0x020fe20000010000 */
[----:B------:R-:W-:Y:S01]  /*12ae0*/  FADD.FTZ R4, R222, R4 ;  /* 0x00000004de047221 */ /* 0x000fe20000010000 */
[----:B------:R-:W-:Y:S01]  /*12af0*/  FADD.FTZ R3, R227, R3 ;  /* 0x00000003e3037221 */ /* 0x000fe20000010000 */
[----:B------:R-:W-:Y:S01]  /*12b00*/  FADD.FTZ R2, R82, R2 ;  /* 0x0000000252027221 */ /* 0x000fe20000010000 */
[----:B----4-:R-:W-:Y:S01]  /*12b10*/  FADD.FTZ R0, R51, R0 ;  /* 0x0000000033007221 */ /* 0x010fe20000010000 */
[----:B------:R-:W-:Y:S01]  /*12b20*/  FADD.FTZ R4, R237, R4 ;  /* 0x00000004ed047221 */ /* 0x000fe20000010000 */
[----:B---3--:R-:W-:Y:S01]  /*12b30*/  FADD.FTZ R3, R60, R3 ;  /* 0x000000033c037221 */ /* 0x008fe20000010000 */
[----:B------:R-:W-:Y:S01]  /*12b40*/  FADD.FTZ R2, R77, R2 ;  /* 0x000000024d027221 */ /* 0x000fe20000010000 */
[----:B------:R-:W-:Y:S01]  /*12b50*/  FADD.FTZ R0, R42, R0 ;  /* 0x000000002a007221 */ /* 0x000fe20000010000 */
[----:B------:R-:W-:Y:S01]  /*12b60*/  FADD.FTZ R4, R236, R4 ;  /* 0x00000004ec047221 */ /* 0x000fe20000010000 */
[----:B------:R-:W-:Y:S01]  /*12b70*/  F2FP.BF16.F32.PACK_AB R164, R82, R83 ;  /* 0x0000005352a4723e */ /* 0x000fe200000010ff */
[----:B--2---:R-:W-:Y:S01]  /*12b80*/  FADD.FTZ R3, R61, R3 ;  /* 0x000000033d037221 */ /* 0x004fe20000010000 */
[----:B------:R-:W-:Y:S01]  /*12b90*/  F2FP.BF16.F32.PACK_AB R165, R51, R62 ;  /* 0x0000003e33a5723e */ /* 0x000fe200000010ff */
[C---:B------:R-:W-:Y:S01]  /*12ba0*/  FADD.FTZ R2, R67.reuse, R2 ;  /* 0x0000000243027221 */ /* 0x040fe20000010000 */
[----:B------:R-:W-:-:S02]  /*12bb0*/  F2FP.BF16.F32.PACK_AB R166, R67, R77 ;  /* 0x0000004d43a6723e */ /* 0x000fc400000010ff */
[----:B------:R-:W-:Y:S02]  /*12bc0*/  F2FP.BF16.F32.PACK_AB R167, R41, R42 ;  /* 0x0000002a29a7723e */ /* 0x000fe400000010ff */
[----:B------:R-:W-:Y:S02]  /*12bd0*/  F2FP.BF16.F32.PACK_AB R160, R222, R219 ;  /* 0x000000dbdea0723e */ /* 0x000fe400000010ff */
[----:B------:R-:W-:Y:S02]  /*12be0*/  F2FP.BF16.F32.PACK_AB R161, R227, R228 ;  /* 0x000000e4e3a1723e */ /* 0x000fe400000010ff */
[----:B------:R-:W-:Y:S02]  /*12bf0*/  F2FP.BF16.F32.PACK_AB R162, R236, R237 ;  /* 0x000000edeca2723e */ /* 0x000fe400000010ff */
[----:B------:R-:W-:Y:S01]  /*12c00*/  F2FP.BF16.F32.PACK_AB R163, R61, R60 ;  /* 0x0000003c3da3723e */ /* 0x000fe200000010ff */
[----:B------:R-:W-:Y:S01]  /*12c10*/  FADD.FTZ R0, R41, R0 ;  /* 0x0000000029007221 */ /* 0x000fe20000010000 */
[----:B------:R2:W-:Y:S01]  /*12c20*/  STL [R1], R4 ;  /* 0x0000000401007387 */ /* 0x0005e20000100800 */
[C---:B-1----:R-:W-:Y:S03]  /*12c30*/  HMMA.16816.F32.BF16 R136, R164.reuse, R144, R136 ;  /* 0x00000090a488723c */ /* 0x042fe60000041888 */
        /* <DEDUP_REMOVED lines=10> */
[----:B------:R-:W-:-:S02]  /*12ce0*/  MOV R40, R74 ;  /* 0x0000004a00287202 */ /* 0x000fc40000000f00 */
[----:B------:R-:W-:Y:S02]  /*12cf0*/  MOV R41, R75 ;  /* 0x0000004b00297202 */ /* 0x000fe40000000f00 */
[----:B------:R-:W-:Y:S02]  /*12d00*/  MOV R38, R71 ;  /* 0x0000004700267202 */ /* 0x000fe40000000f00 */
[----:B--2---:R-:W-:-:S15]  /*12d10*/  MOV R39, R73 ;  /* 0x0000004900277202 */ /* 0x004fde0000000f00 */
[----:B------:R-:W-:-:S02]  /*12d20*/  NOP ;  /* 0x0000000000007918 */ /* 0x000fc40000000000 */
.L_x_313:
        /* <DEDUP_REMOVED lines=15> */
[----:B-1----:R-:W1:Y:S01]  /*12e20*/  @!P4 LDC.64 R2, c[0x0][0x220] ;  /* 0x00008800ff02cb82 */ /* 0x002e620000000a00 */
[----:B------:R-:W-:Y:S02]  /*12e30*/  USHF.L.U32 UR21, UR12, 0x6, URZ ;  /* 0x000000060c157899 */ /* 0x000fe4000800063f */
[----:B------:R-:W-:Y:S02]  /*12e40*/  UIADD3 UR13, UR11, UR23, URZ ;  /* 0x000000170b0d7290 */ /* 0x000fe4000fffe03f */
[----:B------:R-:W-:Y:S01]  /*12e50*/  UIADD3 UR26, UR26, UR35, URZ ;  /* 0x000000231a1a7290 */ /* 0x000fe2000fffe03f */
[----:B------:R-:W-:Y:S02]  /*12e60*/  ULDC UR4, c[0x0][0x2ec] ;  /* 0x0000bb0000047ab9 */ /* 0x000fe40000000800 */
[----:B------:R-:W2:Y:S01]  /*12e70*/  @!P4 LDC.64 R6, c[0x0][0x220] ;  /* 0x00008800ff06cb82 */ /* 0x000ea20000000a00 */
[----:B------:R-:W-:-:S07]  /*12e80*/  ULDC.64 UR6, c[0x0][0x248] ;  /* 0x0000920000067ab9 */ /* 0x000fce0000000a00 */
[----:B------:R-:W3:Y:S01]  /*12e90*/  @!P4 LDC.64 R4, c[0x0][0x220] ;  /* 0x00008800ff04cb82 */ /* 0x000ee20000000a00 */
[----:B-1----:R1:W-:Y:S04]  /*12ea0*/  @!P4 STL.64 [R1+0x30], R2 ;  /* 0x000030020100c387 */ /* 0x0023e80000100a00 */
[----:B--2---:R2:W-:Y:S04]  /*12eb0*/  @!P4 STL.64 [R1+0x28], R6 ;  /* 0x000028060100c387 */ /* 0x0045e80000100a00 */
[----:B---3--:R3:W-:Y:S01]  /*12ec0*/  @!P4 STL.64 [R1+0x20], R4 ;  /* 0x000020040100c387 */ /* 0x0087e20000100a00 */
[----:B-1----:R-:W1:Y:S03]  /*12ed0*/  @!P4 LDC.64 R2, c[0x0][0x220] ;  /* 0x00008800ff02cb82 */ /* 0x002e660000000a00 */
[----:B-1----:R1:W-:Y:S04]  /*12ee0*/  @!P4 STL.64 [R1+0x18], R2 ;  /* 0x000018020100c387 */ /* 0x0023e80000100a00 */
[----:B--2---:R-:W2:Y:S04]  /*12ef0*/  LDL.LU.64 R6, [R1+0x10] ;  /* 0x0000100001067983 */ /* 0x004ea80000300a00 */
[----:B---3--:R-:W2:Y:S01]  /*12f00*/  LDL.LU.64 R4, [R1+0x48] ;  /* 0x0000480001047983 */ /* 0x008ea20000300a00 */
[----:B-1----:R-:W-:Y:S01]  /*12f10*/  MOV R3, R41 ;  /* 0x0000002900037202 */ /* 0x002fe20000000f00 */
[----:B--2---:R-:W-:-:S05]  /*12f20*/  IMAD.MOV.U32 R5, RZ, RZ, R7 ;  /* 0x000000ffff057224 */ /* 0x004fca00078e0007 */
[----:B------:R1:W-:Y:S01]  /*12f30*/  STL.64 [R1+0x10], R4 ;  /* 0x0000100401007387 */ /* 0x0003e20000100a00 */
[----:B------:R-:W-:Y:S05]  /*12f40*/  BRA `(.L_x_318) ;  /* 0x0000000000dc7947 */ /* 0x000fea0003800000 */
.L_x_320:
        /* <DEDUP_REMOVED lines=31> */
[----:B------:R-:W-:Y:S03]  /*13140*/  @!P4 IADD3 R7, P0, R5, UR21, RZ ;  /* 0x000000150507cc10 */ /* 0x000fe6000ff1e0ff */
[----:B------:R-:W-:Y:S01]  /*13150*/  @!PT LDS RZ, [RZ] ;  /* 0x00000000fffff984 */ /* 0x000fe20000000800 */
[----:B------:R-:W-:Y:S01]  /*13160*/  @!PT LDS RZ, [RZ] ;  /* 0x00000000fffff984 */ /* 0x000fe20000000800 */
[----:B------:R-:W-:Y:S01]  /*13170*/  @!PT LDS RZ, [RZ] ;  /* 0x00000000fffff984 */ /* 0x000fe20000000800 */
[----:B------:R1:W-:Y:S01]  /*13180*/  @!P4 LDGSTS.E.BYPASS.LTC128B.128 [R209+0x2800], desc[UR24][R10.64] ;  /* 0x028000000ad1cfae */ /* 0x0003e2000b901d58 */
[C---:B------:R-:W-:Y:S02]  /*13190*/  @!P4 IADD3.X R9, R6.reuse, UR10, RZ, P0, !PT ;  /* 0x0000000a0609cc10 */ /* 0x040fe400087fe4ff */
        /* <DEDUP_REMOVED lines=18> */
.L_x_318:
[----:B--2---:R-:W2:Y:S01]  /*132c0*/  LDL.64 R12, [R1+0x10] ;  /* 0x00001000010c7983 */ /* 0x004ea20000100a00 */
[----:B------:R-:W-:Y:S04]  /*132d0*/  DEPBAR.LE SB0, 0x0 ;  /* 0x000080000000791a */ /* 0x000fe80000000000 */
[----:B------:R-:W-:Y:S01]  /*132e0*/  UIADD3 UR11, UR18, -0x1, URZ ;  /* 0xffffffff120b7890 */ /* 0x000fe2000fffe03f */
[----:B------:R-:W3:Y:S03]  /*132f0*/  LDL R9, [R1+0x30] ;  /* 0x0000300001097983 */ /* 0x000ee60000100800 */
[----:B------:R-:W-:Y:S01]  /*13300*/  USHF.R.S32.HI UR27, URZ, 0x1f, UR11 ;  /* 0x0000001f3f1b7899 */ /* 0x000fe2000801140b */
[----:B------:R-:W4:Y:S01]  /*13310*/  LDL R19, [R1+0x34] ;  /* 0x0000340001137983 */ /* 0x000f220000100800 */
[----:B-1----:R-:W-:Y:S01]  /*13320*/  IMAD.U32 R4, RZ, RZ, UR11 ;  /* 0x0000000bff047e24 */ /* 0x002fe2000f8e00ff */
[----:B------:R-:W-:Y:S01]  /*13330*/  UIMAD UR12, UR8, UR11, URZ ;  /* 0x0000000b080c72a4 */ /* 0x000fe2000f8e023f */
[----:B------:R-:W-:Y:S01]  /*13340*/  IMAD.U32 R196, RZ, RZ, UR11 ;  /* 0x0000000bffc47e24 */ /* 0x000fe2000f8e00ff */
[----:B------:R-:W5:Y:S01]  /*13350*/  LDL R10, [R1+0x28] ;  /* 0x00002800010a7983 */ /* 0x000f620000100800 */
[----:B------:R-:W-:Y:S02]  /*13360*/  UISETP.GT.AND UP0, UPT, UR11, UR14, UPT ;  /* 0x0000000e0b00728c */ /* 0x000fe4000bf04270 */
[----:B------:R-:W-:Y:S01]  /*13370*/  UIMAD UR12, UR27, UR9, UR12 ;  /* 0x000000091b0c72a4 */ /* 0x000fe2000f8e020c */
        /* <DEDUP_REMOVED lines=9> */
[----:B--2---:R-:W-:Y:S04]  /*13410*/  IMAD.WIDE.U32 R4, R4, UR9, R12 ;  /* 0x0000000904047c25 */ /* 0x004fe8000f8e000c */
[----:B------:R-:W-:Y:S01]  /*13420*/  VIADD R0, R5, UR12 ;  /* 0x0000000c05007c36 */ /* 0x000fe20008000000 */
[C---:B------:R-:W-:Y:S02]  /*13430*/  @!P4 IADD3 R2, P2, R4.reuse, UR33, RZ ;  /* 0x000000210402cc10 */ /* 0x040fe4000ff5e0ff */
[----:B---3--:R-:W-:Y:S02]  /*13440*/  @!P4 LEA R12, P3, R4, R9, 0x1 ;  /* 0x00000009040cc211 */ /* 0x008fe400078608ff */
[----:B------:R-:W-:Y:S02]  /*13450*/  @!P4 IADD3.X R9, R0, UR32, RZ, P2, !PT ;  /* 0x000000200009cc10 */ /* 0x000fe400097fe4ff */
[C---:B----4-:R-:W-:Y:S02]  /*13460*/  @!P4 LEA.HI.X R13, R4.reuse, R19, R0, 0x1, P3 ;  /* 0x00000013040dc211 */ /* 0x050fe400018f0c00 */
[----:B------:R-:W-:Y:S02]  /*13470*/  @!P4 IADD3 R5, P1, R4, UR20, RZ ;  /* 0x000000140405cc10 */ /* 0x000fe4000ff3e0ff */
[----:B-----5:R-:W-:Y:S01]  /*13480*/  @!P4 LEA R10, P2, R2, R10, 0x1 ;  /* 0x0000000a020ac211 */ /* 0x020fe200078408ff */
        /* <DEDUP_REMOVED lines=9> */
[----:B------:R-:W-:Y:S02]  /*13520*/  @!P4 IADD3.X R15, R0, UR13, RZ, P0, !PT ;  /* 0x0000000d000fcc10 */ /* 0x000fe400087fe4ff */
        /* <DEDUP_REMOVED lines=19> */
[----:B------:R-:W1:Y:S08]  /*13660*/  LDSM.16.M88.4 R16, [R135+0x2000] ;  /* 0x002000008710783b */ /* 0x000e700000000200 */
[----:B------:R-:W2:Y:S08]  /*13670*/  LDSM.16.M88.4 R124, [R186+0x1000] ;  /* 0x00100000ba7c783b */ /* 0x000eb00000000200 */
[----:B------:R-:W3:Y:S08]  /*13680*/  LDSM.16.M88.4 R32, [R135+0x2400] ;  /* 0x002400008720783b */ /* 0x000ef00000000200 */
[----:B------:R-:W4:Y:S08]  /*13690*/  LDSM.16.M88.4 R48, [R135+0x2800] ;  /* 0x002800008730783b */ /* 0x000f300000000200 */
[----:B------:R-:W5:Y:S08]  /*136a0*/  LDSM.16.M88.4 R64, [R135+0x2c00] ;  /* 0x002c00008740783b */ /* 0x000f700000000200 */
[----:B------:R-:W5:Y:S01]  /*136b0*/  LDSM.16.M88.4 R80, [R135+0x3000] ;  /* 0x003000008750783b */ /* 0x000f620000000200 */
        /* <DEDUP_REMOVED lines=14> */
[-C--:B----4-:R-:W-:Y:S01]  /*137a0*/  HMMA.16816.F32.BF16 R36, R128, R48.reuse, RZ ;  /* 0x000000308024723c */ /* 0x090fe200000418ff */
[----:B------:R-:W4:Y:S05]  /*137b0*/  S2R R0, SR_TID.X ;  /* 0x0000000000007919 */ /* 0x000f2a0000002100 */
[C---:B------:R-:W-:Y:S06]  /*137c0*/  HMMA.16816.F32.BF16 R40, R124.reuse, R48, RZ ;  /* 0x000000307c28723c */ /* 0x040fec00000418ff */
[-C--:B------:R-:W-:Y:S06]  /*137d0*/  HMMA.16816.F32.BF16 R44, R124, R50.reuse, RZ ;  /* 0x000000327c2c723c */ /* 0x080fec00000418ff */
[C---:B------:R-:W-:Y:S06]  /*137e0*/  HMMA.16816.F32.BF16 R48, R128.reuse, R50, RZ ;  /* 0x000000328030723c */ /* 0x040fec00000418ff */
[-C--:B-----5:R-:W-:Y:S06]  /*137f0*/  HMMA.16816.F32.BF16 R52, R128, R64.reuse, RZ ;  /* 0x000000408034723c */ /* 0x0a0fec00000418ff */
[C---:B------:R-:W-:Y:S06]  /*13800*/  HMMA.16816.F32.BF16 R56, R124.reuse, R64, RZ ;  /* 0x000000407c38723c */ /* 0x040fec00000418ff */
[-C--:B------:R-:W-:Y:S01]  /*13810*/  HMMA.16816.F32.BF16 R60, R124, R66.reuse, RZ ;  /* 0x000000427c3c723c */ /* 0x080fe200000418ff */
[----:B----4-:R-:W-:Y:S05]  /*13820*/  IMAD.SHL.U32 R0, R0, 0x2, RZ ;  /* 0x0000000200007824 */ /* 0x010fea00078e00ff */
[----:B------:R-:W-:Y:S01]  /*13830*/  LOP3.LUT R0, R0, 0x6, RZ, 0xc0, !PT ;  /* 0x0000000600007812 */ /* 0x000fe200078ec0ff */
[C---:B------:R-:W-:Y:S04]  /*13840*/  HMMA.16816.F32.BF16 R64, R128.reuse, R66, RZ ;  /* 0x000000428040723c */ /* 0x040fe800000418ff */
[----:B------:R-:W-:Y:S02]  /*13850*/  IMAD R196, R196, 0x80, R0 ;  /* 0x00000080c4c47824 */ /* 0x000fe400078e0200 */
[-C--:B------:R-:W-:Y:S02]  /*13860*/  HMMA.16816.F32.BF16 R68, R128, R80.reuse, RZ ;  /* 0x000000508044723c */ /* 0x080fe400000418ff */
[C---:B------:R-:W-:Y:S01]  /*13870*/  VIADD R0, R196.reuse, 0x1 ;  /* 0x00000001c4007836 */ /* 0x040fe20000000000 */
[CC--:B------:R-:W-:Y:S02]  /*13880*/  ISETP.GE.AND P6, PT, R196.reuse, R199.reuse, PT ;  /* 0x000000c7c400720c */ /* 0x0c0fe40003fc6270 */
[-C--:B------:R-:W-:Y:S01]  /*13890*/  ISETP.GE.AND P2, PT, R196, R198.reuse, PT ;  /* 0x000000c6c400720c */ /* 0x080fe20003f46270 */
[--C-:B------:R-:W-:Y:S01]  /*138a0*/  IMAD.IADD R2, R202, 0x1, -R196.reuse ;  /* 0x00000001ca027824 */ /* 0x100fe200078e0ac4 */
[C---:B------:R-:W-:Y:S01]  /*138b0*/  ISETP.GE.AND P3, PT, R0.reuse, R199, PT ;  /* 0x000000c70000720c */ /* 0x040fe20003f66270 */
[C---:B------:R-:W-:Y:S02]  /*138c0*/  HMMA.16816.F32.BF16 R72, R124.reuse, R80, RZ ;  /* 0x000000507c48723c */ /* 0x040fe400000418ff */
[C---:B------:R-:W-:Y:S02]  /*138d0*/  ISETP.GE.AND P1, PT, R0.reuse, R198, PT ;  /* 0x000000c60000720c */ /* 0x040fe40003f26270 */
[C---:B------:R-:W-:Y:S02]  /*138e0*/  ISETP.GE.AND P5, PT, R0.reuse, R200, PT ;  /* 0x000000c80000720c */ /* 0x040fe40003fa6270 */
[C---:B------:R-:W-:Y:S01]  /*138f0*/  ISETP.GE.AND P0, PT, R0.reuse, R197, PT ;  /* 0x000000c50000720c */ /* 0x040fe20003f06270 */
[-C--:B------:R-:W-:Y:S01]  /*13900*/  HMMA.16816.F32.BF16 R76, R124, R82.reuse, RZ ;  /* 0x000000527c4c723c */ /* 0x080fe200000418ff */
[C---:B------:R-:W-:Y:S02]  /*13910*/  ISETP.GE.OR P3, PT, R0.reuse, R208, !P3 ;  /* 0x000000d00000720c */ /* 0x040fe40005f66670 */
[C---:B------:R-:W-:Y:S02]  /*13920*/  ISETP.GE.OR P1, PT, R0.reuse, R207, !P1 ;  /* 0x000000cf0000720c */ /* 0x040fe40004f26670 */
[C---:B------:R-:W-:Y:S01]  /*13930*/  ISETP.GE.OR P5, PT, R0.reuse, R206, !P5 ;  /* 0x000000ce0000720c */ /* 0x040fe20006fa6670 */
[C---:B------:R-:W-:Y:S02]  /*13940*/  HMMA.16816.F32.BF16 R80, R128.reuse, R82, RZ ;  /* 0x000000528050723c */ /* 0x040fe400000418ff */
[----:B------:R-:W-:Y:S02]  /*13950*/  ISETP.GE.OR P0, PT, R0, R205, !P0 ;  /* 0x000000cd0000720c */ /* 0x000fe40004706670 */
[C---:B------:R-:W-:Y:S02]  /*13960*/  ISETP.GE.OR P6, PT, R196.reuse, R208, !P6 ;  /* 0x000000d0c400720c */ /* 0x040fe400077c6670 */
[C---:B------:R-:W-:Y:S01]  /*13970*/  ISETP.GE.OR P2, PT, R196.reuse, R207, !P2 ;  /* 0x000000cfc400720c */ /* 0x040fe20005746670 */
        /* <DEDUP_REMOVED lines=10> */
[-C--:B------:R-:W-:Y:S01]  /*13a20*/  HMMA.16816.F32.BF16 R124, R124, R170.reuse, RZ ;  /* 0x000000aa7c7c723c */ /* 0x080fe200000418ff */
[--C-:B------:R-:W-:Y:S04]  /*13a30*/  IMAD.IADD R169, R201, 0x1, -R196.reuse ;  /* 0x00000001c9a97824 */ /* 0x100fe800078e0ac4 */
[C---:B------:R-:W-:Y:S01]  /*13a40*/  IMAD.IADD R168, R203.reuse, 0x1, -R196 ;  /* 0x00000001cba87824 */ /* 0x040fe200078e0ac4 */
[----:B------:R-:W-:Y:S06]  /*13a50*/  HMMA.16816.F32.BF16 R128, R128, R170, RZ ;  /* 0x000000aa8080723c */ /* 0x000fec00000418ff */
[-C--:B---3--:R-:W-:Y:S05]  /*13a60*/  HMMA.16816.F32.BF16 R4, R172, R176.reuse, R4 ;  /* 0x000000b0ac04723c */ /* 0x088fea0000041804 */
[----:B------:R-:W-:Y:S01]  /*13a70*/  IABS R171, R2 ;  /* 0x0000000200ab7213 */ /* 0x000fe20000000000 */
[C---:B------:R-:W-:Y:S05]  /*13a80*/  HMMA.16816.F32.BF16 R8, R180.reuse, R176, R8 ;  /* 0x000000b0b408723c */ /* 0x040fea0000041808 */
[--C-:B------:R-:W-:Y:S01]  /*13a90*/  IMAD.IADD R170, R203, 0x1, -R0.reuse ;  /* 0x00000001cbaa7824 */ /* 0x100fe200078e0a00 */
[-C--:B------:R-:W-:Y:S05]  /*13aa0*/  HMMA.16816.F32.BF16 R12, R180, R178.reuse, R12 ;  /* 0x000000b2b40c723c */ /* 0x080fea000004180c */
[----:B------:R-:W-:Y:S01]  /*13ab0*/  IABS R177, R169 ;  /* 0x000000a900b17213 */ /* 0x000fe20000000000 */
[C---:B------:R-:W-:Y:S05]  /*13ac0*/  HMMA.16816.F32.BF16 R16, R172.reuse, R178, R16 ;  /* 0x000000b2ac10723c */ /* 0x040fea0000041810 */
[----:B------:R-:W-:Y:S01]  /*13ad0*/  IABS R176, R168 ;  /* 0x000000a800b07213 */ /* 0x000fe20000000000 */
[----:B------:R-:W-:Y:S01]  /*13ae0*/  IMAD.IADD R169, R201, 0x1, -R0 ;  /* 0x00000001c9a97824 */ /* 0x000fe200078e0a00 */
[----:B------:R-:W-:Y:S04]  /*13af0*/  IABS R2, R170 ;  /* 0x000000aa00027213 */ /* 0x000fe80000000000 */
[----:B------:R-:W-:Y:S01]  /*13b00*/  IABS R168, R169 ;  /* 0x000000a900a87213 */ /* 0x000fe20000000000 */
[----:B------:R-:W-:Y:S02]  /*13b10*/  IMAD.MOV.U32 R169, RZ, RZ, R177 ;  /* 0x000000ffffa97224 */ /* 0x000fe400078e00b1 */
[----:B------:R-:W-:Y:S01]  /*13b20*/  IMAD.MOV.U32 R177, RZ, RZ, R176 ;  /* 0x000000ffffb17224 */ /* 0x000fe200078e00b0 */
[----:B------:R-:W-:Y:S02]  /*13b30*/  I2FP.F32.S32 R170, R168 ;  /* 0x000000a800aa7245 */ /* 0x000fe40000201400 */
[----:B------:R-:W-:Y:S02]  /*13b40*/  I2FP.F32.S32 R176, R169 ;  /* 0x000000a900b07245 */ /* 0x000fe40000201400 */
[----:B------:R-:W-:Y:S01]  /*13b50*/  I2FP.F32.S32 R169, R177 ;  /* 0x000000b100a97245 */ /* 0x000fe20000201400 */
[----:B------:R-:W-:Y:S01]  /*13b60*/  VIADD R177, R196, 0x9 ;  /* 0x00000009c4b17836 */ /* 0x000fe20000000000 */
[----:B------:R-:W-:Y:S01]  /*13b70*/  I2FP.F32.S32 R168, R2 ;  /* 0x0000000200a87245 */ /* 0x000fe20000201400 */
[----:B------:R-:W-:Y:S01]  /*13b80*/  FFMA.FTZ R5, R170, -UR31, R5 ;  /* 0x8000001faa057c23 */ /* 0x000fe20008010005 */
[----:B------:R-:W-:Y:S01]  /*13b90*/  I2FP.F32.S32 R2, R171 ;  /* 0x000000ab00027245 */ /* 0x000fe20000201400 */
[----:B------:R-:W-:Y:S01]  /*13ba0*/  FFMA.FTZ R6, R169, -UR31, R6 ;  /* 0x8000001fa9067c23 */ /* 0x000fe20008010006 */
[----:B------:R-:W-:Y:S02]  /*13bb0*/  IMAD.IADD R169, R202, 0x1, -R0 ;  /* 0x00000001caa97824 */ /* 0x000fe400078e0a00 */
[----:B------:R-:W-:Y:S01]  /*13bc0*/  FFMA.FTZ R4, R176, -UR31, R4 ;  /* 0x8000001fb0047c23 */ /* 0x000fe20008010004 */
[----:B------:R-:W-:Y:S01]  /*13bd0*/  FSEL R222, R5, -INF , !P3 ;  /* 0xff80000005de7808 */ /* 0x000fe20005800000 */
[----:B------:R-:W-:Y:S01]  /*13be0*/  IMAD.IADD R0, R204, 0x1, -R0 ;  /* 0x00000001cc007824 */ /* 0x000fe200078e0a00 */
[C---:B------:R-:W-:Y:S01]  /*13bf0*/  ISETP.GE.AND P3, PT, R196.reuse, R197, PT ;  /* 0x000000c5c400720c */ /* 0x040fe20003f66270 */
[----:B------:R-:W-:Y:S01]  /*13c00*/  VIADD R176, R196, 0x8 ;  /* 0x00000008c4b07836 */ /* 0x000fe20000000000 */
[----:B------:R-:W-:Y:S01]  /*13c10*/  IABS R170, R169 ;  /* 0x000000a900aa7213 */ /* 0x000fe20000000000 */
[----:B------:R-:W-:Y:S01]  /*13c20*/  IMAD.IADD R169, R202, 0x1, -R177 ;  /* 0x00000001caa97824 */ /* 0x000fe200078e0ab1 */
[----:B------:R-:W-:Y:S01]  /*13c30*/  IABS R171, R0 ;  /* 0x0000000000ab7213 */ /* 0x000fe20000000000 */
[----:B------:R-:W-:Y:S01]  /*13c40*/  FFMA.FTZ R7, R168, -UR31, R7 ;  /* 0x8000001fa8077c23 */ /* 0x000fe20008010007 */
[----:B------:R-:W-:Y:S01]  /*13c50*/  FSEL R213, R4, -INF , !P6 ;  /* 0xff80000004d57808 */ /* 0x000fe20007000000 */
[----:B------:R-:W-:Y:S01]  /*13c60*/  FFMA.FTZ R8, R2, -UR31, R8 ;  /* 0x8000001f02087c23 */ /* 0x000fe20008010008 */
[----:B------:R-:W-:Y:S01]  /*13c70*/  IABS R0, R169 ;  /* 0x000000a900007213 */ /* 0x000fe20000000000 */
[----:B------:R-:W-:Y:S01]  /*13c80*/  IMAD.IADD R168, R204, 0x1, -R196 ;  /* 0x00000001cca87824 */ /* 0x000fe200078e0ac4 */
[----:B------:R-:W-:Y:S01]  /*13c90*/  I2FP.F32.S32 R169, R170 ;  /* 0x000000aa00a97245 */ /* 0x000fe20000201400 */
[----:B------:R-:W-:Y:S01]  /*13ca0*/  IMAD.IADD R2, R202, 0x1, -R176 ;  /* 0x00000001ca027824 */ /* 0x000fe200078e0ab0 */
[----:B------:R-:W-:Y:S02]  /*13cb0*/  I2FP.F32.S32 R0, R0 ;  /* 0x0000000000007245 */ /* 0x000fe40000201400 */
[----:B------:R-:W-:Y:S01]  /*13cc0*/  IABS R168, R168 ;  /* 0x000000a800a87213 */ /* 0x000fe20000000000 */
[----:B------:R-:W-:Y:S01]  /*13cd0*/  FFMA.FTZ R9, R169, -UR31, R9 ;  /* 0x8000001fa9097c23 */ /* 0x000fe20008010009 */
[----:B------:R-:W-:Y:S01]  /*13ce0*/  IABS R2, R2 ;  /* 0x0000000200027213 */ /* 0x000fe20000000000 */
[----:B------:R-:W-:Y:S01]  /*13cf0*/  FFMA.FTZ R13, R0, -UR31, R13 ;  /* 0x8000001f000d7c23 */ /* 0x000fe2000801000d */
[----:B------:R-:W-:Y:S01]  /*13d00*/  I2FP.F32.S32 R168, R168 ;  /* 0x000000a800a87245 */ /* 0x000fe20000201400 */
[----:B------:R-:W-:Y:S01]  /*13d10*/  IMAD.IADD R0, R204, 0x1, -R177 ;  /* 0x00000001cc007824 */ /* 0x000fe200078e0ab1 */
[----:B------:R-:W-:Y:S02]  /*13d20*/  I2FP.F32.S32 R2, R2 ;  /* 0x0000000200027245 */ /* 0x000fe40000201400 */
[----:B------:R-:W-:Y:S01]  /*13d30*/  I2FP.F32.S32 R170, R171 ;  /* 0x000000ab00aa7245 */ /* 0x000fe20000201400 */
[----:B------:R-:W-:Y:S01]  /*13d40*/  FFMA.FTZ R10, R168, -UR31, R10 ;  /* 0x8000001fa80a7c23 */ /* 0x000fe2000801000a */
[----:B------:R-:W-:Y:S01]  /*13d50*/  IABS R0, R0 ;  /* 0x0000000000007213 */ /* 0x000fe20000000000 */
[C---:B------:R-:W-:Y:S01]  /*13d60*/  IMAD.IADD R168, R201.reuse, 0x1, -R176 ;  /* 0x00000001c9a87824 */ /* 0x040fe200078e0ab0 */
[----:B------:R-:W-:Y:S01]  /*13d70*/  ISETP.GE.AND P6, PT, R196, R200, PT ;  /* 0x000000c8c400720c */ /* 0x000fe20003fc6270 */
[----:B------:R-:W-:Y:S01]  /*13d80*/  FFMA.FTZ R11, R170, -UR31, R11 ;  /* 0x8000001faa0b7c23 */ /* 0x000fe2000801000b */
[----:B------:R-:W-:Y:S01]  /*13d90*/  I2FP.F32.S32 R178, R0 ;  /* 0x0000000000b27245 */ /* 0x000fe20000201400 */
[----:B------:R-:W-:Y:S01]  /*13da0*/  IMAD.IADD R170, R201, 0x1, -R177 ;  /* 0x00000001c9aa7824 */ /* 0x000fe200078e0ab1 */
[----:B------:R-:W-:Y:S01]  /*13db0*/  IABS R168, R168 ;  /* 0x000000a800a87213 */ /* 0x000fe20000000000 */
[----:B------:R-:W-:Y:S01]  /*13dc0*/  FFMA.FTZ R12, R2, -UR31, R12 ;  /* 0x8000001f020c7c23 */ /* 0x000fe2000801000c */
[----:B------:R-:W-:Y:S01]  /*13dd0*/  FSEL R216, R6, -INF , !P2 ;  /* 0xff80000006d87808 */ /* 0x000fe20005000000 */
[----:B------:R-:W-:Y:S01]  /*13de0*/  IMAD.IADD R2, R204, 0x1, -R176 ;  /* 0x00000001cc027824 */ /* 0x000fe200078e0ab0 */
[----:B------:R-:W-:Y:S01]  /*13df0*/  I2FP.F32.S32 R0, R168 ;  /* 0x000000a800007245 */ /* 0x000fe20000201400 */
[----:B------:R-:W-:Y:S01]  /*13e00*/  FFMA.FTZ R15, R178, -UR31, R15 ;  /* 0x8000001fb20f7c23 */ /* 0x000fe2000801000f */
[----:B------:R-:W-:Y:S02]  /*13e10*/  FSEL R221, R7, -INF , !P1 ;  /* 0xff80000007dd7808 */ /* 0x000fe40004800000 */
[----:B------:R-:W-:Y:S01]  /*13e20*/  IABS R169, R2 ;  /* 0x0000000200a97213 */ /* 0x000fe20000000000 */
[----:B------:R-:W-:Y:S01]  /*13e30*/  FFMA.FTZ R16, R0, -UR31, R16 ;  /* 0x8000001f00107c23 */ /* 0x000fe20008010010 */
[----:B------:R-:W-:Y:S01]  /*13e40*/  IABS R2, R170 ;  /* 0x000000aa00027213 */ /* 0x000fe20000000000 */
[C---:B------:R-:W-:Y:S01]  /*13e50*/  VIADD R0, R196.reuse, 0x11 ;  /* 0x00000011c4007836 */ /* 0x040fe20000000000 */
[----:B------:R-:W-:Y:S02]  /*13e60*/  I2FP.F32.S32 R179, R169 ;  /* 0x000000a900b37245 */ /* 0x000fe40000201400 */
[C---:B------:R-:W-:Y:S01]  /*13e70*/  ISETP.GE.OR P6, PT, R196.reuse, R206, !P6 ;  /* 0x000000cec400720c */ /* 0x040fe200077c6670 */
[----:B------:R-:W1:Y:S01]  /*13e80*/  LDSM.16.M88.4 R168, [R195] ;  /* 0x00000000c3a8783b */ /* 0x000e620000000200 */
[----:B------:R-:W-:Y:S01]  /*13e90*/  ISETP.GE.OR P3, PT, R196, R205, !P3 ;  /* 0x000000cdc400720c */ /* 0x000fe20005f66670 */
[----:B------:R-:W-:Y:S01]  /*13ea0*/  FFMA.FTZ R14, R179, -UR31, R14 ;  /* 0x8000001fb30e7c23 */ /* 0x000fe2000801000e */
[-C--:B------:R-:W-:Y:S01]  /*13eb0*/  ISETP.GE.AND P2, PT, R176, R200.reuse, PT ;  /* 0x000000c8b000720c */ /* 0x080fe20003f46270 */
[----:B------:R-:W-:Y:S01]  /*13ec0*/  IMAD.IADD R4, R201, 0x1, -R0 ;  /* 0x00000001c9047824 */ /* 0x000fe200078e0a00 */
[----:B------:R-:W-:Y:S02]  /*13ed0*/  ISETP.GE.AND P1, PT, R177, R200, PT ;  /* 0x000000c8b100720c */ /* 0x000fe40003f26270 */
[----:B------:R-:W-:Y:S02]  /*13ee0*/  I2FP.F32.S32 R2, R2 ;  /* 0x0000000200027245 */ /* 0x000fe40000201400 */
[----:B------:R-:W-:Y:S02]  /*13ef0*/  FSEL R219, R8, -INF , !P6 ;  /* 0xff80000008db7808 */ /* 0x000fe40007000000 */
[----:B------:R-:W-:Y:S01]  /*13f00*/  FSEL R225, R9, -INF , !P5 ;  /* 0xff80000009e17808 */ /* 0x000fe20006800000 */
[----:B------:R-:W-:Y:S01]  /*13f10*/  FFMA.FTZ R17, R2, -UR31, R17 ;  /* 0x8000001f02117c23 */ /* 0x000fe20008010011 */
[----:B------:R-:W-:Y:S01]  /*13f20*/  FSEL R220, R10, -INF , !P3 ;  /* 0xff8000000adc7808 */ /* 0x000fe20005800000 */
[----:B------:R-:W-:Y:S01]  /*13f30*/  VIADD R2, R196, 0x10 ;  /* 0x00000010c4027836 */ /* 0x000fe20000000000 */
[CC--:B------:R-:W-:Y:S02]  /*13f40*/  ISETP.GE.OR P2, PT, R176.reuse, R206.reuse, !P2 ;  /* 0x000000ceb000720c */ /* 0x0c0fe40005746670 */
[----:B------:R-:W-:Y:S01]  /*13f50*/  ISETP.GE.OR P1, PT, R177, R206, !P1 ;  /* 0x000000ceb100720c */ /* 0x000fe20004f26670 */
[--C-:B------:R-:W-:Y:S01]  /*13f60*/  IMAD.IADD R6, R201, 0x1, -R2.reuse ;  /* 0x00000001c9067824 */ /* 0x100fe200078e0a02 */
[C---:B------:R-:W-:Y:S01]  /*13f70*/  ISETP.GE.AND P6, PT, R176.reuse, R197, PT ;  /* 0x000000c5b000720c */ /* 0x040fe20003fc6270 */
[----:B------:R-:W-:Y:S01]  /*13f80*/  IMAD.IADD R5, R203, 0x1, -R2 ;  /* 0x00000001cb057824 */ /* 0x000fe200078e0a02 */
[C---:B------:R-:W-:Y:S02]  /*13f90*/  ISETP.GE.AND P5, PT, R176.reuse, R199, PT ;  /* 0x000000c7b000720c */ /* 0x040fe40003fa6270 */
[-C--:B------:R-:W-:Y:S02]  /*13fa0*/  ISETP.GE.AND P3, PT, R176, R198.reuse, PT ;  /* 0x000000c6b000720c */ /* 0x080fe40003f66270 */
[----:B------:R-:W-:Y:S02]  /*13fb0*/  FSEL R226, R11, -INF , !P0 ;  /* 0xff8000000be27808 */ /* 0x000fe40004000000 */
[----:B------:R-:W-:Y:S02]  /*13fc0*/  FSEL R223, R12, -INF , !P2 ;  /* 0xff8000000cdf7808 */ /* 0x000fe40005000000 */
[----:B------:R-:W-:Y:S02]  /*13fd0*/  FSEL R224, R13, -INF , !P1 ;  /* 0xff8000000de07808 */ /* 0x000fe40004800000 */
[C---:B------:R-:W-:Y:S02]  /*13fe0*/  ISETP.GE.AND P0, PT, R177.reuse, R197, PT ;  /* 0x000000c5b100720c */ /* 0x040fe40003f06270 */
[C---:B------:R-:W-:Y:S02]  /*13ff0*/  ISETP.GE.AND P2, PT, R177.reuse, R199, PT ;  /* 0x000000c7b100720c */ /* 0x040fe40003f46270 */
[----:B------:R-:W-:Y:S02]  /*14000*/  ISETP.GE.AND P1, PT, R177, R198, PT ;  /* 0x000000c6b100720c */ /* 0x000fe40003f26270 */
[C---:B------:R-:W-:Y:S02]  /*14010*/  ISETP.GE.OR P6, PT, R176.reuse, R205, !P6 ;  /* 0x000000cdb000720c */ /* 0x040fe400077c6670 */
[CC--:B------:R-:W-:Y:S01]  /*14020*/  ISETP.GE.OR P5, PT, R176.reuse, R208.reuse, !P5 ;  /* 0x000000d0b000720c */ /* 0x0c0fe20006fa6670 */
[-C--:B-1----:R-:W-:Y:S03]  /*14030*/  HMMA.16816.F32.BF16 R20, R172, R168.reuse, R20 ;  /* 0x000000a8ac14723c */ /* 0x082fe60000041814 */
[----:B------:R-:W-:Y:S01]  /*14040*/  ISETP.GE.OR P3, PT, R176, R207, !P3 ;  /* 0x000000cfb000720c */ /* 0x000fe20005f66670 */
[----:B------:R-:W-:Y:S01]  /*14050*/  IMAD.IADD R176, R203, 0x1, -R176 ;  /* 0x00000001cbb07824 */ /* 0x000fe200078e0ab0 */
[C---:B------:R-:W-:Y:S01]  /*14060*/  ISETP.GE.OR P0, PT, R177.reuse, R205, !P0 ;  /* 0x000000cdb100720c */ /* 0x040fe20004706670 */
[C---:B------:R-:W-:Y:S04]  /*14070*/  HMMA.16816.F32.BF16 R24, R180.reuse, R168, R24 ;  /* 0x000000a8b418723c */ /* 0x040fe80000041818 */
[C---:B------:R-:W-:Y:S02]  /*14080*/  ISETP.GE.OR P2, PT, R177.reuse, R208, !P2 ;  /* 0x000000d0b100720c */ /* 0x040fe40005746670 */
[----:B------:R-:W-:Y:S01]  /*14090*/  ISETP.GE.OR P1, PT, R177, R207, !P1 ;  /* 0x000000cfb100720c */ /* 0x000fe20004f26670 */
[----:B------:R-:W-:Y:S01]  /*140a0*/  IMAD.IADD R177, R203, 0x1, -R177 ;  /* 0x00000001cbb17824 */ /* 0x000fe200078e0ab1 */
[----:B------:R-:W-:Y:S01]  /*140b0*/  IABS R7, R176 ;  /* 0x000000b000077213 */ /* 0x000fe20000000000 */
[-C--:B------:R-:W-:Y:S03]  /*140c0*/  HMMA.16816.F32.BF16 R28, R180, R170.reuse, R28 ;  /* 0x000000aab41c723c */ /* 0x080fe6000004181c */
[----:B------:R-:W-:Y:S02]  /*140d0*/  IABS R8, R177 ;  /* 0x000000b100087213 */ /* 0x000fe40000000000 */
[----:B------:R-:W-:Y:S01]  /*140e0*/  IABS R6, R6 ;  /* 0x0000000600067213 */ /* 0x000fe20000000000 */
[C---:B------:R-:W-:Y:S05]  /*140f0*/  HMMA.16816.F32.BF16 R32, R172.reuse, R170, R32 ;  /* 0x000000aaac20723c */ /* 0x040fea0000041820 */
[----:B------:R-:W-:Y:S02]  /*14100*/  IABS R4, R4 ;  /* 0x0000000400047213 */ /* 0x000fe40000000000 */
[----:B------:R-:W-:Y:S04]  /*14110*/  I2FP.F32.S32 R7, R7 ;  /* 0x0000000700077245 */ /* 0x000fe80000201400 */
[----:B------:R-:W-:Y:S01]  /*14120*/  I2FP.F32.S32 R8, R8 ;  /* 0x0000000800087245 */ /* 0x000fe20000201400 */
[----:B------:R-:W-:Y:S01]  /*14130*/  FFMA.FTZ R18, R7, -UR31, R18 ;  /* 0x8000001f07127c23 */ /* 0x000fe20008010012 */
[----:B------:R-:W-:Y:S01]  /*14140*/  I2FP.F32.S32 R6, R6 ;  /* 0x0000000600067245 */ /* 0x000fe20000201400 */
[----:B------:R-:W-:Y:S01]  /*14150*/  IMAD.IADD R7, R204, 0x1, -R2 ;  /* 0x00000001cc077824 */ /* 0x000fe200078e0a02 */
[----:B------:R-:W-:Y:S01]  /*14160*/  I2FP.F32.S32 R4, R4 ;  /* 0x0000000400047245 */ /* 0x000fe20000201400 */
[----:B------:R-:W-:Y:S01]  /*14170*/  FFMA.FTZ R19, R8, -UR31, R19 ;  /* 0x8000001f08137c23 */ /* 0x000fe20008010013 */
[----:B------:R-:W-:Y:S01]  /*14180*/  IABS R5, R5 ;  /* 0x0000000500057213 */ /* 0x000fe20000000000 */
[----:B------:R-:W-:Y:S01]  /*14190*/  FFMA.FTZ R20, R6, -UR31, R20 ;  /* 0x8000001f06147c23 */ /* 0x000fe20008010014 */
[----:B------:R-:W-:Y:S01]  /*141a0*/  FSEL R218, R14, -INF , !P6 ;  /* 0xff8000000eda7808 */ /* 0x000fe20007000000 */
[--C-:B------:R-:W-:Y:S01]  /*141b0*/  IMAD.IADD R6, R202, 0x1, -R0.reuse ;  /* 0x00000001ca067824 */ /* 0x100fe200078e0a00 */
[----:B------:R-:W-:Y:S01]  /*141c0*/  FSEL R217, R15, -INF , !P0 ;  /* 0xff8000000fd97808 */ /* 0x000fe20004000000 */
        /* <DEDUP_REMOVED lines=9> */
[----:B------:R-:W-:Y:S01]  /*14260*/  IMAD.IADD R5, R202, 0x1, -R2 ;  /* 0x00000001ca057824 */ /* 0x000fe200078e0a02 */
[-C--:B------:R-:W-:Y:S02]  /*14270*/  ISETP.GE.OR P6, PT, R2, R208.reuse, !P6 ;  /* 0x000000d00200720c */ /* 0x080fe400077c6670 */
[----:B------:R-:W-:Y:S02]  /*14280*/  ISETP.GE.OR P0, PT, R0, R208, !P0 ;  /* 0x000000d00000720c */ /* 0x000fe40004706670 */
[C---:B------:R-:W-:Y:S02]  /*14290*/  ISETP.GE.AND P5, PT, R2.reuse, R198, PT ;  /* 0x000000c60200720c */ /* 0x040fe40003fa6270 */
        /* <DEDUP_REMOVED lines=9> */
[C---:B------:R-:W-:Y:S02]  /*14330*/  ISETP.GE.OR P2, PT, R2.reuse, R206, !P2 ;  /* 0x000000ce0200720c */ /* 0x040fe40005746670 */
[----:B------:R-:W-:Y:S02]  /*14340*/  ISETP.GE.OR P3, PT, R2, R205, !P3 ;  /* 0x000000cd0200720c */ /* 0x000fe40005f66670 */
[----:B------:R-:W-:Y:S01]  /*14350*/  IABS R2, R4 ;  /* 0x0000000400027213 */ /* 0x000fe20000000000 */
[----:B------:R-:W-:Y:S01]  /*14360*/  IMAD.IADD R4, R204, 0x1, -R0 ;  /* 0x00000001cc047824 */ /* 0x000fe200078e0a00 */
[C---:B------:R-:W-:Y:S02]  /*14370*/  ISETP.GE.OR P1, PT, R0.reuse, R207, !P1 ;  /* 0x000000cf0000720c */ /* 0x040fe40004f26670 */
[C---:B------:R-:W-:Y:S02]  /*14380*/  ISETP.GE.OR P6, PT, R0.reuse, R206, !P6 ;  /* 0x000000ce0000720c */ /* 0x040fe400077c6670 */
[----:B------:R-:W-:Y:S02]  /*14390*/  ISETP.GE.OR P0, PT, R0, R205, !P0 ;  /* 0x000000cd0000720c */ /* 0x000fe40004706670 */
[----:B------:R-:W-:Y:S02]  /*143a0*/  I2FP.F32.S32 R0, R2 ;  /* 0x0000000200007245 */ /* 0x000fe40000201400 */
[----:B------:R-:W-:Y:S02]  /*143b0*/  IABS R8, R7 ;  /* 0x0000000700087213 */ /* 0x000fe40000000000 */
[----:B------:R-:W-:Y:S01]  /*143c0*/  IABS R6, R6 ;  /* 0x0000000600067213 */ /* 0x000fe20000000000 */
[----:B------:R-:W-:Y:S01]  /*143d0*/  FFMA.FTZ R23, R0, -UR31, R23 ;  /* 0x8000001f00177c23 */ /* 0x000fe20008010017 */
[----:B------:R-:W-:Y:S02]  /*143e0*/  IABS R5, R5 ;  /* 0x0000000500057213 */ /* 0x000fe40000000000 */
[----:B------:R-:W-:Y:S01]  /*143f0*/  IABS R7, R4 ;  /* 0x0000000400077213 */ /* 0x000fe20000000000 */
[----:B------:R-:W-:Y:S01]  /*14400*/  IMAD.MOV.U32 R4, RZ, RZ, R8 ;  /* 0x000000ffff047224 */ /* 0x000fe200078e0008 */
[----:B------:R-:W-:Y:S02]  /*14410*/  I2FP.F32.S32 R0, R6 ;  /* 0x0000000600007245 */ /* 0x000fe40000201400 */
[----:B------:R-:W-:Y:S01]  /*14420*/  I2FP.F32.S32 R2, R5 ;  /* 0x0000000500027245 */ /* 0x000fe20000201400 */
[----:B------:R-:W-:Y:S01]  /*14430*/  IMAD.MOV.U32 R5, RZ, RZ, R7 ;  /* 0x000000ffff057224 */ /* 0x000fe200078e0007 */
[----:B------:R-:W-:Y:S01]  /*14440*/  I2FP.F32.S32 R4, R4 ;  /* 0x0000000400047245 */ /* 0x000fe20000201400 */
[----:B------:R-:W-:Y:S01]  /*14450*/  FFMA.FTZ R25, R0, -UR31, R25 ;  /* 0x8000001f00197c23 */ /* 0x000fe20008010019 */
[----:B------:R-:W-:Y:S01]  /*14460*/  FSEL R169, R22, -INF , !P5 ;  /* 0xff80000016a97808 */ /* 0x000fe20006800000 */
[----:B------:R-:W-:Y:S01]  /*14470*/  FFMA.FTZ R24, R2, -UR31, R24 ;  /* 0x8000001f02187c23 */ /* 0x000fe20008010018 */
[----:B------:R-:W-:Y:S01]  /*14480*/  I2FP.F32.S32 R5, R5 ;  /* 0x0000000500057245 */ /* 0x000fe20000201400 */
[C---:B------:R-:W-:Y:S01]  /*14490*/  VIADD R2, R196.reuse, 0x19 ;  /* 0x00000019c4027836 */ /* 0x040fe20000000000 */
[----:B------:R-:W-:Y:S01]  /*144a0*/  FSEL R168, R23, -INF , !P1 ;  /* 0xff80000017a87808 */ /* 0x000fe20004800000 */
[----:B------:R-:W-:Y:S01]  /*144b0*/  VIADD R0, R196, 0x18 ;  /* 0x00000018c4007836 */ /* 0x000fe20000000000 */
[----:B------:R-:W-:Y:S01]  /*144c0*/  FSEL R176, R24, -INF , !P2 ;  /* 0xff80000018b07808 */ /* 0x000fe20005000000 */
[----:B------:R-:W-:Y:S01]  /*144d0*/  IMAD.IADD R6, R202, 0x1, -R2 ;  /* 0x00000001ca067824 */ /* 0x000fe200078e0a02 */
[-C--:B------:R-:W-:Y:S01]  /*144e0*/  ISETP.GE.AND P1, PT, R2, R200.reuse, PT ;  /* 0x000000c80200720c */ /* 0x080fe20003f26270 */
[----:B------:R-:W-:Y:S01]  /*144f0*/  FFMA.FTZ R27, R5, -UR31, R27 ;  /* 0x8000001f051b7c23 */ /* 0x000fe2000801001b */
[----:B------:R-:W-:Y:S01]  /*14500*/  ISETP.GE.AND P5, PT, R0, R200, PT ;  /* 0x000000c80000720c */ /* 0x000fe20003fa6270 */
[----:B------:R-:W-:Y:S01]  /*14510*/  FFMA.FTZ R26, R4, -UR31, R26 ;  /* 0x8000001f041a7c23 */ /* 0x000fe2000801001a */
[-C--:B------:R-:W-:Y:S01]  /*14520*/  ISETP.GE.OR P1, PT, R2, R206.reuse, !P1 ;  /* 0x000000ce0200720c */ /* 0x080fe20004f26670 */
[--C-:B------:R-:W-:Y:S01]  /*14530*/  IMAD.IADD R4, R202, 0x1, -R0.reuse ;  /* 0x00000001ca047824 */ /* 0x100fe200078e0a00 */
[----:B------:R-:W-:Y:S01]  /*14540*/  ISETP.GE.OR P5, PT, R0, R206, !P5 ;  /* 0x000000ce0000720c */ /* 0x000fe20006fa6670 */
[C---:B------:R-:W-:Y:S01]  /*14550*/  IMAD.IADD R9, R204.reuse, 0x1, -R0 ;  /* 0x00000001cc097824 */ /* 0x040fe200078e0a00 */
[----:B------:R-:W-:Y:S01]  /*14560*/  FSEL R177, R27, -INF , !P0 ;  /* 0xff8000001bb17808 */ /* 0x000fe20004000000 */
[----:B------:R-:W-:Y:S01]  /*14570*/  IMAD.IADD R8, R204, 0x1, -R2 ;  /* 0x00000001cc087824 */ /* 0x000fe200078e0a02 */
[----:B------:R-:W-:Y:S02]  /*14580*/  IABS R5, R4 ;  /* 0x0000000400057213 */ /* 0x000fe40000000000 */
[----:B------:R-:W-:Y:S02]  /*14590*/  IABS R4, R6 ;  /* 0x0000000600047213 */ /* 0x000fe40000000000 */
[----:B------:R-:W-:Y:S01]  /*145a0*/  IABS R8, R8 ;  /* 0x0000000800087213 */ /* 0x000fe20000000000 */
[----:B------:R-:W-:Y:S01]  /*145b0*/  IMAD.MOV.U32 R11, RZ, RZ, R5 ;  /* 0x000000ffff0b7224 */ /* 0x000fe200078e0005 */
[----:B------:R-:W-:Y:S01]  /*145c0*/  ISETP.GE.AND P0, PT, R2, R197, PT ;  /* 0x000000c50200720c */ /* 0x000fe20003f06270 */
[----:B------:R-:W-:Y:S01]  /*145d0*/  IMAD.MOV.U32 R10, RZ, RZ, R4 ;  /* 0x000000ffff0a7224 */ /* 0x000fe200078e0004 */
[----:B------:R-:W-:Y:S01]  /*145e0*/  I2FP.F32.S32 R8, R8 ;  /* 0x0000000800087245 */ /* 0x000fe20000201400 */
[----:B------:R-:W1:Y:S01]  /*145f0*/  LDSM.16.M88.4 R4, [R194] ;  /* 0x00000000c204783b */ /* 0x000e620000000200 */
[----:B------:R-:W-:Y:S02]  /*14600*/  I2FP.F32.S32 R11, R11 ;  /* 0x0000000b000b7245 */ /* 0x000fe40000201400 */
[----:B------:R-:W-:Y:S01]  /*14610*/  I2FP.F32.S32 R10, R10 ;  /* 0x0000000a000a7245 */ /* 0x000fe20000201400 */
[----:B------:R-:W-:Y:S01]  /*14620*/  FFMA.FTZ R31, R8, -UR31, R31 ;  /* 0x8000001f081f7c23 */ /* 0x000fe2000801001f */
[----:B------:R-:W-:Y:S01]  /*14630*/  ISETP.GE.OR P0, PT, R2, R205, !P0 ;  /* 0x000000cd0200720c */ /* 0x000fe20004706670 */
[----:B------:R-:W-:Y:S01]  /*14640*/  IMAD.IADD R8, R203, 0x1, -R0 ;  /* 0x00000001cb087824 */ /* 0x000fe200078e0a00 */
[----:B------:R-:W-:Y:S01]  /*14650*/  IABS R9, R9 ;  /* 0x0000000900097213 */ /* 0x000fe20000000000 */
[----:B------:R-:W-:Y:S01]  /*14660*/  FFMA.FTZ R28, R11, -UR31, R28 ;  /* 0x8000001f0b1c7c23 */ /* 0x000fe2000801001c */
[----:B------:R-:W-:Y:S01]  /*14670*/  FSEL R171, R25, -INF , !P6 ;  /* 0xff80000019ab7808 */ /* 0x000fe20007000000 */
[C---:B------:R-:W-:Y:S01]  /*14680*/  IMAD.IADD R11, R201.reuse, 0x1, -R0 ;  /* 0x00000001c90b7824 */ /* 0x040fe200078e0a00 */
[----:B------:R-:W-:Y:S01]  /*14690*/  I2FP.F32.S32 R9, R9 ;  /* 0x0000000900097245 */ /* 0x000fe20000201400 */
[----:B------:R-:W-:Y:S01]  /*146a0*/  FFMA.FTZ R29, R10, -UR31, R29 ;  /* 0x8000001f0a1d7c23 */ /* 0x000fe2000801001d */
[----:B------:R-:W-:Y:S01]  /*146b0*/  FSEL R170, R28, -INF , !P5 ;  /* 0xff8000001caa7808 */ /* 0x000fe20006800000 */
[----:B------:R-:W-:Y:S01]  /*146c0*/  IMAD.IADD R10, R201, 0x1, -R2 ;  /* 0x00000001c90a7824 */ /* 0x000fe200078e0a02 */
[----:B------:R-:W-:Y:S01]  /*146d0*/  ISETP.GE.AND P5, PT, R2, R199, PT ;  /* 0x000000c70200720c */ /* 0x000fe20003fa6270 */
[----:B------:R-:W-:Y:S01]  /*146e0*/  FFMA.FTZ R30, R9, -UR31, R30 ;  /* 0x8000001f091e7c23 */ /* 0x000fe2000801001e */
[----:B------:R-:W-:Y:S01]  /*146f0*/  FSEL R29, R29, -INF , !P1 ;  /* 0xff8000001d1d7808 */ /* 0x000fe20004800000 */
[----:B------:R-:W-:Y:S01]  /*14700*/  VIADD R9, R196, 0x20 ;  /* 0x00000020c4097836 */ /* 0x000fe20000000000 */
[C---:B------:R-:W-:Y:S02]  /*14710*/  ISETP.GE.AND P1, PT, R2.reuse, R198, PT ;  /* 0x000000c60200720c */ /* 0x040fe40003f26270 */
[C---:B------:R-:W-:Y:S02]  /*14720*/  ISETP.GE.OR P5, PT, R2.reuse, R208, !P5 ;  /* 0x000000d00200720c */ /* 0x040fe40006fa6670 */
[----:B------:R-:W-:Y:S01]  /*14730*/  ISETP.GE.OR P1, PT, R2, R207, !P1 ;  /* 0x000000cf0200720c */ /* 0x000fe20004f26670 */
[----:B------:R-:W-:Y:S01]  /*14740*/  IMAD.IADD R2, R203, 0x1, -R2 ;  /* 0x00000001cb027824 */ /* 0x000fe200078e0a02 */
[----:B------:R-:W-:Y:S02]  /*14750*/  IABS R12, R11 ;  /* 0x0000000b000c7213 */ /* 0x000fe40000000000 */
[----:B------:R-:W-:Y:S02]  /*14760*/  IABS R13, R10 ;  /* 0x0000000a000d7213 */ /* 0x000fe40000000000 */
[----:B------:R-:W-:Y:S01]  /*14770*/  IABS R11, R2 ;  /* 0x00000002000b7213 */ /* 0x000fe20000000000 */
[----:B------:R-:W-:Y:S01]  /*14780*/  IMAD.MOV.U32 R2, RZ, RZ, R12 ;  /* 0x000000ffff027224 */ /* 0x000fe200078e000c */
[----:B------:R-:W-:Y:S01]  /*14790*/  IABS R10, R8 ;  /* 0x00000008000a7213 */ /* 0x000fe20000000000 */
[----:B------:R-:W-:Y:S01]  /*147a0*/  IMAD.MOV.U32 R8, RZ, RZ, R13 ;  /* 0x000000ffff087224 */ /* 0x000fe200078e000d */
[----:B------:R-:W-:Y:S02]  /*147b0*/  FSEL R178, R26, -INF , !P3 ;  /* 0xff8000001ab27808 */ /* 0x000fe40005800000 */
[C---:B------:R-:W-:Y:S02]  /*147c0*/  ISETP.GE.AND P2, PT, R0.reuse, R197, PT ;  /* 0x000000c50000720c */ /* 0x040fe40003f46270 */
[C---:B------:R-:W-:Y:S02]  /*147d0*/  ISETP.GE.AND P6, PT, R0.reuse, R199, PT ;  /* 0x000000c70000720c */ /* 0x040fe40003fc6270 */
[C---:B------:R-:W-:Y:S01]  /*147e0*/  ISETP.GE.AND P3, PT, R0.reuse, R198, PT ;  /* 0x000000c60000720c */ /* 0x040fe20003f66270 */
[-C--:B-1----:R-:W-:Y:S03]  /*147f0*/  HMMA.16816.F32.BF16 R36, R172, R4.reuse, R36 ;  /* 0x00000004ac24723c */ /* 0x082fe60000041824 */
[----:B------:R-:W-:Y:S02]  /*14800*/  I2FP.F32.S32 R2, R2 ;  /* 0x0000000200027245 */ /* 0x000fe40000201400 */
[----:B------:R-:W-:Y:S01]  /*14810*/  I2FP.F32.S32 R8, R8 ;  /* 0x0000000800087245 */ /* 0x000fe20000201400 */
[C---:B------:R-:W-:Y:S04]  /*14820*/  HMMA.16816.F32.BF16 R40, R180.reuse, R4, R40 ;  /* 0x00000004b428723c */ /* 0x040fe80000041828 */
[----:B------:R-:W-:Y:S01]  /*14830*/  ISETP.GE.OR P2, PT, R0, R205, !P2 ;  /* 0x000000cd0000720c */ /* 0x000fe20005746670 */
[----:B------:R-:W-:Y:S01]  /*14840*/  FFMA.FTZ R33, R8, -UR31, R33 ;  /* 0x8000001f08217c23 */ /* 0x000fe20008010021 */
[C---:B------:R-:W-:Y:S01]  /*14850*/  ISETP.GE.OR P6, PT, R0.reuse, R208, !P6 ;  /* 0x000000d00000720c */ /* 0x040fe200077c6670 */
[-C--:B------:R-:W-:Y:S03]  /*14860*/  HMMA.16816.F32.BF16 R44, R180, R6.reuse, R44 ;  /* 0x00000006b42c723c */ /* 0x080fe6000004182c */
[----:B------:R-:W-:Y:S01]  /*14870*/  ISETP.GE.OR P3, PT, R0, R207, !P3 ;  /* 0x000000cf0000720c */ /* 0x000fe20005f66670 */
[--C-:B------:R-:W-:Y:S01]  /*14880*/  IMAD.IADD R0, R201, 0x1, -R9.reuse ;  /* 0x00000001c9007824 */ /* 0x100fe200078e0a09 */
[----:B------:R-:W-:Y:S01]  /*14890*/  I2FP.F32.S32 R10, R10 ;  /* 0x0000000a000a7245 */ /* 0x000fe20000201400 */
[C---:B------:R-:W-:Y:S05]  /*148a0*/  HMMA.16816.F32.BF16 R48, R172.reuse, R6, R48 ;  /* 0x00000006ac30723c */ /* 0x040fea0000041830 */
[----:B------:R-:W-:Y:S01]  /*148b0*/  IABS R0, R0 ;  /* 0x0000000000007213 */ /* 0x000fe20000000000 */
[----:B------:R-:W-:Y:S01]  /*148c0*/  VIADD R8, R196, 0x21 ;  /* 0x00000021c4087836 */ /* 0x000fe20000000000 */
[----:B------:R-:W-:Y:S01]  /*148d0*/  FSEL R30, R30, -INF , !P2 ;  /* 0xff8000001e1e7808 */ /* 0x000fe20005000000 */
[----:B------:R-:W-:Y:S01]  /*148e0*/  FFMA.FTZ R34, R10, -UR31, R34 ;  /* 0x8000001f0a227c23 */ /* 0x000fe20008010022 */
[-C--:B------:R-:W-:Y:S02]  /*148f0*/  ISETP.GE.AND P2, PT, R9, R199.reuse, PT ;  /* 0x000000c70900720c */ /* 0x080fe40003f46270 */
[----:B------:R-:W-:Y:S01]  /*14900*/  I2FP.F32.S32 R0, R0 ;  /* 0x0000000000007245 */ /* 0x000fe20000201400 */
[C-C-:B------:R-:W-:Y:S01]  /*14910*/  IMAD.IADD R12, R202.reuse, 0x1, -R8.reuse ;  /* 0x00000001ca0c7824 */ /* 0x140fe200078e0a08 */
[----:B------:R-:W-:Y:S01]  /*14920*/  FSEL R31, R31, -INF , !P0 ;  /* 0xff8000001f1f7808 */ /* 0x000fe20004000000 */
[--C-:B------:R-:W-:Y:S01]  /*14930*/  IMAD.IADD R10, R202, 0x1, -R9.reuse ;  /* 0x00000001ca0a7824 */ /* 0x100fe200078e0a09 */
[----:B------:R-:W-:Y:S01]  /*14940*/  ISETP.GE.AND P0, PT, R8, R199, PT ;  /* 0x000000c70800720c */ /* 0x000fe20003f06270 */
[----:B------:R-:W-:Y:S01]  /*14950*/  IMAD.IADD R4, R203, 0x1, -R8 ;  /* 0x00000001cb047824 */ /* 0x000fe200078e0a08 */
[-C--:B------:R-:W-:Y:S01]  /*14960*/  ISETP.GE.OR P2, PT, R9, R208.reuse, !P2 ;  /* 0x000000d00900720c */ /* 0x080fe20005746670 */
[----:B------:R-:W-:Y:S01]  /*14970*/  FFMA.FTZ R36, R0, -UR31, R36 ;  /* 0x8000001f00247c23 */ /* 0x000fe20008010024 */
[----:B------:R-:W-:Y:S01]  /*14980*/  ISETP.GE.OR P0, PT, R8, R208, !P0 ;  /* 0x000000d00800720c */ /* 0x000fe20004706670 */
[----:B------:R-:W-:Y:S01]  /*14990*/  IMAD.IADD R0, R203, 0x1, -R9 ;  /* 0x00000001cb007824 */ /* 0x000fe200078e0a09 */
[----:B------:R-:W-:Y:S01]  /*149a0*/  IABS R4, R4 ;  /* 0x0000000400047213 */ /* 0x000fe20000000000 */
[----:B------:R-:W-:Y:S01]  /*149b0*/  FFMA.FTZ R32, R2, -UR31, R32 ;  /* 0x8000001f02207c23 */ /* 0x000fe20008010020 */
[----:B------:R-:W-:Y:S02]  /*149c0*/  I2FP.F32.S32 R2, R11 ;  /* 0x0000000b00027245 */ /* 0x000fe40000201400 */
[----:B------:R-:W-:Y:S02]  /*149d0*/  IABS R5, R0 ;  /* 0x0000000000057213 */ /* 0x000fe40000000000 */
[----:B------:R-:W-:Y:S01]  /*149e0*/  IABS R0, R10 ;  /* 0x0000000a00007213 */ /* 0x000fe20000000000 */
[----:B------:R-:W-:Y:S01]  /*149f0*/  FFMA.FTZ R35, R2, -UR31, R35 ;  /* 0x8000001f02237c23 */ /* 0x000fe20008010023 */
[----:B------:R-:W-:Y:S01]  /*14a00*/  FSEL R32, R32, -INF , !P6 ;  /* 0xff80000020207808 */ /* 0x000fe20007000000 */
[----:B------:R-:W-:Y:S01]  /*14a10*/  IMAD.IADD R2, R201, 0x1, -R8 ;  /* 0x00000001c9027824 */ /* 0x000fe200078e0a08 */
[----:B------:R-:W-:Y:S02]  /*14a20*/  FSEL R33, R33, -INF , !P5 ;  /* 0xff80000021217808 */ /* 0x000fe40006800000 */
[----:B------:R-:W-:Y:S02]  /*14a30*/  FSEL R34, R34, -INF , !P3 ;  /* 0xff80000022227808 */ /* 0x000fe40005800000 */
[----:B------:R-:W-:Y:S02]  /*14a40*/  IABS R11, R2 ;  /* 0x00000002000b7213 */ /* 0x000fe40000000000 */
[----:B------:R-:W-:Y:S02]  /*14a50*/  IABS R2, R12 ;  /* 0x0000000c00027213 */ /* 0x000fe40000000000 */
[----:B------:R-:W-:Y:S02]  /*14a60*/  I2FP.F32.S32 R11, R11 ;  /* 0x0000000b000b7245 */ /* 0x000fe40000201400 */
[----:B------:R-:W-:Y:S02]  /*14a70*/  I2FP.F32.S32 R2, R2 ;  /* 0x0000000200027245 */ /* 0x000fe40000201400 */
[----:B------:R-:W-:Y:S01]  /*14a80*/  I2FP.F32.S32 R0, R0 ;  /* 0x0000000000007245 */ /* 0x000fe20000201400 */
[----:B------:R-:W-:Y:S01]  /*14a90*/  FFMA.FTZ R37, R11, -UR31, R37 ;  /* 0x8000001f0b257c23 */ /* 0x000fe20008010025 */
[C---:B------:R-:W-:Y:S01]  /*14aa0*/  ISETP.GE.AND P6, PT, R9.reuse, R198, PT ;  /* 0x000000c60900720c */ /* 0x040fe20003fc6270 */
[----:B------:R-:W-:Y:S01]  /*14ab0*/  FFMA.FTZ R41, R2, -UR31, R41 ;  /* 0x8000001f02297c23 */ /* 0x000fe20008010029 */
[C---:B------:R-:W-:Y:S01]  /*14ac0*/  ISETP.GE.AND P5, PT, R9.reuse, R200, PT ;  /* 0x000000c80900720c */ /* 0x040fe20003fa6270 */
[----:B------:R-:W-:Y:S01]  /*14ad0*/  VIADD R2, R196, 0x28 ;  /* 0x00000028c4027836 */ /* 0x000fe20000000000 */
[-C--:B------:R-:W-:Y:S01]  /*14ae0*/  ISETP.GE.AND P3, PT, R9, R197.reuse, PT ;  /* 0x000000c50900720c */ /* 0x080fe20003f66270 */
[----:B------:R-:W-:Y:S01]  /*14af0*/  FFMA.FTZ R40, R0, -UR31, R40 ;  /* 0x8000001f00287c23 */ /* 0x000fe20008010028 */
[----:B------:R-:W-:Y:S01]  /*14b00*/  FSEL R35, R35, -INF , !P1 ;  /* 0xff80000023237808 */ /* 0x000fe20004800000 */
[----:B------:R-:W-:Y:S01]  /*14b10*/  VIADD R0, R196, 0x29 ;  /* 0x00000029c4007836 */ /* 0x000fe20000000000 */
[----:B------:R-:W-:Y:S02]  /*14b20*/  FSEL R36, R36, -INF , !P2 ;  /* 0xff80000024247808 */ /* 0x000fe40005000000 */
[----:B------:R-:W-:Y:S02]  /*14b30*/  FSEL R37, R37, -INF , !P0 ;  /* 0xff80000025257808 */ /* 0x000fe40004000000 */
[----:B------:R-:W-:Y:S02]  /*14b40*/  I2FP.F32.S32 R4, R4 ;  /* 0x0000000400047245 */ /* 0x000fe40000201400 */
[C---:B------:R-:W-:Y:S02]  /*14b50*/  ISETP.GE.AND P1, PT, R8.reuse, R198, PT ;  /* 0x000000c60800720c */ /* 0x040fe40003f26270 */
[----:B------:R-:W-:Y:S01]  /*14b60*/  ISETP.GE.AND P2, PT, R8, R200, PT ;  /* 0x000000c80800720c */ /* 0x000fe20003f46270 */
[----:B------:R-:W-:Y:S01]  /*14b70*/  FFMA.FTZ R39, R4, -UR31, R39 ;  /* 0x8000001f04277c23 */ /* 0x000fe20008010027 */
[----:B------:R-:W-:Y:S01]  /*14b80*/  ISETP.GE.AND P0, PT, R8, R197, PT ;  /* 0x000000c50800720c */ /* 0x000fe20003f06270 */
[C---:B------:R-:W-:Y:S01]  /*14b90*/  IMAD.IADD R4, R202.reuse, 0x1, -R2 ;  /* 0x00000001ca047824 */ /* 0x040fe200078e0a02 */
[----:B------:R-:W-:Y:S02]  /*14ba0*/  I2FP.F32.S32 R5, R5 ;  /* 0x0000000500057245 */ /* 0x000fe40000201400 */
[C---:B------:R-:W-:Y:S02]  /*14bb0*/  ISETP.GE.OR P6, PT, R9.reuse, R207, !P6 ;  /* 0x000000cf0900720c */ /* 0x040fe400077c6670 */
[-C--:B------:R-:W-:Y:S01]  /*14bc0*/  ISETP.GE.OR P5, PT, R9, R206.reuse, !P5 ;  /* 0x000000ce0900720c */ /* 0x080fe20006fa6670 */
[----:B------:R-:W-:Y:S01]  /*14bd0*/  FFMA.FTZ R38, R5, -UR31, R38 ;  /* 0x8000001f05267c23 */ /* 0x000fe20008010026 */
[----:B------:R-:W-:Y:S01]  /*14be0*/  ISETP.GE.OR P3, PT, R9, R205, !P3 ;  /* 0x000000cd0900720c */ /* 0x000fe20005f66670 */
[----:B------:R-:W-:Y:S01]  /*14bf0*/  IMAD.IADD R5, R202, 0x1, -R0 ;  /* 0x00000001ca057824 */ /* 0x000fe200078e0a00 */
[----:B------:R-:W-:Y:S01]  /*14c00*/  ISETP.GE.OR P1, PT, R8, R207, !P1 ;  /* 0x000000cf0800720c */ /* 0x000fe20004f26670 */
[----:B------:R-:W-:Y:S01]  /*14c10*/  IMAD.IADD R9, R204, 0x1, -R9 ;  /* 0x00000001cc097824 */ /* 0x000fe200078e0a09 */
[C---:B------:R-:W-:Y:S02]  /*14c20*/  ISETP.GE.OR P2, PT, R8.reuse, R206, !P2 ;  /* 0x000000ce0800720c */ /* 0x040fe40005746670 */
[----:B------:R-:W-:Y:S01]  /*14c30*/  ISETP.GE.OR P0, PT, R8, R205, !P0 ;  /* 0x000000cd0800720c */ /* 0x000fe20004706670 */
[C---:B------:R-:W-:Y:S01]  /*14c40*/  IMAD.IADD R8, R204.reuse, 0x1, -R8 ;  /* 0x00000001cc087824 */ /* 0x040fe200078e0a08 */
[----:B------:R-:W-:Y:S01]  /*14c50*/  IABS R10, R9 ;  /* 0x00000009000a7213 */ /* 0x000fe20000000000 */
[----:B------:R-:W-:Y:S01]  /*14c60*/  IMAD.IADD R9, R204, 0x1, -R2 ;  /* 0x00000001cc097824 */ /* 0x000fe200078e0a02 */
[----:B------:R-:W-:Y:S02]  /*14c70*/  FSEL R24, R38, -INF , !P6 ;  /* 0xff80000026187808 */ /* 0x000fe40007000000 */
[----:B------:R-:W-:Y:S02]  /*14c80*/  IABS R11, R8 ;  /* 0x00000008000b7213 */ /* 0x000fe40000000000 */
[----:B------:R-:W-:Y:S02]  /*14c90*/  IABS R8, R4 ;  /* 0x0000000400087213 */ /* 0x000fe40000000000 */
[----:B------:R-:W-:Y:S02]  /*14ca0*/  IABS R4, R5 ;  /* 0x0000000500047213 */ /* 0x000fe40000000000 */
        /* <DEDUP_REMOVED lines=8> */
[----:B------:R-:W1:Y:S01]  /*14d30*/  LDSM.16.M88.4 R4, [R193] ;  /* 0x00000000c104783b */ /* 0x000e620000000200 */
[----:B------:R-:W-:Y:S01]  /*14d40*/  FSEL R23, R39, -INF , !P1 ;  /* 0xff80000027177808 */ /* 0x000fe20004800000 */
[----:B------:R-:W-:Y:S01]  /*14d50*/  IMAD.IADD R11, R203, 0x1, -R2 ;  /* 0x00000001cb0b7824 */ /* 0x000fe200078e0a02 */
[-C--:B------:R-:W-:Y:S01]  /*14d60*/  ISETP.GE.AND P6, PT, R2, R200.reuse, PT ;  /* 0x000000c80200720c */ /* 0x080fe20003fc6270 */
[----:B------:R-:W-:Y:S01]  /*14d70*/  FFMA.FTZ R43, R10, -UR31, R43 ;  /* 0x8000001f0a2b7c23 */ /* 0x000fe2000801002b */
[----:B------:R-:W-:Y:S01]  /*14d80*/  ISETP.GE.AND P1, PT, R0, R200, PT ;  /* 0x000000c80000720c */ /* 0x000fe20003f26270 */
[----:B------:R-:W-:Y:S01]  /*14d90*/  IMAD.IADD R10, R201, 0x1, -R0 ;  /* 0x00000001c90a7824 */ /* 0x000fe200078e0a00 */
[----:B------:R-:W-:Y:S01]  /*14da0*/  FSEL R26, R40, -INF , !P5 ;  /* 0xff800000281a7808 */ /* 0x000fe20006800000 */
[----:B------:R-:W-:Y:S01]  /*14db0*/  FFMA.FTZ R44, R8, -UR31, R44 ;  /* 0x8000001f082c7c23 */ /* 0x000fe2000801002c */
[----:B------:R-:W-:Y:S01]  /*14dc0*/  FSEL R25, R41, -INF , !P2 ;  /* 0xff80000029197808 */ /* 0x000fe20005000000 */
[----:B------:R-:W-:Y:S01]  /*14dd0*/  IMAD.IADD R8, R204, 0x1, -R0 ;  /* 0x00000001cc087824 */ /* 0x000fe200078e0a00 */
[C---:B------:R-:W-:Y:S01]  /*14de0*/  ISETP.GE.AND P5, PT, R2.reuse, R197, PT ;  /* 0x000000c50200720c */ /* 0x040fe20003fa6270 */
[----:B------:R-:W-:Y:S01]  /*14df0*/  FFMA.FTZ R42, R9, -UR31, R42 ;  /* 0x8000001f092a7c23 */ /* 0x000fe2000801002a */
[C---:B------:R-:W-:Y:S01]  /*14e00*/  ISETP.GE.AND P2, PT, R2.reuse, R199, PT ;  /* 0x000000c70200720c */ /* 0x040fe20003f46270 */
[----:B------:R-:W-:Y:S01]  /*14e10*/  IMAD.IADD R9, R201, 0x1, -R2 ;  /* 0x00000001c9097824 */ /* 0x000fe200078e0a02 */
[----:B------:R-:W-:Y:S02]  /*14e20*/  ISETP.GE.OR P6, PT, R2, R206, !P6 ;  /* 0x000000ce0200720c */ /* 0x000fe400077c6670 */
[----:B------:R-:W-:Y:S02]  /*14e30*/  FSEL R28, R42, -INF , !P3 ;  /* 0xff8000002a1c7808 */ /* 0x000fe40005800000 */
[----:B------:R-:W-:Y:S02]  /*14e40*/  ISETP.GE.AND P3, PT, R2, R198, PT ;  /* 0x000000c60200720c */ /* 0x000fe40003f66270 */
[----:B------:R-:W-:Y:S02]  /*14e50*/  ISETP.GE.OR P1, PT, R0, R206, !P1 ;  /* 0x000000ce0000720c */ /* 0x000fe40004f26670 */
[C---:B------:R-:W-:Y:S02]  /*14e60*/  ISETP.GE.OR P5, PT, R2.reuse, R205, !P5 ;  /* 0x000000cd0200720c */ /* 0x040fe40006fa6670 */
[C---:B------:R-:W-:Y:S02]  /*14e70*/  ISETP.GE.OR P2, PT, R2.reuse, R208, !P2 ;  /* 0x000000d00200720c */ /* 0x040fe40005746670 */
[----:B------:R-:W-:Y:S02]  /*14e80*/  ISETP.GE.OR P3, PT, R2, R207, !P3 ;  /* 0x000000cf0200720c */ /* 0x000fe40005f66670 */
[----:B------:R-:W-:Y:S02]  /*14e90*/  IABS R9, R9 ;  /* 0x0000000900097213 */ /* 0x000fe40000000000 */
[----:B------:R-:W-:Y:S02]  /*14ea0*/  FSEL R27, R43, -INF , !P0 ;  /* 0xff8000002b1b7808 */ /* 0x000fe40004000000 */
[----:B------:R-:W-:Y:S02]  /*14eb0*/  FSEL R44, R44, -INF , !P6 ;  /* 0xff8000002c2c7808 */ /* 0x000fe40007000000 */
[----:B------:R-:W-:Y:S02]  /*14ec0*/  FSEL R45, R45, -INF , !P1 ;  /* 0xff8000002d2d7808 */ /* 0x000fe40004800000 */
[----:B------:R-:W-:Y:S01]  /*14ed0*/  IABS R2, R8 ;  /* 0x0000000800027213 */ /* 0x000fe20000000000 */
[----:B------:R-:W-:Y:S01]  /*14ee0*/  IMAD.IADD R8, R203, 0x1, -R0 ;  /* 0x00000001cb087824 */ /* 0x000fe200078e0a00 */
[C---:B------:R-:W-:Y:S01]  /*14ef0*/  ISETP.GE.AND P0, PT, R0.reuse, R197, PT ;  /* 0x000000c50000720c */ /* 0x040fe20003f06270 */
[-C--:B-1----:R-:W-:Y:S03]  /*14f00*/  HMMA.16816.F32.BF16 R52, R172, R4.reuse, R52 ;  /* 0x00000004ac34723c */ /* 0x082fe60000041834 */
[C---:B------:R-:W-:Y:S02]  /*14f10*/  ISETP.GE.AND P6, PT, R0.reuse, R199, PT ;  /* 0x000000c70000720c */ /* 0x040fe40003fc6270 */
[C---:B------:R-:W-:Y:S01]  /*14f20*/  ISETP.GE.AND P1, PT, R0.reuse, R198, PT ;  /* 0x000000c60000720c */ /* 0x040fe20003f26270 */
[C---:B------:R-:W-:Y:S04]  /*14f30*/  HMMA.16816.F32.BF16 R56, R180.reuse, R4, R56 ;  /* 0x00000004b438723c */ /* 0x040fe80000041838 */
[C---:B------:R-:W-:Y:S02]  /*14f40*/  ISETP.GE.OR P0, PT, R0.reuse, R205, !P0 ;  /* 0x000000cd0000720c */ /* 0x040fe40004706670 */
[----:B------:R-:W-:Y:S01]  /*14f50*/  IABS R12, R10 ;  /* 0x0000000a000c7213 */ /* 0x000fe20000000000 */
[-C--:B------:R-:W-:Y:S03]  /*14f60*/  HMMA.16816.F32.BF16 R60, R180, R6.reuse, R60 ;  /* 0x00000006b43c723c */ /* 0x080fe6000004183c */
[C---:B------:R-:W-:Y:S01]  /*14f70*/  ISETP.GE.OR P6, PT, R0.reuse, R208, !P6 ;  /* 0x000000d00000720c */ /* 0x040fe200077c6670 */
[----:B------:R-:W-:Y:S01]  /*14f80*/  IMAD.MOV.U32 R10, RZ, RZ, R9 ;  /* 0x000000ffff0a7224 */ /* 0x000fe200078e0009 */
[----:B------:R-:W-:Y:S01]  /*14f90*/  ISETP.GE.OR P1, PT, R0, R207, !P1 ;  /* 0x000000cf0000720c */ /* 0x000fe20004f26670 */
[C---:B------:R-:W-:Y:S05]  /*14fa0*/  HMMA.16816.F32.BF16 R64, R172.reuse, R6, R64 ;  /* 0x00000006ac40723c */ /* 0x040fea0000041840 */
[----:B------:R-:W-:Y:S02]  /*14fb0*/  IABS R9, R11 ;  /* 0x0000000b00097213 */ /* 0x000fe40000000000 */
[----:B------:R-:W-:Y:S04]  /*14fc0*/  I2FP.F32.S32 R0, R2 ;  /* 0x0000000200007245 */ /* 0x000fe80000201400 */
[----:B------:R-:W-:Y:S01]  /*14fd0*/  IABS R11, R8 ;  /* 0x00000008000b7213 */ /* 0x000fe20000000000 */
        /* <DEDUP_REMOVED lines=8> */
[----:B------:R-:W-:Y:S01]  /*15060*/  VIADD R2, R196, 0x31 ;  /* 0x00000031c4027836 */ /* 0x000fe20000000000 */
[----:B------:R-:W-:Y:S01]  /*15070*/  I2FP.F32.S32 R8, R10 ;  /* 0x0000000a00087245 */ /* 0x000fe20000201400 */
[----:B------:R-:W-:Y:S01]  /*15080*/  FFMA.FTZ R50, R9, -UR31, R50 ;  /* 0x8000001f09327c23 */ /* 0x000fe20008010032 */
[----:B------:R-:W-:Y:S01]  /*15090*/  FSEL R47, R47, -INF , !P0 ;  /* 0xff8000002f2f7808 */ /* 0x000fe20004000000 */
[--C-:B------:R-:W-:Y:S01]  /*150a0*/  IMAD.IADD R5, R202, 0x1, -R2.reuse ;  /* 0x00000001ca057824 */ /* 0x100fe200078e0a02 */
[-C--:B------:R-:W-:Y:S01]  /*150b0*/  ISETP.GE.AND P0, PT, R2, R199.reuse, PT ;  /* 0x000000c70200720c */ /* 0x080fe20003f06270 */
[----:B------:R-:W-:Y:S01]  /*150c0*/  IMAD.IADD R13, R203, 0x1, -R2 ;  /* 0x00000001cb0d7824 */ /* 0x000fe200078e0a02 */
[----:B------:R-:W-:Y:S01]  /*150d0*/  FSEL R48, R48, -INF , !P2 ;  /* 0xff80000030307808 */ /* 0x000fe20005000000 */
[----:B------:R-:W-:Y:S01]  /*150e0*/  FFMA.FTZ R49, R0, -UR31, R49 ;  /* 0x8000001f00317c23 */ /* 0x000fe20008010031 */
[-C--:B------:R-:W-:Y:S01]  /*150f0*/  ISETP.GE.OR P0, PT, R2, R208.reuse, !P0 ;  /* 0x000000d00200720c */ /* 0x080fe20004706670 */
[----:B------:R-:W-:Y:S01]  /*15100*/  VIADD R0, R196, 0x30 ;  /* 0x00000030c4007836 */ /* 0x000fe20000000000 */
[----:B------:R-:W-:Y:S01]  /*15110*/  FSEL R50, R50, -INF , !P3 ;  /* 0xff80000032327808 */ /* 0x000fe20005800000 */
[----:B------:R-:W-:Y:S01]  /*15120*/  FFMA.FTZ R51, R8, -UR31, R51 ;  /* 0x8000001f08337c23 */ /* 0x000fe20008010033 */
[----:B------:R-:W-:Y:S01]  /*15130*/  FSEL R49, R49, -INF , !P6 ;  /* 0xff80000031317808 */ /* 0x000fe20007000000 */
[--C-:B------:R-:W-:Y:S01]  /*15140*/  IMAD.IADD R9, R201, 0x1, -R0.reuse ;  /* 0x00000001c9097824 */ /* 0x100fe200078e0a00 */
[----:B------:R-:W-:Y:S01]  /*15150*/  ISETP.GE.AND P5, PT, R0, R199, PT ;  /* 0x000000c70000720c */ /* 0x000fe20003fa6270 */
[----:B------:R-:W-:Y:S01]  /*15160*/  IMAD.IADD R4, R204, 0x1, -R0 ;  /* 0x00000001cc047824 */ /* 0x000fe200078e0a00 */
[----:B------:R-:W-:Y:S01]  /*15170*/  FSEL R51, R51, -INF , !P1 ;  /* 0xff80000033337808 */ /* 0x000fe20004800000 */
[----:B------:R-:W-:Y:S01]  /*15180*/  IMAD.IADD R8, R201, 0x1, -R2 ;  /* 0x00000001c9087824 */ /* 0x000fe200078e0a02 */
[----:B------:R-:W-:Y:S01]  /*15190*/  IABS R12, R9 ;  /* 0x00000009000c7213 */ /* 0x000fe20000000000 */
[----:B------:R-:W-:Y:S01]  /*151a0*/  IMAD.IADD R11, R203, 0x1, -R0 ;  /* 0x00000001cb0b7824 */ /* 0x000fe200078e0a00 */
[----:B------:R-:W-:Y:S02]  /*151b0*/  ISETP.GE.OR P5, PT, R0, R208, !P5 ;  /* 0x000000d00000720c */ /* 0x000fe40006fa6670 */
[----:B------:R-:W-:Y:S02]  /*151c0*/  IABS R10, R8 ;  /* 0x00000008000a7213 */ /* 0x000fe40000000000 */
[----:B------:R-:W-:Y:S02]  /*151d0*/  I2FP.F32.S32 R12, R12 ;  /* 0x0000000c000c7245 */ /* 0x000fe40000201400 */
[----:B------:R-:W-:Y:S02]  /*151e0*/  I2FP.F32.S32 R10, R10 ;  /* 0x0000000a000a7245 */ /* 0x000fe40000201400 */
[----:B------:R-:W-:Y:S01]  /*151f0*/  IABS R8, R11 ;  /* 0x0000000b00087213 */ /* 0x000fe20000000000 */
[----:B------:R-:W-:Y:S01]  /*15200*/  FFMA.FTZ R52, R12, -UR31, R52 ;  /* 0x8000001f0c347c23 */ /* 0x000fe20008010034 */
[----:B------:R-:W-:Y:S01]  /*15210*/  IABS R9, R13 ;  /* 0x0000000d00097213 */ /* 0x000fe20000000000 */
[----:B------:R-:W-:Y:S01]  /*15220*/  FFMA.FTZ R53, R10, -UR31, R53 ;  /* 0x8000001f0a357c23 */ /* 0x000fe20008010035 */
[----:B------:R-:W-:Y:S02]  /*15230*/  I2FP.F32.S32 R8, R8 ;  /* 0x0000000800087245 */ /* 0x000fe40000201400 */
[----:B------:R-:W-:Y:S02]  /*15240*/  FSEL R52, R52, -INF , !P5 ;  /* 0xff80000034347808 */ /* 0x000fe40006800000 */
[----:B------:R-:W-:Y:S01]  /*15250*/  FSEL R53, R53, -INF , !P0 ;  /* 0xff80000035357808 */ /* 0x000fe20004000000 */
[----:B------:R-:W-:Y:S01]  /*15260*/  FFMA.FTZ R54, R8, -UR31, R54 ;  /* 0x8000001f08367c23 */ /* 0x000fe20008010036 */
[----:B------:R-:W-:Y:S01]  /*15270*/  ISETP.GE.AND P1, PT, R2, R198, PT ;  /* 0x000000c60200720c */ /* 0x000fe20003f26270 */
[----:B------:R-:W-:Y:S01]  /*15280*/  IMAD.IADD R8, R202, 0x1, -R0 ;  /* 0x00000001ca087824 */ /* 0x000fe200078e0a00 */
[C---:B------:R-:W-:Y:S02]  /*15290*/  ISETP.GE.AND P5, PT, R2.reuse, R200, PT ;  /* 0x000000c80200720c */ /* 0x040fe40003fa6270 */
[C---:B------:R-:W-:Y:S02]  /*152a0*/  ISETP.GE.AND P0, PT, R2.reuse, R197, PT ;  /* 0x000000c50200720c */ /* 0x040fe40003f06270 */
[----:B------:R-:W-:Y:S02]  /*152b0*/  I2FP.F32.S32 R9, R9 ;  /* 0x0000000900097245 */ /* 0x000fe40000201400 */
[C---:B------:R-:W-:Y:S02]  /*152c0*/  ISETP.GE.OR P1, PT, R2.reuse, R207, !P1 ;  /* 0x000000cf0200720c */ /* 0x040fe40004f26670 */
[C---:B------:R-:W-:Y:S01]  /*152d0*/  ISETP.GE.OR P5, PT, R2.reuse, R206, !P5 ;  /* 0x000000ce0200720c */ /* 0x040fe20006fa6670 */
[----:B------:R-:W-:Y:S01]  /*152e0*/  FFMA.FTZ R55, R9, -UR31, R55 ;  /* 0x8000001f09377c23 */ /* 0x000fe20008010037 */
[----:B------:R-:W-:Y:S01]  /*152f0*/  ISETP.GE.OR P0, PT, R2, R205, !P0 ;  /* 0x000000cd0200720c */ /* 0x000fe20004706670 */
[----:B------:R-:W-:Y:S01]  /*15300*/  VIADD R9, R196, 0x38 ;  /* 0x00000038c4097836 */ /* 0x000fe20000000000 */
[----:B------:R-:W-:Y:S01]  /*15310*/  IABS R10, R8 ;  /* 0x00000008000a7213 */ /* 0x000fe20000000000 */
[----:B------:R-:W-:Y:S01]  /*15320*/  IMAD.IADD R2, R204, 0x1, -R2 ;  /* 0x00000001cc027824 */ /* 0x000fe200078e0a02 */
[C---:B------:R-:W-:Y:S02]  /*15330*/  ISETP.GE.AND P2, PT, R0.reuse, R198, PT ;  /* 0x000000c60000720c */ /* 0x040fe40003f46270 */
[C---:B------:R-:W-:Y:S02]  /*15340*/  ISETP.GE.AND P6, PT, R0.reuse, R200, PT ;  /* 0x000000c80000720c */ /* 0x040fe40003fc6270 */
[C---:B------:R-:W-:Y:S02]  /*15350*/  ISETP.GE.AND P3, PT, R0.reuse, R197, PT ;  /* 0x000000c50000720c */ /* 0x040fe40003f66270 */
[----:B------:R-:W-:Y:S01]  /*15360*/  IABS R8, R2 ;  /* 0x0000000200087213 */ /* 0x000fe20000000000 */
[----:B------:R-:W-:Y:S01]  /*15370*/  IMAD.MOV.U32 R2, RZ, RZ, R10 ;  /* 0x000000ffff027224 */ /* 0x000fe200078e000a */
[C---:B------:R-:W-:Y:S02]  /*15380*/  ISETP.GE.OR P2, PT, R0.reuse, R207, !P2 ;  /* 0x000000cf0000720c */ /* 0x040fe40005746670 */
[C---:B------:R-:W-:Y:S02]  /*15390*/  ISETP.GE.OR P6, PT, R0.reuse, R206, !P6 ;  /* 0x000000ce0000720c */ /* 0x040fe400077c6670 */
[----:B------:R-:W-:Y:S01]  /*153a0*/  ISETP.GE.OR P3, PT, R0, R205, !P3 ;  /* 0x000000cd0000720c */ /* 0x000fe20005f66670 */
[----:B------:R-:W-:Y:S01]  /*153b0*/  IMAD.IADD R0, R202, 0x1, -R9 ;  /* 0x00000001ca007824 */ /* 0x000fe200078e0a09 */
[----:B------:R-:W-:Y:S02]  /*153c0*/  IABS R11, R5 ;  /* 0x00000005000b7213 */ /* 0x000fe40000000000 */
[----:B------:R-:W-:Y:S02]  /*153d0*/  IABS R5, R4 ;  /* 0x0000000400057213 */ /* 0x000fe40000000000 */
[----:B------:R-:W-:Y:S01]  /*153e0*/  I2FP.F32.S32 R2, R2 ;  /* 0x0000000200027245 */ /* 0x000fe20000201400 */
[----:B------:R-:W-:Y:S01]  /*153f0*/  IMAD.MOV.U32 R4, RZ, RZ, R11 ;  /* 0x000000ffff047224 */ /* 0x000fe200078e000b */
[----:B------:R-:W-:Y:S01]  /*15400*/  IABS R0, R0 ;  /* 0x0000000000007213 */ /* 0x000fe20000000000 */
[----:B------:R-:W-:Y:S01]  /*15410*/  IMAD.IADD R11, R201, 0x1, -R9 ;  /* 0x00000001c90b7824 */ /* 0x000fe200078e0a09 */
[----:B------:R-:W-:Y:S01]  /*15420*/  I2FP.F32.S32 R5, R5 ;  /* 0x0000000500057245 */ /* 0x000fe20000201400 */
[----:B------:R-:W-:Y:S01]  /*15430*/  FFMA.FTZ R56, R2, -UR31, R56 ;  /* 0x8000001f02387c23 */ /* 0x000fe20008010038 */
[----:B------:R-:W-:Y:S02]  /*15440*/  I2FP.F32.S32 R0, R0 ;  /* 0x0000000000007245 */ /* 0x000fe40000201400 */
[----:B------:R-:W-:Y:S01]  /*15450*/  I2FP.F32.S32 R4, R4 ;  /* 0x0000000400047245 */ /* 0x000fe20000201400 */
[----:B------:R-:W-:Y:S01]  /*15460*/  FFMA.FTZ R58, R5, -UR31, R58 ;  /* 0x8000001f053a7c23 */ /* 0x000fe2000801003a */
[----:B------:R-:W-:Y:S01]  /*15470*/  I2FP.F32.S32 R2, R8 ;  /* 0x0000000800027245 */ /* 0x000fe20000201400 */
[----:B------:R-:W-:Y:S01]  /*15480*/  VIADD R8, R196, 0x39 ;  /* 0x00000039c4087836 */ /* 0x000fe20000000000 */
[----:B------:R-:W-:Y:S01]  /*15490*/  FSEL R54, R54, -INF , !P2 ;  /* 0xff80000036367808 */ /* 0x000fe20005000000 */
[----:B------:R-:W-:Y:S01]  /*154a0*/  FFMA.FTZ R57, R4, -UR31, R57 ;  /* 0x8000001f04397c23 */ /* 0x000fe20008010039 */
[----:B------:R-:W-:Y:S01]  /*154b0*/  FSEL R55, R55, -INF , !P1 ;  /* 0xff80000037377808 */ /* 0x000fe20004800000 */
[----:B------:R-:W-:Y:S01]  /*154c0*/  IMAD.IADD R4, R204, 0x1, -R9 ;  /* 0x00000001cc047824 */ /* 0x000fe200078e0a09 */
[-C--:B------:R-:W-:Y:S01]  /*154d0*/  ISETP.GE.AND P2, PT, R9, R200.reuse, PT ;  /* 0x000000c80900720c */ /* 0x080fe20003f46270 */
[----:B------:R-:W-:Y:S01]  /*154e0*/  IMAD.IADD R5, R201, 0x1, -R8 ;  /* 0x00000001c9057824 */ /* 0x000fe200078e0a08 */
[----:B------:R-:W-:Y:S01]  /*154f0*/  ISETP.GE.AND P1, PT, R8, R200, PT ;  /* 0x000000c80800720c */ /* 0x000fe20003f26270 */
[----:B------:R-:W-:Y:S01]  /*15500*/  FFMA.FTZ R60, R0, -UR31, R60 ;  /* 0x8000001f003c7c23 */ /* 0x000fe2000801003c */
[----:B------:R-:W-:Y:S01]  /*15510*/  IABS R11, R11 ;  /* 0x0000000b000b7213 */ /* 0x000fe20000000000 */
[--C-:B------:R-:W-:Y:S01]  /*15520*/  IMAD.IADD R0, R202, 0x1, -R8.reuse ;  /* 0x00000001ca007824 */ /* 0x100fe200078e0a08 */
[----:B------:R-:W-:Y:S01]  /*15530*/  IABS R12, R5 ;  /* 0x00000005000c7213 */ /* 0x000fe20000000000 */
[----:B------:R-:W-:Y:S01]  /*15540*/  FFMA.FTZ R59, R2, -UR31, R59 ;  /* 0x8000001f023b7c23 */ /* 0x000fe2000801003b */
[----:B------:R-:W-:Y:S01]  /*15550*/  ISETP.GE.OR P2, PT, R9, R206, !P2 ;  /* 0x000000ce0900720c */ /* 0x000fe20005746670 */
[----:B------:R-:W-:Y:S01]  /*15560*/  IMAD.IADD R10, R204, 0x1, -R8 ;  /* 0x00000001cc0a7824 */ /* 0x000fe200078e0a08 */
[----:B------:R-:W-:Y:S02]  /*15570*/  IABS R2, R0 ;  /* 0x0000000000027213 */ /* 0x000fe40000000000 */
[----:B------:R-:W-:Y:S02]  /*15580*/  IABS R0, R4 ;  /* 0x0000000400007213 */ /* 0x000fe40000000000 */
[----:B------:R-:W-:Y:S01]  /*15590*/  I2FP.F32.S32 R14, R2 ;  /* 0x00000002000e7245 */ /* 0x000fe20000201400 */
[----:B------:R-:W1:Y:S01]  /*155a0*/  LDSM.16.M88.4 R4, [R192] ;  /* 0x00000000c004783b */ /* 0x000e620000000200 */
[----:B------:R-:W-:Y:S02]  /*155b0*/  I2FP.F32.S32 R13, R0 ;  /* 0x00000000000d7245 */ /* 0x000fe40000201400 */
[----:B------:R-:W-:Y:S01]  /*155c0*/  ISETP.GE.OR P1, PT, R8, R206, !P1 ;  /* 0x000000ce0800720c */ /* 0x000fe20004f26670 */
[----:B------:R-:W-:Y:S01]  /*155d0*/  FFMA.FTZ R61, R14, -UR31, R61 ;  /* 0x8000001f0e3d7c23 */ /* 0x000fe2000801003d */
[----:B------:R-:W-:Y:S01]  /*155e0*/  I2FP.F32.S32 R0, R12 ;  /* 0x0000000c00007245 */ /* 0x000fe20000201400 */
[----:B------:R-:W-:Y:S01]  /*155f0*/  FFMA.FTZ R62, R13, -UR31, R62 ;  /* 0x8000001f0d3e7c23 */ /* 0x000fe2000801003e */
[----:B------:R-:W-:Y:S01]  /*15600*/  I2FP.F32.S32 R2, R11 ;  /* 0x0000000b00027245 */ /* 0x000fe20000201400 */
[----:B------:R-:W-:Y:S01]  /*15610*/  IMAD.IADD R11, R203, 0x1, -R9 ;  /* 0x00000001cb0b7824 */ /* 0x000fe200078e0a09 */
[----:B------:R-:W-:Y:S01]  /*15620*/  IABS R10, R10 ;  /* 0x0000000a000a7213 */ /* 0x000fe20000000000 */
[----:B------:R-:W-:Y:S01]  /*15630*/  FFMA.FTZ R65, R0, -UR31, R65 ;  /* 0x8000001f00417c23 */ /* 0x000fe20008010041 */
[----:B------:R-:W-:Y:S01]  /*15640*/  FSEL R59, R59, -INF , !P0 ;  /* 0xff8000003b3b7808 */ /* 0x000fe20004000000 */
[----:B------:R-:W-:Y:S01]  /*15650*/  VIADD R0, R196, 0x41 ;  /* 0x00000041c4007836 */ /* 0x000fe20000000000 */
[----:B------:R-:W-:Y:S01]  /*15660*/  FSEL R60, R60, -INF , !P2 ;  /* 0xff8000003c3c7808 */ /* 0x000fe20005000000 */
[----:B------:R-:W-:Y:S01]  /*15670*/  FFMA.FTZ R64, R2, -UR31, R64 ;  /* 0x8000001f02407c23 */ /* 0x000fe20008010040 */
[----:B------:R-:W-:Y:S01]  /*15680*/  FSEL R61, R61, -INF , !P1 ;  /* 0xff8000003d3d7808 */ /* 0x000fe20004800000 */
[----:B------:R-:W-:Y:S01]  /*15690*/  VIADD R2, R196, 0x40 ;  /* 0x00000040c4027836 */ /* 0x000fe20000000000 */
[----:B------:R-:W-:Y:S02]  /*156a0*/  FSEL R56, R56, -INF , !P6 ;  /* 0xff80000038387808 */ /* 0x000fe40007000000 */
[----:B------:R-:W-:Y:S02]  /*156b0*/  FSEL R57, R57, -INF , !P5 ;  /* 0xff80000039397808 */ /* 0x000fe40006800000 */
[----:B------:R-:W-:Y:S02]  /*156c0*/  FSEL R58, R58, -INF , !P3 ;  /* 0xff8000003a3a7808 */ /* 0x000fe40005800000 */
[C---:B------:R-:W-:Y:S02]  /*156d0*/  ISETP.GE.AND P0, PT, R8.reuse, R197, PT ;  /* 0x000000c50800720c */ /* 0x040fe40003f06270 */
[C---:B------:R-:W-:Y:S02]  /*156e0*/  ISETP.GE.AND P2, PT, R8.reuse, R199, PT ;  /* 0x000000c70800720c */ /* 0x040fe40003f46270 */
[CC--:B------:R-:W-:Y:S02]  /*156f0*/  ISETP.GE.AND P1, PT, R8.reuse, R198.reuse, PT ;  /* 0x000000c60800720c */ /* 0x0c0fe40003f26270 */
[C---:B------:R-:W-:Y:S02]  /*15700*/  ISETP.GE.AND P6, PT, R9.reuse, R197, PT ;  /* 0x000000c50900720c */ /* 0x040fe40003fc6270 */
[C---:B------:R-:W-:Y:S02]  /*15710*/  ISETP.GE.AND P5, PT, R9.reuse, R199, PT ;  /* 0x000000c70900720c */ /* 0x040fe40003fa6270 */
[----:B------:R-:W-:Y:S02]  /*15720*/  ISETP.GE.AND P3, PT, R9, R198, PT ;  /* 0x000000c60900720c */ /* 0x000fe40003f66270 */
[----:B------:R-:W-:Y:S02]  /*15730*/  I2FP.F32.S32 R10, R10 ;  /* 0x0000000a000a7245 */ /* 0x000fe40000201400 */
[C---:B------:R-:W-:Y:S02]  /*15740*/  ISETP.GE.OR P0, PT, R8.reuse, R205, !P0 ;  /* 0x000000cd0800720c */ /* 0x040fe40004706670 */
[CC--:B------:R-:W-:Y:S01]  /*15750*/  ISETP.GE.OR P2, PT, R8.reuse, R208.reuse, !P2 ;  /* 0x000000d00800720c */ /* 0x0c0fe20005746670 */
[-C--:B-1----:R-:W-:Y:S03]  /*15760*/  HMMA.16816.F32.BF16 R68, R172, R4.reuse, R68 ;  /* 0x00000004ac44723c */ /* 0x082fe60000041844 */
[----:B------:R-:W-:Y:S01]  /*15770*/  ISETP.GE.OR P1, PT, R8, R207, !P1 ;  /* 0x000000cf0800720c */ /* 0x000fe20004f26670 */
[----:B------:R-:W-:Y:S01]  /*15780*/  IMAD.IADD R8, R203, 0x1, -R8 ;  /* 0x00000001cb087824 */ /* 0x000fe200078e0a08 */
[C---:B------:R-:W-:Y:S01]  /*15790*/  ISETP.GE.OR P6, PT, R9.reuse, R205, !P6 ;  /* 0x000000cd0900720c */ /* 0x040fe200077c6670 */
[C---:B------:R-:W-:Y:S04]  /*157a0*/  HMMA.16816.F32.BF16 R72, R180.reuse, R4, R72 ;  /* 0x00000004b448723c */ /* 0x040fe80000041848 */
[C---:B------:R-:W-:Y:S01]  /*157b0*/  ISETP.GE.OR P5, PT, R9.reuse, R208, !P5 ;  /* 0x000000d00900720c */ /* 0x040fe20006fa6670 */
[----:B------:R-:W-:Y:S01]  /*157c0*/  FFMA.FTZ R63, R10, -UR31, R63 ;  /* 0x8000001f0a3f7c23 */ /* 0x000fe2000801003f */
[----:B------:R-:W-:Y:S01]  /*157d0*/  ISETP.GE.OR P3, PT, R9, R207, !P3 ;  /* 0x000000cf0900720c */ /* 0x000fe20005f66670 */
[----:B------:R-:W-:Y:S01]  /*157e0*/  IMAD.IADD R9, R201, 0x1, -R0 ;  /* 0x00000001c9097824 */ /* 0x000fe200078e0a00 */
[----:B------:R-:W-:Y:S01]  /*157f0*/  IABS R12, R11 ;  /* 0x0000000b000c7213 */ /* 0x000fe20000000000 */
[-C--:B------:R-:W-:Y:S03]  /*15800*/  HMMA.16816.F32.BF16 R76, R180, R6.reuse, R76 ;  /* 0x00000006b44c723c */ /* 0x080fe6000004184c */
[----:B------:R-:W-:Y:S01]  /*15810*/  IABS R13, R8 ;  /* 0x00000008000d7213 */ /* 0x000fe20000000000 */
[C---:B------:R-:W-:Y:S01]  /*15820*/  IMAD.IADD R11, R203.reuse, 0x1, -R2 ;  /* 0x00000001cb0b7824 */ /* 0x040fe200078e0a02 */
[----:B------:R-:W-:Y:S01]  /*15830*/  IABS R8, R9 ;  /* 0x0000000900087213 */ /* 0x000fe20000000000 */
[----:B------:R-:W-:Y:S01]  /*15840*/  IMAD.IADD R4, R203, 0x1, -R0 ;  /* 0x00000001cb047824 */ /* 0x000fe200078e0a00 */
[----:B------:R-:W-:Y:S01]  /*15850*/  FSEL R62, R62, -INF , !P6 ;  /* 0xff8000003e3e7808 */ /* 0x000fe20007000000 */
[--C-:B------:R-:W-:Y:S01]  /*15860*/  IMAD.IADD R5, R202, 0x1, -R2.reuse ;  /* 0x00000001ca057824 */ /* 0x100fe200078e0a02 */
[C---:B------:R-:W-:Y:S01]  /*15870*/  ISETP.GE.AND P6, PT, R2.reuse, R199, PT ;  /* 0x000000c70200720c */ /* 0x040fe20003fc6270 */
[C---:B------:R-:W-:Y:S04]  /*15880*/  HMMA.16816.F32.BF16 R80, R172.reuse, R6, R80 ;  /* 0x00000006ac50723c */ /* 0x040fe80000041850 */
[----:B------:R-:W-:Y:S01]  /*15890*/  IABS R9, R11 ;  /* 0x0000000b00097213 */ /* 0x000fe20000000000 */
[----:B------:R-:W-:Y:S01]  /*158a0*/  IMAD.IADD R10, R201, 0x1, -R2 ;  /* 0x00000001c90a7824 */ /* 0x000fe200078e0a02 */
[----:B------:R-:W-:Y:S02]  /*158b0*/  I2FP.F32.S32 R11, R12 ;  /* 0x0000000c000b7245 */ /* 0x000fe40000201400 */
[----:B------:R-:W-:Y:S02]  /*158c0*/  I2FP.F32.S32 R12, R13 ;  /* 0x0000000d000c7245 */ /* 0x000fe40000201400 */
[----:B------:R-:W-:Y:S01]  /*158d0*/  ISETP.GE.OR P6, PT, R2, R208, !P6 ;  /* 0x000000d00200720c */ /* 0x000fe200077c6670 */
[----:B------:R-:W-:Y:S01]  /*158e0*/  FFMA.FTZ R66, R11, -UR31, R66 ;  /* 0x8000001f0b427c23 */ /* 0x000fe20008010042 */
[----:B------:R-:W-:Y:S01]  /*158f0*/  IABS R10, R10 ;  /* 0x0000000a000a7213 */ /* 0x000fe20000000000 */
[----:B------:R-:W-:Y:S01]  /*15900*/  FFMA.FTZ R67, R12, -UR31, R67 ;  /* 0x8000001f0c437c23 */ /* 0x000fe20008010043 */
[----:B------:R-:W-:Y:S02]  /*15910*/  I2FP.F32.S32 R8, R8 ;  /* 0x0000000800087245 */ /* 0x000fe40000201400 */
[----:B------:R-:W-:Y:S02]  /*15920*/  I2FP.F32.S32 R10, R10 ;  /* 0x0000000a000a7245 */ /* 0x000fe40000201400 */
[----:B------:R-:W-:Y:S01]  /*15930*/  FSEL R63, R63, -INF , !P0 ;  /* 0xff8000003f3f7808 */ /* 0x000fe20004000000 */
[----:B------:R-:W-:Y:S01]  /*15940*/  FFMA.FTZ R69, R8, -UR31, R69 ;  /* 0x8000001f08457c23 */ /* 0x000fe20008010045 */
[----:B------:R-:W-:Y:S01]  /*15950*/  ISETP.GE.AND P0, PT, R0, R199, PT ;  /* 0x000000c70000720c */ /* 0x000fe20003f06270 */
[----:B------:R-:W-:Y:S01]  /*15960*/  FFMA.FTZ R68, R10, -UR31, R68 ;  /* 0x8000001f0a447c23 */ /* 0x000fe20008010044 */
[----:B------:R-:W-:Y:S01]  /*15970*/  I2FP.F32.S32 R9, R9 ;  /* 0x0000000900097245 */ /* 0x000fe20000201400 */
[----:B------:R-:W-:Y:S01]  /*15980*/  IMAD.IADD R8, R202, 0x1, -R0 ;  /* 0x00000001ca087824 */ /* 0x000fe200078e0a00 */
[----:B------:R-:W-:Y:S02]  /*15990*/  FSEL R22, R64, -INF , !P5 ;  /* 0xff80000040167808 */ /* 0x000fe40006800000 */
[----:B------:R-:W-:Y:S01]  /*159a0*/  FSEL R21, R65, -INF , !P2 ;  /* 0xff80000041157808 */ /* 0x000fe20005000000 */
[----:B------:R-:W-:Y:S01]  /*159b0*/  FFMA.FTZ R70, R9, -UR31, R70 ;  /* 0x8000001f09467c23 */ /* 0x000fe20008010046 */
[----:B------:R-:W-:Y:S01]  /*159c0*/  FSEL R20, R66, -INF , !P3 ;  /* 0xff80000042147808 */ /* 0x000fe20005800000 */
[----:B------:R-:W-:Y:S01]  /*159d0*/  IMAD.IADD R9, R204, 0x1, -R2 ;  /* 0x00000001cc097824 */ /* 0x000fe200078e0a02 */
        /* <DEDUP_REMOVED lines=41> */
[----:B------:R-:W-:Y:S01]  /*15c70*/  IMAD.IADD R4, R202, 0x1, -R0 ;  /* 0x00000001ca047824 */ /* 0x000fe200078e0a00 */
[-C--:B------:R-:W-:Y:S01]  /*15c80*/  ISETP.GE.OR P1, PT, R2, R206.reuse, !P1 ;  /* 0x000000ce0200720c */ /* 0x080fe20004f26670 */
[----:B------:R-:W-:Y:S01]  /*15c90*/  FFMA.FTZ R75, R5, -UR31, R75 ;  /* 0x8000001f054b7c23 */ /* 0x000fe2000801004b */
[----:B------:R-:W-:Y:S01]  /*15ca0*/  ISETP.GE.OR P5, PT, R0, R206, !P5 ;  /* 0x000000ce0000720c */ /* 0x000fe20006fa6670 */
[C---:B------:R-:W-:Y:S01]  /*15cb0*/  IMAD.IADD R6, R201.reuse, 0x1, -R2 ;  /* 0x00000001c9067824 */ /* 0x040fe200078e0a02 */
[----:B------:R-:W-:Y:S01]  /*15cc0*/  IABS R5, R4 ;  /* 0x0000000400057213 */ /* 0x000fe20000000000 */
[C-C-:B------:R-:W-:Y:S01]  /*15cd0*/  IMAD.IADD R13, R204.reuse, 0x1, -R0.reuse ;  /* 0x00000001cc0d7824 */ /* 0x140fe200078e0a00 */
[----:B------:R-:W-:Y:S01]  /*15ce0*/  IABS R4, R8 ;  /* 0x0000000800047213 */ /* 0x000fe20000000000 */
[----:B------:R-:W-:Y:S01]  /*15cf0*/  IMAD.IADD R7, R201, 0x1, -R0 ;  /* 0x00000001c9077824 */ /* 0x000fe200078e0a00 */
[----:B------:R-:W-:Y:S01]  /*15d00*/  I2FP.F32.S32 R5, R5 ;  /* 0x0000000500057245 */ /* 0x000fe20000201400 */
[----:B------:R-:W1:Y:S01]  /*15d10*/  LDSM.16.M88.4 R8, [R191] ;  /* 0x00000000bf08783b */ /* 0x000e620000000200 */
[----:B------:R-:W-:Y:S01]  /*15d20*/  I2FP.F32.S32 R4, R4 ;  /* 0x0000000400047245 */ /* 0x000fe20000201400 */
[----:B------:R-:W-:Y:S01]  /*15d30*/  IMAD.IADD R12, R204, 0x1, -R2 ;  /* 0x00000001cc0c7824 */ /* 0x000fe200078e0a02 */
[----:B------:R-:W-:Y:S01]  /*15d40*/  IABS R13, R13 ;  /* 0x0000000d000d7213 */ /* 0x000fe20000000000 */
[----:B------:R-:W-:Y:S01]  /*15d50*/  FFMA.FTZ R76, R5, -UR31, R76 ;  /* 0x8000001f054c7c23 */ /* 0x000fe2000801004c */
[----:B------:R-:W-:Y:S01]  /*15d60*/  FSEL R75, R75, -INF , !P0 ;  /* 0xff8000004b4b7808 */ /* 0x000fe20004000000 */
[----:B------:R-:W-:Y:S01]  /*15d70*/  VIADD R5, R196, 0x50 ;  /* 0x00000050c4057836 */ /* 0x000fe20000000000 */
[----:B------:R-:W-:Y:S01]  /*15d80*/  IABS R12, R12 ;  /* 0x0000000c000c7213 */ /* 0x000fe20000000000 */
[----:B------:R-:W-:Y:S01]  /*15d90*/  FFMA.FTZ R77, R4, -UR31, R77 ;  /* 0x8000001f044d7c23 */ /* 0x000fe2000801004d */
[----:B------:R-:W-:Y:S01]  /*15da0*/  FSEL R76, R76, -INF , !P5 ;  /* 0xff8000004c4c7808 */ /* 0x000fe20006800000 */
[----:B------:R-:W-:Y:S01]  /*15db0*/  IMAD.IADD R4, R203, 0x1, -R0 ;  /* 0x00000001cb047824 */ /* 0x000fe200078e0a00 */
[----:B------:R-:W-:Y:S02]  /*15dc0*/  I2FP.F32.S32 R12, R12 ;  /* 0x0000000c000c7245 */ /* 0x000fe40000201400 */
[----:B------:R-:W-:Y:S02]  /*15dd0*/  FSEL R77, R77, -INF , !P1 ;  /* 0xff8000004d4d7808 */ /* 0x000fe40004800000 */
[----:B------:R-:W-:Y:S01]  /*15de0*/  ISETP.GE.AND P0, PT, R2, R197, PT ;  /* 0x000000c50200720c */ /* 0x000fe20003f06270 */
[----:B------:R-:W-:Y:S01]  /*15df0*/  FFMA.FTZ R79, R12, -UR31, R79 ;  /* 0x8000001f0c4f7c23 */ /* 0x000fe2000801004f */
[C---:B------:R-:W-:Y:S02]  /*15e00*/  ISETP.GE.AND P5, PT, R2.reuse, R199, PT ;  /* 0x000000c70200720c */ /* 0x040fe40003fa6270 */
[C---:B------:R-:W-:Y:S02]  /*15e10*/  ISETP.GE.AND P1, PT, R2.reuse, R198, PT ;  /* 0x000000c60200720c */ /* 0x040fe40003f26270 */
[----:B------:R-:W-:Y:S02]  /*15e20*/  I2FP.F32.S32 R13, R13 ;  /* 0x0000000d000d7245 */ /* 0x000fe40000201400 */
[C---:B------:R-:W-:Y:S02]  /*15e30*/  ISETP.GE.OR P0, PT, R2.reuse, R205, !P0 ;  /* 0x000000cd0200720c */ /* 0x040fe40004706670 */
[C---:B------:R-:W-:Y:S01]  /*15e40*/  ISETP.GE.OR P5, PT, R2.reuse, R208, !P5 ;  /* 0x000000d00200720c */ /* 0x040fe20006fa6670 */
[----:B------:R-:W-:Y:S01]  /*15e50*/  FFMA.FTZ R78, R13, -UR31, R78 ;  /* 0x8000001f0d4e7c23 */ /* 0x000fe2000801004e */
        /* <DEDUP_REMOVED lines=9> */
[----:B------:R-:W-:Y:S01]  /*15ef0*/  FSEL R74, R74, -INF , !P3 ;  /* 0xff8000004a4a7808 */ /* 0x000fe20005800000 */
[-C--:B-1----:R-:W-:Y:S03]  /*15f00*/  HMMA.16816.F32.BF16 R84, R172, R8.reuse, R84 ;  /* 0x00000008ac54723c */ /* 0x082fe60000041854 */
[C---:B------:R-:W-:Y:S02]  /*15f10*/  ISETP.GE.AND P2, PT, R0.reuse, R197, PT ;  /* 0x000000c50000720c */ /* 0x040fe40003f46270 */
[C---:B------:R-:W-:Y:S01]  /*15f20*/  ISETP.GE.AND P6, PT, R0.reuse, R199, PT ;  /* 0x000000c70000720c */ /* 0x040fe20003fc6270 */
[C---:B------:R-:W-:Y:S04]  /*15f30*/  HMMA.16816.F32.BF16 R88, R180.reuse, R8, R88 ;  /* 0x00000008b458723c */ /* 0x040fe80000041858 */
[C---:B------:R-:W-:Y:S02]  /*15f40*/  ISETP.GE.AND P3, PT, R0.reuse, R198, PT ;  /* 0x000000c60000720c */ /* 0x040fe40003f66270 */
[----:B------:R-:W-:Y:S01]  /*15f50*/  I2FP.F32.S32 R2, R2 ;  /* 0x0000000200027245 */ /* 0x000fe20000201400 */
[-C--:B------:R-:W-:Y:S03]  /*15f60*/  HMMA.16816.F32.BF16 R92, R180, R10.reuse, R92 ;  /* 0x0000000ab45c723c */ /* 0x080fe6000004185c */
[----:B------:R-:W-:Y:S01]  /*15f70*/  ISETP.GE.OR P2, PT, R0, R205, !P2 ;  /* 0x000000cd0000720c */ /* 0x000fe20005746670 */
[--C-:B------:R-:W-:Y:S01]  /*15f80*/  IMAD.IADD R8, R202, 0x1, -R5.reuse ;  /* 0x00000001ca087824 */ /* 0x100fe200078e0a05 */
[C---:B------:R-:W-:Y:S01]  /*15f90*/  ISETP.GE.OR P6, PT, R0.reuse, R208, !P6 ;  /* 0x000000d00000720c */ /* 0x040fe200077c6670 */
[C---:B------:R-:W-:Y:S04]  /*15fa0*/  HMMA.16816.F32.BF16 R96, R172.reuse, R10, R96 ;  /* 0x0000000aac60723c */ /* 0x040fe80000041860 */
[----:B------:R-:W-:Y:S01]  /*15fb0*/  ISETP.GE.OR P3, PT, R0, R207, !P3 ;  /* 0x000000cf0000720c */ /* 0x000fe20005f66670 */
[C---:B------:R-:W-:Y:S01]  /*15fc0*/  IMAD.IADD R0, R201.reuse, 0x1, -R5 ;  /* 0x00000001c9007824 */ /* 0x040fe200078e0a05 */
[----:B------:R-:W-:Y:S01]  /*15fd0*/  I2FP.F32.S32 R4, R4 ;  /* 0x0000000400047245 */ /* 0x000fe20000201400 */
[----:B------:R-:W-:Y:S01]  /*15fe0*/  FFMA.FTZ R80, R2, -UR31, R80 ;  /* 0x8000001f02507c23 */ /* 0x000fe20008010050 */
[----:B------:R-:W-:Y:S03]  /*15ff0*/  I2FP.F32.S32 R2, R7 ;  /* 0x0000000700027245 */ /* 0x000fe60000201400 */
[----:B------:R-:W-:Y:S01]  /*16000*/  IABS R0, R0 ;  /* 0x0000000000007213 */ /* 0x000fe20000000000 */
[----:B------:R-:W-:Y:S01]  /*16010*/  FFMA.FTZ R81, R4, -UR31, R81 ;  /* 0x8000001f04517c23 */ /* 0x000fe20008010051 */
[----:B------:R-:W-:Y:S01]  /*16020*/  I2FP.F32.S32 R6, R6 ;  /* 0x0000000600067245 */ /* 0x000fe20000201400 */
[----:B------:R-:W-:Y:S01]  /*16030*/  VIADD R4, R196, 0x51 ;  /* 0x00000051c4047836 */ /* 0x000fe20000000000 */
[----:B------:R-:W-:Y:S01]  /*16040*/  I2FP.F32.S32 R0, R0 ;  /* 0x0000000000007245 */ /* 0x000fe20000201400 */
[----:B------:R-:W-:Y:S01]  /*16050*/  FFMA.FTZ R83, R2, -UR31, R83 ;  /* 0x8000001f02537c23 */ /* 0x000fe20008010053 */
[----:B------:R-:W-:Y:S01]  /*16060*/  FSEL R78, R78, -INF , !P2 ;  /* 0xff8000004e4e7808 */ /* 0x000fe20005000000 */
[--C-:B------:R-:W-:Y:S01]  /*16070*/  IMAD.IADD R2, R201, 0x1, -R4.reuse ;  /* 0x00000001c9027824 */ /* 0x100fe200078e0a04 */
[----:B------:R-:W-:Y:S01]  /*16080*/  FSEL R79, R79, -INF , !P0 ;  /* 0xff8000004f4f7808 */ /* 0x000fe20004000000 */
[----:B------:R-:W-:Y:S01]  /*16090*/  IMAD.IADD R12, R202, 0x1, -R4 ;  /* 0x00000001ca0c7824 */ /* 0x000fe200078e0a04 */
[-C--:B------:R-:W-:Y:S01]  /*160a0*/  ISETP.GE.AND P2, PT, R5, R199.reuse, PT ;  /* 0x000000c70500720c */ /* 0x080fe20003f46270 */
[----:B------:R-:W-:Y:S01]  /*160b0*/  FFMA.FTZ R84, R0, -UR31, R84 ;  /* 0x8000001f00547c23 */ /* 0x000fe20008010054 */
[----:B------:R-:W-:Y:S01]  /*160c0*/  IABS R9, R2 ;  /* 0x0000000200097213 */ /* 0x000fe20000000000 */
[C---:B------:R-:W-:Y:S01]  /*160d0*/  IMAD.IADD R0, R203.reuse, 0x1, -R5 ;  /* 0x00000001cb007824 */ /* 0x040fe200078e0a05 */
[----:B------:R-:W-:Y:S01]  /*160e0*/  ISETP.GE.AND P0, PT, R4, R199, PT ;  /* 0x000000c70400720c */ /* 0x000fe20003f06270 */
[----:B------:R-:W-:Y:S01]  /*160f0*/  FFMA.FTZ R82, R6, -UR31, R82 ;  /* 0x8000001f06527c23 */ /* 0x000fe20008010052 */
[----:B------:R-:W-:Y:S01]  /*16100*/  I2FP.F32.S32 R9, R9 ;  /* 0x0000000900097245 */ /* 0x000fe20000201400 */
[----:B------:R-:W-:Y:S01]  /*16110*/  IMAD.IADD R6, R203, 0x1, -R4 ;  /* 0x00000001cb067824 */ /* 0x000fe200078e0a04 */
[----:B------:R-:W-:Y:S02]  /*16120*/  IABS R7, R0 ;  /* 0x0000000000077213 */ /* 0x000fe40000000000 */
[----:B------:R-:W-:Y:S01]  /*16130*/  IABS R0, R8 ;  /* 0x0000000800007213 */ /* 0x000fe20000000000 */
[----:B------:R-:W-:Y:S01]  /*16140*/  FFMA.FTZ R85, R9, -UR31, R85 ;  /* 0x8000001f09557c23 */ /* 0x000fe20008010055 */
[----:B------:R-:W-:Y:S02]  /*16150*/  IABS R2, R12 ;  /* 0x0000000c00027213 */ /* 0x000fe40000000000 */
[----:B------:R-:W-:Y:S02]  /*16160*/  I2FP.F32.S32 R7, R7 ;  /* 0x0000000700077245 */ /* 0x000fe40000201400 */
[-C--:B------:R-:W-:Y:S02]  /*16170*/  ISETP.GE.OR P2, PT, R5, R208.reuse, !P2 ;  /* 0x000000d00500720c */ /* 0x080fe40005746670 */
[----:B------:R-:W-:Y:S01]  /*16180*/  ISETP.GE.OR P0, PT, R4, R208, !P0 ;  /* 0x000000d00400720c */ /* 0x000fe20004706670 */
[----:B------:R-:W-:Y:S01]  /*16190*/  FFMA.FTZ R86, R7, -UR31, R86 ;  /* 0x8000001f07567c23 */ /* 0x000fe20008010056 */
[----:B------:R-:W-:Y:S01]  /*161a0*/  I2FP.F32.S32 R0, R0 ;  /* 0x0000000000007245 */ /* 0x000fe20000201400 */
[----:B------:R-:W-:Y:S01]  /*161b0*/  IMAD.IADD R7, R204, 0x1, -R5 ;  /* 0x00000001cc077824 */ /* 0x000fe200078e0a05 */
[----:B------:R-:W-:Y:S02]  /*161c0*/  IABS R6, R6 ;  /* 0x0000000600067213 */ /* 0x000fe40000000000 */
[----:B------:R-:W-:Y:S01]  /*161d0*/  I2FP.F32.S32 R2, R2 ;  /* 0x0000000200027245 */ /* 0x000fe20000201400 */
[----:B------:R-:W-:Y:S01]  /*161e0*/  FFMA.FTZ R88, R0, -UR31, R88 ;  /* 0x8000001f00587c23 */ /* 0x000fe20008010058 */
[----:B------:R-:W-:Y:S01]  /*161f0*/  FSEL R83, R83, -INF , !P1 ;  /* 0xff80000053537808 */ /* 0x000fe20004800000 */
[----:B------:R-:W-:Y:S01]  /*16200*/  VIADD R0, R196, 0x59 ;  /* 0x00000059c4007836 */ /* 0x000fe20000000000 */
[----:B------:R-:W-:Y:S01]  /*16210*/  FSEL R84, R84, -INF , !P2 ;  /* 0xff80000054547808 */ /* 0x000fe20005000000 */
[----:B------:R-:W-:Y:S01]  /*16220*/  FFMA.FTZ R89, R2, -UR31, R89 ;  /* 0x8000001f02597c23 */ /* 0x000fe20008010059 */
[----:B------:R-:W-:Y:S01]  /*16230*/  FSEL R85, R85, -INF , !P0 ;  /* 0xff80000055557808 */ /* 0x000fe20004000000 */
[----:B------:R-:W-:Y:S01]  /*16240*/  VIADD R2, R196, 0x58 ;  /* 0x00000058c4027836 */ /* 0x000fe20000000000 */
[----:B------:R-:W-:Y:S01]  /*16250*/  FSEL R80, R80, -INF , !P6 ;  /* 0xff80000050507808 */ /* 0x000fe20007000000 */
[----:B------:R-:W-:Y:S01]  /*16260*/  IMAD.IADD R10, R201, 0x1, -R0 ;  /* 0x00000001c90a7824 */ /* 0x000fe200078e0a00 */
[----:B------:R-:W-:Y:S01]  /*16270*/  FSEL R81, R81, -INF , !P5 ;  /* 0xff80000051517808 */ /* 0x000fe20006800000 */
[--C-:B------:R-:W-:Y:S01]  /*16280*/  IMAD.IADD R11, R201, 0x1, -R2.reuse ;  /* 0x00000001c90b7824 */ /* 0x100fe200078e0a02 */
[----:B------:R-:W-:Y:S02]  /*16290*/  FSEL R82, R82, -INF , !P3 ;  /* 0xff80000052527808 */ /* 0x000fe40005800000 */
[C---:B------:R-:W-:Y:S02]  /*162a0*/  ISETP.GE.AND P1, PT, R4.reuse, R198, PT ;  /* 0x000000c60400720c */ /* 0x040fe40003f26270 */
[C---:B------:R-:W-:Y:S02]  /*162b0*/  ISETP.GE.AND P2, PT, R4.reuse, R200, PT ;  /* 0x000000c80400720c */ /* 0x040fe40003f46270 */
[-C--:B------:R-:W-:Y:S02]  /*162c0*/  ISETP.GE.AND P0, PT, R4, R197.reuse, PT ;  /* 0x000000c50400720c */ /* 0x080fe40003f06270 */
[----:B------:R-:W-:Y:S02]  /*162d0*/  I2FP.F32.S32 R6, R6 ;  /* 0x0000000600067245 */ /* 0x000fe40000201400 */
[C---:B------:R-:W-:Y:S02]  /*162e0*/  ISETP.GE.AND P6, PT, R5.reuse, R198, PT ;  /* 0x000000c60500720c */ /* 0x040fe40003fc6270 */
[C---:B------:R-:W-:Y:S01]  /*162f0*/  ISETP.GE.AND P5, PT, R5.reuse, R200, PT ;  /* 0x000000c80500720c */ /* 0x040fe20003fa6270 */
[----:B------:R-:W-:Y:S01]  /*16300*/  FFMA.FTZ R87, R6, -UR31, R87 ;  /* 0x8000001f06577c23 */ /* 0x000fe20008010057 */
[C---:B------:R-:W-:Y:S01]  /*16310*/  ISETP.GE.AND P3, PT, R5.reuse, R197, PT ;  /* 0x000000c50500720c */ /* 0x040fe20003f66270 */
[----:B------:R-:W-:Y:S01]  /*16320*/  IMAD.IADD R6, R202, 0x1, -R2 ;  /* 0x00000001ca067824 */ /* 0x000fe200078e0a02 */
[C---:B------:R-:W-:Y:S02]  /*16330*/  ISETP.GE.OR P1, PT, R4.reuse, R207, !P1 ;  /* 0x000000cf0400720c */ /* 0x040fe40004f26670 */
[CC--:B------:R-:W-:Y:S02]  /*16340*/  ISETP.GE.OR P2, PT, R4.reuse, R206.reuse, !P2 ;  /* 0x000000ce0400720c */ /* 0x0c0fe40005746670 */
[----:B------:R-:W-:Y:S01]  /*16350*/  ISETP.GE.OR P0, PT, R4, R205, !P0 ;  /* 0x000000cd0400720c */ /* 0x000fe20004706670 */
[----:B------:R-:W-:Y:S01]  /*16360*/  IMAD.IADD R4, R204, 0x1, -R4 ;  /* 0x00000001cc047824 */ /* 0x000fe200078e0a04 */
[C---:B------:R-:W-:Y:S02]  /*16370*/  ISETP.GE.OR P6, PT, R5.reuse, R207, !P6 ;  /* 0x000000cf0500720c */ /* 0x040fe400077c6670 */
[C---:B------:R-:W-:Y:S02]  /*16380*/  ISETP.GE.OR P5, PT, R5.reuse, R206, !P5 ;  /* 0x000000ce0500720c */ /* 0x040fe40006fa6670 */
[----:B------:R-:W-:Y:S01]  /*16390*/  ISETP.GE.OR P3, PT, R5, R205, !P3 ;  /* 0x000000cd0500720c */ /* 0x000fe20005f66670 */
[----:B------:R-:W-:Y:S01]  /*163a0*/  IMAD.IADD R5, R202, 0x1, -R0 ;  /* 0x00000001ca057824 */ /* 0x000fe200078e0a00 */
[----:B------:R-:W-:Y:S01]  /*163b0*/  IABS R8, R7 ;  /* 0x0000000700087213 */ /* 0x000fe20000000000 */
[----:B------:R-:W-:Y:S01]  /*163c0*/  IMAD.IADD R7, R204, 0x1, -R2 ;  /* 0x00000001cc077824 */ /* 0x000fe200078e0a02 */
        /* <DEDUP_REMOVED lines=15> */
[----:B------:R-:W1:Y:S01]  /*164c0*/  LDSM.16.M88.4 R4, [R190] ;  /* 0x00000000be04783b */ /* 0x000e620000000200 */
[-C--:B------:R-:W-:Y:S01]  /*164d0*/  ISETP.GE.AND P6, PT, R2, R200.reuse, PT ;  /* 0x000000c80200720c */ /* 0x080fe20003fc6270 */
[----:B------:R-:W-:Y:S01]  /*164e0*/  IMAD.IADD R9, R203, 0x1, -R2 ;  /* 0x00000001cb097824 */ /* 0x000fe200078e0a02 */
[----:B------:R-:W-:Y:S01]  /*164f0*/  ISETP.GE.AND P1, PT, R0, R200, PT ;  /* 0x000000c80000720c */ /* 0x000fe20003f26270 */
[----:B------:R-:W-:Y:S01]  /*16500*/  FFMA.FTZ R91, R8, -UR31, R91 ;  /* 0x8000001f085b7c23 */ /* 0x000fe2000801005b */
[----:B------:R-:W-:Y:S01]  /*16510*/  FSEL R88, R88, -INF , !P5 ;  /* 0xff80000058587808 */ /* 0x000fe20006800000 */
[--C-:B------:R-:W-:Y:S01]  /*16520*/  IMAD.IADD R8, R204, 0x1, -R0.reuse ;  /* 0x00000001cc087824 */ /* 0x100fe200078e0a00 */
[----:B------:R-:W-:Y:S02]  /*16530*/  FSEL R89, R89, -INF , !P2 ;  /* 0xff80000059597808 */ /* 0x000fe40005000000 */
[----:B------:R-:W-:Y:S02]  /*16540*/  FSEL R90, R90, -INF , !P3 ;  /* 0xff8000005a5a7808 */ /* 0x000fe40005800000 */
[C---:B------:R-:W-:Y:S02]  /*16550*/  ISETP.GE.AND P5, PT, R2.reuse, R197, PT ;  /* 0x000000c50200720c */ /* 0x040fe40003fa6270 */
[C---:B------:R-:W-:Y:S02]  /*16560*/  ISETP.GE.AND P2, PT, R2.reuse, R199, PT ;  /* 0x000000c70200720c */ /* 0x040fe40003f46270 */
[C---:B------:R-:W-:Y:S02]  /*16570*/  ISETP.GE.AND P3, PT, R2.reuse, R198, PT ;  /* 0x000000c60200720c */ /* 0x040fe40003f66270 */
[-C--:B------:R-:W-:Y:S02]  /*16580*/  ISETP.GE.OR P6, PT, R2, R206.reuse, !P6 ;  /* 0x000000ce0200720c */ /* 0x080fe400077c6670 */
[----:B------:R-:W-:Y:S02]  /*16590*/  ISETP.GE.OR P1, PT, R0, R206, !P1 ;  /* 0x000000ce0000720c */ /* 0x000fe40004f26670 */
[----:B------:R-:W-:Y:S02]  /*165a0*/  FSEL R91, R91, -INF , !P0 ;  /* 0xff8000005b5b7808 */ /* 0x000fe40004000000 */
[----:B------:R-:W-:Y:S02]  /*165b0*/  FSEL R92, R92, -INF , !P6 ;  /* 0xff8000005c5c7808 */ /* 0x000fe40007000000 */
[----:B------:R-:W-:Y:S02]  /*165c0*/  FSEL R93, R93, -INF , !P1 ;  /* 0xff8000005d5d7808 */ /* 0x000fe40004800000 */
[C---:B------:R-:W-:Y:S02]  /*165d0*/  ISETP.GE.OR P5, PT, R2.reuse, R205, !P5 ;  /* 0x000000cd0200720c */ /* 0x040fe40006fa6670 */
[C---:B------:R-:W-:Y:S02]  /*165e0*/  ISETP.GE.OR P2, PT, R2.reuse, R208, !P2 ;  /* 0x000000d00200720c */ /* 0x040fe40005746670 */
[----:B------:R-:W-:Y:S02]  /*165f0*/  ISETP.GE.OR P3, PT, R2, R207, !P3 ;  /* 0x000000cf0200720c */ /* 0x000fe40005f66670 */
[C---:B------:R-:W-:Y:S02]  /*16600*/  ISETP.GE.AND P0, PT, R0.reuse, R197, PT ;  /* 0x000000c50000720c */ /* 0x040fe40003f06270 */
[C---:B------:R-:W-:Y:S02]  /*16610*/  ISETP.GE.AND P6, PT, R0.reuse, R199, PT ;  /* 0x000000c70000720c */ /* 0x040fe40003fc6270 */
[C---:B------:R-:W-:Y:S02]  /*16620*/  ISETP.GE.AND P1, PT, R0.reuse, R198, PT ;  /* 0x000000c60000720c */ /* 0x040fe40003f26270 */
[----:B------:R-:W-:Y:S01]  /*16630*/  IABS R2, R8 ;  /* 0x0000000800027213 */ /* 0x000fe20000000000 */
[-C--:B-1----:R-:W-:Y:S03]  /*16640*/  HMMA.16816.F32.BF16 R100, R172, R4.reuse, R100 ;  /* 0x00000004ac64723c */ /* 0x082fe60000041864 */
[C---:B------:R-:W-:Y:S01]  /*16650*/  ISETP.GE.OR P0, PT, R0.reuse, R205, !P0 ;  /* 0x000000cd0000720c */ /* 0x040fe20004706670 */
[----:B------:R-:W-:Y:S01]  /*16660*/  IMAD.IADD R8, R203, 0x1, -R0 ;  /* 0x00000001cb087824 */ /* 0x000fe200078e0a00 */
[C---:B------:R-:W-:Y:S01]  /*16670*/  ISETP.GE.OR P6, PT, R0.reuse, R208, !P6 ;  /* 0x000000d00000720c */ /* 0x040fe200077c6670 */
[C---:B------:R-:W-:Y:S04]  /*16680*/  HMMA.16816.F32.BF16 R104, R180.reuse, R4, R104 ;  /* 0x00000004b468723c */ /* 0x040fe80000041868 */
[----:B------:R-:W-:Y:S01]  /*16690*/  ISETP.GE.OR P1, PT, R0, R207, !P1 ;  /* 0x000000cf0000720c */ /* 0x000fe20004f26670 */
[----:B------:R-:W-:Y:S01]  /*166a0*/  IMAD.MOV.U32 R0, RZ, RZ, R2 ;  /* 0x000000ffff007224 */ /* 0x000fe200078e0002 */
[----:B------:R-:W-:Y:S01]  /*166b0*/  IABS R12, R10 ;  /* 0x0000000a000c7213 */ /* 0x000fe20000000000 */
[-C--:B------:R-:W-:Y:S04]  /*166c0*/  HMMA.16816.F32.BF16 R108, R180, R6.reuse, R108 ;  /* 0x00000006b46c723c */ /* 0x080fe8000004186c */
[----:B------:R-:W-:Y:S02]  /*166d0*/  IABS R11, R11 ;  /* 0x0000000b000b7213 */ /* 0x000fe40000000000 */
[----:B------:R-:W-:Y:S01]  /*166e0*/  IABS R10, R9 ;  /* 0x00000009000a7213 */ /* 0x000fe20000000000 */
[C---:B------:R-:W-:Y:S04]  /*166f0*/  HMMA.16816.F32.BF16 R112, R172.reuse, R6, R112 ;  /* 0x00000006ac70723c */ /* 0x040fe80000041870 */
[----:B------:R-:W-:Y:S01]  /*16700*/  I2FP.F32.S32 R0, R0 ;  /* 0x0000000000007245 */ /* 0x000fe20000201400 */
[----:B------:R-:W-:Y:S01]  /*16710*/  IMAD.MOV.U32 R2, RZ, RZ, R11 ;  /* 0x000000ffff027224 */ /* 0x000fe200078e000b */
[----:B------:R-:W-:Y:S01]  /*16720*/  IABS R9, R8 ;  /* 0x0000000800097213 */ /* 0x000fe20000000000 */
[----:B------:R-:W-:Y:S01]  /*16730*/  IMAD.MOV.U32 R8, RZ, RZ, R12 ;  /* 0x000000ffff087224 */ /* 0x000fe200078e000c */
[----:B------:R-:W-:Y:S03]  /*16740*/  FSEL R94, R94, -INF , !P5 ;  /* 0xff8000005e5e7808 */ /* 0x000fe60006800000 */
        /* <DEDUP_REMOVED lines=10> */
[----:B------:R-:W-:Y:S01]  /*167f0*/  VIADD R8, R196, 0x61 ;  /* 0x00000061c4087836 */ /* 0x000fe20000000000 */
[-C--:B------:R-:W-:Y:S01]  /*16800*/  ISETP.GE.AND P5, PT, R2, R199.reuse, PT ;  /* 0x000000c70200720c */ /* 0x080fe20003fa6270 */
[----:B------:R-:W-:Y:S01]  /*16810*/  FFMA.FTZ R97, R0, -UR31, R97 ;  /* 0x8000001f00617c23 */ /* 0x000fe20008010061 */
[----:B------:R-:W-:Y:S01]  /*16820*/  FSEL R98, R98, -INF , !P3 ;  /* 0xff80000062627808 */ /* 0x000fe20005800000 */
[--C-:B------:R-:W-:Y:S01]  /*16830*/  IMAD.IADD R10, R203, 0x1, -R8.reuse ;  /* 0x00000001cb0a7824 */ /* 0x100fe200078e0a08 */
[----:B------:R-:W-:Y:S01]  /*16840*/  ISETP.GE.AND P0, PT, R8, R199, PT ;  /* 0x000000c70800720c */ /* 0x000fe20003f06270 */
[C---:B------:R-:W-:Y:S01]  /*16850*/  IMAD.IADD R0, R201.reuse, 0x1, -R8 ;  /* 0x00000001c9007824 */ /* 0x040fe200078e0a08 */
[-C--:B------:R-:W-:Y:S01]  /*16860*/  ISETP.GE.OR P5, PT, R2, R208.reuse, !P5 ;  /* 0x000000d00200720c */ /* 0x080fe20006fa6670 */
[--C-:B------:R-:W-:Y:S01]  /*16870*/  IMAD.IADD R4, R201, 0x1, -R2.reuse ;  /* 0x00000001c9047824 */ /* 0x100fe200078e0a02 */
[----:B------:R-:W-:Y:S01]  /*16880*/  ISETP.GE.OR P0, PT, R8, R208, !P0 ;  /* 0x000000d00800720c */ /* 0x000fe20004706670 */
[----:B------:R-:W-:Y:S01]  /*16890*/  FFMA.FTZ R99, R9, -UR31, R99 ;  /* 0x8000001f09637c23 */ /* 0x000fe20008010063 */
[----:B------:R-:W-:Y:S01]  /*168a0*/  IABS R9, R0 ;  /* 0x0000000000097213 */ /* 0x000fe20000000000 */
[--C-:B------:R-:W-:Y:S01]  /*168b0*/  IMAD.IADD R5, R203, 0x1, -R2.reuse ;  /* 0x00000001cb057824 */ /* 0x100fe200078e0a02 */
[----:B------:R-:W-:Y:S01]  /*168c0*/  IABS R11, R4 ;  /* 0x00000004000b7213 */ /* 0x000fe20000000000 */
[C---:B------:R-:W-:Y:S01]  /*168d0*/  IMAD.IADD R12, R202.reuse, 0x1, -R2 ;  /* 0x00000001ca0c7824 */ /* 0x040fe200078e0a02 */
[----:B------:R-:W-:Y:S02]  /*168e0*/  I2FP.F32.S32 R9, R9 ;  /* 0x0000000900097245 */ /* 0x000fe40000201400 */
[----:B------:R-:W-:Y:S02]  /*168f0*/  I2FP.F32.S32 R11, R11 ;  /* 0x0000000b000b7245 */ /* 0x000fe40000201400 */
[----:B------:R-:W-:Y:S01]  /*16900*/  IABS R5, R5 ;  /* 0x0000000500057213 */ /* 0x000fe20000000000 */
[----:B------:R-:W-:Y:S01]  /*16910*/  FFMA.FTZ R101, R9, -UR31, R101 ;  /* 0x8000001f09657c23 */ /* 0x000fe20008010065 */
[----:B------:R-:W-:Y:S01]  /*16920*/  FSEL R99, R99, -INF , !P1 ;  /* 0xff80000063637808 */ /* 0x000fe20004800000 */
[----:B------:R-:W-:Y:S01]  /*16930*/  FFMA.FTZ R100, R11, -UR31, R100 ;  /* 0x8000001f0b647c23 */ /* 0x000fe20008010064 */
[----:B------:R-:W-:Y:S01]  /*16940*/  I2FP.F32.S32 R5, R5 ;  /* 0x0000000500057245 */ /* 0x000fe20000201400 */
[----:B------:R-:W-:Y:S01]  /*16950*/  IMAD.IADD R9, R202, 0x1, -R8 ;  /* 0x00000001ca097824 */ /* 0x000fe200078e0a08 */
[----:B------:R-:W-:Y:S02]  /*16960*/  FSEL R101, R101, -INF , !P0 ;  /* 0xff80000065657808 */ /* 0x000fe40004000000 */
[----:B------:R-:W-:Y:S01]  /*16970*/  FSEL R100, R100, -INF , !P5 ;  /* 0xff80000064647808 */ /* 0x000fe20006800000 */
[----:B------:R-:W-:Y:S01]  /*16980*/  FFMA.FTZ R102, R5, -UR31, R102 ;  /* 0x8000001f05667c23 */ /* 0x000fe20008010066 */
[----:B------:R-:W-:Y:S01]  /*16990*/  ISETP.GE.AND P1, PT, R8, R198, PT ;  /* 0x000000c60800720c */ /* 0x000fe20003f26270 */
[----:B------:R-:W-:Y:S01]  /*169a0*/  IMAD.IADD R5, R204, 0x1, -R2 ;  /* 0x00000001cc057824 */ /* 0x000fe200078e0a02 */
[C---:B------:R-:W-:Y:S02]  /*169b0*/  ISETP.GE.AND P5, PT, R8.reuse, R200, PT ;  /* 0x000000c80800720c */ /* 0x040fe40003fa6270 */
[C---:B------:R-:W-:Y:S02]  /*169c0*/  ISETP.GE.AND P0, PT, R8.reuse, R197, PT ;  /* 0x000000c50800720c */ /* 0x040fe40003f06270 */
[C---:B------:R-:W-:Y:S02]  /*169d0*/  ISETP.GE.OR P1, PT, R8.reuse, R207, !P1 ;  /* 0x000000cf0800720c */ /* 0x040fe40004f26670 */
[C---:B------:R-:W-:Y:S02]  /*169e0*/  ISETP.GE.OR P5, PT, R8.reuse, R206, !P5 ;  /* 0x000000ce0800720c */ /* 0x040fe40006fa6670 */
[----:B------:R-:W-:Y:S01]  /*169f0*/  ISETP.GE.OR P0, PT, R8, R205, !P0 ;  /* 0x000000cd0800720c */ /* 0x000fe20004706670 */
[----:B------:R-:W-:Y:S01]  /*16a00*/  IMAD.IADD R8, R204, 0x1, -R8 ;  /* 0x00000001cc087824 */ /* 0x000fe200078e0a08 */
[----:B------:R-:W-:Y:S02]  /*16a10*/  IABS R0, R10 ;  /* 0x0000000a00007213 */ /* 0x000fe40000000000 */
[----:B------:R-:W-:Y:S02]  /*16a20*/  IABS R9, R9 ;  /* 0x0000000900097213 */ /* 0x000fe40000000000 */
[----:B------:R-:W-:Y:S02]  /*16a30*/  IABS R13, R5 ;  /* 0x00000005000d7213 */ /* 0x000fe40000000000 */
[----:B------:R-:W-:Y:S01]  /*16a40*/  IABS R14, R8 ;  /* 0x00000008000e7213 */ /* 0x000fe20000000000 */
[----:B------:R-:W-:Y:S01]  /*16a50*/  IMAD.MOV.U32 R5, RZ, RZ, R9 ;  /* 0x000000ffff057224 */ /* 0x000fe200078e0009 */
[----:B------:R-:W-:Y:S01]  /*16a60*/  I2FP.F32.S32 R0, R0 ;  /* 0x0000000000007245 */ /* 0x000fe20000201400 */
[----:B------:R-:W1:Y:S01]  /*16a70*/  LDSM.16.M88.4 R8, [R189] ;  /* 0x00000000bd08783b */ /* 0x000e620000000200 */
[----:B------:R-:W-:Y:S01]  /*16a80*/  IABS R4, R12 ;  /* 0x0000000c00047213 */ /* 0x000fe20000000000 */
[----:B------:R-:W-:Y:S04]  /*16a90*/  DEPBAR.LE SB0, 0x0 ;  /* 0x000080000000791a */ /* 0x000fe80000000000 */
[----:B------:R-:W-:Y:S01]  /*16aa0*/  FSEL R97, R97, -INF , !P6 ;  /* 0xff80000061617808 */ /* 0x000fe20007000000 */
[----:B------:R-:W-:Y:S01]  /*16ab0*/  FFMA.FTZ R103, R0, -UR31, R103 ;  /* 0x8000001f00677c23 */ /* 0x000fe20008010067 */
[C---:B------:R-:W-:Y:S01]  /*16ac0*/  ISETP.GE.AND P2, PT, R2.reuse, R198, PT ;  /* 0x000000c60200720c */ /* 0x040fe20003f46270 */
[----:B------:R-:W-:Y:S01]  /*16ad0*/  BAR.SYNC.DEFER_BLOCKING 0x0 ;  /* 0x0000000000007b1d */ /* 0x000fe20000010000 */
[----:B------:R-:W-:Y:S01]  /*16ae0*/  ISETP.GE.AND P6, PT, R2, R200, PT ;  /* 0x000000c80200720c */ /* 0x000fe20003fc6270 */
[----:B------:R-:W-:Y:S01]  /*16af0*/  VIADD R0, R196, 0x68 ;  /* 0x00000068c4007836 */ /* 0x000fe20000000000 */
[----:B------:R-:W-:Y:S01]  /*16b00*/  ISETP.GE.AND P3, PT, R2, R197, PT ;  /* 0x000000c50200720c */ /* 0x000fe20003f66270 */
[----:B------:R-:W-:Y:S01]  /*16b10*/  VIADD R12, R196, 0x69 ;  /* 0x00000069c40c7836 */ /* 0x000fe20000000000 */
[----:B------:R-:W-:Y:S01]  /*16b20*/  I2FP.F32.S32 R4, R4 ;  /* 0x0000000400047245 */ /* 0x000fe20000201400 */
[----:B------:R-:W-:Y:S01]  /*16b30*/  IMAD.IADD R6, R201, 0x1, -R0 ;  /* 0x00000001c9067824 */ /* 0x000fe200078e0a00 */
[C---:B------:R-:W-:Y:S02]  /*16b40*/  ISETP.GE.OR P2, PT, R2.reuse, R207, !P2 ;  /* 0x000000cf0200720c */ /* 0x040fe40005746670 */
[----:B------:R-:W-:Y:S01]  /*16b50*/  ISETP.GE.OR P6, PT, R2, R206, !P6 ;  /* 0x000000ce0200720c */ /* 0x000fe200077c6670 */
[----:B------:R-:W-:Y:S01]  /*16b60*/  FFMA.FTZ R104, R4, -UR31, R104 ;  /* 0x8000001f04687c23 */ /* 0x000fe20008010068 */
[----:B------:R-:W-:Y:S01]  /*16b70*/  ISETP.GE.OR P3, PT, R2, R205, !P3 ;  /* 0x000000cd0200720c */ /* 0x000fe20005f66670 */
[C---:B------:R-:W-:Y:S01]  /*16b80*/  IMAD.IADD R2, R202.reuse, 0x1, -R0 ;  /* 0x00000001ca027824 */ /* 0x040fe200078e0a00 */
        /* <DEDUP_REMOVED lines=10> */
[----:B------:R-:W-:Y:S01]  /*16c30*/  FSEL R102, R102, -INF , !P2 ;  /* 0xff80000066667808 */ /* 0x000fe20005000000 */
[----:B------:R-:W-:Y:S01]  /*16c40*/  FFMA.FTZ R108, R2, -UR31, R108 ;  /* 0x8000001f026c7c23 */ /* 0x000fe2000801006c */
[----:B------:R-:W-:Y:S01]  /*16c50*/  FSEL R103, R103, -INF , !P1 ;  /* 0xff80000067677808 */ /* 0x000fe20004800000 */
[----:B------:R-:W-:Y:S01]  /*16c60*/  IMAD.IADD R2, R204, 0x1, -R0 ;  /* 0x00000001cc027824 */ /* 0x000fe200078e0a00 */
[----:B------:R-:W-:Y:S01]  /*16c70*/  FSEL R104, R104, -INF , !P6 ;  /* 0xff80000068687808 */ /* 0x000fe20007000000 */
[----:B------:R-:W-:Y:S01]  /*16c80*/  FFMA.FTZ R109, R4, -UR31, R109 ;  /* 0x8000001f046d7c23 */ /* 0x000fe2000801006d */
[----:B------:R-:W-:Y:S01]  /*16c90*/  FSEL R105, R105, -INF , !P5 ;  /* 0xff80000069697808 */ /* 0x000fe20006800000 */
[--C-:B------:R-:W-:Y:S01]  /*16ca0*/  IMAD.IADD R4, R204, 0x1, -R12.reuse ;  /* 0x00000001cc047824 */ /* 0x100fe200078e0a0c */
[C---:B------:R-:W-:Y:S01]  /*16cb0*/  ISETP.GE.AND P2, PT, R0.reuse, R200, PT ;  /* 0x000000c80000720c */ /* 0x040fe20003f46270 */
[-C--:B-1----:R-:W-:Y:S05]  /*16cc0*/  HMMA.16816.F32.BF16 R116, R172, R8.reuse, R116 ;  /* 0x00000008ac74723c */ /* 0x082fea0000041874 */
[C---:B------:R-:W-:Y:S01]  /*16cd0*/  ISETP.GE.AND P1, PT, R0.reuse, R199, PT ;  /* 0x000000c70000720c */ /* 0x040fe20003f26270 */
[C---:B------:R-:W-:Y:S04]  /*16ce0*/  HMMA.16816.F32.BF16 R120, R180.reuse, R8, R120 ;  /* 0x00000008b478723c */ /* 0x040fe80000041878 */
[C---:B------:R-:W-:Y:S02]  /*16cf0*/  ISETP.GE.AND P6, PT, R0.reuse, R198, PT ;  /* 0x000000c60000720c */ /* 0x040fe40003fc6270 */
[C---:B------:R-:W-:Y:S01]  /*16d00*/  ISETP.GE.AND P5, PT, R0.reuse, R197, PT ;  /* 0x000000c50000720c */ /* 0x040fe20003fa6270 */
[-C--:B------:R-:W-:Y:S03]  /*16d10*/  HMMA.16816.F32.BF16 R124, R180, R10.reuse, R124 ;  /* 0x0000000ab47c723c */ /* 0x080fe6000004187c */
[C---:B------:R-:W-:Y:S02]  /*16d20*/  ISETP.GE.OR P2, PT, R0.reuse, R206, !P2 ;  /* 0x000000ce0000720c */ /* 0x040fe40005746670 */
[----:B------:R-:W-:Y:S01]  /*16d30*/  IABS R7, R2 ;  /* 0x0000000200077213 */ /* 0x000fe20000000000 */
[----:B------:R-:W-:Y:S01]  /*16d40*/  IMAD.IADD R2, R201, 0x1, -R12 ;  /* 0x00000001c9027824 */ /* 0x000fe200078e0a0c */
[C---:B------:R-:W-:Y:S01]  /*16d50*/  ISETP.GE.OR P1, PT, R0.reuse, R208, !P1 ;  /* 0x000000d00000720c */ /* 0x040fe20004f26670 */
[----:B------:R-:W-:Y:S04]  /*16d60*/  HMMA.16816.F32.BF16 R128, R172, R10, R128 ;  /* 0x0000000aac80723c */ /* 0x000fe80000041880 */
[C---:B------:R-:W-:Y:S02]  /*16d70*/  ISETP.GE.OR P6, PT, R0.reuse, R207, !P6 ;  /* 0x000000cf0000720c */ /* 0x040fe400077c6670 */
[----:B------:R-:W-:Y:S02]  /*16d80*/  ISETP.GE.OR P5, PT, R0, R205, !P5 ;  /* 0x000000cd0000720c */ /* 0x000fe40006fa6670 */
[----:B------:R-:W-:Y:S03]  /*16d90*/  IABS R0, R4 ;  /* 0x0000000400007213 */ /* 0x000fe60000000000 */
[----:B------:R-:W-:Y:S01]  /*16da0*/  I2FP.F32.S32 R14, R14 ;  /* 0x0000000e000e7245 */ /* 0x000fe20000201400 */
[----:B------:R-:W-:Y:S01]  /*16db0*/  IMAD.MOV.U32 R4, RZ, RZ, R7 ;  /* 0x000000ffff047224 */ /* 0x000fe200078e0007 */
[----:B------:R-:W-:Y:S02]  /*16dc0*/  FSEL R106, R106, -INF , !P3 ;  /* 0xff8000006a6a7808 */ /* 0x000fe40005800000 */
[----:B------:R-:W-:Y:S01]  /*16dd0*/  ISETP.GE.AND P3, PT, R12, R200, PT ;  /* 0x000000c80c00720c */ /* 0x000fe20003f66270 */
[----:B------:R-:W-:Y:S01]  /*16de0*/  FFMA.FTZ R107, R14, -UR31, R107 ;  /* 0x8000001f0e6b7c23 */ /* 0x000fe2000801006b */
[----:B------:R-:W-:Y:S02]  /*16df0*/  I2FP.F32.S32 R4, R4 ;  /* 0x0000000400047245 */ /* 0x000fe40000201400 */
[----:B------:R-:W-:Y:S02]  /*16e00*/  IABS R6, R6 ;  /* 0x0000000600067213 */ /* 0x000fe40000000000 */
[----:B------:R-:W-:Y:S01]  /*16e10*/  I2FP.F32.S32 R0, R0 ;  /* 0x0000000000007245 */ /* 0x000fe20000201400 */
[----:B------:R-:W-:Y:S01]  /*16e20*/  FFMA.FTZ R110, R4, -UR31, R110 ;  /* 0x8000001f046e7c23 */ /* 0x000fe2000801006e */
[----:B------:R-:W-:Y:S02]  /*16e30*/  ISETP.GE.OR P3, PT, R12, R206, !P3 ;  /* 0x000000ce0c00720c */ /* 0x000fe40005f66670 */
[----:B------:R-:W-:Y:S01]  /*16e40*/  IABS R5, R5 ;  /* 0x0000000500057213 */ /* 0x000fe20000000000 */
[----:B------:R-:W-:Y:S01]  /*16e50*/  FFMA.FTZ R111, R0, -UR31, R111 ;  /* 0x8000001f006f7c23 */ /* 0x000fe2000801006f */
[----:B------:R-:W-:Y:S02]  /*16e60*/  IABS R2, R2 ;  /* 0x0000000200027213 */ /* 0x000fe40000000000 */
[----:B------:R-:W-:Y:S02]  /*16e70*/  I2FP.F32.S32 R4, R6 ;  /* 0x0000000600047245 */ /* 0x000fe40000201400 */
[----:B------:R-:W-:Y:S02]  /*16e80*/  FSEL R107, R107, -INF , !P0 ;  /* 0xff8000006b6b7808 */ /* 0x000fe40004000000 */
[----:B------:R-:W-:Y:S01]  /*16e90*/  FSEL R108, R108, -INF , !P2 ;  /* 0xff8000006c6c7808 */ /* 0x000fe20005000000 */
[----:B------:R-:W-:Y:S01]  /*16ea0*/  FFMA.FTZ R112, R4, -UR31, R112 ;  /* 0x8000001f04707c23 */ /* 0x000fe20008010070 */
[----:B------:R-:W-:Y:S01]  /*16eb0*/  FSEL R109, R109, -INF , !P3 ;  /* 0xff8000006d6d7808 */ /* 0x000fe20005800000 */
[----:B------:R-:W-:Y:S01]  /*16ec0*/  VIADD R4, R196, 0x71 ;  /* 0x00000071c4047836 */ /* 0x000fe20000000000 */
[C---:B------:R-:W-:Y:S02]  /*16ed0*/  ISETP.GE.AND P0, PT, R12.reuse, R199, PT ;  /* 0x000000c70c00720c */ /* 0x040fe40003f06270 */
[C---:B------:R-:W-:Y:S01]  /*16ee0*/  ISETP.GE.AND P2, PT, R12.reuse, R198, PT ;  /* 0x000000c60c00720c */ /* 0x040fe20003f46270 */
[--C-:B------:R-:W-:Y:S01]  /*16ef0*/  IMAD.IADD R8, R203, 0x1, -R4.reuse ;  /* 0x00000001cb087824 */ /* 0x100fe200078e0a04 */
[----:B------:R-:W-:Y:S01]  /*16f00*/  ISETP.GE.AND P3, PT, R12, R197, PT ;  /* 0x000000c50c00720c */ /* 0x000fe20003f66270 */
[----:B------:R-:W-:Y:S01]  /*16f10*/  IMAD.IADD R6, R201, 0x1, -R4 ;  /* 0x00000001c9067824 */ /* 0x000fe200078e0a04 */
[----:B------:R-:W-:Y:S01]  /*16f20*/  I2FP.F32.S32 R0, R5 ;  /* 0x0000000500007245 */ /* 0x000fe20000201400 */
[----:B------:R-:W-:Y:S01]  /*16f30*/  VIADD R5, R196, 0x70 ;  /* 0x00000070c4057836 */ /* 0x000fe20000000000 */
[----:B------:R-:W-:Y:S02]  /*16f40*/  I2FP.F32.S32 R2, R2 ;  /* 0x0000000200027245 */ /* 0x000fe40000201400 */
[----:B------:R-:W-:Y:S01]  /*16f50*/  ISETP.GE.OR P0, PT, R12, R208, !P0 ;  /* 0x000000d00c00720c */ /* 0x000fe20004706670 */
[----:B------:R-:W-:Y:S01]  /*16f60*/  FFMA.FTZ R114, R0, -UR31, R114 ;  /* 0x8000001f00727c23 */ /* 0x000fe20008010072 */
[----:B------:R-:W-:Y:S01]  /*16f70*/  ISETP.GE.OR P2, PT, R12, R207, !P2 ;  /* 0x000000cf0c00720c */ /* 0x000fe20005746670 */
[----:B------:R-:W-:Y:S01]  /*16f80*/  FFMA.FTZ R113, R2, -UR31, R113 ;  /* 0x8000001f02717c23 */ /* 0x000fe20008010071 */
[----:B------:R-:W-:Y:S01]  /*16f90*/  ISETP.GE.OR P3, PT, R12, R205, !P3 ;  /* 0x000000cd0c00720c */ /* 0x000fe20005f66670 */
[----:B------:R-:W-:Y:S01]  /*16fa0*/  IMAD.IADD R12, R203, 0x1, -R12 ;  /* 0x00000001cb0c7824 */ /* 0x000fe200078e0a0c */
[----:B------:R-:W-:Y:S01]  /*16fb0*/  IABS R6, R6 ;  /* 0x0000000600067213 */ /* 0x000fe20000000000 */
[--C-:B------:R-:W-:Y:S01]  /*16fc0*/  IMAD.IADD R0, R201, 0x1, -R5.reuse ;  /* 0x00000001c9007824 */ /* 0x100fe200078e0a05 */
[----:B------:R-:W-:Y:S01]  /*16fd0*/  FSEL R112, R112, -INF , !P1 ;  /* 0xff80000070707808 */ /* 0x000fe20004800000 */
[----:B------:R-:W-:Y:S01]  /*16fe0*/  IMAD.IADD R2, R203, 0x1, -R5 ;  /* 0x00000001cb027824 */ /* 0x000fe200078e0a05 */
[----:B------:R-:W-:Y:S02]  /*16ff0*/  IABS R12, R12 ;  /* 0x0000000c000c7213 */ /* 0x000fe40000000000 */
[----:B------:R-:W-:Y:S02]  /*17000*/  IABS R7, R0 ;  /* 0x0000000000077213 */ /* 0x000fe40000000000 */
[----:B------:R-:W-:Y:S02]  /*17010*/  IABS R0, R2 ;  /* 0x0000000200007213 */ /* 0x000fe40000000000 */
        /* <DEDUP_REMOVED lines=11> */
[C---:B------:R-:W-:Y:S01]  /*170d0*/  IMAD.IADD R8, R202.reuse, 0x1, -R4 ;  /* 0x00000001ca087824 */ /* 0x040fe200078e0a04 */
[----:B------:R-:W-:Y:S01]  /*170e0*/  ISETP.GE.AND P1, PT, R5, R199, PT ;  /* 0x000000c70500720c */ /* 0x000fe20003f26270 */
[--C-:B------:R-:W-:Y:S01]  /*170f0*/  IMAD.IADD R6, R202, 0x1, -R5.reuse ;  /* 0x00000001ca067824 */ /* 0x100fe200078e0a05 */
[----:B------:R-:W-:Y:S01]  /*17100*/  FSEL R115, R115, -INF , !P2 ;  /* 0xff80000073737808 */ /* 0x000fe20005000000 */
[----:B------:R-:W-:Y:S01]  /*17110*/  VIADD R2, R196, 0x78 ;  /* 0x00000078c4027836 */ /* 0x000fe20000000000 */
[----:B------:R-:W-:Y:S01]  /*17120*/  ISETP.GE.AND P0, PT, R5, R198, PT ;  /* 0x000000c60500720c */ /* 0x000fe20003f06270 */
[----:B------:R-:W-:Y:S01]  /*17130*/  FFMA.FTZ R116, R7, -UR31, R116 ;  /* 0x8000001f07747c23 */ /* 0x000fe20008010074 */
[C---:B------:R-:W-:Y:S01]  /*17140*/  ISETP.GE.AND P6, PT, R5.reuse, R200, PT ;  /* 0x000000c80500720c */ /* 0x040fe20003fc6270 */
[----:B------:R-:W-:Y:S01]  /*17150*/  IMAD.IADD R7, R204, 0x1, -R5 ;  /* 0x00000001cc077824 */ /* 0x000fe200078e0a05 */
[C---:B------:R-:W-:Y:S02]  /*17160*/  ISETP.GE.AND P2, PT, R5.reuse, R197, PT ;  /* 0x000000c50500720c */ /* 0x040fe40003f46270 */
[C---:B------:R-:W-:Y:S02]  /*17170*/  ISETP.GE.OR P1, PT, R5.reuse, R208, !P1 ;  /* 0x000000d00500720c */ /* 0x040fe40004f26670 */
[C---:B------:R-:W-:Y:S02]  /*17180*/  ISETP.GE.OR P0, PT, R5.reuse, R207, !P0 ;  /* 0x000000cf0500720c */ /* 0x040fe40004706670 */
[C---:B------:R-:W-:Y:S02]  /*17190*/  ISETP.GE.OR P6, PT, R5.reuse, R206, !P6 ;  /* 0x000000ce0500720c */ /* 0x040fe400077c6670 */
[----:B------:R-:W-:Y:S02]  /*171a0*/  ISETP.GE.OR P2, PT, R5, R205, !P2 ;  /* 0x000000cd0500720c */ /* 0x000fe40005746670 */
[----:B------:R-:W-:Y:S01]  /*171b0*/  IABS R5, R8 ;  /* 0x0000000800057213 */ /* 0x000fe20000000000 */
[C---:B------:R-:W-:Y:S01]  /*171c0*/  IMAD.IADD R8, R201.reuse, 0x1, -R2 ;  /* 0x00000001c9087824 */ /* 0x040fe200078e0a02 */
[----:B------:R-:W-:Y:S02]  /*171d0*/  IABS R6, R6 ;  /* 0x0000000600067213 */ /* 0x000fe40000000000 */
[----:B------:R-:W-:Y:S02]  /*171e0*/  I2FP.F32.S32 R0, R0 ;  /* 0x0000000000007245 */ /* 0x000fe40000201400 */
[----:B------:R-:W-:Y:S02]  /*171f0*/  I2FP.F32.S32 R6, R6 ;  /* 0x0000000600067245 */ /* 0x000fe40000201400 */
[----:B------:R-:W-:Y:S01]  /*17200*/  IABS R8, R8 ;  /* 0x0000000800087213 */ /* 0x000fe20000000000 */
[----:B------:R-:W-:Y:S01]  /*17210*/  FFMA.FTZ R118, R0, -UR31, R118 ;  /* 0x8000001f00767c23 */ /* 0x000fe20008010076 */
[----:B------:R-:W-:Y:S01]  /*17220*/  IABS R10, R7 ;  /* 0x00000007000a7213 */ /* 0x000fe20000000000 */
[----:B------:R-:W-:Y:S01]  /*17230*/  VIADD R0, R196, 0x79 ;  /* 0x00000079c4007836 */ /* 0x000fe20000000000 */
[----:B------:R-:W-:Y:S01]  /*17240*/  I2FP.F32.S32 R9, R5 ;  /* 0x0000000500097245 */ /* 0x000fe20000201400 */
[----:B------:R-:W-:Y:S01]  /*17250*/  FFMA.FTZ R120, R6, -UR31, R120 ;  /* 0x8000001f06787c23 */ /* 0x000fe20008010078 */
[----:B------:R-:W-:Y:S01]  /*17260*/  FSEL R116, R116, -INF , !P1 ;  /* 0xff80000074747808 */ /* 0x000fe20004800000 */
[----:B------:R-:W-:Y:S01]  /*17270*/  IMAD.MOV.U32 R6, RZ, RZ, R8 ;  /* 0x000000ffff067224 */ /* 0x000fe200078e0008 */
[----:B------:R-:W-:Y:S01]  /*17280*/  I2FP.F32.S32 R8, R10 ;  /* 0x0000000a00087245 */ /* 0x000fe20000201400 */
[----:B------:R-:W-:Y:S01]  /*17290*/  IMAD.IADD R7, R201, 0x1, -R0 ;  /* 0x00000001c9077824 */ /* 0x000fe200078e0a00 */
[----:B------:R-:W-:Y:S01]  /*172a0*/  ISETP.GE.AND P1, PT, R4, R199, PT ;  /* 0x000000c70400720c */ /* 0x000fe20003f26270 */
[----:B------:R-:W-:Y:S01]  /*172b0*/  FFMA.FTZ R121, R9, -UR31, R121 ;  /* 0x8000001f09797c23 */ /* 0x000fe20008010079 */
[----:B------:R-:W-:Y:S01]  /*172c0*/  I2FP.F32.S32 R6, R6 ;  /* 0x0000000600067245 */ /* 0x000fe20000201400 */
[----:B------:R-:W-:Y:S01]  /*172d0*/  FFMA.FTZ R122, R8, -UR31, R122 ;  /* 0x8000001f087a7c23 */ /* 0x000fe2000801007a */
[----:B------:R-:W-:Y:S01]  /*172e0*/  IABS R5, R7 ;  /* 0x0000000700057213 */ /* 0x000fe20000000000 */
[----:B------:R-:W-:Y:S01]  /*172f0*/  IMAD.IADD R8, R203, 0x1, -R0 ;  /* 0x00000001cb087824 */ /* 0x000fe200078e0a00 */
[----:B------:R-:W-:Y:S01]  /*17300*/  FSEL R118, R118, -INF , !P0 ;  /* 0xff80000076767808 */ /* 0x000fe20004000000 */
[----:B------:R-:W-:Y:S01]  /*17310*/  FFMA.FTZ R128, R6, -UR31, R128 ;  /* 0x8000001f06807c23 */ /* 0x000fe20008010080 */
[----:B------:R-:W-:Y:S01]  /*17320*/  FMNMX.FTZ R6, R213, R3, !PT ;  /* 0x00000003d5067209 */ /* 0x000fe20007810000 */
[----:B------:R-:W-:Y:S01]  /*17330*/  IMAD.IADD R7, R203, 0x1, -R2 ;  /* 0x00000001cb077824 */ /* 0x000fe200078e0a02 */
[----:B------:R-:W-:Y:S02]  /*17340*/  I2FP.F32.S32 R9, R5 ;  /* 0x0000000500097245 */ /* 0x000fe40000201400 */
[----:B------:R-:W-:Y:S02]  /*17350*/  IABS R5, R8 ;  /* 0x0000000800057213 */ /* 0x000fe40000000000 */
[----:B------:R-:W-:Y:S01]  /*17360*/  FMNMX.FTZ R6, R222, R6, !PT ;  /* 0x00000006de067209 */ /* 0x000fe20007810000 */
[----:B------:R-:W-:Y:S01]  /*17370*/  FFMA.FTZ R129, R9, -UR31, R129 ;  /* 0x8000001f09817c23 */ /* 0x000fe20008010081 */
[----:B------:R-:W-:Y:S01]  /*17380*/  ISETP.GE.AND P0, PT, R2, R199, PT ;  /* 0x000000c70200720c */ /* 0x000fe20003f06270 */
[----:B------:R-:W-:Y:S01]  /*17390*/  IMAD.MOV.U32 R8, RZ, RZ, R5 ;  /* 0x000000ffff087224 */ /* 0x000fe200078e0005 */
        /* <DEDUP_REMOVED lines=12> */
[----:B------:R-:W-:Y:S02]  /*17460*/  ISETP.GE.OR P1, PT, R4, R208, !P1 ;  /* 0x000000d00400720c */ /* 0x000fe40004f26670 */
[----:B------:R-:W-:Y:S02]  /*17470*/  FMNMX.FTZ R5, R34, R5, !PT ;  /* 0x0000000522057209 */ /* 0x000fe40007810000 */
[----:B------:R-:W-:Y:S02]  /*17480*/  FMNMX.FTZ R6, R36, R6, !PT ;  /* 0x0000000624067209 */ /* 0x000fe40007810000 */
[----:B------:R-:W-:Y:S02]  /*17490*/  IABS R7, R7 ;  /* 0x0000000700077213 */ /* 0x000fe40000000000 */
[----:B------:R-:W-:Y:S02]  /*174a0*/  ISETP.GE.OR P0, PT, R2, R208, !P0 ;  /* 0x000000d00200720c */ /* 0x000fe40004706670 */
[----:B------:R-:W-:Y:S02]  /*174b0*/  FSEL R117, R117, -INF , !P1 ;  /* 0xff80000075757808 */ /* 0x000fe40004800000 */
[----:B------:R-:W-:Y:S02]  /*174c0*/  FMNMX.FTZ R5, R35, R5, !PT ;  /* 0x0000000523057209 */ /* 0x000fe40007810000 */
[----:B------:R-:W-:Y:S02]  /*174d0*/  FMNMX.FTZ R6, R37, R6, !PT ;  /* 0x0000000625067209 */ /* 0x000fe40007810000 */
[----:B------:R-:W-:Y:S02]  /*174e0*/  ISETP.GE.AND P1, PT, R4, R198, PT ;  /* 0x000000c60400720c */ /* 0x000fe40003f26270 */
[----:B------:R-:W-:Y:S02]  /*174f0*/  I2FP.F32.S32 R9, R7 ;  /* 0x0000000700097245 */ /* 0x000fe40000201400 */
[----:B------:R-:W-:Y:S02]  /*17500*/  FSEL R128, R128, -INF , !P0 ;  /* 0xff80000080807808 */ /* 0x000fe40004000000 */
[----:B------:R-:W-:Y:S01]  /*17510*/  FMNMX.FTZ R5, R24, R5, !PT ;  /* 0x0000000518057209 */ /* 0x000fe20007810000 */
[----:B------:R-:W-:Y:S01]  /*17520*/  FFMA.FTZ R130, R9, -UR31, R130 ;  /* 0x8000001f09827c23 */ /* 0x000fe20008010082 */
[----:B------:R-:W-:Y:S02]  /*17530*/  FMNMX.FTZ R6, R48, R6, !PT ;  /* 0x0000000630067209 */ /* 0x000fe40007810000 */
[----:B------:R-:W-:Y:S02]  /*17540*/  ISETP.GE.AND P0, PT, R2, R198, PT ;  /* 0x000000c60200720c */ /* 0x000fe40003f06270 */
[----:B------:R-:W-:Y:S02]  /*17550*/  ISETP.GE.OR P1, PT, R4, R207, !P1 ;  /* 0x000000cf0400720c */ /* 0x000fe40004f26670 */
[----:B------:R-:W-:Y:S02]  /*17560*/  FMNMX.FTZ R5, R23, R5, !PT ;  /* 0x0000000517057209 */ /* 0x000fe40007810000 */
[----:B------:R-:W-:Y:S02]  /*17570*/  FMNMX.FTZ R6, R49, R6, !PT ;  /* 0x0000000631067209 */ /* 0x000fe40007810000 */
[----:B------:R-:W-:Y:S02]  /*17580*/  ISETP.GE.OR P0, PT, R2, R207, !P0 ;  /* 0x000000cf0200720c */ /* 0x000fe40004706670 */
[----:B------:R-:W-:Y:S02]  /*17590*/  FSEL R119, R119, -INF , !P1 ;  /* 0xff80000077777808 */ /* 0x000fe40004800000 */
[----:B------:R-:W-:Y:S02]  /*175a0*/  ISETP.GE.AND P1, PT, R0, R199, PT ;  /* 0x000000c70000720c */ /* 0x000fe40003f26270 */
[----:B------:R-:W-:Y:S02]  /*175b0*/  FMNMX.FTZ R5, R50, R5, !PT ;  /* 0x0000000532057209 */ /* 0x000fe40007810000 */
[----:B------:R-:W-:Y:S02]  /*175c0*/  FMNMX.FTZ R6, R52, R6, !PT ;  /* 0x0000000634067209 */ /* 0x000fe40007810000 */
[----:B------:R-:W-:Y:S02]  /*175d0*/  FSEL R130, R130, -INF , !P0 ;  /* 0xff80000082827808 */ /* 0x000fe40004000000 */
[----:B------:R-:W-:Y:S02]  /*175e0*/  PLOP3.LUT P0, PT, PT, PT, UP0, 0x80, 0x0 ;  /* 0x000000000000781c */ /* 0x000fe40003f0f008 */
[C---:B------:R-:W-:Y:S02]  /*175f0*/  ISETP.GE.OR P1, PT, R0.reuse, R208, !P1 ;  /* 0x000000d00000720c */ /* 0x040fe40004f26670 */
[----:B------:R-:W-:Y:S02]  /*17600*/  FMNMX.FTZ R5, R51, R5, !PT ;  /* 0x0000000533057209 */ /* 0x000fe40007810000 */
[----:B------:R-:W-:Y:S02]  /*17610*/  FMNMX.FTZ R6, R53, R6, !PT ;  /* 0x0000000635067209 */ /* 0x000fe40007810000 */
[----:B------:R-:W-:Y:S02]  /*17620*/  I2FP.F32.S32 R7, R8 ;  /* 0x0000000800077245 */ /* 0x000fe40000201400 */
[----:B------:R-:W-:Y:S02]  /*17630*/  FSEL R129, R129, -INF , !P1 ;  /* 0xff80000081817808 */ /* 0x000fe40004800000 */
[----:B------:R-:W-:Y:S01]  /*17640*/  ISETP.GE.AND P1, PT, R0, R198, PT ;  /* 0x000000c60000720c */ /* 0x000fe20003f26270 */
[----:B------:R-:W-:Y:S01]  /*17650*/  FFMA.FTZ R131, R7, -UR31, R131 ;  /* 0x8000001f07837c23 */ /* 0x000fe20008010083 */
[----:B------:R-:W-:Y:S02]  /*17660*/  FMNMX.FTZ R5, R54, R5, !PT ;  /* 0x0000000536057209 */ /* 0x000fe40007810000 */
[----:B------:R-:W-:Y:S02]  /*17670*/  FMNMX.FTZ R6, R22, R6, !PT ;  /* 0x0000000616067209 */ /* 0x000fe40007810000 */
[----:B------:R-:W-:Y:S02]  /*17680*/  ISETP.GE.OR P1, PT, R0, R207, !P1 ;  /* 0x000000cf0000720c */ /* 0x000fe40004f26670 */
[----:B------:R-:W-:Y:S02]  /*17690*/  FMNMX.FTZ R5, R55, R5, !PT ;  /* 0x0000000537057209 */ /* 0x000fe40007810000 */
[----:B------:R-:W-:Y:S02]  /*176a0*/  FMNMX.FTZ R6, R21, R6, !PT ;  /* 0x0000000615067209 */ /* 0x000fe40007810000 */
[----:B------:R-:W-:Y:S02]  /*176b0*/  FSEL R131, R131, -INF , !P1 ;  /* 0xff80000083837808 */ /* 0x000fe40004800000 */
[----:B------:R-:W-:Y:S02]  /*176c0*/  ISETP.GE.AND P1, PT, R4, R200, PT ;  /* 0x000000c80400720c */ /* 0x000fe40003f26270 */
[----:B------:R-:W-:Y:S02]  /*176d0*/  FMNMX.FTZ R18, R20, R5, !PT ;  /* 0x0000000514127209 */ /* 0x000fe40007810000 */
[----:B------:R-:W-:Y:S01]  /*176e0*/  FMNMX.FTZ R19, R68, R6, !PT ;  /* 0x0000000644137209 */ /* 0x000fe20007810000 */
[----:B------:R-:W-:Y:S08]  /*176f0*/  @P0 BRA `(.L_x_320) ;  /* 0xffffffb800140947 */ /* 0x000ff0000383ffff */
.L_x_319:
[----:B-1----:R-:W-:Y:S01]  /*17700*/  FMNMX.FTZ R7, R69, R19, !PT ;  /* 0x0000001345077209 */ /* 0x002fe20007810000 */
[----:B------:R-:W-:Y:S01]  /*17710*/  UISETP.GT.AND UP0, UPT, UR11, UR14, UPT ;  /* 0x0000000e0b00728c */ /* 0x000fe2000bf04270 */
[----:B------:R-:W-:Y:S01]  /*17720*/  FMNMX.FTZ R6, R67, R18, !PT ;  /* 0x0000001243067209 */ /* 0x000fe20007810000 */
[----:B------:R-:W-:Y:S01]  /*17730*/  UMOV UR18, UR11 ;  /* 0x0000000b00127c82 */ /* 0x000fe20008000000 */
[----:B------:R-:W-:Y:S02]  /*17740*/  FMNMX.FTZ R7, R80, R7, !PT ;  /* 0x0000000750077209 */ /* 0x000fe40007810000 */
[----:B------:R-:W-:Y:S02]  /*17750*/  ISETP.GE.AND P0, PT, R4, R197, PT ;  /* 0x000000c50400720c */ /* 0x000fe40003f06270 */
[----:B------:R-:W-:Y:S02]  /*17760*/  FMNMX.FTZ R7, R81, R7, !PT ;  /* 0x0000000751077209 */ /* 0x000fe40007810000 */
[----:B------:R-:W-:Y:S02]  /*17770*/  FMNMX.FTZ R5, R219, R133, !PT ;  /* 0x00000085db057209 */ /* 0x000fe40007810000 */
[----:B------:R-:W-:Y:S02]  /*17780*/  FMNMX.FTZ R6, R70, R6, !PT ;  /* 0x0000000646067209 */ /* 0x000fe40007810000 */
[----:B------:R-:W-:Y:S02]  /*17790*/  FMNMX.FTZ R7, R84, R7, !PT ;  /* 0x0000000754077209 */ /* 0x000fe40007810000 */
[C---:B------:R-:W-:Y:S02]  /*177a0*/  ISETP.GE.OR P1, PT, R4.reuse, R206, !P1 ;  /* 0x000000ce0400720c */ /* 0x040fe40004f26670 */
[----:B------:R-:W-:Y:S02]  /*177b0*/  ISETP.GE.OR P0, PT, R4, R205, !P0 ;  /* 0x000000cd0400720c */ /* 0x000fe40004706670 */
[----:B------:R-:W-:Y:S02]  /*177c0*/  IADD3 R8, R204, -R4, RZ ;  /* 0x80000004cc087210 */ /* 0x000fe40007ffe0ff */
        /* <DEDUP_REMOVED lines=39> */
[----:B------:R-:W-:Y:S02]  /*17a40*/  IADD3 R9, R202, -R2, RZ ;  /* 0x80000002ca097210 */ /* 0x000fe40007ffe0ff */
[----:B------:R-:W-:Y:S02]  /*17a50*/  FMNMX.FTZ R4, R31, R4, !PT ;  /* 0x000000041f047209 */ /* 0x000fe40007810000 */
[----:B------:R-:W-:Y:S02]  /*17a60*/  FMNMX.FTZ R41, R129, R41, !PT ;  /* 0x0000002981297209 */ /* 0x000fe40007810000 */
[----:B------:R-:W-:Y:S02]  /*17a70*/  FMNMX.FTZ R5, R56, R5, !PT ;  /* 0x0000000538057209 */ /* 0x000fe40007810000 */
[----:B------:R-:W-:Y:S02]  /*17a80*/  IABS R11, R8 ;  /* 0x00000008000b7213 */ /* 0x000fe40000000000 */
[----:B------:R-:W-:Y:S02]  /*17a90*/  FMNMX.FTZ R6, R118, R6, !PT ;  /* 0x0000000676067209 */ /* 0x000fe40007810000 */
[----:B------:R-:W-:Y:S02]  /*17aa0*/  IABS R8, R9 ;  /* 0x0000000900087213 */ /* 0x000fe40000000000 */
[----:B------:R-:W-:Y:S01]  /*17ab0*/  FMNMX.FTZ R7, R28, R4, !PT ;  /* 0x000000041c077209 */ /* 0x000fe20007810000 */
[----:B------:R-:W1:Y:S01]  /*17ac0*/  SHFL.BFLY PT, R9, R41, 0x2, 0x1f ;  /* 0x0c401f0029097f89 */ /* 0x000e6200000e0000 */
[----:B------:R-:W-:Y:S02]  /*17ad0*/  FMNMX.FTZ R4, R57, R5, !PT ;  /* 0x0000000539047209 */ /* 0x000fe40007810000 */
[----:B------:R-:W-:Y:S02]  /*17ae0*/  FMNMX.FTZ R5, R119, R6, !PT ;  /* 0x0000000677057209 */ /* 0x000fe40007810000 */
[----:B------:R-:W-:Y:S02]  /*17af0*/  FMNMX.FTZ R6, R60, R4, !PT ;  /* 0x000000043c067209 */ /* 0x000fe40007810000 */
[----:B------:R-:W-:Y:S02]  /*17b00*/  FMNMX.FTZ R4, R130, R5, !PT ;  /* 0x0000000582047209 */ /* 0x000fe40007810000 */
[----:B------:R-:W-:Y:S02]  /*17b10*/  IADD3 R10, R202, -R0, RZ ;  /* 0x80000000ca0a7210 */ /* 0x000fe40007ffe0ff */
[----:B------:R-:W-:Y:S02]  /*17b20*/  FMNMX.FTZ R4, R131, R4, !PT ;  /* 0x0000000483047209 */ /* 0x000fe40007810000 */
[----:B------:R-:W-:Y:S02]  /*17b30*/  FMNMX.FTZ R5, R27, R7, !PT ;  /* 0x000000071b057209 */ /* 0x000fe40007810000 */
[----:B------:R-:W-:Y:S02]  /*17b40*/  IABS R7, R10 ;  /* 0x0000000a00077213 */ /* 0x000fe40000000000 */
[----:B------:R-:W2:Y:S01]  /*17b50*/  SHFL.BFLY PT, R10, R4, 0x2, 0x1f ;  /* 0x0c401f00040a7f89 */ /* 0x000ea200000e0000 */
[----:B------:R-:W-:Y:S02]  /*17b60*/  FMNMX.FTZ R5, R46, R5, !PT ;  /* 0x000000052e057209 */ /* 0x000fe40007810000 */
[----:B------:R-:W-:Y:S02]  /*17b70*/  I2FP.F32.S32 R7, R7 ;  /* 0x0000000700077245 */ /* 0x000fe40000201400 */
[----:B------:R-:W-:Y:S02]  /*17b80*/  FMNMX.FTZ R5, R47, R5, !PT ;  /* 0x000000052f057209 */ /* 0x000fe40007810000 */
[----:B------:R-:W-:Y:S01]  /*17b90*/  I2FP.F32.S32 R8, R8 ;  /* 0x0000000800087245 */ /* 0x000fe20000201400 */
[----:B------:R-:W-:Y:S01]  /*17ba0*/  FFMA.FTZ R125, R7, -UR31, R125 ;  /* 0x8000001f077d7c23 */ /* 0x000fe2000801007d */
[----:B------:R-:W-:Y:S02]  /*17bb0*/  FMNMX.FTZ R5, R58, R5, !PT ;  /* 0x000000053a057209 */ /* 0x000fe40007810000 */
[----:B------:R-:W-:Y:S01]  /*17bc0*/  IADD3 R7, R204, -R2, RZ ;  /* 0x80000002cc077210 */ /* 0x000fe20007ffe0ff */
[----:B------:R-:W-:Y:S01]  /*17bd0*/  FFMA.FTZ R124, R8, -UR31, R124 ;  /* 0x8000001f087c7c23 */ /* 0x000fe2000801007c */
[----:B------:R-:W-:Y:S02]  /*17be0*/  FMNMX.FTZ R6, R61, R6, !PT ;  /* 0x000000063d067209 */ /* 0x000fe40007810000 */
[----:B------:R-:W-:Y:S02]  /*17bf0*/  FMNMX.FTZ R5, R59, R5, !PT ;  /* 0x000000053b057209 */ /* 0x000fe40007810000 */
[----:B------:R-:W-:Y:S02]  /*17c00*/  IABS R8, R7 ;  /* 0x0000000700087213 */ /* 0x000fe40000000000 */
[----:B------:R-:W-:Y:S02]  /*17c10*/  FMNMX.FTZ R6, R72, R6, !PT ;  /* 0x0000000648067209 */ /* 0x000fe40007810000 */
[----:B------:R-:W-:Y:S02]  /*17c20*/  FMNMX.FTZ R5, R62, R5, !PT ;  /* 0x000000053e057209 */ /* 0x000fe40007810000 */
[----:B------:R-:W-:Y:S02]  /*17c30*/  FMNMX.FTZ R6, R73, R6, !PT ;  /* 0x0000000649067209 */ /* 0x000fe40007810000 */
[----:B-1----:R-:W-:Y:S02]  /*17c40*/  FMNMX.FTZ R41, R41, R9, !PT ;  /* 0x0000000929297209 */ /* 0x002fe40007810000 */
[----:B------:R-:W-:Y:S02]  /*17c50*/  FMNMX.FTZ R5, R63, R5, !PT ;  /* 0x000000053f057209 */ /* 0x000fe40007810000 */
[----:B------:R-:W-:Y:S01]  /*17c60*/  FMNMX.FTZ R6, R76, R6, !PT ;  /* 0x000000064c067209 */ /* 0x000fe20007810000 */
[----:B------:R-:W1:Y:S01]  /*17c70*/  SHFL.BFLY PT, R7, R41, 0x1, 0x1f ;  /* 0x0c201f0029077f89 */ /* 0x000e6200000e0000 */
[----:B--2---:R-:W-:Y:S02]  /*17c80*/  FMNMX.FTZ R4, R4, R10, !PT ;  /* 0x0000000a04047209 */ /* 0x004fe40007810000 */
[----:B------:R-:W-:Y:S02]  /*17c90*/  FMNMX.FTZ R5, R74, R5, !PT ;  /* 0x000000054a057209 */ /* 0x000fe40007810000 */
[----:B------:R-:W-:Y:S03]  /*17ca0*/  FSEL R120, R120, -INF , !P6 ;  /* 0xff80000078787808 */ /* 0x000fe60007000000 */
[----:B------:R-:W2:Y:S01]  /*17cb0*/  SHFL.BFLY PT, R40, R4, 0x1, 0x1f ;  /* 0x0c201f0004287f89 */ /* 0x000ea200000e0000 */
[----:B------:R-:W-:Y:S02]  /*17cc0*/  FMNMX.FTZ R6, R77, R6, !PT ;  /* 0x000000064d067209 */ /* 0x000fe40007810000 */
[----:B------:R-:W-:Y:S02]  /*17cd0*/  ISETP.GE.AND P6, PT, R2, R200, PT ;  /* 0x000000c80200720c */ /* 0x000fe40003fc6270 */
[----:B------:R-:W-:Y:S02]  /*17ce0*/  FMNMX.FTZ R5, R75, R5, !PT ;  /* 0x000000054b057209 */ /* 0x000fe40007810000 */
[----:B------:R-:W-:Y:S02]  /*17cf0*/  FMNMX.FTZ R6, R88, R6, !PT ;  /* 0x0000000658067209 */ /* 0x000fe40007810000 */
[----:B------:R-:W-:Y:S02]  /*17d00*/  ISETP.GE.OR P6, PT, R2, R206, !P6 ;  /* 0x000000ce0200720c */ /* 0x000fe400077c6670 */
[----:B------:R-:W-:Y:S02]  /*17d10*/  FMNMX.FTZ R5, R78, R5, !PT ;  /* 0x000000054e057209 */ /* 0x000fe40007810000 */
[----:B------:R-:W-:Y:S02]  /*17d20*/  FSEL R124, R124, -INF , !P6 ;  /* 0xff8000007c7c7808 */ /* 0x000fe40007000000 */
[----:B------:R-:W-:Y:S02]  /*17d30*/  FMNMX.FTZ R6, R89, R6, !PT ;  /* 0x0000000659067209 */ /* 0x000fe40007810000 */
[----:B------:R-:W-:Y:S02]  /*17d40*/  ISETP.GE.AND P6, PT, R2, R197, PT ;  /* 0x000000c50200720c */ /* 0x000fe40003fc6270 */
[----:B------:R-:W-:Y:S02]  /*17d50*/  FMNMX.FTZ R5, R79, R5, !PT ;  /* 0x000000054f057209 */ /* 0x000fe40007810000 */
[----:B-1----:R-:W-:Y:S02]  /*17d60*/  FMNMX.FTZ R41, R41, R7, !PT ;  /* 0x0000000729297209 */ /* 0x002fe40007810000 */
[----:B------:R-:W-:Y:S02]  /*17d70*/  FMNMX.FTZ R6, R92, R6, !PT ;  /* 0x000000065c067209 */ /* 0x000fe40007810000 */
[----:B------:R-:W-:Y:S01]  /*17d80*/  ISETP.GE.OR P6, PT, R2, R205, !P6 ;  /* 0x000000cd0200720c */ /* 0x000fe200077c6670 */
[----:B------:R-:W-:Y:S01]  /*17d90*/  FMUL.FTZ R43, R41, UR4 ;  /* 0x00000004292b7c20 */ /* 0x000fe20008410000 */
[----:B------:R-:W-:Y:S02]  /*17da0*/  FMNMX.FTZ R2, R90, R5, !PT ;  /* 0x000000055a027209 */ /* 0x000fe40007810000 */
[----:B------:R-:W-:Y:S02]  /*17db0*/  FMNMX.FTZ R6, R93, R6, !PT ;  /* 0x000000065d067209 */ /* 0x000fe40007810000 */
[----:B------:R-:W-:Y:S02]  /*17dc0*/  FSEL R111, R111, -INF , !P3 ;  /* 0xff8000006f6f7808 */ /* 0x000fe40005800000 */
[----:B------:R-:W-:Y:S02]  /*17dd0*/  FSETP.NEU.FTZ.AND P3, PT, R41, -INF , PT ;  /* 0xff8000002900780b */ /* 0x000fe40003f7d000 */
[----:B------:R-:W-:Y:S02]  /*17de0*/  FMNMX.FTZ R2, R91, R2, !PT ;  /* 0x000000025b027209 */ /* 0x000fe40007810000 */
[----:B------:R-:W-:Y:S02]  /*17df0*/  FMNMX.FTZ R6, R104, R6, !PT ;  /* 0x0000000668067209 */ /* 0x000fe40007810000 */
[----:B------:R-:W-:Y:S02]  /*17e00*/  FSEL R43, R43, RZ, P3 ;  /* 0x000000ff2b2b7208 */ /* 0x000fe40001800000 */
[----:B------:R-:W-:Y:S02]  /*17e10*/  FMNMX.FTZ R2, R94, R2, !PT ;  /* 0x000000025e027209 */ /* 0x000fe40007810000 */
[----:B------:R-:W-:Y:S01]  /*17e20*/  FMNMX.FTZ R6, R105, R6, !PT ;  /* 0x0000000669067209 */ /* 0x000fe20007810000 */
[--C-:B------:R-:W-:Y:S01]  /*17e30*/  FFMA.FTZ R7, R215, UR4, -R43.reuse ;  /* 0x00000004d7077c23 */ /* 0x100fe2000801082b */
[----:B--2---:R-:W-:Y:S01]  /*17e40*/  FMNMX.FTZ R40, R4, R40, !PT ;  /* 0x0000002804287209 */ /* 0x004fe20007810000 */
[--C-:B------:R-:W-:Y:S01]  /*17e50*/  FFMA.FTZ R4, R213, UR4, -R43.reuse ;  /* 0x00000004d5047c23 */ /* 0x100fe2000801082b */
[----:B------:R-:W-:Y:S02]  /*17e60*/  FMNMX.FTZ R2, R95, R2, !PT ;  /* 0x000000025f027209 */ /* 0x000fe40007810000 */
[----:B------:R-:W-:Y:S01]  /*17e70*/  FMNMX.FTZ R5, R108, R6, !PT ;  /* 0x000000066c057209 */ /* 0x000fe20007810000 */
[----:B------:R1:W-:Y:S01]  /*17e80*/  MUFU.EX2 R180, R4 ;  /* 0x0000000400b47308 */ /* 0x0003e20000000800 */
[----:B------:R-:W-:Y:S01]  /*17e90*/  FMNMX.FTZ R2, R106, R2, !PT ;  /* 0x000000026a027209 */ /* 0x000fe20007810000 */
[----:B------:R-:W-:Y:S01]  /*17ea0*/  FMUL.FTZ R64, R40, UR4 ;  /* 0x0000000428407c20 */ /* 0x000fe20008410000 */
[----:B------:R-:W-:Y:S02]  /*17eb0*/  FSEL R121, R121, -INF , !P1 ;  /* 0xff80000079797808 */ /* 0x000fe40004800000 */
[----:B------:R-:W-:Y:S02]  /*17ec0*/  ISETP.GE.AND P1, PT, R0, R200, PT ;  /* 0x000000c80000720c */ /* 0x000fe40003f26270 */
[----:B------:R-:W-:Y:S02]  /*17ed0*/  FMNMX.FTZ R5, R109, R5, !PT ;  /* 0x000000056d057209 */ /* 0x000fe40007810000 */
[----:B------:R-:W-:Y:S02]  /*17ee0*/  IADD3 R6, R204, -R0, RZ ;  /* 0x80000000cc067210 */ /* 0x000fe40007ffe0ff */
[----:B------:R-:W-:Y:S02]  /*17ef0*/  FSEL R110, R110, -INF , !P5 ;  /* 0xff8000006e6e7808 */ /* 0x000fe40006800000 */
[----:B------:R-:W-:Y:S02]  /*17f00*/  FMNMX.FTZ R2, R107, R2, !PT ;  /* 0x000000026b027209 */ /* 0x000fe40007810000 */
[----:B------:R-:W-:Y:S02]  /*17f10*/  I2FP.F32.S32 R11, R11 ;  /* 0x0000000b000b7245 */ /* 0x000fe40000201400 */
[----:B------:R-:W-:Y:S01]  /*17f20*/  ISETP.GE.OR P1, PT, R0, R206, !P1 ;  /* 0x000000ce0000720c */ /* 0x000fe20004f26670 */
[----:B-1----:R-:W-:Y:S01]  /*17f30*/  FFMA.FTZ R4, R222, UR4, -R43 ;  /* 0x00000004de047c23 */ /* 0x002fe2000801082b */
[----:B------:R-:W-:Y:S01]  /*17f40*/  FMNMX.FTZ R39, R120, R5, !PT ;  /* 0x0000000578277209 */ /* 0x000fe20007810000 */
[----:B------:R-:W-:Y:S01]  /*17f50*/  FFMA.FTZ R123, R11, -UR31, R123 ;  /* 0x8000001f0b7b7c23 */ /* 0x000fe2000801007b */
[----:B------:R-:W-:Y:S01]  /*17f60*/  IABS R5, R6 ;  /* 0x0000000600057213 */ /* 0x000fe20000000000 */
[----:B------:R1:W-:Y:S01]  /*17f70*/  MUFU.EX2 R181, R4 ;  /* 0x0000000400b57308 */ /* 0x0003e20000000800 */
[----:B------:R-:W-:Y:S02]  /*17f80*/  FMNMX.FTZ R6, R110, R2, !PT ;  /* 0x000000026e067209 */ /* 0x000fe40007810000 */
[----:B------:R-:W-:Y:S02]  /*17f90*/  FSEL R125, R125, -INF , !P1 ;  /* 0xff8000007d7d7808 */ /* 0x000fe40004800000 */
[----:B------:R-:W-:Y:S02]  /*17fa0*/  I2FP.F32.S32 R8, R8 ;  /* 0x0000000800087245 */ /* 0x000fe40000201400 */
[----:B------:R-:W-:Y:S02]  /*17fb0*/  ISETP.GE.AND P1, PT, R0, R197, PT ;  /* 0x000000c50000720c */ /* 0x000fe40003f26270 */
[----:B------:R-:W-:Y:S01]  /*17fc0*/  FSEL R122, R122, -INF , !P2 ;  /* 0xff8000007a7a7808 */ /* 0x000fe20005000000 */
[----:B------:R-:W-:Y:S01]  /*17fd0*/  FFMA.FTZ R126, R8, -UR31, R126 ;  /* 0x8000001f087e7c23 */ /* 0x000fe2000801007e */
[----:B------:R-:W-:Y:S02]  /*17fe0*/  FMNMX.FTZ R6, R111, R6, !PT ;  /* 0x000000066f067209 */ /* 0x000fe40007810000 */
[----:B------:R-:W-:Y:S02]  /*17ff0*/  I2FP.F32.S32 R2, R5 ;  /* 0x0000000500027245 */ /* 0x000fe40000201400 */
[----:B------:R-:W-:Y:S02]  /*18000*/  ISETP.GE.OR P1, PT, R0, R205, !P1 ;  /* 0x000000cd0000720c */ /* 0x000fe40004f26670 */
[----:B------:R-:W-:Y:S01]  /*18010*/  FSEL R123, R123, -INF , !P0 ;  /* 0xff8000007b7b7808 */ /* 0x000fe20004000000 */
[----:B------:R-:W-:Y:S01]  /*18020*/  FFMA.FTZ R127, R2, -UR31, R127 ;  /* 0x8000001f027f7c23 */ /* 0x000fe2000801007f */
[----:B------:R-:W-:Y:S01]  /*18030*/  FMNMX.FTZ R0, R122, R6, !PT ;  /* 0x000000067a007209 */ /* 0x000fe20007810000 */
[--C-:B------:R-:W-:Y:S01]  /*18040*/  FFMA.FTZ R6, R214, UR4, -R43.reuse ;  /* 0x00000004d6067c23 */ /* 0x100fe2000801082b */
[----:B------:R-:W-:Y:S02]  /*18050*/  FSEL R126, R126, -INF , !P6 ;  /* 0xff8000007e7e7808 */ /* 0x000fe40007000000 */
[----:B------:R-:W-:Y:S02]  /*18060*/  FMNMX.FTZ R0, R123, R0, !PT ;  /* 0x000000007b007209 */ /* 0x000fe40007810000 */
[----:B------:R-:W-:Y:S02]  /*18070*/  FMNMX.FTZ R39, R121, R39, !PT ;  /* 0x0000002779277209 */ /* 0x000fe40007810000 */
[----:B------:R-:W-:Y:S02]  /*18080*/  FSEL R42, R127, -INF , !P1 ;  /* 0xff8000007f2a7808 */ /* 0x000fe40004800000 */
[----:B------:R-:W-:Y:S02]  /*18090*/  FMNMX.FTZ R0, R126, R0, !PT ;  /* 0x000000007e007209 */ /* 0x000fe40007810000 */
[----:B------:R-:W-:Y:S02]  /*180a0*/  FMNMX.FTZ R39, R124, R39, !PT ;  /* 0x000000277c277209 */ /* 0x000fe40007810000 */
[----:B------:R-:W-:Y:S02]  /*180b0*/  FMNMX.FTZ R0, R42, R0, !PT ;  /* 0x000000002a007209 */ /* 0x000fe40007810000 */
[----:B------:R-:W-:Y:S02]  /*180c0*/  FSETP.NEU.FTZ.AND P2, PT, R40, -INF , PT ;  /* 0xff8000002800780b */ /* 0x000fe40003f5d000 */
[----:B------:R-:W-:Y:S01]  /*180d0*/  FMNMX.FTZ R39, R125, R39, !PT ;  /* 0x000000277d277209 */ /* 0x000fe20007810000 */
[----:B------:R-:W2:Y:S01]  /*180e0*/  SHFL.BFLY PT, R2, R0, 0x2, 0x1f ;  /* 0x0c401f0000027f89 */ /* 0x000ea200000e0000 */
[----:B------:R-:W-:Y:S07]  /*180f0*/  FSEL R64, R64, RZ, P2 ;  /* 0x000000ff40407208 */ /* 0x000fee0001000000 */
[----:B------:R-:W3:Y:S01]  /*18100*/  SHFL.BFLY PT, R5, R39, 0x2, 0x1f ;  /* 0x0c401f0027057f89 */ /* 0x000ee200000e0000 */
[--C-:B-1----:R-:W-:Y:S04]  /*18110*/  FFMA.FTZ R4, R216, UR4, -R64.reuse ;  /* 0x00000004d8047c23 */ /* 0x102fe80008010840 */
[----:B------:R1:W-:Y:S01]  /*18120*/  MUFU.EX2 R175, R4 ;  /* 0x0000000400af7308 */ /* 0x0003e20000000800 */
[----:B--2---:R-:W-:Y:S01]  /*18130*/  FMNMX.FTZ R0, R0, R2, !PT ;  /* 0x0000000200007209 */ /* 0x004fe20007810000 */
[--C-:B------:R-:W-:Y:S01]  /*18140*/  FFMA.FTZ R2, R179, UR4, -R43.reuse ;  /* 0x00000004b3027c23 */ /* 0x100fe2000801082b */
[--C-:B-1----:R-:W-:Y:S01]  /*18150*/  FFMA.FTZ R4, R221, UR4, -R64.reuse ;  /* 0x00000004dd047c23 */ /* 0x102fe20008010840 */
[----:B---3--:R-:W-:Y:S06]  /*18160*/  FMNMX.FTZ R39, R39, R5, !PT ;  /* 0x0000000527277209 */ /* 0x008fec0007810000 */
[----:B------:R1:W-:Y:S01]  /*18170*/  MUFU.EX2 R221, R2 ;  /* 0x0000000200dd7308 */ /* 0x0003e20000000800 */
[----:B------:R-:W2:Y:S09]  /*18180*/  SHFL.BFLY PT, R5, R39, 0x1, 0x1f ;  /* 0x0c201f0027057f89 */ /* 0x000eb200000e0000 */
[----:B------:R3:W-:Y:S01]  /*18190*/  MUFU.EX2 R182, R4 ;  /* 0x0000000400b67308 */ /* 0x0007e20000000800 */
[----:B-1----:R-:W1:Y:S01]  /*181a0*/  SHFL.BFLY PT, R2, R0, 0x1, 0x1f ;  /* 0x0c201f0000027f89 */ /* 0x002e6200000e0000 */
[--C-:B---3--:R-:W-:Y:S01]  /*181b0*/  FFMA.FTZ R4, R210, UR4, -R43.reuse ;  /* 0x00000004d2047c23 */ /* 0x108fe2000801082b */
[----:B--2---:R-:W-:Y:S07]  /*181c0*/  FMNMX.FTZ R39, R39, R5, !PT ;  /* 0x0000000527277209 */ /* 0x004fee0007810000 */
[----:B------:R2:W-:Y:S01]  /*181d0*/  MUFU.EX2 R228, R4 ;  /* 0x0000000400e47308 */ /* 0x0005e20000000800 */
[----:B------:R-:W-:Y:S01]  /*181e0*/  FFMA.FTZ R5, R32, UR4, -R43 ;  /* 0x0000000420057c23 */ /* 0x000fe2000801082b */
[C---:B------:R-:W-:Y:S01]  /*181f0*/  FSETP.NEU.FTZ.AND P1, PT, R39.reuse, -INF , PT ;  /* 0xff8000002700780b */ /* 0x040fe20003f3d000 */
[----:B------:R-:W-:Y:S05]  /*18200*/  FMUL.FTZ R65, R39, UR4 ;  /* 0x0000000427417c20 */ /* 0x000fea0008410000 */
[----:B------:R-:W-:Y:S02]  /*18210*/  FSEL R65, R65, RZ, P1 ;  /* 0x000000ff41417208 */ /* 0x000fe40000800000 */
[----:B-1----:R-:W-:Y:S03]  /*18220*/  FMNMX.FTZ R38, R0, R2, !PT ;  /* 0x0000000200267209 */ /* 0x002fe60007810000 */
[--C-:B------:R-:W-:Y:S01]  /*18230*/  FFMA.FTZ R0, R225, UR4, -R65.reuse ;  /* 0x00000004e1007c23 */ /* 0x100fe20008010841 */
[--C-:B------:R-:W-:Y:S01]  /*18240*/  FFMA.FTZ R2, R224, UR4, -R65.reuse ;  /* 0x00000004e0027c23 */ /* 0x100fe20008010841 */
[C---:B------:R-:W-:Y:S01]  /*18250*/  FSETP.NEU.FTZ.AND P0, PT, R38.reuse, -INF , PT ;  /* 0xff8000002600780b */ /* 0x040fe20003f1d000 */
[----:B------:R-:W-:Y:S01]  /*18260*/  FMUL.FTZ R66, R38, UR4 ;  /* 0x0000000426427c20 */ /* 0x000fe20008410000 */
[----:B------:R1:W-:Y:S01]  /*18270*/  MUFU.EX2 R174, R0 ;  /* 0x0000000000ae7308 */ /* 0x0003e20000000800 */
[--C-:B--2---:R-:W-:Y:S03]  /*18280*/  FFMA.FTZ R4, R211, UR4, -R64.reuse ;  /* 0x00000004d3047c23 */ /* 0x104fe60008010840 */
[----:B------:R-:W-:Y:S06]  /*18290*/  FSEL R66, R66, RZ, P0 ;  /* 0x000000ff42427208 */ /* 0x000fec0000000000 */
[----:B------:R2:W-:Y:S10]  /*182a0*/  MUFU.EX2 R216, R4 ;  /* 0x0000000400d87308 */ /* 0x0005f40000000800 */
[----:B------:R3:W-:Y:S01]  /*182b0*/  MUFU.EX2 R213, R2 ;  /* 0x0000000200d57308 */ /* 0x0007e20000000800 */
[--C-:B-1----:R-:W-:Y:S09]  /*182c0*/  FFMA.FTZ R0, R223, UR4, -R65.reuse ;  /* 0x00000004df007c23 */ /* 0x102ff20008010841 */
[----:B------:R1:W-:Y:S01]  /*182d0*/  MUFU.EX2 R183, R0 ;  /* 0x0000000000b77308 */ /* 0x0003e20000000800 */
[--C-:B--2---:R-:W-:Y:S09]  /*182e0*/  FFMA.FTZ R4, R212, UR4, -R64.reuse ;  /* 0x00000004d4047c23 */ /* 0x104ff20008010840 */
[----:B------:R2:W-:Y:S01]  /*182f0*/  MUFU.EX2 R227, R4 ;  /* 0x0000000400e37308 */ /* 0x0005e20000000800 */
[----:B---3--:R-:W-:Y:S09]  /*18300*/  FFMA.FTZ R2, R169, UR4, -R64 ;  /* 0x00000004a9027c23 */ /* 0x008ff20008010840 */
[----:B------:R3:W-:Y:S01]  /*18310*/  MUFU.EX2 R196, R2 ;  /* 0x0000000200c47308 */ /* 0x0007e20000000800 */
[----:B-1----:R-:W-:Y:S09]  /*18320*/  FFMA.FTZ R0, R220, UR4, -R66 ;  /* 0x00000004dc007c23 */ /* 0x002ff20008010842 */
[----:B------:R1:W-:Y:S01]  /*18330*/  MUFU.EX2 R127, R0 ;  /* 0x00000000007f7308 */ /* 0x0003e20000000800 */
[----:B--2---:R-:W-:Y:S09]  /*18340*/  FFMA.FTZ R4, R219, UR4, -R65 ;  /* 0x00000004db047c23 */ /* 0x004ff20008010841 */
[----:B------:R2:W4:Y:S01]  /*18350*/  MUFU.EX2 R172, R4 ;  /* 0x0000000400ac7308 */ /* 0x0005220000000800 */
[----:B---3--:R-:W-:Y:S09]  /*18360*/  FFMA.FTZ R2, R24, UR4, -R64 ;  /* 0x0000000418027c23 */ /* 0x008ff20008010840 */
[----:B------:R3:W-:Y:S01]  /*18370*/  MUFU.EX2 R231, R2 ;  /* 0x0000000200e77308 */ /* 0x0007e20000000800 */
[----:B-1----:R-:W-:Y:S09]  /*18380*/  FFMA.FTZ R0, R226, UR4, -R66 ;  /* 0x00000004e2007c23 */ /* 0x002ff20008010842 */
[----:B------:R1:W5:Y:S01]  /*18390*/  MUFU.EX2 R173, R0 ;  /* 0x0000000000ad7308 */ /* 0x0003620000000800 */
[--C-:B--2---:R-:W-:Y:S09]  /*183a0*/  FFMA.FTZ R4, R33, UR4, -R43.reuse ;  /* 0x0000000421047c23 */ /* 0x104ff2000801082b */
[----:B------:R2:W-:Y:S01]  /*183b0*/  MUFU.EX2 R211, R7 ;  /* 0x0000000700d37308 */ /* 0x0005e20000000800 */
[----:B---3--:R-:W-:Y:S09]  /*183c0*/  FFMA.FTZ R2, R54, UR4, -R64 ;  /* 0x0000000436027c23 */ /* 0x008ff20008010840 */
        /* <DEDUP_REMOVED lines=24> */
[--C-:B---3--:R-:W-:Y:S01]  /*18550*/  FFMA.FTZ R5, R80, UR4, -R43.reuse ;  /* 0x0000000450057c23 */ /* 0x108fe2000801082b */
[----:B------:R-:W-:Y:S08]  /*18560*/  FFMA.FTZ R80, R122, UR4, -R66 ;  /* 0x000000047a507c23 */ /* 0x000ff00008010842 */
[----:B------:R3:W-:Y:S01]  /*18570*/  MUFU.EX2 R239, R6 ;  /* 0x0000000600ef7308 */ /* 0x0007e20000000800 */
[----:B-1----:R-:W-:Y:S09]  /*18580*/  FFMA.FTZ R0, R35, UR4, -R64 ;  /* 0x0000000423007c23 */ /* 0x002ff20008010840 */
[----:B------:R1:W-:Y:S01]  /*18590*/  MUFU.EX2 R224, R0 ;  /* 0x0000000000e07308 */ /* 0x0003e20000000800 */
[--C-:B--2---:R-:W-:Y:S01]  /*185a0*/  FFMA.FTZ R4, R49, UR4, -R43.reuse ;  /* 0x0000000431047c23 */ /* 0x104fe2000801082b */
[----:B-----5:R-:W-:Y:S08]  /*185b0*/  F2FP.BF16.F32.PACK_AB R49, R173, R127 ;  /* 0x0000007fad31723e */ /* 0x020ff000000010ff */
[----:B------:R2:W-:Y:S01]  /*185c0*/  MUFU.EX2 R250, R4 ;  /* 0x0000000400fa7308 */ /* 0x0005e20000000800 */
[----:B---3--:R-:W-:Y:S09]  /*185d0*/  FFMA.FTZ R6, R53, UR4, -R43 ;  /* 0x0000000435067c23 */ /* 0x008ff2000801082b */
[----:B------:R3:W-:Y:S01]  /*185e0*/  MUFU.EX2 R243, R6 ;  /* 0x0000000600f37308 */ /* 0x0007e20000000800 */
[----:B-1----:R-:W-:Y:S09]  /*185f0*/  FFMA.FTZ R0, R176, UR4, -R65 ;  /* 0x00000004b0007c23 */ /* 0x002ff20008010841 */
[----:B------:R1:W-:Y:S01]  /*18600*/  MUFU.EX2 R176, R0 ;  /* 0x0000000000b07308 */ /* 0x0003e20000000800 */
[--C-:B--2---:R-:W-:Y:S09]  /*18610*/  FFMA.FTZ R4, R21, UR4, -R43.reuse ;  /* 0x0000000415047c23 */ /* 0x104ff2000801082b */
[----:B------:R2:W4:Y:S01]  /*18620*/  MUFU.EX2 R12, R4 ;  /* 0x00000004000c7308 */ /* 0x0005220000000800 */
[----:B---3--:R-:W-:Y:S09]  /*18630*/  FFMA.FTZ R6, R69, UR4, -R43 ;  /* 0x0000000445067c23 */ /* 0x008ff2000801082b */
[----:B------:R-:W-:Y:S01]  /*18640*/  MUFU.EX2 R32, R7 ;  /* 0x0000000700207308 */ /* 0x000fe20000000800 */
[----:B-1----:R-:W-:Y:S09]  /*18650*/  FFMA.FTZ R0, R171, UR4, -R65 ;  /* 0x00000004ab007c23 */ /* 0x002ff20008010841 */
[----:B------:R1:W-:Y:S01]  /*18660*/  MUFU.EX2 R171, R0 ;  /* 0x0000000000ab7308 */ /* 0x0003e20000000800 */
[----:B--2---:R-:W-:Y:S01]  /*18670*/  FFMA.FTZ R4, R81, UR4, -R43 ;  /* 0x0000000451047c23 */ /* 0x004fe2000801082b */
[----:B----4-:R-:W-:Y:S01]  /*18680*/  MOV R69, R12 ;  /* 0x0000000c00457202 */ /* 0x010fe20000000f00 */
[--C-:B------:R-:W-:Y:S01]  /*18690*/  FFMA.FTZ R81, R123, UR4, -R66.reuse ;  /* 0x000000047b517c23 */ /* 0x100fe20008010842 */
[--C-:B-1----:R-:W-:Y:S06]  /*186a0*/  FFMA.FTZ R0, R170, UR4, -R65.reuse ;  /* 0x00000004aa007c23 */ /* 0x102fec0008010841 */
        /* <DEDUP_REMOVED lines=8> */
[----:B------:R-:W-:Y:S10]  /*18730*/  MUFU.EX2 R30, R6 ;  /* 0x00000006001e7308 */ /* 0x000ff40000000800 */
[----:B------:R1:W-:Y:S02]  /*18740*/  MUFU.EX2 R170, R0 ;  /* 0x0000000000aa7308 */ /* 0x0003e40000000800 */
[----:B-1----:R-:W-:Y:S08]  /*18750*/  FFMA.FTZ R0, R31, UR4, -R66 ;  /* 0x000000041f007c23 */ /* 0x002ff00008010842 */
[----:B------:R1:W-:Y:S10]  /*18760*/  MUFU.EX2 R31, R2 ;  /* 0x00000002001f7308 */ /* 0x0003f40000000800 */
[----:B------:R2:W-:Y:S01]  /*18770*/  MUFU.EX2 R178, R0 ;  /* 0x0000000000b27308 */ /* 0x0005e20000000800 */
[--C-:B-1----:R-:W-:Y:S01]  /*18780*/  FFMA.FTZ R2, R86, UR4, -R64.reuse ;  /* 0x0000000456027c23 */ /* 0x102fe20008010840 */
[--C-:B--2---:R-:W-:Y:S08]  /*18790*/  FFMA.FTZ R0, R23, UR4, -R64.reuse ;  /* 0x0000000417007c23 */ /* 0x104ff00008010840 */
        /* <DEDUP_REMOVED lines=17> */
[--C-:B-1----:R-:W-:Y:S08]  /*188b0*/  FFMA.FTZ R0, R28, UR4, -R66.reuse ;  /* 0x000000041c007c23 */ /* 0x102ff00008010842 */
        /* <DEDUP_REMOVED lines=15> */
[----:B---3--:R-:W-:Y:S01]  /*189b0*/  FFMA.FTZ R0, R67, UR4, -R64 ;  /* 0x0000000443007c23 */ /* 0x008fe20008010840 */
[----:B------:R-:W-:Y:S07]  /*189c0*/  MOV R67, R16 ;  /* 0x0000001000437202 */ /* 0x000fee0000000f00 */
[----:B------:R3:W-:Y:S02]  /*189d0*/  MUFU.EX2 R15, R0 ;  /* 0x00000000000f7308 */ /* 0x0007e40000000800 */
[--C-:B---3--:R-:W-:Y:S08]  /*189e0*/  FFMA.FTZ R0, R56, UR4, -R65.reuse ;  /* 0x0000000438007c23 */ /* 0x108ff00008010841 */
[----:B------:R3:W-:Y:S02]  /*189f0*/  MUFU.EX2 R225, R0 ;  /* 0x0000000000e17308 */ /* 0x0007e40000000800 */
[--C-:B---3--:R-:W-:Y:S08]  /*18a00*/  FFMA.FTZ R0, R57, UR4, -R65.reuse ;  /* 0x0000000439007c23 */ /* 0x108ff00008010841 */
[----:B------:R3:W-:Y:S02]  /*18a10*/  MUFU.EX2 R235, R0 ;  /* 0x0000000000eb7308 */ /* 0x0007e40000000800 */
[----:B---3--:R-:W-:Y:S08]  /*18a20*/  FFMA.FTZ R0, R60, UR4, -R65 ;  /* 0x000000043c007c23 */ /* 0x008ff00008010841 */
[----:B------:R3:W-:Y:S10]  /*18a30*/  MUFU.EX2 R60, R5 ;  /* 0x00000005003c7308 */ /* 0x0007f40000000800 */
[----:B------:R4:W5:Y:S01]  /*18a40*/  MUFU.EX2 R13, R0 ;  /* 0x00000000000d7308 */ /* 0x0009620000000800 */
[----:B---3--:R-:W-:Y:S01]  /*18a50*/  FFMA.FTZ R5, R84, UR4, -R43 ;  /* 0x0000000454057c23 */ /* 0x008fe2000801082b */
[----:B----4-:R-:W-:Y:S01]  /*18a60*/  FFMA.FTZ R0, R61, UR4, -R65 ;  /* 0x000000043d007c23 */ /* 0x010fe20008010841 */
[----:B-----5:R-:W-:Y:S07]  /*18a70*/  MOV R68, R13 ;  /* 0x0000000d00447202 */ /* 0x020fee0000000f00 */
[----:B------:R3:W4:Y:S02]  /*18a80*/  MUFU.EX2 R14, R0 ;  /* 0x00000000000e7308 */ /* 0x0007240000000800 */
[--C-:B---3--:R-:W-:Y:S01]  /*18a90*/  FFMA.FTZ R0, R58, UR4, -R66.reuse ;  /* 0x000000043a007c23 */ /* 0x108fe20008010842 */
[----:B----4-:R-:W-:Y:S07]  /*18aa0*/  MOV R70, R14 ;  /* 0x0000000e00467202 */ /* 0x010fee0000000f00 */
[----:B------:R3:W-:Y:S02]  /*18ab0*/  MUFU.EX2 R220, R0 ;  /* 0x0000000000dc7308 */ /* 0x0007e40000000800 */
[--C-:B---3--:R-:W-:Y:S02]  /*18ac0*/  FFMA.FTZ R0, R59, UR4, -R66.reuse ;  /* 0x000000043b007c23 */ /* 0x108fe40008010842 */
[----:B------:R-:W3:Y:S06]  /*18ad0*/  LDSM.16.MT88.4 R56, [R184+0x4400] ;  /* 0x00440000b838783b */ /* 0x000eec0000004200 */
[----:B------:R4:W-:Y:S02]  /*18ae0*/  MUFU.EX2 R233, R0 ;  /* 0x0000000000e97308 */ /* 0x0009e40000000800 */
[--C-:B----4-:R-:W-:Y:S08]  /*18af0*/  FFMA.FTZ R0, R62, UR4, -R66.reuse ;  /* 0x000000043e007c23 */ /* 0x110ff00008010842 */
[----:B------:R4:W-:Y:S02]  /*18b00*/  MUFU.EX2 R249, R0 ;  /* 0x0000000000f97308 */ /* 0x0009e40000000800 */
[----:B----4-:R-:W-:Y:S01]  /*18b10*/  FFMA.FTZ R0, R63, UR4, -R66 ;  /* 0x000000043f007c23 */ /* 0x010fe20008010842 */
[----:B------:R-:W-:Y:S07]  /*18b20*/  MOV R63, R15 ;  /* 0x0000000f003f7202 */ /* 0x000fee0000000f00 */
[----:B------:R4:W-:Y:S02]  /*18b30*/  MUFU.EX2 R33, R0 ;  /* 0x0000000000217308 */ /* 0x0009e40000000800 */
[--C-:B----4-:R-:W-:Y:S08]  /*18b40*/  FFMA.FTZ R0, R71, UR4, -R64.reuse ;  /* 0x0000000447007c23 */ /* 0x110ff00008010840 */
[----:B------:R4:W-:Y:S10]  /*18b50*/  MUFU.EX2 R71, R4 ;  /* 0x0000000400477308 */ /* 0x0009f40000000800 */
[----:B------:R5:W-:Y:S01]  /*18b60*/  MUFU.EX2 R29, R0 ;  /* 0x00000000001d7308 */ /* 0x000be20000000800 */
[----:B----4-:R-:W-:Y:S01]  /*18b70*/  FFMA.FTZ R4, R85, UR4, -R43 ;  /* 0x0000000455047c23 */ /* 0x010fe2000801082b */
[----:B-----5:R-:W-:Y:S01]  /*18b80*/  FFMA.FTZ R0, R82, UR4, -R64 ;  /* 0x0000000452007c23 */ /* 0x020fe20008010840 */
[----:B------:R-:W-:Y:S07]  /*18b90*/  FFMA.FTZ R82, R126, UR4, -R66 ;  /* 0x000000047e527c23 */ /* 0x000fee0008010842 */
        /* <DEDUP_REMOVED lines=28> */
[--C-:B------:R-:W-:Y:S07]  /*18d60*/  FFMA.FTZ R78, R121, UR4, -R65.reuse ;  /* 0x00000004794e7c23 */ /* 0x100fee0008010841 */
[----:B------:R4:W-:Y:S02]  /*18d70*/  MUFU.EX2 R252, R0 ;  /* 0x0000000000fc7308 */ /* 0x0009e40000000800 */
[----:B----4-:R-:W-:Y:S01]  /*18d80*/  FFMA.FTZ R0, R79, UR4, -R66 ;  /* 0x000000044f007c23 */ /* 0x010fe20008010842 */
[----:B------:R-:W-:Y:S07]  /*18d90*/  FFMA.FTZ R79, R124, UR4, -R65 ;  /* 0x000000047c4f7c23 */ /* 0x000fee0008010841 */
        /* <DEDUP_REMOVED lines=18> */
[----:B------:R-:W-:Y:S03]  /*18ec0*/  PLOP3.LUT P0, PT, PT, PT, UP0, 0x80, 0x0 ;  /* 0x000000000000781c */ /* 0x000fe60003f0f008 */
[----:B------:R-:W-:Y:S06]  /*18ed0*/  FMUL.FTZ R0, R0, UR4 ;  /* 0x0000000400007c20 */ /* 0x000fec0008410000 */
[----:B------:R-:W2:Y:S01]  /*18ee0*/  MUFU.EX2 R0, R0 ;  /* 0x0000000000007308 */ /* 0x000ea20000000800 */
[----:B----4-:R-:W-:Y:S01]  /*18ef0*/  FMUL.FTZ R2, R3, UR4 ;  /* 0x0000000403027c20 */ /* 0x010fe20008410000 */
[--C-:B------:R-:W-:Y:S01]  /*18f00*/  FFMA.FTZ R3, R96, UR4, -R43.reuse ;  /* 0x0000000460037c23 */ /* 0x100fe2000801082b */
[C---:B-----5:R-:W-:Y:S01]  /*18f10*/  FMUL.FTZ R6, R36.reuse, R142 ;  /* 0x0000008e24067220 */ /* 0x060fe20000410000 */
[C---:B------:R-:W-:Y:S01]  /*18f20*/  FMUL.FTZ R7, R36.reuse, R143 ;  /* 0x0000008f24077220 */ /* 0x040fe20000410000 */
[C---:B------:R-:W-:Y:S05]  /*18f30*/  FMUL.FTZ R19, R36.reuse, R147 ;  /* 0x0000009324137220 */ /* 0x040fea0000410000 */
[----:B------:R4:W-:Y:S01]  /*18f40*/  MUFU.EX2 R35, R3 ;  /* 0x0000000300237308 */ /* 0x0009e20000000800 */
[----:B------:R-:W-:Y:S01]  /*18f50*/  MOV R147, R34 ;  /* 0x0000002200937202 */ /* 0x000fe20000000f00 */
[C---:B------:R-:W-:Y:S01]  /*18f60*/  FMUL.FTZ R22, R36.reuse, R154 ;  /* 0x0000009a24167220 */ /* 0x040fe20000410000 */
[----:B------:R-:W-:Y:S01]  /*18f70*/  FMUL.FTZ R34, R36, R162 ;  /* 0x000000a224227220 */ /* 0x000fe20000410000 */
[----:B------:R-:W-:Y:S01]  /*18f80*/  MOV R162, R67 ;  /* 0x0000004300a27202 */ /* 0x000fe20000000f00 */
[-C--:B-1----:R-:W-:Y:S05]  /*18f90*/  HMMA.16816.F32.BF16 R4, R44, R24.reuse, R4 ;  /* 0x000000182c04723c */ /* 0x082fea0000041804 */
[----:B------:R-:W1:Y:S01]  /*18fa0*/  MUFU.EX2 R2, R2 ;  /* 0x0000000200027308 */ /* 0x000e620000000800 */
[C---:B--2---:R-:W-:Y:S01]  /*18fb0*/  FMUL.FTZ R14, R0.reuse, R150 ;  /* 0x00000096000e7220 */ /* 0x044fe20000410000 */
[C---:B------:R-:W-:Y:S01]  /*18fc0*/  FMUL.FTZ R11, R0.reuse, R139 ;  /* 0x0000008b000b7220 */ /* 0x040fe20000410000 */
[----:B------:R-:W2:Y:S03]  /*18fd0*/  LDL.LU R150, [R1] ;  /* 0x0000000001967983 */ /* 0x000ea60000300800 */
[C---:B------:R-:W-:Y:S01]  /*18fe0*/  FMUL.FTZ R10, R0.reuse, R138 ;  /* 0x0000008a000a7220 */ /* 0x040fe20000410000 */
[----:B------:R-:W5:Y:S01]  /*18ff0*/  LDL.LU R85, [R1+0x4] ;  /* 0x0000040001557983 */ /* 0x000f620000300800 */
[--C-:B----4-:R-:W-:Y:S01]  /*19000*/  FFMA.FTZ R3, R97, UR4, -R43.reuse ;  /* 0x0000000461037c23 */ /* 0x110fe2000801082b */
[----:B------:R-:W-:Y:S01]  /*19010*/  FMUL.FTZ R15, R0, R151 ;  /* 0x00000097000f7220 */ /* 0x000fe20000410000 */
[----:B------:R-:W-:Y:S01]  /*19020*/  MOV R142, R18 ;  /* 0x00000012008e7202 */ /* 0x000fe20000000f00 */
[----:B------:R-:W4:Y:S01]  /*19030*/  LDL.LU R139, [R1+0x8] ;  /* 0x00000800018b7983 */ /* 0x000f220000300800 */
[----:B------:R3:W4:Y:S01]  /*19040*/  MUFU.EX2 R141, R3 ;  /* 0x00000003008d7308 */ /* 0x0007220000000800 */
[----:B------:R-:W-:Y:S01]  /*19050*/  MOV R143, R17 ;  /* 0x00000011008f7202 */ /* 0x000fe20000000f00 */
[----:B------:R-:W-:Y:S01]  /*19060*/  FMUL.FTZ R17, R37, R145 ;  /* 0x0000009125117220 */ /* 0x000fe20000410000 */
[----:B------:R-:W4:Y:S01]  /*19070*/  LDL.LU R138, [R1+0xc] ;  /* 0x00000c00018a7983 */ /* 0x000f220000300800 */
[C---:B-1----:R-:W-:Y:S01]  /*19080*/  FMUL.FTZ R13, R2.reuse, R149 ;  /* 0x00000095020d7220 */ /* 0x042fe20000410000 */
[C---:B------:R-:W-:Y:S01]  /*19090*/  FMUL.FTZ R9, R2.reuse, R137 ;  /* 0x0000008902097220 */ /* 0x040fe20000410000 */
[C---:B------:R-:W-:Y:S01]  /*190a0*/  FMUL.FTZ R8, R2.reuse, R136 ;  /* 0x0000008802087220 */ /* 0x040fe20000410000 */
[----:B------:R-:W-:Y:S01]  /*190b0*/  FMUL.FTZ R12, R2, R148 ;  /* 0x00000094020c7220 */ /* 0x000fe20000410000 */
[----:B------:R-:W-:Y:S01]  /*190c0*/  MOV R145, R69 ;  /* 0x0000004500917202 */ /* 0x000fe20000000f00 */
[----:B------:R-:W-:Y:S01]  /*190d0*/  FMUL.FTZ R18, R36, R146 ;  /* 0x0000009224127220 */ /* 0x000fe20000410000 */
[----:B------:R-:W-:Y:S01]  /*190e0*/  MOV R146, R68 ;  /* 0x0000004400927202 */ /* 0x000fe20000000f00 */
[----:B------:R-:W-:Y:S01]  /*190f0*/  FFMA.FTZ R69, R116, UR4, -R43 ;  /* 0x0000000474457c23 */ /* 0x000fe2000801082b */
[----:B------:R-:W-:Y:S01]  /*19100*/  MOV R154, R23 ;  /* 0x00000017009a7202 */ /* 0x000fe20000000f00 */
[C---:B------:R-:W-:Y:S04]  /*19110*/  HMMA.16816.F32.BF16 R8, R48.reuse, R24, R8 ;  /* 0x000000183008723c */ /* 0x040fe80000041808 */
[--C-:B---3--:R-:W-:Y:S01]  /*19120*/  FFMA.FTZ R3, R98, UR4, -R64.reuse ;  /* 0x0000000462037c23 */ /* 0x108fe20008010840 */
[----:B------:R-:W-:Y:S01]  /*19130*/  FMUL.FTZ R23, R36, R155 ;  /* 0x0000009b24177220 */ /* 0x000fe20000410000 */
[-C--:B------:R-:W-:Y:S02]  /*19140*/  HMMA.16816.F32.BF16 R12, R48, R26.reuse, R12 ;  /* 0x0000001a300c723c */ /* 0x080fe4000004180c */
[----:B------:R1:W-:Y:S03]  /*19150*/  MUFU.EX2 R149, R3 ;  /* 0x0000000300957308 */ /* 0x0003e60000000800 */
[C---:B------:R-:W-:Y:S01]  /*19160*/  FMUL.FTZ R24, R2.reuse, R156 ;  /* 0x0000009c02187220 */ /* 0x040fe20000410000 */
[C---:B------:R-:W-:Y:S05]  /*19170*/  HMMA.16816.F32.BF16 R16, R44.reuse, R26, R16 ;  /* 0x0000001a2c10723c */ /* 0x040fea0000041810 */
[----:B------:R-:W-:Y:S01]  /*19180*/  FMUL.FTZ R25, R2, R157 ;  /* 0x0000009d02197220 */ /* 0x000fe20000410000 */
[-C--:B------:R-:W-:Y:S05]  /*19190*/  HMMA.16816.F32.BF16 R20, R44, R52.reuse, R20 ;  /* 0x000000342c14723c */ /* 0x080fea0000041814 */
[C---:B------:R-:W-:Y:S01]  /*191a0*/  FMUL.FTZ R27, R0.reuse, R159 ;  /* 0x0000009f001b7220 */ /* 0x040fe20000410000 */
[----:B------:R-:W-:Y:S01]  /*191b0*/  MOV R159, R28 ;  /* 0x0000001c009f7202 */ /* 0x000fe20000000f00 */
[----:B-1----:R-:W-:Y:S01]  /*191c0*/  FFMA.FTZ R3, R99, UR4, -R64 ;  /* 0x0000000463037c23 */ /* 0x002fe20008010840 */
[----:B------:R-:W-:Y:S03]  /*191d0*/  FMUL.FTZ R26, R0, R158 ;  /* 0x0000009e001a7220 */ /* 0x000fe60000410000 */
[----:B------:R1:W3:Y:S01]  /*191e0*/  MUFU.EX2 R153, R3 ;  /* 0x0000000300997308 */ /* 0x0002e20000000800 */
        /* <DEDUP_REMOVED lines=10> */
[--C-:B------:R-:W-:Y:S01]  /*19290*/  FFMA.FTZ R67, R110, UR4, -R66.reuse ;  /* 0x000000046e437c23 */ /* 0x100fe20008010842 */
[--C-:B-1----:R-:W-:Y:S01]  /*192a0*/  FFMA.FTZ R3, R88, UR4, -R65.reuse ;  /* 0x0000000458037c23 */ /* 0x102fe20008010841 */
[-C--:B------:R-:W-:Y:S03]  /*192b0*/  HMMA.16816.F32.BF16 R28, R48, R54.reuse, R28 ;  /* 0x00000036301c723c */ /* 0x080fe6000004181c */
[----:B------:R1:W-:Y:S01]  /*192c0*/  MUFU.EX2 R137, R3 ;  /* 0x0000000300897308 */ /* 0x0003e20000000800 */
[----:B------:R-:W-:Y:S01]  /*192d0*/  MOV R70, R63 ;  /* 0x0000003f00467202 */ /* 0x000fe20000000f00 */
[----:B------:R-:W-:Y:S01]  /*192e0*/  FFMA.FTZ R68, R111, UR4, -R66 ;  /* 0x000000046f447c23 */ /* 0x000fe20008010842 */
[----:B------:R-:W-:Y:S02]  /*192f0*/  MOV R156, R62 ;  /* 0x0000003e009c7202 */ /* 0x000fe40000000f00 */
[----:B------:R-:W-:Y:S03]  /*19300*/  MOV R157, R61 ;  /* 0x0000003d009d7202 */ /* 0x000fe60000000f00 */
[----:B------:R-:W-:Y:S02]  /*19310*/  MOV R158, R60 ;  /* 0x0000003c009e7202 */ /* 0x000fe40000000f00 */
[----:B------:R-:W-:Y:S01]  /*19320*/  MOV R167, R32 ;  /* 0x0000002000a77202 */ /* 0x000fe20000000f00 */
[C---:B------:R-:W-:Y:S01]  /*19330*/  FMUL.FTZ R32, R37.reuse, R160 ;  /* 0x000000a025207220 */ /* 0x040fe20000410000 */
[----:B------:R-:W3:Y:S01]  /*19340*/  LDSM.16.MT88.4 R60, [R185+0x4400] ;  /* 0x00440000b93c783b */ /* 0x000ee20000004200 */
[----:B------:R-:W-:Y:S01]  /*19350*/  MOV R160, R33 ;  /* 0x0000002100a07202 */ /* 0x000fe20000000f00 */
[----:B------:R-:W-:Y:S01]  /*19360*/  FMUL.FTZ R33, R37, R161 ;  /* 0x000000a125217220 */ /* 0x000fe20000410000 */
[----:B------:R-:W-:Y:S01]  /*19370*/  MOV R140, R35 ;  /* 0x00000023008c7202 */ /* 0x000fe20000000f00 */
[----:B------:R-:W-:Y:S01]  /*19380*/  FMUL.FTZ R35, R36, R163 ;  /* 0x000000a324237220 */ /* 0x000fe20000410000 */
[----:B-1----:R-:W-:Y:S01]  /*19390*/  FFMA.FTZ R3, R89, UR4, -R65 ;  /* 0x0000000459037c23 */ /* 0x002fe20008010841 */
[----:B------:R-:W-:Y:S01]  /*193a0*/  MOV R144, R70 ;  /* 0x0000004600907202 */ /* 0x000fe20000000f00 */
[----:B------:R-:W-:Y:S01]  /*193b0*/  FFMA.FTZ R70, R117, UR4, -R43 ;  /* 0x0000000475467c23 */ /* 0x000fe2000801082b */
[----:B------:R-:W-:Y:S01]  /*193c0*/  F2FP.BF16.F32.PACK_AB R48, R217, R211 ;  /* 0x000000d3d930723e */ /* 0x000fe200000010ff */
[----:B------:R1:W4:Y:S01]  /*193d0*/  MUFU.EX2 R136, R3 ;  /* 0x0000000300887308 */ /* 0x0003220000000800 */
[----:B------:R-:W-:Y:S01]  /*193e0*/  F2FP.BF16.F32.PACK_AB R49, R214, R196 ;  /* 0x000000c4d631723e */ /* 0x000fe200000010ff */
[----:B------:R-:W-:Y:S01]  /*193f0*/  HMMA.16816.F32.BF16 R32, R44, R54, R32 ;  /* 0x000000362c20723c */ /* 0x000fe20000041820 */
[----:B------:R-:W3:Y:S03]  /*19400*/  LDSM.16.MT88.4 R52, [R184+0x4800] ;  /* 0x00480000b834783b */ /* 0x000ee60000004200 */
[----:B------:R-:W-:Y:S02]  /*19410*/  F2FP.BF16.F32.PACK_AB R50, R223, R218 ;  /* 0x000000dadf32723e */ /* 0x000fe400000010ff */
[----:B------:R-:W-:Y:S02]  /*19420*/  F2FP.BF16.F32.PACK_AB R51, R224, R215 ;  /* 0x000000d7e033723e */ /* 0x000fe400000010ff */
[----:B------:R-:W-:Y:S03]  /*19430*/  F2FP.BF16.F32.PACK_AB R44, R171, R176 ;  /* 0x000000b0ab2c723e */ /* 0x000fe600000010ff */
[----:B------:R-:W-:Y:S02]  /*19440*/  F2FP.BF16.F32.PACK_AB R46, R219, R210 ;  /* 0x000000d2db2e723e */ /* 0x000fe400000010ff */
[-C--:B------:R-:W-:Y:S05]  /*19450*/  HMMA.16816.F32.BF16 R4, R48, R56.reuse, R4 ;  /* 0x000000383004723c */ /* 0x080fea0000041804 */
[--C-:B-1----:R-:W-:Y:S01]  /*19460*/  FFMA.FTZ R3, R92, UR4, -R65.reuse ;  /* 0x000000045c037c23 */ /* 0x102fe20008010841 */
[----:B------:R-:W-:Y:S02]  /*19470*/  F2FP.BF16.F32.PACK_AB R45, R169, R168 ;  /* 0x000000a8a92d723e */ /* 0x000fe400000010ff */
[----:B------:R-:W-:Y:S01]  /*19480*/  F2FP.BF16.F32.PACK_AB R47, R178, R170 ;  /* 0x000000aab22f723e */ /* 0x000fe200000010ff */
[----:B------:R1:W-:Y:S02]  /*19490*/  MUFU.EX2 R148, R3 ;  /* 0x0000000300947308 */ /* 0x0003e40000000800 */
[----:B------:R-:W-:Y:S01]  /*194a0*/  MOV R161, R71 ;  /* 0x0000004700a17202 */ /* 0x000fe20000000f00 */
[----:B------:R-:W-:Y:S01]  /*194b0*/  FFMA.FTZ R71, R118, UR4, -R64 ;  /* 0x0000000476477c23 */ /* 0x000fe20008010840 */
[----:B------:R-:W-:Y:S02]  /*194c0*/  MOV R151, R140 ;  /* 0x0000008c00977202 */ /* 0x000fe40000000f00 */
[C---:B------:R-:W-:Y:S04]  /*194d0*/  HMMA.16816.F32.BF16 R8, R44.reuse, R56, R8 ;  /* 0x000000382c08723c */ /* 0x040fe80000041808 */
[----:B------:R-:W-:Y:S01]  /*194e0*/  MUFU.EX2 R71, R71 ;  /* 0x0000004700477308 */ /* 0x000fe20000000800 */
[----:B------:R-:W-:Y:S01]  /*194f0*/  MOV R140, R76 ;  /* 0x0000004c008c7202 */ /* 0x000fe20000000f00 */
[-C--:B------:R-:W-:Y:S05]  /*19500*/  HMMA.16816.F32.BF16 R12, R44, R58.reuse, R12 ;  /* 0x0000003a2c0c723c */ /* 0x080fea000004180c */
[----:B-1----:R-:W-:Y:S01]  /*19510*/  FFMA.FTZ R3, R93, UR4, -R65 ;  /* 0x000000045d037c23 */ /* 0x002fe20008010841 */
[C---:B------:R-:W-:Y:S01]  /*19520*/  HMMA.16816.F32.BF16 R16, R48.reuse, R58, R16 ;  /* 0x0000003a3010723c */ /* 0x040fe20000041810 */
[----:B------:R-:W1:Y:S01]  /*19530*/  LDSM.16.MT88.4 R56, [R185+0x4800] ;  /* 0x00480000b938783b */ /* 0x000e620000004200 */
[----:B------:R-:W-:Y:S04]  /*19540*/  MUFU.EX2 R76, R68 ;  /* 0x00000044004c7308 */ /* 0x000fe80000000800 */
[-C--:B---3--:R-:W-:Y:S06]  /*19550*/  HMMA.16816.F32.BF16 R20, R48, R60.reuse, R20 ;  /* 0x0000003c3014723c */ /* 0x088fec0000041814 */
[----:B------:R3:W4:Y:S01]  /*19560*/  MUFU.EX2 R152, R3 ;  /* 0x0000000300987308 */ /* 0x0007220000000800 */
[C---:B------:R-:W-:Y:S06]  /*19570*/  HMMA.16816.F32.BF16 R24, R44.reuse, R60, R24 ;  /* 0x0000003c2c18723c */ /* 0x040fec0000041818 */
[-C--:B------:R-:W-:Y:S03]  /*19580*/  HMMA.16816.F32.BF16 R28, R44, R62.reuse, R28 ;  /* 0x0000003e2c1c723c */ /* 0x080fe6000004181c */
[----:B------:R-:W-:Y:S03]  /*19590*/  MUFU.EX2 R68, R75 ;  /* 0x0000004b00447308 */ /* 0x000fe60000000800 */
[----:B------:R-:W-:Y:S01]  /*195a0*/  HMMA.16816.F32.BF16 R32, R48, R62, R32 ;  /* 0x0000003e3020723c */ /* 0x000fe20000041820 */
[----:B------:R-:W1:Y:S04]  /*195b0*/  LDSM.16.MT88.4 R60, [R184+0x4c00] ;  /* 0x004c0000b83c783b */ /* 0x000e680000004200 */
[--C-:B---3--:R-:W-:Y:S01]  /*195c0*/  FFMA.FTZ R3, R90, UR4, -R66.reuse ;  /* 0x000000045a037c23 */ /* 0x108fe20008010842 */
[----:B------:R-:W-:Y:S02]  /*195d0*/  F2FP.BF16.F32.PACK_AB R44, R239, R232 ;  /* 0x000000e8ef2c723e */ /* 0x000fe400000010ff */
[----:B------:R-:W-:Y:S01]  /*195e0*/  F2FP.BF16.F32.PACK_AB R45, R240, R231 ;  /* 0x000000e7f02d723e */ /* 0x000fe200000010ff */
[----:B------:R3:W-:Y:S02]  /*195f0*/  MUFU.EX2 R134, R3 ;  /* 0x0000000300867308 */ /* 0x0007e40000000800 */
[----:B------:R-:W-:Y:S02]  /*19600*/  F2FP.BF16.F32.PACK_AB R46, R250, R244 ;  /* 0x000000f4fa2e723e */ /* 0x000fe400000010ff */
[----:B------:R-:W-:Y:S02]  /*19610*/  F2FP.BF16.F32.PACK_AB R47, R247, R242 ;  /* 0x000000f2f72f723e */ /* 0x000fe400000010ff */
[----:B------:R-:W-:Y:S02]  /*19620*/  F2FP.BF16.F32.PACK_AB R48, R230, R222 ;  /* 0x000000dee630723e */ /* 0x000fe400000010ff */
[----:B------:R-:W-:Y:S02]  /*19630*/  F2FP.BF16.F32.PACK_AB R50, R241, R236 ;  /* 0x000000ecf132723e */ /* 0x000fe400000010ff */
[----:B------:R-:W-:Y:S01]  /*19640*/  F2FP.BF16.F32.PACK_AB R49, R226, R177 ;  /* 0x000000b1e231723e */ /* 0x000fe200000010ff */
[-C--:B------:R-:W-:Y:S05]  /*19650*/  HMMA.16816.F32.BF16 R4, R44, R52.reuse, R4 ;  /* 0x000000342c04723c */ /* 0x080fea0000041804 */
[----:B------:R-:W-:Y:S01]  /*19660*/  F2FP.BF16.F32.PACK_AB R51, R234, R229 ;  /* 0x000000e5ea33723e */ /* 0x000fe200000010ff */
[--C-:B---3--:R-:W-:Y:S04]  /*19670*/  FFMA.FTZ R3, R91, UR4, -R66.reuse ;  /* 0x000000045b037c23 */ /* 0x108fe80008010842 */
[----:B------:R3:W4:Y:S02]  /*19680*/  MUFU.EX2 R132, R3 ;  /* 0x0000000300847308 */ /* 0x0007240000000800 */
[C---:B------:R-:W-:Y:S06]  /*19690*/  HMMA.16816.F32.BF16 R8, R48.reuse, R52, R8 ;  /* 0x000000343008723c */ /* 0x040fec0000041808 */
[-C--:B------:R-:W-:Y:S06]  /*196a0*/  HMMA.16816.F32.BF16 R12, R48, R54.reuse, R12 ;  /* 0x00000036300c723c */ /* 0x080fec000004180c */
[C---:B------:R-:W-:Y:S01]  /*196b0*/  HMMA.16816.F32.BF16 R16, R44.reuse, R54, R16 ;  /* 0x000000362c10723c */ /* 0x040fe20000041810 */
[----:B------:R-:W2:Y:S04]  /*196c0*/  LDSM.16.MT88.4 R52, [R185+0x4c00] ;  /* 0x004c0000b934783b */ /* 0x000ea80000004200 */
[--C-:B---3--:R-:W-:Y:S01]  /*196d0*/  FFMA.FTZ R3, R94, UR4, -R66.reuse ;  /* 0x000000045e037c23 */ /* 0x108fe20008010842 */
[-C--:B-1----:R-:W-:Y:S03]  /*196e0*/  HMMA.16816.F32.BF16 R20, R44, R56.reuse, R20 ;  /* 0x000000382c14723c */ /* 0x082fe60000041814 */
[----:B------:R1:W-:Y:S03]  /*196f0*/  MUFU.EX2 R99, R3 ;  /* 0x0000000300637308 */ /* 0x0003e60000000800 */
[C---:B------:R-:W-:Y:S06]  /*19700*/  HMMA.16816.F32.BF16 R24, R48.reuse, R56, R24 ;  /* 0x000000383018723c */ /* 0x040fec0000041818 */
[-C--:B------:R-:W-:Y:S06]  /*19710*/  HMMA.16816.F32.BF16 R28, R48, R58.reuse, R28 ;  /* 0x0000003a301c723c */ /* 0x080fec000004181c */
[----:B------:R-:W-:Y:S01]  /*19720*/  HMMA.16816.F32.BF16 R32, R44, R58, R32 ;  /* 0x0000003a2c20723c */ /* 0x000fe20000041820 */
[----:B------:R-:W3:Y:S04]  /*19730*/  LDSM.16.MT88.4 R56, [R184+0x5000] ;  /* 0x00500000b838783b */ /* 0x000ee80000004200 */
[--C-:B-1----:R-:W-:Y:S01]  /*19740*/  FFMA.FTZ R3, R95, UR4, -R66.reuse ;  /* 0x000000045f037c23 */ /* 0x102fe20008010842 */
[----:B------:R-:W-:Y:S02]  /*19750*/  F2FP.BF16.F32.PACK_AB R50, R161, R146 ;  /* 0x00000092a132723e */ /* 0x000fe400000010ff */
[----:B------:R-:W-:Y:S01]  /*19760*/  F2FP.BF16.F32.PACK_AB R46, R145, R162 ;  /* 0x000000a2912e723e */ /* 0x000fe200000010ff */
[----:B------:R1:W3:Y:S02]  /*19770*/  MUFU.EX2 R133, R3 ;  /* 0x0000000300857308 */ /* 0x0002e40000000800 */
[----:B------:R-:W-:Y:S02]  /*19780*/  F2FP.BF16.F32.PACK_AB R47, R144, R147 ;  /* 0x00000093902f723e */ /* 0x000fe400000010ff */
[----:B------:R-:W-:Y:S02]  /*19790*/  F2FP.BF16.F32.PACK_AB R44, R243, R238 ;  /* 0x000000eef32c723e */ /* 0x000fe400000010ff */
[----:B------:R-:W-:Y:S02]  /*197a0*/  F2FP.BF16.F32.PACK_AB R45, R246, R237 ;  /* 0x000000edf62d723e */ /* 0x000fe400000010ff */
[----:B------:R-:W-:Y:S02]  /*197b0*/  F2FP.BF16.F32.PACK_AB R48, R235, R225 ;  /* 0x000000e1eb30723e */ /* 0x000fe400000010ff */
[----:B------:R-:W-:Y:S02]  /*197c0*/  F2FP.BF16.F32.PACK_AB R49, R233, R220 ;  /* 0x000000dce931723e */ /* 0x000fe400000010ff */
[----:B------:R-:W-:Y:S01]  /*197d0*/  F2FP.BF16.F32.PACK_AB R51, R160, R249 ;  /* 0x000000f9a033723e */ /* 0x000fe200000010ff */
[-C--:B------:R-:W-:Y:S03]  /*197e0*/  HMMA.16816.F32.BF16 R4, R44, R60.reuse, R4 ;  /* 0x0000003c2c04723c */ /* 0x080fe60000041804 */
[--C-:B-1----:R-:W-:Y:S03]  /*197f0*/  FFMA.FTZ R3, R100, UR4, -R43.reuse ;  /* 0x0000000464037c23 */ /* 0x102fe6000801082b */
[C---:B------:R-:W-:Y:S01]  /*19800*/  HMMA.16816.F32.BF16 R8, R48.reuse, R60, R8 ;  /* 0x0000003c3008723c */ /* 0x040fe20000041808 */
[----:B------:R1:W-:Y:S05]  /*19810*/  MUFU.EX2 R98, R3 ;  /* 0x0000000300627308 */ /* 0x0003ea0000000800 */
[-C--:B------:R-:W-:Y:S05]  /*19820*/  HMMA.16816.F32.BF16 R12, R48, R62.reuse, R12 ;  /* 0x0000003e300c723c */ /* 0x080fea000004180c */
[----:B------:R-:W-:Y:S01]  /*19830*/  FFMA.FTZ R60, R107, UR4, -R66 ;  /* 0x000000046b3c7c23 */ /* 0x000fe20008010842 */
[C---:B------:R-:W-:Y:S06]  /*19840*/  HMMA.16816.F32.BF16 R16, R44.reuse, R62, R16 ;  /* 0x0000003e2c10723c */ /* 0x040fec0000041810 */
[-C--:B--2---:R-:W-:Y:S05]  /*19850*/  HMMA.16816.F32.BF16 R20, R44, R52.reuse, R20 ;  /* 0x000000342c14723c */ /* 0x084fea0000041814 */
[----:B-1----:R-:W-:Y:S01]  /*19860*/  FFMA.FTZ R3, R101, UR4, -R43 ;  /* 0x0000000465037c23 */ /* 0x002fe2000801082b */
        /* <DEDUP_REMOVED lines=10> */
[----:B-----5:R-:W-:Y:S01]  /*19910*/  FFMA.FTZ R36, R36, R85, R175 ;  /* 0x0000005524247223 */ /* 0x020fe200000100af */
[----:B------:R-:W-:Y:S01]  /*19920*/  F2FP.BF16.F32.PACK_AB R51, R154, R157 ;  /* 0x0000009d9a33723e */ /* 0x000fe200000010ff */
[----:B------:R-:W-:Y:S01]  /*19930*/  FFMA.FTZ R37, R37, R150, R180 ;  /* 0x0000009625257223 */ /* 0x000fe200000100b4 */
[----:B------:R-:W-:Y:S01]  /*19940*/  F2FP.BF16.F32.PACK_AB R44, R159, R251 ;  /* 0x000000fb9f2c723e */ /* 0x000fe200000010ff */
[----:B----4-:R-:W-:Y:S01]  /*19950*/  FFMA.FTZ R2, R2, R139, R172 ;  /* 0x0000008b02027223 */ /* 0x010fe200000100ac */
[----:B------:R-:W-:Y:S01]  /*19960*/  F2FP.BF16.F32.PACK_AB R46, R143, R156 ;  /* 0x0000009c8f2e723e */ /* 0x000fe200000010ff */
[----:B------:R-:W-:Y:S03]  /*19970*/  FADD.FTZ R37, R181, R37 ;  /* 0x00000025b5257221 */ /* 0x000fe60000010000 */
[----:B------:R2:W-:Y:S01]  /*19980*/  MUFU.EX2 R85, R60 ;  /* 0x0000003c00557308 */ /* 0x0005e20000000800 */
[-C--:B---3--:R-:W-:Y:S05]  /*19990*/  HMMA.16816.F32.BF16 R4, R48, R56.reuse, R4 ;  /* 0x000000383004723c */ /* 0x088fea0000041804 */
[----:B------:R-:W-:Y:S01]  /*199a0*/  F2FP.BF16.F32.PACK_AB R45, R248, R245 ;  /* 0x000000f5f82d723e */ /* 0x000fe200000010ff */
[----:B------:R-:W-:Y:S01]  /*199b0*/  FFMA.FTZ R0, R0, R138, R127 ;  /* 0x0000008a00007223 */ /* 0x000fe2000001007f */
[----:B------:R-:W-:Y:S01]  /*199c0*/  F2FP.BF16.F32.PACK_AB R47, R142, R252 ;  /* 0x000000fc8e2f723e */ /* 0x000fe200000010ff */
[----:B-1----:R-:W-:Y:S03]  /*199d0*/  FFMA.FTZ R3, R103, UR4, -R64 ;  /* 0x0000000467037c23 */ /* 0x002fe60008010840 */
[----:B------:R-:W-:Y:S01]  /*199e0*/  MOV R150, R141 ;  /* 0x0000008d00967202 */ /* 0x000fe20000000f00 */
[----:B------:R1:W-:Y:S01]  /*199f0*/  MUFU.EX2 R93, R3 ;  /* 0x00000003005d7308 */ /* 0x0003e20000000800 */
[----:B------:R-:W-:Y:S01]  /*19a00*/  MOV R138, R84 ;  /* 0x00000054008a7202 */ /* 0x000fe20000000f00 */
[C---:B------:R-:W-:Y:S01]  /*19a10*/  HMMA.16816.F32.BF16 R8, R44.reuse, R56, R8 ;  /* 0x000000382c08723c */ /* 0x040fe20000041808 */
[----:B--2---:R-:W2:Y:S03]  /*19a20*/  LDSM.16.MT88.4 R60, [R185+0x5000] ;  /* 0x00500000b93c783b */ /* 0x004ea60000004200 */
[----:B------:R-:W-:Y:S01]  /*19a30*/  MOV R139, R77 ;  /* 0x0000004d008b7202 */ /* 0x000fe20000000f00 */
[----:B------:R-:W-:Y:S01]  /*19a40*/  FADD.FTZ R2, R174, R2 ;  /* 0x00000002ae027221 */ /* 0x000fe20000010000 */
[-C--:B------:R-:W-:Y:S02]  /*19a50*/  HMMA.16816.F32.BF16 R12, R44, R58.reuse, R12 ;  /* 0x0000003a2c0c723c */ /* 0x080fe4000004180c */
[----:B------:R-:W-:Y:S03]  /*19a60*/  MUFU.EX2 R84, R69 ;  /* 0x0000004500547308 */ /* 0x000fe60000000800 */
[----:B------:R-:W-:Y:S01]  /*19a70*/  MOV R141, R83 ;  /* 0x00000053008d7202 */ /* 0x000fe20000000f00 */
[C---:B------:R-:W-:Y:S01]  /*19a80*/  HMMA.16816.F32.BF16 R16, R48.reuse, R58, R16 ;  /* 0x0000003a3010723c */ /* 0x040fe20000041810 */
[----:B------:R-:W3:Y:S05]  /*19a90*/  LDSM.16.MT88.4 R56, [R185+0x5400] ;  /* 0x00540000b938783b */ /* 0x000eea0000004200 */
[----:B------:R-:W-:Y:S01]  /*19aa0*/  MUFU.EX2 R83, R70 ;  /* 0x0000004600537308 */ /* 0x000fe20000000800 */
[--C-:B-1----:R-:W-:Y:S01]  /*19ab0*/  FFMA.FTZ R3, R112, UR4, -R43.reuse ;  /* 0x0000000470037c23 */ /* 0x102fe2000801082b */
[----:B------:R-:W-:Y:S08]  /*19ac0*/  FADD.FTZ R2, R183, R2 ;  /* 0x00000002b7027221 */ /* 0x000ff00000010000 */
[----:B------:R1:W-:Y:S01]  /*19ad0*/  MUFU.EX2 R96, R3 ;  /* 0x0000000300607308 */ /* 0x0003e20000000800 */
[----:B------:R-:W-:Y:S09]  /*19ae0*/  FADD.FTZ R2, R213, R2 ;  /* 0x00000002d5027221 */ /* 0x000ff20000010000 */
[----:B------:R-:W-:Y:S10]  /*19af0*/  MUFU.EX2 R77, R67 ;  /* 0x00000043004d7308 */ /* 0x000ff40000000800 */
[----:B------:R-:W-:Y:S01]  /*19b00*/  MUFU.EX2 R67, R78 ;  /* 0x0000004e00437308 */ /* 0x000fe20000000800 */
[--C-:B-1----:R-:W-:Y:S01]  /*19b10*/  FFMA.FTZ R3, R113, UR4, -R43.reuse ;  /* 0x0000000471037c23 */ /* 0x102fe2000801082b */
[----:B------:R-:W-:Y:S01]  /*19b20*/  FFMA.FTZ R43, R129, UR4, -R43 ;  /* 0x00000004812b7c23 */ /* 0x000fe2000801082b */
[-C--:B--2---:R-:W-:Y:S07]  /*19b30*/  HMMA.16816.F32.BF16 R20, R48, R60.reuse, R20 ;  /* 0x0000003c3014723c */ /* 0x084fee0000041814 */
[----:B------:R1:W-:Y:S01]  /*19b40*/  MUFU.EX2 R95, R3 ;  /* 0x00000003005f7308 */ /* 0x0003e20000000800 */
[C---:B------:R-:W-:Y:S06]  /*19b50*/  HMMA.16816.F32.BF16 R24, R44.reuse, R60, R24 ;  /* 0x0000003c2c18723c */ /* 0x040fec0000041818 */
[-C--:B------:R-:W-:Y:S03]  /*19b60*/  HMMA.16816.F32.BF16 R28, R44, R62.reuse, R28 ;  /* 0x0000003e2c1c723c */ /* 0x080fe6000004181c */
[----:B------:R-:W-:Y:S03]  /*19b70*/  MUFU.EX2 R70, R43 ;  /* 0x0000002b00467308 */ /* 0x000fe60000000800 */
[----:B------:R-:W-:Y:S01]  /*19b80*/  HMMA.16816.F32.BF16 R32, R48, R62, R32 ;  /* 0x0000003e3020723c */ /* 0x000fe20000041820 */
[----:B------:R-:W2:Y:S06]  /*19b90*/  LDSM.16.MT88.4 R60, [R184+0x5800] ;  /* 0x00580000b83c783b */ /* 0x000eac0000004200 */
[----:B------:R-:W-:Y:S01]  /*19ba0*/  MUFU.EX2 R43, R82 ;  /* 0x00000052002b7308 */ /* 0x000fe20000000800 */
[--C-:B-1----:R-:W-:Y:S03]  /*19bb0*/  FFMA.FTZ R3, R114, UR4, -R64.reuse ;  /* 0x0000000472037c23 */ /* 0x102fe60008010840 */
[----:B------:R-:W-:Y:S02]  /*19bc0*/  F2FP.BF16.F32.PACK_AB R44, R139, R141 ;  /* 0x0000008d8b2c723e */ /* 0x000fe400000010ff */
[----:B------:R-:W-:Y:S04]  /*19bd0*/  F2FP.BF16.F32.PACK_AB R45, R138, R140 ;  /* 0x0000008c8a2d723e */ /* 0x000fe800000010ff */
[----:B------:R1:W-:Y:S01]  /*19be0*/  MUFU.EX2 R92, R3 ;  /* 0x00000003005c7308 */ /* 0x0003e20000000800 */
[----:B------:R-:W-:Y:S02]  /*19bf0*/  F2FP.BF16.F32.PACK_AB R46, R150, R151 ;  /* 0x00000097962e723e */ /* 0x000fe400000010ff */
[----:B------:R-:W-:Y:S02]  /*19c00*/  F2FP.BF16.F32.PACK_AB R47, R153, R149 ;  /* 0x00000095992f723e */ /* 0x000fe400000010ff */
[----:B------:R-:W-:Y:S02]  /*19c10*/  F2FP.BF16.F32.PACK_AB R48, R136, R137 ;  /* 0x000000898830723e */ /* 0x000fe400000010ff */
[----:B------:R-:W-:Y:S02]  /*19c20*/  F2FP.BF16.F32.PACK_AB R50, R152, R148 ;  /* 0x000000949832723e */ /* 0x000fe400000010ff */
[----:B------:R-:W-:Y:S01]  /*19c30*/  F2FP.BF16.F32.PACK_AB R49, R132, R134 ;  /* 0x000000868431723e */ /* 0x000fe200000010ff */
[-C--:B------:R-:W-:Y:S05]  /*19c40*/  HMMA.16816.F32.BF16 R4, R44, R52.reuse, R4 ;  /* 0x000000342c04723c */ /* 0x080fea0000041804 */
[----:B------:R-:W-:Y:S01]  /*19c50*/  F2FP.BF16.F32.PACK_AB R51, R133, R99 ;  /* 0x000000638533723e */ /* 0x000fe200000010ff */
[--C-:B-1----:R-:W-:Y:S01]  /*19c60*/  FFMA.FTZ R3, R115, UR4, -R64.reuse ;  /* 0x0000000473037c23 */ /* 0x102fe20008010840 */
[----:B------:R-:W-:Y:S03]  /*19c70*/  FFMA.FTZ R64, R131, UR4, -R64 ;  /* 0x0000000483407c23 */ /* 0x000fe60008010840 */
[----:B------:R1:W-:Y:S02]  /*19c80*/  MUFU.EX2 R91, R3 ;  /* 0x00000003005b7308 */ /* 0x0003e40000000800 */
[C---:B------:R-:W-:Y:S06]  /*19c90*/  HMMA.16816.F32.BF16 R8, R48.reuse, R52, R8 ;  /* 0x000000343008723c */ /* 0x040fec0000041808 */
[-C--:B------:R-:W-:Y:S02]  /*19ca0*/  HMMA.16816.F32.BF16 R12, R48, R54.reuse, R12 ;  /* 0x00000036300c723c */ /* 0x080fe4000004180c */
[----:B------:R-:W4:Y:S04]  /*19cb0*/  MUFU.EX2 R69, R64 ;  /* 0x0000004000457308 */ /* 0x000f280000000800 */
[C---:B------:R-:W-:Y:S01]  /*19cc0*/  HMMA.16816.F32.BF16 R16, R44.reuse, R54, R16 ;  /* 0x000000362c10723c */ /* 0x040fe20000041810 */
[----:B------:R-:W5:Y:S05]  /*19cd0*/  LDSM.16.MT88.4 R52, [R185+0x5800] ;  /* 0x00580000b934783b */ /* 0x000f6a0000004200 */
[----:B------:R-:W-:Y:S01]  /*19ce0*/  MUFU.EX2 R64, R79 ;  /* 0x0000004f00407308 */ /* 0x000fe20000000800 */
[--C-:B-1----:R-:W-:Y:S01]  /*19cf0*/  FFMA.FTZ R3, R104, UR4, -R65.reuse ;  /* 0x0000000468037c23 */ /* 0x102fe20008010841 */
[-C--:B---3--:R-:W-:Y:S08]  /*19d00*/  HMMA.16816.F32.BF16 R20, R44, R56.reuse, R20 ;  /* 0x000000382c14723c */ /* 0x088ff00000041814 */
[----:B------:R1:W-:Y:S01]  /*19d10*/  MUFU.EX2 R90, R3 ;  /* 0x00000003005a7308 */ /* 0x0003e20000000800 */
[C---:B------:R-:W-:Y:S04]  /*19d20*/  HMMA.16816.F32.BF16 R24, R48.reuse, R56, R24 ;  /* 0x000000383018723c */ /* 0x040fe80000041818 */
[----:B----4-:R-:W-:Y:S02]  /*19d30*/  F2FP.BF16.F32.PACK_AB R163, R69, R74 ;  /* 0x0000004a45a3723e */ /* 0x010fe400000010ff */
[-C--:B------:R-:W-:Y:S06]  /*19d40*/  HMMA.16816.F32.BF16 R28, R48, R58.reuse, R28 ;  /* 0x0000003a301c723c */ /* 0x080fec000004181c */
[----:B------:R-:W-:Y:S01]  /*19d50*/  HMMA.16816.F32.BF16 R32, R44, R58, R32 ;  /* 0x0000003a2c20723c */ /* 0x000fe20000041820 */
[----:B------:R-:W-:Y:S04]  /*19d60*/  LDSM.16.MT88.4 R56, [R185+0x5c00] ;  /* 0x005c0000b938783b */ /* 0x000fe80000004200 */
[--C-:B-1----:R-:W-:Y:S01]  /*19d70*/  FFMA.FTZ R3, R105, UR4, -R65.reuse ;  /* 0x0000000469037c23 */ /* 0x102fe20008010841 */
[----:B------:R-:W-:Y:S02]  /*19d80*/  F2FP.BF16.F32.PACK_AB R48, R97, R98 ;  /* 0x000000626130723e */ /* 0x000fe400000010ff */
[----:B------:R-:W-:Y:S01]  /*19d90*/  F2FP.BF16.F32.PACK_AB R49, R93, R94 ;  /* 0x0000005e5d31723e */ /* 0x000fe200000010ff */
[----:B------:R1:W3:Y:S02]  /*19da0*/  MUFU.EX2 R89, R3 ;  /* 0x0000000300597308 */ /* 0x0002e40000000800 */
[----:B------:R-:W-:Y:S02]  /*19db0*/  F2FP.BF16.F32.PACK_AB R50, R95, R96 ;  /* 0x000000605f32723e */ /* 0x000fe400000010ff */
[----:B------:R-:W-:Y:S02]  /*19dc0*/  F2FP.BF16.F32.PACK_AB R51, R91, R92 ;  /* 0x0000005c5b33723e */ /* 0x000fe400000010ff */
[----:B------:R-:W-:Y:S05]  /*19dd0*/  F2FP.BF16.F32.PACK_AB R47, R76, R77 ;  /* 0x0000004d4c2f723e */ /* 0x000fea00000010ff */
[-C--:B--2---:R-:W-:Y:S05]  /*19de0*/  HMMA.16816.F32.BF16 R4, R48, R60.reuse, R4 ;  /* 0x0000003c3004723c */ /* 0x084fea0000041804 */
[--C-:B-1----:R-:W-:Y:S01]  /*19df0*/  FFMA.FTZ R3, R108, UR4, -R65.reuse ;  /* 0x000000046c037c23 */ /* 0x102fe20008010841 */
[----:B---3--:R-:W-:Y:S03]  /*19e00*/  F2FP.BF16.F32.PACK_AB R44, R89, R90 ;  /* 0x0000005a592c723e */ /* 0x008fe600000010ff */
        /* <DEDUP_REMOVED lines=35> */
[-C--:B-----5:R-:W-:Y:S03]  /*1a040*/  HMMA.16816.F32.BF16 R20, R48, R52.reuse, R20 ;  /* 0x000000343014723c */ /* 0x0a0fe60000041814 */
        /* <DEDUP_REMOVED lines=67> */
[----:B-1----:R-:W-:Y:S02]  /*1a480*/  F2FP.BF16.F32.PACK_AB R165, R60, R61 ;  /* 0x0000003d3ca5723e */ /* 0x002fe400000010ff */
[----:B------:R-:W-:Y:S02]  /*1a490*/  F2FP.BF16.F32.PACK_AB R167, R66, R43 ;  /* 0x0000002b42a7723e */ /* 0x000fe400000010ff */
        /* <DEDUP_REMOVED lines=60> */
.L_x_317:
[----:B------:R-:W3:Y:S04]  /*1a860*/  LDL.LU R5, [R1] ;  /* 0x0000000001057983 */ /* 0x000ee80000300800 */
[----:B-12---:R-:W2:Y:S04]  /*1a870*/  LDL.LU R2, [R1+0x4] ;  /* 0x0000040001027983 */ /* 0x006ea80000300800 */
        /* <DEDUP_REMOVED lines=8> */
[----:B------:R-:W-:-:S07]  /*1a900*/  @UP0 UIMAD.WIDE.U32 UR10, UR15, UR6, URZ ;  /* 0x000000060f0a02a5 */ /* 0x000fce000f8e003f */
[----:B------:R-:W-:Y:S01]  /*1a910*/  @UP0 UMOV UR6, UR10 ;  /* 0x0000000a00060c82 */ /* 0x000fe20008000000 */
[----:B-1----:R-:W-:Y:S02]  /*1a920*/  ULEA UR8, UR8, UR4, 0x18 ;  /* 0x0000000408087291 */ /* 0x002fe4000f8ec03f */
[----:B------:R-:W-:Y:S01]  /*1a930*/  @UP0 UIMAD UR4, UR15, UR7, UR11 ;  /* 0x000000070f0402a4 */ /* 0x000fe2000f8e020b */
[----:B------:R-:W-:-:S04]  /*1a940*/  SHF.R.S32.HI R30, RZ, 0x1f, R36 ;  /* 0x0000001fff1e7819 */ /* 0x000fc80000011424 */
[CC--:B------:R-:W-:Y:S02]  /*1a950*/  LEA.HI R29, R30.reuse, R36.reuse, RZ, 0x2 ;  /* 0x000000241e1d7211 */ /* 0x0c0fe400078f10ff */
[----:B------:R-:W-:Y:S02]  /*1a960*/  LEA.HI R30, R30, R36, RZ, 0x5 ;  /* 0x000000241e1e7211 */ /* 0x000fe400078f28ff */
[----:B------:R-:W-:Y:S01]  /*1a970*/  SHF.R.S32.HI R31, RZ, 0x2, R29 ;  /* 0x00000002ff1f7819 */ /* 0x000fe2000001141d */
[----:B---3--:R-:W1:Y:S04]  /*1a980*/  SHFL.BFLY PT, R0, R5, 0x2, 0x1f ;  /* 0x0c401f0005007f89 */ /* 0x008e6800000e0000 */
[----:B--2---:R-:W2:Y:S04]  /*1a990*/  SHFL.BFLY PT, R4, R2, 0x2, 0x1f ;  /* 0x0c401f0002047f89 */ /* 0x004ea800000e0000 */
        /* <DEDUP_REMOVED lines=14> */
[----:B------:R-:W-:Y:S01]  /*1aa80*/  SHF.R.S32.HI R9, RZ, 0x5, R30 ;  /* 0x00000005ff097819 */ /* 0x000fe2000001141e */
[----:B--2---:R-:W-:Y:S01]  /*1aa90*/  FADD.FTZ R26, R0, R7 ;  /* 0x00000007001a7221 */ /* 0x004fe20000010000 */
[----:B------:R-:W-:Y:S02]  /*1aaa0*/  SHF.R.S32.HI R0, RZ, 0x1, R2 ;  /* 0x00000001ff007819 */ /* 0x000fe40000011402 */
[----:B------:R1:W2:Y:S01]  /*1aab0*/  SHFL.BFLY PT, R21, R5, 0x1, 0x1f ;  /* 0x0c201f0005157f89 */ /* 0x0002a200000e0000 */
[----:B------:R-:W-:Y:S01]  /*1aac0*/  LOP3.LUT R7, R29, 0xfffffffc, RZ, 0xc0, !PT ;  /* 0xfffffffc1d077812 */ /* 0x000fe200078ec0ff */
[----:B----4-:R-:W-:Y:S01]  /*1aad0*/  FADD.FTZ R23, R4, R23 ;  /* 0x0000001704177221 */ /* 0x010fe20000010000 */
[----:B------:R-:W-:Y:S01]  /*1aae0*/  LOP3.LUT R2, R2, 0x3fffffe, RZ, 0xc0, !PT ;  /* 0x03fffffe02027812 */ /* 0x000fe200078ec0ff */
[----:B------:R-:W-:-:S02]  /*1aaf0*/  IMAD.SHL.U32 R8, R0, 0x40, RZ ;  /* 0x0000004000087824 */ /* 0x000fc400078e00ff */
[----:B------:R-:W-:Y:S02]  /*1ab00*/  IMAD.IADD R7, R36, 0x1, -R7 ;  /* 0x0000000124077824 */ /* 0x000fe400078e0a07 */
[----:B------:R-:W-:Y:S01]  /*1ab10*/  IMAD.IADD R2, R3, 0x1, -R2 ;  /* 0x0000000103027824 */ /* 0x000fe200078e0a02 */
[----:B------:R-:W-:Y:S01]  /*1ab20*/  LOP3.LUT R3, R8, 0xc0, RZ, 0xc0, !PT ;  /* 0x000000c008037812 */ /* 0x000fe200078ec0ff */
[----:B------:R-:W-:-:S03]  /*1ab30*/  IMAD R4, R9, 0x100, R7 ;  /* 0x0000010009047824 */ /* 0x000fc600078e0207 */
[----:B------:R-:W-:Y:S01]  /*1ab40*/  LEA.HI R3, R3, R3, RZ, 0x1d ;  /* 0x0000000303037211 */ /* 0x000fe200078fe8ff */
[----:B------:R-:W-:-:S04]  /*1ab50*/  IMAD R2, R2, 0x10, R4 ;  /* 0x0000001002027824 */ /* 0x000fc800078e0204 */
        /* <DEDUP_REMOVED lines=9> */
[----:B------:R-:W-:Y:S01]  /*1abf0*/  UIMAD UR4, UR8, UR7, UR4 ;  /* 0x00000007080472a4 */ /* 0x000fe2000f8e0204 */
[----:B------:R-:W-:-:S03]  /*1ac00*/  UMOV UR6, UR10 ;  /* 0x0000000a00067c82 */ /* 0x000fc60008000000 */
[----:B------:R-:W-:-:S12]  /*1ac10*/  UIADD3 UR4, UR11, UR4, URZ ;  /* 0x000000040b047290 */ /* 0x000fd8000fffe03f */
.L_x_321:
        /* <DEDUP_REMOVED lines=21> */
.L_x_322:
        /* <DEDUP_REMOVED lines=9> */
[----:B------:R-:W4:Y:S01]  /*1ae00*/  S2R R42, SR_CTAID.Z ;  /* 0x00000000002a7919 */ /* 0x000f220000002700 */
        /* <DEDUP_REMOVED lines=18> */
[----:B------:R-:W-:-:S02]  /*1af30*/  F2FP.BF16.F32.PACK_AB R8, R8, R140 ;  /* 0x0000008c0808723e */ /* 0x000fc400000010ff */
[----:B------:R-:W-:Y:S02]  /*1af40*/  F2FP.BF16.F32.PACK_AB R17, R17, R152 ;  /* 0x000000981111723e */ /* 0x000fe400000010ff */
[----:B------:R-:W-:Y:S01]  /*1af50*/  F2FP.BF16.F32.PACK_AB R11, R11, R160 ;  /* 0x000000a00b0b723e */ /* 0x000fe200000010ff */
[----:B------:R-:W2:Y:S01]  /*1af60*/  @P2 MUFU.RCP R2, R22 ;  /* 0x0000001600022308 */ /* 0x000ea20000001000 */
        /* <DEDUP_REMOVED lines=12> */
[----:B------:R-:W-:Y:S01]  /*1b030*/  F2FP.BF16.F32.PACK_AB R7, R7, R142 ;  /* 0x0000008e0707723e */ /* 0x000fe200000010ff */
[C---:B------:R-:W-:Y:S01]  /*1b040*/  FMUL.FTZ R156, R0.reuse, R156 ;  /* 0x0000009c009c7220 */ /* 0x040fe20000410000 */
[----:B------:R-:W-:Y:S01]  /*1b050*/  F2FP.BF16.F32.PACK_AB R4, R145, R144 ;  /* 0x000000909104723e */ /* 0x000fe200000010ff */
[----:B------:R-:W-:Y:S01]  /*1b060*/  FMUL.FTZ R14, R0, R157 ;  /* 0x0000009d000e7220 */ /* 0x000fe20000410000 */
[C---:B--2---:R-:W-:Y:S01]  /*1b070*/  FMUL.FTZ R139, R2.reuse, R139 ;  /* 0x0000008b028b7220 */ /* 0x044fe20000410000 */
        /* <DEDUP_REMOVED lines=8> */
[C---:B------:R-:W-:Y:S01]  /*1b100*/  FMUL.FTZ R164, R0.reuse, R164 ;  /* 0x000000a400a47220 */ /* 0x040fe20000410000 */
[----:B------:R-:W-:Y:S01]  /*1b110*/  IADD3 R2, R15, R27, RZ ;  /* 0x0000001b0f027210 */ /* 0x000fe20007ffe0ff */
[----:B------:R-:W-:Y:S01]  /*1b120*/  FMUL.FTZ R9, R0, R165 ;  /* 0x000000a500097220 */ /* 0x000fe20000410000 */
[----:B------:R-:W-:Y:S01]  /*1b130*/  F2FP.BF16.F32.PACK_AB R6, R6, R136 ;  /* 0x000000880606723e */ /* 0x000fe200000010ff */
[----:B------:R-:W-:Y:S01]  /*1b140*/  STS [R15], R8 ;  /* 0x000000080f007388 */ /* 0x000fe20000000800 */
[----:B------:R-:W-:Y:S01]  /*1b150*/  F2FP.BF16.F32.PACK_AB R5, R139, R5 ;  /* 0x000000058b05723e */ /* 0x000fe200000010ff */
[----:B-----5:R-:W1:Y:S01]  /*1b160*/  @P0 LDC R12, c[0x0][0x2e4] ;  /* 0x0000b900ff0c0b82 */ /* 0x020e620000000800 */
[----:B------:R-:W-:Y:S01]  /*1b170*/  F2FP.BF16.F32.PACK_AB R0, R149, R148 ;  /* 0x000000949500723e */ /* 0x000fe200000010ff */
[----:B------:R2:W-:Y:S01]  /*1b180*/  STS [R15+0x200], R7 ;  /* 0x000200070f007388 */ /* 0x0005e20000000800 */
[----:B------:R-:W-:-:S02]  /*1b190*/  F2FP.BF16.F32.PACK_AB R18, R151, R18 ;  /* 0x000000129712723e */ /* 0x000fc400000010ff */
        /* <DEDUP_REMOVED lines=9> */
[----:B------:R-:W-:Y:S01]  /*1b230*/  SHF.R.S32.HI R28, RZ, 0x1f, R37 ;  /* 0x0000001fff1c7819 */ /* 0x000fe20000011425 */
[----:B------:R4:W-:Y:S03]  /*1b240*/  STS [R15+0x1200], R5 ;  /* 0x001200050f007388 */ /* 0x0009e60000000800 */
[----:B------:R-:W-:Y:S01]  /*1b250*/  LEA.HI R28, R28, R37, RZ, 0x2 ;  /* 0x000000251c1c7211 */ /* 0x000fe200078f10ff */
[----:B------:R1:W-:Y:S04]  /*1b260*/  STS [R2+0x1000], R0 ;  /* 0x0010000002007388 */ /* 0x0003e80000000800 */
[----:B------:R1:W-:Y:S01]  /*1b270*/  STS [R2+0x1200], R18 ;  /* 0x0012001202007388 */ /* 0x0003e20000000800 */
[----:B--2---:R-:W-:-:S03]  /*1b280*/  LOP3.LUT R7, R30, 0xffffffe0, RZ, 0xc0, !PT ;  /* 0xffffffe01e077812 */ /* 0x004fc600078ec0ff */
[----:B------:R-:W-:Y:S01]  /*1b290*/  STS [R20], R17 ;  /* 0x0000001114007388 */ /* 0x000fe20000000800 */
[----:B---3--:R-:W2:Y:S01]  /*1b2a0*/  @!P1 LDC R4, c[0x0][0x270] ;  /* 0x00009c00ff049b82 */ /* 0x008ea20000000800 */
[----:B------:R-:W-:Y:S02]  /*1b2b0*/  IMAD.IADD R7, R36, 0x1, -R7 ;  /* 0x0000000124077824 */ /* 0x000fe400078e0a07 */
[----:B------:R3:W-:Y:S01]  /*1b2c0*/  STS [R20+0x200], R16 ;  /* 0x0002001014007388 */ /* 0x0007e20000000800 */
[----:B-----5:R5:W-:Y:S02]  /*1b2d0*/  @P4 MUFU.LG2 R3, R23 ;  /* 0x0000001700034308 */ /* 0x020be40000000c00 */
[----:B------:R-:W-:Y:S01]  /*1b2e0*/  LOP3.LUT P0, RZ, R7, 0x3, RZ, 0xc0, !PT ;  /* 0x0000000307ff7812 */ /* 0x000fe2000780c0ff */
[----:B------:R-:W2:Y:S01]  /*1b2f0*/  S2R R8, SR_CTAID.Y ;  /* 0x0000000000087919 */ /* 0x000ea20000002600 */
[----:B----4-:R-:W4:Y:S04]  /*1b300*/  @P1 LDC R6, c[0x0][0x2c0] ;  /* 0x0000b000ff061b82 */ /* 0x010f280000000800 */
[----:B------:R-:W3:Y:S01]  /*1b310*/  @P5 MUFU.LG2 R5, R26 ;  /* 0x0000001a00055308 */ /* 0x000ee20000000c00 */
[----:B-1----:R-:W-:-:S02]  /*1b320*/  IADD3 R0, R27, R20, RZ ;  /* 0x000000141b007210 */ /* 0x002fc40007ffe0ff */
[----:B------:R-:W-:Y:S02]  /*1b330*/  MOV R27, 0x7f800000 ;  /* 0x7f800000001b7802 */ /* 0x000fe40000000f00 */
[----:B------:R-:W-:Y:S01]  /*1b340*/  LOP3.LUT R2, R28, 0xfffffffc, RZ, 0xc0, !PT ;  /* 0xfffffffc1c027812 */ /* 0x000fe200078ec0ff */
[----:B------:R-:W-:Y:S01]  /*1b350*/  STS [R0], R11 ;  /* 0x0000000b00007388 */ /* 0x000fe20000000800 */
[----:B-----5:R-:W-:Y:S02]  /*1b360*/  MOV R23, 0x7f800000 ;  /* 0x7f80000000177802 */ /* 0x020fe40000000f00 */
[----:B------:R-:W-:Y:S01]  /*1b370*/  IADD3 R15, -R2, R37, RZ ;  /* 0x00000025020f7210 */ /* 0x000fe20007ffe1ff */
[----:B------:R1:W-:Y:S01]  /*1b380*/  STS [R0+0x200], R10 ;  /* 0x0002000a00007388 */ /* 0x0003e20000000800 */
[----:B---3--:R-:W3:Y:S03]  /*1b390*/  @P3 LDC R16, c[0x0][0x2e8] ;  /* 0x0000ba00ff103b82 */ /* 0x008ee60000000800 */
[----:B------:R5:W-:Y:S01]  /*1b3a0*/  STS [R20+0x1000], R14 ;  /* 0x0010000e14007388 */ /* 0x000be20000000800 */
[----:B------:R-:W-:Y:S01]  /*1b3b0*/  @P5 FMUL.FTZ R5, R5, 0.69314718246459960938 ;  /* 0x3f31721805055820 */ /* 0x000fe20000410000 */
[----:B------:R-:W-:Y:S01]  /*1b3c0*/  MOV R26, 0x7f800000 ;  /* 0x7f800000001a7802 */ /* 0x000fe20000000f00 */
[----:B------:R-:W-:Y:S01]  /*1b3d0*/  @!P1 IMAD.MOV.U32 R6, RZ, RZ, 0x1 ;  /* 0x00000001ff069424 */ /* 0x000fe200078e00ff */
[----:B------:R2:W-:Y:S04]  /*1b3e0*/  STS [R20+0x1200], R13 ;  /* 0x0012000d14007388 */ /* 0x0005e80000000800 */
[----:B------:R-:W-:Y:S04]  /*1b3f0*/  STS [R0+0x1000], R9 ;  /* 0x0010000900007388 */ /* 0x000fe80000000800 */
[----:B------:R4:W-:Y:S01]  /*1b400*/  STS [R0+0x1200], R19 ;  /* 0x0012001300007388 */ /* 0x0009e20000000800 */
[----:B------:R-:W-:Y:S08]  /*1b410*/  BAR.SYNC.DEFER_BLOCKING 0x0 ;  /* 0x0000000000007b1d */ /* 0x000ff00000010000 */
[----:B-1----:R-:W1:Y:S01]  /*1b420*/  @P1 LDC.64 R10, c[0x0][0x2c0] ;  /* 0x0000b000ff0a1b82 */ /* 0x002e620000000a00 */
[----:B-----5:R-:W5:Y:S07]  /*1b430*/  @P3 MUFU.LG2 R14, R21 ;  /* 0x00000015000e3308 */ /* 0x020f6e0000000c00 */
[----:B--2---:R-:W2:Y:S01]  /*1b440*/  @P5 LDC R13, c[0x0][0x2e8] ;  /* 0x0000ba00ff0d5b82 */ /* 0x004ea20000000800 */
[----:B----4-:R-:W-:-:S07]  /*1b450*/  @P1 MOV R0, 0x1 ;  /* 0x0000000100001802 */ /* 0x010fce0000000f00 */
[----:B------:R-:W4:Y:S01]  /*1b460*/  @P4 LDC R9, c[0x0][0x2e8] ;  /* 0x0000ba00ff094b82 */ /* 0x000f220000000800 */
[----:B------:R-:W-:Y:S01]  /*1b470*/  @!P1 IMAD R0, R12, R4, RZ ;  /* 0x000000040c009224 */ /* 0x000fe200078e02ff */
[----:B------:R1:W4:Y:S01]  /*1b480*/  LDS.128 R32, [R209+0x1800] ;  /* 0x00180000d1207984 */ /* 0x0003220000000c00 */
[----:B------:R-:W-:Y:S01]  /*1b490*/  @P4 FMUL.FTZ R4, R3, 0.69314718246459960938 ;  /* 0x3f31721803044820 */ /* 0x000fe20000410000 */
[----:B------:R-:W-:Y:S02]  /*1b4a0*/  IMAD R3, R6, UR7, RZ ;  /* 0x0000000706037c24 */ /* 0x000fe4000f8e02ff */
[----:B------:R-:W-:Y:S02]  /*1b4b0*/  IMAD R0, R8, R0, RZ ;  /* 0x0000000008007224 */ /* 0x000fe400078e02ff */
[----:B-1----:R-:W-:Y:S01]  /*1b4c0*/  @P1 IMAD R2, R11, R10, RZ ;  /* 0x0000000a0b021224 */ /* 0x002fe200078e02ff */
[----:B------:R-:W1:Y:S01]  /*1b4d0*/  @P2 MUFU.LG2 R8, R22 ;  /* 0x0000001600082308 */ /* 0x000e620000000c00 */
[----:B------:R-:W1:Y:S01]  /*1b4e0*/  @P2 LDC R11, c[0x0][0x2e8] ;  /* 0x0000ba00ff0b2b82 */ /* 0x000e620000000800 */
[----:B------:R-:W-:-:S02]  /*1b4f0*/  @!P1 MOV R2, R12 ;  /* 0x0000000c00029202 */ /* 0x000fc40000000f00 */
[----:B------:R-:W-:Y:S02]  /*1b500*/  SEL R0, R0, RZ, !P6 ;  /* 0x000000ff00007207 */ /* 0x000fe40007000000 */
[----:B------:R-:W-:Y:S01]  /*1b510*/  SHF.L.U32 R12, R15, 0x3, RZ ;  /* 0x000000030f0c7819 */ /* 0x000fe200000006ff */
[----:B--2---:R-:W-:Y:S01]  /*1b520*/  @P5 FFMA.FTZ R26, R41, R13, R5 ;  /* 0x0000000d291a5223 */ /* 0x004fe20000010005 */
[----:B-----5:R-:W-:Y:S01]  /*1b530*/  @P3 FMUL.FTZ R5, R14, 0.69314718246459960938 ;  /* 0x3f3172180e053820 */ /* 0x020fe20000410000 */
[----:B------:R-:W-:Y:S01]  /*1b540*/  IMAD R2, R42, R2, R0 ;  /* 0x000000022a027224 */ /* 0x000fe200078e0200 */
[----:B------:R-:W-:Y:S02]  /*1b550*/  SHF.L.U32 R0, R3, 0x7, RZ ;  /* 0x0000000703007819 */ /* 0x000fe400000006ff */
[----:B---3--:R-:W-:Y:S02]  /*1b560*/  @P3 FFMA.FTZ R23, R39, R16, R5 ;  /* 0x0000001027173223 */ /* 0x008fe40000010005 */
[----:B------:R-:W-:Y:S01]  /*1b570*/  SHF.R.S32.HI R3, RZ, 0x1f, R0 ;  /* 0x0000001fff037819 */ /* 0x000fe20000011400 */
[----:B----4-:R-:W-:Y:S01]  /*1b580*/  @P4 FFMA.FTZ R27, R40, R9, R4 ;  /* 0x00000009281b4223 */ /* 0x010fe20000010004 */
[--C-:B------:R-:W-:Y:S01]  /*1b590*/  IADD3 R10, P4, P1, R0, R24, R2.reuse ;  /* 0x00000018000a7210 */ /* 0x100fe2000799e002 */
[----:B-1----:R-:W-:Y:S01]  /*1b5a0*/  @P2 FMUL.FTZ R4, R8, 0.69314718246459960938 ;  /* 0x3f31721808042820 */ /* 0x002fe20000410000 */
[----:B------:R-:W-:-:S02]  /*1b5b0*/  SHF.R.S32.HI R2, RZ, 0x1f, R2 ;  /* 0x0000001fff027819 */ /* 0x000fc40000011402 */
[----:B------:R-:W-:Y:S02]  /*1b5c0*/  MOV R22, 0x7f800000 ;  /* 0x7f80000000167802 */ /* 0x000fe40000000f00 */
[----:B------:R-:W-:Y:S01]  /*1b5d0*/  IADD3.X R9, R3, R25, R2, P4, P1 ;  /* 0x0000001903097210 */ /* 0x000fe200027e2402 */
[----:B------:R-:W-:Y:S01]  /*1b5e0*/  @P2 FFMA.FTZ R22, R38, R11, R4 ;  /* 0x0000000b26162223 */ /* 0x000fe20000010004 */
[----:B------:R-:W-:Y:S06]  /*1b5f0*/  @P0 BRA `(.L_x_324) ;  /* 0x0000000000c40947 */ /* 0x000fec0003800000 */
[----:B------:R-:W1:Y:S02]  /*1b600*/  S2R R4, SR_TID.X ;  /* 0x0000000000047919 */ /* 0x000e640000002100 */
[----:B-1----:R-:W-:-:S04]  /*1b610*/  SHF.R.S32.HI R2, RZ, 0x1f, R4 ;  /* 0x0000001fff027819 */ /* 0x002fc80000011404 */
[----:B------:R-:W-:-:S04]  /*1b620*/  LEA.HI R2, R2, R4, RZ, 0x5 ;  /* 0x0000000402027211 */ /* 0x000fc800078f28ff */
[----:B------:R-:W-:Y:S02]  /*1b630*/  SHF.R.S32.HI R0, RZ, 0x5, R2 ;  /* 0x00000005ff007819 */ /* 0x000fe40000011402 */
[----:B------:R-:W-:Y:S02]  /*1b640*/  LOP3.LUT R2, R2, 0xffffffe0, RZ, 0xc0, !PT ;  /* 0xffffffe002027812 */ /* 0x000fe400078ec0ff */
[----:B------:R-:W-:-:S03]  /*1b650*/  SHF.R.S32.HI R3, RZ, 0x1f, R0 ;  /* 0x0000001fff037819 */ /* 0x000fc60000011400 */
[----:B------:R-:W-:Y:S01]  /*1b660*/  IMAD.IADD R2, R4, 0x1, -R2 ;  /* 0x0000000104027824 */ /* 0x000fe200078e0a02 */
[----:B------:R-:W-:-:S04]  /*1b670*/  LEA.HI R3, R3, R0, RZ, 0x2 ;  /* 0x0000000003037211 */ /* 0x000fc800078f10ff */
[----:B------:R-:W-:Y:S02]  /*1b680*/  SHF.R.S32.HI R4, RZ, 0x1f, R2 ;  /* 0x0000001fff047819 */ /* 0x000fe40000011402 */
[----:B------:R-:W-:Y:S02]  /*1b690*/  LOP3.LUT R3, R3, 0xfffffffc, RZ, 0xc0, !PT ;  /* 0xfffffffc03037812 */ /* 0x000fe400078ec0ff */
[----:B------:R-:W-:-:S03]  /*1b6a0*/  LEA.HI R2, R4, R2, RZ, 0x2 ;  /* 0x0000000204027211 */ /* 0x000fc600078f10ff */
[----:B------:R-:W-:Y:S01]  /*1b6b0*/  IMAD.IADD R3, R0, 0x1, -R3 ;  /* 0x0000000100037824 */ /* 0x000fe200078e0a03 */
        /* <DEDUP_REMOVED lines=17> */
[----:B------:R-:W-:Y:S02]  /*1b7d0*/  @!P4 IADD3 R11, P1, R0, R10, RZ ;  /* 0x0000000a000bc210 */ /* 0x000fe40007f3e0ff */
[----:B------:R-:W-:-:S02]  /*1b7e0*/  @!P6 LEA.HI.X.SX32 R4, R4, R9, 0x1, P0 ;  /* 0x000000090404e211 */ /* 0x000fc400000f0eff */
[----:B------:R-:W3:Y:S01]  /*1b7f0*/  @!P4 LDC.64 R18, c[0x0][0x2b0] ;  /* 0x0000ac00ff12cb82 */ /* 0x000ee20000000a00 */
[C---:B------:R-:W-:Y:S02]  /*1b800*/  @!P3 IADD3 R10, P0, R5.reuse, R10, RZ ;  /* 0x0000000a050ab210 */ /* 0x040fe40007f1e0ff */
[-C--:B------:R-:W-:Y:S02]  /*1b810*/  @!P5 LEA.HI.X.SX32 R2, R2, R9.reuse, 0x1, P2 ;  /* 0x000000090202d211 */ /* 0x080fe400010f0eff */
[-C--:B------:R-:W-:Y:S02]  /*1b820*/  @!P4 LEA.HI.X.SX32 R13, R0, R9.reuse, 0x1, P1 ;  /* 0x00000009000dc211 */ /* 0x080fe400008f0eff */
[----:B------:R-:W-:Y:S01]  /*1b830*/  @!P3 LEA.HI.X.SX32 R0, R5, R9, 0x1, P0 ;  /* 0x000000090500b211 */ /* 0x000fe200000f0eff */
[----:B------:R-:W4:Y:S01]  /*1b840*/  @!P3 LDC.64 R20, c[0x0][0x2b0] ;  /* 0x0000ac00ff14bb82 */ /* 0x000f220000000a00 */
[----:B-1----:R-:W-:-:S04]  /*1b850*/  @!P6 LEA R8, P2, R7, R14, 0x2 ;  /* 0x0000000e0708e211 */ /* 0x002fc800078410ff */
        /* <DEDUP_REMOVED lines=11> */
.L_x_324:
[----:B------:R-:W-:Y:S05]  /*1b910*/  BSYNC B0 ;  /* 0x0000000000007941 */ /* 0x000fea0003800000 */
.L_x_323:
[----:B------:R-:W-:Y:S01]  /*1b920*/  UIMAD UR17, UR7, -0x80, UR17 ;  /* 0xffffff80071178a4 */ /* 0x000fe2000f8e0211 */
[----:B-1----:R-:W-:Y:S01]  /*1b930*/  SHF.R.S32.HI R5, RZ, 0x1f, R12 ;  /* 0x0000001fff057819 */ /* 0x002fe2000001140c */
[----:B------:R-:W-:Y:S01]  /*1b940*/  BSSY B0, `(.L_x_325) ;  /* 0x0000022000007945 */ /* 0x000fe20003800000 */
[----:B------:R-:W-:Y:S01]  /*1b950*/  ULDC UR7, c[0x0][0x2d0] ;  /* 0x0000b40000077ab9 */ /* 0x000fe20000000800 */
[C---:B------:R-:W-:Y:S02]  /*1b960*/  IADD3 R4, P1, R12.reuse, UR6, RZ ;  /* 0x000000060c047c10 */ /* 0x040fe4000ff3e0ff */
[----:B------:R-:W-:Y:S01]  /*1b970*/  ISETP.GE.AND P0, PT, R12, UR7, PT ;  /* 0x000000070c007c0c */ /* 0x000fe2000bf06270 */
[----:B------:R-:W-:Y:S01]  /*1b980*/  ULDC.64 UR6, c[0x0][0x2a0] ;  /* 0x0000a80000067ab9 */ /* 0x000fe20000000a00 */
[----:B------:R1:W2:Y:S01]  /*1b990*/  LDS.128 R12, [R209] ;  /* 0x00000000d10c7984 */ /* 0x0002a20000000c00 */
[----:B------:R-:W-:Y:S02]  /*1b9a0*/  SHF.R.S32.HI R2, RZ, 0x2, R28 ;  /* 0x00000002ff027819 */ /* 0x000fe4000001141c */
[----:B------:R-:W-:-:S02]  /*1b9b0*/  LEA.HI.SX32 R0, R29, 0x20, 0x1e ;  /* 0x000000201d007811 */ /* 0x000fc400078ff2ff */
[----:B------:R-:W-:Y:S01]  /*1b9c0*/  ISETP.GE.OR P4, PT, R31, UR17, P0 ;  /* 0x000000111f007c0c */ /* 0x000fe20008786670 */
[----:B------:R-:W-:Y:S01]  /*1b9d0*/  VIADD R3, R2, 0x40 ;  /* 0x0000004002037836 */ /* 0x000fe20000000000 */
[----:B------:R-:W-:Y:S01]  /*1b9e0*/  ISETP.GE.OR P3, PT, R0, UR17, P0 ;  /* 0x0000001100007c0c */ /* 0x000fe20008766670 */
[----:B------:R-:W-:Y:S01]  /*1b9f0*/  VIADD R0, R2, 0x60 ;  /* 0x0000006002007836 */ /* 0x000fe20000000000 */
[----:B------:R-:W-:Y:S02]  /*1ba00*/  SHF.R.S32.HI R6, RZ, 0x1f, R42 ;  /* 0x0000001fff067819 */ /* 0x000fe4000001142a */
[----:B------:R-:W-:Y:S02]  /*1ba10*/  ISETP.GE.OR P2, PT, R3, UR5, P0 ;  /* 0x0000000503007c0c */ /* 0x000fe40008746670 */
[----:B------:R-:W-:Y:S02]  /*1ba20*/  IADD3.X R5, R5, UR4, RZ, P1, !PT ;  /* 0x0000000405057c10 */ /* 0x000fe40008ffe4ff */
[----:B------:R-:W-:Y:S01]  /*1ba30*/  ISETP.GE.OR P0, PT, R0, UR5, P0 ;  /* 0x0000000500007c0c */ /* 0x000fe20008706670 */
[----:B------:R-:W-:Y:S01]  /*1ba40*/  IMAD R0, R6, UR6, RZ ;  /* 0x0000000606007c24 */ /* 0x000fe2000f8e02ff */
[----:B------:R-:W-:Y:S01]  /*1ba50*/  SHF.R.S32.HI R3, RZ, 0x1f, R2 ;  /* 0x0000001fff037819 */ /* 0x000fe20000011402 */
[----:B------:R-:W-:-:S02]  /*1ba60*/  IMAD.U32 R6, RZ, RZ, UR16 ;  /* 0x00000010ff067e24 */ /* 0x000fc4000f8e00ff */
[C---:B------:R-:W-:Y:S02]  /*1ba70*/  IMAD R0, R42.reuse, UR7, R0 ;  /* 0x000000072a007c24 */ /* 0x040fe4000f8e0200 */
[----:B------:R-:W-:-:S04]  /*1ba80*/  IMAD.WIDE.U32 R8, R42, UR6, R4 ;  /* 0x000000062a087c25 */ /* 0x000fc8000f8e0004 */
[----:B------:R-:W-:-:S04]  /*1ba90*/  IMAD.WIDE R2, R6, 0x80, R2 ;  /* 0x0000008006027825 */ /* 0x000fc800078e0202 */
[----:B------:R-:W-:Y:S01]  /*1baa0*/  IMAD.IADD R5, R0, 0x1, R9 ;  /* 0x0000000100057824 */ /* 0x000fe200078e0209 */
        /* <DEDUP_REMOVED lines=11> */
.L_x_326:
[----:B------:R-:W-:Y:S05]  /*1bb60*/  BSYNC B0 ;  /* 0x0000000000007941 */ /* 0x000fea0003800000 */
.L_x_325:
[----:B-12---:R1:W2:Y:S01]  /*1bb70*/  LDS.128 R12, [R209+0x800] ;  /* 0x00080000d10c7984 */ /* 0x0062a20000000c00 */
        /* <DEDUP_REMOVED lines=15> */
.L_x_328:
[----:B------:R-:W-:Y:S05]  /*1bc70*/  BSYNC B0 ;  /* 0x0000000000007941 */ /* 0x000fea0003800000 */
.L_x_327:
        /* <DEDUP_REMOVED lines=16> */
.L_x_330:
[----:B------:R-:W-:Y:S05]  /*1bd80*/  BSYNC B0 ;  /* 0x0000000000007941 */ /* 0x000fea0003800000 */
.L_x_329:
        /* <DEDUP_REMOVED lines=15> */
.L_x_331:
        /* <DEDUP_REMOVED lines=16> */
.L_x_1310:


//--------------------- .text._ZN5flash16flash_fwd_kernelI23Flash_fwd_kernel_traitsILi32ELi128ELi128ELi4ELb0ELb0EN7cutlass10bfloat16_tE19Flash_kernel_traitsILi32ELi128ELi128ELi4ES3_EELb1ELb0ELb0ELb0ELb0ELb1ELb0ELb0EEEvNS_16Flash_fwd_paramsE --------------------------
	.section	.text._ZN5flash16flash_fwd_kernelI23Flash_fwd_kernel_traitsILi32ELi128ELi128ELi4ELb0ELb0EN7cutlass10bfloat16_tE19Flash_kernel_traitsILi32ELi128ELi128ELi4ES3_EELb1ELb0ELb0ELb0ELb0ELb1ELb0ELb0EEEvNS_16Flash_fwd_paramsE,"ax",@progbits
	.align	128
        .global         _ZN5flash16flash_fwd_kernelI23Flash_fwd_kernel_traitsILi32ELi128ELi128ELi4ELb0ELb0EN7cutlass10bfloat16_tE19Flash_kernel_traitsILi32ELi128ELi128ELi4ES3_EELb1ELb0ELb0ELb0ELb0ELb1ELb0ELb0EEEvNS_16Flash_fwd_paramsE
        .type           _ZN5flash16flash_fwd_kernelI23Flash_fwd_kernel_traitsILi32ELi128ELi128ELi4ELb0ELb0EN7cutlass10bfloat16_tE19Flash_kernel_traitsILi32ELi128ELi128ELi4ES3_EELb1ELb0ELb0ELb0ELb0ELb1ELb0ELb0EEEvNS_16Flash_fwd_paramsE,@function
        .size           _ZN5flash16flash_fwd_kernelI23Flash_fwd_kernel_traitsILi32ELi128ELi128ELi4ELb0ELb0EN7cutlass10bfloat16_tE19Flash_kernel_traitsILi32ELi128ELi128ELi4ES3_EELb1ELb0ELb0ELb0ELb0ELb1ELb0ELb0EEEvNS_16Flash_fwd_paramsE,(.L_x_1311 - _ZN5flash16flash_fwd_kernelI23Flash_fwd_kernel_traitsILi32ELi128ELi128ELi4ELb0ELb0EN7cutlass10bfloat16_tE19Flash_kernel_traitsILi32ELi128ELi128ELi4ES3_EELb1ELb0ELb0ELb0ELb0ELb1ELb0ELb0EEEvNS_16Flash_fwd_paramsE)
        .other          _ZN5flash16flash_fwd_kernelI23Flash_fwd_kernel_traitsILi32ELi128ELi128ELi4ELb0ELb0EN7cutlass10bfloat16_tE19Flash_kernel_traitsILi32ELi128ELi128ELi4ES3_EELb1ELb0ELb0ELb0ELb0ELb1ELb0ELb0EEEvNS_16Flash_fwd_paramsE,@"STO_CUDA_ENTRY STV_DEFAULT"
_ZN5flash16flash_fwd_kernelI23Flash_fwd_kernel_traitsILi32ELi128ELi128ELi4ELb0ELb0EN7cutlass10bfloat16_tE19Flash_kernel_traitsILi32ELi128ELi128ELi4ES3_EELb1ELb0ELb0ELb0ELb0ELb1ELb0ELb0EEEvNS_16Flash_fwd_paramsE:
.text._ZN5flash16flash_fwd_kernelI23Flash_fwd_kernel_traitsILi32ELi128ELi128ELi4ELb0ELb0EN7cutlass10bfloat16_tE19Flash_kernel_traitsILi32ELi128ELi128ELi4ES3_EELb1ELb0ELb0ELb0ELb0ELb1ELb0ELb0EEEvNS_16Flash_fwd_paramsE:
[----:B------:R-:W1:Y:S08]  /*0000*/  LDC R1, c[0x0][0x28] ;  /* 0x00000a00ff017b82 */ /* 0x000e700000000800 */
[----:B------:R-:W2:Y:S01]  /*0010*/  LDC R8, c[0x0][0x3a8] ;  /* 0x0000ea00ff087b82 */ /* 0x000ea20000000800 */
[----:B------:R-:W-:Y:S01]  /*0020*/  ULDC.U8 UR4, c[0x0][0x3b4] ;  /* 0x0000ed0000047ab9 */ /* 0x000fe20000000000 */
[----:B------:R-:W-:Y:S01]  /*0030*/  ULDC.64 UR30, c[0x0][0x3a0] ;  /* 0x0000e800001e7ab9 */ /* 0x000fe20000000a00 */
[----:B------:R-:W-:Y:S01]  /*0040*/  ISETP.NE.AND P3, PT, RZ, UR4, PT ;  /* 0x00000004ff007c0c */ /* 0x000fe2000bf65270 */
[----:B------:R-:W-:Y:S01]  /*0050*/  IMAD.U32 R2, RZ, RZ, UR30 ;  /* 0x0000001eff027e24 */ /* 0x000fe2000f8e00ff */
[----:B------:R-:W-:Y:S01]  /*0060*/  ULDC.64 UR28, c[0x0][0x208] ;  /* 0x00008200001c7ab9 */ /* 0x000fe20000000a00 */
[----:B------:R-:W-:-:S02]  /*0070*/  IMAD.U32 R3, RZ, RZ, UR31 ;  /* 0x0000001fff037e24 */ /* 0x000fc4000f8e00ff */
[----:B------:R-:W3:Y:S01]  /*0080*/  LDC R9, c[0x0][0x3ac] ;  /* 0x0000eb00ff097b82 */ /* 0x000ee20000000800 */
[----:B------:R-:W4:Y:S01]  /*0090*/  S2R R232, SR_CTAID.X ;  /* 0x0000000000e87919 */ /* 0x000f220000002500 */
[----:B------:R-:W-:Y:S01]  /*00a0*/  ULDC.64 UR4, c[0x0][0x2f0] ;  /* 0x0000bc0000047ab9 */ /* 0x000fe20000000a00 */
[----:B-1----:R-:W-:-:S05]  /*00b0*/  VIADD R1, R1, 0xffffff78 ;  /* 0xffffff7801017836 */ /* 0x002fca0000000000 */
[----:B------:R2:W4:Y:S01]  /*00c0*/  @P3 LDG.E.64 R4, desc[UR28][R2.64] ;  /* 0x0000001c02043981 */ /* 0x000522000c1e1b00 */
[----:B------:R-:W1:Y:S01]  /*00d0*/  LDC.64 R6, c[0x0][0x300] ;  /* 0x0000c000ff067b82 */ /* 0x000e620000000a00 */
[----:B------:R-:W4:Y:S01]  /*00e0*/  S2R R25, SR_CTAID.Y ;  /* 0x0000000000197919 */ /* 0x000f220000002600 */
[----:B------:R-:W4:Y:S06]  /*00f0*/  S2R R26, SR_CTAID.Z ;  /* 0x00000000001a7919 */ /* 0x000f2c0000002700 */
[----:B------:R-:W4:Y:S01]  /*0100*/  LDC.64 R12, c[0x0][0x2f0] ;  /* 0x0000bc00ff0c7b82 */ /* 0x000f220000000a00 */
[----:B------:R-:W4:Y:S01]  /*0110*/  S2R R67, SR_TID.X ;  /* 0x0000000000437919 */ /* 0x000f220000002100 */
[----:B------:R-:W-:-:S06]  /*0120*/  IMAD.MOV.U32 R27, RZ, RZ, -0x1 ;  /* 0xffffffffff1b7424 */ /* 0x000fcc00078e00ff */
[----:B------:R-:W4:Y:S01]  /*0130*/  LDC.U8 R14, c[0x0][0x3c2] ;  /* 0x0000f080ff0e7b82 */ /* 0x000f220000000000 */
[----:B--2---:R-:W-:-:S07]  /*0140*/  @P3 IMAD.MOV.U32 R2, RZ, RZ, R8 ;  /* 0x000000ffff023224 */ /* 0x004fce00078e0008 */
[----:B------:R-:W2:Y:S01]  /*0150*/  LDC R21, c[0x0][0x270] ;  /* 0x00009c00ff157b82 */ /* 0x000ea20000000800 */
[----:B---3--:R-:W-:-:S06]  /*0160*/  @P3 IMAD.MOV.U32 R3, RZ, RZ, R9 ;  /* 0x000000ffff033224 */ /* 0x008fcc00078e0009 */
[----:B------:R-:W3:Y:S01]  /*0170*/  @P3 LDG.E.64 R2, desc[UR28][R2.64] ;  /* 0x0000001c02023981 */ /* 0x000ee2000c1e1b00 */
[----:B-1----:R-:W-:Y:S02]  /*0180*/  ISETP.NE.U32.AND P0, PT, R6, RZ, PT ;  /* 0x000000ff0600720c */ /* 0x002fe40003f05070 */
[----:B------:R-:W-:Y:S02]  /*0190*/  ISETP.NE.U32.AND P4, PT, RZ, UR4, PT ;  /* 0x00000004ff007c0c */ /* 0x000fe4000bf85070 */
[----:B------:R-:W-:Y:S02]  /*01a0*/  ISETP.NE.AND.EX P1, PT, R7, RZ, PT, P0 ;  /* 0x000000ff0700720c */ /* 0x000fe40003f25300 */
[----:B----4-:R-:W-:Y:S01]  /*01b0*/  LOP3.LUT R0, R26, R232, R25, 0xfe, !PT ;  /* 0x000000e81a007212 */ /* 0x010fe200078efe19 */
[----:B------:R-:W1:Y:S01]  /*01c0*/  LDC.64 R6, c[0x0][0x2f8] ;  /* 0x0000be00ff067b82 */ /* 0x000e620000000a00 */
[----:B------:R-:W-:Y:S02]  /*01d0*/  ISETP.NE.AND.EX P0, PT, RZ, UR5, PT, P4 ;  /* 0x00000005ff007c0c */ /* 0x000fe4000bf05340 */
[----:B------:R-:W-:-:S05]  /*01e0*/  LOP3.LUT P2, RZ, R0, R67, RZ, 0xfc, !PT ;  /* 0x0000004300ff7212 */ /* 0x000fca000784fcff */
[----:B------:R-:W3:Y:S08]  /*01f0*/  @P3 LDC R0, c[0x0][0x3b0] ;  /* 0x0000ec00ff003b82 */ /* 0x000ef00000000800 */
[----:B------:R-:W4:Y:S01]  /*0200*/  @!P2 LDC.64 R10, c[0x0][0x3b8] ;  /* 0x0000ee00ff0aab82 */ /* 0x000f220000000a00 */
[----:B------:R-:W-:Y:S02]  /*0210*/  @P3 R2UR UR30, R4 ;  /* 0x00000000041e32ca */ /* 0x000fe400000e0000 */
[----:B------:R-:W-:-:S11]  /*0220*/  @P3 R2UR UR31, R5 ;  /* 0x00000000051f32ca */ /* 0x000fd600000e0000 */
[----:B------:R-:W-:Y:S02]  /*0230*/  IMAD.U32 R4, RZ, RZ, UR30 ;  /* 0x0000001eff047e24 */ /* 0x000fe4000f8e00ff */
[----:B------:R-:W-:-:S05]  /*0240*/  IMAD.U32 R5, RZ, RZ, UR31 ;  /* 0x0000001fff057e24 */ /* 0x000fca000f8e00ff */
[----:B----4-:R4:W-:Y:S01]  /*0250*/  @!P2 STG.E.64 desc[UR28][R10.64], R4 ;  /* 0x000000040a00a986 */ /* 0x0109e2000c101b1c */
[----:B---3--:R-:W-:-:S05]  /*0260*/  @P3 IADD3 R8, P5, R2, R0, RZ ;  /* 0x0000000002083210 */ /* 0x008fca0007fbe0ff */
[----:B------:R-:W-:Y:S02]  /*0270*/  @P3 IMAD.X R9, RZ, RZ, R3, P5 ;  /* 0x000000ffff093224 */ /* 0x000fe400028e0603 */
[----:B------:R-:W-:Y:S02]  /*0280*/  @!P2 IMAD.MOV.U32 R2, RZ, RZ, R8 ;  /* 0x000000ffff02a224 */ /* 0x000fe400078e0008 */
[----:B------:R-:W-:-:S05]  /*0290*/  @!P2 IMAD.MOV.U32 R3, RZ, RZ, R9 ;  /* 0x000000ffff03a224 */ /* 0x000fca00078e0009 */
[----:B------:R3:W-:Y:S01]  /*02a0*/  @!P2 STG.E.64 desc[UR28][R10.64+0x8], R2 ;  /* 0x000008020a00a986 */ /* 0x0007e2000c101b1c */
[----:B----4-:R-:W-:Y:S02]  /*02b0*/  IMAD.WIDE R4, R25, 0x4, R12 ;  /* 0x0000000419047825 */ /* 0x010fe400078e020c */
[----:B------:R-:W4:Y:S03]  /*02c0*/  LDC.64 R12, c[0x0][0x2f8] ;  /* 0x0000be00ff0c7b82 */ /* 0x000f260000000a00 */
[----:B------:R-:W2:Y:S04]  /*02d0*/  @P0 LDG.E R27, desc[UR28][R4.64] ;  /* 0x0000001c041b0981 */ /* 0x000ea8000c1e1900 */
[----:B------:R-:W2:Y:S01]  /*02e0*/  @P0 LDG.E R0, desc[UR28][R4.64+0x4] ;  /* 0x0000041c04000981 */ /* 0x000ea2000c1e1900 */
[----:B------:R-:W-:-:S02]  /*02f0*/  ISETP.NE.AND P3, PT, R14, RZ, PT ;  /* 0x000000ff0e00720c */ /* 0x000fc40003f65270 */
[----:B-1----:R-:W-:Y:S01]  /*0300*/  ISETP.EQ.U32.AND P2, PT, R6, RZ, PT ;  /* 0x000000ff0600720c */ /* 0x002fe20003f42070 */
[----:B---3--:R-:W1:Y:S03]  /*0310*/  @P1 LDC.64 R2, c[0x0][0x300] ;  /* 0x0000c000ff021b82 */ /* 0x008e660000000a00 */
[----:B------:R-:W-:Y:S01]  /*0320*/  ISETP.EQ.OR.EX P2, PT, R7, RZ, !P3, P2 ;  /* 0x000000ff0700720c */ /* 0x000fe20005f42720 */
[----:B------:R-:W-:Y:S01]  /*0330*/  IMAD.MOV.U32 R16, RZ, RZ, RZ ;  /* 0x000000ffff107224 */ /* 0x000fe200078e00ff */
[----:B------:R-:W-:Y:S01]  /*0340*/  SHF.R.S32.HI R48, RZ, 0x1f, R67 ;  /* 0x0000001fff307819 */ /* 0x000fe20000011443 */
[----:B------:R-:W-:Y:S02]  /*0350*/  IMAD.MOV.U32 R15, RZ, RZ, -0x1 ;  /* 0xffffffffff0f7424 */ /* 0x000fe400078e00ff */
[----:B----4-:R-:W-:Y:S01]  /*0360*/  IMAD.WIDE R12, R25, 0x4, R12 ;  /* 0x00000004190c7825 */ /* 0x010fe200078e020c */
[----:B------:R-:W-:-:S07]  /*0370*/  LEA.HI R19, R48, R67, RZ, 0x5 ;  /* 0x0000004330137211 */ /* 0x000fce00078f28ff */
[----:B------:R-:W5:Y:S01]  /*0380*/  @!P2 LDG.E R15, desc[UR28][R12.64] ;  /* 0x0000001c0c0fa981 */ /* 0x000f62000c1e1900 */
[----:B-1----:R-:W-:-:S05]  /*0390*/  @P1 IMAD.WIDE R2, R25, 0x4, R2 ;  /* 0x0000000419021825 */ /* 0x002fca00078e0202 */
[----:B------:R1:W5:Y:S02]  /*03a0*/  @P1 LDG.E R16, desc[UR28][R2.64] ;  /* 0x0000001c02101981 */ /* 0x000364000c1e1900 */
[----:B-1----:R-:W-:-:S05]  /*03b0*/  LOP3.LUT R2, R19, 0xffffffe0, RZ, 0xc0, !PT ;  /* 0xffffffe013027812 */ /* 0x002fca00078ec0ff */
[----:B------:R-:W-:Y:S02]  /*03c0*/  IMAD.IADD R2, R67, 0x1, -R2 ;  /* 0x0000000143027824 */ /* 0x000fe400078e0a02 */
[----:B--2---:R-:W-:Y:S01]  /*03d0*/  @P0 IMAD.IADD R11, R0, 0x1, -R27 ;  /* 0x00000001000b0824 */ /* 0x004fe200078e0a1b */
[----:B------:R1:W-:Y:S05]  /*03e0*/  STL [R1+0x48], R27 ;  /* 0x0000481b01007387 */ /* 0x0003ea0000100800 */
[----:B------:R-:W2:Y:S01]  /*03f0*/  @!P0 LDC R11, c[0x0][0x2c4] ;  /* 0x0000b100ff0b8b82 */ /* 0x000ea20000000800 */
[----:B------:R-:W-:Y:S01]  /*0400*/  ISETP.NE.U32.AND P0, PT, R6, RZ, PT ;  /* 0x000000ff0600720c */ /* 0x000fe20003f05070 */
[----:B------:R-:W-:-:S03]  /*0410*/  IMAD R0, R25, R21, R26 ;  /* 0x0000001519007224 */ /* 0x000fc600078e021a */
[----:B------:R-:W-:Y:S01]  /*0420*/  ISETP.NE.AND.EX P2, PT, R7, RZ, PT, P0 ;  /* 0x000000ff0700720c */ /* 0x000fe20003f45300 */
[----:B------:R-:W-:-:S05]  /*0430*/  IMAD.SHL.U32 R0, R0, 0x20, RZ ;  /* 0x0000002000007824 */ /* 0x000fca00078e00ff */
[----:B------:R-:W-:Y:S02]  /*0440*/  IADD3 R245, P1, P0, R0, R8, R2 ;  /* 0x0000000800f57210 */ /* 0x000fe4000783e002 */
[----:B------:R-:W-:Y:S02]  /*0450*/  SHF.R.S32.HI R3, RZ, 0x1f, R0 ;  /* 0x0000001fff037819 */ /* 0x000fe40000011400 */
[----:B------:R-:W-:-:S04]  /*0460*/  SHF.R.S32.HI R0, RZ, 0x1f, R2 ;  /* 0x0000001fff007819 */ /* 0x000fc80000011402 */
[----:B------:R-:W-:Y:S01]  /*0470*/  IADD3.X R234, R3, R9, R0, P1, P0 ;  /* 0x0000000903ea7210 */ /* 0x000fe20000fe0400 */
[----:B-1----:R-:W-:Y:S06]  /*0480*/  @!P2 BRA `(.L_x_332) ;  /* 0x000000000010a947 */ /* 0x002fec0003800000 */
[----:B------:R-:W3:Y:S02]  /*0490*/  @P3 LDG.E R0, desc[UR28][R12.64+0x4] ;  /* 0x0000041c0c003981 */ /* 0x000ee4000c1e1900 */
[----:B---3-5:R-:W-:-:S06]  /*04a0*/  @P3 IADD3 R4, R0, -R15, RZ ;  /* 0x8000000f00043210 */ /* 0x028fcc0007ffe0ff */
[----:B------:R3:W5:Y:S01]  /*04b0*/  @!P3 LDG.E R4, desc[UR28][R12.64] ;  /* 0x0000001c0c04b981 */ /* 0x000762000c1e1900 */
[----:B------:R-:W-:Y:S05]  /*04c0*/  BRA `(.L_x_333) ;  /* 0x0000000000047947 */ /* 0x000fea0003800000 */
.L_x_332:
[----:B------:R-:W1:Y:S02]  /*04d0*/  LDC R4, c[0x0][0x2c8] ;  /* 0x0000b200ff047b82 */ /* 0x000e640000000800 */
.L_x_333:
[----:B------:R-:W4:Y:S02]  /*04e0*/  LDC.64 R2, c[0x0][0x308] ;  /* 0x0000c200ff027b82 */ /* 0x000f240000000a00 */
[----:B----4-:R-:W-:-:S04]  /*04f0*/  ISETP.NE.U32.AND P0, PT, R2, RZ, PT ;  /* 0x000000ff0200720c */ /* 0x010fc80003f05070 */
[----:B------:R-:W-:-:S13]  /*0500*/  ISETP.NE.AND.EX P0, PT, R3, RZ, PT, P0 ;  /* 0x000000ff0300720c */ /* 0x000fda0003f05300 */
[----:B------:R-:W4:Y:S08]  /*0510*/  @P0 LDC.64 R2, c[0x0][0x308] ;  /* 0x0000c200ff020b82 */ /* 0x000f300000000a00 */
[----:B------:R-:W3:Y:S01]  /*0520*/  @!P0 LDC R5, c[0x0][0x2cc] ;  /* 0x0000b300ff058b82 */ /* 0x000ee20000000800 */
[----:B----4-:R-:W-:-:S05]  /*0530*/  @P0 IMAD.WIDE R2, R25, 0x4, R2 ;  /* 0x0000000419020825 */ /* 0x010fca00078e0202 */
[----:B------:R-:W4:Y:S01]  /*0540*/  @P0 LDG.E R0, desc[UR28][R2.64] ;  /* 0x0000001c02000981 */ /* 0x000f22000c1e1900 */
[----:B------:R-:W-:Y:S01]  /*0550*/  IMAD.SHL.U32 R24, R232, 0x80, RZ ;  /* 0x00000080e8187824 */ /* 0x000fe200078e00ff */
[----:B------:R-:W2:Y:S02]  /*0560*/  @!P0 LDC.64 R2, c[0x0][0x318] ;  /* 0x0000c600ff028b82 */ /* 0x000ea40000000a00 */
[----:B--2---:R-:W-:-:S04]  /*0570*/  @!P0 ISETP.NE.U32.AND P1, PT, R2, RZ, PT ;  /* 0x000000ff0200820c */ /* 0x004fc80003f25070 */
[----:B------:R-:W-:Y:S02]  /*0580*/  @!P0 ISETP.NE.AND.EX P2, PT, R3, RZ, PT, P1 ;  /* 0x000000ff0300820c */ /* 0x000fe40003f45310 */
[----:B------:R-:W-:Y:S01]  /*0590*/  ISETP.GT.AND P1, PT, R11, R24, PT ;  /* 0x000000180b00720c */ /* 0x000fe20003f24270 */
[----:B----45:R-:W-:Y:S01]  /*05a0*/  @P0 IMAD.IADD R20, R0, 0x1, -R16 ;  /* 0x0000000100140824 */ /* 0x030fe200078e0a10 */
[----:B---3--:R-:W-:-:S04]  /*05b0*/  @!P0 SEL R0, R5, RZ, P2 ;  /* 0x000000ff05008207 */ /* 0x008fc80001000000 */
        /* <DEDUP_REMOVED lines=8> */
[CC--:B------:R-:W-:Y:S01]  /*0640*/  LEA.HI R18, R48.reuse, R67.reuse, RZ, 0x2 ;  /* 0x0000004330127211 */ /* 0x0c0fe200078f10ff */
[----:B------:R-:W-:Y:S01]  /*0650*/  IMAD.IADD R23, R11, 0x1, -R24 ;  /* 0x000000010b177824 */ /* 0x000fe200078e0a18 */
[----:B------:R-:W-:Y:S01]  /*0660*/  ISETP.NE.AND P2, PT, R27, -0x1, PT ;  /* 0xffffffff1b00780c */ /* 0x000fe20003f45270 */
[----:B------:R-:W-:Y:S01]  /*0670*/  ULDC.64 UR4, c[0x0][0x258] ;  /* 0x0000960000047ab9 */ /* 0x000fe20000000a00 */
[----:B------:R-:W-:Y:S02]  /*0680*/  SHF.R.S32.HI R4, RZ, 0x2, R18 ;  /* 0x00000002ff047819 */ /* 0x000fe40000011412 */
[----:B------:R-:W-:Y:S01]  /*0690*/  LEA.HI R49, R48, R67, RZ, 0x3 ;  /* 0x0000004330317211 */ /* 0x000fe200078f18ff */
[----:B------:R2:W-:Y:S01]  /*06a0*/  STL [R1+0x4c], R23 ;  /* 0x00004c1701007387 */ /* 0x0005e20000100800 */
[----:B------:R-:W-:Y:S01]  /*06b0*/  LOP3.LUT R10, R18, 0xfffffffc, RZ, 0xc0, !PT ;  /* 0xfffffffc120a7812 */ /* 0x000fe200078ec0ff */
[C---:B------:R-:W-:Y:S01]  /*06c0*/  VIADD R44, R4.reuse, 0x20 ;  /* 0x00000020042c7836 */ /* 0x040fe20000000000 */
[----:B------:R-:W-:Y:S01]  /*06d0*/  SHF.R.S32.HI R47, RZ, 0x3, R49 ;  /* 0x00000003ff2f7819 */ /* 0x000fe20000011431 */
[C---:B------:R-:W-:Y:S01]  /*06e0*/  VIADD R32, R4.reuse, 0x60 ;  /* 0x0000006004207836 */ /* 0x040fe20000000000 */
[----:B------:R-:W-:Y:S01]  /*06f0*/  IADD3 R43, R4, 0x40, RZ ;  /* 0x00000040042b7810 */ /* 0x000fe20007ffe0ff */
[----:B------:R-:W-:Y:S01]  /*0700*/  IMAD.IADD R10, R67, 0x1, -R10 ;  /* 0x00000001430a7824 */ /* 0x000fe200078e0a0a */
[----:B------:R-:W-:Y:S01]  /*0710*/  ISETP.GE.AND P1, PT, R44, R23, PT ;  /* 0x000000172c00720c */ /* 0x000fe20003f26270 */
[----:B------:R-:W3:Y:S01]  /*0720*/  @!P2 LDC.64 R8, c[0x0][0x228] ;  /* 0x00008a00ff08ab82 */ /* 0x000ee20000000a00 */
[----:B------:R-:W-:Y:S01]  /*0730*/  IABS R22, R26 ;  /* 0x0000001a00167213 */ /* 0x000fe20000000000 */
[----:B------:R-:W-:Y:S01]  /*0740*/  IMAD.SHL.U32 R10, R10, 0x8, RZ ;  /* 0x000000080a0a7824 */ /* 0x000fe200078e00ff */
[----:B------:R-:W-:-:S02]  /*0750*/  SHF.L.U32 R5, R47, 0x6, RZ ;  /* 0x000000062f057819 */ /* 0x000fc400000006ff */
[----:B------:R-:W-:Y:S02]  /*0760*/  ISETP.GE.AND P0, PT, R43, R23, PT ;  /* 0x000000172b00720c */ /* 0x000fe40003f06270 */
[----:B------:R-:W-:Y:S01]  /*0770*/  @!P2 SHF.R.S32.HI R7, RZ, 0x1f, R25 ;  /* 0x0000001fff07a819 */ /* 0x000fe20000011419 */
[----:B------:R-:W4:Y:S01]  /*0780*/  @P2 LDC.64 R12, c[0x0][0x240] ;  /* 0x00009000ff0c2b82 */ /* 0x000f220000000a00 */
[----:B-1----:R-:W-:Y:S02]  /*0790*/  IABS R21, R28 ;  /* 0x0000001c00157213 */ /* 0x002fe40000000000 */
[----:B------:R-:W-:Y:S01]  /*07a0*/  SHF.R.S32.HI R201, RZ, 0x5, R19 ;  /* 0x00000005ffc97819 */ /* 0x000fe20000011413 */
[----:B------:R-:W1:Y:S01]  /*07b0*/  @!P1 S2R R11, SR_CgaCtaId ;  /* 0x00000000000b9919 */ /* 0x000e620000008800 */
[----:B------:R-:W5:Y:S05]  /*07c0*/  I2F.RP R0, R21 ;  /* 0x0000001500007306 */ /* 0x000f6a0000209400 */
[----:B------:R-:W2:Y:S01]  /*07d0*/  @!P0 S2R R17, SR_CgaCtaId ;  /* 0x0000000000118919 */ /* 0x000ea20000008800 */
[----:B------:R-:W1:Y:S01]  /*07e0*/  @!P0 LDC.64 R34, c[0x0][0x240] ;  /* 0x00009000ff228b82 */ /* 0x000e620000000a00 */
[----:B---3--:R-:W-:Y:S01]  /*07f0*/  @!P2 IMAD R7, R7, R8, RZ ;  /* 0x000000080707a224 */ /* 0x008fe200078e02ff */
[----:B-----5:R-:W3:Y:S02]  /*0800*/  MUFU.RCP R0, R0 ;  /* 0x0000000000007308 */ /* 0x020ee40000001000 */
[----:B---3--:R-:W-:-:S06]  /*0810*/  VIADD R2, R0, 0xffffffe ;  /* 0x0ffffffe00027836 */ /* 0x008fcc0000000000 */
[----:B------:R-:W3:Y:S02]  /*0820*/  F2I.FTZ.U32.TRUNC.NTZ R3, R2 ;  /* 0x0000000200037305 */ /* 0x000ee4000021f000 */
[----:B---3--:R-:W-:Y:S02]  /*0830*/  IMAD.MOV R0, RZ, RZ, -R3 ;  /* 0x000000ffff007224 */ /* 0x008fe400078e0a03 */
[----:B------:R-:W-:Y:S02]  /*0840*/  IMAD.MOV.U32 R2, RZ, RZ, RZ ;  /* 0x000000ffff027224 */ /* 0x000fe400078e00ff */
[----:B------:R-:W-:-:S04]  /*0850*/  IMAD R0, R0, R21, RZ ;  /* 0x0000001500007224 */ /* 0x000fc800078e02ff */
[----:B------:R-:W-:Y:S01]  /*0860*/  IMAD.HI.U32 R2, R3, R0, R2 ;  /* 0x0000000003027227 */ /* 0x000fe200078e0002 */
[----:B------:R-:W-:-:S04]  /*0870*/  LOP3.LUT R0, R5, 0xc0, RZ, 0xc0, !PT ;  /* 0x000000c005007812 */ /* 0x000fc800078ec0ff */
[----:B------:R-:W-:Y:S01]  /*0880*/  LOP3.LUT R3, R0, 0x18, R10, 0xf8, !PT ;  /* 0x0000001800037812 */ /* 0x000fe200078ef80a */
[----:B------:R-:W-:Y:S01]  /*0890*/  IMAD.HI.U32 R6, R2, R22, RZ ;  /* 0x0000001602067227 */ /* 0x000fe200078e00ff */
[----:B------:R-:W-:Y:S02]  /*08a0*/  SHF.R.U32.HI R2, RZ, 0x3, R0 ;  /* 0x00000003ff027819 */ /* 0x000fe40000011600 */
[----:B------:R-:W-:Y:S02]  /*08b0*/  @!P1 MOV R0, 0x400 ;  /* 0x0000040000009802 */ /* 0x000fe40000000f00 */
[----:B------:R-:W-:Y:S02]  /*08c0*/  IADD3 R5, -R6, RZ, RZ ;  /* 0x000000ff06057210 */ /* 0x000fe40007ffe1ff */
[----:B-1----:R-:W-:Y:S01]  /*08d0*/  @!P1 LEA R46, R11, R0, 0x18 ;  /* 0x000000000b2e9211 */ /* 0x002fe200078ec0ff */
[----:B------:R-:W-:Y:S01]  /*08e0*/  @!P2 IMAD R11, R25, R9, R7 ;  /* 0x00000009190ba224 */ /* 0x000fe200078e0207 */
[----:B------:R-:W-:Y:S01]  /*08f0*/  LOP3.LUT R14, R3, R2, RZ, 0x3c, !PT ;  /* 0x00000002030e7212 */ /* 0x000fe200078e3cff */
[----:B------:R-:W-:Y:S01]  /*0900*/  IMAD R0, R21, R5, R22 ;  /* 0x0000000515007224 */ /* 0x000fe200078e0216 */
[----:B------:R-:W-:Y:S01]  /*0910*/  LEA.HI R5, R18, R4, RZ, 0x1 ;  /* 0x0000000412057211 */ /* 0x000fe200078f08ff */
[----:B----4-:R-:W-:Y:S01]  /*0920*/  @P2 IMAD.WIDE.U32 R2, R27, R12, RZ ;  /* 0x0000000c1b022225 */ /* 0x010fe200078e00ff */
[----:B------:R-:W-:Y:S01]  /*0930*/  @!P0 MOV R7, 0x400 ;  /* 0x0000040000078802 */ /* 0x000fe20000000f00 */
[----:B------:R-:W1:Y:S01]  /*0940*/  @!P1 LDC.64 R18, c[0x0][0x240] ;  /* 0x00009000ff129b82 */ /* 0x000e620000000a00 */
[----:B------:R-:W-:Y:S01]  /*0950*/  ISETP.GT.U32.AND P4, PT, R21, R0, PT ;  /* 0x000000001500720c */ /* 0x000fe20003f84070 */
[----:B------:R-:W-:Y:S01]  /*0960*/  @!P2 IMAD.WIDE.U32 R8, R25, R8, RZ ;  /* 0x000000081908a225 */ /* 0x000fe200078e00ff */
[----:B------:R-:W-:-:S02]  /*0970*/  LOP3.LUT R5, R5, 0x7fffffe, RZ, 0xc0, !PT ;  /* 0x07fffffe05057812 */ /* 0x000fc400078ec0ff */
[----:B--2---:R-:W-:Y:S01]  /*0980*/  @!P0 LEA R45, R17, R7, 0x18 ;  /* 0x00000007112d8211 */ /* 0x004fe200078ec0ff */
[----:B------:R-:W-:Y:S01]  /*0990*/  @P2 IMAD R3, R27, R13, R3 ;  /* 0x0000000d1b032224 */ /* 0x000fe200078e0203 */
[----:B------:R-:W-:Y:S01]  /*09a0*/  IADD3 R5, R4, -R5, RZ ;  /* 0x8000000504057210 */ /* 0x000fe20007ffe0ff */
[----:B------:R-:W-:Y:S01]  /*09b0*/  @!P2 IMAD.IADD R3, R9, 0x1, R11 ;  /* 0x000000010903a824 */ /* 0x000fe200078e020b */
[----:B------:R-:W-:Y:S01]  /*09c0*/  SHF.R.S32.HI R11, RZ, 0x1f, R10 ;  /* 0x0000001fff0b7819 */ /* 0x000fe2000001140a */
[----:B------:R-:W-:Y:S01]  /*09d0*/  @!P2 IMAD.MOV.U32 R2, RZ, RZ, R8 ;  /* 0x000000ffff02a224 */ /* 0x000fe200078e0008 */
[----:B------:R-:W-:Y:S01]  /*09e0*/  ISETP.NE.AND P2, PT, R15, -0x1, PT ;  /* 0xffffffff0f00780c */ /* 0x000fe20003f45270 */
[----:B------:R-:W-:Y:S01]  /*09f0*/  IMAD R5, R201, 0x8, R5 ;  /* 0x00000008c9057824 */ /* 0x000fe200078e0205 */
[----:B------:R-:W-:Y:S01]  /*0a00*/  SHF.R.S32.HI R7, RZ, 0x1f, R26 ;  /* 0x0000001fff077819 */ /* 0x000fe2000001141a */
[----:B------:R-:W-:Y:S01]  /*0a10*/  @!P4 IMAD.IADD R0, R0, 0x1, -R21 ;  /* 0x000000010000c824 */ /* 0x000fe200078e0a15 */
[----:B------:R-:W-:Y:S01]  /*0a20*/  IADD3 R2, P3, R10, R2, RZ ;  /* 0x000000020a027210 */ /* 0x000fe20007f7e0ff */
[----:B------:R-:W-:Y:S01]  /*0a30*/  IMAD.U32 R24, R5, 0x20, R14 ;  /* 0x0000002005187824 */ /* 0x000fe200078e000e */
[----:B------:R-:W-:Y:S01]  /*0a40*/  @!P4 IADD3 R6, R6, 0x1, RZ ;  /* 0x000000010606c810 */ /* 0x000fe20007ffe0ff */
[----:B------:R-:W-:Y:S01]  /*0a50*/  IMAD R7, R7, UR4, RZ ;  /* 0x0000000407077c24 */ /* 0x000fe2000f8e02ff */
[----:B------:R-:W-:-:S02]  /*0a60*/  ISETP.GE.U32.AND P5, PT, R0, R21, PT ;  /* 0x000000150000720c */ /* 0x000fc40003fa6070 */
[----:B------:R-:W-:Y:S01]  /*0a70*/  IADD3.X R3, R11, R3, RZ, P3, !PT ;  /* 0x000000030b037210 */ /* 0x000fe20001ffe4ff */
[----:B------:R-:W-:Y:S01]  /*0a80*/  IMAD R0, R26, UR5, R7 ;  /* 0x000000051a007c24 */ /* 0x000fe2000f8e0207 */
[-C--:B------:R-:W-:Y:S01]  /*0a90*/  ISETP.GE.AND P3, PT, R4, R23.reuse, PT ;  /* 0x000000170400720c */ /* 0x080fe20003f66270 */
[----:B------:R-:W2:Y:S01]  /*0aa0*/  @P2 LDC.64 R172, c[0x0][0x250] ;  /* 0x00009400ffac2b82 */ /* 0x000ea20000000a00 */
[C---:B------:R-:W-:Y:S01]  /*0ab0*/  LOP3.LUT R5, R26.reuse, R28, RZ, 0x3c, !PT ;  /* 0x0000001c1a057212 */ /* 0x040fe200078e3cff */
[----:B------:R-:W-:Y:S01]  /*0ac0*/  IMAD.WIDE.U32 R2, R26, UR4, R2 ;  /* 0x000000041a027c25 */ /* 0x000fe2000f8e0002 */
[----:B------:R-:W-:Y:S02]  /*0ad0*/  ISETP.GE.AND P4, PT, R32, R23, PT ;  /* 0x000000172000720c */ /* 0x000fe40003f86270 */
[----:B------:R-:W-:Y:S01]  /*0ae0*/  ISETP.GE.AND P6, PT, R5, RZ, PT ;  /* 0x000000ff0500720c */ /* 0x000fe20003fc6270 */
[----:B------:R-:W-:Y:S01]  /*0af0*/  @P2 IMAD.IADD R7, R16, 0x1, R15 ;  /* 0x0000000110072824 */ /* 0x000fe200078e020f */
[----:B------:R-:W-:Y:S01]  /*0b00*/  SHF.R.S32.HI R5, RZ, 0x1f, R4 ;  /* 0x0000001fff057819 */ /* 0x000fe20000011404 */
[----:B------:R-:W-:Y:S01]  /*0b10*/  @P5 VIADD R6, R6, 0x1 ;  /* 0x0000000106065836 */ /* 0x000fe20000000000 */
[----:B------:R-:W-:Y:S01]  /*0b20*/  ISETP.NE.AND P5, PT, R28, RZ, PT ;  /* 0x000000ff1c00720c */ /* 0x000fe20003fa5270 */
[----:B------:R-:W3:Y:S01]  /*0b30*/  @P2 LDC.64 R64, c[0x0][0x248] ;  /* 0x00009200ff402b82 */ /* 0x000ee20000000a00 */
[----:B------:R-:W-:Y:S01]  /*0b40*/  IADD3 R3, R3, R0, RZ ;  /* 0x0000000003037210 */ /* 0x000fe20007ffe0ff */
[----:B------:R-:W-:Y:S01]  /*0b50*/  IMAD.MOV.U32 R21, RZ, RZ, R6 ;  /* 0x000000ffff157224 */ /* 0x000fe200078e0006 */
[----:B------:R-:W-:Y:S01]  /*0b60*/  @P2 IADD3 R0, R16, R15, RZ ;  /* 0x0000000f10002210 */ /* 0x000fe20007ffe0ff */
[----:B------:R-:W-:Y:S01]  /*0b70*/  IMAD.WIDE R8, R232, 0x80, R4 ;  /* 0x00000080e8087825 */ /* 0x000fe200078e0204 */
[----:B------:R-:W-:-:S02]  /*0b80*/  @!P3 MOV R12, R2 ;  /* 0x00000002000cb202 */ /* 0x000fc40000000f00 */
[----:B------:R-:W-:Y:S01]  /*0b90*/  @!P0 MOV R39, R3 ;  /* 0x0000000300278202 */ /* 0x000fe20000000f00 */
[----:B------:R-:W4:Y:S01]  /*0ba0*/  @!P3 LDC.64 R22, c[0x0][0x240] ;  /* 0x00009000ff16bb82 */ /* 0x000f220000000a00 */
[----:B------:R-:W-:Y:S01]  /*0bb0*/  @!P6 IMAD.MOV R21, RZ, RZ, -R21 ;  /* 0x000000ffff15e224 */ /* 0x000fe200078e0a15 */
[C---:B------:R-:W-:Y:S01]  /*0bc0*/  @!P4 IADD3 R30, P6, R8.reuse, 0x60, RZ ;  /* 0x00000060081ec810 */ /* 0x040fe20007fde0ff */
[----:B------:R-:W-:Y:S01]  /*0bd0*/  @!P3 IMAD.MOV.U32 R13, RZ, RZ, R3 ;  /* 0x000000ffff0db224 */ /* 0x000fe200078e0003 */
[----:B------:R-:W-:Y:S01]  /*0be0*/  @!P5 LOP3.LUT R21, RZ, R28, RZ, 0x33, !PT ;  /* 0x0000001cff15d212 */ /* 0x000fe200078e33ff */
[----:B------:R-:W-:Y:S01]  /*0bf0*/  @!P0 IMAD.MOV.U32 R38, RZ, RZ, R2 ;  /* 0x000000ffff268224 */ /* 0x000fe200078e0002 */
[----:B------:R-:W-:Y:S01]  /*0c00*/  @!P1 IADD3 R14, P5, R8, 0x20, RZ ;  /* 0x00000020080e9810 */ /* 0x000fe20007fbe0ff */
[C---:B--2---:R-:W-:Y:S01]  /*0c10*/  @P2 IMAD R17, R7.reuse, R173, RZ ;  /* 0x000000ad07112224 */ /* 0x044fe200078e02ff */
[----:B------:R-:W2:Y:S01]  /*0c20*/  @!P1 LDC.64 R26, c[0x0][0x210] ;  /* 0x00008400ff1a9b82 */ /* 0x000ea20000000a00 */
[----:B------:R-:W-:-:S04]  /*0c30*/  @P2 IMAD.WIDE.U32 R6, R7, R172, RZ ;  /* 0x000000ac07062225 */ /* 0x000fc800078e00ff */
[----:B------:R-:W-:Y:S01]  /*0c40*/  @!P1 IMAD.X R15, RZ, RZ, R9, P5 ;  /* 0x000000ffff0f9224 */ /* 0x000fe200028e0609 */
[----:B------:R-:W-:Y:S01]  /*0c50*/  @P2 MOV R31, R6 ;  /* 0x00000006001f2202 */ /* 0x000fe20000000f00 */
[----:B------:R-:W-:Y:S01]  /*0c60*/  @P2 IMAD.IADD R33, R7, 0x1, R17 ;  /* 0x0000000107212824 */ /* 0x000fe200078e0211 */
[----:B------:R-:W2:Y:S01]  /*0c70*/  @!P3 LDC.64 R36, c[0x0][0x210] ;  /* 0x00008400ff24bb82 */ /* 0x000ea20000000a00 */
[-C--:B-1----:R-:W-:Y:S01]  /*0c80*/  @!P1 IMAD R15, R15, R18.reuse, RZ ;  /* 0x000000120f0f9224 */ /* 0x082fe200078e02ff */
[----:B------:R-:W-:Y:S01]  /*0c90*/  @!P0 IADD3 R28, P5, R8, 0x40, RZ ;  /* 0x00000040081c8810 */ /* 0x000fe20007fbe0ff */
[--C-:B------:R-:W-:Y:S02]  /*0ca0*/  @!P4 IMAD.MOV.U32 R40, RZ, RZ, R2.reuse ;  /* 0x000000ffff28c224 */ /* 0x100fe400078e0002 */
[--C-:B------:R-:W-:Y:S02]  /*0cb0*/  @!P4 IMAD.MOV.U32 R41, RZ, RZ, R3.reuse ;  /* 0x000000ffff29c224 */ /* 0x100fe400078e0003 */
[----:B------:R-:W-:Y:S01]  /*0cc0*/  @!P1 IMAD.WIDE.U32 R6, R14, R18, R2 ;  /* 0x000000120e069225 */ /* 0x000fe200078e0002 */
[----:B------:R-:W1:Y:S03]  /*0cd0*/  S2UR UR4, SR_CgaCtaId ;  /* 0x00000000000479c3 */ /* 0x000e660000008800 */
[----:B---3--:R-:W-:-:S02]  /*0ce0*/  @P2 IMAD R17, R0, R65, RZ ;  /* 0x0000004100112224 */ /* 0x008fc400078e02ff */
[----:B------:R-:W-:-:S04]  /*0cf0*/  @P2 IMAD.WIDE.U32 R2, R0, R64, RZ ;  /* 0x0000004000022225 */ /* 0x000fc800078e00ff */
[----:B------:R-:W-:Y:S01]  /*0d00*/  @!P1 IMAD R14, R14, R19, R15 ;  /* 0x000000130e0e9224 */ /* 0x000fe200078e020f */
[----:B------:R-:W-:Y:S01]  /*0d10*/  @P2 IADD3 R17, R3, R17, RZ ;  /* 0x0000001103112210 */ /* 0x000fe20007ffe0ff */
[----:B----4-:R-:W-:Y:S02]  /*0d20*/  @!P3 IMAD R0, R9, R22, RZ ;  /* 0x000000160900b224 */ /* 0x010fe400078e02ff */
[--C-:B------:R-:W-:Y:S01]  /*0d30*/  @!P0 IMAD.X R29, RZ, RZ, R9.reuse, P5 ;  /* 0x000000ffff1d8224 */ /* 0x100fe200028e0609 */
[----:B--2---:R-:W-:Y:S01]  /*0d40*/  @!P1 LEA R26, P5, R6, R26, 0x1 ;  /* 0x0000001a061a9211 */ /* 0x004fe200078a08ff */
[----:B------:R-:W-:Y:S01]  /*0d50*/  @!P1 IMAD.IADD R18, R7, 0x1, R14 ;  /* 0x0000000107129824 */ /* 0x000fe200078e020e */
[----:B------:R-:W-:Y:S01]  /*0d60*/  @P2 MOV R14, R2 ;  /* 0x00000002000e2202 */ /* 0x000fe20000000f00 */
[----:B------:R-:W-:Y:S02]  /*0d70*/  @!P3 IMAD R23, R8, R23, R0 ;  /* 0x000000170817b224 */ /* 0x000fe400078e0200 */
[----:B------:R-:W-:-:S02]  /*0d80*/  @!P4 IMAD.X R42, RZ, RZ, R9, P6 ;  /* 0x000000ffff2ac224 */ /* 0x000fc400030e0609 */
[----:B------:R-:W-:Y:S01]  /*0d90*/  @!P3 IMAD.WIDE.U32 R12, R8, R22, R12 ;  /* 0x00000016080cb225 */ /* 0x000fe200078e000c */
        /* <DEDUP_REMOVED lines=14> */
.L_x_335:
        /* <DEDUP_REMOVED lines=14> */
.L_x_336:
[----:B------:R-:W-:Y:S01]  /*0f60*/  @!P3 IMAD.IADD R0, R13, 0x1, R23 ;  /* 0x000000010d00b824 */ /* 0x000fe200078e0217 */
[----:B------:R-:W-:Y:S01]  /*0f70*/  @!P3 LEA R8, P2, R12, R36, 0x1 ;  /* 0x000000240c08b211 */ /* 0x000fe200078408ff */
[----:B------:R-:W-:Y:S01]  /*0f80*/  UMOV UR5, 0x400 ;  /* 0x0000040000057882 */ /* 0x000fe20000000000 */
[----:B------:R-:W-:Y:S01]  /*0f90*/  @!P1 LEA.HI.X R27, R6, R27, R18, 0x1, P5 ;  /* 0x0000001b061b9211 */ /* 0x000fe200028f0c12 */
[----:B------:R-:W-:Y:S01]  /*0fa0*/  ULEA UR4, UR4, UR5, 0x18 ;  /* 0x0000000504047291 */ /* 0x000fe2000f8ec03f */
[----:B------:R-:W1:Y:S01]  /*0fb0*/  @!P0 LDC.64 R18, c[0x0][0x210] ;  /* 0x00008400ff128b82 */ /* 0x000e620000000a00 */
[----:B------:R-:W-:Y:S01]  /*0fc0*/  @!P3 LEA.HI.X R9, R12, R37, R0, 0x1, P2 ;  /* 0x000000250c09b211 */ /* 0x000fe200010f0c00 */
[C---:B------:R-:W-:Y:S01]  /*0fd0*/  IMAD R2, R5.reuse, R64, RZ ;  /* 0x0000004005027224 */ /* 0x040fe200078e02ff */
[----:B------:R-:W-:Y:S01]  /*0fe0*/  LEA.HI.SX32 R66, R230, 0xffffffff, 0x19 ;  /* 0xffffffffe6427811 */ /* 0x000fe200078fcaff */
[----:B------:R-:W-:Y:S01]  /*0ff0*/  IMAD R0, R5, R172, RZ ;  /* 0x000000ac05007224 */ /* 0x000fe200078e02ff */
[----:B------:R-:W-:Y:S01]  /*1000*/  LEA R231, R24, UR4, 0x1 ;  /* 0x0000000418e77c11 */ /* 0x000fe2000f8e08ff */
[----:B------:R-:W-:Y:S01]  /*1010*/  IMAD.WIDE.U32 R6, R4, R64, R10 ;  /* 0x0000004004067225 */ /* 0x000fe200078e000a */
[----:B------:R-:W-:Y:S01]  /*1020*/  ULDC.64 UR6, c[0x0][0x260] ;  /* 0x0000980000067ab9 */ /* 0x000fe20000000a00 */
[----:B------:R-:W2:Y:S01]  /*1030*/  @!P4 LDC.64 R12, c[0x0][0x240] ;  /* 0x00009000ff0ccb82 */ /* 0x000ea20000000a00 */
[----:B------:R-:W-:Y:S01]  /*1040*/  SHF.L.U64.HI R136, R64, 0x7, R65 ;  /* 0x0000000740887819 */ /* 0x000fe20000010241 */
[----:B------:R-:W-:Y:S01]  /*1050*/  IMAD R25, R66, -0x80, R20 ;  /* 0xffffff8042197824 */ /* 0x000fe200078e0214 */
[----:B------:R-:W-:Y:S01]  /*1060*/  @!PT LDS RZ, [RZ] ;  /* 0x00000000fffff984 */ /* 0x000fe20000000800 */
[----:B------:R-:W-:Y:S01]  /*1070*/  @!PT LDS RZ, [RZ] ;  /* 0x00000000fffff984 */ /* 0x000fe20000000800 */
[----:B------:R-:W-:Y:S01]  /*1080*/  @!PT LDS RZ, [RZ] ;  /* 0x00000000fffff984 */ /* 0x000fe20000000800 */
[----:B------:R3:W-:Y:S01]  /*1090*/  @!P3 LDGSTS.E.BYPASS.LTC128B.128 [R231], desc[UR28][R8.64] ;  /* 0x0000000008e7bfae */ /* 0x0007e2000b901d5c */
[----:B------:R-:W-:-:S02]  /*10a0*/  @!P0 IMAD R3, R29, R34, RZ ;  /* 0x000000221d038224 */ /* 0x000fc400078e02ff */
[C---:B------:R-:W-:Y:S01]  /*10b0*/  IMAD.WIDE.U32 R10, R4.reuse, R172, R10 ;  /* 0x000000ac040a7225 */ /* 0x040fe200078e000a */
[CC--:B------:R-:W-:Y:S01]  /*10c0*/  ISETP.GE.AND P5, PT, R4.reuse, R25.reuse, PT ;  /* 0x000000190400720c */ /* 0x0c0fe20003fa6270 */
[----:B------:R-:W4:Y:S01]  /*10d0*/  @!P4 LDC.64 R22, c[0x0][0x210] ;  /* 0x00008400ff16cb82 */ /* 0x000f220000000a00 */
[C---:B------:R-:W-:Y:S01]  /*10e0*/  ISETP.GE.AND P6, PT, R4.reuse, R25, PT ;  /* 0x000000190400720c */ /* 0x040fe20003fc6270 */
[C---:B------:R-:W-:Y:S01]  /*10f0*/  IMAD R5, R4.reuse, R65, R2 ;  /* 0x0000004104057224 */ /* 0x040fe200078e0202 */
[----:B------:R-:W-:Y:S01]  /*1100*/  IADD3 R16, P3, R31, R10, RZ ;  /* 0x0000000a1f107210 */ /* 0x000fe20007f7e0ff */
[----:B------:R-:W-:Y:S01]  /*1110*/  IMAD R29, R4, R173, R0 ;  /* 0x000000ad041d7224 */ /* 0x000fe200078e0200 */
[----:B------:R-:W-:Y:S01]  /*1120*/  IADD3 R4, P2, R14, R6, RZ ;  /* 0x000000060e047210 */ /* 0x000fe20007f5e0ff */
[----:B------:R-:W-:Y:S01]  /*1130*/  @!P0 IMAD R0, R28, R35, R3 ;  /* 0x000000231c008224 */ /* 0x000fe200078e0203 */
[----:B------:R-:W-:Y:S01]  /*1140*/  LEA.HI R10, R48, R67, RZ, 0x4 ;  /* 0x00000043300a7211 */ /* 0x000fe200078f20ff */
[----:B------:R-:W-:Y:S01]  /*1150*/  @!P0 IMAD.WIDE.U32 R2, R28, R34, R38 ;  /* 0x000000221c028225 */ /* 0x000fe200078e0026 */
[----:B------:R-:W-:-:S02]  /*1160*/  IADD3.X R5, R17, R7, R5, P2, !PT ;  /* 0x0000000711057210 */ /* 0x000fc400017fe405 */
[----:B------:R-:W-:Y:S01]  /*1170*/  IADD3.X R17, R33, R11, R29, P3, !PT ;  /* 0x0000000b21117210 */ /* 0x000fe20001ffe41d */
[----:B------:R-:W-:Y:S01]  /*1180*/  @!P1 IMAD R7, R24, 0x2, R46 ;  /* 0x0000000218079824 */ /* 0x000fe200078e022e */
[----:B-1----:R-:W-:Y:S01]  /*1190*/  @!P0 LEA R6, P2, R2, R18, 0x1 ;  /* 0x0000001202068211 */ /* 0x002fe200078408ff */
[----:B------:R-:W-:Y:S01]  /*11a0*/  @!P0 IMAD.IADD R0, R3, 0x1, R0 ;  /* 0x0000000103008824 */ /* 0x000fe200078e0200 */
[----:B------:R-:W1:Y:S01]  /*11b0*/  @!P5 S2R R18, SR_CgaCtaId ;  /* 0x000000000012d919 */ /* 0x000e620000008800 */
[----:B------:R-:W-:Y:S01]  /*11c0*/  IMAD.WIDE.U32 R50, R21, UR6, R4 ;  /* 0x0000000615327c25 */ /* 0x000fe2000f8e0004 */
[----:B------:R-:W-:Y:S01]  /*11d0*/  @!P4 MOV R4, 0x400 ;  /* 0x000004000004c802 */ /* 0x000fe20000000f00 */
[----:B------:R5:W-:Y:S01]  /*11e0*/  @!P1 LDGSTS.E.BYPASS.LTC128B.128 [R7+0x800], desc[UR28][R26.64] ;  /* 0x008000001a079fae */ /* 0x000be2000b901d5c */
[----:B------:R-:W-:Y:S01]  /*11f0*/  ISETP.GE.AND P1, PT, R43, R25, PT ;  /* 0x000000192b00720c */ /* 0x000fe20003f26270 */
[----:B------:R-:W-:Y:S01]  /*1200*/  IMAD.SHL.U32 R204, R64, 0x80, RZ ;  /* 0x0000008040cc7824 */ /* 0x000fe200078e00ff */
[----:B------:R-:W-:Y:S01]  /*1210*/  @!P5 MOV R5, 0x400 ;  /* 0x000004000005d802 */ /* 0x000fe20000000f00 */
[----:B---3--:R-:W3:Y:S01]  /*1220*/  @!P4 S2R R9, SR_CgaCtaId ;  /* 0x000000000009c919 */ /* 0x008ee20000008800 */
[----:B--2---:R-:W-:-:S02]  /*1230*/  @!P4 IMAD R8, R42, R12, RZ ;  /* 0x0000000c2a08c224 */ /* 0x004fc400078e02ff */
[----:B------:R-:W-:Y:S01]  /*1240*/  IMAD.MOV.U32 R236, RZ, RZ, R50 ;  /* 0x000000ffffec7224 */ /* 0x000fe200078e0032 */
[----:B------:R-:W-:Y:S01]  /*1250*/  STL.64 [R1+0x40], R50 ;  /* 0x0000403201007387 */ /* 0x000fe20000100a00 */
[----:B------:R-:W-:Y:S01]  /*1260*/  @!P4 IMAD R8, R30, R13, R8 ;  /* 0x0000000d1e08c224 */ /* 0x000fe200078e0208 */
[----:B-----5:R-:W-:Y:S01]  /*1270*/  @!P0 LEA.HI.X R7, R2, R19, R0, 0x1, P2 ;  /* 0x0000001302078211 */ /* 0x020fe200010f0c00 */
[----:B------:R-:W-:Y:S01]  /*1280*/  @!P4 IMAD.WIDE.U32 R2, R30, R12, R40 ;  /* 0x0000000c1e02c225 */ /* 0x000fe200078e0028 */
[----:B------:R-:W-:Y:S01]  /*1290*/  SHF.R.S32.HI R26, RZ, 0x1f, R21 ;  /* 0x0000001fff1a7819 */ /* 0x000fe20000011415 */
[----:B------:R-:W2:Y:S01]  /*12a0*/  @!P5 LDC.64 R12, c[0x0][0x218] ;  /* 0x00008600ff0cdb82 */ /* 0x000ea20000000a00 */
[----:B------:R-:W-:Y:S01]  /*12b0*/  ISETP.GE.AND P2, PT, R44, R25, PT ;  /* 0x000000192c00720c */ /* 0x000fe20003f46270 */
[----:B------:R-:W-:Y:S01]  /*12c0*/  @!P0 IMAD R0, R24, 0x2, R45 ;  /* 0x0000000218008824 */ /* 0x000fe200078e022d */
[----:B------:R-:W5:Y:S01]  /*12d0*/  @!P1 S2R R19, SR_CgaCtaId ;  /* 0x0000000000139919 */ /* 0x000f620000008800 */
[----:B------:R-:W-:Y:S01]  /*12e0*/  @!P4 IMAD.IADD R8, R3, 0x1, R8 ;  /* 0x000000010308c824 */ /* 0x000fe200078e0208 */
[----:B---3--:R-:W-:-:S02]  /*12f0*/  @!P4 LEA R9, R9, R4, 0x18 ;  /* 0x000000040909c211 */ /* 0x008fc400078ec0ff */
[----:B------:R4:W-:Y:S03]  /*1300*/  @!P0 LDGSTS.E.BYPASS.LTC128B.128 [R0+0x1000], desc[UR28][R6.64] ;  /* 0x0100000006008fae */ /* 0x0009e6000b901d5c */
[----:B------:R-:W-:-:S04]  /*1310*/  @!P4 IMAD R9, R24, 0x2, R9 ;  /* 0x000000021809c824 */ /* 0x000fc800078e0209 */
[----:B------:R-:W3:Y:S01]  /*1320*/  @!P2 LDC.64 R14, c[0x0][0x218] ;  /* 0x00008600ff0eab82 */ /* 0x000ee20000000a00 */
[----:B----4-:R-:W-:Y:S01]  /*1330*/  @!P4 LEA R6, P0, R2, R22, 0x1 ;  /* 0x000000160206c211 */ /* 0x010fe200078008ff */
[----:B------:R-:W-:Y:S01]  /*1340*/  IMAD R0, R26, UR6, RZ ;  /* 0x000000061a007c24 */ /* 0x000fe2000f8e02ff */
[----:B------:R-:W-:Y:S02]  /*1350*/  SHF.R.S32.HI R22, RZ, 0x1f, R66 ;  /* 0x0000001fff167819 */ /* 0x000fe40000011442 */
[----:B------:R-:W-:Y:S01]  /*1360*/  @!P4 LEA.HI.X R7, R2, R23, R8, 0x1, P0 ;  /* 0x000000170207c211 */ /* 0x000fe200000f0c08 */
[----:B------:R-:W-:Y:S01]  /*1370*/  IMAD R2, R21, UR7, R0 ;  /* 0x0000000715027c24 */ /* 0x000fe2000f8e0200 */
[-C--:B------:R-:W-:Y:S01]  /*1380*/  ISETP.GE.AND P0, PT, R32, R25.reuse, PT ;  /* 0x000000192000720c */ /* 0x080fe20003f06270 */
[----:B------:R-:W-:Y:S01]  /*1390*/  IMAD R0, R136, R66, RZ ;  /* 0x0000004288007224 */ /* 0x000fe200078e02ff */
[----:B------:R-:W4:Y:S01]  /*13a0*/  @!P2 S2R R23, SR_CgaCtaId ;  /* 0x000000000017a919 */ /* 0x000f220000008800 */
[----:B------:R-:W-:Y:S01]  /*13b0*/  IMAD.IADD R237, R51, 0x1, R2 ;  /* 0x0000000133ed7824 */ /* 0x000fe200078e0202 */
[----:B------:R-:W-:Y:S01]  /*13c0*/  ULDC.64 UR6, c[0x0][0x268] ;  /* 0x00009a0000067ab9 */ /* 0x000fe20000000a00 */
[-C--:B------:R-:W-:Y:S01]  /*13d0*/  IMAD R0, R22, R204.reuse, R0 ;  /* 0x000000cc16007224 */ /* 0x080fe200078e0200 */
[----:B------:R5:W-:Y:S01]  /*13e0*/  @!P4 LDGSTS.E.BYPASS.LTC128B.128 [R9+0x1800], desc[UR28][R6.64] ;  /* 0x018000000609cfae */ /* 0x000be2000b901d5c */
[----:B------:R-:W-:Y:S01]  /*13f0*/  IMAD.WIDE.U32 R2, R66, R204, R236 ;  /* 0x000000cc42027225 */ /* 0x000fe200078e00ec */
[----:B------:R-:W-:-:S02]  /*1400*/  ISETP.GE.AND P4, PT, R43, R25, PT ;  /* 0x000000192b00720c */ /* 0x000fc40003f86270 */
[----:B------:R-:W-:Y:S01]  /*1410*/  STL.64 [R1+0x30], R236 ;  /* 0x000030ec01007387 */ /* 0x000fe20000100a00 */
[----:B------:R-:W-:Y:S01]  /*1420*/  IMAD.IADD R3, R3, 0x1, R0 ;  /* 0x0000000103037824 */ /* 0x000fe200078e0200 */
[----:B--2---:R-:W-:Y:S01]  /*1430*/  @!P5 LEA R4, P3, R2, R12, 0x1 ;  /* 0x0000000c0204d211 */ /* 0x004fe200078608ff */
[----:B------:R-:W-:Y:S01]  /*1440*/  IMAD.WIDE.U32 R30, R21, UR6, R16 ;  /* 0x00000006151e7c25 */ /* 0x000fe2000f8e0010 */
[----:B------:R-:W2:Y:S01]  /*1450*/  @!P0 S2R R12, SR_CgaCtaId ;  /* 0x00000000000c8919 */ /* 0x000ea20000008800 */
[----:B-1----:R-:W-:Y:S02]  /*1460*/  @!P5 LEA R0, R18, R5, 0x18 ;  /* 0x000000051200d211 */ /* 0x002fe400078ec0ff */
[----:B------:R-:W-:Y:S01]  /*1470*/  @!P5 LEA.HI.X R5, R2, R13, R3, 0x1, P3 ;  /* 0x0000000d0205d211 */ /* 0x000fe200018f0c03 */
[----:B------:R-:W-:Y:S02]  /*1480*/  STL.64 [R1+0x38], R30 ;  /* 0x0000381e01007387 */ /* 0x000fe40000100a00 */
[----:B------:R-:W-:Y:S01]  /*1490*/  @!P5 IMAD R8, R24, 0x2, R0 ;  /* 0x000000021808d824 */ /* 0x000fe200078e0200 */
[----:B------:R-:W-:-:S04]  /*14a0*/  @!P2 LEA R0, P3, R64, R2, 0x5 ;  /* 0x000000024000a211 */ /* 0x000fc800078628ff */
[----:B------:R1:W-:Y:S01]  /*14b0*/  @!P5 LDGSTS.E.BYPASS.LTC128B.128 [R8+0x2000], desc[UR28][R4.64] ;  /* 0x020000000408dfae */ /* 0x0003e2000b901d5c */
[----:B------:R-:W-:Y:S02]  /*14c0*/  ISETP.GE.AND P5, PT, R44, R25, PT ;  /* 0x000000192c00720c */ /* 0x000fe40003fa6270 */
[----:B-----5:R-:W-:-:S11]  /*14d0*/  SHF.R.S32.HI R9, RZ, 0x4, R10 ;  /* 0x00000004ff097819 */ /* 0x020fd6000001140a */
[----:B------:R-:W5:Y:S01]  /*14e0*/  @!P5 LDC.64 R16, c[0x0][0x220] ;  /* 0x00008800ff10db82 */ /* 0x000f620000000a00 */
[----:B-1----:R-:W-:Y:S02]  /*14f0*/  LEA.HI R5, R10, R9, RZ, 0x1 ;  /* 0x000000090a057211 */ /* 0x002fe400078f08ff */
[----:B------:R-:W-:Y:S02]  /*1500*/  @!P2 LEA.HI.X R4, R64, R3, R65, 0x5, P3 ;  /* 0x000000034004a211 */ /* 0x000fe400018f2c41 */
[C---:B---3--:R-:W-:Y:S02]  /*1510*/  @!P2 LEA R6, P3, R0.reuse, R14, 0x1 ;  /* 0x0000000e0006a211 */ /* 0x048fe400078608ff */
[----:B------:R-:W-:Y:S02]  /*1520*/  LOP3.LUT R5, R5, 0xfffffffe, RZ, 0xc0, !PT ;  /* 0xfffffffe05057812 */ /* 0x000fe400078ec0ff */
[----:B------:R-:W-:Y:S02]  /*1530*/  @!P2 LEA.HI.X R7, R0, R15, R4, 0x1, P3 ;  /* 0x0000000f0007a211 */ /* 0x000fe400018f0c04 */
[----:B------:R-:W-:Y:S01]  /*1540*/  @!P1 MOV R4, 0x400 ;  /* 0x0000040000049802 */ /* 0x000fe20000000f00 */
[----:B------:R-:W1:Y:S01]  /*1550*/  @!P1 LDC.64 R14, c[0x0][0x218] ;  /* 0x00008600ff0e9b82 */ /* 0x000e620000000a00 */
[----:B------:R-:W-:-:S02]  /*1560*/  LOP3.LUT R0, R10, 0xfffffff0, RZ, 0xc0, !PT ;  /* 0xfffffff00a007812 */ /* 0x000fc400078ec0ff */
[----:B------:R-:W-:Y:S02]  /*1570*/  LOP3.LUT R8, R49, 0xfffffff8, RZ, 0xc0, !PT ;  /* 0xfffffff831087812 */ /* 0x000fe400078ec0ff */
[----:B------:R-:W-:Y:S01]  /*1580*/  ISETP.GE.AND P3, PT, R32, R25, PT ;  /* 0x000000192000720c */ /* 0x000fe20003f66270 */
[----:B------:R-:W-:Y:S01]  /*1590*/  IMAD.IADD R25, R9, 0x1, -R5 ;  /* 0x0000000109197824 */ /* 0x000fe200078e0a05 */
[----:B------:R-:W-:Y:S01]  /*15a0*/  @!P2 MOV R5, 0x400 ;  /* 0x000004000005a802 */ /* 0x000fe20000000f00 */
[----:B------:R-:W-:Y:S01]  /*15b0*/  IMAD.IADD R0, R67, 0x1, -R0 ;  /* 0x0000000143007824 */ /* 0x000fe200078e0a00 */
[----:B------:R-:W-:Y:S01]  /*15c0*/  @!P1 LEA R13, R19, R4, 0x18 ;  /* 0x00000004130d9211 */ /* 0x000fe200078ec0ff */
[----:B------:R-:W-:Y:S01]  /*15d0*/  IMAD.IADD R4, R67, 0x1, -R8 ;  /* 0x0000000143047824 */ /* 0x000fe200078e0a08 */
[----:B----4-:R-:W-:Y:S02]  /*15e0*/  @!P2 LEA R11, R23, R5, 0x18 ;  /* 0x00000005170ba211 */ /* 0x010fe400078ec0ff */
[----:B------:R-:W-:Y:S01]  /*15f0*/  @!P0 MOV R5, 0x400 ;  /* 0x0000040000058802 */ /* 0x000fe20000000f00 */
[----:B------:R-:W-:Y:S01]  /*1600*/  @!P1 IMAD R23, R24, 0x2, R13 ;  /* 0x0000000218179824 */ /* 0x000fe200078e020d */
[----:B------:R-:W-:Y:S01]  /*1610*/  LEA.HI R10, R4, R4, RZ, 0x1 ;  /* 0x00000004040a7211 */ /* 0x000fe200078f08ff */
[----:B------:R-:W-:Y:S01]  /*1620*/  @!P2 IMAD R11, R24, 0x2, R11 ;  /* 0x00000002180ba824 */ /* 0x000fe200078e020b */
[----:B------:R-:W-:-:S02]  /*1630*/  SHF.R.S32.HI R18, RZ, 0x1f, R0 ;  /* 0x0000001fff127819 */ /* 0x000fc40000011400 */
[----:B--2---:R-:W-:Y:S02]  /*1640*/  @!P0 LEA R12, R12, R5, 0x18 ;  /* 0x000000050c0c8211 */ /* 0x004fe400078ec0ff */
[----:B------:R-:W-:Y:S01]  /*1650*/  LOP3.LUT R5, R10, 0x3fffffe, RZ, 0xc0, !PT ;  /* 0x03fffffe0a057812 */ /* 0x000fe200078ec0ff */
[----:B------:R2:W-:Y:S01]  /*1660*/  @!P2 LDGSTS.E.BYPASS.LTC128B.128 [R11+0x2800], desc[UR28][R6.64] ;  /* 0x02800000060bafae */ /* 0x0005e2000b901d5c */
[-C--:B------:R-:W-:Y:S01]  /*1670*/  LEA.HI R8, R0, R0.reuse, RZ, 0x1 ;  /* 0x0000000000087211 */ /* 0x080fe200078f08ff */
[----:B------:R-:W-:Y:S01]  /*1680*/  @!P0 IMAD R24, R24, 0x2, R12 ;  /* 0x0000000218188824 */ /* 0x000fe200078e020c */
[----:B------:R-:W-:Y:S01]  /*1690*/  LEA.HI R28, R18, R0, RZ, 0x3 ;  /* 0x00000000121c7211 */ /* 0x000fe200078f18ff */
[----:B------:R-:W-:Y:S01]  /*16a0*/  IMAD.IADD R27, R4, 0x1, -R5 ;  /* 0x00000001041b7824 */ /* 0x000fe200078e0a05 */
[----:B------:R-:W3:Y:S01]  /*16b0*/  @!P0 LDC.64 R18, c[0x0][0x218] ;  /* 0x00008600ff128b82 */ /* 0x000ee20000000a00 */
[----:B------:R-:W-:Y:S01]  /*16c0*/  LOP3.LUT R9, R8, 0x7fffffe, RZ, 0xc0, !PT ;  /* 0x07fffffe08097812 */ /* 0x000fe200078ec0ff */
[----:B------:R-:W-:Y:S01]  /*16d0*/  IMAD.WIDE.U32 R4, R64, 0x40, RZ ;  /* 0x0000004040047825 */ /* 0x000fe200078e00ff */
[----:B------:R-:W-:-:S03]  /*16e0*/  SHF.R.S32.HI R52, RZ, 0x1, R10 ;  /* 0x00000001ff347819 */ /* 0x000fc6000001140a */
[----:B------:R-:W-:Y:S01]  /*16f0*/  IMAD.IADD R175, R0, 0x1, -R9 ;  /* 0x0000000100af7824 */ /* 0x000fe200078e0a09 */
[----:B------:R-:W-:Y:S01]  /*1700*/  @!P1 IADD3 R0, P2, R2, R4, RZ ;  /* 0x0000000402009210 */ /* 0x000fe20007f5e0ff */
[----:B------:R-:W-:Y:S02]  /*1710*/  IMAD.SHL.U32 R9, R47, 0x8, RZ ;  /* 0x000000082f097824 */ /* 0x000fe400078e00ff */
[----:B--2---:R-:W-:Y:S01]  /*1720*/  IMAD.SHL.U32 R6, R65, 0x40, RZ ;  /* 0x0000004041067824 */ /* 0x004fe200078e00ff */
[----:B------:R-:W-:Y:S01]  /*1730*/  SHF.R.S32.HI R11, RZ, 0x1, R8 ;  /* 0x00000001ff0b7819 */ /* 0x000fe20000011408 */
[----:B------:R-:W-:-:S03]  /*1740*/  IMAD R7, R26, UR6, RZ ;  /* 0x000000061a077c24 */ /* 0x000fc6000f8e02ff */
[----:B------:R-:W-:Y:S01]  /*1750*/  @!P1 IADD3.X R4, R3, R5, R6, P2, !PT ;  /* 0x0000000503049210 */ /* 0x000fe200017fe406 */
[----:B------:R-:W-:Y:S01]  /*1760*/  @!P0 IMAD.WIDE.U32 R2, R64, 0x60, R2 ;  /* 0x0000006040028825 */ /* 0x000fe200078e0002 */
[----:B-1----:R-:W-:-:S03]  /*1770*/  @!P1 LEA R12, P2, R0, R14, 0x1 ;  /* 0x0000000e000c9211 */ /* 0x002fc600078408ff */
[----:B------:R-:W-:Y:S01]  /*1780*/  IMAD R14, R21, UR7, R7 ;  /* 0x00000007150e7c24 */ /* 0x000fe2000f8e0207 */
[----:B------:R-:W-:Y:S01]  /*1790*/  @!P1 LEA.HI.X R13, R0, R15, R4, 0x1, P2 ;  /* 0x0000000f000d9211 */ /* 0x000fe200010f0c04 */
[----:B------:R-:W-:Y:S01]  /*17a0*/  @!P0 IMAD R4, R65, 0x60, RZ ;  /* 0x0000006041048824 */ /* 0x000fe200078e02ff */
[----:B------:R-:W-:Y:S01]  /*17b0*/  SHF.R.S32.HI R0, RZ, 0x1f, R8 ;  /* 0x0000001fff007819 */ /* 0x000fe20000011408 */
[----:B------:R-:W-:Y:S01]  /*17c0*/  IMAD R7, R22, R172, RZ ;  /* 0x000000ac16077224 */ /* 0x000fe200078e02ff */
[----:B---3--:R-:W-:Y:S01]  /*17d0*/  @!P0 LEA R6, P2, R2, R18, 0x1 ;  /* 0x0000001202068211 */ /* 0x008fe200078408ff */
[----:B------:R-:W-:Y:S01]  /*17e0*/  @!P0 IMAD.IADD R8, R3, 0x1, R4 ;  /* 0x0000000103088824 */ /* 0x000fe200078e0204 */
[----:B------:R1:W-:Y:S01]  /*17f0*/  @!P1 LDGSTS.E.BYPASS.LTC128B.128 [R23+0x3000], desc[UR28][R12.64] ;  /* 0x030000000c179fae */ /* 0x0003e2000b901d5c */
[----:B------:R-:W-:Y:S01]  /*1800*/  IMAD R3, R66, R173, R7 ;  /* 0x000000ad42037224 */ /* 0x000fe200078e0207 */
[----:B------:R-:W-:Y:S01]  /*1810*/  LEA.HI R10, R0, R11, RZ, 0x2 ;  /* 0x0000000b000a7211 */ /* 0x000fe200078f10ff */
[----:B------:R-:W-:Y:S01]  /*1820*/  IMAD.SHL.U32 R0, R52, 0x40, RZ ;  /* 0x0000004034007824 */ /* 0x000fe200078e00ff */
[----:B------:R-:W-:Y:S01]  /*1830*/  @!P0 LEA.HI.X R7, R2, R19, R8, 0x1, P2 ;  /* 0x0000001302078211 */ /* 0x000fe200010f0c08 */
[----:B------:R-:W-:Y:S01]  /*1840*/  IMAD.WIDE.U32 R4, R66, R172, RZ ;  /* 0x000000ac42047225 */ /* 0x000fe200078e00ff */
[----:B------:R-:W-:Y:S01]  /*1850*/  LOP3.LUT R10, R10, 0xfffffffc, RZ, 0xc0, !PT ;  /* 0xfffffffc0a0a7812 */ /* 0x000fe200078ec0ff */
[----:B------:R-:W2:Y:S01]  /*1860*/  @!P6 LDC.64 R18, c[0x0][0x220] ;  /* 0x00008800ff12eb82 */ /* 0x000ea20000000a00 */
[----:B------:R-:W-:Y:S01]  /*1870*/  LOP3.LUT R0, R0, 0xc0, RZ, 0xc0, !PT ;  /* 0x000000c000007812 */ /* 0x000fe200078ec0ff */
[----:B------:R3:W-:Y:S01]  /*1880*/  @!P0 LDGSTS.E.BYPASS.LTC128B.128 [R24+0x3800], desc[UR28][R6.64] ;  /* 0x0380000006188fae */ /* 0x0007e2000b901d5c */
[----:B------:R-:W-:Y:S01]  /*1890*/  IMAD.IADD R14, R31, 0x1, R14 ;  /* 0x000000011f0e7824 */ /* 0x000fe200078e020e */
[----:B------:R-:W-:Y:S01]  /*18a0*/  LEA R2, P2, R4, R30, 0x7 ;  /* 0x0000001e04027211 */ /* 0x000fe200078438ff */
[----:B------:R-:W-:Y:S01]  /*18b0*/  IMAD.IADD R21, R11, 0x1, -R10 ;  /* 0x000000010b157824 */ /* 0x000fe200078e0a0a */
[----:B------:R-:W0:Y:S01]  /*18c0*/  LDGDEPBAR ;  /* 0x00000000000079af */ /* 0x000e220000000000 */
[----:B------:R-:W-:-:S02]  /*18d0*/  LOP3.LUT R9, R0, 0x8, R9, 0xf8, !PT ;  /* 0x0000000800097812 */ /* 0x000fc400078ef809 */
[----:B------:R-:W-:Y:S01]  /*18e0*/  SHF.R.U32.HI R8, RZ, 0x3, R0 ;  /* 0x00000003ff087819 */ /* 0x000fe20000011600 */
[----:B------:R-:W-:Y:S01]  /*18f0*/  IMAD.IADD R0, R5, 0x1, R3 ;  /* 0x0000000105007824 */ /* 0x000fe200078e0203 */
[----:B------:R4:W-:Y:S02]  /*1900*/  STL [R1+0x2c], R14 ;  /* 0x00002c0e01007387 */ /* 0x0009e40000100800 */
[----:B------:R-:W-:Y:S01]  /*1910*/  LOP3.LUT R11, R9, R8, RZ, 0x3c, !PT ;  /* 0x00000008090b7212 */ /* 0x000fe200078e3cff */
[----:B------:R-:W-:Y:S01]  /*1920*/  IMAD.SHL.U32 R9, R173, 0x40, RZ ;  /* 0x00000040ad097824 */ /* 0x000fe200078e00ff */
[----:B------:R-:W-:Y:S01]  /*1930*/  LEA.HI.X R3, R4, R14, R0, 0x7, P2 ;  /* 0x0000000e04037211 */ /* 0x000fe200010f3c00 */
[----:B------:R-:W-:Y:S02]  /*1940*/  IMAD.SHL.U32 R0, R21, 0x40, RZ ;  /* 0x0000004015007824 */ /* 0x000fe400078e00ff */
[----:B------:R-:W-:Y:S01]  /*1950*/  IMAD.WIDE.U32 R4, R172, 0x40, RZ ;  /* 0x00000040ac047825 */ /* 0x000fe200078e00ff */
[----:B-1----:R-:W1:Y:S02]  /*1960*/  @!P4 LDC.64 R22, c[0x0][0x220] ;  /* 0x00008800ff16cb82 */ /* 0x002e640000000a00 */
[----:B------:R-:W-:Y:S01]  /*1970*/  LOP3.LUT R0, R0, 0xc0, RZ, 0xc0, !PT ;  /* 0x000000c000007812 */ /* 0x000fe200078ec0ff */
[----:B------:R-:W-:Y:S01]  /*1980*/  IMAD R8, R25, 0x8, R27 ;  /* 0x0000000819087824 */ /* 0x000fe200078e021b */
[----:B------:R-:W-:Y:S01]  /*1990*/  @!P4 IADD3 R10, P0, R2, R4, RZ ;  /* 0x00000004020ac210 */ /* 0x000fe20007f1e0ff */
[----:B------:R-:W-:-:S02]  /*19a0*/  IMAD.SHL.U32 R4, R28, 0x20, RZ ;  /* 0x000000201c047824 */ /* 0x000fc400078e00ff */
[----:B------:R-:W-:Y:S01]  /*19b0*/  @!P3 IMAD R12, R173, 0x60, RZ ;  /* 0x00000060ad0cb824 */ /* 0x000fe200078e02ff */
[----:B------:R-:W-:Y:S01]  /*19c0*/  @!P4 IADD3.X R13, R3, R5, R9, P0, !PT ;  /* 0x00000005030dc210 */ /* 0x000fe200007fe409 */
[----:B---3--:R-:W-:Y:S01]  /*19d0*/  IMAD.SHL.U32 R6, R25, 0x8, RZ ;  /* 0x0000000819067824 */ /* 0x008fe200078e00ff */
[----:B------:R-:W-:-:S04]  /*19e0*/  DEPBAR.LE SB0, 0x0 ;  /* 0x000080000000791a */ /* 0x000fc80000000000 */
[----:B------:R-:W-:Y:S01]  /*19f0*/  BAR.SYNC.DEFER_BLOCKING 0x0 ;  /* 0x0000000000007b1d */ /* 0x000fe20000010000 */
[----:B------:R-:W-:Y:S02]  /*1a00*/  LOP3.LUT R7, R0, 0x8, R6, 0xf8, !PT ;  /* 0x0000000800077812 */ /* 0x000fe400078ef806 */
[----:B------:R-:W-:Y:S01]  /*1a10*/  SHF.R.U32.HI R6, RZ, 0x3, R0 ;  /* 0x00000003ff067819 */ /* 0x000fe20000011600 */
[----:B------:R-:W-:Y:S01]  /*1a20*/  IMAD.U32 R0, R8, 0x20, R11 ;  /* 0x0000002008007824 */ /* 0x000fe200078e000b */
[----:B------:R-:W-:-:S03]  /*1a30*/  @!P5 LEA R5, P2, R172, R2, 0x5 ;  /* 0x00000002ac05d211 */ /* 0x000fc600078428ff */
[----:B----4-:R-:W3:Y:S01]  /*1a40*/  @!P3 LDC.64 R14, c[0x0][0x220] ;  /* 0x00008800ff0ebb82 */ /* 0x010ee20000000a00 */
[----:B------:R-:W-:Y:S02]  /*1a50*/  LOP3.LUT R203, R7, R6, RZ, 0x3c, !PT ;  /* 0x0000000607cb7212 */ /* 0x000fe400078e3cff */
[----:B--2---:R-:W-:Y:S02]  /*1a60*/  @!P6 LEA R6, P0, R2, R18, 0x1 ;  /* 0x000000120206e211 */ /* 0x004fe400078008ff */
[----:B------:R-:W-:Y:S02]  /*1a70*/  LOP3.LUT R137, R4, 0xffffff00, RZ, 0xc0, !PT ;  /* 0xffffff0004897812 */ /* 0x000fe400078ec0ff */
[----:B------:R-:W-:Y:S02]  /*1a80*/  @!P6 LEA.HI.X R7, R2, R19, R3, 0x1, P0 ;  /* 0x000000130207e211 */ /* 0x000fe400000f0c03 */
[----:B-----5:R-:W-:Y:S01]  /*1a90*/  @!P5 LEA R4, P1, R5, R16, 0x1 ;  /* 0x000000100504d211 */ /* 0x020fe200078208ff */
[----:B------:R-:W-:Y:S01]  /*1aa0*/  IMAD R11, R201, 0x200, R137 ;  /* 0x00000200c90b7824 */ /* 0x000fe200078e0289 */
[C---:B------:R-:W-:Y:S01]  /*1ab0*/  @!P5 LEA.HI.X R9, R172.reuse, R3, R173, 0x5, P2 ;  /* 0x00000003ac09d211 */ /* 0x040fe200010f2cad */
[----:B------:R-:W-:Y:S01]  /*1ac0*/  @!P3 IMAD.WIDE.U32 R2, R172, 0x60, R2 ;  /* 0x00000060ac02b825 */ /* 0x000fe200078e0002 */
[----:B-1----:R-:W-:-:S02]  /*1ad0*/  @!P4 LEA R8, P0, R10, R22, 0x1 ;  /* 0x000000160a08c211 */ /* 0x002fc400078008ff */
[----:B------:R-:W-:Y:S01]  /*1ae0*/  @!P5 LEA.HI.X R5, R5, R17, R9, 0x1, P1 ;  /* 0x000000110505d211 */ /* 0x000fe200008f0c09 */
[----:B------:R-:W-:Y:S01]  /*1af0*/  @!P3 IMAD.IADD R3, R3, 0x1, R12 ;  /* 0x000000010303b824 */ /* 0x000fe200078e020c */
[----:B------:R-:W-:Y:S01]  /*1b00*/  @!P4 LEA.HI.X R9, R10, R23, R13, 0x1, P0 ;  /* 0x000000170a09c211 */ /* 0x000fe200000f0c0d */
[----:B------:R-:W-:Y:S01]  /*1b10*/  @P6 STS [R231+0x4000], RZ ;  /* 0x004000ffe7006388 */ /* 0x000fe20000000800 */
[----:B------:R-:W-:Y:S01]  /*1b20*/  IMAD R10, R175, 0x20, R11 ;  /* 0x00000020af0a7824 */ /* 0x000fe200078e020b */
[----:B------:R-:W-:Y:S01]  /*1b30*/  LEA R138, R0, UR4, 0x1 ;  /* 0x00000004008a7c11 */ /* 0x000fe2000f8e08ff */
[----:B------:R-:W-:Y:S01]  /*1b40*/  IMAD.MOV.U32 R0, RZ, RZ, 0x10 ;  /* 0x00000010ff007424 */ /* 0x000fe200078e00ff */
[----:B------:R-:W-:Y:S01]  /*1b50*/  @P6 STS [R231+0x4004], RZ ;  /* 0x004004ffe7006388 */ /* 0x000fe20000000800 */
[----:B------:R-:W-:Y:S02]  /*1b60*/  LOP3.LUT P1, RZ, R21, 0x2, RZ, 0xc0, !PT ;  /* 0x0000000215ff7812 */ /* 0x000fe4000782c0ff */
[----:B------:R-:W-:Y:S01]  /*1b70*/  VIADD R207, R138, 0x2020 ;  /* 0x000020208acf7836 */ /* 0x000fe20000000000 */
[----:B------:R-:W-:Y:S01]  /*1b80*/  @P6 STS.64 [R231+0x4008], RZ ;  /* 0x004008ffe7006388 */ /* 0x000fe20000000a00 */
[----:B------:R-:W-:-:S03]  /*1b90*/  SEL R0, R0, 0xfffffff0, !P1 ;  /* 0xfffffff000007807 */ /* 0x000fc60004800000 */
        /* <DEDUP_REMOVED lines=15> */
[----:B---3--:R-:W-:-:S04]  /*1c90*/  @!P3 LEA R6, P0, R2, R14, 0x1 ;  /* 0x0000000e0206b211 */ /* 0x008fc800078008ff */
        /* <DEDUP_REMOVED lines=26> */
[C---:B------:R-:W-:Y:S01]  /*1e40*/  VIADD R3, R2.reuse, 0x10 ;  /* 0x0000001002037836 */ /* 0x040fe20000000000 */
[-C--:B------:R-:W-:Y:S01]  /*1e50*/  ISETP.GE.AND P4, PT, R21, R20.reuse, PT ;  /* 0x000000141500720c */ /* 0x080fe20003f86270 */
        /* <DEDUP_REMOVED lines=8> */
[-C--:B------:R-:W-:Y:S01]  /*1ee0*/  ISETP.GE.AND P5, PT, R3, R20.reuse, PT ;  /* 0x000000140300720c */ /* 0x080fe20003fa6270 */
[C---:B------:R-:W-:Y:S01]  /*1ef0*/  VIADD R3, R2.reuse, 0x21 ;  /* 0x0000002102037836 */ /* 0x040fe20000000000 */
[C---:B-1----:R-:W-:Y:S01]  /*1f00*/  HMMA.16816.F32.BF16 R68, R8.reuse, R12, RZ ;  /* 0x0000000c0844723c */ /* 0x042fe200000418ff */
[----:B------:R-:W-:Y:S03]  /*1f10*/  LDSM.16.M88.4 R16, [R206] ;  /* 0x00000000ce10783b */ /* 0x000fe60000000200 */
[----:B------:R-:W-:Y:S01]  /*1f20*/  ISETP.GE.AND P3, PT, R3, R20, PT ;  /* 0x000000140300720c */ /* 0x000fe20003f66270 */
[----:B------:R-:W-:Y:S01]  /*1f30*/  LDSM.16.M88.4 R56, [R207+0x400] ;  /* 0x00040000cf38783b */ /* 0x000fe20000000200 */
[----:B------:R-:W-:Y:S01]  /*1f40*/  HMMA.16816.F32.BF16 R88, R8, R14, RZ ;  /* 0x0000000e0858723c */ /* 0x000fe200000418ff */
[----:B------:R-:W-:-:S02]  /*1f50*/  VIADD R3, R2, 0x28 ;  /* 0x0000002802037836 */ /* 0x000fc40000000000 */
[----:B------:R-:W0:Y:S03]  /*1f60*/  LDGDEPBAR ;  /* 0x00000000000079af */ /* 0x000e260000000000 */
[C---:B---3--:R-:W-:Y:S06]  /*1f70*/  HMMA.16816.F32.BF16 R128, R8.reuse, R24, RZ ;  /* 0x000000180880723c */ /* 0x048fec00000418ff */
[----:B------:R-:W-:Y:S06]  /*1f80*/  HMMA.16816.F32.BF16 R160, R8, R26, RZ ;  /* 0x0000001a08a0723c */ /* 0x000fec00000418ff */
[C---:B--2---:R-:W-:Y:S06]  /*1f90*/  HMMA.16816.F32.BF16 R72, R4.reuse, R12, RZ ;  /* 0x0000000c0448723c */ /* 0x044fec00000418ff */
[C---:B------:R-:W-:Y:S01]  /*1fa0*/  HMMA.16816.F32.BF16 R84, R4.reuse, R14, RZ ;  /* 0x0000000e0454723c */ /* 0x040fe200000418ff */
[----:B------:R-:W1:Y:S05]  /*1fb0*/  LDSM.16.M88.4 R12, [R206+0x1000] ;  /* 0x00100000ce0c783b */ /* 0x000e6a0000000200 */
[C---:B------:R-:W-:Y:S06]  /*1fc0*/  HMMA.16816.F32.BF16 R152, R4.reuse, R24, RZ ;  /* 0x000000180498723c */ /* 0x040fec00000418ff */
[----:B------:R-:W-:Y:S01]  /*1fd0*/  HMMA.16816.F32.BF16 R176, R4, R26, RZ ;  /* 0x0000001a04b0723c */ /* 0x000fe200000418ff */
[----:B------:R-:W2:Y:S05]  /*1fe0*/  LDSM.16.M88.4 R24, [R207+0x800] ;  /* 0x00080000cf18783b */ /* 0x000eaa0000000200 */
[-C--:B------:R-:W-:Y:S06]  /*1ff0*/  HMMA.16816.F32.BF16 R60, R8, R40.reuse, RZ ;  /* 0x00000028083c723c */ /* 0x080fec00000418ff */
[----:B------:R-:W-:Y:S06]  /*2000*/  HMMA.16816.F32.BF16 R76, R4, R40, RZ ;  /* 0x00000028044c723c */ /* 0x000fec00000418ff */
        /* <DEDUP_REMOVED lines=13> */
[----:B------:R-:W-:Y:S01]  /*20e0*/  ISETP.GE.AND P1, PT, R8, R20, PT ;  /* 0x000000140800720c */ /* 0x000fe20003f26270 */
[C---:B------:R-:W-:Y:S01]  /*20f0*/  HMMA.16816.F32.BF16 R108, R4.reuse, R32, RZ ;  /* 0x00000020046c723c */ /* 0x040fe200000418ff */
[----:B------:R-:W3:Y:S05]  /*2100*/  LDSM.16.M88.4 R8, [R207+0xc00] ;  /* 0x000c0000cf08783b */ /* 0x000eea0000000200 */
        /* <DEDUP_REMOVED lines=12> */
[C---:B------:R-:W-:Y:S06]  /*21d0*/  HMMA.16816.F32.BF16 R32, R16.reuse, R54, R88 ;  /* 0x000000361020723c */ /* 0x040fec0000041858 */
[----:B------:R-:W-:Y:S01]  /*21e0*/  HMMA.16816.F32.BF16 R68, R16, R56, R60 ;  /* 0x000000381044723c */ /* 0x000fe2000004183c */
        /* <DEDUP_REMOVED lines=8> */
[----:B------:R-:W-:-:S02]  /*2270*/  FSEL R86, R29, -INF , !P1 ;  /* 0xff8000001d567808 */ /* 0x000fc40004800000 */
[----:B------:R-:W-:Y:S01]  /*2280*/  ISETP.GE.AND P2, PT, R3, R20, PT ;  /* 0x000000140300720c */ /* 0x000fe20003f46270 */
[----:B------:R-:W1:Y:S01]  /*2290*/  LDSM.16.M88.4 R28, [R207+0x1400] ;  /* 0x00140000cf1c783b */ /* 0x000e620000000200 */
[----:B------:R-:W-:Y:S01]  /*22a0*/  VIADD R3, R2, 0x29 ;  /* 0x0000002902037836 */ /* 0x000fe20000000000 */
[C---:B--2---:R-:W-:Y:S01]  /*22b0*/  HMMA.16816.F32.BF16 R72, R12.reuse, R24, R92 ;  /* 0x000000180c48723c */ /* 0x044fe2000004185c */
[----:B------:R-:W-:Y:S02]  /*22c0*/  FSEL R90, R32, -INF , !P0 ;  /* 0xff800000205a7808 */ /* 0x000fe40004000000 */
[----:B------:R-:W-:Y:S02]  /*22d0*/  FSEL R101, R43, -INF , !P4 ;  /* 0xff8000002b657808 */ /* 0x000fe40006000000 */
[----:B------:R-:W-:Y:S01]  /*22e0*/  FSEL R100, R41, -INF , !P4 ;  /* 0xff80000029647808 */ /* 0x000fe20006000000 */
[----:B------:R-:W-:Y:S01]  /*22f0*/  HMMA.16816.F32.BF16 R44, R12, R58, R104 ;  /* 0x0000003a0c2c723c */ /* 0x000fe20000041868 */
[----:B------:R-:W-:-:S02]  /*2300*/  FSEL R95, R5, -INF , !P1 ;  /* 0xff800000055f7808 */ /* 0x000fc40004800000 */
[----:B------:R-:W2:Y:S01]  /*2310*/  LDSM.16.M88.4 R4, [R207+0x1000] ;  /* 0x00100000cf04783b */ /* 0x000ea20000000200 */
[----:B------:R-:W-:Y:S02]  /*2320*/  FSEL R93, R34, -INF , !P0 ;  /* 0xff800000225d7808 */ /* 0x000fe40004000000 */
[C---:B------:R-:W-:Y:S01]  /*2330*/  HMMA.16816.F32.BF16 R76, R16.reuse, R24, R80 ;  /* 0x00000018104c723c */ /* 0x040fe20000041850 */
[----:B------:R-:W-:Y:S02]  /*2340*/  FSEL R105, R42, -INF , !P0 ;  /* 0xff8000002a697808 */ /* 0x000fe40004000000 */
[----:B------:R-:W-:Y:S02]  /*2350*/  FSEL R104, R40, -INF , !P0 ;  /* 0xff80000028687808 */ /* 0x000fe40004000000 */
[-C--:B------:R-:W-:Y:S01]  /*2360*/  ISETP.GE.AND P1, PT, R3, R20.reuse, PT ;  /* 0x000000140300720c */ /* 0x080fe20003f26270 */
[----:B------:R-:W-:Y:S01]  /*2370*/  VIADD R3, R2, 0x30 ;  /* 0x0000003002037836 */ /* 0x000fe20000000000 */
[----:B------:R-:W-:Y:S01]  /*2380*/  ISETP.GE.AND P0, PT, R22, R20, PT ;  /* 0x000000141600720c */ /* 0x000fe20003f06270 */
[----:B---3--:R-:W-:Y:S01]  /*2390*/  HMMA.16816.F32.BF16 R52, R16, R8, R96 ;  /* 0x000000081034723c */ /* 0x008fe20000041860 */
[----:B------:R-:W-:Y:S01]  /*23a0*/  FSEL R92, R35, -INF , !P4 ;  /* 0xff800000235c7808 */ /* 0x000fe20006000000 */
[----:B------:R-:W-:Y:S01]  /*23b0*/  VIADD R22, R2, 0x39 ;  /* 0x0000003902167836 */ /* 0x000fe20000000000 */
[----:B------:R-:W-:-:S02]  /*23c0*/  FSEL R88, R33, -INF , !P4 ;  /* 0xff80000021587808 */ /* 0x000fc40006000000 */
[----:B------:R-:W-:Y:S01]  /*23d0*/  FSEL R208, R70, -INF , !P6 ;  /* 0xff80000046d07808 */ /* 0x000fe20007000000 */
[C---:B------:R-:W-:Y:S01]  /*23e0*/  HMMA.16816.F32.BF16 R48, R12.reuse, R8, R108 ;  /* 0x000000080c30723c */ /* 0x040fe2000004186c */
[----:B------:R-:W-:Y:S02]  /*23f0*/  FSEL R107, R62, -INF , !P6 ;  /* 0xff8000003e6b7808 */ /* 0x000fe40007000000 */
[----:B------:R-:W-:Y:S02]  /*2400*/  FSEL R96, R60, -INF , !P6 ;  /* 0xff8000003c607808 */ /* 0x000fe40007000000 */
[----:B------:R-:W-:Y:S01]  /*2410*/  FSEL R87, R68, -INF , !P6 ;  /* 0xff80000044577808 */ /* 0x000fe20007000000 */
[----:B------:R-:W-:Y:S01]  /*2420*/  HMMA.16816.F32.BF16 R40, R12, R26, R120 ;  /* 0x0000001a0c28723c */ /* 0x000fe20000041878 */
[----:B------:R-:W-:Y:S02]  /*2430*/  FSEL R108, R63, -INF , !P0 ;  /* 0xff8000003f6c7808 */ /* 0x000fe40004000000 */
[----:B------:R-:W-:-:S02]  /*2440*/  FSEL R94, R61, -INF , !P0 ;  /* 0xff8000003d5e7808 */ /* 0x000fc40004000000 */
[----:B------:R-:W-:Y:S01]  /*2450*/  FSEL R209, R71, -INF , !P0 ;  /* 0xff80000047d17808 */ /* 0x000fe20004000000 */
[----:B------:R-:W-:Y:S01]  /*2460*/  HMMA.16816.F32.BF16 R32, R16, R26, R116 ;  /* 0x0000001a1020723c */ /* 0x000fe20000041874 */
[----:B------:R-:W-:Y:S01]  /*2470*/  FSEL R85, R69, -INF , !P0 ;  /* 0xff80000045557808 */ /* 0x000fe20004000000 */
[----:B------:R-:W3:Y:S01]  /*2480*/  LDSM.16.M88.4 R24, [R207+0x1800] ;  /* 0x00180000cf18783b */ /* 0x000ee20000000200 */
[-C--:B------:R-:W-:Y:S01]  /*2490*/  ISETP.GE.AND P4, PT, R21, R20.reuse, PT ;  /* 0x000000141500720c */ /* 0x080fe20003f86270 */
[C---:B------:R-:W-:Y:S01]  /*24a0*/  VIADD R21, R2.reuse, 0x38 ;  /* 0x0000003802157836 */ /* 0x040fe20000000000 */
[-C--:B------:R-:W-:Y:S01]  /*24b0*/  ISETP.GE.AND P6, PT, R23, R20.reuse, PT ;  /* 0x000000141700720c */ /* 0x080fe20003fc6270 */
[----:B-1----:R-:W-:Y:S01]  /*24c0*/  HMMA.16816.F32.BF16 R60, R12, R28, R152 ;  /* 0x0000001c0c3c723c */ /* 0x002fe20000041898 */
[----:B------:R-:W-:Y:S01]  /*24d0*/  ISETP.GE.AND P0, PT, R3, R20, PT ;  /* 0x000000140300720c */ /* 0x000fe20003f06270 */
[----:B------:R-:W-:Y:S01]  /*24e0*/  VIADD R3, R2, 0x31 ;  /* 0x0000003102037836 */ /* 0x000fe20000000000 */
[----:B------:R-:W-:Y:S01]  /*24f0*/  FSEL R109, R38, -INF , !P4 ;  /* 0xff800000266d7808 */ /* 0x000fe20006000000 */
[----:B------:R-:W-:Y:S01]  /*2500*/  VIADD R23, R2, 0x40 ;  /* 0x0000004002177836 */ /* 0x000fe20000000000 */
[----:B------:R-:W-:Y:S01]  /*2510*/  FSEL R84, R36, -INF , !P4 ;  /* 0xff80000024547808 */ /* 0x000fe20006000000 */
[----:B--2---:R-:W-:Y:S01]  /*2520*/  HMMA.16816.F32.BF16 R68, R16, R4, R112 ;  /* 0x000000041044723c */ /* 0x004fe20000041870 */
[----:B------:R-:W-:-:S02]  /*2530*/  FSEL R110, R39, -INF , !P6 ;  /* 0xff800000276e7808 */ /* 0x000fc40007000000 */
[----:B------:R-:W-:Y:S02]  /*2540*/  FSEL R67, R37, -INF , !P6 ;  /* 0xff80000025437808 */ /* 0x000fe40007000000 */
[----:B------:R-:W-:Y:S01]  /*2550*/  FSEL R106, R46, -INF , !P4 ;  /* 0xff8000002e6a7808 */ /* 0x000fe20006000000 */
[-C--:B------:R-:W-:Y:S01]  /*2560*/  HMMA.16816.F32.BF16 R36, R12, R10.reuse, R140 ;  /* 0x0000000a0c24723c */ /* 0x080fe2000004188c */
[----:B------:R-:W-:Y:S01]  /*2570*/  FSEL R98, R44, -INF , !P4 ;  /* 0xff8000002c627808 */ /* 0x000fe20006000000 */
[C---:B------:R-:W-:Y:S01]  /*2580*/  VIADD R44, R2.reuse, 0x41 ;  /* 0x00000041022c7836 */ /* 0x040fe20000000000 */
[----:B------:R-:W-:Y:S01]  /*2590*/  ISETP.GE.AND P4, PT, R3, R20, PT ;  /* 0x000000140300720c */ /* 0x000fe20003f86270 */
[----:B------:R-:W-:Y:S01]  /*25a0*/  VIADD R3, R2, 0x48 ;  /* 0x0000004802037836 */ /* 0x000fe20000000000 */
[----:B------:R-:W-:Y:S01]  /*25b0*/  FSEL R99, R47, -INF , !P6 ;  /* 0xff8000002f637808 */ /* 0x000fe20007000000 */
[----:B------:R-:W-:Y:S01]  /*25c0*/  HMMA.16816.F32.BF16 R8, R16, R10, R124 ;  /* 0x0000000a1008723c */ /* 0x000fe2000004187c */
[----:B------:R-:W-:-:S02]  /*25d0*/  FSEL R97, R45, -INF , !P6 ;  /* 0xff8000002d617808 */ /* 0x000fc40007000000 */
[-C--:B------:R-:W-:Y:S01]  /*25e0*/  ISETP.GE.AND P6, PT, R3, R20.reuse, PT ;  /* 0x000000140300720c */ /* 0x080fe20003fc6270 */
[----:B------:R-:W-:Y:S01]  /*25f0*/  VIADD R3, R2, 0x49 ;  /* 0x0000004902037836 */ /* 0x000fe20000000000 */
[----:B------:R-:W-:Y:S01]  /*2600*/  FSEL R210, R78, -INF , !P5 ;  /* 0xff8000004ed27808 */ /* 0x000fe20006800000 */
[----:B------:R-:W-:Y:S01]  /*2610*/  HMMA.16816.F32.BF16 R56, R12, R4, R132 ;  /* 0x000000040c38723c */ /* 0x000fe20000041884 */
[----:B------:R-:W-:Y:S02]  /*2620*/  FSEL R118, R74, -INF , !P5 ;  /* 0xff8000004a767808 */ /* 0x000fe40006800000 */
[----:B------:R-:W-:Y:S02]  /*2630*/  FSEL R111, R72, -INF , !P5 ;  /* 0xff800000486f7808 */ /* 0x000fe40006800000 */
[----:B------:R-:W-:Y:S02]  /*2640*/  FSEL R120, R76, -INF , !P5 ;  /* 0xff8000004c787808 */ /* 0x000fe40006800000 */
[----:B------:R-:W-:Y:S01]  /*2650*/  ISETP.GE.AND P5, PT, R3, R20, PT ;  /* 0x000000140300720c */ /* 0x000fe20003fa6270 */
[C---:B------:R-:W-:Y:S01]  /*2660*/  VIADD R3, R2.reuse, 0x50 ;  /* 0x0000005002037836 */ /* 0x040fe20000000000 */
[----:B------:R-:W-:Y:S01]  /*2670*/  FSEL R213, R51, -INF , !P4 ;  /* 0xff80000033d57808 */ /* 0x000fe20006000000 */
        /* <DEDUP_REMOVED lines=12> */
[----:B------:R-:W-:Y:S02]  /*2740*/  FSEL R117, R42, -INF , !P2 ;  /* 0xff8000002a757808 */ /* 0x000fe40005000000 */
[----:B------:R-:W-:Y:S02]  /*2750*/  FSEL R153, R38, -INF , !P3 ;  /* 0xff80000026997808 */ /* 0x000fe40005800000 */
[----:B------:R-:W-:Y:S02]  /*2760*/  FSEL R131, R36, -INF , !P3 ;  /* 0xff80000024837808 */ /* 0x000fe40005800000 */
[----:B------:R-:W-:-:S02]  /*2770*/  FSEL R155, R10, -INF , !P3 ;  /* 0xff8000000a9b7808 */ /* 0x000fc40005800000 */
[----:B------:R-:W-:Y:S01]  /*2780*/  FSEL R125, R8, -INF , !P3 ;  /* 0xff800000087d7808 */ /* 0x000fe20005800000 */
[----:B------:R-:W-:Y:S01]  /*2790*/  VIADD R8, R2, 0x60 ;  /* 0x0000006002087836 */ /* 0x000fe20000000000 */
[----:B------:R-:W-:Y:S02]  /*27a0*/  ISETP.GE.AND P3, PT, R3, R20, PT ;  /* 0x000000140300720c */ /* 0x000fe40003f66270 */
[----:B------:R-:W-:Y:S02]  /*27b0*/  FMNMX.FTZ R3, R89, R86, !PT ;  /* 0x0000005659037209 */ /* 0x000fe40007810000 */
[----:B------:R-:W-:Y:S02]  /*27c0*/  FSEL R114, R40, -INF , !P2 ;  /* 0xff80000028727808 */ /* 0x000fe40005000000 */
[----:B------:R-:W-:Y:S02]  /*27d0*/  FMNMX.FTZ R3, R90, R3, !PT ;  /* 0x000000035a037209 */ /* 0x000fe40007810000 */
[----:B------:R-:W-:-:S02]  /*27e0*/  FSEL R133, R34, -INF , !P2 ;  /* 0xff80000022857808 */ /* 0x000fc40005000000 */
[----:B------:R-:W-:Y:S02]  /*27f0*/  FMNMX.FTZ R3, R88, R3, !PT ;  /* 0x0000000358037209 */ /* 0x000fe40007810000 */
[----:B------:R-:W-:Y:S02]  /*2800*/  FSEL R132, R32, -INF , !P2 ;  /* 0xff80000020847808 */ /* 0x000fe40005000000 */
[----:B------:R-:W-:Y:S02]  /*2810*/  FMNMX.FTZ R3, R87, R3, !PT ;  /* 0x0000000357037209 */ /* 0x000fe40007810000 */
[----:B------:R-:W-:Y:S02]  /*2820*/  ISETP.GE.AND P2, PT, R22, R20, PT ;  /* 0x000000141600720c */ /* 0x000fe40003f46270 */
[----:B------:R-:W-:Y:S02]  /*2830*/  FMNMX.FTZ R3, R85, R3, !PT ;  /* 0x0000000355037209 */ /* 0x000fe40007810000 */
[----:B------:R-:W-:-:S02]  /*2840*/  FSEL R116, R43, -INF , !P1 ;  /* 0xff8000002b747808 */ /* 0x000fc40004800000 */
[----:B------:R-:W-:Y:S02]  /*2850*/  FMNMX.FTZ R3, R84, R3, !PT ;  /* 0x0000000354037209 */ /* 0x000fe40007810000 */
[----:B------:R-:W-:Y:S02]  /*2860*/  FSEL R115, R41, -INF , !P1 ;  /* 0xff80000029737808 */ /* 0x000fe40004800000 */
[----:B------:R-:W-:Y:S01]  /*2870*/  FMNMX.FTZ R3, R67, R3, !PT ;  /* 0x0000000343037209 */ /* 0x000fe20007810000 */
[----:B------:R-:W-:Y:S01]  /*2880*/  HMMA.16816.F32.BF16 R40, R12, R6, R156 ;  /* 0x000000060c28723c */ /* 0x000fe2000004189c */
[----:B------:R-:W-:Y:S02]  /*2890*/  FSEL R127, R35, -INF , !P1 ;  /* 0xff800000237f7808 */ /* 0x000fe40004800000 */
[----:B------:R-:W-:Y:S02]  /*28a0*/  FMNMX.FTZ R3, R120, R3, !PT ;  /* 0x0000000378037209 */ /* 0x000fe40007810000 */
[----:B------:R-:W-:-:S02]  /*28b0*/  FSEL R123, R33, -INF , !P1 ;  /* 0xff800000217b7808 */ /* 0x000fc40004800000 */
[----:B------:R-:W-:Y:S01]  /*28c0*/  FMNMX.FTZ R3, R121, R3, !PT ;  /* 0x0000000379037209 */ /* 0x000fe20007810000 */
[----:B------:R-:W-:Y:S01]  /*28d0*/  HMMA.16816.F32.BF16 R32, R16, R6, R144 ;  /* 0x000000061020723c */ /* 0x000fe20000041890 */
[----:B------:R-:W-:Y:S02]  /*28e0*/  FSEL R152, R39, -INF , !P2 ;  /* 0xff80000027987808 */ /* 0x000fe40005000000 */
[----:B------:R-:W-:Y:S02]  /*28f0*/  FSEL R130, R37, -INF , !P2 ;  /* 0xff80000025827808 */ /* 0x000fe40005000000 */
[----:B------:R-:W-:Y:S01]  /*2900*/  FSEL R154, R11, -INF , !P2 ;  /* 0xff8000000b9a7808 */ /* 0x000fe20005000000 */
[-C--:B------:R-:W-:Y:S01]  /*2910*/  HMMA.16816.F32.BF16 R36, R12, R30.reuse, R176 ;  /* 0x0000001e0c24723c */ /* 0x080fe200000418b0 */
[----:B------:R-:W-:Y:S01]  /*2920*/  FSEL R124, R9, -INF , !P2 ;  /* 0xff800000097c7808 */ /* 0x000fe20005000000 */
[----:B------:R-:W-:Y:S01]  /*2930*/  VIADD R9, R2, 0x59 ;  /* 0x0000005902097836 */ /* 0x000fe20000000000 */
[----:B------:R-:W-:Y:S01]  /*2940*/  ISETP.GE.AND P2, PT, R4, R20, PT ;  /* 0x000000140400720c */ /* 0x000fe20003f46270 */
[----:B------:R-:W-:Y:S01]  /*2950*/  VIADD R11, R2, 0x79 ;  /* 0x00000079020b7836 */ /* 0x000fe20000000000 */
[----:B------:R-:W1:Y:S01]  /*2960*/  LDSM.16.M88.4 R4, [R207+0x1c00] ;  /* 0x001c0000cf04783b */ /* 0x000e620000000200 */
[----:B------:R-:W-:Y:S01]  /*2970*/  FMNMX.FTZ R3, R132, R3, !PT ;  /* 0x0000000384037209 */ /* 0x000fe20007810000 */
[----:B------:R-:W-:Y:S01]  /*2980*/  HMMA.16816.F32.BF16 R28, R16, R30, R160 ;  /* 0x0000001e101c723c */ /* 0x000fe200000418a0 */
[----:B------:R-:W-:Y:S01]  /*2990*/  FSEL R122, R52, -INF , !P0 ;  /* 0xff800000347a7808 */ /* 0x000fe20004000000 */
[----:B------:R-:W-:-:S04]  /*29a0*/  DEPBAR.LE SB0, 0x0 ;  /* 0x000080000000791a */ /* 0x000fc80000000000 */
[----:B------:R-:W-:Y:S02]  /*29b0*/  FMNMX.FTZ R3, R123, R3, !PT ;  /* 0x000000037b037209 */ /* 0x000fe40007810000 */
[----:B------:R-:W-:Y:S02]  /*29c0*/  ISETP.GE.AND P1, PT, R23, R20, PT ;  /* 0x000000141700720c */ /* 0x000fe40003f26270 */
[----:B------:R-:W-:Y:S02]  /*29d0*/  FMNMX.FTZ R3, R122, R3, !PT ;  /* 0x000000037a037209 */ /* 0x000fe40007810000 */
[----:B------:R-:W-:Y:S02]  /*29e0*/  FSEL R218, R70, -INF , !P1 ;  /* 0xff80000046da7808 */ /* 0x000fe40004800000 */
[----:B------:R-:W-:Y:S02]  /*29f0*/  FMNMX.FTZ R3, R126, R3, !PT ;  /* 0x000000037e037209 */ /* 0x000fe40007810000 */
[----:B------:R-:W-:-:S02]  /*2a00*/  FSEL R225, R58, -INF , !P1 ;  /* 0xff8000003ae17808 */ /* 0x000fc40004800000 */
[----:B------:R-:W-:Y:S02]  /*2a10*/  FMNMX.FTZ R3, R125, R3, !PT ;  /* 0x000000037d037209 */ /* 0x000fe40007810000 */
[----:B------:R-:W-:Y:S02]  /*2a20*/  FSEL R223, R56, -INF , !P1 ;  /* 0xff80000038df7808 */ /* 0x000fe40004800000 */
[----:B------:R-:W-:Y:S02]  /*2a30*/  FSEL R215, R68, -INF , !P1 ;  /* 0xff80000044d77808 */ /* 0x000fe40004800000 */
[----:B------:R-:W-:Y:S02]  /*2a40*/  FSEL R212, R50, -INF , !P0 ;  /* 0xff80000032d47808 */ /* 0x000fe40004000000 */
[----:B------:R-:W-:Y:S02]  /*2a50*/  FSEL R141, R48, -INF , !P0 ;  /* 0xff800000308d7808 */ /* 0x000fe40004000000 */
[----:B------:R-:W-:Y:S01]  /*2a60*/  ISETP.GE.AND P1, PT, R44, R20, PT ;  /* 0x000000142c00720c */ /* 0x000fe20003f26270 */
[----:B---3--:R-:W-:Y:S01]  /*2a70*/  HMMA.16816.F32.BF16 R48, R16, R24, R148 ;  /* 0x000000181030723c */ /* 0x008fe20000041894 */
[----:B------:R-:W-:-:S02]  /*2a80*/  FMNMX.FTZ R3, R124, R3, !PT ;  /* 0x000000037c037209 */ /* 0x000fc40007810000 */
[----:B------:R-:W-:Y:S02]  /*2a90*/  FSEL R159, R33, -INF , !P5 ;  /* 0xff800000219f7808 */ /* 0x000fe40006800000 */
[----:B------:R-:W-:Y:S01]  /*2aa0*/  FMNMX.FTZ R3, R215, R3, !PT ;  /* 0x00000003d7037209 */ /* 0x000fe20007810000 */
[C---:B------:R-:W-:Y:S01]  /*2ab0*/  HMMA.16816.F32.BF16 R44, R12.reuse, R24, R168 ;  /* 0x000000180c2c723c */ /* 0x040fe200000418a8 */
[----:B------:R-:W-:Y:S02]  /*2ac0*/  FSEL R222, R42, -INF , !P6 ;  /* 0xff8000002ade7808 */ /* 0x000fe40007000000 */
[----:B------:R-:W-:Y:S02]  /*2ad0*/  FSEL R219, R40, -INF , !P6 ;  /* 0xff80000028db7808 */ /* 0x000fe40007000000 */
[----:B------:R-:W-:Y:S01]  /*2ae0*/  FSEL R221, R43, -INF , !P5 ;  /* 0xff8000002bdd7808 */ /* 0x000fe20006800000 */
[----:B-1----:R-:W-:Y:S01]  /*2af0*/  HMMA.16816.F32.BF16 R80, R12, R4, R188 ;  /* 0x000000040c50723c */ /* 0x002fe200000418bc */
[----:B------:R-:W-:-:S02]  /*2b00*/  FSEL R169, R69, -INF , !P1 ;  /* 0xff80000045a97808 */ /* 0x000fc40004800000 */
[----:B------:R-:W-:Y:S02]  /*2b10*/  FSEL R168, R32, -INF , !P6 ;  /* 0xff80000020a87808 */ /* 0x000fe40007000000 */
[----:B------:R-:W-:Y:S02]  /*2b20*/  FMNMX.FTZ R3, R169, R3, !PT ;  /* 0x00000003a9037209 */ /* 0x000fe40007810000 */
[----:B------:R-:W-:Y:S02]  /*2b30*/  FSEL R179, R41, -INF , !P5 ;  /* 0xff80000029b37808 */ /* 0x000fe40006800000 */
[----:B------:R-:W-:Y:S01]  /*2b40*/  FMNMX.FTZ R3, R168, R3, !PT ;  /* 0x00000003a8037209 */ /* 0x000fe20007810000 */
[----:B------:R-:W-:Y:S01]  /*2b50*/  HMMA.16816.F32.BF16 R40, R16, R26, R180 ;  /* 0x0000001a1028723c */ /* 0x000fe200000418b4 */
[----:B------:R-:W-:Y:S02]  /*2b60*/  FSEL R157, R72, -INF , !P4 ;  /* 0xff800000489d7808 */ /* 0x000fe40006000000 */
[----:B------:R-:W-:-:S02]  /*2b70*/  FMNMX.FTZ R3, R159, R3, !PT ;  /* 0x000000039f037209 */ /* 0x000fc40007810000 */
[----:B------:R-:W-:Y:S02]  /*2b80*/  FSEL R226, R59, -INF , !P1 ;  /* 0xff8000003be27808 */ /* 0x000fe40004800000 */
[----:B------:R-:W-:Y:S02]  /*2b90*/  FSEL R220, R57, -INF , !P1 ;  /* 0xff80000039dc7808 */ /* 0x000fe40004800000 */
[----:B------:R-:W-:Y:S01]  /*2ba0*/  FSEL R217, R71, -INF , !P1 ;  /* 0xff80000047d97808 */ /* 0x000fe20004800000 */
[----:B------:R-:W-:Y:S01]  /*2bb0*/  HMMA.16816.F32.BF16 R56, R12, R6, R196 ;  /* 0x000000060c38723c */ /* 0x000fe200000418c4 */
[----:B------:R-:W-:Y:S01]  /*2bc0*/  ISETP.GE.AND P1, PT, R8, R20, PT ;  /* 0x000000140800720c */ /* 0x000fe20003f26270 */
[----:B------:R-:W-:Y:S01]  /*2bd0*/  VIADD R8, R2, 0x61 ;  /* 0x0000006102087836 */ /* 0x000fe20000000000 */
[----:B------:R-:W-:Y:S02]  /*2be0*/  FSEL R156, R73, -INF , !P3 ;  /* 0xff800000499c7808 */ /* 0x000fe40005800000 */
[----:B------:R-:W-:-:S02]  /*2bf0*/  FMNMX.FTZ R3, R157, R3, !PT ;  /* 0x000000039d037209 */ /* 0x000fc40007810000 */
[----:B------:R-:W-:Y:S02]  /*2c00*/  FSEL R227, R62, -INF , !P4 ;  /* 0xff8000003ee37808 */ /* 0x000fe40006000000 */
[----:B------:R-:W-:Y:S02]  /*2c10*/  FSEL R224, R60, -INF , !P4 ;  /* 0xff8000003ce07808 */ /* 0x000fe40006000000 */
[----:B------:R-:W-:Y:S02]  /*2c20*/  FSEL R228, R63, -INF , !P3 ;  /* 0xff8000003fe47808 */ /* 0x000fe40005800000 */
[----:B------:R-:W-:Y:S02]  /*2c30*/  FSEL R189, R61, -INF , !P3 ;  /* 0xff8000003dbd7808 */ /* 0x000fe40005800000 */
[----:B------:R-:W-:Y:S01]  /*2c40*/  HMMA.16816.F32.BF16 R60, R12, R26, R192 ;  /* 0x0000001a0c3c723c */ /* 0x000fe200000418c0 */
[----:B------:R-:W-:Y:S02]  /*2c50*/  FSEL R216, R54, -INF , !P0 ;  /* 0xff80000036d87808 */ /* 0x000fe40004000000 */
[----:B------:R-:W-:-:S02]  /*2c60*/  FSEL R162, R50, -INF , !P1 ;  /* 0xff80000032a27808 */ /* 0x000fc40004800000 */
[----:B------:R-:W-:Y:S01]  /*2c70*/  FSEL R229, R46, -INF , !P1 ;  /* 0xff8000002ee57808 */ /* 0x000fe20004800000 */
[C---:B------:R-:W-:Y:S01]  /*2c80*/  HMMA.16816.F32.BF16 R52, R16.reuse, R4, R164 ;  /* 0x000000041034723c */ /* 0x040fe200000418a4 */
[----:B------:R-:W-:Y:S02]  /*2c90*/  FSEL R193, R44, -INF , !P1 ;  /* 0xff8000002cc17808 */ /* 0x000fe40004800000 */
[----:B------:R-:W-:Y:S02]  /*2ca0*/  FSEL R150, R48, -INF , !P1 ;  /* 0xff80000030967808 */ /* 0x000fe40004800000 */
[----:B------:R-:W-:Y:S01]  /*2cb0*/  FSEL R151, R28, -INF , !P2 ;  /* 0xff8000001c977808 */ /* 0x000fe20005000000 */
[----:B------:R-:W-:Y:S01]  /*2cc0*/  HMMA.16816.F32.BF16 R24, R16, R6, R184 ;  /* 0x000000061018723c */ /* 0x000fe200000418b8 */
[----:B------:R-:W-:Y:S01]  /*2cd0*/  FMNMX.FTZ R3, R156, R3, !PT ;  /* 0x000000039c037209 */ /* 0x000fe20007810000 */
[----:B------:R-:W-:Y:S01]  /*2ce0*/  VIADD R4, R2, 0x68 ;  /* 0x0000006802047836 */ /* 0x000fe20000000000 */
[----:B------:R-:W-:-:S02]  /*2cf0*/  ISETP.GE.AND P1, PT, R9, R20, PT ;  /* 0x000000140900720c */ /* 0x000fc40003f26270 */
[----:B------:R-:W-:Y:S02]  /*2d00*/  FMNMX.FTZ R3, R151, R3, !PT ;  /* 0x0000000397037209 */ /* 0x000fe40007810000 */
[----:B------:R-:W-:Y:S02]  /*2d10*/  FSEL R149, R29, -INF , !P1 ;  /* 0xff8000001d957808 */ /* 0x000fe40004800000 */
[-C--:B------:R-:W-:Y:S01]  /*2d20*/  ISETP.GE.AND P0, PT, R8, R20.reuse, PT ;  /* 0x000000140800720c */ /* 0x080fe20003f06270 */
[----:B------:R-:W-:Y:S01]  /*2d30*/  VIADD R8, R2, 0x70 ;  /* 0x0000007002087836 */ /* 0x000fe20000000000 */
[----:B------:R-:W-:Y:S02]  /*2d40*/  FMNMX.FTZ R3, R149, R3, !PT ;  /* 0x0000000395037209 */ /* 0x000fe40007810000 */
[----:B------:R-:W-:Y:S02]  /*2d50*/  FSEL R167, R74, -INF , !P4 ;  /* 0xff8000004aa77808 */ /* 0x000fe40006000000 */
[----:B------:R-:W-:Y:S01]  /*2d60*/  ISETP.GE.AND P4, PT, R4, R20, PT ;  /* 0x000000140400720c */ /* 0x000fe20003f86270 */
[----:B------:R-:W-:Y:S01]  /*2d70*/  VIADD R4, R2, 0x69 ;  /* 0x0000006902047836 */ /* 0x000fe20000000000 */
[----:B------:R-:W-:-:S02]  /*2d80*/  FSEL R198, R47, -INF , !P0 ;  /* 0xff8000002fc67808 */ /* 0x000fc40004000000 */
[----:B------:R-:W-:Y:S02]  /*2d90*/  FSEL R192, R45, -INF , !P0 ;  /* 0xff8000002dc07808 */ /* 0x000fe40004000000 */
[----:B------:R-:W-:Y:S02]  /*2da0*/  FSEL R171, R51, -INF , !P0 ;  /* 0xff80000033ab7808 */ /* 0x000fe40004000000 */
[----:B------:R-:W-:Y:S02]  /*2db0*/  FSEL R148, R49, -INF , !P0 ;  /* 0xff80000031947808 */ /* 0x000fe40004000000 */
[----:B------:R-:W-:Y:S02]  /*2dc0*/  FMNMX.FTZ R3, R150, R3, !PT ;  /* 0x0000000396037209 */ /* 0x000fe40007810000 */
[----:B------:R-:W-:Y:S02]  /*2dd0*/  ISETP.GE.AND P0, PT, R20, 0x81, PT ;  /* 0x000000811400780c */ /* 0x000fe40003f06270 */
[----:B------:R-:W-:-:S02]  /*2de0*/  FSEL R165, R75, -INF , !P3 ;  /* 0xff8000004ba57808 */ /* 0x000fc40005800000 */
[-C--:B------:R-:W-:Y:S01]  /*2df0*/  ISETP.GE.AND P3, PT, R4, R20.reuse, PT ;  /* 0x000000140400720c */ /* 0x080fe20003f66270 */
[----:B------:R-:W-:Y:S01]  /*2e00*/  VIADD R4, R2, 0x78 ;  /* 0x0000007802047836 */ /* 0x000fe20000000000 */
[----:B------:R-:W-:Y:S02]  /*2e10*/  FSEL R147, R40, -INF , !P4 ;  /* 0xff80000028937808 */ /* 0x000fe40006000000 */
[----:B------:R-:W-:Y:S02]  /*2e20*/  FMNMX.FTZ R3, R148, R3, !PT ;  /* 0x0000000394037209 */ /* 0x000fe40007810000 */
[----:B------:R-:W-:Y:S02]  /*2e30*/  FSEL R177, R34, -INF , !P6 ;  /* 0xff80000022b17808 */ /* 0x000fe40007000000 */
[----:B------:R-:W-:Y:S01]  /*2e40*/  ISETP.GE.AND P6, PT, R8, R20, PT ;  /* 0x000000140800720c */ /* 0x000fe20003fc6270 */
[----:B------:R-:W-:Y:S01]  /*2e50*/  VIADD R8, R2, 0x71 ;  /* 0x0000007102087836 */ /* 0x000fe20000000000 */
[----:B------:R-:W-:-:S02]  /*2e60*/  FSEL R146, R41, -INF , !P3 ;  /* 0xff80000029927808 */ /* 0x000fc40005800000 */
[----:B------:R-:W-:Y:S02]  /*2e70*/  FMNMX.FTZ R3, R147, R3, !PT ;  /* 0x0000000393037209 */ /* 0x000fe40007810000 */
[----:B------:R-:W-:Y:S02]  /*2e80*/  FSEL R170, R35, -INF , !P5 ;  /* 0xff80000023aa7808 */ /* 0x000fe40006800000 */
[----:B------:R-:W-:Y:S02]  /*2e90*/  ISETP.GE.AND P5, PT, R8, R20, PT ;  /* 0x000000140800720c */ /* 0x000fe40003fa6270 */
[----:B------:R-:W-:Y:S02]  /*2ea0*/  FSEL R145, R52, -INF , !P6 ;  /* 0xff80000034917808 */ /* 0x000fe40007000000 */
[----:B------:R-:W-:Y:S02]  /*2eb0*/  FMNMX.FTZ R2, R146, R3, !PT ;  /* 0x0000000392027209 */ /* 0x000fe40007810000 */
[----:B------:R-:W-:-:S02]  /*2ec0*/  FSEL R191, R38, -INF , !P2 ;  /* 0xff80000026bf7808 */ /* 0x000fc40005000000 */
[----:B------:R-:W-:Y:S02]  /*2ed0*/  FSEL R188, R36, -INF , !P2 ;  /* 0xff80000024bc7808 */ /* 0x000fe40005000000 */
[----:B------:R-:W-:Y:S01]  /*2ee0*/  FSEL R164, R30, -INF , !P2 ;  /* 0xff8000001ea47808 */ /* 0x000fe20005000000 */
[----:B------:R-:W-:Y:S01]  /*2ef0*/  BAR.SYNC.DEFER_BLOCKING 0x0 ;  /* 0x0000000000007b1d */ /* 0x000fe20000010000 */
[----:B------:R-:W-:Y:S02]  /*2f00*/  ISETP.GE.AND P2, PT, R4, R20, PT ;  /* 0x000000140400720c */ /* 0x000fe40003f46270 */
[----:B------:R-:W-:Y:S02]  /*2f10*/  FSEL R190, R39, -INF , !P1 ;  /* 0xff80000027be7808 */ /* 0x000fe40004800000 */
[----:B------:R-:W-:Y:S02]  /*2f20*/  FSEL R178, R37, -INF , !P1 ;  /* 0xff80000025b27808 */ /* 0x000fe40004800000 */
[----:B------:R-:W-:-:S02]  /*2f30*/  FSEL R158, R31, -INF , !P1 ;  /* 0xff8000001f9e7808 */ /* 0x000fc40004800000 */
[----:B------:R-:W-:Y:S02]  /*2f40*/  P2R R12, PR, RZ, 0x1 ;  /* 0x00000001ff0c7803 */ /* 0x000fe40000000000 */
        /* <DEDUP_REMOVED lines=28> */
.L_x_337:
[----:B------:R-:W-:Y:S01]  /*3110*/  ISETP.GE.AND P0, PT, R11, R20, PT ;  /* 0x000000140b00720c */ /* 0x000fe20003f06270 */
[----:B------:R-:W-:Y:S01]  /*3120*/  ULDC UR7, c[0x0][0x2ec] ;  /* 0x0000bb0000077ab9 */ /* 0x000fe20000000800 */
[----:B------:R-:W-:Y:S01]  /*3130*/  FSEL R129, R24, -INF , !P2 ;  /* 0xff80000018817808 */ /* 0x000fe20005000000 */
[----:B------:R-:W-:Y:S01]  /*3140*/  IMAD R232, R232, 0x8, R201 ;  /* 0x00000008e8e87824 */ /* 0x000fe200078e02c9 */
[----:B-1----:R-:W-:Y:S01]  /*3150*/  FMNMX.FTZ R2, R144, R10, !PT ;  /* 0x0000000a90027209 */ /* 0x002fe20007810000 */
[----:B------:R-:W-:Y:S01]  /*3160*/  IMAD.WIDE.U32 R10, R245, -0x2daee0ad, RZ ;  /* 0xd2511f53f50a7825 */ /* 0x000fe200078e00ff */
[----:B------:R-:W-:Y:S01]  /*3170*/  FSEL R128, R25, -INF , !P0 ;  /* 0xff80000019807808 */ /* 0x000fe20004000000 */
[----:B------:R-:W-:Y:S01]  /*3180*/  UIADD3 UR22, UR30, -0x61c88647, URZ ;  /* 0x9e3779b91e167890 */ /* 0x000fe2000fffe03f */
[----:B------:R-:W-:Y:S01]  /*3190*/  FMNMX.FTZ R2, R129, R2, !PT ;  /* 0x0000000281027209 */ /* 0x000fe20007810000 */
[----:B------:R-:W-:Y:S01]  /*31a0*/  IMAD.WIDE.U32 R4, R232, -0x326172a9, RZ ;  /* 0xcd9e8d57e8047825 */ /* 0x000fe200078e00ff */
[----:B------:R-:W-:Y:S01]  /*31b0*/  LOP3.LUT R234, R234, UR30, RZ, 0x3c, !PT ;  /* 0x0000001eeaea7c12 */ /* 0x000fe2000f8e3cff */
[----:B------:R-:W-:Y:S01]  /*31c0*/  UIADD3 UR21, UR31, -0x4498517b, URZ ;  /* 0xbb67ae851f157890 */ /* 0x000fe2000fffe03f */
[----:B------:R-:W-:Y:S01]  /*31d0*/  FMNMX.FTZ R2, R128, R2, !PT ;  /* 0x0000000280027209 */ /* 0x000fe20007810000 */
[----:B------:R-:W-:Y:S01]  /*31e0*/  VIADD R240, R232, 0x4 ;  /* 0x00000004e8f07836 */ /* 0x000fe20000000000 */
[----:B------:R-:W-:Y:S01]  /*31f0*/  UIADD3 UR19, UR31, 0x76cf5d0a, URZ ;  /* 0x76cf5d0a1f137890 */ /* 0x000fe2000fffe03f */
[----:B------:R-:W-:Y:S01]  /*3200*/  IMAD R19, R175, 0x20, R137 ;  /* 0x00000020af137824 */ /* 0x000fe200078e0289 */
[----:B------:R-:W-:Y:S01]  /*3210*/  UIADD3 UR20, UR30, 0x3c6ef372, URZ ;  /* 0x3c6ef3721e147890 */ /* 0x000fe2000fffe03f */
[----:B------:R-:W1:Y:S01]  /*3220*/  SHFL.BFLY PT, R3, R2, 0x2, 0x1f ;  /* 0x0c401f0002037f89 */ /* 0x000e6200000e0000 */
[----:B------:R-:W-:Y:S01]  /*3230*/  UIADD3 UR18, UR30, -0x255992d5, URZ ;  /* 0xdaa66d2b1e127890 */ /* 0x000fe2000fffe03f */
[----:B------:R-:W-:Y:S01]  /*3240*/  FSEL R137, R42, -INF , !P4 ;  /* 0xff8000002a897808 */ /* 0x000fe20006000000 */
[----:B------:R-:W-:Y:S01]  /*3250*/  UIADD3 UR17, UR31, 0x32370b8f, URZ ;  /* 0x32370b8f1f117890 */ /* 0x000fe2000fffe03f */
[----:B------:R-:W-:Y:S01]  /*3260*/  FSEL R161, R43, -INF , !P3 ;  /* 0xff8000002ba17808 */ /* 0x000fe20005800000 */
[----:B------:R-:W-:Y:S01]  /*3270*/  UIADD3 UR15, UR31, -0x126145ec, URZ ;  /* 0xed9eba141f0f7890 */ /* 0x000fe2000fffe03f */
[----:B------:R-:W-:Y:S01]  /*3280*/  FSEL R166, R54, -INF , !P6 ;  /* 0xff80000036a67808 */ /* 0x000fe20007000000 */
[----:B------:R-:W-:Y:S01]  /*3290*/  UIADD3 UR16, UR30, 0x78dde6e4, URZ ;  /* 0x78dde6e41e107890 */ /* 0x000fe2000fffe03f */
[----:B------:R-:W-:Y:S01]  /*32a0*/  FSEL R196, R55, -INF , !P5 ;  /* 0xff80000037c47808 */ /* 0x000fe20006800000 */
[----:B------:R-:W-:Y:S01]  /*32b0*/  UIADD3 UR14, UR30, 0x1715609d, URZ ;  /* 0x1715609d1e0e7890 */ /* 0x000fe2000fffe03f */
[----:B------:R-:W-:Y:S01]  /*32c0*/  FSEL R195, R26, -INF , !P2 ;  /* 0xff8000001ac37808 */ /* 0x000fe20005000000 */
[----:B------:R-:W-:Y:S01]  /*32d0*/  STL [R1+0x6c], R207 ;  /* 0x00006ccf01007387 */ /* 0x000fe20000100800 */
[----:B------:R-:W-:Y:S01]  /*32e0*/  FSEL R194, R27, -INF , !P0 ;  /* 0xff8000001bc27808 */ /* 0x000fe20004000000 */
[----:B------:R-:W-:Y:S01]  /*32f0*/  UIADD3 UR23, UR31, 0x646e171e, URZ ;  /* 0x646e171e1f177890 */ /* 0x000fe2000fffe03f */
[----:B------:R-:W-:Y:S01]  /*3300*/  FSEL R175, R60, -INF , !P4 ;  /* 0xff8000003caf7808 */ /* 0x000fe20006000000 */
[----:B------:R-:W-:Y:S01]  /*3310*/  STL [R1+0x68], R231 ;  /* 0x000068e701007387 */ /* 0x000fe20000100800 */
[----:B------:R-:W-:Y:S01]  /*3320*/  FSEL R176, R61, -INF , !P3 ;  /* 0xff8000003db07808 */ /* 0x000fe20005800000 */
[----:B------:R-:W-:Y:S01]  /*3330*/  UIADD3 UR5, UR31, -0x56f99767, URZ ;  /* 0xa90668991f057890 */ /* 0x000fe2000fffe03f */
[----:B------:R-:W-:Y:S01]  /*3340*/  FSEL R181, R80, -INF , !P6 ;  /* 0xff80000050b57808 */ /* 0x000fe20007000000 */
[----:B------:R-:W-:Y:S01]  /*3350*/  STL [R1+0x64], R230 ;  /* 0x000064e601007387 */ /* 0x000fe20000100800 */
[----:B------:R-:W-:Y:S01]  /*3360*/  FSEL R183, R81, -INF , !P5 ;  /* 0xff80000051b77808 */ /* 0x000fe20006800000 */
[----:B------:R-:W-:Y:S01]  /*3370*/  UIADD3 UR6, UR30, -0x4ab325aa, URZ ;  /* 0xb54cda561e067890 */ /* 0x000fe2000fffe03f */
[----:B------:R-:W-:Y:S01]  /*3380*/  FSEL R182, R56, -INF , !P2 ;  /* 0xff80000038b67808 */ /* 0x000fe20005000000 */
[----:B------:R-:W-:Y:S01]  /*3390*/  STL [R1+0x60], R206 ;  /* 0x000060ce01007387 */ /* 0x000fe20000100800 */
[----:B-1----:R-:W-:Y:S01]  /*33a0*/  FMNMX.FTZ R2, R2, R3, !PT ;  /* 0x0000000302027209 */ /* 0x002fe20007810000 */
[----:B------:R-:W-:Y:S01]  /*33b0*/  ULDC.U8 UR24, c[0x0][0x388] ;  /* 0x0000e20000187ab9 */ /* 0x000fe20000000000 */
[----:B------:R-:W-:Y:S01]  /*33c0*/  FSEL R180, R57, -INF , !P0 ;  /* 0xff80000039b47808 */ /* 0x000fe20004000000 */
[----:B------:R-:W-:Y:S01]  /*33d0*/  STL [R1+0x5c], R205 ;  /* 0x00005ccd01007387 */ /* 0x000fe20000100800 */
[----:B------:R-:W-:-:S02]  /*33e0*/  FSEL R160, R62, -INF , !P4 ;  /* 0xff8000003ea07808 */ /* 0x000fc40006000000 */
[----:B------:R-:W-:Y:S01]  /*33f0*/  FSEL R163, R63, -INF , !P3 ;  /* 0xff8000003fa37808 */ /* 0x000fe20005800000 */
[----:B------:R-:W1:Y:S01]  /*3400*/  SHFL.BFLY PT, R3, R2, 0x1, 0x1f ;  /* 0x0c201f0002037f89 */ /* 0x000e6200000e0000 */
[----:B------:R-:W-:Y:S02]  /*3410*/  FSEL R184, R82, -INF , !P6 ;  /* 0xff80000052b87808 */ /* 0x000fe40007000000 */
[----:B------:R-:W-:Y:S01]  /*3420*/  FSEL R187, R59, -INF , !P0 ;  /* 0xff8000003bbb7808 */ /* 0x000fe20004000000 */
[----:B------:R-:W-:Y:S01]  /*3430*/  STL [R1+0x58], R173 ;  /* 0x000058ad01007387 */ /* 0x000fe20000100800 */
[----:B------:R-:W-:Y:S02]  /*3440*/  FSEL R185, R83, -INF , !P5 ;  /* 0xff80000053b97808 */ /* 0x000fe40006800000 */
[----:B------:R-:W-:Y:S01]  /*3450*/  FSEL R186, R58, -INF , !P2 ;  /* 0xff8000003aba7808 */ /* 0x000fe20005000000 */
[----:B------:R-:W-:Y:S04]  /*3460*/  STL [R1+0x54], R172 ;  /* 0x000054ac01007387 */ /* 0x000fe80000100800 */
[----:B------:R-:W-:Y:S01]  /*3470*/  STL [R1+0x50], R138 ;  /* 0x0000508a01007387 */ /* 0x000fe20000100800 */
[----:B-1----:R-:W-:-:S04]  /*3480*/  FMNMX.FTZ R136, R2, R3, !PT ;  /* 0x0000000302887209 */ /* 0x002fc80007810000 */
[C---:B------:R-:W-:Y:S01]  /*3490*/  FSETP.NEU.FTZ.AND P1, PT, R136.reuse, -INF , PT ;  /* 0xff8000008800780b */ /* 0x040fe20003f3d000 */
[----:B------:R-:W-:Y:S01]  /*34a0*/  FMUL.FTZ R2, R136, UR7 ;  /* 0x0000000788027c20 */ /* 0x000fe20008410000 */
[----:B------:R-:W-:Y:S04]  /*34b0*/  STL [R1+0x70], R136 ;  /* 0x0000708801007387 */ /* 0x000fe80000100800 */
[----:B------:R-:W-:Y:S01]  /*34c0*/  FSEL R18, R2, RZ, P1 ;  /* 0x000000ff02127208 */ /* 0x000fe20000800000 */
[----:B------:R-:W-:Y:S01]  /*34d0*/  IMAD.SHL.U32 R2, R66, 0x4, RZ ;  /* 0x0000000442027824 */ /* 0x000fe200078e00ff */
[----:B------:R-:W-:Y:S01]  /*34e0*/  ISETP.NE.AND P1, PT, R12, RZ, PT ;  /* 0x000000ff0c00720c */ /* 0x000fe20003f25270 */
[----:B------:R-:W-:Y:S02]  /*34f0*/  STL [R1+0x74], R245 ;  /* 0x000074f501007387 */ /* 0x000fe40000100800 */
[C---:B------:R-:W-:Y:S01]  /*3500*/  VIADD R6, R2.reuse, 0x2 ;  /* 0x0000000202067836 */ /* 0x040fe20000000000 */
[----:B------:R-:W-:Y:S01]  /*3510*/  LOP3.LUT R3, R11, UR31, R2, 0x96, !PT ;  /* 0x0000001f0b037c12 */ /* 0x000fe2000f8e9602 */
[C---:B------:R-:W-:Y:S01]  /*3520*/  VIADD R9, R2.reuse, 0x3 ;  /* 0x0000000302097836 */ /* 0x040fe20000000000 */
[----:B------:R-:W-:Y:S01]  /*3530*/  STL [R1+0x78], R232 ;  /* 0x000078e801007387 */ /* 0x000fe20000100800 */
[----:B------:R-:W-:Y:S01]  /*3540*/  VIADD R7, R2, 0x1 ;  /* 0x0000000102077836 */ /* 0x000fe20000000000 */
[----:B------:R-:W-:Y:S01]  /*3550*/  FMNMX.FTZ R2, R139, R91, !PT ;  /* 0x0000005b8b027209 */ /* 0x000fe20007810000 */
[----:B------:R-:W-:Y:S01]  /*3560*/  IMAD.WIDE.U32 R12, R3, -0x326172a9, RZ ;  /* 0xcd9e8d57030c7825 */ /* 0x000fe200078e00ff */
[C---:B------:R-:W-:Y:S01]  /*3570*/  LOP3.LUT R8, R11.reuse, UR31, R6, 0x96, !PT ;  /* 0x0000001f0b087c12 */ /* 0x040fe2000f8e9606 */
[----:B------:R-:W-:Y:S01]  /*3580*/  STL [R1+0x7c], R240 ;  /* 0x00007cf001007387 */ /* 0x000fe20000100800 */
[----:B------:R-:W-:-:S02]  /*3590*/  LOP3.LUT R6, R11, UR31, R9, 0x96, !PT ;  /* 0x0000001f0b067c12 */ /* 0x000fc4000f8e9609 */
[----:B------:R-:W-:Y:S01]  /*35a0*/  LOP3.LUT R9, R5, R234, RZ, 0x3c, !PT ;  /* 0x000000ea05097212 */ /* 0x000fe200078e3cff */
[----:B------:R-:W-:Y:S01]  /*35b0*/  IMAD.WIDE.U32 R16, R8, -0x326172a9, RZ ;  /* 0xcd9e8d5708107825 */ /* 0x000fe200078e00ff */
[----:B------:R-:W-:Y:S02]  /*35c0*/  LOP3.LUT R7, R11, UR31, R7, 0x96, !PT ;  /* 0x0000001f0b077c12 */ /* 0x000fe4000f8e9607 */
[----:B------:R-:W-:Y:S01]  /*35d0*/  FMNMX.FTZ R5, R93, R2, !PT ;  /* 0x000000025d057209 */ /* 0x000fe20007810000 */
[----:B------:R-:W-:Y:S01]  /*35e0*/  IMAD.WIDE.U32 R102, R6, -0x326172a9, RZ ;  /* 0xcd9e8d5706667825 */ /* 0x000fe200078e00ff */
[--C-:B------:R-:W-:Y:S02]  /*35f0*/  LOP3.LUT R6, R13, UR22, R4.reuse, 0x96, !PT ;  /* 0x000000160d067c12 */ /* 0x100fe4000f8e9604 */
[----:B------:R-:W-:Y:S01]  /*3600*/  FMNMX.FTZ R5, R92, R5, !PT ;  /* 0x000000055c057209 */ /* 0x000fe20007810000 */
[----:B------:R-:W-:Y:S01]  /*3610*/  IMAD.WIDE.U32 R14, R7, -0x326172a9, RZ ;  /* 0xcd9e8d57070e7825 */ /* 0x000fe200078e00ff */
[----:B------:R-:W-:-:S02]  /*3620*/  LOP3.LUT R142, R103, UR22, R4, 0x96, !PT ;  /* 0x00000016678e7c12 */ /* 0x000fc4000f8e9604 */
[----:B------:R-:W-:Y:S01]  /*3630*/  FMNMX.FTZ R5, R208, R5, !PT ;  /* 0x00000005d0057209 */ /* 0x000fe20007810000 */
[----:B------:R-:W-:Y:S01]  /*3640*/  IMAD.WIDE.U32 R2, R240, -0x326172a9, RZ ;  /* 0xcd9e8d57f0027825 */ /* 0x000fe200078e00ff */
[--C-:B------:R-:W-:Y:S02]  /*3650*/  LOP3.LUT R112, R15, UR22, R4.reuse, 0x96, !PT ;  /* 0x000000160f707c12 */ /* 0x100fe4000f8e9604 */
[----:B------:R-:W-:Y:S01]  /*3660*/  LOP3.LUT R143, R17, UR22, R4, 0x96, !PT ;  /* 0x00000016118f7c12 */ /* 0x000fe2000f8e9604 */
[----:B------:R-:W-:Y:S01]  /*3670*/  IMAD.WIDE.U32 R76, R9, -0x2daee0ad, RZ ;  /* 0xd2511f53094c7825 */ /* 0x000fe200078e00ff */
[----:B------:R-:W-:Y:S02]  /*3680*/  LOP3.LUT R4, R3, R234, RZ, 0x3c, !PT ;  /* 0x000000ea03047212 */ /* 0x000fe400078e3cff */
[----:B------:R-:W-:Y:S01]  /*3690*/  FMNMX.FTZ R3, R209, R5, !PT ;  /* 0x00000005d1037209 */ /* 0x000fe20007810000 */
[----:B------:R-:W-:Y:S01]  /*36a0*/  IMAD.WIDE.U32 R8, R6, -0x2daee0ad, RZ ;  /* 0xd2511f5306087825 */ /* 0x000fe200078e00ff */
[----:B------:R-:W-:-:S02]  /*36b0*/  LOP3.LUT R11, R13, UR22, R2, 0x96, !PT ;  /* 0x000000160d0b7c12 */ /* 0x000fc4000f8e9602 */
[----:B------:R-:W-:Y:S01]  /*36c0*/  FMNMX.FTZ R3, R109, R3, !PT ;  /* 0x000000036d037209 */ /* 0x000fe20007810000 */
[----:B------:R-:W-:Y:S01]  /*36d0*/  IMAD.WIDE.U32 R78, R4, -0x2daee0ad, RZ ;  /* 0xd2511f53044e7825 */ /* 0x000fe200078e00ff */
[--C-:B------:R-:W-:Y:S02]  /*36e0*/  LOP3.LUT R64, R15, UR22, R2.reuse, 0x96, !PT ;  /* 0x000000160f407c12 */ /* 0x100fe4000f8e9602 */
[----:B------:R-:W-:Y:S02]  /*36f0*/  FMNMX.FTZ R3, R110, R3, !PT ;  /* 0x000000036e037209 */ /* 0x000fe40007810000 */
[--C-:B------:R-:W-:Y:S02]  /*3700*/  LOP3.LUT R199, R17, UR22, R2.reuse, 0x96, !PT ;  /* 0x0000001611c77c12 */ /* 0x100fe4000f8e9602 */
[----:B------:R-:W-:Y:S02]  /*3710*/  LOP3.LUT R201, R103, UR22, R2, 0x96, !PT ;  /* 0x0000001667c97c12 */ /* 0x000fe4000f8e9602 */
        /* <DEDUP_REMOVED lines=11> */
[----:B------:R-:W-:Y:S02]  /*37d0*/  LOP3.LUT R4, R79, UR21, R10, 0x96, !PT ;  /* 0x000000154f047c12 */ /* 0x000fe4000f8e960a */
[----:B------:R-:W-:-:S02]  /*37e0*/  FMNMX.FTZ R3, R214, R3, !PT ;  /* 0x00000003d6037209 */ /* 0x000fc40007810000 */
[----:B------:R-:W-:Y:S01]  /*37f0*/  LOP3.LUT R5, R77, UR21, R10, 0x96, !PT ;  /* 0x000000154d057c12 */ /* 0x000fe2000f8e960a */
[----:B------:R-:W-:Y:S01]  /*3800*/  IMAD.WIDE.U32 R68, R4, -0x326172a9, RZ ;  /* 0xcd9e8d5704447825 */ /* 0x000fe200078e00ff */
[----:B------:R-:W-:Y:S02]  /*3810*/  FMNMX.FTZ R2, R97, R2, !PT ;  /* 0x0000000261027209 */ /* 0x000fe40007810000 */
[----:B------:R-:W-:Y:S01]  /*3820*/  FMNMX.FTZ R3, R155, R3, !PT ;  /* 0x000000039b037209 */ /* 0x000fe20007810000 */
[----:B------:R-:W-:Y:S01]  /*3830*/  IMAD.WIDE.U32 R34, R5, -0x326172a9, RZ ;  /* 0xcd9e8d5705227825 */ /* 0x000fe200078e00ff */
[----:B------:R-:W-:Y:S02]  /*3840*/  LOP3.LUT R4, R9, UR19, R76, 0x96, !PT ;  /* 0x0000001309047c12 */ /* 0x000fe4000f8e964c */
[----:B------:R-:W-:Y:S02]  /*3850*/  FMNMX.FTZ R2, R111, R2, !PT ;  /* 0x000000026f027209 */ /* 0x000fe40007810000 */
[----:B------:R-:W-:Y:S01]  /*3860*/  FMNMX.FTZ R3, R154, R3, !PT ;  /* 0x000000039a037209 */ /* 0x000fe20007810000 */
[----:B------:R-:W-:Y:S01]  /*3870*/  IMAD.WIDE.U32 R20, R4, -0x326172a9, RZ ;  /* 0xcd9e8d5704147825 */ /* 0x000fe200078e00ff */
[----:B------:R-:W-:-:S02]  /*3880*/  FMNMX.FTZ R2, R113, R2, !PT ;  /* 0x0000000271027209 */ /* 0x000fc40007810000 */
[----:B------:R-:W-:Y:S02]  /*3890*/  LOP3.LUT R7, R35, UR20, R12, 0x96, !PT ;  /* 0x0000001423077c12 */ /* 0x000fe4000f8e960c */
[----:B------:R-:W-:Y:S02]  /*38a0*/  FMNMX.FTZ R3, R218, R3, !PT ;  /* 0x00000003da037209 */ /* 0x000fe40007810000 */
[----:B------:R-:W-:Y:S02]  /*38b0*/  FMNMX.FTZ R4, R114, R2, !PT ;  /* 0x0000000272047209 */ /* 0x000fe40007810000 */
[----:B------:R-:W-:Y:S02]  /*38c0*/  LOP3.LUT R6, R21, UR18, R34, 0x96, !PT ;  /* 0x0000001215067c12 */ /* 0x000fe4000f8e9622 */
[----:B------:R-:W-:Y:S01]  /*38d0*/  FMNMX.FTZ R5, R217, R3, !PT ;  /* 0x00000003d9057209 */ /* 0x000fe20007810000 */
[----:B------:R-:W-:Y:S01]  /*38e0*/  IMAD.WIDE.U32 R2, R7, -0x2daee0ad, RZ ;  /* 0xd2511f5307027825 */ /* 0x000fe200078e00ff */
[----:B------:R-:W-:-:S02]  /*38f0*/  FMNMX.FTZ R4, R115, R4, !PT ;  /* 0x0000000473047209 */ /* 0x000fc40007810000 */
[--C-:B------:R-:W-:Y:S01]  /*3900*/  LOP3.LUT R79, R35, UR20, R14.reuse, 0x96, !PT ;  /* 0x00000014234f7c12 */ /* 0x100fe2000f8e960e */
[----:B------:R-:W-:Y:S01]  /*3910*/  IMAD.WIDE.U32 R24, R6, -0x2daee0ad, RZ ;  /* 0xd2511f5306187825 */ /* 0x000fe200078e00ff */
[----:B------:R-:W-:Y:S02]  /*3920*/  LOP3.LUT R77, R69, UR20, R14, 0x96, !PT ;  /* 0x00000014454d7c12 */ /* 0x000fe4000f8e960e */
[----:B------:R-:W-:Y:S02]  /*3930*/  FMNMX.FTZ R5, R177, R5, !PT ;  /* 0x00000005b1057209 */ /* 0x000fe40007810000 */
[----:B------:R-:W-:Y:S01]  /*3940*/  LOP3.LUT R14, R3, UR17, R8, 0x96, !PT ;  /* 0x00000011030e7c12 */ /* 0x000fe2000f8e9608 */
[----:B------:R-:W-:Y:S01]  /*3950*/  IMAD.WIDE.U32 R8, R11, -0x2daee0ad, RZ ;  /* 0xd2511f530b087825 */ /* 0x000fe200078e00ff */
[----:B------:R-:W-:Y:S02]  /*3960*/  FMNMX.FTZ R3, R141, R4, !PT ;  /* 0x000000048d037209 */ /* 0x000fe40007810000 */
[----:B------:R-:W-:-:S02]  /*3970*/  FMNMX.FTZ R4, R170, R5, !PT ;  /* 0x00000005aa047209 */ /* 0x000fc40007810000 */
[----:B------:R-:W-:Y:S02]  /*3980*/  LOP3.LUT R15, R25, UR15, R2, 0x96, !PT ;  /* 0x0000000f190f7c12 */ /* 0x000fe4000f8e9602 */
        /* <DEDUP_REMOVED lines=18> */
[----:B------:R-:W-:Y:S02]  /*3ab0*/  LOP3.LUT R6, R9, UR19, R78, 0x96, !PT ;  /* 0x0000001309067c12 */ /* 0x000fe4000f8e964e */
[----:B------:R-:W-:Y:S02]  /*3ac0*/  FMNMX.FTZ R4, R106, R2, !PT ;  /* 0x000000026a047209 */ /* 0x000fe40007810000 */
[----:B------:R-:W-:Y:S02]  /*3ad0*/  FMNMX.FTZ R5, R137, R5, !PT ;  /* 0x0000000589057209 */ /* 0x000fe40007810000 */
[----:B------:R-:W-:Y:S02]  /*3ae0*/  FMNMX.FTZ R2, R224, R3, !PT ;  /* 0x00000003e0027209 */ /* 0x000fe40007810000 */
[----:B------:R-:W-:Y:S01]  /*3af0*/  LOP3.LUT R10, R69, UR20, R12, 0x96, !PT ;  /* 0x00000014450a7c12 */ /* 0x000fe2000f8e960c */
[----:B------:R-:W-:Y:S01]  /*3b00*/  IMAD.WIDE.U32 R12, R6, -0x326172a9, RZ ;  /* 0xcd9e8d57060c7825 */ /* 0x000fe200078e00ff */
[----:B------:R-:W-:-:S02]  /*3b10*/  FMNMX.FTZ R4, R99, R4, !PT ;  /* 0x0000000463047209 */ /* 0x000fc40007810000 */
[----:B------:R-:W-:Y:S02]  /*3b20*/  FMNMX.FTZ R3, R161, R5, !PT ;  /* 0x00000005a1037209 */ /* 0x000fe40007810000 */
[----:B------:R-:W-:Y:S02]  /*3b30*/  FMNMX.FTZ R5, R189, R2, !PT ;  /* 0x00000002bd057209 */ /* 0x000fe40007810000 */
[----:B------:R-:W-:Y:S02]  /*3b40*/  FMNMX.FTZ R4, R118, R4, !PT ;  /* 0x0000000476047209 */ /* 0x000fe40007810000 */
[----:B------:R-:W-:Y:S02]  /*3b50*/  LOP3.LUT R7, R13, UR18, R68, 0x96, !PT ;  /* 0x000000120d077c12 */ /* 0x000fe4000f8e9644 */
[----:B------:R-:W-:Y:S01]  /*3b60*/  FMNMX.FTZ R6, R166, R3, !PT ;  /* 0x00000003a6067209 */ /* 0x000fe20007810000 */
[----:B------:R-:W-:Y:S01]  /*3b70*/  IMAD.WIDE.U32 R2, R10, -0x2daee0ad, RZ ;  /* 0xd2511f530a027825 */ /* 0x000fe200078e00ff */
[----:B------:R-:W-:-:S02]  /*3b80*/  FMNMX.FTZ R5, R188, R5, !PT ;  /* 0x00000005bc057209 */ /* 0x000fc40007810000 */
[----:B------:R-:W-:Y:S01]  /*3b90*/  FMNMX.FTZ R4, R119, R4, !PT ;  /* 0x0000000477047209 */ /* 0x000fe20007810000 */
[----:B------:R-:W-:Y:S01]  /*3ba0*/  IMAD.WIDE.U32 R22, R7, -0x2daee0ad, RZ ;  /* 0xd2511f5307167825 */ /* 0x000fe200078e00ff */
[----:B------:R-:W-:Y:S02]  /*3bb0*/  FMNMX.FTZ R6, R196, R6, !PT ;  /* 0x00000006c4067209 */ /* 0x000fe40007810000 */
[----:B------:R-:W-:Y:S02]  /*3bc0*/  FMNMX.FTZ R5, R178, R5, !PT ;  /* 0x00000005b2057209 */ /* 0x000fe40007810000 */
[----:B------:R-:W-:Y:S02]  /*3bd0*/  LOP3.LUT R10, R3, UR17, R8, 0x96, !PT ;  /* 0x00000011030a7c12 */ /* 0x000fe4000f8e9608 */
[----:B------:R-:W-:Y:S02]  /*3be0*/  FMNMX.FTZ R3, R117, R4, !PT ;  /* 0x0000000475037209 */ /* 0x000fe40007810000 */
[----:B------:R-:W-:Y:S01]  /*3bf0*/  FMNMX.FTZ R6, R195, R6, !PT ;  /* 0x00000006c3067209 */ /* 0x000fe20007810000 */
[----:B------:R-:W-:Y:S01]  /*3c00*/  IMAD.WIDE.U32 R10, R10, -0x326172a9, RZ ;  /* 0xcd9e8d570a0a7825 */ /* 0x000fe200078e00ff */
[----:B------:R-:W-:-:S02]  /*3c10*/  FMNMX.FTZ R4, R193, R5, !PT ;  /* 0x00000005c1047209 */ /* 0x000fc40007810000 */
[----:B------:R-:W-:Y:S02]  /*3c20*/  LOP3.LUT R13, R23, UR15, R2, 0x96, !PT ;  /* 0x0000000f170d7c12 */ /* 0x000fe4000f8e9602 */
[----:B------:R-:W-:Y:S02]  /*3c30*/  FMNMX.FTZ R2, R116, R3, !PT ;  /* 0x0000000374027209 */ /* 0x000fe40007810000 */
[----:B------:R-:W-:Y:S01]  /*3c40*/  FMNMX.FTZ R7, R194, R6, !PT ;  /* 0x00000006c2077209 */ /* 0x000fe20007810000 */
[--C-:B------:R-:W-:Y:S01]  /*3c50*/  FFMA.FTZ R6, R86, UR7, -R18.reuse ;  /* 0x0000000756067c23 */ /* 0x100fe20008010812 */
[----:B------:R-:W-:Y:S01]  /*3c60*/  FMNMX.FTZ R3, R192, R4, !PT ;  /* 0x00000004c0037209 */ /* 0x000fe20007810000 */
[----:B------:R-:W-:Y:S01]  /*3c70*/  FFMA.FTZ R4, R89, UR7, -R18 ;  /* 0x0000000759047c23 */ /* 0x000fe20008010812 */
[----:B------:R-:W-:Y:S01]  /*3c80*/  FMNMX.FTZ R2, R212, R2, !PT ;  /* 0x00000002d4027209 */ /* 0x000fe20007810000 */
[----:B------:R-:W1:Y:S01]  /*3c90*/  SHFL.BFLY PT, R8, R7, 0x2, 0x1f ;  /* 0x0c401f0007087f89 */ /* 0x000e6200000e0000 */
[----:B------:R-:W-:Y:S01]  /*3ca0*/  FMNMX.FTZ R3, R175, R3, !PT ;  /* 0x00000003af037209 */ /* 0x000fe20007810000 */
[----:B------:R2:W-:Y:S01]  /*3cb0*/  MUFU.EX2 R244, R6 ;  /* 0x0000000600f47308 */ /* 0x0005e20000000800 */
[----:B------:R-:W-:-:S02]  /*3cc0*/  FMNMX.FTZ R2, R213, R2, !PT ;  /* 0x00000002d5027209 */ /* 0x000fc40007810000 */
[----:B------:R-:W-:Y:S02]  /*3cd0*/  FMNMX.FTZ R3, R176, R3, !PT ;  /* 0x00000003b0037209 */ /* 0x000fe40007810000 */
        /* <DEDUP_REMOVED lines=8> */
[----:B--2---:R-:W-:Y:S01]  /*3d60*/  FMNMX.FTZ R6, R180, R3, !PT ;  /* 0x00000003b4067209 */ /* 0x004fe20007810000 */
[----:B------:R-:W-:Y:S01]  /*3d70*/  FFMA.FTZ R3, R90, UR7, -R18 ;  /* 0x000000075a037c23 */ /* 0x000fe20008010812 */
[----:B------:R-:W-:Y:S02]  /*3d80*/  FMNMX.FTZ R2, R222, R2, !PT ;  /* 0x00000002de027209 */ /* 0x000fe40007810000 */
[----:B-1----:R-:W-:Y:S01]  /*3d90*/  FMNMX.FTZ R135, R7, R8, !PT ;  /* 0x0000000807877209 */ /* 0x002fe20007810000 */
[----:B------:R-:W1:Y:S01]  /*3da0*/  SHFL.BFLY PT, R134, R6, 0x2, 0x1f ;  /* 0x0c401f0006867f89 */ /* 0x000e6200000e0000 */
[----:B---3--:R-:W-:Y:S01]  /*3db0*/  IMAD.WIDE.U32 R4, R14, -0x326172a9, RZ ;  /* 0xcd9e8d570e047825 */ /* 0x008fe200078e00ff */
[----:B------:R-:W-:Y:S01]  /*3dc0*/  FMNMX.FTZ R2, R221, R2, !PT ;  /* 0x00000002dd027209 */ /* 0x000fe20007810000 */
[----:B------:R2:W-:Y:S01]  /*3dd0*/  MUFU.EX2 R206, R3 ;  /* 0x0000000300ce7308 */ /* 0x0005e20000000800 */
[----:B------:R-:W-:-:S02]  /*3de0*/  LOP3.LUT R103, R35, UR20, R16, 0x96, !PT ;  /* 0x0000001423677c12 */ /* 0x000fc4000f8e9610 */
[----:B------:R-:W-:Y:S02]  /*3df0*/  LOP3.LUT R7, R5, UR16, R20, 0x96, !PT ;  /* 0x0000001005077c12 */ /* 0x000fe4000f8e9614 */
[----:B------:R-:W3:Y:S01]  /*3e00*/  SHFL.BFLY PT, R5, R135, 0x1, 0x1f ;  /* 0x0c201f0087057f89 */ /* 0x000ee200000e0000 */
[----:B------:R-:W-:Y:S02]  /*3e10*/  FMNMX.FTZ R2, R227, R2, !PT ;  /* 0x00000002e3027209 */ /* 0x000fe40007810000 */
[----:B------:R-:W-:Y:S01]  /*3e20*/  LOP3.LUT R197, R69, UR20, R16, 0x96, !PT ;  /* 0x0000001445c57c12 */ /* 0x000fe2000f8e9610 */
[----:B------:R-:W-:Y:S01]  /*3e30*/  IMAD.WIDE.U32 R16, R15, -0x326172a9, RZ ;  /* 0xcd9e8d570f107825 */ /* 0x000fe200078e00ff */
[----:B------:R-:W-:Y:S02]  /*3e40*/  FMNMX.FTZ R2, R228, R2, !PT ;  /* 0x00000002e4027209 */ /* 0x000fe40007810000 */
[----:B------:R-:W-:Y:S01]  /*3e50*/  LOP3.LUT R14, R11, UR16, R12, 0x96, !PT ;  /* 0x000000100b0e7c12 */ /* 0x000fe2000f8e960c */
[----:B------:R-:W-:Y:S01]  /*3e60*/  IMAD.WIDE.U32 R12, R13, -0x326172a9, RZ ;  /* 0xcd9e8d570d0c7825 */ /* 0x000fe200078e00ff */
[----:B------:R-:W-:-:S02]  /*3e70*/  FMNMX.FTZ R2, R191, R2, !PT ;  /* 0x00000002bf027209 */ /* 0x000fc40007810000 */
[----:B------:R-:W-:Y:S01]  /*3e80*/  LOP3.LUT R9, R17, UR14, R4, 0x96, !PT ;  /* 0x0000000e11097c12 */ /* 0x000fe2000f8e9604 */
[--C-:B------:R-:W-:Y:S01]  /*3e90*/  FFMA.FTZ R4, R87, UR7, -R18.reuse ;  /* 0x0000000757047c23 */ /* 0x100fe20008010812 */
[----:B------:R-:W-:Y:S01]  /*3ea0*/  FMNMX.FTZ R2, R190, R2, !PT ;  /* 0x00000002be027209 */ /* 0x000fe20007810000 */
[----:B--2---:R-:W-:Y:S01]  /*3eb0*/  FFMA.FTZ R3, R88, UR7, -R18 ;  /* 0x0000000758037c23 */ /* 0x004fe20008010812 */
[----:B------:R-:W-:Y:S01]  /*3ec0*/  LOP3.LUT R10, R13, UR14, R10, 0x96, !PT ;  /* 0x0000000e0d0a7c12 */ /* 0x000fe2000f8e960a */
[----:B------:R2:W-:Y:S01]  /*3ed0*/  MUFU.EX2 R248, R4 ;  /* 0x0000000400f87308 */ /* 0x0005e20000000800 */
[----:B------:R-:W-:Y:S02]  /*3ee0*/  FMNMX.FTZ R2, R229, R2, !PT ;  /* 0x00000002e5027209 */ /* 0x000fe40007810000 */
[----:B-1----:R-:W-:Y:S01]  /*3ef0*/  FMNMX.FTZ R134, R6, R134, !PT ;  /* 0x0000008606867209 */ /* 0x002fe20007810000 */
[----:B------:R-:W-:Y:S01]  /*3f00*/  IMAD.WIDE.U32 R6, R7, -0x2daee0ad, RZ ;  /* 0xd2511f5307067825 */ /* 0x000fe200078e00ff */
[----:B------:R-:W-:-:S02]  /*3f10*/  FMNMX.FTZ R2, R198, R2, !PT ;  /* 0x00000002c6027209 */ /* 0x000fc40007810000 */
[----:B---3--:R-:W-:Y:S01]  /*3f20*/  FMNMX.FTZ R135, R135, R5, !PT ;  /* 0x0000000587877209 */ /* 0x008fe20007810000 */
[----:B------:R-:W1:Y:S01]  /*3f30*/  SHFL.BFLY PT, R11, R134, 0x1, 0x1f ;  /* 0x0c201f00860b7f89 */ /* 0x000e6200000e0000 */
[----:B------:R-:W-:Y:S01]  /*3f40*/  FMNMX.FTZ R2, R160, R2, !PT ;  /* 0x00000002a0027209 */ /* 0x000fe20007810000 */
[--C-:B------:R-:W-:Y:S01]  /*3f50*/  FFMA.FTZ R5, R67, UR7, -R18.reuse ;  /* 0x0000000743057c23 */ /* 0x100fe20008010812 */
[----:B------:R-:W-:Y:S01]  /*3f60*/  FSETP.NEU.FTZ.AND P0, PT, R135, -INF , PT ;  /* 0xff8000008700780b */ /* 0x000fe20003f1d000 */
[----:B------:R3:W-:Y:S01]  /*3f70*/  MUFU.EX2 R138, R3 ;  /* 0x00000003008a7308 */ /* 0x0007e20000000800 */
[----:B------:R-:W-:Y:S01]  /*3f80*/  FMNMX.FTZ R2, R163, R2, !PT ;  /* 0x00000002a3027209 */ /* 0x000fe20007810000 */
[----:B--2---:R-:W-:-:S03]  /*3f90*/  FFMA.FTZ R4, R85, UR7, -R18 ;  /* 0x0000000755047c23 */ /* 0x004fc60008010812 */
[----:B------:R-:W-:-:S03]  /*3fa0*/  FMNMX.FTZ R2, R184, R2, !PT ;  /* 0x00000002b8027209 */ /* 0x000fc60007810000 */
[----:B------:R2:W-:Y:S01]  /*3fb0*/  MUFU.EX2 R240, R4 ;  /* 0x0000000400f07308 */ /* 0x0005e20000000800 */
[----:B------:R-:W-:-:S04]  /*3fc0*/  FMNMX.FTZ R2, R185, R2, !PT ;  /* 0x00000002b9027209 */ /* 0x000fc80007810000 */
[----:B------:R-:W-:-:S03]  /*3fd0*/  FMNMX.FTZ R2, R186, R2, !PT ;  /* 0x00000002ba027209 */ /* 0x000fc60007810000 */
[----:B------:R-:W-:Y:S01]  /*3fe0*/  MUFU.EX2 R36, R5 ;  /* 0x0000000500247308 */ /* 0x000fe20000000800 */
[----:B---3--:R-:W-:Y:S01]  /*3ff0*/  IMAD.IADD R3, R203, 0x1, R19 ;  /* 0x00000001cb037824 */ /* 0x008fe200078e0213 */
[----:B-1----:R-:W-:Y:S01]  /*4000*/  FMNMX.FTZ R134, R134, R11, !PT ;  /* 0x0000000b86867209 */ /* 0x002fe20007810000 */
[----:B--2---:R-:W-:-:S05]  /*4010*/  FFMA.FTZ R4, R84, UR7, -R18 ;  /* 0x0000000754047c23 */ /* 0x004fca0008010812 */
[----:B------:R1:W-:Y:S02]  /*4020*/  MUFU.EX2 R233, R4 ;  /* 0x0000000400e97308 */ /* 0x0003e40000000800 */
[----:B-1----:R-:W-:-:S05]  /*4030*/  FMUL.FTZ R4, R135, UR7 ;  /* 0x0000000787047c20 */ /* 0x002fca0008410000 */
[----:B------:R-:W-:Y:S01]  /*4040*/  FSEL R21, R4, RZ, P0 ;  /* 0x000000ff04157208 */ /* 0x000fe20000000000 */
[----:B------:R-:W-:Y:S01]  /*4050*/  IMAD.WIDE.U32 R4, R9, -0x2daee0ad, RZ ;  /* 0xd2511f5309047825 */ /* 0x000fe200078e00ff */
[----:B------:R-:W-:Y:S02]  /*4060*/  LOP3.LUT R9, R7, UR5, R24, 0x96, !PT ;  /* 0x0000000507097c12 */ /* 0x000fe4000f8e9618 */
[----:B------:R-:W-:Y:S01]  /*4070*/  FSETP.NEU.FTZ.AND P0, PT, R134, -INF , PT ;  /* 0xff8000008600780b */ /* 0x000fe20003f1d000 */
[----:B------:R-:W-:Y:S01]  /*4080*/  FFMA.FTZ R8, R139, UR7, -R21 ;  /* 0x000000078b087c23 */ /* 0x000fe20008010815 */
[----:B------:R-:W-:Y:S01]  /*4090*/  LOP3.LUT R32, R5, UR23, R6, 0x96, !PT ;  /* 0x0000001705207c12 */ /* 0x000fe2000f8e9606 */
[----:B------:R-:W-:Y:S01]  /*40a0*/  IMAD.WIDE.U32 R6, R14, -0x2daee0ad, RZ ;  /* 0xd2511f530e067825 */ /* 0x000fe200078e00ff */
[C---:B------:R-:W-:Y:S01]  /*40b0*/  LOP3.LUT R13, R4.reuse, 0xffff, RZ, 0xc0, !PT ;  /* 0x0000ffff040d7812 */ /* 0x040fe200078ec0ff */
[----:B------:R1:W-:Y:S01]  /*40c0*/  MUFU.EX2 R245, R8 ;  /* 0x0000000800f57308 */ /* 0x0003e20000000800 */
[----:B------:R-:W-:-:S02]  /*40d0*/  LOP3.LUT R26, R4, 0xff, RZ, 0xc0, !PT ;  /* 0x000000ff041a7812 */ /* 0x000fc400078ec0ff */
[--C-:B------:R-:W-:Y:S02]  /*40e0*/  SHF.R.U32.HI R14, RZ, 0x10, R4.reuse ;  /* 0x00000010ff0e7819 */ /* 0x100fe40000011604 */
[----:B------:R-:W-:Y:S01]  /*40f0*/  SHF.R.U32.HI R25, RZ, 0x18, R4 ;  /* 0x00000018ff197819 */ /* 0x000fe20000011604 */
[----:B------:R-:W-:Y:S01]  /*4100*/  IMAD.WIDE.U32 R4, R10, -0x2daee0ad, RZ ;  /* 0xd2511f530a047825 */ /* 0x000fe200078e00ff */
[----:B------:R-:W-:-:S03]  /*4110*/  LOP3.LUT R19, R7, UR5, R22, 0x96, !PT ;  /* 0x0000000507137c12 */ /* 0x000fc6000f8e9616 */
[----:B------:R-:W-:Y:S01]  /*4120*/  FFMA.FTZ R7, R92, UR7, -R21 ;  /* 0x000000075c077c23 */ /* 0x000fe20008010815 */
[----:B------:R-:W-:Y:S02]  /*4130*/  LEA R139, R3, UR4, 0x1 ;  /* 0x00000004038b7c11 */ /* 0x000fe4000f8e08ff */
[----:B------:R-:W-:Y:S01]  /*4140*/  LOP3.LUT R22, R5, UR23, R6, 0x96, !PT ;  /* 0x0000001705167c12 */ /* 0x000fe2000f8e9606 */
[----:B------:R2:W-:Y:S01]  /*4150*/  MUFU.EX2 R239, R7 ;  /* 0x0000000700ef7308 */ /* 0x0005e20000000800 */
[----:B------:R-:W-:Y:S01]  /*4160*/  LOP3.LUT R17, R4, 0xffff, RZ, 0xc0, !PT ;  /* 0x0000ffff04117812 */ /* 0x000fe200078ec0ff */
[----:B------:R-:W-:Y:S01]  /*4170*/  IMAD R204, R0, 0x2, R139 ;  /* 0x0000000200cc7824 */ /* 0x000fe200078e028b */
[----:B------:R-:W-:Y:S01]  /*4180*/  LOP3.LUT R24, R4, 0xff, RZ, 0xc0, !PT ;  /* 0x000000ff04187812 */ /* 0x000fe200078ec0ff */
[----:B------:R-:W-:Y:S01]  /*4190*/  LDSM.16.MT88.4 R40, [R139+0x4400] ;  /* 0x004400008b28783b */ /* 0x000fe20000004200 */
[----:B-1----:R-:W-:Y:S01]  /*41a0*/  FMNMX.FTZ R8, R187, R2, !PT ;  /* 0x00000002bb087209 */ /* 0x002fe20007810000 */
[----:B------:R-:W-:Y:S01]  /*41b0*/  FFMA.FTZ R2, R91, UR7, -R21 ;  /* 0x000000075b027c23 */ /* 0x000fe20008010815 */
[----:B------:R-:W-:-:S02]  /*41c0*/  SHF.R.U32.HI R23, RZ, 0x10, R4 ;  /* 0x00000010ff177819 */ /* 0x000fc40000011604 */
[----:B------:R-:W-:Y:S01]  /*41d0*/  SHF.R.U32.HI R27, RZ, 0x18, R4 ;  /* 0x00000018ff1b7819 */ /* 0x000fe20000011604 */
[----:B------:R-:W1:Y:S01]  /*41e0*/  SHFL.BFLY PT, R11, R8, 0x2, 0x1f ;  /* 0x0c401f00080b7f89 */ /* 0x000e6200000e0000 */
[----:B------:R3:W-:Y:S01]  /*41f0*/  MUFU.EX2 R232, R2 ;  /* 0x0000000200e87308 */ /* 0x0007e20000000800 */
[----:B------:R-:W-:-:S04]  /*4200*/  IMAD.WIDE.U32 R4, R19, -0x326172a9, RZ ;  /* 0xcd9e8d5713047825 */ /* 0x000fc800078e00ff */
[----:B--2---:R-:W-:Y:S01]  /*4210*/  IMAD.WIDE.U32 R6, R9, -0x326172a9, RZ ;  /* 0xcd9e8d5709067825 */ /* 0x004fe200078e00ff */
[----:B------:R-:W-:Y:S02]  /*4220*/  LOP3.LUT R9, R14, 0xff, RZ, 0xc0, !PT ;  /* 0x000000ff0e097812 */ /* 0x000fe400078ec0ff */
[----:B------:R-:W-:Y:S02]  /*4230*/  SHF.R.U32.HI R28, RZ, 0x18, R4 ;  /* 0x00000018ff1c7819 */ /* 0x000fe40000011604 */
[----:B------:R-:W-:Y:S02]  /*4240*/  LOP3.LUT R15, R6, 0xff, RZ, 0xc0, !PT ;  /* 0x000000ff060f7812 */ /* 0x000fe400078ec0ff */
[----:B------:R-:W-:Y:S02]  /*4250*/  SHF.R.U32.HI R14, RZ, 0x10, R6 ;  /* 0x00000010ff0e7819 */ /* 0x000fe40000011606 */
[----:B------:R-:W-:Y:S01]  /*4260*/  PRMT R71, R9, 0x5410, R25 ;  /* 0x0000541009477816 */ /* 0x000fe20000000019 */
[----:B---3--:R-:W-:Y:S01]  /*4270*/  FFMA.FTZ R2, R93, UR7, -R21 ;  /* 0x000000075d027c23 */ /* 0x008fe20008010815 */
[----:B------:R-:W-:-:S03]  /*4280*/  LOP3.LUT R25, R4, 0xff, RZ, 0xc0, !PT ;  /* 0x000000ff04197812 */ /* 0x000fc600078ec0ff */
[----:B------:R2:W-:Y:S01]  /*4290*/  MUFU.EX2 R37, R2 ;  /* 0x0000000200257308 */ /* 0x0005e20000000800 */
[----:B-1----:R-:W-:Y:S02]  /*42a0*/  FMNMX.FTZ R10, R8, R11, !PT ;  /* 0x0000000b080a7209 */ /* 0x002fe40007810000 */
[----:B------:R-:W-:Y:S02]  /*42b0*/  LOP3.LUT R8, R7, UR6, R16, 0x96, !PT ;  /* 0x0000000607087c12 */ /* 0x000fe4000f8e9610 */
[----:B------:R-:W-:Y:S01]  /*42c0*/  SHF.R.U32.HI R11, RZ, 0x8, R13 ;  /* 0x00000008ff0b7819 */ /* 0x000fe2000001160d */
[----:B------:R-:W1:Y:S01]  /*42d0*/  SHFL.BFLY PT, R16, R10, 0x1, 0x1f ;  /* 0x0c201f000a107f89 */ /* 0x000e6200000e0000 */
[----:B------:R-:W-:Y:S02]  /*42e0*/  LOP3.LUT R7, R6, 0xffff, RZ, 0xc0, !PT ;  /* 0x0000ffff06077812 */ /* 0x000fe400078ec0ff */
[----:B------:R-:W-:Y:S02]  /*42f0*/  SHF.R.U32.HI R13, RZ, 0x18, R6 ;  /* 0x00000018ff0d7819 */ /* 0x000fe40000011606 */
[----:B------:R-:W-:-:S02]  /*4300*/  PRMT R70, R26, 0x5410, R11 ;  /* 0x000054101a467816 */ /* 0x000fc4000000000b */
[----:B------:R-:W-:Y:S02]  /*4310*/  LOP3.LUT R6, R5, UR6, R12, 0x96, !PT ;  /* 0x0000000605067c12 */ /* 0x000fe4000f8e960c */
[----:B------:R-:W-:Y:S01]  /*4320*/  SHF.R.U32.HI R26, RZ, 0x10, R4 ;  /* 0x00000010ff1a7819 */ /* 0x000fe20000011604 */
[----:B--2---:R-:W-:Y:S01]  /*4330*/  FMUL.FTZ R2, R134, UR7 ;  /* 0x0000000786027c20 */ /* 0x004fe20008410000 */
[----:B------:R-:W-:Y:S02]  /*4340*/  SHF.R.U32.HI R7, RZ, 0x8, R7 ;  /* 0x00000008ff077819 */ /* 0x000fe40000011607 */
[----:B------:R-:W-:Y:S02]  /*4350*/  LOP3.LUT R12, R22, 0xff, RZ, 0xc0, !PT ;  /* 0x000000ff160c7812 */ /* 0x000fe400078ec0ff */
[----:B------:R-:W-:Y:S02]  /*4360*/  FSEL R20, R2, RZ, P0 ;  /* 0x000000ff02147208 */ /* 0x000fe40000000000 */
[----:B------:R-:W-:-:S02]  /*4370*/  LOP3.LUT R11, R8, 0xff, RZ, 0xc0, !PT ;  /* 0x000000ff080b7812 */ /* 0x000fc400078ec0ff */
[----:B------:R-:W-:Y:S01]  /*4380*/  LOP3.LUT R3, R26, 0xff, RZ, 0xc0, !PT ;  /* 0x000000ff1a037812 */ /* 0x000fe200078ec0ff */
[--C-:B------:R-:W-:Y:S01]  /*4390*/  FFMA.FTZ R2, R174, UR7, -R20.reuse ;  /* 0x00000007ae027c23 */ /* 0x100fe20008010814 */
[----:B------:R-:W-:-:S03]  /*43a0*/  FFMA.FTZ R9, R96, UR7, -R20 ;  /* 0x0000000760097c23 */ /* 0x000fc60008010814 */
[----:B------:R2:W-:Y:S08]  /*43b0*/  MUFU.EX2 R207, R2 ;  /* 0x0000000200cf7308 */ /* 0x0005f00000000800 */
[----:B------:R-:W-:Y:S01]  /*43c0*/  MUFU.EX2 R247, R9 ;  /* 0x0000000900f77308 */ /* 0x000fe20000000800 */
[----:B--2---:R-:W-:-:S07]  /*43d0*/  FFMA.FTZ R2, R95, UR7, -R20 ;  /* 0x000000075f027c23 */ /* 0x004fce0008010814 */
[----:B------:R2:W-:Y:S02]  /*43e0*/  MUFU.EX2 R136, R2 ;  /* 0x0000000200887308 */ /* 0x0005e40000000800 */
[----:B--2---:R-:W-:-:S06]  /*43f0*/  FFMA.FTZ R2, R104, UR7, -R20 ;  /* 0x0000000768027c23 */ /* 0x004fcc0008010814 */
[----:B------:R2:W-:Y:S02]  /*4400*/  MUFU.EX2 R235, R2 ;  /* 0x0000000200eb7308 */ /* 0x0005e40000000800 */
[----:B--2---:R-:W-:Y:S02]  /*4410*/  SHF.R.U32.HI R2, RZ, 0x8, R17 ;  /* 0x00000008ff027819 */ /* 0x004fe40000011611 */
[----:B------:R-:W-:Y:S01]  /*4420*/  LOP3.LUT R17, R4, 0xffff, RZ, 0xc0, !PT ;  /* 0x0000ffff04117812 */ /* 0x000fe200078ec0ff */
[----:B------:R-:W-:Y:S01]  /*4430*/  FFMA.FTZ R5, R100, UR7, -R20 ;  /* 0x0000000764057c23 */ /* 0x000fe20008010814 */
[----:B------:R-:W-:Y:S02]  /*4440*/  PRMT R33, R24, 0x5410, R2 ;  /* 0x0000541018217816 */ /* 0x000fe40000000002 */
[----:B------:R-:W-:Y:S01]  /*4450*/  LOP3.LUT R4, R23, 0xff, RZ, 0xc0, !PT ;  /* 0x000000ff17047812 */ /* 0x000fe200078ec0ff */
[----:B------:R2:W3:Y:S01]  /*4460*/  MUFU.EX2 R242, R5 ;  /* 0x0000000500f27308 */ /* 0x0004e20000000800 */
[----:B-1----:R-:W-:-:S02]  /*4470*/  FMNMX.FTZ R2, R10, R16, !PT ;  /* 0x000000100a027209 */ /* 0x002fc40007810000 */
[----:B------:R-:W-:Y:S02]  /*4480*/  PRMT R23, R4, 0x5410, R27 ;  /* 0x0000541004177816 */ /* 0x000fe4000000001b */
[C---:B------:R-:W-:Y:S01]  /*4490*/  FSETP.NEU.FTZ.AND P0, PT, R2.reuse, -INF , PT ;  /* 0xff8000000200780b */ /* 0x040fe20003f1d000 */
[----:B------:R-:W-:Y:S01]  /*44a0*/  FMUL.FTZ R4, R2, UR7 ;  /* 0x0000000702047c20 */ /* 0x000fe20008410000 */
[----:B------:R-:W-:-:S04]  /*44b0*/  SHF.R.U32.HI R10, RZ, 0x18, R8 ;  /* 0x00000018ff0a7819 */ /* 0x000fc80000011608 */
[----:B------:R-:W-:Y:S02]  /*44c0*/  FSEL R19, R4, RZ, P0 ;  /* 0x000000ff04137208 */ /* 0x000fe40000000000 */
[----:B------:R-:W-:-:S03]  /*44d0*/  LOP3.LUT R4, R8, 0xffff, RZ, 0xc0, !PT ;  /* 0x0000ffff08047812 */ /* 0x000fc600078ec0ff */
[----:B------:R-:W-:Y:S01]  /*44e0*/  FFMA.FTZ R9, R200, UR7, -R19 ;  /* 0x00000007c8097c23 */ /* 0x000fe20008010813 */
[----:B--2---:R-:W-:Y:S02]  /*44f0*/  LOP3.LUT R5, R14, 0xff, RZ, 0xc0, !PT ;  /* 0x000000ff0e057812 */ /* 0x004fe400078ec0ff */
[----:B------:R-:W-:Y:S01]  /*4500*/  PRMT R14, R15, 0x5410, R7 ;  /* 0x000054100f0e7816 */ /* 0x000fe20000000007 */
[----:B------:R1:W-:Y:S01]  /*4510*/  MUFU.EX2 R230, R9 ;  /* 0x0000000900e67308 */ /* 0x0003e20000000800 */
[----:B------:R-:W-:Y:S01]  /*4520*/  PRMT R13, R5, 0x5410, R13 ;  /* 0x00005410050d7816 */ /* 0x000fe2000000000d */
[----:B------:R-:W-:Y:S01]  /*4530*/  FFMA.FTZ R5, R94, UR7, -R20 ;  /* 0x000000075e057c23 */ /* 0x000fe20008010814 */
[----:B------:R-:W-:-:S04]  /*4540*/  LOP3.LUT R7, R22, 0xffff, RZ, 0xc0, !PT ;  /* 0x0000ffff16077812 */ /* 0x000fc800078ec0ff */
[----:B------:R-:W-:Y:S01]  /*4550*/  SHF.R.U32.HI R7, RZ, 0x8, R7 ;  /* 0x00000008ff077819 */ /* 0x000fe20000011607 */
[----:B------:R2:W-:Y:S03]  /*4560*/  MUFU.EX2 R205, R5 ;  /* 0x0000000500cd7308 */ /* 0x0005e60000000800 */
[----:B------:R-:W-:Y:S01]  /*4570*/  PRMT R16, R12, 0x5410, R7 ;  /* 0x000054100c107816 */ /* 0x000fe20000000007 */
[----:B------:R-:W-:-:S04]  /*4580*/  FFMA.FTZ R7, R105, UR7, -R19 ;  /* 0x0000000769077c23 */ /* 0x000fc80008010813 */
[----:B------:R4:W-:Y:S01]  /*4590*/  MUFU.EX2 R172, R7 ;  /* 0x0000000700ac7308 */ /* 0x0009e20000000800 */
[----:B-1----:R-:W-:Y:S02]  /*45a0*/  LOP3.LUT R9, R6, 0xff, RZ, 0xc0, !PT ;  /* 0x000000ff06097812 */ /* 0x002fe400078ec0ff */
[----:B--2---:R-:W-:Y:S02]  /*45b0*/  SHF.R.U32.HI R5, RZ, 0x10, R8 ;  /* 0x00000010ff057819 */ /* 0x004fe40000011608 */
[----:B------:R-:W-:Y:S02]  /*45c0*/  SHF.R.U32.HI R8, RZ, 0x8, R4 ;  /* 0x00000008ff087819 */ /* 0x000fe40000011604 */
[----:B------:R-:W-:Y:S02]  /*45d0*/  SHF.R.U32.HI R4, RZ, 0x8, R17 ;  /* 0x00000008ff047819 */ /* 0x000fe40000011611 */
[----:B------:R-:W-:Y:S02]  /*45e0*/  LOP3.LUT R5, R5, 0xff, RZ, 0xc0, !PT ;  /* 0x000000ff05057812 */ /* 0x000fe400078ec0ff */
[----:B------:R-:W-:-:S02]  /*45f0*/  PRMT R12, R11, 0x5410, R8 ;  /* 0x000054100b0c7816 */ /* 0x000fc40000000008 */
[----:B------:R-:W-:Y:S01]  /*4600*/  PRMT R11, R25, 0x5410, R4 ;  /* 0x00005410190b7816 */ /* 0x000fe20000000004 */
[--C-:B------:R-:W-:Y:S01]  /*4610*/  FFMA.FTZ R4, R101, UR7, -R19.reuse ;  /* 0x0000000765047c23 */ /* 0x100fe20008010813 */
[----:B------:R-:W-:Y:S01]  /*4620*/  PRMT R15, R5, 0x5410, R10 ;  /* 0x00005410050f7816 */ /* 0x000fe2000000000a */
[----:B------:R-:W-:Y:S01]  /*4630*/  IMAD.U32 R5, RZ, RZ, UR24 ;  /* 0x00000018ff057e24 */ /* 0x000fe2000f8e00ff */
[----:B------:R-:W-:Y:S01]  /*4640*/  PRMT R10, R3, 0x5410, R28 ;  /* 0x00005410030a7816 */ /* 0x000fe2000000001c */
[----:B------:R1:W-:Y:S01]  /*4650*/  MUFU.EX2 R243, R4 ;  /* 0x0000000400f37308 */ /* 0x0003e20000000800 */
[----:B------:R-:W2:Y:S01]  /*4660*/  LDSM.16.MT88.4 R24, [R139+0x4000] ;  /* 0x004000008b18783b */ /* 0x000ea20000004200 */
[----:B------:R-:W-:Y:S02]  /*4670*/  LOP3.LUT R3, R6, 0xffff, RZ, 0xc0, !PT ;  /* 0x0000ffff06037812 */ /* 0x000fe400078ec0ff */
[----:B------:R-:W-:Y:S01]  /*4680*/  LEA R0, R5, UR24, 0x10 ;  /* 0x0000001805007c11 */ /* 0x000fe2000f8e80ff */
[----:B------:R-:W2:Y:S01]  /*4690*/  LDSM.16.MT88.4 R28, [R204+0x4000] ;  /* 0x00400000cc1c783b */ /* 0x000ea20000004200 */
[----:B------:R-:W-:Y:S01]  /*46a0*/  FFMA.FTZ R5, R202, UR7, -R19 ;  /* 0x00000007ca057c23 */ /* 0x000fe20008010813 */
[----:B----4-:R-:W-:-:S02]  /*46b0*/  SHF.R.U32.HI R7, RZ, 0x8, R3 ;  /* 0x00000008ff077819 */ /* 0x010fc40000011603 */
[----:B------:R-:W-:Y:S01]  /*46c0*/  SHF.R.U32.HI R8, RZ, 0x18, R6 ;  /* 0x00000018ff087819 */ /* 0x000fe20000011606 */
[----:B------:R4:W4:Y:S01]  /*46d0*/  MUFU.EX2 R231, R5 ;  /* 0x0000000500e77308 */ /* 0x0009220000000800 */
[--C-:B------:R-:W-:Y:S02]  /*46e0*/  HSET2.LE.AND R3, R11, R0.reuse, PT ;  /* 0x000000000b037233 */ /* 0x100fe40003803000 */
[----:B------:R-:W-:Y:S01]  /*46f0*/  PRMT R7, R9, 0x5410, R7 ;  /* 0x0000541009077816 */ /* 0x000fe20000000007 */
[----:B------:R-:W-:Y:S01]  /*4700*/  FFMA.FTZ R9, R97, UR7, -R20 ;  /* 0x0000000761097c23 */ /* 0x000fe20008010814 */
[----:B------:R-:W-:Y:S01]  /*4710*/  HSET2.LE.AND R11, R13, R0, PT ;  /* 0x000000000d0b7233 */ /* 0x000fe20003803000 */
[----:B------:R-:W-:Y:S01]  /*4720*/  FFMA.FTZ R13, R106, UR7, -R19 ;  /* 0x000000076a0d7c23 */ /* 0x000fe20008010813 */
[----:B-1----:R-:W-:Y:S01]  /*4730*/  SHF.R.U32.HI R4, RZ, 0x10, R6 ;  /* 0x00000010ff047819 */ /* 0x002fe20000011606 */
[----:B------:R1:W-:Y:S01]  /*4740*/  MUFU.EX2 R236, R9 ;  /* 0x0000000900ec7308 */ /* 0x0003e20000000800 */
[----:B---3--:R-:W-:Y:S01]  /*4750*/  F2FP.BF16.F32.PACK_AB R6, R242, R235 ;  /* 0x000000ebf206723e */ /* 0x008fe200000010ff */
[----:B------:R-:W-:Y:S01]  /*4760*/  IMAD.MOV.U32 R97, RZ, RZ, R36 ;  /* 0x000000ffff617224 */ /* 0x000fe200078e0024 */
[----:B------:R-:W-:-:S02]  /*4770*/  LOP3.LUT R4, R4, 0xff, RZ, 0xc0, !PT ;  /* 0x000000ff04047812 */ /* 0x000fc400078ec0ff */
[----:B------:R-:W-:Y:S02]  /*4780*/  LOP3.LUT R6, R3, R6, RZ, 0xc0, !PT ;  /* 0x0000000603067212 */ /* 0x000fe400078ec0ff */
[----:B------:R-:W-:Y:S01]  /*4790*/  HSET2.LE.AND R3, R10, R0, PT ;  /* 0x000000000a037233 */ /* 0x000fe20003803000 */
[----:B------:R-:W-:Y:S01]  /*47a0*/  FFMA.FTZ R10, R107, UR7, -R19 ;  /* 0x000000076b0a7c23 */ /* 0x000fe20008010813 */
[----:B----4-:R-:W-:Y:S01]  /*47b0*/  FFMA.FTZ R5, R98, UR7, -R20 ;  /* 0x0000000762057c23 */ /* 0x010fe20008010814 */
[----:B------:R-:W-:Y:S01]  /*47c0*/  IMAD.MOV.U32 R98, RZ, RZ, R37 ;  /* 0x000000ffff627224 */ /* 0x000fe200078e0025 */
[----:B------:R3:W-:Y:S01]  /*47d0*/  MUFU.EX2 R100, R13 ;  /* 0x0000000d00647308 */ /* 0x0007e20000000800 */
[----:B------:R-:W4:Y:S01]  /*47e0*/  LDSM.16.MT88.4 R36, [R204+0x4400] ;  /* 0x00440000cc24783b */ /* 0x000f220000004200 */
[----:B------:R-:W-:Y:S02]  /*47f0*/  LOP3.LUT R101, R69, UR20, R102, 0x96, !PT ;  /* 0x0000001445657c12 */ /* 0x000fe4000f8e9666 */
[----:B-1----:R-:W-:-:S04]  /*4800*/  F2FP.BF16.F32.PACK_AB R9, R231, R230 ;  /* 0x000000e6e709723e */ /* 0x002fc800000010ff */
[----:B------:R1:W4:Y:S08]  /*4810*/  MUFU.EX2 R104, R5 ;  /* 0x0000000500687308 */ /* 0x0003300000000800 */
[----:B------:R2:W-:Y:S01]  /*4820*/  MUFU.EX2 R249, R10 ;  /* 0x0000000a00f97308 */ /* 0x0005e20000000800 */
[----:B---3--:R-:W-:-:S07]  /*4830*/  FFMA.FTZ R13, R108, UR7, -R19 ;  /* 0x000000076c0d7c23 */ /* 0x008fce0008010813 */
[----:B------:R-:W-:Y:S01]  /*4840*/  MUFU.EX2 R96, R13 ;  /* 0x0000000d00607308 */ /* 0x000fe20000000800 */
[----:B-1----:R-:W-:Y:S02]  /*4850*/  PRMT R5, R4, 0x5410, R8 ;  /* 0x0000541004057816 */ /* 0x002fe40000000008 */
[--C-:B------:R-:W-:Y:S02]  /*4860*/  HSET2.LE.AND R4, R7, R0.reuse, PT ;  /* 0x0000000007047233 */ /* 0x100fe40003803000 */
[----:B------:R-:W-:Y:S02]  /*4870*/  F2FP.BF16.F32.PACK_AB R7, R243, R172 ;  /* 0x000000acf307723e */ /* 0x000fe400000010ff */
[--C-:B------:R-:W-:Y:S02]  /*4880*/  HSET2.LE.AND R8, R5, R0.reuse, PT ;  /* 0x0000000005087233 */ /* 0x100fe40003803000 */
[----:B------:R-:W-:Y:S02]  /*4890*/  LOP3.LUT R7, R3, R7, RZ, 0xc0, !PT ;  /* 0x0000000703077212 */ /* 0x000fe400078ec0ff */
[----:B------:R-:W-:-:S02]  /*48a0*/  HSET2.LE.AND R3, R14, R0, PT ;  /* 0x000000000e037233 */ /* 0x000fc40003803000 */
[----:B--2---:R-:W-:Y:S02]  /*48b0*/  F2FP.BF16.F32.PACK_AB R10, R138, R206 ;  /* 0x000000ce8a0a723e */ /* 0x004fe400000010ff */
[----:B------:R-:W-:Y:S02]  /*48c0*/  F2FP.BF16.F32.PACK_AB R5, R136, R207 ;  /* 0x000000cf8805723e */ /* 0x000fe400000010ff */
[----:B------:R-:W-:Y:S01]  /*48d0*/  LOP3.LUT R10, R3, R10, RZ, 0xc0, !PT ;  /* 0x0000000a030a7212 */ /* 0x000fe200078ec0ff */
[----:B------:R-:W-:Y:S01]  /*48e0*/  FFMA.FTZ R3, R99, UR7, -R19 ;  /* 0x0000000763037c23 */ /* 0x000fe20008010813 */
[----:B------:R-:W-:Y:S02]  /*48f0*/  LOP3.LUT R4, R4, R5, RZ, 0xc0, !PT ;  /* 0x0000000504047212 */ /* 0x000fe400078ec0ff */
[----:B------:R-:W-:Y:S01]  /*4900*/  LOP3.LUT R5, R8, R9, RZ, 0xc0, !PT ;  /* 0x0000000908057212 */ /* 0x000fe200078ec0ff */
[----:B------:R1:W2:Y:S01]  /*4910*/  MUFU.EX2 R237, R3 ;  /* 0x0000000300ed7308 */ /* 0x0002a20000000800 */
[----:B------:R-:W-:-:S02]  /*4920*/  HSET2.LE.AND R9, R12, R0, PT ;  /* 0x000000000c097233 */ /* 0x000fc40003803000 */
[----:B------:R-:W-:Y:S02]  /*4930*/  F2FP.BF16.F32.PACK_AB R8, R239, R98 ;  /* 0x00000062ef08723e */ /* 0x000fe400000010ff */
[----:B------:R-:W-:Y:S01]  /*4940*/  F2FP.BF16.F32.PACK_AB R12, R244, R238 ;  /* 0x000000eef40c723e */ /* 0x000fe200000010ff */
[C---:B------:R-:W-:Y:S01]  /*4950*/  HMMA.16816.F32.BF16 R52, R4.reuse, R24, RZ ;  /* 0x000000180434723c */ /* 0x040fe200000418ff */
[----:B------:R-:W-:Y:S02]  /*4960*/  LOP3.LUT R11, R11, R8, RZ, 0xc0, !PT ;  /* 0x000000080b0b7212 */ /* 0x000fe400078ec0ff */
[----:B------:R-:W-:Y:S02]  /*4970*/  LOP3.LUT R8, R9, R12, RZ, 0xc0, !PT ;  /* 0x0000000c09087212 */ /* 0x000fe400078ec0ff */
[----:B------:R-:W-:Y:S01]  /*4980*/  F2FP.BF16.F32.PACK_AB R9, R232, R245 ;  /* 0x000000f5e809723e */ /* 0x000fe200000010ff */
[----:B------:R-:W-:Y:S01]  /*4990*/  HMMA.16816.F32.BF16 R48, R4, R28, RZ ;  /* 0x0000001c0430723c */ /* 0x000fe200000418ff */
[----:B------:R-:W-:-:S02]  /*49a0*/  SHF.R.U32.HI R12, RZ, 0x10, R22 ;  /* 0x00000010ff0c7819 */ /* 0x000fc40000011616 */
[----:B------:R-:W-:Y:S02]  /*49b0*/  SHF.R.U32.HI R14, RZ, 0x18, R22 ;  /* 0x00000018ff0e7819 */ /* 0x000fe40000011616 */
[--C-:B-1----:R-:W-:Y:S01]  /*49c0*/  HSET2.LE.AND R3, R15, R0.reuse, PT ;  /* 0x000000000f037233 */ /* 0x102fe20003803000 */
[C---:B------:R-:W-:Y:S01]  /*49d0*/  HMMA.16816.F32.BF16 R56, R4.reuse, R26, RZ ;  /* 0x0000001a0438723c */ /* 0x040fe200000418ff */
[----:B------:R-:W-:Y:S02]  /*49e0*/  LOP3.LUT R12, R12, 0xff, RZ, 0xc0, !PT ;  /* 0x000000ff0c0c7812 */ /* 0x000fe400078ec0ff */
[----:B------:R-:W-:Y:S02]  /*49f0*/  SHF.R.U32.HI R13, RZ, 0x18, R32 ;  /* 0x00000018ff0d7819 */ /* 0x000fe40000011620 */
[----:B------:R-:W-:Y:S01]  /*4a00*/  LOP3.LUT R9, R3, R9, RZ, 0xc0, !PT ;  /* 0x0000000903097212 */ /* 0x000fe200078ec0ff */
[----:B------:R-:W-:Y:S01]  /*4a10*/  HMMA.16816.F32.BF16 R44, R4, R30, RZ ;  /* 0x0000001e042c723c */ /* 0x000fe200000418ff */
[----:B------:R-:W-:-:S05]  /*4a20*/  HSET2.LE.AND R3, R33, R0, PT ;  /* 0x0000000021037233 */ /* 0x000fca0003803000 */
[C---:B------:R-:W-:Y:S01]  /*4a30*/  HMMA.16816.F32.BF16 R60, R8.reuse, R24, RZ ;  /* 0x00000018083c723c */ /* 0x040fe200000418ff */
[----:B------:R-:W-:Y:S01]  /*4a40*/  FFMA.FTZ R4, R208, UR7, -R21 ;  /* 0x00000007d0047c23 */ /* 0x000fe20008010815 */
[----:B----4-:R-:W-:Y:S01]  /*4a50*/  F2FP.BF16.F32.PACK_AB R6, R236, R104 ;  /* 0x00000068ec06723e */ /* 0x010fe200000010ff */
[----:B------:R-:W-:Y:S01]  /*4a60*/  IMAD.MOV.U32 R208, RZ, RZ, R235 ;  /* 0x000000ffffd07224 */ /* 0x000fe200078e00eb */
[--C-:B------:R-:W-:Y:S01]  /*4a70*/  HSET2.LE.AND R7, R23, R0.reuse, PT ;  /* 0x0000000017077233 */ /* 0x100fe20003803000 */
[----:B------:R2:W-:Y:S01]  /*4a80*/  MUFU.EX2 R246, R4 ;  /* 0x0000000400f67308 */ /* 0x0005e20000000800 */
[----:B------:R-:W-:Y:S01]  /*4a90*/  LOP3.LUT R6, R3, R6, RZ, 0xc0, !PT ;  /* 0x0000000603067212 */ /* 0x000fe200078ec0ff */
[----:B------:R-:W-:Y:S01]  /*4aa0*/  HMMA.16816.F32.BF16 R72, R8, R26, RZ ;  /* 0x0000001a0848723c */ /* 0x000fe200000418ff */
[----:B------:R-:W-:Y:S01]  /*4ab0*/  HSET2.LE.AND R3, R16, R0, PT ;  /* 0x0000000010037233 */ /* 0x000fe20003803000 */
[----:B------:R-:W-:Y:S01]  /*4ac0*/  IMAD.WIDE.U32 R16, R77, -0x2daee0ad, RZ ;  /* 0xd2511f534d107825 */ /* 0x000fe200078e00ff */
[----:B------:R-:W-:-:S03]  /*4ad0*/  PRMT R5, R12, 0x5410, R14 ;  /* 0x000054100c057816 */ /* 0x000fc6000000000e */
[----:B------:R-:W-:Y:S01]  /*4ae0*/  FFMA.FTZ R12, R109, UR7, -R21 ;  /* 0x000000076d0c7c23 */ /* 0x000fe20008010815 */
[----:B------:R-:W-:Y:S01]  /*4af0*/  IMAD.WIDE.U32 R14, R64, -0x2daee0ad, RZ ;  /* 0xd2511f53400e7825 */ /* 0x000fe200078e00ff */
[C---:B------:R-:W-:Y:S02]  /*4b00*/  HMMA.16816.F32.BF16 R24, R8.reuse, R28, RZ ;  /* 0x0000001c0818723c */ /* 0x040fe400000418ff */
[----:B------:R1:W-:Y:S01]  /*4b10*/  MUFU.EX2 R105, R12 ;  /* 0x0000000c00697308 */ /* 0x0003e20000000800 */
[----:B------:R-:W-:Y:S02]  /*4b20*/  HSET2.LE.AND R5, R5, R0, PT ;  /* 0x0000000005057233 */ /* 0x000fe40003803000 */
[----:B------:R-:W-:Y:S01]  /*4b30*/  LOP3.LUT R22, R15, UR19, R78, 0x96, !PT ;  /* 0x000000130f167c12 */ /* 0x000fe2000f8e964e */
[----:B------:R-:W-:Y:S01]  /*4b40*/  HMMA.16816.F32.BF16 R64, R8, R30, RZ ;  /* 0x0000001e0840723c */ /* 0x000fe200000418ff */
[----:B------:R-:W-:Y:S01]  /*4b50*/  LOP3.LUT R17, R17, UR17, R14, 0x96, !PT ;  /* 0x0000001111117c12 */ /* 0x000fe2000f8e960e */
[----:B------:R-:W-:Y:S01]  /*4b60*/  FFMA.FTZ R14, R111, UR7, -R20 ;  /* 0x000000076f0e7c23 */ /* 0x000fe20008010814 */
[----:B--2---:R-:W-:-:S03]  /*4b70*/  F2FP.BF16.F32.PACK_AB R4, R237, R100 ;  /* 0x00000064ed04723e */ /* 0x004fc600000010ff */
[----:B------:R2:W-:Y:S01]  /*4b80*/  MUFU.EX2 R80, R14 ;  /* 0x0000000e00507308 */ /* 0x0005e20000000800 */
[----:B------:R-:W-:Y:S01]  /*4b90*/  LOP3.LUT R7, R7, R4, RZ, 0xc0, !PT ;  /* 0x0000000407077212 */ /* 0x000fe200078ec0ff */
[--C-:B------:R-:W-:Y:S01]  /*4ba0*/  FFMA.FTZ R9, R209, UR7, -R21.reuse ;  /* 0x00000007d1097c23 */ /* 0x100fe20008010815 */
[----:B------:R-:W-:Y:S01]  /*4bb0*/  F2FP.BF16.F32.PACK_AB R4, R205, R247 ;  /* 0x000000f7cd04723e */ /* 0x000fe200000010ff */
[----:B------:R-:W-:Y:S01]  /*4bc0*/  IMAD.MOV.U32 R209, RZ, RZ, R236 ;  /* 0x000000ffffd17224 */ /* 0x000fe200078e00ec */
[----:B------:R-:W-:Y:S02]  /*4bd0*/  SHF.R.U32.HI R8, RZ, 0x10, R32 ;  /* 0x00000010ff087819 */ /* 0x000fe40000011620 */
[----:B------:R-:W-:Y:S01]  /*4be0*/  LOP3.LUT R4, R3, R4, RZ, 0xc0, !PT ;  /* 0x0000000403047212 */ /* 0x000fe200078ec0ff */
[----:B------:R-:W-:Y:S01]  /*4bf0*/  FFMA.FTZ R3, R110, UR7, -R21 ;  /* 0x000000076e037c23 */ /* 0x000fe20008010815 */
[----:B-1----:R-:W-:Y:S01]  /*4c00*/  F2FP.BF16.F32.PACK_AB R12, R96, R249 ;  /* 0x000000f9600c723e */ /* 0x002fe200000010ff */
[----:B------:R1:W3:Y:S01]  /*4c10*/  MUFU.EX2 R203, R9 ;  /* 0x0000000900cb7308 */ /* 0x0002e20000000800 */
[----:B------:R-:W-:-:S02]  /*4c20*/  LOP3.LUT R8, R8, 0xff, RZ, 0xc0, !PT ;  /* 0x000000ff08087812 */ /* 0x000fc400078ec0ff */
[----:B------:R-:W-:Y:S02]  /*4c30*/  LOP3.LUT R5, R5, R12, RZ, 0xc0, !PT ;  /* 0x0000000c05057212 */ /* 0x000fe400078ec0ff */
[----:B------:R-:W-:Y:S02]  /*4c40*/  LOP3.LUT R12, R32, 0xff, RZ, 0xc0, !PT ;  /* 0x000000ff200c7812 */ /* 0x000fe400078ec0ff */
[----:B------:R-:W-:Y:S01]  /*4c50*/  F2FP.BF16.F32.PACK_AB R10, R97, R233 ;  /* 0x000000e9610a723e */ /* 0x000fe200000010ff */
[----:B------:R4:W4:Y:S01]  /*4c60*/  MUFU.EX2 R99, R3 ;  /* 0x0000000300637308 */ /* 0x0009220000000800 */
[----:B--2---:R-:W-:Y:S01]  /*4c70*/  IMAD.WIDE.U32 R14, R112, -0x2daee0ad, RZ ;  /* 0xd2511f53700e7825 */ /* 0x004fe200078e00ff */
[----:B------:R-:W-:Y:S04]  /*4c80*/  HMMA.16816.F32.BF16 R52, R4, R40, R52 ;  /* 0x000000280434723c */ /* 0x000fe80000041834 */
[----:B------:R-:W-:-:S02]  /*4c90*/  LOP3.LUT R15, R15, UR19, R76, 0x96, !PT ;  /* 0x000000130f0f7c12 */ /* 0x000fc4000f8e964c */
[----:B------:R-:W-:Y:S01]  /*4ca0*/  HMMA.16816.F32.BF16 R48, R4, R36, R48 ;  /* 0x000000240430723c */ /* 0x000fe20000041830 */
[----:B-1----:R-:W-:Y:S02]  /*4cb0*/  PRMT R9, R8, 0x5410, R13 ;  /* 0x0000541008097816 */ /* 0x002fe4000000000d */
[----:B---3--:R-:W-:-:S03]  /*4cc0*/  F2FP.BF16.F32.PACK_AB R13, R203, R246 ;  /* 0x000000f6cb0d723e */ /* 0x008fc600000010ff */
[----:B------:R-:W-:Y:S01]  /*4cd0*/  HMMA.16816.F32.BF16 R56, R4, R42, R56 ;  /* 0x0000002a0438723c */ /* 0x000fe20000041838 */
[----:B----4-:R-:W-:-:S05]  /*4ce0*/  LOP3.LUT R3, R32, 0xffff, RZ, 0xc0, !PT ;  /* 0x0000ffff20037812 */ /* 0x010fca00078ec0ff */
[----:B------:R-:W-:Y:S01]  /*4cf0*/  HMMA.16816.F32.BF16 R44, R4, R38, R44 ;  /* 0x00000026042c723c */ /* 0x000fe2000004182c */
[----:B------:R-:W-:Y:S02]  /*4d00*/  SHF.R.U32.HI R11, RZ, 0x8, R3 ;  /* 0x00000008ff0b7819 */ /* 0x000fe40000011603 */
[--C-:B------:R-:W-:Y:S02]  /*4d10*/  HSET2.LE.AND R3, R70, R0.reuse, PT ;  /* 0x0000000046037233 */ /* 0x100fe40003803000 */
[----:B------:R-:W-:Y:S02]  /*4d20*/  PRMT R11, R12, 0x5410, R11 ;  /* 0x000054100c0b7816 */ /* 0x000fe4000000000b */
[--C-:B------:R-:W-:Y:S01]  /*4d30*/  HSET2.LE.AND R12, R9, R0.reuse, PT ;  /* 0x00000000090c7233 */ /* 0x100fe20003803000 */
[----:B------:R-:W-:Y:S01]  /*4d40*/  IMAD.WIDE.U32 R4, R22, -0x326172a9, RZ ;  /* 0xcd9e8d5716047825 */ /* 0x000fe200078e00ff */
[----:B------:R-:W-:Y:S02]  /*4d50*/  LOP3.LUT R10, R3, R10, RZ, 0xc0, !PT ;  /* 0x0000000a030a7212 */ /* 0x000fe400078ec0ff */
[--C-:B------:R-:W-:Y:S01]  /*4d60*/  HSET2.LE.AND R3, R71, R0.reuse, PT ;  /* 0x0000000047037233 */ /* 0x100fe20003803000 */
[----:B------:R-:W-:Y:S01]  /*4d70*/  IMAD.WIDE.U32 R6, R17, -0x326172a9, RZ ;  /* 0xcd9e8d5711067825 */ /* 0x000fe200078e00ff */
[----:B------:R-:W-:-:S02]  /*4d80*/  HSET2.LE.AND R8, R11, R0, PT ;  /* 0x000000000b087233 */ /* 0x000fc40003803000 */
[----:B------:R-:W-:Y:S02]  /*4d90*/  F2FP.BF16.F32.PACK_AB R11, R99, R105 ;  /* 0x00000069630b723e */ /* 0x000fe400000010ff */
[----:B------:R-:W-:Y:S02]  /*4da0*/  F2FP.BF16.F32.PACK_AB R9, R240, R248 ;  /* 0x000000f8f009723e */ /* 0x000fe400000010ff */
[----:B------:R-:W-:Y:S01]  /*4db0*/  LOP3.LUT R11, R3, R11, RZ, 0xc0, !PT ;  /* 0x0000000b030b7212 */ /* 0x000fe200078ec0ff */
[----:B------:R-:W-:Y:S01]  /*4dc0*/  FFMA.FTZ R3, R113, UR7, -R20 ;  /* 0x0000000771037c23 */ /* 0x000fe20008010814 */
[----:B------:R-:W-:Y:S01]  /*4dd0*/  LOP3.LUT R8, R8, R9, RZ, 0xc0, !PT ;  /* 0x0000000908087212 */ /* 0x000fe200078ec0ff */
[----:B------:R-:W-:Y:S01]  /*4de0*/  IMAD.MOV.U32 R113, RZ, RZ, R237 ;  /* 0x000000ffff717224 */ /* 0x000fe200078e00ed */
[----:B------:R-:W-:Y:S01]  /*4df0*/  LOP3.LUT R9, R12, R13, RZ, 0xc0, !PT ;  /* 0x0000000d0c097212 */ /* 0x000fe200078ec0ff */
[----:B------:R-:W-:Y:S01]  /*4e00*/  IMAD.WIDE.U32 R12, R79, -0x2daee0ad, RZ ;  /* 0xd2511f534f0c7825 */ /* 0x000fe200078e00ff */
[----:B------:R1:W-:Y:S01]  /*4e10*/  MUFU.EX2 R202, R3 ;  /* 0x0000000300ca7308 */ /* 0x0003e20000000800 */
[----:B------:R-:W-:-:S02]  /*4e20*/  LOP3.LUT R5, R5, UR18, R68, 0x96, !PT ;  /* 0x0000001205057c12 */ /* 0x000fc4000f8e9644 */
[----:B------:R-:W-:Y:S02]  /*4e30*/  LOP3.LUT R7, R7, UR16, R4, 0x96, !PT ;  /* 0x0000001007077c12 */ /* 0x000fe4000f8e9604 */
[----:B------:R-:W-:Y:S01]  /*4e40*/  LOP3.LUT R13, R13, UR17, R14, 0x96, !PT ;  /* 0x000000110d0d7c12 */ /* 0x000fe2000f8e960e */
[----:B------:R-:W-:Y:S01]  /*4e50*/  IMAD.WIDE.U32 R4, R5, -0x2daee0ad, RZ ;  /* 0xd2511f5305047825 */ /* 0x000fe200078e00ff */
[C---:B------:R-:W-:Y:S03]  /*4e60*/  HMMA.16816.F32.BF16 R92, R8.reuse, R36, R24 ;  /* 0x00000024085c723c */ /* 0x040fe60000041818 */
[----:B------:R-:W-:Y:S01]  /*4e70*/  IMAD.WIDE.U32 R30, R7, -0x2daee0ad, RZ ;  /* 0xd2511f53071e7825 */ /* 0x000fe200078e00ff */
[----:B------:R-:W-:Y:S02]  /*4e80*/  LOP3.LUT R5, R5, UR15, R16, 0x96, !PT ;  /* 0x0000000f05057c12 */ /* 0x000fe4000f8e9610 */
[----:B------:R-:W-:Y:S01]  /*4e90*/  HMMA.16816.F32.BF16 R88, R8, R40, R60 ;  /* 0x000000280858723c */ /* 0x000fe2000004183c */
[----:B------:R-:W-:-:S04]  /*4ea0*/  IMAD.WIDE.U32 R14, R15, -0x326172a9, RZ ;  /* 0xcd9e8d570f0e7825 */ /* 0x000fc800078e00ff */
[----:B-1----:R-:W-:Y:S01]  /*4eb0*/  FFMA.FTZ R3, R114, UR7, -R20 ;  /* 0x0000000772037c23 */ /* 0x002fe20008010814 */
[----:B------:R-:W-:Y:S01]  /*4ec0*/  IMAD.WIDE.U32 R22, R13, -0x326172a9, RZ ;  /* 0xcd9e8d570d167825 */ /* 0x000fe200078e00ff */
[----:B------:R-:W-:Y:S01]  /*4ed0*/  LOP3.LUT R13, R15, UR18, R34, 0x96, !PT ;  /* 0x000000120f0d7c12 */ /* 0x000fe2000f8e9622 */
[C---:B------:R-:W-:Y:S01]  /*4ee0*/  HMMA.16816.F32.BF16 R72, R8.reuse, R42, R72 ;  /* 0x0000002a0848723c */ /* 0x040fe20000041848 */
[----:B------:R1:W-:Y:S01]  /*4ef0*/  MUFU.EX2 R114, R3 ;  /* 0x0000000300727308 */ /* 0x0003e20000000800 */
[----:B------:R-:W2:Y:S01]  /*4f00*/  LDSM.16.MT88.4 R40, [R139+0x4800] ;  /* 0x004800008b28783b */ /* 0x000ea20000004200 */
[----:B------:R-:W-:Y:S01]  /*4f10*/  LOP3.LUT R7, R23, UR16, R14, 0x96, !PT ;  /* 0x0000001017077c12 */ /* 0x000fe2000f8e960e */
[----:B------:R-:W-:Y:S02]  /*4f20*/  IMAD.WIDE.U32 R14, R5, -0x326172a9, RZ ;  /* 0xcd9e8d57050e7825 */ /* 0x000fe400078e00ff */
[----:B------:R-:W-:Y:S01]  /*4f30*/  HMMA.16816.F32.BF16 R64, R8, R38, R64 ;  /* 0x000000260840723c */ /* 0x000fe20000041840 */
[----:B------:R-:W3:Y:S01]  /*4f40*/  LDSM.16.MT88.4 R36, [R204+0x4800] ;  /* 0x00480000cc24783b */ /* 0x000ee20000004200 */
[----:B------:R-:W-:Y:S01]  /*4f50*/  IMAD.WIDE.U32 R16, R13, -0x2daee0ad, RZ ;  /* 0xd2511f530d107825 */ /* 0x000fe200078e00ff */
[----:B------:R-:W-:-:S03]  /*4f60*/  LOP3.LUT R70, R15, UR14, R6, 0x96, !PT ;  /* 0x0000000e0f467c12 */ /* 0x000fc6000f8e9606 */
[----:B------:R-:W-:Y:S01]  /*4f70*/  FFMA.FTZ R6, R116, UR7, -R19 ;  /* 0x0000000774067c23 */ /* 0x000fe20008010813 */
[----:B------:R-:W-:-:S04]  /*4f80*/  IMAD.WIDE.U32 R24, R7, -0x2daee0ad, RZ ;  /* 0xd2511f5307187825 */ /* 0x000fc800078e00ff */
[----:B------:R-:W-:Y:S01]  /*4f90*/  FFMA.FTZ R7, R117, UR7, -R19 ;  /* 0x0000000775077c23 */ /* 0x000fe20008010813 */
[----:B------:R-:W-:Y:S01]  /*4fa0*/  LOP3.LUT R17, R17, UR15, R12, 0x96, !PT ;  /* 0x0000000f11117c12 */ /* 0x000fe2000f8e960c */
[----:B------:R4:W-:Y:S01]  /*4fb0*/  MUFU.EX2 R174, R6 ;  /* 0x0000000600ae7308 */ /* 0x0009e20000000800 */
[----:B------:R-:W-:Y:S01]  /*4fc0*/  IMAD.MOV.U32 R117, RZ, RZ, R238 ;  /* 0x000000ffff757224 */ /* 0x000fe200078e00ee */
[----:B------:R-:W-:Y:S01]  /*4fd0*/  LOP3.LUT R16, R25, UR5, R16, 0x96, !PT ;  /* 0x0000000519107c12 */ /* 0x000fe2000f8e9610 */
[----:B-1----:R-:W-:Y:S01]  /*4fe0*/  FFMA.FTZ R3, R115, UR7, -R20 ;  /* 0x0000000773037c23 */ /* 0x002fe20008010814 */
[----:B------:R-:W-:-:S04]  /*4ff0*/  IMAD.MOV.U32 R116, RZ, RZ, R239 ;  /* 0x000000ffff747224 */ /* 0x000fc800078e00ef */
[----:B------:R1:W2:Y:S08]  /*5000*/  MUFU.EX2 R200, R3 ;  /* 0x0000000300c87308 */ /* 0x0002b00000000800 */
[----:B------:R-:W3:Y:S01]  /*5010*/  MUFU.EX2 R115, R7 ;  /* 0x0000000700737308 */ /* 0x000ee20000000800 */
[----:B----4-:R-:W-:Y:S01]  /*5020*/  FFMA.FTZ R6, R119, UR7, -R19 ;  /* 0x0000000777067c23 */ /* 0x010fe20008010813 */
[----:B------:R-:W-:-:S06]  /*5030*/  IMAD.MOV.U32 R119, RZ, RZ, R80 ;  /* 0x000000ffff777224 */ /* 0x000fcc00078e0050 */
[----:B------:R-:W-:Y:S01]  /*5040*/  MUFU.EX2 R112, R6 ;  /* 0x0000000600707308 */ /* 0x000fe20000000800 */
[----:B-1----:R-:W-:Y:S01]  /*5050*/  LOP3.LUT R3, R31, UR5, R4, 0x96, !PT ;  /* 0x000000051f037c12 */ /* 0x002fe2000f8e9604 */
[----:B------:R-:W-:-:S06]  /*5060*/  FFMA.FTZ R4, R118, UR7, -R19 ;  /* 0x0000000776047c23 */ /* 0x000fcc0008010813 */
[----:B------:R1:W4:Y:S02]  /*5070*/  MUFU.EX2 R241, R4 ;  /* 0x0000000400f17308 */ /* 0x0003240000000800 */
[----:B-1----:R-:W-:-:S05]  /*5080*/  IMAD.WIDE.U32 R4, R3, -0x326172a9, RZ ;  /* 0xcd9e8d5703047825 */ /* 0x002fca00078e00ff */
[----:B------:R-:W-:Y:S02]  /*5090*/  LOP3.LUT R3, R5, UR6, R14, 0x96, !PT ;  /* 0x0000000605037c12 */ /* 0x000fe4000f8e960e */
[C---:B------:R-:W-:Y:S02]  /*50a0*/  LOP3.LUT R5, R4.reuse, 0xffff, RZ, 0xc0, !PT ;  /* 0x0000ffff04057812 */ /* 0x040fe400078ec0ff */
[----:B------:R-:W-:Y:S02]  /*50b0*/  LOP3.LUT R12, R4, 0xff, RZ, 0xc0, !PT ;  /* 0x000000ff040c7812 */ /* 0x000fe400078ec0ff */
[--C-:B------:R-:W-:Y:S02]  /*50c0*/  SHF.R.U32.HI R7, RZ, 0x10, R4.reuse ;  /* 0x00000010ff077819 */ /* 0x100fe40000011604 */
[----:B------:R-:W-:Y:S02]  /*50d0*/  SHF.R.U32.HI R13, RZ, 0x18, R4 ;  /* 0x00000018ff0d7819 */ /* 0x000fe40000011604 */
[----:B------:R-:W-:-:S02]  /*50e0*/  LOP3.LUT R4, R3, 0xffff, RZ, 0xc0, !PT ;  /* 0x0000ffff03047812 */ /* 0x000fc400078ec0ff */
[----:B------:R-:W-:Y:S02]  /*50f0*/  SHF.R.U32.HI R5, RZ, 0x8, R5 ;  /* 0x00000008ff057819 */ /* 0x000fe40000011605 */
[----:B------:R-:W-:Y:S02]  /*5100*/  SHF.R.U32.HI R9, RZ, 0x8, R4 ;  /* 0x00000008ff097819 */ /* 0x000fe40000011604 */
[----:B------:R-:W-:Y:S02]  /*5110*/  PRMT R4, R12, 0x5410, R5 ;  /* 0x000054100c047816 */ /* 0x000fe40000000005 */
[----:B------:R-:W-:Y:S02]  /*5120*/  LOP3.LUT R10, R7, 0xff, RZ, 0xc0, !PT ;  /* 0x000000ff070a7812 */ /* 0x000fe400078ec0ff */
[----:B------:R-:W-:Y:S02]  /*5130*/  LOP3.LUT R11, R3, 0xff, RZ, 0xc0, !PT ;  /* 0x000000ff030b7812 */ /* 0x000fe400078ec0ff */
[----:B------:R-:W-:-:S02]  /*5140*/  SHF.R.U32.HI R8, RZ, 0x10, R3 ;  /* 0x00000010ff087819 */ /* 0x000fc40000011603 */
[----:B------:R-:W-:Y:S02]  /*5150*/  SHF.R.U32.HI R7, RZ, 0x18, R3 ;  /* 0x00000018ff077819 */ /* 0x000fe40000011603 */
[----:B------:R-:W-:Y:S02]  /*5160*/  HSET2.LE.AND R3, R4, R0, PT ;  /* 0x0000000004037233 */ /* 0x000fe40003803000 */
[----:B------:R-:W-:Y:S02]  /*5170*/  PRMT R5, R10, 0x5410, R13 ;  /* 0x000054100a057816 */ /* 0x000fe4000000000d */
[----:B------:R-:W-:Y:S02]  /*5180*/  PRMT R9, R11, 0x5410, R9 ;  /* 0x000054100b097816 */ /* 0x000fe40000000009 */
[----:B--2---:R-:W-:Y:S02]  /*5190*/  F2FP.BF16.F32.PACK_AB R4, R200, R114 ;  /* 0x00000072c804723e */ /* 0x004fe400000010ff */
[----:B------:R-:W-:-:S02]  /*51a0*/  LOP3.LUT R6, R8, 0xff, RZ, 0xc0, !PT ;  /* 0x000000ff08067812 */ /* 0x000fc400078ec0ff */
[----:B------:R-:W-:Y:S02]  /*51b0*/  LOP3.LUT R10, R3, R4, RZ, 0xc0, !PT ;  /* 0x00000004030a7212 */ /* 0x000fe400078ec0ff */
[----:B------:R-:W-:Y:S02]  /*51c0*/  PRMT R7, R6, 0x5410, R7 ;  /* 0x0000541006077816 */ /* 0x000fe40000000007 */
[--C-:B------:R-:W-:Y:S02]  /*51d0*/  HSET2.LE.AND R5, R5, R0.reuse, PT ;  /* 0x0000000005057233 */ /* 0x100fe40003803000 */
[----:B------:R-:W-:Y:S02]  /*51e0*/  HSET2.LE.AND R3, R9, R0, PT ;  /* 0x0000000009037233 */ /* 0x000fe40003803000 */
[----:B---3--:R-:W-:Y:S02]  /*51f0*/  F2FP.BF16.F32.PACK_AB R6, R174, R115 ;  /* 0x00000073ae06723e */ /* 0x008fe400000010ff */
[----:B------:R-:W-:-:S02]  /*5200*/  F2FP.BF16.F32.PACK_AB R4, R202, R119 ;  /* 0x00000077ca04723e */ /* 0x000fc400000010ff */
[----:B------:R-:W-:Y:S02]  /*5210*/  LOP3.LUT R11, R5, R6, RZ, 0xc0, !PT ;  /* 0x00000006050b7212 */ /* 0x000fe400078ec0ff */
[----:B------:R-:W-:Y:S01]  /*5220*/  HSET2.LE.AND R9, R7, R0, PT ;  /* 0x0000000007097233 */ /* 0x000fe20003803000 */
[----:B------:R-:W-:Y:S01]  /*5230*/  IMAD.WIDE.U32 R6, R17, -0x326172a9, RZ ;  /* 0xcd9e8d5711067825 */ /* 0x000fe200078e00ff */
[----:B------:R-:W-:Y:S02]  /*5240*/  LOP3.LUT R8, R3, R4, RZ, 0xc0, !PT ;  /* 0x0000000403087212 */ /* 0x000fe400078ec0ff */
[----:B----4-:R-:W-:Y:S01]  /*5250*/  F2FP.BF16.F32.PACK_AB R12, R112, R241 ;  /* 0x000000f1700c723e */ /* 0x010fe200000010ff */
[----:B------:R-:W-:Y:S01]  /*5260*/  IMAD.WIDE.U32 R4, R16, -0x326172a9, RZ ;  /* 0xcd9e8d5710047825 */ /* 0x000fe200078e00ff */
[----:B------:R-:W-:Y:S02]  /*5270*/  LOP3.LUT R15, R7, UR14, R22, 0x96, !PT ;  /* 0x0000000e070f7c12 */ /* 0x000fe4000f8e9616 */
[----:B------:R-:W-:Y:S01]  /*5280*/  LOP3.LUT R9, R9, R12, RZ, 0xc0, !PT ;  /* 0x0000000c09097212 */ /* 0x000fe200078ec0ff */
[----:B------:R-:W-:Y:S01]  /*5290*/  IMAD.WIDE.U32 R16, R143, -0x2daee0ad, RZ ;  /* 0xd2511f538f107825 */ /* 0x000fe200078e00ff */
[----:B------:R-:W-:-:S02]  /*52a0*/  LOP3.LUT R3, R5, UR6, R6, 0x96, !PT ;  /* 0x0000000605037c12 */ /* 0x000fc4000f8e9606 */
[----:B------:R-:W-:Y:S01]  /*52b0*/  LOP3.LUT R25, R4, 0xffff, RZ, 0xc0, !PT ;  /* 0x0000ffff04197812 */ /* 0x000fe200078ec0ff */
[----:B------:R-:W-:Y:S01]  /*52c0*/  IMAD.WIDE.U32 R6, R142, -0x2daee0ad, RZ ;  /* 0xd2511f538e067825 */ /* 0x000fe200078e00ff */
[----:B------:R-:W-:-:S03]  /*52d0*/  LOP3.LUT R29, R4, 0xff, RZ, 0xc0, !PT ;  /* 0x000000ff041d7812 */ /* 0x000fc600078ec0ff */
[----:B------:R-:W-:Y:S01]  /*52e0*/  FFMA.FTZ R5, R120, UR7, -R18 ;  /* 0x0000000778057c23 */ /* 0x000fe20008010812 */
[----:B------:R-:W-:Y:S01]  /*52f0*/  SHF.R.U32.HI R27, RZ, 0x10, R4 ;  /* 0x00000010ff1b7819 */ /* 0x000fe20000011604 */
[C---:B------:R-:W-:Y:S01]  /*5300*/  HMMA.16816.F32.BF16 R60, R8.reuse, R42, R56 ;  /* 0x0000002a083c723c */ /* 0x040fe20000041838 */
[----:B------:R-:W-:Y:S01]  /*5310*/  LOP3.LUT R14, R7, UR19, R76, 0x96, !PT ;  /* 0x00000013070e7c12 */ /* 0x000fe2000f8e964c */
[----:B------:R-:W-:Y:S01]  /*5320*/  FFMA.FTZ R7, R132, UR7, -R18 ;  /* 0x0000000784077c23 */ /* 0x000fe20008010812 */
[----:B------:R-:W-:Y:S01]  /*5330*/  SHF.R.U32.HI R28, RZ, 0x18, R4 ;  /* 0x00000018ff1c7819 */ /* 0x000fe20000011604 */
[----:B------:R-:W-:Y:S01]  /*5340*/  FFMA.FTZ R4, R121, UR7, -R18 ;  /* 0x0000000779047c23 */ /* 0x000fe20008010812 */
[----:B------:R-:W-:Y:S01]  /*5350*/  LOP3.LUT R12, R35, UR20, R102, 0x96, !PT ;  /* 0x00000014230c7c12 */ /* 0x000fe2000f8e9666 */
[----:B------:R-:W1:Y:S01]  /*5360*/  MUFU.EX2 R32, R7 ;  /* 0x0000000700207308 */ /* 0x000e620000000800 */
[----:B------:R-:W-:Y:S01]  /*5370*/  HMMA.16816.F32.BF16 R80, R8, R40, R52 ;  /* 0x000000280850723c */ /* 0x000fe20000041834 */
[----:B------:R-:W-:Y:S01]  /*5380*/  LOP3.LUT R17, R17, UR19, R76, 0x96, !PT ;  /* 0x0000001311117c12 */ /* 0x000fe2000f8e964c */
[----:B------:R-:W-:-:S02]  /*5390*/  IMAD.MOV.U32 R132, RZ, RZ, R244 ;  /* 0x000000ffff847224 */ /* 0x000fc400078e00f4 */
[----:B------:R-:W-:Y:S02]  /*53a0*/  IMAD.WIDE.U32 R12, R12, -0x2daee0ad, RZ ;  /* 0xd2511f530c0c7825 */ /* 0x000fe400078e00ff */
[C---:B------:R-:W-:Y:S01]  /*53b0*/  HMMA.16816.F32.BF16 R84, R8.reuse, R36, R48 ;  /* 0x000000240854723c */ /* 0x040fe20000041830 */
[----:B------:R-:W-:Y:S01]  /*53c0*/  MUFU.EX2 R173, R5 ;  /* 0x0000000500ad7308 */ /* 0x000fe20000000800 */
[----:B------:R-:W-:Y:S02]  /*53d0*/  IMAD.MOV.U32 R120, RZ, RZ, R100 ;  /* 0x000000ffff787224 */ /* 0x000fe400078e0064 */
[----:B------:R-:W-:Y:S02]  /*53e0*/  IMAD.MOV.U32 R142, RZ, RZ, R242 ;  /* 0x000000ffff8e7224 */ /* 0x000fe400078e00f2 */
[----:B------:R-:W-:Y:S01]  /*53f0*/  HMMA.16816.F32.BF16 R56, R8, R38, R44 ;  /* 0x000000260838723c */ /* 0x000fe2000004182c */
[----:B------:R-:W-:Y:S02]  /*5400*/  IMAD.MOV.U32 R49, RZ, RZ, R249 ;  /* 0x000000ffff317224 */ /* 0x000fe400078e00f9 */
[----:B------:R2:W-:Y:S01]  /*5410*/  MUFU.EX2 R143, R4 ;  /* 0x00000004008f7308 */ /* 0x0005e20000000800 */
[----:B------:R-:W-:-:S02]  /*5420*/  IMAD.MOV.U32 R48, RZ, RZ, R248 ;  /* 0x000000ffff307224 */ /* 0x000fc400078e00f8 */
[----:B------:R-:W-:Y:S02]  /*5430*/  IMAD.MOV.U32 R50, RZ, RZ, R243 ;  /* 0x000000ffff327224 */ /* 0x000fe400078e00f3 */
[----:B------:R-:W-:-:S04]  /*5440*/  IMAD.WIDE.U32 R8, R14, -0x326172a9, RZ ;  /* 0xcd9e8d570e087825 */ /* 0x000fc800078e00ff */
[----:B------:R-:W-:Y:S01]  /*5450*/  IMAD.WIDE.U32 R10, R17, -0x326172a9, RZ ;  /* 0xcd9e8d57110a7825 */ /* 0x000fe200078e00ff */
[----:B------:R-:W-:-:S03]  /*5460*/  LOP3.LUT R9, R9, UR18, R34, 0x96, !PT ;  /* 0x0000001209097c12 */ /* 0x000fc6000f8e9622 */
[----:B------:R-:W-:Y:S01]  /*5470*/  IMAD.MOV.U32 R102, RZ, RZ, R241 ;  /* 0x000000ffff667224 */ /* 0x000fe200078e00f1 */
[----:B------:R-:W-:Y:S01]  /*5480*/  LOP3.LUT R11, R11, UR18, R34, 0x96, !PT ;  /* 0x000000120b0b7c12 */ /* 0x000fe2000f8e9622 */
[----:B------:R-:W-:Y:S02]  /*5490*/  IMAD.MOV.U32 R34, RZ, RZ, R247 ;  /* 0x000000ffff227224 */ /* 0x000fe400078e00f7 */
[----:B--2---:R-:W-:Y:S01]  /*54a0*/  IMAD.WIDE.U32 R4, R15, -0x2daee0ad, RZ ;  /* 0xd2511f530f047825 */ /* 0x004fe200078e00ff */
[----:B------:R-:W-:-:S03]  /*54b0*/  LOP3.LUT R15, R13, UR17, R6, 0x96, !PT ;  /* 0x000000110d0f7c12 */ /* 0x000fc6000f8e9606 */
[----:B------:R-:W-:Y:S01]  /*54c0*/  IMAD.WIDE.U32 R6, R103, -0x2daee0ad, RZ ;  /* 0xd2511f5367067825 */ /* 0x000fe200078e00ff */
[----:B------:R-:W-:Y:S02]  /*54d0*/  LOP3.LUT R26, R5, UR23, R24, 0x96, !PT ;  /* 0x00000017051a7c12 */ /* 0x000fe4000f8e9618 */
[C---:B------:R-:W-:Y:S01]  /*54e0*/  LOP3.LUT R31, R4.reuse, 0xffff, RZ, 0xc0, !PT ;  /* 0x0000ffff041f7812 */ /* 0x040fe200078ec0ff */
[----:B------:R-:W-:Y:S01]  /*54f0*/  FFMA.FTZ R5, R123, UR7, -R18 ;  /* 0x000000077b057c23 */ /* 0x000fe20008010812 */
[----:B------:R-:W-:Y:S01]  /*5500*/  LOP3.LUT R45, R4, 0xff, RZ, 0xc0, !PT ;  /* 0x000000ff042d7812 */ /* 0x000fe200078ec0ff */
[----:B------:R-:W-:Y:S01]  /*5510*/  IMAD.WIDE.U32 R22, R11, -0x2daee0ad, RZ ;  /* 0xd2511f530b167825 */ /* 0x000fe200078e00ff */
[--C-:B------:R-:W-:Y:S01]  /*5520*/  SHF.R.U32.HI R35, RZ, 0x10, R4.reuse ;  /* 0x00000010ff237819 */ /* 0x100fe20000011604 */
[----:B------:R-:W-:Y:S01]  /*5530*/  MUFU.EX2 R118, R5 ;  /* 0x0000000500767308 */ /* 0x000fe20000000800 */
[----:B------:R-:W-:Y:S01]  /*5540*/  SHF.R.U32.HI R44, RZ, 0x18, R4 ;  /* 0x00000018ff2c7819 */ /* 0x000fe20000011604 */
[----:B------:R-:W-:Y:S01]  /*5550*/  FFMA.FTZ R4, R122, UR7, -R18 ;  /* 0x000000077a047c23 */ /* 0x000fe20008010812 */
[----:B-1----:R-:W-:Y:S01]  /*5560*/  IMAD.MOV.U32 R122, RZ, RZ, R32 ;  /* 0x000000ffff7a7224 */ /* 0x002fe200078e0020 */
[----:B------:R-:W-:Y:S01]  /*5570*/  LOP3.LUT R13, R7, UR17, R16, 0x96, !PT ;  /* 0x00000011070d7c12 */ /* 0x000fe2000f8e9610 */
[----:B------:R-:W-:Y:S01]  /*5580*/  FFMA.FTZ R7, R210, UR7, -R21 ;  /* 0x00000007d2077c23 */ /* 0x000fe20008010815 */
[----:B------:R-:W-:Y:S01]  /*5590*/  LOP3.LUT R23, R23, UR15, R6, 0x96, !PT ;  /* 0x0000000f17177c12 */ /* 0x000fe2000f8e9606 */
[----:B------:R-:W-:Y:S01]  /*55a0*/  IMAD.MOV.U32 R103, RZ, RZ, R246 ;  /* 0x000000ffff677224 */ /* 0x000fe200078e00f6 */
[----:B------:R1:W2:Y:S01]  /*55b0*/  MUFU.EX2 R32, R4 ;  /* 0x0000000400207308 */ /* 0x0002a20000000800 */
[----:B------:R-:W-:Y:S01]  /*55c0*/  LOP3.LUT R6, R3, 0xff, RZ, 0xc0, !PT ;  /* 0x000000ff03067812 */ /* 0x000fe200078ec0ff */
[----:B------:R-:W-:-:S04]  /*55d0*/  IMAD.WIDE.U32 R16, R13, -0x326172a9, RZ ;  /* 0xcd9e8d570d107825 */ /* 0x000fc800078e00ff */
[----:B------:R-:W-:Y:S01]  /*55e0*/  IMAD.MOV.U32 R123, RZ, RZ, R105 ;  /* 0x000000ffff7b7224 */ /* 0x000fe200078e0069 */
[----:B------:R-:W-:Y:S01]  /*55f0*/  LOP3.LUT R17, R17, UR16, R10, 0x96, !PT ;  /* 0x0000001011117c12 */ /* 0x000fe2000f8e960a */
[----:B------:R3:W-:Y:S01]  /*5600*/  MUFU.EX2 R250, R7 ;  /* 0x0000000700fa7308 */ /* 0x0007e20000000800 */
[----:B------:R-:W-:Y:S02]  /*5610*/  IMAD.MOV.U32 R121, RZ, RZ, R104 ;  /* 0x000000ffff797224 */ /* 0x000fe400078e0068 */
[----:B------:R-:W-:Y:S02]  /*5620*/  IMAD.MOV.U32 R210, RZ, RZ, R233 ;  /* 0x000000ffffd27224 */ /* 0x000fe400078e00e9 */
[----:B-1----:R-:W-:-:S04]  /*5630*/  IMAD.WIDE.U32 R4, R15, -0x326172a9, RZ ;  /* 0xcd9e8d570f047825 */ /* 0x002fc800078e00ff */
[----:B------:R-:W-:Y:S01]  /*5640*/  IMAD.WIDE.U32 R14, R9, -0x2daee0ad, RZ ;  /* 0xd2511f53090e7825 */ /* 0x000fe200078e00ff */
[----:B------:R-:W-:Y:S02]  /*5650*/  LOP3.LUT R24, R5, UR16, R8, 0x96, !PT ;  /* 0x0000001005187c12 */ /* 0x000fe4000f8e9608 */
[----:B------:R-:W-:Y:S01]  /*5660*/  SHF.R.U32.HI R5, RZ, 0x8, R25 ;  /* 0x00000008ff057819 */ /* 0x000fe20000011619 */
[----:B---3--:R-:W-:Y:S01]  /*5670*/  FFMA.FTZ R7, R133, UR7, -R21 ;  /* 0x0000000785077c23 */ /* 0x008fe20008010815 */
[----:B------:R-:W-:Y:S01]  /*5680*/  LOP3.LUT R12, R15, UR15, R12, 0x96, !PT ;  /* 0x0000000f0f0c7c12 */ /* 0x000fe2000f8e960c */
[----:B--2---:R-:W-:Y:S01]  /*5690*/  IMAD.MOV.U32 R133, RZ, RZ, R32 ;  /* 0x000000ffff857224 */ /* 0x004fe200078e0020 */
[----:B------:R-:W-:Y:S01]  /*56a0*/  LOP3.LUT R8, R27, 0xff, RZ, 0xc0, !PT ;  /* 0x000000ff1b087812 */ /* 0x000fe200078ec0ff */
[----:B------:R1:W-:Y:S01]  /*56b0*/  MUFU.EX2 R252, R7 ;  /* 0x0000000700fc7308 */ /* 0x0003e20000000800 */
[----:B------:R-:W-:Y:S01]  /*56c0*/  PRMT R15, R29, 0x5410, R5 ;  /* 0x000054101d0f7816 */ /* 0x000fe20000000005 */
[----:B------:R-:W-:Y:S01]  /*56d0*/  IMAD.WIDE.U32 R12, R12, -0x326172a9, RZ ;  /* 0xcd9e8d570c0c7825 */ /* 0x000fe200078e00ff */
[----:B------:R-:W-:-:S02]  /*56e0*/  LOP3.LUT R5, R3, 0xffff, RZ, 0xc0, !PT ;  /* 0x0000ffff03057812 */ /* 0x000fc400078ec0ff */
[----:B------:R-:W-:Y:S01]  /*56f0*/  PRMT R11, R8, 0x5410, R28 ;  /* 0x00005410080b7816 */ /* 0x000fe2000000001c */
[----:B------:R-:W-:Y:S01]  /*5700*/  FFMA.FTZ R8, R127, UR7, -R21 ;  /* 0x000000077f087c23 */ /* 0x000fe20008010815 */
[----:B------:R-:W-:Y:S01]  /*5710*/  LOP3.LUT R27, R13, UR14, R4, 0x96, !PT ;  /* 0x0000000e0d1b7c12 */ /* 0x000fe2000f8e9604 */
[----:B------:R-:W-:Y:S01]  /*5720*/  FFMA.FTZ R4, R126, UR7, -R18 ;  /* 0x000000077e047c23 */ /* 0x000fe20008010812 */
[----:B------:R-:W-:Y:S01]  /*5730*/  IMAD.WIDE.U32 R32, R24, -0x2daee0ad, RZ ;  /* 0xd2511f5318207825 */ /* 0x000fe200078e00ff */
[----:B------:R2:W3:Y:S01]  /*5740*/  MUFU.EX2 R251, R8 ;  /* 0x0000000800fb7308 */ /* 0x0004e20000000800 */
[----:B------:R-:W-:Y:S02]  /*5750*/  SHF.R.U32.HI R13, RZ, 0x8, R31 ;  /* 0x00000008ff0d7819 */ /* 0x000fe4000001161f */
[----:B------:R-:W-:Y:S01]  /*5760*/  IMAD.WIDE.U32 R24, R17, -0x2daee0ad, RZ ;  /* 0xd2511f5311187825 */ /* 0x000fe200078e00ff */
[----:B------:R-:W-:Y:S02]  /*5770*/  LOP3.LUT R14, R33, UR5, R14, 0x96, !PT ;  /* 0x00000005210e7c12 */ /* 0x000fe4000f8e960e */
[----:B-1----:R-:W-:-:S02]  /*5780*/  SHF.R.U32.HI R7, RZ, 0x8, R5 ;  /* 0x00000008ff077819 */ /* 0x002fc40000011605 */
[----:B------:R1:W-:Y:S01]  /*5790*/  MUFU.EX2 R249, R4 ;  /* 0x0000000400f97308 */ /* 0x0003e20000000800 */
[----:B------:R-:W-:Y:S01]  /*57a0*/  SHF.R.U32.HI R5, RZ, 0x10, R3 ;  /* 0x00000010ff057819 */ /* 0x000fe20000011603 */
[----:B------:R-:W-:Y:S01]  /*57b0*/  IMAD.MOV.U32 R127, RZ, RZ, R99 ;  /* 0x000000ffff7f7224 */ /* 0x000fe200078e0063 */
[----:B------:R-:W-:Y:S01]  /*57c0*/  PRMT R9, R6, 0x5410, R7 ;  /* 0x0000541006097816 */ /* 0x000fe20000000007 */
[----:B------:R-:W-:Y:S01]  /*57d0*/  FFMA.FTZ R7, R211, UR7, -R21 ;  /* 0x00000007d3077c23 */ /* 0x000fe20008010815 */
[----:B------:R-:W-:Y:S01]  /*57e0*/  SHF.R.U32.HI R6, RZ, 0x18, R3 ;  /* 0x00000018ff067819 */ /* 0x000fe20000011603 */
[----:B------:R-:W-:Y:S01]  /*57f0*/  IMAD.MOV.U32 R211, RZ, RZ, R97 ;  /* 0x000000ffffd37224 */ /* 0x000fe200078e0061 */
[----:B------:R-:W-:Y:S01]  /*5800*/  LOP3.LUT R3, R5, 0xff, RZ, 0xc0, !PT ;  /* 0x000000ff05037812 */ /* 0x000fe200078ec0ff */
[----:B------:R4:W4:Y:S01]  /*5810*/  MUFU.EX2 R246, R7 ;  /* 0x0000000700f67308 */ /* 0x0009220000000800 */
[----:B------:R-:W-:Y:S01]  /*5820*/  HSET2.LE.AND R5, R11, R0, PT ;  /* 0x000000000b057233 */ /* 0x000fe20003803000 */
[----:B------:R-:W-:Y:S01]  /*5830*/  IMAD.MOV.U32 R126, RZ, RZ, R98 ;  /* 0x000000ffff7e7224 */ /* 0x000fe200078e0062 */
[----:B--2---:R-:W-:-:S02]  /*5840*/  PRMT R8, R3, 0x5410, R6 ;  /* 0x0000541003087816 */ /* 0x004fc40000000006 */
[--C-:B------:R-:W-:Y:S02]  /*5850*/  HSET2.LE.AND R3, R15, R0.reuse, PT ;  /* 0x000000000f037233 */ /* 0x100fe40003803000 */
[----:B---3--:R-:W-:Y:S02]  /*5860*/  F2FP.BF16.F32.PACK_AB R6, R251, R252 ;  /* 0x000000fcfb06723e */ /* 0x008fe400000010ff */
[----:B-1----:R-:W-:Y:S02]  /*5870*/  F2FP.BF16.F32.PACK_AB R4, R118, R122 ;  /* 0x0000007a7604723e */ /* 0x002fe400000010ff */
[----:B------:R-:W-:Y:S02]  /*5880*/  LOP3.LUT R11, R5, R6, RZ, 0xc0, !PT ;  /* 0x00000006050b7212 */ /* 0x000fe400078ec0ff */
[----:B------:R-:W-:Y:S02]  /*5890*/  LOP3.LUT R10, R3, R4, RZ, 0xc0, !PT ;  /* 0x00000004030a7212 */ /* 0x000fe400078ec0ff */
[----:B------:R-:W-:-:S02]  /*58a0*/  HSET2.LE.AND R3, R9, R0, PT ;  /* 0x0000000009037233 */ /* 0x000fc40003803000 */
[----:B------:R-:W-:Y:S01]  /*58b0*/  F2FP.BF16.F32.PACK_AB R4, R143, R173 ;  /* 0x000000ad8f04723e */ /* 0x000fe200000010ff */
[----:B----4-:R-:W-:Y:S01]  /*58c0*/  FFMA.FTZ R7, R125, UR7, -R18 ;  /* 0x000000077d077c23 */ /* 0x010fe20008010812 */
[----:B------:R-:W-:Y:S01]  /*58d0*/  HSET2.LE.AND R5, R8, R0, PT ;  /* 0x0000000008057233 */ /* 0x000fe20003803000 */
[----:B------:R-:W-:Y:S01]  /*58e0*/  IMAD.MOV.U32 R125, RZ, RZ, R96 ;  /* 0x000000ffff7d7224 */ /* 0x000fe200078e0060 */
[----:B------:R-:W-:Y:S01]  /*58f0*/  F2FP.BF16.F32.PACK_AB R6, R246, R250 ;  /* 0x000000faf606723e */ /* 0x000fe200000010ff */
[----:B------:R1:W-:Y:S01]  /*5900*/  MUFU.EX2 R248, R7 ;  /* 0x0000000700f87308 */ /* 0x0003e20000000800 */
[----:B------:R-:W-:Y:S01]  /*5910*/  LOP3.LUT R8, R3, R4, RZ, 0xc0, !PT ;  /* 0x0000000403087212 */ /* 0x000fe200078ec0ff */
[----:B------:R-:W-:Y:S01]  /*5920*/  FFMA.FTZ R3, R141, UR7, -R20 ;  /* 0x000000078d037c23 */ /* 0x000fe20008010814 */
[----:B------:R-:W-:Y:S01]  /*5930*/  LOP3.LUT R9, R5, R6, RZ, 0xc0, !PT ;  /* 0x0000000605097212 */ /* 0x000fe200078ec0ff */
[----:B------:R-:W-:Y:S01]  /*5940*/  IMAD.WIDE.U32 R4, R14, -0x326172a9, RZ ;  /* 0xcd9e8d570e047825 */ /* 0x000fe200078e00ff */
[----:B------:R-:W-:-:S03]  /*5950*/  LOP3.LUT R6, R25, UR5, R22, 0x96, !PT ;  /* 0x0000000519067c12 */ /* 0x000fc6000f8e9616 */
[----:B------:R2:W-:Y:S01]  /*5960*/  MUFU.EX2 R244, R3 ;  /* 0x0000000300f47308 */ /* 0x0005e20000000800 */
[----:B------:R-:W-:Y:S01]  /*5970*/  LOP3.LUT R51, R5, UR6, R12, 0x96, !PT ;  /* 0x0000000605337c12 */ /* 0x000fe2000f8e960c */
[C---:B------:R-:W-:Y:S01]  /*5980*/  HMMA.16816.F32.BF16 R52, R8.reuse, R40, R88 ;  /* 0x000000280834723c */ /* 0x040fe20000041858 */
[C---:B------:R-:W-:Y:S01]  /*5990*/  LOP3.LUT R76, R4.reuse, 0xffff, RZ, 0xc0, !PT ;  /* 0x0000ffff044c7812 */ /* 0x040fe200078ec0ff */
[----:B------:R-:W-:Y:S01]  /*59a0*/  IMAD.MOV.U32 R141, RZ, RZ, R210 ;  /* 0x000000ffff8d7224 */ /* 0x000fe200078e00d2 */
[----:B------:R-:W-:Y:S01]  /*59b0*/  LOP3.LUT R100, R4, 0xff, RZ, 0xc0, !PT ;  /* 0x000000ff04647812 */ /* 0x000fe200078ec0ff */
[----:B------:R-:W-:Y:S01]  /*59c0*/  IMAD.MOV.U32 R210, RZ, RZ, R48 ;  /* 0x000000ffffd27224 */ /* 0x000fe200078e0030 */
[----:B------:R-:W-:Y:S01]  /*59d0*/  SHF.R.U32.HI R79, RZ, 0x10, R4 ;  /* 0x00000010ff4f7819 */ /* 0x000fe20000011604 */
[----:B------:R-:W-:Y:S01]  /*59e0*/  HMMA.16816.F32.BF16 R108, R8, R42, R72 ;  /* 0x0000002a086c723c */ /* 0x000fe20000041848 */
[----:B-1----:R-:W-:Y:S01]  /*59f0*/  FFMA.FTZ R7, R124, UR7, -R18 ;  /* 0x000000077c077c23 */ /* 0x002fe20008010812 */
[----:B------:R-:W-:Y:S01]  /*5a00*/  SHF.R.U32.HI R77, RZ, 0x18, R4 ;  /* 0x00000018ff4d7819 */ /* 0x000fe20000011604 */
[----:B------:R-:W-:-:S02]  /*5a10*/  IMAD.WIDE.U32 R4, R23, -0x326172a9, RZ ;  /* 0xcd9e8d5717047825 */ /* 0x000fc400078e00ff */
[----:B------:R1:W-:Y:S01]  /*5a20*/  MUFU.EX2 R247, R7 ;  /* 0x0000000700f77308 */ /* 0x0003e20000000800 */
[C---:B------:R-:W-:Y:S01]  /*5a30*/  HMMA.16816.F32.BF16 R104, R8.reuse, R36, R92 ;  /* 0x000000240868723c */ /* 0x040fe2000004185c */
[----:B------:R-:W-:Y:S01]  /*5a40*/  IMAD.MOV.U32 R75, RZ, RZ, R132 ;  /* 0x000000ffff4b7224 */ /* 0x000fe200078e0084 */
[----:B------:R-:W-:Y:S01]  /*5a50*/  LOP3.LUT R17, R5, UR14, R16, 0x96, !PT ;  /* 0x0000000e05117c12 */ /* 0x000fe2000f8e9610 */
[----:B--2---:R-:W-:Y:S01]  /*5a60*/  FFMA.FTZ R3, R140, UR7, -R20 ;  /* 0x000000078c037c23 */ /* 0x004fe20008010814 */
[----:B------:R-:W-:Y:S01]  /*5a70*/  PRMT R16, R45, 0x5410, R13 ;  /* 0x000054102d107816 */ /* 0x000fe2000000000d */
[----:B------:R-:W-:Y:S01]  /*5a80*/  IMAD.MOV.U32 R140, RZ, RZ, R202 ;  /* 0x000000ffff8c7224 */ /* 0x000fe200078e00ca */
[----:B------:R-:W-:Y:S01]  /*5a90*/  HMMA.16816.F32.BF16 R64, R8, R38, R64 ;  /* 0x000000260840723c */ /* 0x000fe20000041840 */
[----:B------:R2:W-:Y:S01]  /*5aa0*/  MUFU.EX2 R243, R3 ;  /* 0x0000000300f37308 */ /* 0x0005e20000000800 */
[----:B------:R-:W-:Y:S05]  /*5ab0*/  LDSM.16.MT88.4 R36, [R139+0x4c00] ;  /* 0x004c00008b24783b */ /* 0x000fea0000004200 */
[----:B------:R-:W-:Y:S01]  /*5ac0*/  LOP3.LUT R8, R26, 0xff, RZ, 0xc0, !PT ;  /* 0x000000ff1a087812 */ /* 0x000fe200078ec0ff */
[----:B-1----:R-:W-:-:S05]  /*5ad0*/  IMAD.WIDE.U32 R6, R6, -0x326172a9, RZ ;  /* 0xcd9e8d5706067825 */ /* 0x002fca00078e00ff */
[----:B------:R-:W-:Y:S01]  /*5ae0*/  LOP3.LUT R40, R7, UR6, R4, 0x96, !PT ;  /* 0x0000000607287c12 */ /* 0x000fe2000f8e9604 */
[----:B------:R-:W-:Y:S01]  /*5af0*/  IMAD.WIDE.U32 R4, R70, -0x2daee0ad, RZ ;  /* 0xd2511f5346047825 */ /* 0x000fe200078e00ff */
[----:B------:R-:W-:-:S03]  /*5b00*/  LOP3.LUT R69, R6, 0xffff, RZ, 0xc0, !PT ;  /* 0x0000ffff06457812 */ /* 0x000fc600078ec0ff */
[----:B--2---:R-:W-:Y:S01]  /*5b10*/  FFMA.FTZ R3, R131, UR7, -R20 ;  /* 0x0000000783037c23 */ /* 0x004fe20008010814 */
[----:B------:R-:W-:Y:S02]  /*5b20*/  LOP3.LUT R70, R6, 0xff, RZ, 0xc0, !PT ;  /* 0x000000ff06467812 */ /* 0x000fe400078ec0ff */
[----:B------:R-:W-:Y:S01]  /*5b30*/  LOP3.LUT R12, R4, 0xff, RZ, 0xc0, !PT ;  /* 0x000000ff040c7812 */ /* 0x000fe200078ec0ff */
[----:B------:R1:W-:Y:S01]  /*5b40*/  MUFU.EX2 R242, R3 ;  /* 0x0000000300f27308 */ /* 0x0003e20000000800 */
[--C-:B------:R-:W-:Y:S02]  /*5b50*/  SHF.R.U32.HI R7, RZ, 0x10, R4.reuse ;  /* 0x00000010ff077819 */ /* 0x100fe40000011604 */
[----:B------:R-:W-:Y:S02]  /*5b60*/  SHF.R.U32.HI R14, RZ, 0x18, R4 ;  /* 0x00000018ff0e7819 */ /* 0x000fe40000011604 */
[--C-:B------:R-:W-:Y:S02]  /*5b70*/  SHF.R.U32.HI R74, RZ, 0x10, R6.reuse ;  /* 0x00000010ff4a7819 */ /* 0x100fe40000011606 */
[----:B------:R-:W-:Y:S01]  /*5b80*/  SHF.R.U32.HI R71, RZ, 0x18, R6 ;  /* 0x00000018ff477819 */ /* 0x000fe20000011606 */
[----:B------:R-:W-:Y:S01]  /*5b90*/  FFMA.FTZ R6, R212, UR7, -R19 ;  /* 0x00000007d4067c23 */ /* 0x000fe20008010813 */
[----:B------:R-:W-:-:S03]  /*5ba0*/  LOP3.LUT R9, R7, 0xff, RZ, 0xc0, !PT ;  /* 0x000000ff07097812 */ /* 0x000fc600078ec0ff */
[----:B------:R2:W-:Y:S01]  /*5bb0*/  MUFU.EX2 R239, R6 ;  /* 0x0000000600ef7308 */ /* 0x0005e20000000800 */
[----:B-1----:R-:W-:-:S07]  /*5bc0*/  FFMA.FTZ R3, R130, UR7, -R20 ;  /* 0x0000000782037c23 */ /* 0x002fce0008010814 */
[----:B------:R1:W-:Y:S01]  /*5bd0*/  MUFU.EX2 R241, R3 ;  /* 0x0000000300f17308 */ /* 0x0003e20000000800 */
[----:B--2---:R-:W-:-:S04]  /*5be0*/  LOP3.LUT R6, R35, 0xff, RZ, 0xc0, !PT ;  /* 0x000000ff23067812 */ /* 0x004fc800078ec0ff */
[----:B------:R-:W-:Y:S01]  /*5bf0*/  PRMT R15, R6, 0x5410, R44 ;  /* 0x00005410060f7816 */ /* 0x000fe2000000002c */
[--C-:B------:R-:W-:Y:S01]  /*5c00*/  FFMA.FTZ R6, R213, UR7, -R19.reuse ;  /* 0x00000007d5067c23 */ /* 0x100fe20008010813 */
[----:B------:R-:W2:Y:S01]  /*5c10*/  LDSM.16.MT88.4 R44, [R204+0x4c00] ;  /* 0x004c0000cc2c783b */ /* 0x000ea20000004200 */
[----:B-1----:R-:W-:Y:S02]  /*5c20*/  LOP3.LUT R3, R5, UR23, R30, 0x96, !PT ;  /* 0x0000001705037c12 */ /* 0x002fe4000f8e961e */
[----:B------:R1:W-:Y:S01]  /*5c30*/  MUFU.EX2 R236, R6 ;  /* 0x0000000600ec7308 */ /* 0x0003e20000000800 */
[----:B------:R-:W-:Y:S01]  /*5c40*/  LOP3.LUT R5, R4, 0xffff, RZ, 0xc0, !PT ;  /* 0x0000ffff04057812 */ /* 0x000fe200078ec0ff */
[----:B------:R-:W-:Y:S01]  /*5c50*/  FFMA.FTZ R4, R153, UR7, -R19 ;  /* 0x0000000799047c23 */ /* 0x000fe20008010813 */
[----:B------:R-:W-:Y:S01]  /*5c60*/  LOP3.LUT R10, R3, 0xff, RZ, 0xc0, !PT ;  /* 0x000000ff030a7812 */ /* 0x000fe200078ec0ff */
[----:B------:R-:W-:Y:S01]  /*5c70*/  IMAD.MOV.U32 R153, RZ, RZ, R117 ;  /* 0x000000ffff997224 */ /* 0x000fe200078e0075 */
[----:B------:R-:W-:-:S02]  /*5c80*/  SHF.R.U32.HI R5, RZ, 0x8, R5 ;  /* 0x00000008ff057819 */ /* 0x000fc40000011605 */
[----:B------:R-:W-:Y:S01]  /*5c90*/  SHF.R.U32.HI R7, RZ, 0x10, R3 ;  /* 0x00000010ff077819 */ /* 0x000fe20000011603 */
[----:B------:R3:W-:Y:S01]  /*5ca0*/  MUFU.EX2 R238, R4 ;  /* 0x0000000400ee7308 */ /* 0x0007e20000000800 */
[----:B------:R-:W-:Y:S02]  /*5cb0*/  PRMT R12, R12, 0x5410, R5 ;  /* 0x000054100c0c7816 */ /* 0x000fe40000000005 */
[----:B------:R-:W-:Y:S02]  /*5cc0*/  LOP3.LUT R5, R3, 0xffff, RZ, 0xc0, !PT ;  /* 0x0000ffff03057812 */ /* 0x000fe400078ec0ff */
[----:B------:R-:W-:Y:S02]  /*5cd0*/  SHF.R.U32.HI R11, RZ, 0x18, R3 ;  /* 0x00000018ff0b7819 */ /* 0x000fe40000011603 */
[----:B------:R-:W-:Y:S02]  /*5ce0*/  LOP3.LUT R3, R26, 0xffff, RZ, 0xc0, !PT ;  /* 0x0000ffff1a037812 */ /* 0x000fe400078ec0ff */
[----:B-1----:R-:W-:Y:S01]  /*5cf0*/  PRMT R6, R9, 0x5410, R14 ;  /* 0x0000541009067816 */ /* 0x002fe2000000000e */
[----:B---3--:R-:W-:Y:S01]  /*5d00*/  FFMA.FTZ R4, R152, UR7, -R19 ;  /* 0x0000000798047c23 */ /* 0x008fe20008010813 */
[----:B------:R-:W-:-:S03]  /*5d10*/  IMAD.MOV.U32 R152, RZ, RZ, R113 ;  /* 0x000000ffff987224 */ /* 0x000fc600078e0071 */
[----:B------:R1:W3:Y:S02]  /*5d20*/  MUFU.EX2 R237, R4 ;  /* 0x0000000400ed7308 */ /* 0x0002e40000000800 */
[----:B-1----:R-:W-:Y:S02]  /*5d30*/  SHF.R.U32.HI R4, RZ, 0x8, R3 ;  /* 0x00000008ff047819 */ /* 0x002fe40000011603 */
[----:B------:R-:W-:Y:S02]  /*5d40*/  SHF.R.U32.HI R3, RZ, 0x8, R5 ;  /* 0x00000008ff037819 */ /* 0x000fe40000011605 */
[----:B------:R-:W-:Y:S01]  /*5d50*/  LOP3.LUT R5, R7, 0xff, RZ, 0xc0, !PT ;  /* 0x000000ff07057812 */ /* 0x000fe200078ec0ff */
[--C-:B------:R-:W-:Y:S01]  /*5d60*/  FFMA.FTZ R7, R154, UR7, -R21.reuse ;  /* 0x000000079a077c23 */ /* 0x100fe20008010815 */
[----:B------:R-:W-:Y:S01]  /*5d70*/  PRMT R14, R8, 0x5410, R4 ;  /* 0x00005410080e7816 */ /* 0x000fe20000000004 */
[----:B------:R-:W-:Y:S01]  /*5d80*/  FFMA.FTZ R4, R155, UR7, -R21 ;  /* 0x000000079b047c23 */ /* 0x000fe20008010815 */
[----:B------:R-:W-:Y:S01]  /*5d90*/  PRMT R8, R5, 0x5410, R11 ;  /* 0x0000541005087816 */ /* 0x000fe2000000000b */
[----:B------:R1:W-:Y:S01]  /*5da0*/  MUFU.EX2 R233, R7 ;  /* 0x0000000700e97308 */ /* 0x0003e20000000800 */
[----:B------:R-:W-:Y:S01]  /*5db0*/  HSET2.LE.AND R5, R6, R0, PT ;  /* 0x0000000006057233 */ /* 0x000fe20003803000 */
[----:B------:R-:W-:Y:S01]  /*5dc0*/  IMAD.MOV.U32 R155, RZ, RZ, R209 ;  /* 0x000000ffff9b7224 */ /* 0x000fe200078e00d1 */
[----:B---3--:R-:W-:Y:S01]  /*5dd0*/  F2FP.BF16.F32.PACK_AB R6, R237, R238 ;  /* 0x000000eeed06723e */ /* 0x008fe200000010ff */
[----:B------:R-:W-:Y:S01]  /*5de0*/  IMAD.MOV.U32 R154, RZ, RZ, R112 ;  /* 0x000000ffff9a7224 */ /* 0x000fe200078e0070 */
[----:B------:R-:W-:-:S02]  /*5df0*/  PRMT R9, R10, 0x5410, R3 ;  /* 0x000054100a097816 */ /* 0x000fc40000000003 */
[--C-:B------:R-:W-:Y:S01]  /*5e00*/  HSET2.LE.AND R3, R12, R0.reuse, PT ;  /* 0x000000000c037233 */ /* 0x100fe20003803000 */
[----:B------:R3:W4:Y:S01]  /*5e10*/  MUFU.EX2 R235, R4 ;  /* 0x0000000400eb7308 */ /* 0x0007220000000800 */
[----:B------:R-:W-:Y:S02]  /*5e20*/  LOP3.LUT R11, R5, R6, RZ, 0xc0, !PT ;  /* 0x00000006050b7212 */ /* 0x000fe400078ec0ff */
[----:B------:R-:W-:Y:S02]  /*5e30*/  HSET2.LE.AND R5, R8, R0, PT ;  /* 0x0000000008057233 */ /* 0x000fe40003803000 */
[----:B------:R-:W-:Y:S02]  /*5e40*/  F2FP.BF16.F32.PACK_AB R6, R236, R239 ;  /* 0x000000efec06723e */ /* 0x000fe400000010ff */
[----:B------:R-:W-:Y:S01]  /*5e50*/  F2FP.BF16.F32.PACK_AB R12, R247, R248 ;  /* 0x000000f8f70c723e */ /* 0x000fe200000010ff */
[----:B-1----:R-:W-:-:S04]  /*5e60*/  FFMA.FTZ R7, R216, UR7, -R21 ;  /* 0x00000007d8077c23 */ /* 0x002fc80008010815 */
[----:B------:R1:W-:Y:S01]  /*5e70*/  MUFU.EX2 R216, R7 ;  /* 0x0000000700d87308 */ /* 0x0003e20000000800 */
[----:B---3--:R-:W-:-:S04]  /*5e80*/  F2FP.BF16.F32.PACK_AB R4, R241, R242 ;  /* 0x000000f2f104723e */ /* 0x008fc800000010ff */
[----:B------:R-:W-:Y:S02]  /*5e90*/  LOP3.LUT R10, R3, R4, RZ, 0xc0, !PT ;  /* 0x00000004030a7212 */ /* 0x000fe400078ec0ff */
[----:B------:R-:W-:Y:S02]  /*5ea0*/  HSET2.LE.AND R3, R9, R0, PT ;  /* 0x0000000009037233 */ /* 0x000fe40003803000 */
[----:B------:R-:W-:Y:S01]  /*5eb0*/  LOP3.LUT R9, R5, R6, RZ, 0xc0, !PT ;  /* 0x0000000605097212 */ /* 0x000fe200078ec0ff */
[----:B------:R-:W-:Y:S01]  /*5ec0*/  FFMA.FTZ R5, R214, UR7, -R21 ;  /* 0x00000007d6057c23 */ /* 0x000fe20008010815 */
[----:B------:R-:W-:Y:S01]  /*5ed0*/  F2FP.BF16.F32.PACK_AB R4, R243, R244 ;  /* 0x000000f4f304723e */ /* 0x000fe200000010ff */
[----:B------:R-:W-:Y:S02]  /*5ee0*/  IMAD.MOV.U32 R214, RZ, RZ, R133 ;  /* 0x000000ffffd67224 */ /* 0x000fe400078e0085 */
[----:B------:R4:W3:Y:S01]  /*5ef0*/  MUFU.EX2 R213, R5 ;  /* 0x0000000500d57308 */ /* 0x0008e20000000800 */
[----:B------:R-:W-:Y:S01]  /*5f00*/  LOP3.LUT R8, R3, R4, RZ, 0xc0, !PT ;  /* 0x0000000403087212 */ /* 0x000fe200078ec0ff */
[----:B-1----:R-:W-:Y:S01]  /*5f10*/  IMAD.WIDE.U32 R6, R17, -0x2daee0ad, RZ ;  /* 0xd2511f5311067825 */ /* 0x002fe200078e00ff */
[----:B------:R-:W-:-:S02]  /*5f20*/  SHF.R.U32.HI R3, RZ, 0x10, R26 ;  /* 0x00000010ff037819 */ /* 0x000fc4000001161a */
[----:B------:R-:W-:Y:S01]  /*5f30*/  SHF.R.U32.HI R4, RZ, 0x18, R26 ;  /* 0x00000018ff047819 */ /* 0x000fe2000001161a */
[----:B------:R-:W-:Y:S01]  /*5f40*/  IMAD.MOV.U32 R133, RZ, RZ, R49 ;  /* 0x000000ffff857224 */ /* 0x000fe200078e0031 */
[----:B------:R-:W-:Y:S01]  /*5f50*/  LOP3.LUT R3, R3, 0xff, RZ, 0xc0, !PT ;  /* 0x000000ff03037812 */ /* 0x000fe200078ec0ff */
[C---:B--2---:R-:W-:Y:S01]  /*5f60*/  HMMA.16816.F32.BF16 R92, R8.reuse, R44, R84 ;  /* 0x0000002c085c723c */ /* 0x044fe20000041854 */
[----:B------:R-:W-:Y:S02]  /*5f70*/  LOP3.LUT R35, R6, 0xffff, RZ, 0xc0, !PT ;  /* 0x0000ffff06237812 */ /* 0x000fe400078ec0ff */
[----:B------:R-:W-:Y:S02]  /*5f80*/  PRMT R13, R3, 0x5410, R4 ;  /* 0x00005410030d7816 */ /* 0x000fe40000000004 */
[--C-:B------:R-:W-:Y:S01]  /*5f90*/  HSET2.LE.AND R3, R15, R0.reuse, PT ;  /* 0x000000000f037233 */ /* 0x100fe20003803000 */
[----:B------:R-:W-:Y:S01]  /*5fa0*/  HMMA.16816.F32.BF16 R88, R8, R36, R80 ;  /* 0x000000240858723c */ /* 0x000fe20000041850 */
[----:B------:R-:W-:-:S02]  /*5fb0*/  HSET2.LE.AND R4, R16, R0, PT ;  /* 0x0000000010047233 */ /* 0x000fc40003803000 */
[----:B----4-:R-:W-:Y:S02]  /*5fc0*/  F2FP.BF16.F32.PACK_AB R5, R233, R235 ;  /* 0x000000ebe905723e */ /* 0x010fe400000010ff */
[----:B------:R-:W-:Y:S01]  /*5fd0*/  LOP3.LUT R43, R6, 0xff, RZ, 0xc0, !PT ;  /* 0x000000ff062b7812 */ /* 0x000fe200078ec0ff */
[C---:B------:R-:W-:Y:S01]  /*5fe0*/  HMMA.16816.F32.BF16 R96, R8.reuse, R38, R60 ;  /* 0x000000260860723c */ /* 0x040fe2000004183c */
[----:B------:R-:W-:Y:S02]  /*5ff0*/  LOP3.LUT R31, R3, R5, RZ, 0xc0, !PT ;  /* 0x00000005031f7212 */ /* 0x000fe400078ec0ff */
[----:B------:R-:W-:Y:S02]  /*6000*/  LOP3.LUT R30, R4, R12, RZ, 0xc0, !PT ;  /* 0x0000000c041e7212 */ /* 0x000fe400078ec0ff */
[--C-:B------:R-:W-:Y:S01]  /*6010*/  HSET2.LE.AND R3, R13, R0.reuse, PT ;  /* 0x000000000d037233 */ /* 0x100fe20003803000 */
[----:B------:R-:W-:Y:S01]  /*6020*/  HMMA.16816.F32.BF16 R84, R8, R46, R56 ;  /* 0x0000002e0854723c */ /* 0x000fe20000041838 */
[----:B------:R-:W-:Y:S01]  /*6030*/  HSET2.LE.AND R4, R14, R0, PT ;  /* 0x000000000e047233 */ /* 0x000fe20003803000 */
[----:B------:R-:W-:Y:S01]  /*6040*/  IMAD.MOV.U32 R62, RZ, RZ, R211 ;  /* 0x000000ffff3e7224 */ /* 0x000fe200078e00d3 */
[----:B---3--:R-:W-:Y:S01]  /*6050*/  F2FP.BF16.F32.PACK_AB R5, R213, R216 ;  /* 0x000000d8d505723e */ /* 0x008fe200000010ff */
[----:B------:R-:W-:Y:S01]  /*6060*/  IMAD.MOV.U32 R63, RZ, RZ, R127 ;  /* 0x000000ffff3f7224 */ /* 0x000fe200078e007f */
[----:B------:R-:W-:Y:S01]  /*6070*/  F2FP.BF16.F32.PACK_AB R12, R249, R214 ;  /* 0x000000d6f90c723e */ /* 0x000fe200000010ff */
[----:B------:R-:W-:Y:S01]  /*6080*/  FFMA.FTZ R13, R144, UR7, -R18 ;  /* 0x00000007900d7c23 */ /* 0x000fe20008010812 */
[----:B------:R-:W-:Y:S01]  /*6090*/  IMAD.WIDE.U32 R8, R199, -0x2daee0ad, RZ ;  /* 0xd2511f53c7087825 */ /* 0x000fe200078e00ff */
[----:B------:R-:W-:-:S02]  /*60a0*/  LOP3.LUT R29, R3, R5, RZ, 0xc0, !PT ;  /* 0x00000005031d7212 */ /* 0x000fc400078ec0ff */
[----:B------:R-:W-:Y:S01]  /*60b0*/  SHF.R.U32.HI R42, RZ, 0x10, R6 ;  /* 0x00000010ff2a7819 */ /* 0x000fe20000011606 */
[----:B------:R-:W-:Y:S01]  /*60c0*/  IMAD.MOV.U32 R59, RZ, RZ, R208 ;  /* 0x000000ffff3b7224 */ /* 0x000fe200078e00d0 */
[----:B------:R-:W-:Y:S01]  /*60d0*/  SHF.R.U32.HI R41, RZ, 0x18, R6 ;  /* 0x00000018ff297819 */ /* 0x000fe20000011606 */
[----:B------:R-:W-:Y:S01]  /*60e0*/  FFMA.FTZ R6, R215, UR7, -R18 ;  /* 0x00000007d7067c23 */ /* 0x000fe20008010812 */
[----:B------:R-:W-:Y:S01]  /*60f0*/  LOP3.LUT R28, R4, R12, RZ, 0xc0, !PT ;  /* 0x0000000c041c7212 */ /* 0x000fe200078ec0ff */
[----:B------:R-:W-:Y:S01]  /*6100*/  IMAD.WIDE.U32 R4, R27, -0x2daee0ad, RZ ;  /* 0xd2511f531b047825 */ /* 0x000fe200078e00ff */
[----:B------:R-:W-:Y:S01]  /*6110*/  LOP3.LUT R3, R9, UR19, R78, 0x96, !PT ;  /* 0x0000001309037c12 */ /* 0x000fe2000f8e964e */
[----:B------:R1:W-:Y:S01]  /*6120*/  MUFU.EX2 R212, R6 ;  /* 0x0000000600d47308 */ /* 0x0003e20000000800 */
[----:B------:R-:W-:Y:S01]  /*6130*/  LOP3.LUT R48, R7, UR23, R24, 0x96, !PT ;  /* 0x0000001707307c12 */ /* 0x000fe2000f8e9618 */
[----:B------:R-:W-:Y:S01]  /*6140*/  IMAD.MOV.U32 R215, RZ, RZ, R174 ;  /* 0x000000ffffd77224 */ /* 0x000fe200078e00ae */
[----:B------:R-:W-:Y:S01]  /*6150*/  LOP3.LUT R49, R5, UR23, R32, 0x96, !PT ;  /* 0x0000001705317c12 */ /* 0x000fe2000f8e9620 */
[----:B------:R-:W-:Y:S01]  /*6160*/  HMMA.16816.F32.BF16 R80, R28, R36, R52 ;  /* 0x000000241c50723c */ /* 0x000fe20000041834 */
[C---:B------:R-:W-:Y:S01]  /*6170*/  LOP3.LUT R27, R4.reuse, 0xffff, RZ, 0xc0, !PT ;  /* 0x0000ffff041b7812 */ /* 0x040fe200078ec0ff */
[----:B------:R-:W-:Y:S01]  /*6180*/  IMAD.MOV.U32 R56, RZ, RZ, R50 ;  /* 0x000000ffff387224 */ /* 0x000fe200078e0032 */
[----:B------:R-:W-:Y:S01]  /*6190*/  SHF.R.U32.HI R33, RZ, 0x10, R4 ;  /* 0x00000010ff217819 */ /* 0x000fe20000011604 */
[----:B------:R-:W-:Y:S01]  /*61a0*/  FFMA.FTZ R12, R145, UR7, -R18 ;  /* 0x00000007910c7c23 */ /* 0x000fe20008010812 */
[----:B------:R-:W-:Y:S01]  /*61b0*/  SHF.R.U32.HI R32, RZ, 0x18, R4 ;  /* 0x00000018ff207819 */ /* 0x000fe20000011604 */
[----:B------:R-:W-:Y:S01]  /*61c0*/  MUFU.EX2 R132, R13 ;  /* 0x0000000d00847308 */ /* 0x000fe20000000800 */
[----:B------:R-:W-:Y:S01]  /*61d0*/  IMAD.MOV.U32 R37, RZ, RZ, R34 ;  /* 0x000000ffff257224 */ /* 0x000fe200078e0022 */
[----:B------:R-:W-:Y:S01]  /*61e0*/  LOP3.LUT R34, R4, 0xff, RZ, 0xc0, !PT ;  /* 0x000000ff04227812 */ /* 0x000fe200078ec0ff */
[----:B------:R-:W-:-:S04]  /*61f0*/  IMAD.WIDE.U32 R4, R197, -0x2daee0ad, RZ ;  /* 0xd2511f53c5047825 */ /* 0x000fc800078e00ff */
[----:B-1----:R-:W-:-:S04]  /*6200*/  IMAD.WIDE.U32 R6, R3, -0x326172a9, RZ ;  /* 0xcd9e8d5703067825 */ /* 0x002fc800078e00ff */
[----:B------:R-:W-:Y:S01]  /*6210*/  FFMA.FTZ R3, R169, UR7, -R18 ;  /* 0x00000007a9037c23 */ /* 0x000fe20008010812 */
[----:B------:R-:W-:Y:S01]  /*6220*/  LOP3.LUT R10, R5, UR17, R8, 0x96, !PT ;  /* 0x00000011050a7c12 */ /* 0x000fe2000f8e9608 */
[----:B------:R-:W-:Y:S01]  /*6230*/  FFMA.FTZ R5, R168, UR7, -R18 ;  /* 0x00000007a8057c23 */ /* 0x000fe20008010812 */
[----:B------:R-:W-:Y:S01]  /*6240*/  IMAD.MOV.U32 R52, RZ, RZ, R210 ;  /* 0x000000ffff347224 */ /* 0x000fe200078e00d2 */
[----:B------:R1:W-:Y:S01]  /*6250*/  MUFU.EX2 R211, R3 ;  /* 0x0000000300d37308 */ /* 0x0003e20000000800 */
[----:B------:R-:W-:Y:S02]  /*6260*/  IMAD.MOV.U32 R168, RZ, RZ, R203 ;  /* 0x000000ffffa87224 */ /* 0x000fe400078e00cb */
[----:B------:R-:W-:Y:S02]  /*6270*/  IMAD.MOV.U32 R169, RZ, RZ, R200 ;  /* 0x000000ffffa97224 */ /* 0x000fe400078e00c8 */
[----:B------:R-:W-:Y:S02]  /*6280*/  IMAD.MOV.U32 R53, RZ, RZ, R133 ;  /* 0x000000ffff357224 */ /* 0x000fe400078e0085 */
[----:B------:R-:W-:Y:S01]  /*6290*/  IMAD.MOV.U32 R54, RZ, RZ, R126 ;  /* 0x000000ffff367224 */ /* 0x000fe200078e007e */
[----:B------:R2:W-:Y:S01]  /*62a0*/  MUFU.EX2 R210, R5 ;  /* 0x0000000500d27308 */ /* 0x0005e20000000800 */
[----:B------:R-:W-:-:S02]  /*62b0*/  IMAD.MOV.U32 R57, RZ, RZ, R142 ;  /* 0x000000ffff397224 */ /* 0x000fc400078e008e */
[----:B------:R-:W-:Y:S02]  /*62c0*/  IMAD.MOV.U32 R36, RZ, RZ, R103 ;  /* 0x000000ffff247224 */ /* 0x000fe400078e0067 */
[----:B------:R-:W-:Y:S02]  /*62d0*/  IMAD.MOV.U32 R142, RZ, RZ, R102 ;  /* 0x000000ffff8e7224 */ /* 0x000fe400078e0066 */
[----:B------:R-:W-:Y:S01]  /*62e0*/  IMAD.MOV.U32 R55, RZ, RZ, R125 ;  /* 0x000000ffff377224 */ /* 0x000fe200078e007d */
[----:B------:R-:W-:Y:S01]  /*62f0*/  MUFU.EX2 R133, R12 ;  /* 0x0000000c00857308 */ /* 0x000fe20000000800 */
[----:B-1----:R-:W-:Y:S01]  /*6300*/  LOP3.LUT R3, R7, UR18, R68, 0x96, !PT ;  /* 0x0000001207037c12 */ /* 0x002fe2000f8e9644 */
[----:B------:R-:W-:-:S04]  /*6310*/  IMAD.MOV.U32 R58, RZ, RZ, R116 ;  /* 0x000000ffff3a7224 */ /* 0x000fc800078e0074 */
[----:B------:R-:W-:-:S04]  /*6320*/  IMAD.WIDE.U32 R8, R3, -0x2daee0ad, RZ ;  /* 0xd2511f5303087825 */ /* 0x000fc800078e00ff */
[----:B------:R-:W-:Y:S01]  /*6330*/  FFMA.FTZ R3, R159, UR7, -R18 ;  /* 0x000000079f037c23 */ /* 0x000fe20008010812 */
[----:B------:R-:W-:-:S03]  /*6340*/  IMAD.MOV.U32 R159, RZ, RZ, R54 ;  /* 0x000000ffff9f7224 */ /* 0x000fc600078e0036 */
[----:B------:R1:W-:Y:S01]  /*6350*/  MUFU.EX2 R209, R3 ;  /* 0x0000000300d17308 */ /* 0x0003e20000000800 */
[----:B------:R-:W-:Y:S01]  /*6360*/  LOP3.LUT R7, R9, UR15, R4, 0x96, !PT ;  /* 0x0000000f09077c12 */ /* 0x000fe2000f8e9604 */
[----:B--2---:R-:W-:-:S04]  /*6370*/  IMAD.WIDE.U32 R4, R10, -0x326172a9, RZ ;  /* 0xcd9e8d570a047825 */ /* 0x004fc800078e00ff */
[----:B------:R-:W-:Y:S01]  /*6380*/  IMAD.WIDE.U32 R14, R7, -0x326172a9, RZ ;  /* 0xcd9e8d57070e7825 */ /* 0x000fe200078e00ff */
[----:B------:R-:W-:-:S03]  /*6390*/  LOP3.LUT R6, R5, UR16, R6, 0x96, !PT ;  /* 0x0000001005067c12 */ /* 0x000fc6000f8e9606 */
[----:B------:R-:W-:Y:S01]  /*63a0*/  IMAD.MOV.U32 R54, RZ, RZ, R121 ;  /* 0x000000ffff367224 */ /* 0x000fe200078e0079 */
[----:B------:R-:W-:Y:S01]  /*63b0*/  LOP3.LUT R4, R15, UR14, R4, 0x96, !PT ;  /* 0x0000000e0f047c12 */ /* 0x000fe2000f8e9604 */
[----:B------:R-:W-:-:S04]  /*63c0*/  IMAD.WIDE.U32 R6, R6, -0x2daee0ad, RZ ;  /* 0xd2511f5306067825 */ /* 0x000fc800078e00ff */
[----:B------:R-:W-:Y:S01]  /*63d0*/  FFMA.FTZ R15, R129, UR7, -R18 ;  /* 0x00000007810f7c23 */ /* 0x000fe20008010812 */
[----:B------:R-:W-:-:S04]  /*63e0*/  IMAD.WIDE.U32 R4, R4, -0x2daee0ad, RZ ;  /* 0xd2511f5304047825 */ /* 0x000fc800078e00ff */
[----:B-1----:R-:W-:Y:S01]  /*63f0*/  FFMA.FTZ R3, R157, UR7, -R18 ;  /* 0x000000079d037c23 */ /* 0x002fe20008010812 */
[----:B------:R-:W-:Y:S01]  /*6400*/  LOP3.LUT R16, R7, UR5, R8, 0x96, !PT ;  /* 0x0000000507107c12 */ /* 0x000fe2000f8e9608 */
[----:B------:R-:W-:Y:S01]  /*6410*/  MUFU.EX2 R117, R15 ;  /* 0x0000000f00757308 */ /* 0x000fe20000000800 */
[----:B------:R-:W-:Y:S01]  /*6420*/  IMAD.WIDE.U32 R8, R201, -0x2daee0ad, RZ ;  /* 0xd2511f53c9087825 */ /* 0x000fe200078e00ff */
[----:B------:R-:W-:Y:S02]  /*6430*/  LOP3.LUT R17, R5, UR23, R6, 0x96, !PT ;  /* 0x0000001705117c12 */ /* 0x000fe4000f8e9606 */
[C---:B------:R-:W-:Y:S01]  /*6440*/  LOP3.LUT R23, R4.reuse, 0xffff, RZ, 0xc0, !PT ;  /* 0x0000ffff04177812 */ /* 0x040fe200078ec0ff */
[----:B------:R-:W-:Y:S01]  /*6450*/  FFMA.FTZ R5, R147, UR7, -R18 ;  /* 0x0000000793057c23 */ /* 0x000fe20008010812 */
[----:B------:R-:W-:Y:S01]  /*6460*/  LOP3.LUT R26, R4, 0xff, RZ, 0xc0, !PT ;  /* 0x000000ff041a7812 */ /* 0x000fe200078ec0ff */
[----:B------:R-:W-:Y:S01]  /*6470*/  IMAD.MOV.U32 R157, RZ, RZ, R36 ;  /* 0x000000ffff9d7224 */ /* 0x000fe200078e0024 */
[----:B------:R1:W-:Y:S01]  /*6480*/  MUFU.EX2 R208, R3 ;  /* 0x0000000300d07308 */ /* 0x0003e20000000800 */
[--C-:B------:R-:W-:Y:S01]  /*6490*/  SHF.R.U32.HI R24, RZ, 0x10, R4.reuse ;  /* 0x00000010ff187819 */ /* 0x100fe20000011604 */
[----:B------:R-:W-:Y:S01]  /*64a0*/  HMMA.16816.F32.BF16 R64, R28, R46, R64 ;  /* 0x0000002e1c40723c */ /* 0x000fe20000041840 */
[----:B------:R-:W-:Y:S01]  /*64b0*/  SHF.R.U32.HI R25, RZ, 0x18, R4 ;  /* 0x00000018ff197819 */ /* 0x000fe20000011604 */
[----:B------:R-:W-:Y:S01]  /*64c0*/  FFMA.FTZ R4, R148, UR7, -R18 ;  /* 0x0000000794047c23 */ /* 0x000fe20008010812 */
[----:B------:R-:W-:-:S02]  /*64d0*/  IMAD.MOV.U32 R148, RZ, RZ, R114 ;  /* 0x000000ffff947224 */ /* 0x000fc400078e0072 */
[----:B------:R-:W-:Y:S01]  /*64e0*/  IMAD.MOV.U32 R144, RZ, RZ, R63 ;  /* 0x000000ffff907224 */ /* 0x000fe200078e003f */
[----:B------:R-:W-:Y:S01]  /*64f0*/  MUFU.EX2 R199, R4 ;  /* 0x0000000400c77308 */ /* 0x000fe20000000800 */
[----:B------:R-:W-:Y:S02]  /*6500*/  IMAD.MOV.U32 R147, RZ, RZ, R240 ;  /* 0x000000ffff937224 */ /* 0x000fe400078e00f0 */
[----:B------:R-:W-:Y:S01]  /*6510*/  IMAD.MOV.U32 R145, RZ, RZ, R154 ;  /* 0x000000ffff917224 */ /* 0x000fe200078e009a */
[----:B------:R2:W5:Y:S04]  /*6520*/  LDL.LU R240, [R1+0x7c] ;  /* 0x00007c0001f07983 */ /* 0x0005680000300800 */
[----:B------:R3:W-:Y:S01]  /*6530*/  MUFU.EX2 R197, R5 ;  /* 0x0000000500c57308 */ /* 0x0007e20000000800 */
[----:B-1----:R-:W-:Y:S01]  /*6540*/  FFMA.FTZ R3, R156, UR7, -R18 ;  /* 0x000000079c037c23 */ /* 0x002fe20008010812 */
[----:B------:R-:W-:-:S02]  /*6550*/  IMAD.MOV.U32 R156, RZ, RZ, R52 ;  /* 0x000000ffff9c7224 */ /* 0x000fc400078e0034 */
[----:B------:R-:W-:-:S04]  /*6560*/  IMAD.MOV.U32 R52, RZ, RZ, R122 ;  /* 0x000000ffff347224 */ /* 0x000fc800078e007a */
[----:B------:R1:W-:Y:S01]  /*6570*/  MUFU.EX2 R203, R3 ;  /* 0x0000000300cb7308 */ /* 0x0003e20000000800 */
[----:B---3--:R-:W-:-:S05]  /*6580*/  IMAD.WIDE.U32 R4, R101, -0x2daee0ad, RZ ;  /* 0xd2511f5365047825 */ /* 0x008fca00078e00ff */
[----:B------:R-:W-:Y:S01]  /*6590*/  LOP3.LUT R5, R5, UR17, R8, 0x96, !PT ;  /* 0x0000001105057c12 */ /* 0x000fe2000f8e9608 */
[----:B-1----:R-:W-:Y:S01]  /*65a0*/  FFMA.FTZ R3, R151, UR7, -R18 ;  /* 0x0000000797037c23 */ /* 0x002fe20008010812 */
[----:B------:R-:W-:-:S03]  /*65b0*/  IMAD.MOV.U32 R151, RZ, RZ, R37 ;  /* 0x000000ffff977224 */ /* 0x000fc600078e0025 */
[----:B------:R1:W-:Y:S02]  /*65c0*/  MUFU.EX2 R202, R3 ;  /* 0x0000000300ca7308 */ /* 0x0003e40000000800 */
[----:B-1----:R-:W-:Y:S01]  /*65d0*/  FFMA.FTZ R3, R149, UR7, -R18 ;  /* 0x0000000795037c23 */ /* 0x002fe20008010812 */
[----:B------:R-:W-:Y:S02]  /*65e0*/  IMAD.MOV.U32 R149, RZ, RZ, R53 ;  /* 0x000000ffff957224 */ /* 0x000fe400078e0035 */
[----:B------:R-:W-:-:S03]  /*65f0*/  IMAD.MOV.U32 R53, RZ, RZ, R123 ;  /* 0x000000ffff357224 */ /* 0x000fc600078e007b */
[----:B------:R1:W-:Y:S02]  /*6600*/  MUFU.EX2 R200, R3 ;  /* 0x0000000300c87308 */ /* 0x0003e40000000800 */
[----:B-1----:R-:W-:Y:S01]  /*6610*/  FFMA.FTZ R3, R150, UR7, -R18 ;  /* 0x0000000796037c23 */ /* 0x002fe20008010812 */
[----:B------:R-:W-:-:S05]  /*6620*/  IMAD.MOV.U32 R150, RZ, RZ, R118 ;  /* 0x000000ffff967224 */ /* 0x000fca00078e0076 */
[----:B------:R1:W-:Y:S02]  /*6630*/  MUFU.EX2 R201, R3 ;  /* 0x0000000300c97308 */ /* 0x0003e40000000800 */
[----:B-1----:R-:W-:Y:S01]  /*6640*/  LOP3.LUT R3, R9, UR19, R78, 0x96, !PT ;  /* 0x0000001309037c12 */ /* 0x002fe2000f8e964e */
[--C-:B------:R-:W-:Y:S01]  /*6650*/  FFMA.FTZ R9, R146, UR7, -R18.reuse ;  /* 0x0000000792097c23 */ /* 0x100fe20008010812 */
[----:B------:R-:W-:Y:S01]  /*6660*/  FFMA.FTZ R18, R128, UR7, -R18 ;  /* 0x0000000780127c23 */ /* 0x000fe20008010812 */
[----:B------:R-:W-:Y:S02]  /*6670*/  IMAD.MOV.U32 R78, RZ, RZ, R115 ;  /* 0x000000ffff4e7224 */ /* 0x000fe400078e0073 */
[----:B------:R-:W-:Y:S01]  /*6680*/  IMAD.WIDE.U32 R6, R3, -0x326172a9, RZ ;  /* 0xcd9e8d5703067825 */ /* 0x000fe200078e00ff */
[----:B------:R1:W-:Y:S04]  /*6690*/  MUFU.EX2 R174, R9 ;  /* 0x0000000900ae7308 */ /* 0x0003e80000000800 */
[----:B------:R-:W-:Y:S01]  /*66a0*/  LOP3.LUT R3, R7, UR18, R68, 0x96, !PT ;  /* 0x0000001207037c12 */ /* 0x000fe2000f8e9644 */
[----:B------:R-:W-:Y:S03]  /*66b0*/  HMMA.16816.F32.BF16 R36, R28, R38, R108 ;  /* 0x000000261c24723c */ /* 0x000fe6000004186c */
[----:B------:R-:W-:Y:S01]  /*66c0*/  MUFU.EX2 R116, R18 ;  /* 0x0000001200747308 */ /* 0x000fe20000000800 */
[----:B------:R-:W-:-:S05]  /*66d0*/  IMAD.WIDE.U32 R10, R3, -0x2daee0ad, RZ ;  /* 0xd2511f53030a7825 */ /* 0x000fca00078e00ff */
[----:B------:R-:W-:Y:S01]  /*66e0*/  LOP3.LUT R3, R11, UR15, R4, 0x96, !PT ;  /* 0x0000000f0b037c12 */ /* 0x000fe2000f8e9604 */
[----:B------:R-:W-:-:S04]  /*66f0*/  IMAD.WIDE.U32 R4, R5, -0x326172a9, RZ ;  /* 0xcd9e8d5705047825 */ /* 0x000fc800078e00ff */
[----:B-1----:R-:W-:Y:S01]  /*6700*/  IMAD.WIDE.U32 R8, R3, -0x326172a9, RZ ;  /* 0xcd9e8d5703087825 */ /* 0x002fe200078e00ff */
[----:B------:R-:W-:-:S04]  /*6710*/  LOP3.LUT R6, R5, UR16, R6, 0x96, !PT ;  /* 0x0000001005067c12 */ /* 0x000fc8000f8e9606 */
[----:B------:R-:W-:Y:S01]  /*6720*/  LOP3.LUT R3, R9, UR14, R4, 0x96, !PT ;  /* 0x0000000e09037c12 */ /* 0x000fe2000f8e9604 */
[----:B------:R-:W-:-:S04]  /*6730*/  IMAD.WIDE.U32 R6, R6, -0x2daee0ad, RZ ;  /* 0xd2511f5306067825 */ /* 0x000fc800078e00ff */
[----:B------:R-:W-:-:S04]  /*6740*/  IMAD.WIDE.U32 R4, R3, -0x2daee0ad, RZ ;  /* 0xd2511f5303047825 */ /* 0x000fc800078e00ff */
[--C-:B------:R-:W-:Y:S01]  /*6750*/  FFMA.FTZ R3, R217, UR7, -R21.reuse ;  /* 0x00000007d9037c23 */ /* 0x100fe20008010815 */
[----:B------:R-:W-:Y:S01]  /*6760*/  LOP3.LUT R10, R7, UR5, R10, 0x96, !PT ;  /* 0x00000005070a7c12 */ /* 0x000fe2000f8e960a */
[----:B------:R-:W-:Y:S01]  /*6770*/  FFMA.FTZ R7, R218, UR7, -R21 ;  /* 0x00000007da077c23 */ /* 0x000fe20008010815 */
[----:B------:R-:W-:Y:S01]  /*6780*/  IMAD.MOV.U32 R218, RZ, RZ, R169 ;  /* 0x000000ffffda7224 */ /* 0x000fe200078e00a9 */
[----:B------:R1:W-:Y:S01]  /*6790*/  MUFU.EX2 R129, R3 ;  /* 0x0000000300817308 */ /* 0x0003e20000000800 */
[----:B------:R-:W-:Y:S01]  /*67a0*/  LOP3.LUT R50, R5, UR23, R6, 0x96, !PT ;  /* 0x0000001705327c12 */ /* 0x000fe2000f8e9606 */
[----:B------:R-:W-:Y:S01]  /*67b0*/  IMAD.MOV.U32 R169, RZ, RZ, R141 ;  /* 0x000000ffffa97224 */ /* 0x000fe200078e008d */
[C---:B------:R-:W-:Y:S01]  /*67c0*/  LOP3.LUT R60, R4.reuse, 0xffff, RZ, 0xc0, !PT ;  /* 0x0000ffff043c7812 */ /* 0x040fe200078ec0ff */
[----:B------:R-:W-:Y:S01]  /*67d0*/  IMAD.MOV.U32 R141, RZ, RZ, R119 ;  /* 0x000000ffff8d7224 */ /* 0x000fe200078e0077 */
[----:B------:R-:W-:Y:S02]  /*67e0*/  LOP3.LUT R73, R4, 0xff, RZ, 0xc0, !PT ;  /* 0x000000ff04497812 */ /* 0x000fe400078ec0ff */
[--C-:B------:R-:W-:Y:S01]  /*67f0*/  SHF.R.U32.HI R61, RZ, 0x10, R4.reuse ;  /* 0x00000010ff3d7819 */ /* 0x100fe20000011604 */
[----:B------:R3:W-:Y:S01]  /*6800*/  MUFU.EX2 R131, R7 ;  /* 0x0000000700837308 */ /* 0x0007e20000000800 */
[----:B------:R-:W-:Y:S01]  /*6810*/  SHF.R.U32.HI R72, RZ, 0x18, R4 ;  /* 0x00000018ff487819 */ /* 0x000fe20000011604 */
[----:B------:R-:W-:-:S05]  /*6820*/  IMAD.WIDE.U32 R4, R16, -0x326172a9, RZ ;  /* 0xcd9e8d5710047825 */ /* 0x000fca00078e00ff */
[----:B------:R-:W-:Y:S01]  /*6830*/  LOP3.LUT R9, R5, UR6, R14, 0x96, !PT ;  /* 0x0000000605097c12 */ /* 0x000fe2000f8e960e */
[----:B-1----:R-:W-:Y:S01]  /*6840*/  FFMA.FTZ R3, R177, UR7, -R21 ;  /* 0x00000007b1037c23 */ /* 0x002fe20008010815 */
[C---:B------:R-:W-:Y:S02]  /*6850*/  LOP3.LUT R11, R4.reuse, 0xff, RZ, 0xc0, !PT ;  /* 0x000000ff040b7812 */ /* 0x040fe400078ec0ff */
[--C-:B------:R-:W-:Y:S01]  /*6860*/  SHF.R.U32.HI R12, RZ, 0x10, R4.reuse ;  /* 0x00000010ff0c7819 */ /* 0x100fe20000011604 */
[----:B------:R1:W-:Y:S01]  /*6870*/  MUFU.EX2 R130, R3 ;  /* 0x0000000300827308 */ /* 0x0003e20000000800 */
[----:B------:R-:W-:Y:S02]  /*6880*/  SHF.R.U32.HI R13, RZ, 0x18, R4 ;  /* 0x00000018ff0d7819 */ /* 0x000fe40000011604 */
[----:B---3--:R-:W-:Y:S01]  /*6890*/  LOP3.LUT R7, R4, 0xffff, RZ, 0xc0, !PT ;  /* 0x0000ffff04077812 */ /* 0x008fe200078ec0ff */
[----:B------:R-:W-:-:S03]  /*68a0*/  IMAD.WIDE.U32 R4, R10, -0x326172a9, RZ ;  /* 0xcd9e8d570a047825 */ /* 0x000fc600078e00ff */
[C---:B------:R-:W-:Y:S02]  /*68b0*/  LOP3.LUT R101, R4.reuse, 0xffff, RZ, 0xc0, !PT ;  /* 0x0000ffff04657812 */ /* 0x040fe400078ec0ff */
[----:B------:R-:W-:Y:S02]  /*68c0*/  LOP3.LUT R112, R4, 0xff, RZ, 0xc0, !PT ;  /* 0x000000ff04707812 */ /* 0x000fe400078ec0ff */
[--C-:B------:R-:W-:Y:S02]  /*68d0*/  SHF.R.U32.HI R102, RZ, 0x10, R4.reuse ;  /* 0x00000010ff667819 */ /* 0x100fe40000011604 */
[----:B------:R-:W-:Y:S01]  /*68e0*/  SHF.R.U32.HI R103, RZ, 0x18, R4 ;  /* 0x00000018ff677819 */ /* 0x000fe20000011604 */
[--C-:B-1----:R-:W-:Y:S01]  /*68f0*/  FFMA.FTZ R3, R170, UR7, -R21.reuse ;  /* 0x00000007aa037c23 */ /* 0x102fe20008010815 */
[----:B------:R-:W-:Y:S01]  /*6900*/  FFMA.FTZ R4, R164, UR7, -R21 ;  /* 0x00000007a4047c23 */ /* 0x000fe20008010815 */
[----:B------:R-:W-:Y:S02]  /*6910*/  SHF.R.U32.HI R6, RZ, 0x8, R23 ;  /* 0x00000008ff067819 */ /* 0x000fe40000011617 */
[----:B------:R1:W-:Y:S01]  /*6920*/  MUFU.EX2 R127, R3 ;  /* 0x00000003007f7308 */ /* 0x0003e20000000800 */
[----:B------:R-:W-:-:S07]  /*6930*/  LOP3.LUT R22, R5, UR6, R8, 0x96, !PT ;  /* 0x0000000605167c12 */ /* 0x000fce000f8e9608 */
[----:B------:R3:W-:Y:S01]  /*6940*/  MUFU.EX2 R125, R4 ;  /* 0x00000004007d7308 */ /* 0x0007e20000000800 */
[----:B-1----:R-:W-:-:S07]  /*6950*/  FFMA.FTZ R3, R167, UR7, -R21 ;  /* 0x00000007a7037c23 */ /* 0x002fce0008010815 */
[----:B------:R1:W-:Y:S01]  /*6960*/  MUFU.EX2 R128, R3 ;  /* 0x0000000300807308 */ /* 0x0003e20000000800 */
[----:B---3--:R-:W-:-:S07]  /*6970*/  FFMA.FTZ R4, R158, UR7, -R21 ;  /* 0x000000079e047c23 */ /* 0x008fce0008010815 */
[----:B------:R3:W-:Y:S01]  /*6980*/  MUFU.EX2 R124, R4 ;  /* 0x00000004007c7308 */ /* 0x0007e20000000800 */
[----:B-1----:R-:W-:-:S07]  /*6990*/  FFMA.FTZ R3, R165, UR7, -R21 ;  /* 0x00000007a5037c23 */ /* 0x002fce0008010815 */
[----:B------:R1:W-:Y:S01]  /*69a0*/  MUFU.EX2 R126, R3 ;  /* 0x00000003007e7308 */ /* 0x0003e20000000800 */
[----:B---3--:R-:W-:Y:S01]  /*69b0*/  FFMA.FTZ R4, R162, UR7, -R21 ;  /* 0x00000007a2047c23 */ /* 0x008fe20008010815 */
[----:B------:R-:W-:Y:S02]  /*69c0*/  IMAD.MOV.U32 R162, RZ, RZ, R168 ;  /* 0x000000ffffa27224 */ /* 0x000fe400078e00a8 */
[----:B------:R-:W-:Y:S01]  /*69d0*/  IMAD.MOV.U32 R168, RZ, RZ, R55 ;  /* 0x000000ffffa87224 */ /* 0x000fe200078e0037 */
[----:B-1----:R-:W-:-:S03]  /*69e0*/  SHF.R.U32.HI R3, RZ, 0x8, R76 ;  /* 0x00000008ff037819 */ /* 0x002fc6000001164c */
[----:B------:R1:W-:Y:S01]  /*69f0*/  MUFU.EX2 R123, R4 ;  /* 0x00000004007b7308 */ /* 0x0003e20000000800 */
[----:B------:R-:W-:Y:S01]  /*6a00*/  IMAD.MOV.U32 R55, RZ, RZ, R120 ;  /* 0x000000ffff377224 */ /* 0x000fe200078e0078 */
[----:B------:R-:W-:Y:S02]  /*6a10*/  PRMT R100, R100, 0x5410, R3 ;  /* 0x0000541064647816 */ /* 0x000fe40000000003 */
[----:B------:R-:W-:-:S04]  /*6a20*/  LOP3.LUT R3, R79, 0xff, RZ, 0xc0, !PT ;  /* 0x000000ff4f037812 */ /* 0x000fc800078ec0ff */
[----:B------:R-:W-:Y:S02]  /*6a30*/  PRMT R113, R3, 0x5410, R77 ;  /* 0x0000541003717816 */ /* 0x000fe4000000004d */
[----:B------:R-:W-:-:S04]  /*6a40*/  SHF.R.U32.HI R3, RZ, 0x8, R69 ;  /* 0x00000008ff037819 */ /* 0x000fc80000011645 */
[----:B------:R-:W-:Y:S02]  /*6a50*/  PRMT R14, R70, 0x5410, R3 ;  /* 0x00005410460e7816 */ /* 0x000fe40000000003 */
[----:B------:R-:W-:Y:S01]  /*6a60*/  LOP3.LUT R3, R74, 0xff, RZ, 0xc0, !PT ;  /* 0x000000ff4a037812 */ /* 0x000fe200078ec0ff */
[----:B-1----:R-:W-:-:S03]  /*6a70*/  FFMA.FTZ R4, R223, UR7, -R20 ;  /* 0x00000007df047c23 */ /* 0x002fc60008010814 */
[----:B------:R-:W-:Y:S01]  /*6a80*/  PRMT R15, R3, 0x5410, R71 ;  /* 0x00005410030f7816 */ /* 0x000fe20000000047 */
[----:B------:R1:W-:Y:S01]  /*6a90*/  MUFU.EX2 R122, R4 ;  /* 0x00000004007a7308 */ /* 0x0003e20000000800 */
[----:B------:R-:W-:-:S04]  /*6aa0*/  SHF.R.U32.HI R3, RZ, 0x8, R35 ;  /* 0x00000008ff037819 */ /* 0x000fc80000011623 */
[----:B------:R-:W-:Y:S02]  /*6ab0*/  PRMT R76, R43, 0x5410, R3 ;  /* 0x000054102b4c7816 */ /* 0x000fe40000000003 */
[----:B------:R-:W-:Y:S01]  /*6ac0*/  LOP3.LUT R3, R42, 0xff, RZ, 0xc0, !PT ;  /* 0x000000ff2a037812 */ /* 0x000fe200078ec0ff */
[----:B-1----:R-:W-:-:S04]  /*6ad0*/  FFMA.FTZ R4, R220, UR7, -R20 ;  /* 0x00000007dc047c23 */ /* 0x002fc80008010814 */
[----:B------:R1:W-:Y:S01]  /*6ae0*/  MUFU.EX2 R121, R4 ;  /* 0x0000000400797308 */ /* 0x0003e20000000800 */
[----:B------:R-:W-:Y:S02]  /*6af0*/  PRMT R77, R3, 0x5410, R41 ;  /* 0x00005410034d7816 */ /* 0x000fe40000000029 */
[----:B------:R-:W-:-:S04]  /*6b00*/  SHF.R.U32.HI R3, RZ, 0x8, R27 ;  /* 0x00000008ff037819 */ /* 0x000fc8000001161b */
[----:B------:R-:W-:Y:S01]  /*6b10*/  PRMT R115, R34, 0x5410, R3 ;  /* 0x0000541022737816 */ /* 0x000fe20000000003 */
[----:B-1----:R-:W-:-:S04]  /*6b20*/  FFMA.FTZ R4, R219, UR7, -R20 ;  /* 0x00000007db047c23 */ /* 0x002fc80008010814 */
[----:B------:R1:W-:Y:S01]  /*6b30*/  MUFU.EX2 R120, R4 ;  /* 0x0000000400787308 */ /* 0x0003e20000000800 */
[----:B------:R-:W-:-:S04]  /*6b40*/  LOP3.LUT R3, R33, 0xff, RZ, 0xc0, !PT ;  /* 0x000000ff21037812 */ /* 0x000fc800078ec0ff */
[----:B------:R-:W-:Y:S02]  /*6b50*/  PRMT R114, R3, 0x5410, R32 ;  /* 0x0000541003727816 */ /* 0x000fe40000000020 */
[----:B------:R-:W-:Y:S01]  /*6b60*/  LOP3.LUT R3, R24, 0xff, RZ, 0xc0, !PT ;  /* 0x000000ff18037812 */ /* 0x000fe200078ec0ff */
[----:B------:R-:W-:Y:S01]  /*6b70*/  FFMA.FTZ R5, R222, UR7, -R19 ;  /* 0x00000007de057c23 */ /* 0x000fe20008010813 */
[----:B------:R-:W-:Y:S01]  /*6b80*/  PRMT R18, R26, 0x5410, R6 ;  /* 0x000054101a127816 */ /* 0x000fe20000000006 */
[----:B------:R-:W-:Y:S01]  /*6b90*/  LDSM.16.MT88.4 R32, [R204+0x5000] ;  /* 0x00500000cc20783b */ /* 0x000fe20000004200 */
[----:B-1----:R-:W-:-:S04]  /*6ba0*/  FFMA.FTZ R4, R179, UR7, -R20 ;  /* 0x00000007b3047c23 */ /* 0x002fc80008010814 */
[----:B------:R1:W3:Y:S01]  /*6bb0*/  MUFU.EX2 R119, R4 ;  /* 0x0000000400777308 */ /* 0x0002e20000000800 */
[----:B------:R-:W-:Y:S02]  /*6bc0*/  PRMT R16, R3, 0x5410, R25 ;  /* 0x0000541003107816 */ /* 0x000fe40000000019 */
[----:B------:R-:W-:Y:S01]  /*6bd0*/  LOP3.LUT R3, R40, 0xffff, RZ, 0xc0, !PT ;  /* 0x0000ffff28037812 */ /* 0x000fe200078ec0ff */
[----:B------:R-:W4:Y:S01]  /*6be0*/  LDSM.16.MT88.4 R24, [R139+0x5000] ;  /* 0x005000008b18783b */ /* 0x000f220000004200 */
[----:B-1----:R-:W-:-:S04]  /*6bf0*/  FFMA.FTZ R4, R225, UR7, -R19 ;  /* 0x00000007e1047c23 */ /* 0x002fc80008010813 */
[----:B------:R1:W-:Y:S01]  /*6c00*/  MUFU.EX2 R118, R4 ;  /* 0x0000000400767308 */ /* 0x0003e20000000800 */
[----:B------:R-:W-:-:S07]  /*6c10*/  LOP3.LUT R6, R12, 0xff, RZ, 0xc0, !PT ;  /* 0x000000ff0c067812 */ /* 0x000fce00078ec0ff */
[----:B------:R2:W-:Y:S01]  /*6c20*/  MUFU.EX2 R110, R5 ;  /* 0x00000005006e7308 */ /* 0x0005e20000000800 */
[----:B-1----:R-:W-:-:S04]  /*6c30*/  SHF.R.U32.HI R4, RZ, 0x8, R7 ;  /* 0x00000008ff047819 */ /* 0x002fc80000011607 */
[----:B------:R-:W-:Y:S01]  /*6c40*/  PRMT R11, R11, 0x5410, R4 ;  /* 0x000054100b0b7816 */ /* 0x000fe20000000004 */
[----:B------:R-:W-:Y:S01]  /*6c50*/  FFMA.FTZ R4, R221, UR7, -R19 ;  /* 0x00000007dd047c23 */ /* 0x000fe20008010813 */
[----:B------:R-:W-:Y:S02]  /*6c60*/  SHF.R.U32.HI R7, RZ, 0x8, R3 ;  /* 0x00000008ff077819 */ /* 0x000fe40000011603 */
[----:B------:R-:W-:Y:S01]  /*6c70*/  LOP3.LUT R3, R9, 0xffff, RZ, 0xc0, !PT ;  /* 0x0000ffff09037812 */ /* 0x000fe200078ec0ff */
[----:B------:R1:W4:Y:S01]  /*6c80*/  MUFU.EX2 R109, R4 ;  /* 0x00000004006d7308 */ /* 0x0003220000000800 */
[----:B--2---:R-:W-:Y:S01]  /*6c90*/  FFMA.FTZ R5, R226, UR7, -R19 ;  /* 0x00000007e2057c23 */ /* 0x004fe20008010813 */
[----:B------:R-:W-:Y:S01]  /*6ca0*/  HMMA.16816.F32.BF16 R68, R28, R44, R104 ;  /* 0x0000002c1c44723c */ /* 0x000fe20000041868 */
[----:B------:R-:W-:Y:S01]  /*6cb0*/  LOP3.LUT R8, R40, 0xff, RZ, 0xc0, !PT ;  /* 0x000000ff28087812 */ /* 0x000fe200078ec0ff */
[----:B------:R-:W-:Y:S01]  /*6cc0*/  IMAD.MOV.U32 R217, RZ, RZ, R150 ;  /* 0x000000ffffd97224 */ /* 0x000fe200078e0096 */
[----:B------:R-:W-:Y:S01]  /*6cd0*/  PRMT R6, R6, 0x5410, R13 ;  /* 0x0000541006067816 */ /* 0x000fe2000000000d */
[----:B------:R-:W-:Y:S01]  /*6ce0*/  IMAD.MOV.U32 R219, RZ, RZ, R62 ;  /* 0x000000ffffdb7224 */ /* 0x000fe200078e003e */
[----:B------:R-:W2:Y:S01]  /*6cf0*/  LDSM.16.MT88.4 R28, [R139+0x5400] ;  /* 0x005400008b1c783b */ /* 0x000ea20000004200 */
[----:B------:R4:W2:Y:S01]  /*6d00*/  MUFU.EX2 R107, R5 ;  /* 0x00000005006b7308 */ /* 0x0008a20000000800 */
[----:B-1----:R-:W-:-:S02]  /*6d10*/  SHF.R.U32.HI R4, RZ, 0x8, R3 ;  /* 0x00000008ff047819 */ /* 0x002fc40000011603 */
[----:B------:R-:W-:-:S04]  /*6d20*/  LOP3.LUT R3, R9, 0xff, RZ, 0xc0, !PT ;  /* 0x000000ff09037812 */ /* 0x000fc800078ec0ff */
[----:B------:R-:W-:Y:S02]  /*6d30*/  PRMT R10, R3, 0x5410, R4 ;  /* 0x00005410030a7816 */ /* 0x000fe40000000004 */
[----:B------:R-:W-:Y:S01]  /*6d40*/  SHF.R.U32.HI R3, RZ, 0x10, R9 ;  /* 0x00000010ff037819 */ /* 0x000fe20000011609 */
[----:B------:R-:W-:Y:S01]  /*6d50*/  FFMA.FTZ R4, R171, UR7, -R21 ;  /* 0x00000007ab047c23 */ /* 0x000fe20008010815 */
[----:B------:R-:W-:Y:S02]  /*6d60*/  PRMT R12, R8, 0x5410, R7 ;  /* 0x00005410080c7816 */ /* 0x000fe40000000007 */
[----:B------:R-:W-:Y:S01]  /*6d70*/  LOP3.LUT R8, R3, 0xff, RZ, 0xc0, !PT ;  /* 0x000000ff03087812 */ /* 0x000fe200078ec0ff */
[----:B------:R1:W-:Y:S01]  /*6d80*/  MUFU.EX2 R108, R4 ;  /* 0x00000004006c7308 */ /* 0x0003e20000000800 */
[--C-:B------:R-:W-:Y:S02]  /*6d90*/  HSET2.LE.AND R3, R11, R0.reuse, PT ;  /* 0x000000000b037233 */ /* 0x100fe40003803000 */
[----:B------:R-:W-:-:S02]  /*6da0*/  HSET2.LE.AND R7, R6, R0, PT ;  /* 0x0000000006077233 */ /* 0x000fc40003803000 */
[----:B------:R-:W-:Y:S02]  /*6db0*/  SHF.R.U32.HI R9, RZ, 0x18, R9 ;  /* 0x00000018ff097819 */ /* 0x000fe40000011609 */
[----:B---3--:R-:W-:Y:S01]  /*6dc0*/  F2FP.BF16.F32.PACK_AB R6, R119, R120 ;  /* 0x000000787706723e */ /* 0x008fe200000010ff */
[----:B----4-:R-:W-:Y:S01]  /*6dd0*/  FFMA.FTZ R5, R224, UR7, -R20 ;  /* 0x00000007e0057c23 */ /* 0x010fe20008010814 */
[----:B------:R-:W-:Y:S02]  /*6de0*/  PRMT R8, R8, 0x5410, R9 ;  /* 0x0000541008087816 */ /* 0x000fe40000000009 */
[----:B------:R-:W-:Y:S02]  /*6df0*/  LOP3.LUT R6, R3, R6, RZ, 0xc0, !PT ;  /* 0x0000000603067212 */ /* 0x000fe400078ec0ff */
[----:B------:R-:W-:Y:S02]  /*6e00*/  HSET2.LE.AND R3, R10, R0, PT ;  /* 0x000000000a037233 */ /* 0x000fe40003803000 */
[----:B-1----:R-:W-:Y:S01]  /*6e10*/  F2FP.BF16.F32.PACK_AB R4, R109, R110 ;  /* 0x0000006e6d04723e */ /* 0x002fe200000010ff */
[----:B------:R1:W-:Y:S03]  /*6e20*/  MUFU.EX2 R106, R5 ;  /* 0x00000005006a7308 */ /* 0x0003e60000000800 */
[----:B------:R-:W-:-:S02]  /*6e30*/  LOP3.LUT R7, R7, R4, RZ, 0xc0, !PT ;  /* 0x0000000407077212 */ /* 0x000fc400078ec0ff */
[----:B------:R-:W-:Y:S01]  /*6e40*/  F2FP.BF16.F32.PACK_AB R4, R121, R122 ;  /* 0x0000007a7904723e */ /* 0x000fe200000010ff */
[----:B------:R-:W-:-:S03]  /*6e50*/  FFMA.FTZ R9, R189, UR7, -R20 ;  /* 0x00000007bd097c23 */ /* 0x000fc60008010814 */
[----:B------:R-:W-:Y:S02]  /*6e60*/  LOP3.LUT R4, R3, R4, RZ, 0xc0, !PT ;  /* 0x0000000403047212 */ /* 0x000fe400078ec0ff */
[----:B------:R-:W-:Y:S01]  /*6e70*/  SHF.R.U32.HI R3, RZ, 0x10, R40 ;  /* 0x00000010ff037819 */ /* 0x000fe20000011628 */
[----:B------:R3:W4:Y:S01]  /*6e80*/  MUFU.EX2 R105, R9 ;  /* 0x0000000900697308 */ /* 0x0007220000000800 */
[----:B-1----:R-:W-:Y:S02]  /*6e90*/  HSET2.LE.AND R5, R8, R0, PT ;  /* 0x0000000008057233 */ /* 0x002fe40003803000 */
[----:B--2---:R-:W-:Y:S01]  /*6ea0*/  F2FP.BF16.F32.PACK_AB R8, R107, R118 ;  /* 0x000000766b08723e */ /* 0x004fe200000010ff */
[----:B------:R-:W-:-:S03]  /*6eb0*/  FFMA.FTZ R11, R188, UR7, -R20 ;  /* 0x00000007bc0b7c23 */ /* 0x000fc60008010814 */
[----:B------:R-:W-:Y:S02]  /*6ec0*/  LOP3.LUT R5, R5, R8, RZ, 0xc0, !PT ;  /* 0x0000000805057212 */ /* 0x000fe400078ec0ff */
[----:B------:R-:W-:Y:S01]  /*6ed0*/  LOP3.LUT R8, R3, 0xff, RZ, 0xc0, !PT ;  /* 0x000000ff03087812 */ /* 0x000fe200078ec0ff */
[----:B------:R1:W-:Y:S01]  /*6ee0*/  MUFU.EX2 R104, R11 ;  /* 0x0000000b00687308 */ /* 0x0003e20000000800 */
[----:B---3--:R-:W-:Y:S02]  /*6ef0*/  SHF.R.U32.HI R9, RZ, 0x18, R40 ;  /* 0x00000018ff097819 */ /* 0x008fe40000011628 */
[----:B------:R-:W-:Y:S02]  /*6f00*/  HSET2.LE.AND R3, R14, R0, PT ;  /* 0x000000000e037233 */ /* 0x000fe40003803000 */
[----:B------:R-:W-:Y:S01]  /*6f10*/  F2FP.BF16.F32.PACK_AB R10, R209, R210 ;  /* 0x000000d2d10a723e */ /* 0x000fe200000010ff */
[----:B------:R-:W-:Y:S01]  /*6f20*/  HMMA.16816.F32.BF16 R44, R4, R26, R96 ;  /* 0x0000001a042c723c */ /* 0x000fe20000041860 */
[----:B------:R-:W-:-:S02]  /*6f30*/  F2FP.BF16.F32.PACK_AB R13, R129, R131 ;  /* 0x00000083810d723e */ /* 0x000fc400000010ff */
[----:B------:R-:W-:Y:S02]  /*6f40*/  LOP3.LUT R10, R3, R10, RZ, 0xc0, !PT ;  /* 0x0000000a030a7212 */ /* 0x000fe400078ec0ff */
[----:B-1----:R-:W-:Y:S01]  /*6f50*/  PRMT R11, R8, 0x5410, R9 ;  /* 0x00005410080b7816 */ /* 0x002fe20000000009 */
[----:B------:R-:W-:Y:S01]  /*6f60*/  FFMA.FTZ R9, R178, UR7, -R20 ;  /* 0x00000007b2097c23 */ /* 0x000fe20008010814 */
[--C-:B------:R-:W-:Y:S02]  /*6f70*/  HSET2.LE.AND R8, R12, R0.reuse, PT ;  /* 0x000000000c087233 */ /* 0x100fe40003803000 */
[--C-:B------:R-:W-:Y:S01]  /*6f80*/  HSET2.LE.AND R3, R15, R0.reuse, PT ;  /* 0x000000000f037233 */ /* 0x100fe20003803000 */
[----:B------:R1:W-:Y:S01]  /*6f90*/  MUFU.EX2 R96, R9 ;  /* 0x0000000900607308 */ /* 0x0003e20000000800 */
[----:B------:R-:W-:Y:S02]  /*6fa0*/  HSET2.LE.AND R12, R11, R0, PT ;  /* 0x000000000b0c7233 */ /* 0x000fe40003803000 */
[----:B------:R-:W-:Y:S01]  /*6fb0*/  F2FP.BF16.F32.PACK_AB R11, R127, R130 ;  /* 0x000000827f0b723e */ /* 0x000fe200000010ff */
[----:B------:R-:W-:-:S02]  /*6fc0*/  IMAD.MOV.U32 R224, RZ, RZ, R149 ;  /* 0x000000ffffe07224 */ /* 0x000fc400078e0095 */
[----:B------:R-:W-:Y:S01]  /*6fd0*/  FFMA.FTZ R14, R227, UR7, -R19 ;  /* 0x00000007e30e7c23 */ /* 0x000fe20008010813 */
[----:B------:R-:W-:Y:S02]  /*6fe0*/  IMAD.MOV.U32 R189, RZ, RZ, R151 ;  /* 0x000000ffffbd7224 */ /* 0x000fe400078e0097 */
[----:B------:R-:W-:Y:S01]  /*6ff0*/  IMAD.MOV.U32 R150, RZ, RZ, R156 ;  /* 0x000000ffff967224 */ /* 0x000fe200078e009c */
[----:B------:R-:W-:Y:S01]  /*7000*/  LOP3.LUT R11, R3, R11, RZ, 0xc0, !PT ;  /* 0x0000000b030b7212 */ /* 0x000fe200078ec0ff */
[----:B------:R-:W-:Y:S02]  /*7010*/  IMAD.MOV.U32 R188, RZ, RZ, R157 ;  /* 0x000000ffffbc7224 */ /* 0x000fe400078e009d */
[----:B------:R-:W-:Y:S01]  /*7020*/  IMAD.MOV.U32 R149, RZ, RZ, R159 ;  /* 0x000000ffff957224 */ /* 0x000fe200078e009f */
[----:B-1----:R-:W-:Y:S01]  /*7030*/  F2FP.BF16.F32.PACK_AB R9, R211, R212 ;  /* 0x000000d4d309723e */ /* 0x002fe200000010ff */
[----:B------:R-:W-:Y:S02]  /*7040*/  IMAD.MOV.U32 R151, RZ, RZ, R168 ;  /* 0x000000ffff977224 */ /* 0x000fe400078e00a8 */
[----:B------:R-:W-:Y:S01]  /*7050*/  IMAD.MOV.U32 R156, RZ, RZ, R169 ;  /* 0x000000ffff9c7224 */ /* 0x000fe200078e00a9 */
[----:B------:R-:W-:Y:S01]  /*7060*/  LOP3.LUT R8, R8, R9, RZ, 0xc0, !PT ;  /* 0x0000000908087212 */ /* 0x000fe200078ec0ff */
[----:B------:R-:W-:Y:S01]  /*7070*/  IMAD.MOV.U32 R157, RZ, RZ, R52 ;  /* 0x000000ffff9d7224 */ /* 0x000fe200078e0034 */
[----:B------:R-:W-:Y:S01]  /*7080*/  LOP3.LUT R9, R12, R13, RZ, 0xc0, !PT ;  /* 0x0000000d0c097212 */ /* 0x000fe200078ec0ff */
[----:B------:R-:W-:Y:S01]  /*7090*/  IMAD.MOV.U32 R159, RZ, RZ, R53 ;  /* 0x000000ffff9f7224 */ /* 0x000fe200078e0035 */
[----:B------:R-:W-:Y:S01]  /*70a0*/  HMMA.16816.F32.BF16 R40, R4, R34, R84 ;  /* 0x000000220428723c */ /* 0x000fe20000041854 */
[----:B------:R-:W-:-:S02]  /*70b0*/  IMAD.MOV.U32 R168, RZ, RZ, R54 ;  /* 0x000000ffffa87224 */ /* 0x000fc400078e0036 */
[----:B------:R-:W-:Y:S02]  /*70c0*/  IMAD.MOV.U32 R169, RZ, RZ, R55 ;  /* 0x000000ffffa97224 */ /* 0x000fe400078e0037 */
[----:B------:R-:W-:Y:S01]  /*70d0*/  IMAD.MOV.U32 R99, RZ, RZ, R56 ;  /* 0x000000ffff637224 */ /* 0x000fe200078e0038 */
[C---:B------:R-:W-:Y:S01]  /*70e0*/  HMMA.16816.F32.BF16 R52, R4.reuse, R24, R88 ;  /* 0x000000180434723c */ /* 0x040fe20000041858 */
[----:B------:R-:W-:Y:S02]  /*70f0*/  IMAD.MOV.U32 R98, RZ, RZ, R57 ;  /* 0x000000ffff627224 */ /* 0x000fe400078e0039 */
[----:B------:R-:W-:Y:S02]  /*7100*/  IMAD.MOV.U32 R97, RZ, RZ, R58 ;  /* 0x000000ffff617224 */ /* 0x000fe400078e003a */
[----:B------:R-:W-:Y:S01]  /*7110*/  IMAD.MOV.U32 R227, RZ, RZ, R59 ;  /* 0x000000ffffe37224 */ /* 0x000fe200078e003b */
[----:B------:R-:W-:Y:S01]  /*7120*/  LOP3.LUT R3, R17, 0xffff, RZ, 0xc0, !PT ;  /* 0x0000ffff11037812 */ /* 0x000fe200078ec0ff */
[----:B------:R-:W-:Y:S03]  /*7130*/  HMMA.16816.F32.BF16 R56, R4, R32, R92 ;  /* 0x000000200438723c */ /* 0x000fe6000004185c */
[----:B------:R-:W-:-:S04]  /*7140*/  SHF.R.U32.HI R3, RZ, 0x8, R3 ;  /* 0x00000008ff037819 */ /* 0x000fc80000011603 */
[----:B------:R-:W-:Y:S01]  /*7150*/  FFMA.FTZ R4, R228, UR7, -R19 ;  /* 0x00000007e4047c23 */ /* 0x000fe20008010813 */
[----:B------:R-:W-:Y:S02]  /*7160*/  SHF.R.U32.HI R7, RZ, 0x8, R60 ;  /* 0x00000008ff077819 */ /* 0x000fe4000001163c */
[----:B------:R-:W-:Y:S01]  /*7170*/  LOP3.LUT R6, R61, 0xff, RZ, 0xc0, !PT ;  /* 0x000000ff3d067812 */ /* 0x000fe200078ec0ff */
[----:B------:R1:W-:Y:S01]  /*7180*/  MUFU.EX2 R91, R4 ;  /* 0x00000004005b7308 */ /* 0x0003e20000000800 */
[----:B------:R-:W-:Y:S01]  /*7190*/  LOP3.LUT R5, R17, 0xff, RZ, 0xc0, !PT ;  /* 0x000000ff11057812 */ /* 0x000fe200078ec0ff */
[----:B------:R-:W-:Y:S01]  /*71a0*/  HMMA.16816.F32.BF16 R60, R8, R24, R80 ;  /* 0x00000018083c723c */ /* 0x000fe20000041850 */
[----:B------:R-:W-:-:S05]  /*71b0*/  IMAD.MOV.U32 R93, RZ, RZ, R75 ;  /* 0x000000ffff5d7224 */ /* 0x000fca00078e004b */
[----:B------:R2:W3:Y:S01]  /*71c0*/  MUFU.EX2 R92, R14 ;  /* 0x0000000e005c7308 */ /* 0x0004e20000000800 */
[----:B------:R-:W-:Y:S02]  /*71d0*/  PRMT R81, R73, 0x5410, R7 ;  /* 0x0000541049517816 */ /* 0x000fe40000000007 */
[----:B------:R-:W-:Y:S02]  /*71e0*/  PRMT R80, R6, 0x5410, R72 ;  /* 0x0000541006507816 */ /* 0x000fe40000000048 */
[----:B------:R-:W-:Y:S01]  /*71f0*/  HMMA.16816.F32.BF16 R72, R8, R26, R36 ;  /* 0x0000001a0848723c */ /* 0x000fe20000041824 */
[----:B------:R-:W-:Y:S01]  /*7200*/  PRMT R6, R5, 0x5410, R3 ;  /* 0x0000541005067816 */ /* 0x000fe20000000003 */
[----:B------:R-:W3:Y:S01]  /*7210*/  LDSM.16.MT88.4 R36, [R204+0x5400] ;  /* 0x00540000cc24783b */ /* 0x000ee20000004200 */
[--C-:B-1----:R-:W-:Y:S01]  /*7220*/  FFMA.FTZ R4, R191, UR7, -R19.reuse ;  /* 0x00000007bf047c23 */ /* 0x102fe20008010813 */
[----:B------:R-:W-:Y:S01]  /*7230*/  LOP3.LUT R3, R48, 0xffff, RZ, 0xc0, !PT ;  /* 0x0000ffff30037812 */ /* 0x000fe200078ec0ff */
[----:B------:R-:W-:Y:S01]  /*7240*/  FFMA.FTZ R5, R190, UR7, -R19 ;  /* 0x00000007be057c23 */ /* 0x000fe20008010813 */
[----:B------:R-:W-:Y:S01]  /*7250*/  LOP3.LUT R13, R48, 0xff, RZ, 0xc0, !PT ;  /* 0x000000ff300d7812 */ /* 0x000fe200078ec0ff */
[----:B------:R1:W-:Y:S01]  /*7260*/  MUFU.EX2 R90, R4 ;  /* 0x00000004005a7308 */ /* 0x0003e20000000800 */
[----:B------:R-:W-:-:S02]  /*7270*/  SHF.R.U32.HI R7, RZ, 0x8, R3 ;  /* 0x00000008ff077819 */ /* 0x000fc40000011603 */
[----:B------:R-:W-:Y:S01]  /*7280*/  SHF.R.U32.HI R12, RZ, 0x18, R17 ;  /* 0x00000018ff0c7819 */ /* 0x000fe20000011611 */
[----:B------:R-:W-:Y:S01]  /*7290*/  HMMA.16816.F32.BF16 R68, R8, R32, R68 ;  /* 0x000000200844723c */ /* 0x000fe20000041844 */
[----:B--2---:R-:W-:-:S05]  /*72a0*/  FFMA.FTZ R14, R166, UR7, -R21 ;  /* 0x00000007a60e7c23 */ /* 0x004fca0008010815 */
[----:B------:R-:W-:Y:S01]  /*72b0*/  HMMA.16816.F32.BF16 R64, R8, R34, R64 ;  /* 0x000000220840723c */ /* 0x000fe20000041840 */
[----:B------:R2:W3:Y:S01]  /*72c0*/  MUFU.EX2 R89, R5 ;  /* 0x0000000500597308 */ /* 0x0004e20000000800 */
[----:B------:R-:W-:Y:S01]  /*72d0*/  IMAD.MOV.U32 R225, RZ, RZ, R168 ;  /* 0x000000ffffe17224 */ /* 0x000fe200078e00a8 */
[----:B------:R-:W3:Y:S01]  /*72e0*/  LDSM.16.MT88.4 R24, [R139+0x5800] ;  /* 0x005800008b18783b */ /* 0x000ee20000004200 */
[----:B-1----:R-:W-:Y:S02]  /*72f0*/  SHF.R.U32.HI R4, RZ, 0x10, R17 ;  /* 0x00000010ff047819 */ /* 0x002fe40000011611 */
[----:B------:R-:W-:Y:S02]  /*7300*/  HSET2.LE.AND R3, R6, R0, PT ;  /* 0x0000000006037233 */ /* 0x000fe40003803000 */
[----:B------:R-:W-:Y:S02]  /*7310*/  PRMT R15, R13, 0x5410, R7 ;  /* 0x000054100d0f7816 */ /* 0x000fe40000000007 */
[----:B--2---:R-:W-:-:S02]  /*7320*/  LOP3.LUT R5, R4, 0xff, RZ, 0xc0, !PT ;  /* 0x000000ff04057812 */ /* 0x004fc400078ec0ff */
[----:B----4-:R-:W-:Y:S02]  /*7330*/  F2FP.BF16.F32.PACK_AB R4, R105, R106 ;  /* 0x0000006a6904723e */ /* 0x010fe400000010ff */
[----:B------:R-:W-:Y:S01]  /*7340*/  PRMT R7, R5, 0x5410, R12 ;  /* 0x0000541005077816 */ /* 0x000fe2000000000c */
[----:B------:R-:W-:Y:S01]  /*7350*/  FFMA.FTZ R5, R161, UR7, -R21 ;  /* 0x00000007a1057c23 */ /* 0x000fe20008010815 */
[----:B------:R-:W-:-:S03]  /*7360*/  LOP3.LUT R4, R3, R4, RZ, 0xc0, !PT ;  /* 0x0000000403047212 */ /* 0x000fc600078ec0ff */
[--C-:B------:R-:W-:Y:S01]  /*7370*/  HSET2.LE.AND R3, R7, R0.reuse, PT ;  /* 0x0000000007037233 */ /* 0x100fe20003803000 */
[----:B------:R3:W-:Y:S01]  /*7380*/  MUFU.EX2 R83, R5 ;  /* 0x0000000500537308 */ /* 0x0007e20000000800 */
[----:B------:R-:W-:Y:S01]  /*7390*/  FFMA.FTZ R6, R137, UR7, -R21 ;  /* 0x0000000789067c23 */ /* 0x000fe20008010815 */
[----:B------:R-:W-:Y:S01]  /*73a0*/  FFMA.FTZ R11, R193, UR7, -R20 ;  /* 0x00000007c10b7c23 */ /* 0x000fe20008010814 */
[----:B------:R-:W-:Y:S02]  /*73b0*/  SHF.R.U32.HI R10, RZ, 0x18, R48 ;  /* 0x00000018ff0a7819 */ /* 0x000fe40000011630 */
[----:B------:R-:W-:-:S03]  /*73c0*/  HSET2.LE.AND R12, R16, R0, PT ;  /* 0x00000000100c7233 */ /* 0x000fc60003803000 */
[----:B------:R1:W-:Y:S01]  /*73d0*/  MUFU.EX2 R84, R6 ;  /* 0x0000000600547308 */ /* 0x0003e20000000800 */
[----:B---3--:R-:W-:-:S04]  /*73e0*/  F2FP.BF16.F32.PACK_AB R5, R91, R92 ;  /* 0x0000005c5b05723e */ /* 0x008fc800000010ff */
[----:B------:R-:W-:Y:S02]  /*73f0*/  LOP3.LUT R5, R3, R5, RZ, 0xc0, !PT ;  /* 0x0000000503057212 */ /* 0x000fe400078ec0ff */
[----:B------:R-:W-:Y:S02]  /*7400*/  SHF.R.U32.HI R3, RZ, 0x10, R48 ;  /* 0x00000010ff037819 */ /* 0x000fe40000011630 */
[----:B-1----:R-:W-:Y:S02]  /*7410*/  HSET2.LE.AND R6, R18, R0, PT ;  /* 0x0000000012067233 */ /* 0x002fe40003803000 */
[----:B------:R-:W-:Y:S01]  /*7420*/  LOP3.LUT R9, R3, 0xff, RZ, 0xc0, !PT ;  /* 0x000000ff03097812 */ /* 0x000fe200078ec0ff */
[----:B------:R1:W-:Y:S01]  /*7430*/  MUFU.EX2 R88, R11 ;  /* 0x0000000b00587308 */ /* 0x0003e20000000800 */
[----:B------:R-:W-:Y:S02]  /*7440*/  F2FP.BF16.F32.PACK_AB R7, R96, R104 ;  /* 0x000000686007723e */ /* 0x000fe400000010ff */
[----:B------:R-:W-:-:S02]  /*7450*/  F2FP.BF16.F32.PACK_AB R13, R89, R90 ;  /* 0x0000005a590d723e */ /* 0x000fc400000010ff */
[----:B------:R-:W-:Y:S02]  /*7460*/  HSET2.LE.AND R3, R76, R0, PT ;  /* 0x000000004c037233 */ /* 0x000fe40003803000 */
[----:B------:R-:W-:Y:S01]  /*7470*/  F2FP.BF16.F32.PACK_AB R8, R200, R202 ;  /* 0x000000cac808723e */ /* 0x000fe200000010ff */
[----:B------:R2:W-:Y:S01]  /*7480*/  MUFU.EX2 R82, R14 ;  /* 0x0000000e00527308 */ /* 0x0005e20000000800 */
[----:B------:R-:W-:Y:S02]  /*7490*/  LOP3.LUT R6, R6, R7, RZ, 0xc0, !PT ;  /* 0x0000000706067212 */ /* 0x000fe400078ec0ff */
[----:B------:R-:W-:Y:S02]  /*74a0*/  LOP3.LUT R7, R12, R13, RZ, 0xc0, !PT ;  /* 0x0000000d0c077212 */ /* 0x000fe400078ec0ff */
[----:B-1----:R-:W-:Y:S01]  /*74b0*/  PRMT R11, R9, 0x5410, R10 ;  /* 0x00005410090b7816 */ /* 0x002fe2000000000a */
[----:B------:R-:W-:-:S04]  /*74c0*/  FFMA.FTZ R10, R192, UR7, -R20 ;  /* 0x00000007c00a7c23 */ /* 0x000fc80008010814 */
[----:B------:R1:W-:Y:S01]  /*74d0*/  MUFU.EX2 R87, R10 ;  /* 0x0000000a00577308 */ /* 0x0003e20000000800 */
[----:B--2---:R-:W-:Y:S02]  /*74e0*/  LOP3.LUT R14, R3, R8, RZ, 0xc0, !PT ;  /* 0x00000008030e7212 */ /* 0x004fe400078ec0ff */
[--C-:B------:R-:W-:Y:S01]  /*74f0*/  HSET2.LE.AND R3, R77, R0.reuse, PT ;  /* 0x000000004d037233 */ /* 0x100fe20003803000 */
[----:B------:R-:W-:Y:S01]  /*7500*/  IMAD.MOV.U32 R179, RZ, RZ, R169 ;  /* 0x000000ffffb37224 */ /* 0x000fe200078e00a9 */
[--C-:B------:R-:W-:Y:S01]  /*7510*/  HSET2.LE.AND R9, R15, R0.reuse, PT ;  /* 0x000000000f097233 */ /* 0x100fe20003803000 */
[C---:B------:R-:W-:Y:S01]  /*7520*/  HMMA.16816.F32.BF16 R164, R4.reuse, R28, R52 ;  /* 0x0000001c04a4723c */ /* 0x040fe20000041834 */
[----:B------:R-:W-:Y:S01]  /*7530*/  HSET2.LE.AND R8, R11, R0, PT ;  /* 0x000000000b087233 */ /* 0x000fe20003803000 */
[----:B------:R-:W-:Y:S01]  /*7540*/  FFMA.FTZ R16, R175, UR7, -R20 ;  /* 0x00000007af107c23 */ /* 0x000fe20008010814 */
[----:B------:R-:W-:Y:S02]  /*7550*/  F2FP.BF16.F32.PACK_AB R11, R126, R128 ;  /* 0x000000807e0b723e */ /* 0x000fe400000010ff */
[----:B-1----:R-:W-:Y:S01]  /*7560*/  F2FP.BF16.F32.PACK_AB R10, R124, R125 ;  /* 0x0000007d7c0a723e */ /* 0x002fe200000010ff */
[----:B------:R-:W-:Y:S03]  /*7570*/  HMMA.16816.F32.BF16 R168, R4, R30, R44 ;  /* 0x0000001e04a8723c */ /* 0x000fe6000004182c */
[----:B------:R-:W-:-:S02]  /*7580*/  LOP3.LUT R15, R3, R10, RZ, 0xc0, !PT ;  /* 0x0000000a030f7212 */ /* 0x000fc400078ec0ff */
[----:B------:R-:W-:Y:S01]  /*7590*/  LOP3.LUT R3, R51, 0xffff, RZ, 0xc0, !PT ;  /* 0x0000ffff33037812 */ /* 0x000fe200078ec0ff */
[C---:B------:R-:W-:Y:S01]  /*75a0*/  HMMA.16816.F32.BF16 R56, R4.reuse, R36, R56 ;  /* 0x000000240438723c */ /* 0x040fe20000041838 */
[----:B------:R-:W-:Y:S01]  /*75b0*/  LOP3.LUT R13, R8, R11, RZ, 0xc0, !PT ;  /* 0x0000000b080d7212 */ /* 0x000fe200078ec0ff */
[----:B------:R1:W-:Y:S04]  /*75c0*/  MUFU.EX2 R79, R16 ;  /* 0x00000010004f7308 */ /* 0x0003e80000000800 */
[----:B------:R-:W-:Y:S01]  /*75d0*/  HMMA.16816.F32.BF16 R52, R4, R38, R40 ;  /* 0x000000260434723c */ /* 0x000fe20000041828 */
[----:B------:R-:W-:-:S06]  /*75e0*/  SHF.R.U32.HI R8, RZ, 0x8, R3 ;  /* 0x00000008ff087819 */ /* 0x000fcc0000011603 */
[--C-:B------:R-:W-:Y:S01]  /*75f0*/  SHF.R.U32.HI R4, RZ, 0x10, R51.reuse ;  /* 0x00000010ff047819 */ /* 0x100fe20000011633 */
[----:B------:R-:W-:Y:S01]  /*7600*/  FFMA.FTZ R5, R176, UR7, -R20 ;  /* 0x00000007b0057c23 */ /* 0x000fe20008010814 */
[C---:B------:R-:W-:Y:S02]  /*7610*/  LOP3.LUT R6, R49.reuse, 0xffff, RZ, 0xc0, !PT ;  /* 0x0000ffff31067812 */ /* 0x040fe400078ec0ff */
[----:B------:R-:W-:Y:S02]  /*7620*/  LOP3.LUT R3, R4, 0xff, RZ, 0xc0, !PT ;  /* 0x000000ff04037812 */ /* 0x000fe400078ec0ff */
[----:B-1----:R-:W-:Y:S01]  /*7630*/  SHF.R.U32.HI R16, RZ, 0x18, R51 ;  /* 0x00000018ff107819 */ /* 0x002fe20000011633 */
[----:B------:R-:W-:Y:S01]  /*7640*/  IMAD.MOV.U32 R177, RZ, RZ, R78 ;  /* 0x000000ffffb17224 */ /* 0x000fe200078e004e */
[----:B------:R-:W-:Y:S01]  /*7650*/  SHF.R.U32.HI R7, RZ, 0x10, R49 ;  /* 0x00000010ff077819 */ /* 0x000fe20000011631 */
[----:B------:R1:W2:Y:S01]  /*7660*/  MUFU.EX2 R78, R5 ;  /* 0x00000005004e7308 */ /* 0x0002a20000000800 */
[----:B------:R-:W-:-:S02]  /*7670*/  LOP3.LUT R11, R49, 0xff, RZ, 0xc0, !PT ;  /* 0x000000ff310b7812 */ /* 0x000fc400078ec0ff */
[----:B------:R-:W-:Y:S01]  /*7680*/  PRMT R23, R3, 0x5410, R16 ;  /* 0x0000541003177816 */ /* 0x000fe20000000010 */
[----:B------:R-:W-:Y:S01]  /*7690*/  FFMA.FTZ R3, R198, UR7, -R19 ;  /* 0x00000007c6037c23 */ /* 0x000fe20008010813 */
[----:B------:R-:W-:Y:S02]  /*76a0*/  SHF.R.U32.HI R10, RZ, 0x18, R49 ;  /* 0x00000018ff0a7819 */ /* 0x000fe40000011631 */
[----:B------:R-:W-:Y:S01]  /*76b0*/  LOP3.LUT R4, R7, 0xff, RZ, 0xc0, !PT ;  /* 0x000000ff07047812 */ /* 0x000fe200078ec0ff */
[----:B------:R3:W-:Y:S03]  /*76c0*/  MUFU.EX2 R85, R3 ;  /* 0x0000000300557308 */ /* 0x0007e60000000800 */
[----:B------:R-:W-:Y:S02]  /*76d0*/  PRMT R48, R4, 0x5410, R10 ;  /* 0x0000541004307816 */ /* 0x000fe4000000000a */
[----:B-1----:R-:W-:-:S04]  /*76e0*/  SHF.R.U32.HI R5, RZ, 0x8, R6 ;  /* 0x00000008ff057819 */ /* 0x002fc80000011606 */
[----:B------:R-:W-:Y:S01]  /*76f0*/  PRMT R49, R11, 0x5410, R5 ;  /* 0x000054100b317816 */ /* 0x000fe20000000005 */
[--C-:B------:R-:W-:Y:S01]  /*7700*/  FFMA.FTZ R5, R160, UR7, -R19.reuse ;  /* 0x00000007a0057c23 */ /* 0x100fe20008010813 */
[----:B------:R-:W-:Y:S02]  /*7710*/  SHF.R.U32.HI R4, RZ, 0x10, R22 ;  /* 0x00000010ff047819 */ /* 0x000fe40000011616 */
[----:B---3--:R-:W-:Y:S01]  /*7720*/  LOP3.LUT R3, R22, 0xffff, RZ, 0xc0, !PT ;  /* 0x0000ffff16037812 */ /* 0x008fe200078ec0ff */
[----:B------:R1:W-:Y:S01]  /*7730*/  MUFU.EX2 R77, R5 ;  /* 0x00000005004d7308 */ /* 0x0003e20000000800 */
[----:B------:R-:W-:Y:S02]  /*7740*/  F2FP.BF16.F32.PACK_AB R12, R203, R208 ;  /* 0x000000d0cb0c723e */ /* 0x000fe400000010ff */
[----:B------:R-:W-:Y:S02]  /*7750*/  LOP3.LUT R17, R51, 0xff, RZ, 0xc0, !PT ;  /* 0x000000ff33117812 */ /* 0x000fe400078ec0ff */
[----:B------:R-:W-:Y:S01]  /*7760*/  LOP3.LUT R12, R9, R12, RZ, 0xc0, !PT ;  /* 0x0000000c090c7212 */ /* 0x000fe200078ec0ff */
[----:B------:R-:W-:Y:S01]  /*7770*/  FFMA.FTZ R9, R229, UR7, -R19 ;  /* 0x00000007e5097c23 */ /* 0x000fe20008010813 */
[----:B------:R-:W-:-:S02]  /*7780*/  PRMT R18, R17, 0x5410, R8 ;  /* 0x0000541011127816 */ /* 0x000fc40000000008 */
[----:B-1----:R-:W-:Y:S02]  /*7790*/  SHF.R.U32.HI R5, RZ, 0x8, R3 ;  /* 0x00000008ff057819 */ /* 0x002fe40000011603 */
[----:B------:R-:W-:Y:S01]  /*77a0*/  LOP3.LUT R3, R4, 0xff, RZ, 0xc0, !PT ;  /* 0x000000ff04037812 */ /* 0x000fe200078ec0ff */
[----:B------:R-:W-:-:S04]  /*77b0*/  FFMA.FTZ R4, R163, UR7, -R19 ;  /* 0x00000007a3047c23 */ /* 0x000fc80008010813 */
[----:B------:R1:W3:Y:S01]  /*77c0*/  MUFU.EX2 R76, R4 ;  /* 0x00000004004c7308 */ /* 0x0002e20000000800 */
[----:B------:R-:W-:Y:S01]  /*77d0*/  SHF.R.U32.HI R8, RZ, 0x18, R22 ;  /* 0x00000018ff087819 */ /* 0x000fe20000011616 */
[----:B------:R-:W-:Y:S01]  /*77e0*/  HMMA.16816.F32.BF16 R32, R12, R28, R60 ;  /* 0x0000001c0c20723c */ /* 0x000fe2000004183c */
[----:B------:R-:W-:Y:S02]  /*77f0*/  SHF.R.U32.HI R6, RZ, 0x8, R101 ;  /* 0x00000008ff067819 */ /* 0x000fe40000011665 */
[----:B------:R-:W-:-:S03]  /*7800*/  LOP3.LUT R7, R102, 0xff, RZ, 0xc0, !PT ;  /* 0x000000ff66077812 */ /* 0x000fc600078ec0ff */
[----:B------:R4:W3:Y:S01]  /*7810*/  MUFU.EX2 R86, R9 ;  /* 0x0000000900567308 */ /* 0x0008e20000000800 */
[----:B------:R-:W-:Y:S01]  /*7820*/  HMMA.16816.F32.BF16 R44, R12, R30, R72 ;  /* 0x0000001e0c2c723c */ /* 0x000fe20000041848 */
[----:B------:R-:W3:Y:S01]  /*7830*/  LDSM.16.MT88.4 R28, [R204+0x5800] ;  /* 0x00580000cc1c783b */ /* 0x000ee20000004200 */
[----:B------:R-:W-:Y:S02]  /*7840*/  PRMT R8, R3, 0x5410, R8 ;  /* 0x0000541003087816 */ /* 0x000fe40000000008 */
[----:B------:R-:W-:Y:S01]  /*7850*/  HSET2.LE.AND R3, R100, R0, PT ;  /* 0x0000000064037233 */ /* 0x000fe20003803000 */
[----:B-1----:R-:W-:Y:S01]  /*7860*/  FFMA.FTZ R4, R181, UR7, -R20 ;  /* 0x00000007b5047c23 */ /* 0x002fe20008010814 */
[----:B------:R-:W-:Y:S02]  /*7870*/  PRMT R6, R112, 0x5410, R6 ;  /* 0x0000541070067816 */ /* 0x000fe40000000006 */
[----:B------:R-:W-:Y:S01]  /*7880*/  PRMT R11, R7, 0x5410, R103 ;  /* 0x00005410070b7816 */ /* 0x000fe20000000067 */
[----:B------:R1:W-:Y:S01]  /*7890*/  MUFU.EX2 R72, R4 ;  /* 0x0000000400487308 */ /* 0x0003e20000000800 */
[----:B------:R-:W-:Y:S01]  /*78a0*/  FFMA.FTZ R7, R183, UR7, -R20 ;  /* 0x00000007b7077c23 */ /* 0x000fe20008010814 */
[----:B----4-:R-:W-:-:S02]  /*78b0*/  LOP3.LUT R9, R22, 0xff, RZ, 0xc0, !PT ;  /* 0x000000ff16097812 */ /* 0x010fc400078ec0ff */
[----:B------:R-:W-:Y:S02]  /*78c0*/  HSET2.LE.AND R6, R6, R0, PT ;  /* 0x0000000006067233 */ /* 0x000fe40003803000 */
[----:B------:R-:W-:Y:S02]  /*78d0*/  PRMT R9, R9, 0x5410, R5 ;  /* 0x0000541009097816 */ /* 0x000fe40000000005 */
[----:B------:R3:W4:Y:S01]  /*78e0*/  MUFU.EX2 R63, R7 ;  /* 0x00000007003f7308 */ /* 0x0007220000000800 */
[----:B--2---:R-:W-:Y:S02]  /*78f0*/  F2FP.BF16.F32.PACK_AB R5, R78, R79 ;  /* 0x0000004f4e05723e */ /* 0x004fe400000010ff */
[----:B-1----:R-:W-:-:S04]  /*7900*/  F2FP.BF16.F32.PACK_AB R4, R174, R197 ;  /* 0x000000c5ae04723e */ /* 0x002fc800000010ff */
[----:B------:R-:W-:Y:S02]  /*7910*/  LOP3.LUT R10, R3, R4, RZ, 0xc0, !PT ;  /* 0x00000004030a7212 */ /* 0x000fe400078ec0ff */
[--C-:B------:R-:W-:Y:S02]  /*7920*/  HSET2.LE.AND R3, R11, R0.reuse, PT ;  /* 0x000000000b037233 */ /* 0x100fe40003803000 */
[----:B---3--:R-:W-:Y:S02]  /*7930*/  F2FP.BF16.F32.PACK_AB R7, R76, R77 ;  /* 0x0000004d4c07723e */ /* 0x008fe400000010ff */
[----:B------:R-:W-:Y:S02]  /*7940*/  LOP3.LUT R6, R6, R5, RZ, 0xc0, !PT ;  /* 0x0000000506067212 */ /* 0x000fe400078ec0ff */
[----:B------:R-:W-:Y:S02]  /*7950*/  HSET2.LE.AND R4, R9, R0, PT ;  /* 0x0000000009047233 */ /* 0x000fe40003803000 */
[----:B------:R-:W-:-:S02]  /*7960*/  LOP3.LUT R7, R3, R7, RZ, 0xc0, !PT ;  /* 0x0000000703077212 */ /* 0x000fc400078ec0ff */
[--C-:B------:R-:W-:Y:S02]  /*7970*/  HSET2.LE.AND R8, R8, R0.reuse, PT ;  /* 0x0000000008087233 */ /* 0x100fe40003803000 */
[----:B------:R-:W-:Y:S02]  /*7980*/  F2FP.BF16.F32.PACK_AB R5, R87, R88 ;  /* 0x000000585705723e */ /* 0x000fe400000010ff */
[----:B------:R-:W-:Y:S02]  /*7990*/  HSET2.LE.AND R3, R113, R0, PT ;  /* 0x0000000071037233 */ /* 0x000fe40003803000 */
[----:B------:R-:W-:Y:S02]  /*79a0*/  F2FP.BF16.F32.PACK_AB R9, R85, R86 ;  /* 0x000000565509723e */ /* 0x000fe400000010ff */
[----:B------:R-:W-:Y:S02]  /*79b0*/  F2FP.BF16.F32.PACK_AB R11, R83, R84 ;  /* 0x00000054530b723e */ /* 0x000fe400000010ff */
[----:B------:R-:W-:-:S02]  /*79c0*/  LOP3.LUT R4, R4, R5, RZ, 0xc0, !PT ;  /* 0x0000000504047212 */ /* 0x000fc400078ec0ff */
[----:B------:R-:W-:Y:S02]  /*79d0*/  LOP3.LUT R5, R8, R9, RZ, 0xc0, !PT ;  /* 0x0000000908057212 */ /* 0x000fe400078ec0ff */
[----:B------:R-:W-:Y:S01]  /*79e0*/  LOP3.LUT R11, R3, R11, RZ, 0xc0, !PT ;  /* 0x0000000b030b7212 */ /* 0x000fe200078ec0ff */
[----:B------:R-:W-:Y:S01]  /*79f0*/  FFMA.FTZ R3, R184, UR7, -R19 ;  /* 0x00000007b8037c23 */ /* 0x000fe20008010813 */
[----:B------:R-:W-:Y:S02]  /*7a00*/  HSET2.LE.AND R8, R18, R0, PT ;  /* 0x0000000012087233 */ /* 0x000fe40003803000 */
[----:B------:R-:W-:Y:S01]  /*7a10*/  F2FP.BF16.F32.PACK_AB R9, R199, R201 ;  /* 0x000000c9c709723e */ /* 0x000fe200000010ff */
[----:B------:R1:W-:Y:S03]  /*7a20*/  MUFU.EX2 R60, R3 ;  /* 0x00000003003c7308 */ /* 0x0003e60000000800 */
[----:B------:R-:W-:-:S02]  /*7a30*/  LOP3.LUT R8, R8, R9, RZ, 0xc0, !PT ;  /* 0x0000000908087212 */ /* 0x000fc400078ec0ff */
[----:B------:R-:W-:Y:S01]  /*7a40*/  F2FP.BF16.F32.PACK_AB R9, R108, R123 ;  /* 0x0000007b6c09723e */ /* 0x000fe200000010ff */
[----:B------:R-:W-:Y:S01]  /*7a50*/  FFMA.FTZ R16, R182, UR7, -R20 ;  /* 0x00000007b6107c23 */ /* 0x000fe20008010814 */
[----:B------:R-:W-:Y:S01]  /*7a60*/  HMMA.16816.F32.BF16 R40, R12, R36, R68 ;  /* 0x000000240c28723c */ /* 0x000fe20000041844 */
[----:B-1----:R-:W-:-:S05]  /*7a70*/  HSET2.LE.AND R3, R23, R0, PT ;  /* 0x0000000017037233 */ /* 0x002fca0003803000 */
[----:B------:R-:W-:Y:S01]  /*7a80*/  HMMA.16816.F32.BF16 R36, R12, R38, R64 ;  /* 0x000000260c24723c */ /* 0x000fe20000041840 */
[----:B------:R1:W-:Y:S01]  /*7a90*/  MUFU.EX2 R62, R16 ;  /* 0x00000010003e7308 */ /* 0x0003e20000000800 */
[----:B------:R-:W-:Y:S01]  /*7aa0*/  LOP3.LUT R9, R3, R9, RZ, 0xc0, !PT ;  /* 0x0000000903097212 */ /* 0x000fe200078ec0ff */
[----:B------:R-:W-:-:S04]  /*7ab0*/  FFMA.FTZ R3, R186, UR7, -R19 ;  /* 0x00000007ba037c23 */ /* 0x000fc80008010813 */
[C---:B------:R-:W-:Y:S02]  /*7ac0*/  LOP3.LUT R14, R50.reuse, 0xffff, RZ, 0xc0, !PT ;  /* 0x0000ffff320e7812 */ /* 0x040fe400078ec0ff */
[--C-:B------:R-:W-:Y:S02]  /*7ad0*/  SHF.R.U32.HI R12, RZ, 0x10, R50.reuse ;  /* 0x00000010ff0c7819 */ /* 0x100fe40000011632 */
[----:B------:R-:W-:Y:S01]  /*7ae0*/  SHF.R.U32.HI R15, RZ, 0x18, R50 ;  /* 0x00000018ff0f7819 */ /* 0x000fe20000011632 */
[----:B------:R-:W-:Y:S01]  /*7af0*/  IMAD.MOV.U32 R226, RZ, RZ, R147 ;  /* 0x000000ffffe27224 */ /* 0x000fe200078e0093 */
[----:B------:R-:W-:Y:S01]  /*7b00*/  SHF.R.U32.HI R14, RZ, 0x8, R14 ;  /* 0x00000008ff0e7819 */ /* 0x000fe2000001160e */
[----:B------:R-:W-:Y:S01]  /*7b10*/  IMAD.MOV.U32 R222, RZ, RZ, R156 ;  /* 0x000000ffffde7224 */ /* 0x000fe200078e009c */
[----:B-1----:R-:W-:Y:S02]  /*7b20*/  LOP3.LUT R16, R50, 0xff, RZ, 0xc0, !PT ;  /* 0x000000ff32107812 */ /* 0x002fe400078ec0ff */
[----:B------:R1:W-:Y:S01]  /*7b30*/  MUFU.EX2 R50, R3 ;  /* 0x0000000300327308 */ /* 0x0003e20000000800 */
[----:B------:R-:W-:-:S02]  /*7b40*/  IMAD.MOV.U32 R220, RZ, RZ, R157 ;  /* 0x000000ffffdc7224 */ /* 0x000fc400078e009d */
[----:B------:R-:W-:Y:S01]  /*7b50*/  FFMA.FTZ R17, R180, UR7, -R20 ;  /* 0x00000007b4117c23 */ /* 0x000fe20008010814 */
[----:B------:R-:W-:Y:S01]  /*7b60*/  IMAD.MOV.U32 R111, RZ, RZ, R159 ;  /* 0x000000ffff6f7224 */ /* 0x000fe200078e009f */
[C---:B------:R-:W-:Y:S01]  /*7b70*/  HMMA.16816.F32.BF16 R164, R4.reuse, R24, R164 ;  /* 0x0000001804a4723c */ /* 0x040fe200000418a4 */
[----:B------:R-:W-:Y:S02]  /*7b80*/  IMAD.MOV.U32 R146, RZ, RZ, R155 ;  /* 0x000000ffff927224 */ /* 0x000fe400078e009b */
[----:B------:R-:W-:Y:S02]  /*7b90*/  IMAD.MOV.U32 R147, RZ, RZ, R152 ;  /* 0x000000ffff937224 */ /* 0x000fe400078e0098 */
[----:B------:R-:W-:Y:S01]  /*7ba0*/  IMAD.MOV.U32 R94, RZ, RZ, R153 ;  /* 0x000000ffff5e7224 */ /* 0x000fe200078e0099 */
[----:B------:R-:W-:Y:S01]  /*7bb0*/  HMMA.16816.F32.BF16 R168, R4, R26, R168 ;  /* 0x0000001a04a8723c */ /* 0x000fe200000418a8 */
[----:B------:R-:W-:Y:S02]  /*7bc0*/  FADD.FTZ R20, R245, R232 ;  /* 0x000000e8f5147221 */ /* 0x000fe40000010000 */
[----:B------:R2:W5:Y:S01]  /*7bd0*/  LDL.LU R232, [R1+0x78] ;  /* 0x0000780001e87983 */ /* 0x0005620000300800 */
[----:B-1----:R-:W-:-:S02]  /*7be0*/  FFMA.FTZ R3, R187, UR7, -R19 ;  /* 0x00000007bb037c23 */ /* 0x002fc40008010813 */
[C---:B------:R-:W-:Y:S01]  /*7bf0*/  HMMA.16816.F32.BF16 R156, R4.reuse, R28, R56 ;  /* 0x0000001c049c723c */ /* 0x040fe20000041838 */
[----:B------:R2:W5:Y:S05]  /*7c00*/  LDL.LU R245, [R1+0x74] ;  /* 0x0000740001f57983 */ /* 0x00056a0000300800 */
[----:B------:R-:W-:Y:S06]  /*7c10*/  HMMA.16816.F32.BF16 R52, R4, R30, R52 ;  /* 0x0000001e0434723c */ /* 0x000fec0000041834 */
[----:B------:R-:W-:Y:S01]  /*7c20*/  HMMA.16816.F32.BF16 R152, R8, R24, R32 ;  /* 0x000000180898723c */ /* 0x000fe20000041820 */
[----:B------:R-:W-:Y:S01]  /*7c30*/  PRMT R4, R16, 0x5410, R14 ;  /* 0x0000541010047816 */ /* 0x000fe2000000000e */
[----:B------:R1:W-:Y:S01]  /*7c40*/  MUFU.EX2 R25, R3 ;  /* 0x0000000300197308 */ /* 0x0003e20000000800 */
[--C-:B------:R-:W-:Y:S01]  /*7c50*/  FFMA.FTZ R5, R195, UR7, -R21.reuse ;  /* 0x00000007c3057c23 */ /* 0x100fe20008010815 */
[----:B------:R-:W-:Y:S01]  /*7c60*/  FFMA.FTZ R14, R196, UR7, -R21 ;  /* 0x00000007c40e7c23 */ /* 0x000fe20008010815 */
[----:B------:R-:W-:Y:S01]  /*7c70*/  FFMA.FTZ R13, R185, UR7, -R19 ;  /* 0x00000007b90d7c23 */ /* 0x000fe20008010813 */
[----:B------:R-:W-:Y:S01]  /*7c80*/  LOP3.LUT R12, R12, 0xff, RZ, 0xc0, !PT ;  /* 0x000000ff0c0c7812 */ /* 0x000fe200078ec0ff */
[----:B------:R-:W-:Y:S01]  /*7c90*/  IMAD.MOV.U32 R95, RZ, RZ, R149 ;  /* 0x000000ffff5f7224 */ /* 0x000fe200078e0095 */
[----:B------:R-:W-:-:S02]  /*7ca0*/  HSET2.LE.AND R7, R81, R0, PT ;  /* 0x0000000051077233 */ /* 0x000fc40003803000 */
[----:B------:R-:W-:Y:S01]  /*7cb0*/  HSET2.LE.AND R18, R49, R0, PT ;  /* 0x0000000031127233 */ /* 0x000fe20003803000 */
[----:B------:R3:W-:Y:S01]  /*7cc0*/  MUFU.EX2 R61, R17 ;  /* 0x00000011003d7308 */ /* 0x0007e20000000800 */
[----:B------:R-:W-:Y:S01]  /*7cd0*/  IMAD.MOV.U32 R178, RZ, RZ, R150 ;  /* 0x000000ffffb27224 */ /* 0x000fe200078e0096 */
[----:B------:R-:W-:Y:S01]  /*7ce0*/  HMMA.16816.F32.BF16 R44, R8, R26, R44 ;  /* 0x0000001a082c723c */ /* 0x000fe2000004182c */
[----:B------:R-:W-:Y:S02]  /*7cf0*/  IMAD.MOV.U32 R221, RZ, RZ, R151 ;  /* 0x000000ffffdd7224 */ /* 0x000fe400078e0097 */
[----:B------:R-:W-:Y:S01]  /*7d00*/  FADD.FTZ R22, R230, R231 ;  /* 0x000000e7e6167221 */ /* 0x000fe20000010000 */
[----:B------:R-:W-:Y:S01]  /*7d10*/  IMAD.MOV.U32 R223, RZ, RZ, R148 ;  /* 0x000000ffffdf7224 */ /* 0x000fe200078e0094 */
[----:B------:R-:W-:Y:S01]  /*7d20*/  LDSM.16.MT88.4 R32, [R204+0x5c00] ;  /* 0x005c0000cc20783b */ /* 0x000fe20000004200 */
[----:B-1----:R-:W-:Y:S01]  /*7d30*/  FFMA.FTZ R3, R194, UR7, -R21 ;  /* 0x00000007c2037c23 */ /* 0x002fe20008010815 */
[----:B------:R-:W-:Y:S01]  /*7d40*/  FADD.FTZ R21, R207, R136 ;  /* 0x00000088cf157221 */ /* 0x000fe20000010000 */
[----:B------:R1:W2:Y:S01]  /*7d50*/  MUFU.EX2 R51, R13 ;  /* 0x0000000d00337308 */ /* 0x0002a20000000800 */
[----:B------:R2:W5:Y:S04]  /*7d60*/  LDL.LU R136, [R1+0x70] ;  /* 0x0000700001887983 */ /* 0x0005680000300800 */
[----:B------:R-:W2:Y:S01]  /*7d70*/  LDL.LU R207, [R1+0x6c] ;  /* 0x00006c0001cf7983 */ /* 0x000ea20000300800 */
[----:B------:R-:W-:-:S02]  /*7d80*/  PRMT R6, R12, 0x5410, R15 ;  /* 0x000054100c067816 */ /* 0x000fc4000000000f */
[----:B------:R4:W-:Y:S01]  /*7d90*/  MUFU.EX2 R24, R5 ;  /* 0x0000000500187308 */ /* 0x0009e20000000800 */
[--C-:B------:R-:W-:Y:S01]  /*7da0*/  HSET2.LE.AND R15, R115, R0.reuse, PT ;  /* 0x00000000730f7233 */ /* 0x100fe20003803000 */
[C---:B------:R-:W-:Y:S01]  /*7db0*/  HMMA.16816.F32.BF16 R40, R8.reuse, R28, R40 ;  /* 0x0000001c0828723c */ /* 0x040fe20000041828 */
[--C-:B------:R-:W-:Y:S01]  /*7dc0*/  HSET2.LE.AND R16, R114, R0.reuse, PT ;  /* 0x0000000072107233 */ /* 0x100fe20003803000 */
[----:B------:R-:W2:Y:S01]  /*7dd0*/  LDSM.16.MT88.4 R148, [R139+0x5c00] ;  /* 0x005c00008b94783b */ /* 0x000ea20000004200 */
[--C-:B---3--:R-:W-:Y:S02]  /*7de0*/  HSET2.LE.AND R17, R48, R0.reuse, PT ;  /* 0x0000000030117233 */ /* 0x108fe40003803000 */
[--C-:B------:R-:W-:Y:S01]  /*7df0*/  HSET2.LE.AND R4, R4, R0.reuse, PT ;  /* 0x0000000004047233 */ /* 0x100fe20003803000 */
[----:B------:R3:W2:Y:S01]  /*7e00*/  MUFU.EX2 R23, R3 ;  /* 0x0000000300177308 */ /* 0x0006a20000000800 */
[--C-:B-1----:R-:W-:Y:S01]  /*7e10*/  HSET2.LE.AND R13, R80, R0.reuse, PT ;  /* 0x00000000500d7233 */ /* 0x102fe20003803000 */
[----:B------:R-:W-:Y:S01]  /*7e20*/  HMMA.16816.F32.BF16 R36, R8, R30, R36 ;  /* 0x0000001e0824723c */ /* 0x000fe20000041824 */
[----:B------:R-:W-:Y:S01]  /*7e30*/  HSET2.LE.AND R0, R6, R0, PT ;  /* 0x0000000006007233 */ /* 0x000fe20003803000 */
[----:B------:R1:W5:Y:S01]  /*7e40*/  LDL.LU R231, [R1+0x68] ;  /* 0x0000680001e77983 */ /* 0x0003620000300800 */
[----:B----4-:R-:W-:Y:S01]  /*7e50*/  FADD.FTZ R5, R94, R93 ;  /* 0x0000005d5e057221 */ /* 0x010fe20000010000 */
[----:B------:R-:W-:-:S02]  /*7e60*/  IMAD.MOV.U32 R93, RZ, RZ, R95 ;  /* 0x000000ffff5d7224 */ /* 0x000fc400078e005f */
[----:B------:R-:W4:Y:S01]  /*7e70*/  MUFU.EX2 R10, R14 ;  /* 0x0000000e000a7308 */ /* 0x000f220000000800 */
[----:B---3--:R-:W-:Y:S01]  /*7e80*/  F2FP.BF16.F32.PACK_AB R3, R63, R72 ;  /* 0x000000483f03723e */ /* 0x008fe200000010ff */
[----:B------:R-:W-:Y:S01]  /*7e90*/  FADD.FTZ R19, R206, R5 ;  /* 0x00000005ce137221 */ /* 0x000fe20000010000 */
[----:B--2---:R-:W-:Y:S01]  /*7ea0*/  F2FP.BF16.F32.PACK_AB R5, R51, R60 ;  /* 0x0000003c3305723e */ /* 0x004fe200000010ff */
[----:B------:R-:W-:Y:S01]  /*7eb0*/  IMAD.MOV.U32 R94, RZ, RZ, R227 ;  /* 0x000000ffff5e7224 */ /* 0x000fe200078e00e3 */
[----:B------:R-:W-:Y:S01]  /*7ec0*/  F2FP.BF16.F32.PACK_AB R6, R61, R62 ;  /* 0x0000003e3d06723e */ /* 0x000fe200000010ff */
[----:B------:R-:W-:Y:S01]  /*7ed0*/  IMAD.MOV.U32 R95, RZ, RZ, R97 ;  /* 0x000000ffff5f7224 */ /* 0x000fe200078e0061 */
[----:B------:R-:W-:Y:S01]  /*7ee0*/  LOP3.LUT R161, R0, R5, RZ, 0xc0, !PT ;  /* 0x0000000500a17212 */ /* 0x000fe200078ec0ff */
[----:B------:R-:W-:Y:S02]  /*7ef0*/  IMAD.MOV.U32 R227, RZ, RZ, R98 ;  /* 0x000000ffffe37224 */ /* 0x000fe400078e0062 */
[----:B------:R-:W-:Y:S01]  /*7f00*/  FADD.FTZ R0, R93, R20 ;  /* 0x000000145d007221 */ /* 0x000fe20000010000 */
[----:B------:R-:W-:Y:S01]  /*7f10*/  IMAD.MOV.U32 R97, RZ, RZ, R99 ;  /* 0x000000ffff617224 */ /* 0x000fe200078e0063 */
[----:B------:R1:W5:Y:S01]  /*7f20*/  LDL.LU R230, [R1+0x64] ;  /* 0x0000640001e67983 */ /* 0x0003620000300800 */
[----:B------:R-:W-:-:S02]  /*7f30*/  IMAD.MOV.U32 R98, RZ, RZ, R178 ;  /* 0x000000ffff627224 */ /* 0x000fc400078e00b2 */
[----:B------:R-:W-:Y:S01]  /*7f40*/  IMAD.MOV.U32 R93, RZ, RZ, R94 ;  /* 0x000000ffff5d7224 */ /* 0x000fe200078e005e */
[----:B------:R-:W-:Y:S01]  /*7f50*/  LOP3.LUT R160, R4, R3, RZ, 0xc0, !PT ;  /* 0x0000000304a07212 */ /* 0x000fe200078ec0ff */
[----:B------:R-:W-:Y:S01]  /*7f60*/  IMAD.MOV.U32 R99, RZ, RZ, R188 ;  /* 0x000000ffff637224 */ /* 0x000fe200078e00bc */
[----:B------:R1:W5:Y:S01]  /*7f70*/  LDL.LU R206, [R1+0x60] ;  /* 0x0000600001ce7983 */ /* 0x0003620000300800 */
[----:B------:R-:W-:Y:S02]  /*7f80*/  IMAD.MOV.U32 R94, RZ, RZ, R95 ;  /* 0x000000ffff5e7224 */ /* 0x000fe400078e005f */
[----:B------:R-:W-:Y:S02]  /*7f90*/  IMAD.MOV.U32 R178, RZ, RZ, R189 ;  /* 0x000000ffffb27224 */ /* 0x000fe400078e00bd */
[----:B------:R-:W-:Y:S02]  /*7fa0*/  IMAD.MOV.U32 R95, RZ, RZ, R227 ;  /* 0x000000ffff5f7224 */ /* 0x000fe400078e00e3 */
[----:B------:R-:W-:-:S02]  /*7fb0*/  IMAD.MOV.U32 R188, RZ, RZ, R224 ;  /* 0x000000ffffbc7224 */ /* 0x000fc400078e00e0 */
[----:B------:R-:W-:Y:S02]  /*7fc0*/  IMAD.MOV.U32 R227, RZ, RZ, R97 ;  /* 0x000000ffffe37224 */ /* 0x000fe400078e0061 */
[----:B------:R-:W-:Y:S02]  /*7fd0*/  IMAD.MOV.U32 R189, RZ, RZ, R226 ;  /* 0x000000ffffbd7224 */ /* 0x000fe400078e00e2 */
[----:B------:R-:W-:Y:S02]  /*7fe0*/  IMAD.MOV.U32 R97, RZ, RZ, R98 ;  /* 0x000000ffff617224 */ /* 0x000fe400078e0062 */
[----:B------:R-:W-:Y:S02]  /*7ff0*/  IMAD.MOV.U32 R224, RZ, RZ, R162 ;  /* 0x000000ffffe07224 */ /* 0x000fe400078e00a2 */
[----:B------:R-:W-:Y:S02]  /*8000*/  IMAD.MOV.U32 R98, RZ, RZ, R99 ;  /* 0x000000ffff627224 */ /* 0x000fe400078e0063 */
[----:B------:R-:W-:-:S02]  /*8010*/  IMAD.MOV.U32 R226, RZ, RZ, R205 ;  /* 0x000000ffffe27224 */ /* 0x000fc400078e00cd */
[----:B------:R-:W-:Y:S02]  /*8020*/  IMAD.MOV.U32 R99, RZ, RZ, R178 ;  /* 0x000000ffff637224 */ /* 0x000fe400078e00b2 */
[----:B------:R-:W-:Y:S01]  /*8030*/  FADD.FTZ R5, R93, R21 ;  /* 0x000000155d057221 */ /* 0x000fe20000010000 */
[----:B------:R-:W-:Y:S02]  /*8040*/  IMAD.MOV.U32 R178, RZ, RZ, R188 ;  /* 0x000000ffffb27224 */ /* 0x000fe400078e00bc */
[----:B------:R-:W-:Y:S01]  /*8050*/  FADD.FTZ R4, R172, R22 ;  /* 0x00000016ac047221 */ /* 0x000fe20000010000 */
[----:B------:R-:W-:Y:S02]  /*8060*/  IMAD.MOV.U32 R188, RZ, RZ, R189 ;  /* 0x000000ffffbc7224 */ /* 0x000fe400078e00bd */
[----:B------:R-:W-:Y:S01]  /*8070*/  FADD.FTZ R0, R94, R0 ;  /* 0x000000005e007221 */ /* 0x000fe20000010000 */
[----:B------:R-:W-:Y:S02]  /*8080*/  IMAD.MOV.U32 R189, RZ, RZ, R224 ;  /* 0x000000ffffbd7224 */ /* 0x000fe400078e00e0 */
[----:B------:R-:W-:Y:S01]  /*8090*/  FADD.FTZ R3, R138, R19 ;  /* 0x000000138a037221 */ /* 0x000fe20000010000 */
[----:B------:R-:W-:Y:S01]  /*80a0*/  IMAD.MOV.U32 R224, RZ, RZ, R226 ;  /* 0x000000ffffe07224 */ /* 0x000fe200078e00e2 */
[----:B------:R-:W-:Y:S01]  /*80b0*/  LOP3.LUT R162, R7, R6, RZ, 0xc0, !PT ;  /* 0x0000000607a27212 */ /* 0x000fe200078ec0ff */
[----:B------:R-:W-:Y:S01]  /*80c0*/  IMAD.MOV.U32 R226, RZ, RZ, R221 ;  /* 0x000000ffffe27224 */ /* 0x000fe200078e00dd */
[----:B------:R1:W5:Y:S01]  /*80d0*/  LDL.LU R205, [R1+0x5c] ;  /* 0x00005c0001cd7983 */ /* 0x0003620000300800 */
[----:B------:R-:W-:-:S02]  /*80e0*/  IMAD.MOV.U32 R221, RZ, RZ, R222 ;  /* 0x000000ffffdd7224 */ /* 0x000fc400078e00de */
[----:B------:R-:W-:Y:S02]  /*80f0*/  IMAD.MOV.U32 R222, RZ, RZ, R111 ;  /* 0x000000ffffde7224 */ /* 0x000fe400078e006f */
[----:B------:R-:W-:Y:S02]  /*8100*/  IMAD.MOV.U32 R111, RZ, RZ, R225 ;  /* 0x000000ffff6f7224 */ /* 0x000fe400078e00e1 */
[----:B------:R-:W-:Y:S01]  /*8110*/  FADD.FTZ R5, R95, R5 ;  /* 0x000000055f057221 */ /* 0x000fe20000010000 */
[----:B------:R-:W-:Y:S02]  /*8120*/  IMAD.MOV.U32 R225, RZ, RZ, R179 ;  /* 0x000000ffffe17224 */ /* 0x000fe400078e00b3 */
[----:B------:R-:W-:Y:S01]  /*8130*/  FADD.FTZ R4, R227, R4 ;  /* 0x00000004e3047221 */ /* 0x000fe20000010000 */
[----:B------:R-:W-:Y:S02]  /*8140*/  IMAD.MOV.U32 R179, RZ, RZ, R219 ;  /* 0x000000ffffb37224 */ /* 0x000fe400078e00db */
[----:B------:R-:W-:Y:S01]  /*8150*/  FADD.FTZ R8, R98, R0 ;  /* 0x0000000062087221 */ /* 0x000fe20000010000 */
[----:B------:R-:W-:-:S02]  /*8160*/  IMAD.MOV.U32 R219, RZ, RZ, R144 ;  /* 0x000000ffffdb7224 */ /* 0x000fc400078e0090 */
[----:B------:R-:W-:Y:S02]  /*8170*/  IMAD.MOV.U32 R144, RZ, RZ, R145 ;  /* 0x000000ffff907224 */ /* 0x000fe400078e0091 */
[----:B------:R-:W-:Y:S01]  /*8180*/  FADD.FTZ R9, R97, R3 ;  /* 0x0000000361097221 */ /* 0x000fe20000010000 */
[----:B------:R-:W-:Y:S02]  /*8190*/  IMAD.MOV.U32 R145, RZ, RZ, R146 ;  /* 0x000000ffff917224 */ /* 0x000fe400078e0092 */
[----:B------:R-:W-:Y:S01]  /*81a0*/  FADD.FTZ R6, R99, R5 ;  /* 0x0000000563067221 */ /* 0x000fe20000010000 */
[----:B------:R-:W-:Y:S01]  /*81b0*/  IMAD.MOV.U32 R98, RZ, RZ, R189 ;  /* 0x000000ffff627224 */ /* 0x000fe200078e00bd */
[----:B------:R-:W-:Y:S01]  /*81c0*/  F2FP.BF16.F32.PACK_AB R0, R116, R117 ;  /* 0x000000757400723e */ /* 0x000fe200000010ff */
[----:B------:R-:W-:Y:S02]  /*81d0*/  IMAD.MOV.U32 R146, RZ, RZ, R147 ;  /* 0x000000ffff927224 */ /* 0x000fe400078e0093 */
[----:B------:R-:W-:Y:S01]  /*81e0*/  FADD.FTZ R7, R178, R4 ;  /* 0x00000004b2077221 */ /* 0x000fe20000010000 */
[----:B------:R-:W-:Y:S01]  /*81f0*/  IMAD.MOV.U32 R189, RZ, RZ, R222 ;  /* 0x000000ffffbd7224 */ /* 0x000fe200078e00de */
[----:B------:R-:W-:Y:S01]  /*8200*/  F2FP.BF16.F32.PACK_AB R3, R23, R24 ;  /* 0x000000181703723e */ /* 0x000fe200000010ff */
[----:B------:R-:W-:-:S02]  /*8210*/  IMAD.MOV.U32 R147, RZ, RZ, R173 ;  /* 0x000000ffff937224 */ /* 0x000fc400078e00ad */
[----:B------:R-:W-:Y:S02]  /*8220*/  IMAD.MOV.U32 R97, RZ, RZ, R188 ;  /* 0x000000ffff617224 */ /* 0x000fe400078e00bc */
[----:B------:R-:W-:Y:S01]  /*8230*/  IMAD.MOV.U32 R99, RZ, RZ, R224 ;  /* 0x000000ffff637224 */ /* 0x000fe200078e00e0 */
[----:B----4-:R-:W-:Y:S01]  /*8240*/  F2FP.BF16.F32.PACK_AB R5, R10, R82 ;  /* 0x000000520a05723e */ /* 0x010fe200000010ff */
[----:B------:R-:W-:Y:S02]  /*8250*/  IMAD.MOV.U32 R222, RZ, RZ, R219 ;  /* 0x000000ffffde7224 */ /* 0x000fe400078e00db */
[----:B------:R-:W-:Y:S01]  /*8260*/  IMAD.MOV.U32 R178, RZ, RZ, R226 ;  /* 0x000000ffffb27224 */ /* 0x000fe200078e00e2 */
[----:B------:R-:W-:Y:S01]  /*8270*/  F2FP.BF16.F32.PACK_AB R4, R132, R133 ;  /* 0x000000858404723e */ /* 0x000fe200000010ff */
[----:B------:R-:W-:Y:S01]  /*8280*/  IMAD.MOV.U32 R224, RZ, RZ, R111 ;  /* 0x000000ffffe07224 */ /* 0x000fe200078e006f */
[----:B------:R1:W5:Y:S01]  /*8290*/  LDL.LU R173, [R1+0x58] ;  /* 0x0000580001ad7983 */ /* 0x0003620000300800 */
[----:B------:R-:W-:-:S02]  /*82a0*/  IMAD.MOV.U32 R219, RZ, RZ, R144 ;  /* 0x000000ffffdb7224 */ /* 0x000fc400078e0090 */
[----:B------:R-:W-:Y:S02]  /*82b0*/  IMAD.MOV.U32 R226, RZ, RZ, R225 ;  /* 0x000000ffffe27224 */ /* 0x000fe400078e00e1 */
[----:B------:R-:W-:Y:S02]  /*82c0*/  IMAD.MOV.U32 R188, RZ, RZ, R221 ;  /* 0x000000ffffbc7224 */ /* 0x000fe400078e00dd */
[----:B------:R-:W-:Y:S01]  /*82d0*/  FADD.FTZ R6, R99, R6 ;  /* 0x0000000663067221 */ /* 0x000fe20000010000 */
[----:B------:R-:W-:Y:S01]  /*82e0*/  IMAD.MOV.U32 R144, RZ, RZ, R145 ;  /* 0x000000ffff907224 */ /* 0x000fe200078e0091 */
[----:B------:R1:W5:Y:S01]  /*82f0*/  LDL.LU R172, [R1+0x54] ;  /* 0x0000540001ac7983 */ /* 0x0003620000300800 */
[----:B------:R-:W-:Y:S01]  /*8300*/  IMAD.MOV.U32 R111, RZ, RZ, R142 ;  /* 0x000000ffff6f7224 */ /* 0x000fe200078e008e */
[----:B------:R-:W-:Y:S01]  /*8310*/  LOP3.LUT R142, R15, R0, RZ, 0xc0, !PT ;  /* 0x000000000f8e7212 */ /* 0x000fe200078ec0ff */
[----:B------:R-:W-:Y:S02]  /*8320*/  IMAD.MOV.U32 R145, RZ, RZ, R146 ;  /* 0x000000ffff917224 */ /* 0x000fe400078e0092 */
[----:B------:R-:W-:Y:S01]  /*8330*/  FADD.FTZ R0, R97, R9 ;  /* 0x0000000961007221 */ /* 0x000fe20000010000 */
[----:B------:R-:W-:Y:S01]  /*8340*/  IMAD.MOV.U32 R225, RZ, RZ, R143 ;  /* 0x000000ffffe17224 */ /* 0x000fe200078e008f */
[----:B------:R-:W-:Y:S01]  /*8350*/  LOP3.LUT R143, R16, R3, RZ, 0xc0, !PT ;  /* 0x00000003108f7212 */ /* 0x000fe200078ec0ff */
[----:B------:R-:W-:-:S02]  /*8360*/  IMAD.MOV.U32 R146, RZ, RZ, R147 ;  /* 0x000000ffff927224 */ /* 0x000fc400078e0093 */
[----:B------:R-:W-:Y:S01]  /*8370*/  FADD.FTZ R3, R98, R8 ;  /* 0x0000000862037221 */ /* 0x000fe20000010000 */
[----:B------:R-:W-:Y:S02]  /*8380*/  IMAD.MOV.U32 R221, RZ, RZ, R179 ;  /* 0x000000ffffdd7224 */ /* 0x000fe400078e00b3 */
[----:B------:R-:W-:Y:S01]  /*8390*/  FADD.FTZ R6, R224, R6 ;  /* 0x00000006e0067221 */ /* 0x000fe20000010000 */
[----:B------:R-:W-:Y:S01]  /*83a0*/  IMAD.MOV.U32 R147, RZ, RZ, R141 ;  /* 0x000000ffff937224 */ /* 0x000fe200078e008d */
[----:B------:R-:W-:Y:S01]  /*83b0*/  LOP3.LUT R141, R17, R5, RZ, 0xc0, !PT ;  /* 0x00000005118d7212 */ /* 0x000fe200078ec0ff */
[----:B------:R-:W-:Y:S01]  /*83c0*/  IMAD.MOV.U32 R179, RZ, RZ, R140 ;  /* 0x000000ffffb37224 */ /* 0x000fe200078e008c */
[----:B------:R-:W-:Y:S01]  /*83d0*/  LOP3.LUT R140, R18, R4, RZ, 0xc0, !PT ;  /* 0x00000004128c7212 */ /* 0x000fe200078ec0ff */
[----:B------:R-:W-:Y:S01]  /*83e0*/  FADD.FTZ R5, R178, R7 ;  /* 0x00000007b2057221 */ /* 0x000fe20000010000 */
[----:B------:R-:W-:Y:S01]  /*83f0*/  FADD.FTZ R4, R188, R0 ;  /* 0x00000000bc047221 */ /* 0x000fe20000010000 */
[----:B------:R-:W-:Y:S01]  /*8400*/  FADD.FTZ R0, R189, R3 ;  /* 0x00000003bd007221 */ /* 0x000fe20000010000 */
[----:B------:R1:W5:Y:S01]  /*8410*/  LDL.LU R138, [R1+0x50] ;  /* 0x00005000018a7983 */ /* 0x0003620000300800 */
        /* <DEDUP_REMOVED lines=101> */
[----:B------:R1:W-:Y:S04]  /*8a70*/  STL [R1], R5 ;  /* 0x0000000501007387 */ /* 0x0003e80000100800 */
[----:B------:R1:W-:Y:S04]  /*8a80*/  STL [R1+0x18], R4 ;  /* 0x0000180401007387 */ /* 0x0003e80000100800 */
[----:B------:R1:W-:Y:S04]  /*8a90*/  STL [R1+0x1c], R3 ;  /* 0x00001c0301007387 */ /* 0x0003e80000100800 */
[----:B------:R1:W-:Y:S01]  /*8aa0*/  STL [R1+0x28], R0 ;  /* 0x0000280001007387 */ /* 0x0003e20000100800 */
[----:B------:R-:W-:-:S04]  /*8ab0*/  F2FP.BF16.F32.PACK_AB R12, R25, R50 ;  /* 0x00000032190c723e */ /* 0x000fc800000010ff */
[----:B------:R-:W-:Y:S01]  /*8ac0*/  LOP3.LUT R163, R13, R12, RZ, 0xc0, !PT ;  /* 0x0000000c0da37212 */ /* 0x000fe200078ec0ff */
[-C--:B------:R-:W-:Y:S06]  /*8ad0*/  HMMA.16816.F32.BF16 R152, R140, R148.reuse, R152 ;  /* 0x000000948c98723c */ /* 0x080fec0000041898 */
[C---:B------:R-:W-:Y:S06]  /*8ae0*/  HMMA.16816.F32.BF16 R164, R160.reuse, R148, R164 ;  /* 0x00000094a0a4723c */ /* 0x040fec00000418a4 */
[C---:B------:R-:W-:Y:S06]  /*8af0*/  HMMA.16816.F32.BF16 R168, R160.reuse, R150, R168 ;  /* 0x00000096a0a8723c */ /* 0x040fec00000418a8 */
[----:B------:R-:W-:Y:S06]  /*8b00*/  HMMA.16816.F32.BF16 R156, R160, R32, R156 ;  /* 0x00000020a09c723c */ /* 0x000fec000004189c */
[C---:B------:R-:W-:Y:S06]  /*8b10*/  HMMA.16816.F32.BF16 R148, R140.reuse, R150, R44 ;  /* 0x000000968c94723c */ /* 0x040fec000004182c */
[----:B------:R-:W-:Y:S06]  /*8b20*/  HMMA.16816.F32.BF16 R144, R140, R32, R40 ;  /* 0x000000208c90723c */ /* 0x000fec0000041828 */
[-C--:B------:R-:W-:Y:S06]  /*8b30*/  HMMA.16816.F32.BF16 R160, R160, R34.reuse, R52 ;  /* 0x00000022a0a0723c */ /* 0x080fec0000041834 */
[----:B------:R-:W-:Y:S01]  /*8b40*/  HMMA.16816.F32.BF16 R140, R140, R34, R36 ;  /* 0x000000228c8c723c */ /* 0x000fe20000041824 */
[----:B------:R-:W-:-:S02]  /*8b50*/  VIADD R214, R207, 0x400 ;  /* 0x00000400cfd67836 */ /* 0x000fc40000000000 */
[C---:B------:R-:W-:Y:S02]  /*8b60*/  VIADD R213, R207.reuse, 0x800 ;  /* 0x00000800cfd57836 */ /* 0x040fe40000000000 */
[C---:B------:R-:W-:Y:S02]  /*8b70*/  VIADD R212, R207.reuse, 0xc00 ;  /* 0x00000c00cfd47836 */ /* 0x040fe40000000000 */
[C---:B------:R-:W-:Y:S02]  /*8b80*/  VIADD R211, R207.reuse, 0x1000 ;  /* 0x00001000cfd37836 */ /* 0x040fe40000000000 */
[C---:B------:R-:W-:Y:S02]  /*8b90*/  VIADD R210, R207.reuse, 0x1400 ;  /* 0x00001400cfd27836 */ /* 0x040fe40000000000 */
[C---:B------:R-:W-:Y:S02]  /*8ba0*/  VIADD R209, R207.reuse, 0x1800 ;  /* 0x00001800cfd17836 */ /* 0x040fe40000000000 */
[----:B------:R-:W-:Y:S01]  /*8bb0*/  VIADD R208, R207, 0x1c00 ;  /* 0x00001c00cfd07836 */ /* 0x000fe20000000000 */
[----:B-1----:R-:W-:Y:S10]  /*8bc0*/  @!P1 BRA `(.L_x_338) ;  /* 0x0000006c00049947 */ /* 0x002ff40003800000 */
[----:B-----5:R-:W-:Y:S01]  /*8bd0*/  SHF.L.U64.HI R3, R172, 0x6, R173 ;  /* 0x00000006ac037819 */ /* 0x020fe200000102ad */
[----:B------:R-:W-:Y:S01]  /*8be0*/  IMAD.WIDE.U32 R6, R232, -0x326172a9, RZ ;  /* 0xcd9e8d57e8067825 */ /* 0x000fe200078e00ff */
[----:B------:R-:W-:Y:S01]  /*8bf0*/  SHF.L.U32 R0, R172, 0x6, RZ ;  /* 0x00000006ac007819 */ /* 0x000fe200000006ff */
[----:B------:R-:W-:Y:S01]  /*8c00*/  ULDC.64 UR8, c[0x0][0x248] ;  /* 0x0000920000087ab9 */ /* 0x000fe20000000a00 */
[----:B------:R-:W-:Y:S01]  /*8c10*/  LEA.HI.SX32 R228, R230, 0xfffffffe, 0x19 ;  /* 0xfffffffee6e47811 */ /* 0x000fe200078fcaff */
[----:B------:R-:W-:Y:S01]  /*8c20*/  IMAD.WIDE.U32 R4, R240, -0x326172a9, RZ ;  /* 0xcd9e8d57f0047825 */ /* 0x000fe200078e00ff */
[----:B------:R1:W-:Y:S01]  /*8c30*/  STL [R1+0x20], R3 ;  /* 0x0000200301007387 */ /* 0x0003e20000100800 */
[----:B------:R-:W-:Y:S01]  /*8c40*/  LOP3.LUT R236, R7, R234, RZ, 0x3c, !PT ;  /* 0x000000ea07ec7212 */ /* 0x000fe200078e3cff */
[----:B------:R-:W-:Y:S01]  /*8c50*/  ULDC UR4, c[0x0][0x2ec] ;  /* 0x0000bb0000047ab9 */ /* 0x000fe20000000800 */
[----:B------:R-:W-:Y:S01]  /*8c60*/  MOV R137, R2 ;  /* 0x0000000200897202 */ /* 0x000fe20000000f00 */
[----:B------:R2:W-:Y:S01]  /*8c70*/  STL [R1+0x24], R0 ;  /* 0x0000240001007387 */ /* 0x0005e20000100800 */
[----:B------:R-:W-:Y:S01]  /*8c80*/  LOP3.LUT R234, R5, R234, RZ, 0x3c, !PT ;  /* 0x000000ea05ea7212 */ /* 0x000fe200078e3cff */
[----:B------:R-:W-:Y:S01]  /*8c90*/  IMAD.MOV.U32 R133, RZ, RZ, R134 ;  /* 0x000000ffff857224 */ /* 0x000fe200078e0086 */
[----:B------:R-:W-:Y:S01]  /*8ca0*/  USHF.L.U64.HI UR27, UR8, 0x6, UR9 ;  /* 0x00000006081b7899 */ /* 0x000fe20008010209 */
[----:B------:R3:W-:Y:S01]  /*8cb0*/  STL.64 [R1+0x10], R6 ;  /* 0x0000100601007387 */ /* 0x0007e20000100a00 */
[----:B------:R-:W-:Y:S01]  /*8cc0*/  IMAD.WIDE.U32 R232, R245, -0x2daee0ad, RZ ;  /* 0xd2511f53f5e87825 */ /* 0x000fe200078e00ff */
[----:B------:R-:W-:-:S02]  /*8cd0*/  USHF.L.U32 UR26, UR8, 0x6, URZ ;  /* 0x00000006081a7899 */ /* 0x000fc4000800063f */
[----:B------:R3:W-:Y:S01]  /*8ce0*/  STL.64 [R1+0x8], R4 ;  /* 0x0000080401007387 */ /* 0x0007e20000100a00 */
[----:B------:R-:W-:Y:S01]  /*8cf0*/  IMAD.WIDE.U32 R236, R236, -0x2daee0ad, RZ ;  /* 0xd2511f53ecec7825 */ /* 0x000fe200078e00ff */
[----:B------:R-:W-:Y:S01]  /*8d00*/  ULDC.64 UR12, c[0x0][0x250] ;  /* 0x00009400000c7ab9 */ /* 0x000fe20000000a00 */
[----:B------:R-:W-:Y:S01]  /*8d10*/  ULDC.64 UR6, c[0x0][0x218] ;  /* 0x0000860000067ab9 */ /* 0x000fe20000000a00 */
[----:B------:R-:W-:Y:S01]  /*8d20*/  ULDC.64 UR10, c[0x0][0x220] ;  /* 0x00008800000a7ab9 */ /* 0x000fe20000000a00 */
[----:B------:R-:W-:Y:S01]  /*8d30*/  IMAD.WIDE.U32 R234, R234, -0x2daee0ad, RZ ;  /* 0xd2511f53eaea7825 */ /* 0x000fe200078e00ff */
[----:B-1----:R-:W-:-:S03]  /*8d40*/  MOV R3, R135 ;  /* 0x0000008700037202 */ /* 0x002fc60000000f00 */
[----:B--2---:R-:W-:Y:S01]  /*8d50*/  IMAD.MOV.U32 R0, RZ, RZ, R136 ;  /* 0x000000ffff007224 */ /* 0x004fe200078e0088 */
[----:B------:R-:W-:Y:S06]  /*8d60*/  BRA `(.L_x_339) ;  /* 0x00000000006c7947 */ /* 0x000fec0003800000 */
.L_x_341:
[----:B------:R-:W2:Y:S01]  /*8d70*/  LDL.64 R240, [R1+0x40] ;  /* 0x0000400001f07983 */ /* 0x000ea20000100a00 */
[----:B------:R-:W-:Y:S03]  /*8d80*/  VIADD R136, R228, 0xffffffff ;  /* 0xffffffffe4887836 */ /* 0x000fe60000000000 */
[----:B------:R-:W3:Y:S01]  /*8d90*/  LDL.64 R238, [R1+0x30] ;  /* 0x0000300001ee7983 */ /* 0x000ee20000100a00 */
[----:B------:R-:W-:Y:S01]  /*8da0*/  IMAD.WIDE.U32 R172, R136, UR8, RZ ;  /* 0x0000000888ac7c25 */ /* 0x000fe2000f8e00ff */
[----:B------:R-:W-:Y:S05]  /*8db0*/  SHF.R.S32.HI R174, RZ, 0x1f, R136 ;  /* 0x0000001fffae7819 */ /* 0x000fea0000011488 */
[----:B------:R-:W-:Y:S04]  /*8dc0*/  IMAD R174, R174, UR8, RZ ;  /* 0x00000008aeae7c24 */ /* 0x000fe8000f8e02ff */
[----:B------:R-:W-:Y:S04]  /*8dd0*/  IMAD R174, R136, UR9, R174 ;  /* 0x0000000988ae7c24 */ /* 0x000fe8000f8e02ae */
[----:B------:R-:W-:Y:S01]  /*8de0*/  IMAD.IADD R174, R173, 0x1, R174 ;  /* 0x00000001adae7824 */ /* 0x000fe200078e02ae */
[----:B--2---:R-:W-:Y:S04]  /*8df0*/  LEA R136, P0, R172, R240, 0x7 ;  /* 0x000000f0ac887211 */ /* 0x004fe800078038ff */
[----:B------:R-:W-:Y:S02]  /*8e00*/  LEA R176, P1, R136, UR6, 0x1 ;  /* 0x0000000688b07c11 */ /* 0x000fe4000f8208ff */
[----:B---3--:R-:W-:Y:S02]  /*8e10*/  LEA.HI.X R172, R172, R239, R174, 0x7, P0 ;  /* 0x000000efacac7211 */ /* 0x008fe400000f3cae */
        /* <DEDUP_REMOVED lines=16> */
.L_x_339:
[----:B------:R-:W2:Y:S01]  /*8f20*/  LDL.64 R14, [R1+0x38] ;  /* 0x00003800010e7983 */ /* 0x000ea20000100a00 */
[----:B------:R-:W-:Y:S01]  /*8f30*/  SHF.R.S32.HI R2, RZ, 0x1f, R228 ;  /* 0x0000001fff027819 */ /* 0x000fe200000114e4 */
[----:B------:R-:W-:Y:S04]  /*8f40*/  DEPBAR.LE SB0, 0x0 ;  /* 0x000080000000791a */ /* 0x000fe80000000000 */
[----:B------:R-:W4:Y:S01]  /*8f50*/  LDL R11, [R1+0x2c] ;  /* 0x00002c00010b7983 */ /* 0x000f220000100800 */
[----:B------:R-:W-:Y:S01]  /*8f60*/  IMAD R2, R2, UR12, RZ ;  /* 0x0000000c02027c24 */ /* 0x000fe2000f8e02ff */
[----:B------:R-:W-:Y:S01]  /*8f70*/  UIADD3 UR25, UR30, -0x4ab325aa, URZ ;  /* 0xb54cda561e197890 */ /* 0x000fe2000fffe03f */
[C---:B---3--:R-:W-:Y:S01]  /*8f80*/  IMAD.WIDE.U32 R4, R228.reuse, UR12, RZ ;  /* 0x0000000ce4047c25 */ /* 0x048fe2000f8e00ff */
[----:B------:R-:W3:Y:S01]  /*8f90*/  LDL R10, [R1+0x24] ;  /* 0x00002400010a7983 */ /* 0x000ee20000100800 */
[----:B------:R-:W-:Y:S02]  /*8fa0*/  BAR.SYNC.DEFER_BLOCKING 0x0 ;  /* 0x0000000000007b1d */ /* 0x000fe40000010000 */
[C---:B------:R-:W-:Y:S01]  /*8fb0*/  IMAD R6, R228.reuse, UR13, R2 ;  /* 0x0000000de4067c24 */ /* 0x040fe2000f8e0202 */
[C---:B------:R-:W-:Y:S01]  /*8fc0*/  ISETP.GT.AND P2, PT, R228.reuse, RZ, PT ;  /* 0x000000ffe400720c */ /* 0x040fe20003f44270 */
[----:B------:R-:W-:Y:S02]  /*8fd0*/  IMAD.SHL.U32 R215, R228, 0x4, RZ ;  /* 0x00000004e4d77824 */ /* 0x000fe400078e00ff */
[----:B------:R-:W-:Y:S03]  /*8fe0*/  IMAD.IADD R6, R5, 0x1, R6 ;  /* 0x0000000105067824 */ /* 0x000fe600078e0206 */
[----:B------:R-:W-:Y:S05]  /*8ff0*/  LOP3.LUT R134, R233, UR31, R215, 0x96, !PT ;  /* 0x0000001fe9867c12 */ /* 0x000fea000f8e96d7 */
[----:B------:R-:W-:Y:S01]  /*9000*/  IMAD.WIDE.U32 R134, R134, -0x326172a9, RZ ;  /* 0xcd9e8d5786867825 */ /* 0x000fe200078e00ff */
[----:B-----5:R-:W5:Y:S04]  /*9010*/  LDL R12, [R1+0x20] ;  /* 0x00002000010c7983 */ /* 0x020f680000100800 */
[----:B------:R-:W5:Y:S06]  /*9020*/  LDL.64 R216, [R1+0x10] ;  /* 0x0000100001d87983 */ /* 0x000f6c0000100a00 */
[----:B------:R-:W5:Y:S01]  /*9030*/  LDL.64 R242, [R1+0x8] ;  /* 0x0000080001f27983 */ /* 0x000f620000100a00 */
[----:B--2---:R-:W-:Y:S04]  /*9040*/  LEA R2, P0, R4, R14, 0x7 ;  /* 0x0000000e04027211 */ /* 0x004fe800078038ff */
[----:B------:R-:W-:Y:S02]  /*9050*/  LEA R8, P1, R2, UR10, 0x1 ;  /* 0x0000000a02087c11 */ /* 0x000fe4000f8208ff */
[----:B----4-:R-:W-:Y:S04]  /*9060*/  LEA.HI.X R4, R4, R11, R6, 0x7, P0 ;  /* 0x0000000b04047211 */ /* 0x010fe800000f3c06 */
[----:B------:R-:W-:Y:S01]  /*9070*/  LEA.HI.X R9, R2, UR11, R4, 0x1, P1 ;  /* 0x0000000b02097c11 */ /* 0x000fe200088f0c04 */
[----:B------:R-:W-:Y:S01]  /*9080*/  VIADD R2, R215, 0x1 ;  /* 0x00000001d7027836 */ /* 0x000fe20000000000 */
[-C--:B---3--:R-:W-:Y:S03]  /*9090*/  IADD3 R6, P0, R8, R10.reuse, RZ ;  /* 0x0000000a08067210 */ /* 0x088fe60007f1e0ff */
[----:B------:R-:W-:Y:S01]  /*90a0*/  @!PT LDS RZ, [RZ] ;  /* 0x00000000fffff984 */ /* 0x000fe20000000800 */
[----:B------:R-:W-:Y:S01]  /*90b0*/  @!PT LDS RZ, [RZ] ;  /* 0x00000000fffff984 */ /* 0x000fe20000000800 */
[----:B------:R-:W-:Y:S01]  /*90c0*/  @!PT LDS RZ, [RZ] ;  /* 0x00000000fffff984 */ /* 0x000fe20000000800 */
[----:B------:R-:W-:Y:S01]  /*90d0*/  LDGSTS.E.BYPASS.LTC128B.128 [R231+0x4000], desc[UR28][R8.64] ;  /* 0x0400000008e77fae */ /* 0x000fe2000b901d5c */
[-C--:B------:R-:W-:Y:S02]  /*90e0*/  IADD3 R4, P1, R6, R10.reuse, RZ ;  /* 0x0000000a06047210 */ /* 0x080fe40007f3e0ff */
[----:B------:R-:W-:Y:S01]  /*90f0*/  LOP3.LUT R136, R233, UR31, R2, 0x96, !PT ;  /* 0x0000001fe9887c12 */ /* 0x000fe2000f8e9602 */
[--C-:B-----5:R-:W-:Y:S01]  /*9100*/  IMAD.X R7, R9, 0x1, R12.reuse, P0 ;  /* 0x0000000109077824 */ /* 0x120fe200000e060c */
[----:B------:R-:W-:Y:S03]  /*9110*/  IADD3 R10, P0, R4, R10, RZ ;  /* 0x0000000a040a7210 */ /* 0x000fe60007f1e0ff */
[--C-:B------:R-:W-:Y:S01]  /*9120*/  IMAD.X R5, R7, 0x1, R12.reuse, P1 ;  /* 0x0000000107057824 */ /* 0x100fe200008e060c */
[----:B------:R-:W-:Y:S03]  /*9130*/  LDGSTS.E.BYPASS.LTC128B.128 [R231+0x4800], desc[UR28][R6.64] ;  /* 0x0480000006e77fae */ /* 0x000fe6000b901d5c */
[----:B------:R-:W-:Y:S05]  /*9140*/  IMAD.X R11, R5, 0x1, R12, P0 ;  /* 0x00000001050b7824 */ /* 0x000fea00000e060c */
        /* <DEDUP_REMOVED lines=55> */
[-C--:B------:R-:W-:Y:S06]  /*94c0*/  HMMA.16816.F32.BF16 R12, R184, R182.reuse, R12 ;  /* 0x000000b6b80c723c */ /* 0x080fec000004180c */
[C---:B------:R-:W-:Y:S01]  /*94d0*/  HMMA.16816.F32.BF16 R16, R176.reuse, R182, R16 ;  /* 0x000000b6b010723c */ /* 0x040fe20000041810 */
[----:B------:R-:W2:Y:S05]  /*94e0*/  LDSM.16.M88.4 R180, [R209] ;  /* 0x00000000d1b4783b */ /* 0x000eaa0000000200 */
[-C--:B------:R-:W-:Y:S06]  /*94f0*/  HMMA.16816.F32.BF16 R20, R176, R188.reuse, R20 ;  /* 0x000000bcb014723c */ /* 0x080fec0000041814 */
[C---:B------:R-:W-:Y:S06]  /*9500*/  HMMA.16816.F32.BF16 R24, R184.reuse, R188, R24 ;  /* 0x000000bcb818723c */ /* 0x040fec0000041818 */
[-C--:B------:R-:W-:Y:S05]  /*9510*/  HMMA.16816.F32.BF16 R28, R184, R190.reuse, R28 ;  /* 0x000000beb81c723c */ /* 0x080fea000004181c */
[--C-:B------:R-:W-:Y:S01]  /*9520*/  LOP3.LUT R188, R237, UR21, R232.reuse, 0x96, !PT ;  /* 0x00000015edbc7c12 */ /* 0x100fe2000f8e96e8 */
[C---:B------:R-:W-:Y:S05]  /*9530*/  HMMA.16816.F32.BF16 R32, R176.reuse, R190, R32 ;  /* 0x000000beb020723c */ /* 0x040fea0000041820 */
[----:B------:R-:W-:Y:S01]  /*9540*/  IMAD.WIDE.U32 R188, R188, -0x326172a9, RZ ;  /* 0xcd9e8d57bcbc7825 */ /* 0x000fe200078e00ff */
[-C--:B------:R-:W-:Y:S05]  /*9550*/  HMMA.16816.F32.BF16 R36, R176, R192.reuse, R36 ;  /* 0x000000c0b024723c */ /* 0x080fea0000041824 */
[----:B------:R-:W-:Y:S01]  /*9560*/  LOP3.LUT R190, R235, UR21, R232, 0x96, !PT ;  /* 0x00000015ebbe7c12 */ /* 0x000fe2000f8e96e8 */
[C---:B------:R-:W-:Y:S05]  /*9570*/  HMMA.16816.F32.BF16 R40, R184.reuse, R192, R40 ;  /* 0x000000c0b828723c */ /* 0x040fea0000041828 */
[----:B------:R-:W-:Y:S01]  /*9580*/  LOP3.LUT R132, R189, UR20, R134, 0x96, !PT ;  /* 0x00000014bd847c12 */ /* 0x000fe2000f8e9686 */
[-C--:B------:R-:W-:Y:S05]  /*9590*/  HMMA.16816.F32.BF16 R44, R184, R194.reuse, R44 ;  /* 0x000000c2b82c723c */ /* 0x080fea000004182c */
[C---:B------:R-:W-:Y:S01]  /*95a0*/  LOP3.LUT R192, R135.reuse, UR22, R216, 0x96, !PT ;  /* 0x0000001687c07c12 */ /* 0x040fe2000f8e96d8 */
[C---:B------:R-:W-:Y:S05]  /*95b0*/  HMMA.16816.F32.BF16 R48, R176.reuse, R194, R48 ;  /* 0x000000c2b030723c */ /* 0x040fea0000041830 */
[----:B------:R-:W-:Y:S01]  /*95c0*/  LOP3.LUT R135, R135, UR22, R242, 0x96, !PT ;  /* 0x0000001687877c12 */ /* 0x000fe2000f8e96f2 */
[----:B------:R-:W-:Y:S01]  /*95d0*/  IMAD.WIDE.U32 R190, R190, -0x326172a9, RZ ;  /* 0xcd9e8d57bebe7825 */ /* 0x000fe200078e00ff */
[-C--:B-----5:R-:W-:Y:S04]  /*95e0*/  HMMA.16816.F32.BF16 R52, R176, R196.reuse, R52 ;  /* 0x000000c4b034723c */ /* 0x0a0fe80000041834 */
[----:B------:R-:W-:Y:S01]  /*95f0*/  LOP3.LUT R2, R191, UR20, R134, 0x96, !PT ;  /* 0x00000014bf027c12 */ /* 0x000fe2000f8e9686 */
[----:B------:R-:W-:Y:S01]  /*9600*/  IMAD.WIDE.U32 R134, R135, -0x2daee0ad, RZ ;  /* 0xd2511f5387867825 */ /* 0x000fe200078e00ff */
[C---:B------:R-:W-:Y:S05]  /*9610*/  HMMA.16816.F32.BF16 R56, R184.reuse, R196, R56 ;  /* 0x000000c4b838723c */ /* 0x040fea0000041838 */
[----:B------:R-:W-:Y:S01]  /*9620*/  LOP3.LUT R135, R135, UR19, R234, 0x96, !PT ;  /* 0x0000001387877c12 */ /* 0x000fe2000f8e96ea */
[----:B------:R-:W-:Y:S01]  /*9630*/  IMAD.WIDE.U32 R222, R2, -0x2daee0ad, RZ ;  /* 0xd2511f5302de7825 */ /* 0x000fe200078e00ff */
[-C--:B------:R-:W-:Y:S04]  /*9640*/  HMMA.16816.F32.BF16 R60, R184, R198.reuse, R60 ;  /* 0x000000c6b83c723c */ /* 0x080fe8000004183c */
[----:B------:R-:W-:Y:S01]  /*9650*/  LOP3.LUT R2, R223, UR17, R134, 0x96, !PT ;  /* 0x00000011df027c12 */ /* 0x000fe2000f8e9686 */
[----:B------:R-:W-:Y:S01]  /*9660*/  IMAD.WIDE.U32 R196, R136, -0x326172a9, RZ ;  /* 0xcd9e8d5788c47825 */ /* 0x000fe200078e00ff */
[C---:B------:R-:W-:Y:S05]  /*9670*/  HMMA.16816.F32.BF16 R64, R176.reuse, R198, R64 ;  /* 0x000000c6b040723c */ /* 0x040fea0000041840 */
[----:B------:R-:W-:Y:S01]  /*9680*/  LOP3.LUT R194, R197, UR22, R242, 0x96, !PT ;  /* 0x00000016c5c27c12 */ /* 0x000fe2000f8e96f2 */
[-C--:B------:R-:W-:Y:S05]  /*9690*/  HMMA.16816.F32.BF16 R68, R176, R200.reuse, R68 ;  /* 0x000000c8b044723c */ /* 0x080fea0000041844 */
[----:B------:R-:W-:Y:S01]  /*96a0*/  LOP3.LUT R136, R191, UR20, R196, 0x96, !PT ;  /* 0x00000014bf887c12 */ /* 0x000fe2000f8e96c4 */
[C---:B------:R-:W-:Y:S05]  /*96b0*/  HMMA.16816.F32.BF16 R72, R184.reuse, R200, R72 ;  /* 0x000000c8b848723c */ /* 0x040fea0000041848 */
[----:B------:R-:W-:Y:S01]  /*96c0*/  LOP3.LUT R230, R197, UR22, R216, 0x96, !PT ;  /* 0x00000016c5e67c12 */ /* 0x000fe2000f8e96d8 */
[----:B------:R-:W-:Y:S01]  /*96d0*/  IMAD.WIDE.U32 R220, R136, -0x2daee0ad, RZ ;  /* 0xd2511f5388dc7825 */ /* 0x000fe200078e00ff */
[----:B------:R-:W-:Y:S01]  /*96e0*/  LOP3.LUT R229, R189, UR20, R196, 0x96, !PT ;  /* 0x00000014bde57c12 */ /* 0x000fe2000f8e96c4 */
[-C--:B------:R-:W-:Y:S03]  /*96f0*/  HMMA.16816.F32.BF16 R76, R184, R202.reuse, R76 ;  /* 0x000000cab84c723c */ /* 0x080fe6000004184c */
[----:B------:R-:W-:Y:S03]  /*9700*/  IMAD.WIDE.U32 R192, R192, -0x2daee0ad, RZ ;  /* 0xd2511f53c0c07825 */ /* 0x000fe600078e00ff */
[C---:B------:R-:W-:Y:S05]  /*9710*/  HMMA.16816.F32.BF16 R80, R176.reuse, R202, R80 ;  /* 0x000000cab050723c */ /* 0x040fea0000041850 */
[----:B------:R-:W-:Y:S01]  /*9720*/  LOP3.LUT R193, R193, UR19, R236, 0x96, !PT ;  /* 0x00000013c1c17c12 */ /* 0x000fe2000f8e96ec */
[-C--:B-1----:R-:W-:Y:S05]  /*9730*/  HMMA.16816.F32.BF16 R84, R176, R172.reuse, R84 ;  /* 0x000000acb054723c */ /* 0x082fea0000041854 */
[----:B------:R-:W-:Y:S01]  /*9740*/  IMAD.WIDE.U32 R202, R2, -0x326172a9, RZ ;  /* 0xcd9e8d5702ca7825 */ /* 0x000fe200078e00ff */
[C---:B------:R-:W-:Y:S05]  /*9750*/  HMMA.16816.F32.BF16 R88, R184.reuse, R172, R88 ;  /* 0x000000acb858723c */ /* 0x040fea0000041858 */
[----:B------:R-:W-:Y:S01]  /*9760*/  IMAD.WIDE.U32 R198, R132, -0x2daee0ad, RZ ;  /* 0xd2511f5384c67825 */ /* 0x000fe200078e00ff */
[-C--:B------:R-:W-:Y:S05]  /*9770*/  HMMA.16816.F32.BF16 R92, R184, R174.reuse, R92 ;  /* 0x000000aeb85c723c */ /* 0x080fea000004185c */
[----:B------:R-:W-:Y:S01]  /*9780*/  LOP3.LUT R132, R199, UR17, R192, 0x96, !PT ;  /* 0x00000011c7847c12 */ /* 0x000fe2000f8e96c0 */
[----:B------:R-:W-:Y:S01]  /*9790*/  IMAD.WIDE.U32 R172, R194, -0x2daee0ad, RZ ;  /* 0xd2511f53c2ac7825 */ /* 0x000fe200078e00ff */
[C---:B------:R-:W-:Y:S04]  /*97a0*/  HMMA.16816.F32.BF16 R96, R176.reuse, R174, R96 ;  /* 0x000000aeb060723c */ /* 0x040fe80000041860 */
[----:B------:R-:W-:Y:S01]  /*97b0*/  LOP3.LUT R136, R173, UR19, R234, 0x96, !PT ;  /* 0x00000013ad887c12 */ /* 0x000fe2000f8e96ea */
[----:B------:R-:W-:Y:S01]  /*97c0*/  IMAD.WIDE.U32 R192, R193, -0x326172a9, RZ ;  /* 0xcd9e8d57c1c07825 */ /* 0x000fe200078e00ff */
[----:B------:R-:W-:Y:S01]  /*97d0*/  LOP3.LUT R2, R221, UR17, R172, 0x96, !PT ;  /* 0x00000011dd027c12 */ /* 0x000fe2000f8e96ac */
[-C--:B--2---:R-:W-:Y:S01]  /*97e0*/  HMMA.16816.F32.BF16 R100, R176, R180.reuse, R100 ;  /* 0x000000b4b064723c */ /* 0x084fe20000041864 */
[----:B------:R-:W1:Y:S01]  /*97f0*/  LDSM.16.M88.4 R172, [R208] ;  /* 0x00000000d0ac783b */ /* 0x000e620000000200 */
[----:B------:R-:W-:Y:S04]  /*9800*/  DEPBAR.LE SB0, 0x0 ;  /* 0x000080000000791a */ /* 0x000fe80000000000 */
[----:B------:R-:W-:Y:S01]  /*9810*/  LOP3.LUT R194, R193, UR18, R188, 0x96, !PT ;  /* 0x00000012c1c27c12 */ /* 0x000fe2000f8e96bc */
[C---:B------:R-:W-:Y:S01]  /*9820*/  HMMA.16816.F32.BF16 R104, R184.reuse, R180, R104 ;  /* 0x000000b4b868723c */ /* 0x040fe20000041868 */
[----:B------:R-:W-:Y:S04]  /*9830*/  BAR.SYNC.DEFER_BLOCKING 0x0 ;  /* 0x0000000000007b1d */ /* 0x000fe80000010000 */
[----:B------:R-:W-:Y:S01]  /*9840*/  IMAD.WIDE.U32 R134, R135, -0x326172a9, RZ ;  /* 0xcd9e8d5787867825 */ /* 0x000fe200078e00ff */
[-C--:B------:R-:W-:Y:S05]  /*9850*/  HMMA.16816.F32.BF16 R108, R184, R182.reuse, R108 ;  /* 0x000000b6b86c723c */ /* 0x080fea000004186c */
[----:B------:R-:W-:Y:S01]  /*9860*/  LOP3.LUT R135, R135, UR18, R190, 0x96, !PT ;  /* 0x0000001287877c12 */ /* 0x000fe2000f8e96be */
[----:B------:R-:W-:Y:S01]  /*9870*/  IMAD.WIDE.U32 R216, R132, -0x326172a9, RZ ;  /* 0xcd9e8d5784d87825 */ /* 0x000fe200078e00ff */
[----:B------:R-:W-:Y:S01]  /*9880*/  LOP3.LUT R132, R203, UR16, R134, 0x96, !PT ;  /* 0x00000010cb847c12 */ /* 0x000fe2000f8e9686 */
[C---:B------:R-:W-:Y:S04]  /*9890*/  HMMA.16816.F32.BF16 R112, R176.reuse, R182, R112 ;  /* 0x000000b6b070723c */ /* 0x040fe80000041870 */
[----:B------:R-:W-:Y:S01]  /*98a0*/  LOP3.LUT R192, R217, UR16, R192, 0x96, !PT ;  /* 0x00000010d9c07c12 */ /* 0x000fe2000f8e96c0 */
[----:B------:R-:W-:Y:S06]  /*98b0*/  IMAD.WIDE.U32 R194, R194, -0x2daee0ad, RZ ;  /* 0xd2511f53c2c27825 */ /* 0x000fec00078e00ff */
[----:B------:R-:W-:Y:S01]  /*98c0*/  LOP3.LUT R193, R195, UR15, R198, 0x96, !PT ;  /* 0x0000000fc3c17c12 */ /* 0x000fe2000f8e96c6 */
[----:B------:R-:W-:Y:S04]  /*98d0*/  IMAD.WIDE.U32 R196, R136, -0x326172a9, RZ ;  /* 0xcd9e8d5788c47825 */ /* 0x000fe800078e00ff */
[----:B------:R-:W-:Y:S01]  /*98e0*/  IMAD.WIDE.U32 R200, R2, -0x326172a9, RZ ;  /* 0xcd9e8d5702c87825 */ /* 0x000fe200078e00ff */
[----:B------:R-:W-:Y:S03]  /*98f0*/  LOP3.LUT R195, R197, UR18, R190, 0x96, !PT ;  /* 0x00000012c5c37c12 */ /* 0x000fe6000f8e96be */
[----:B------:R-:W-:Y:S01]  /*9900*/  IMAD.WIDE.U32 R134, R135, -0x2daee0ad, RZ ;  /* 0xd2511f5387867825 */ /* 0x000fe200078e00ff */
[----:B------:R-:W-:Y:S01]  /*9910*/  LOP3.LUT R2, R201, UR16, R196, 0x96, !PT ;  /* 0x00000010c9027c12 */ /* 0x000fe2000f8e96c4 */
[-C--:B-1----:R-:W-:Y:S03]  /*9920*/  HMMA.16816.F32.BF16 R116, R176, R172.reuse, R116 ;  /* 0x000000acb074723c */ /* 0x082fe60000041874 */
[----:B------:R-:W-:Y:S01]  /*9930*/  IMAD.WIDE.U32 R198, R192, -0x2daee0ad, RZ ;  /* 0xd2511f53c0c67825 */ /* 0x000fe200078e00ff */
[----:B------:R-:W-:Y:S02]  /*9940*/  LOP3.LUT R192, R135, UR15, R222, 0x96, !PT ;  /* 0x0000000f87c07c12 */ /* 0x000fe4000f8e96de */
[C---:B------:R-:W-:Y:S05]  /*9950*/  HMMA.16816.F32.BF16 R120, R184.reuse, R172, R120 ;  /* 0x000000acb878723c */ /* 0x040fea0000041878 */
[----:B------:R-:W-:Y:S01]  /*9960*/  LOP3.LUT R135, R199, UR5, R194, 0x96, !PT ;  /* 0x00000005c7877c12 */ /* 0x000fe2000f8e96c2 */
[----:B------:R-:W-:Y:S01]  /*9970*/  IMAD.WIDE.U32 R218, R132, -0x2daee0ad, RZ ;  /* 0xd2511f5384da7825 */ /* 0x000fe200078e00ff */
[-C--:B------:R-:W-:Y:S04]  /*9980*/  HMMA.16816.F32.BF16 R124, R184, R174.reuse, R124 ;  /* 0x000000aeb87c723c */ /* 0x080fe8000004187c */
[----:B------:R-:W-:Y:S01]  /*9990*/  LOP3.LUT R132, R219, UR5, R134, 0x96, !PT ;  /* 0x00000005db847c12 */ /* 0x000fe2000f8e9686 */
[----:B------:R-:W-:Y:S01]  /*99a0*/  IMAD.WIDE.U32 R194, R195, -0x2daee0ad, RZ ;  /* 0xd2511f53c3c27825 */ /* 0x000fe200078e00ff */
[----:B------:R-:W-:Y:S05]  /*99b0*/  HMMA.16816.F32.BF16 R128, R176, R174, R128 ;  /* 0x000000aeb080723c */ /* 0x000fea0000041880 */
[----:B------:R-:W-:Y:S01]  /*99c0*/  LOP3.LUT R136, R195, UR15, R220, 0x96, !PT ;  /* 0x0000000fc3887c12 */ /* 0x000fe2000f8e96dc */
[----:B------:R-:W-:Y:S05]  /*99d0*/  IMAD.WIDE.U32 R196, R2, -0x2daee0ad, RZ ;  /* 0xd2511f5302c47825 */ /* 0x000fea00078e00ff */
[----:B------:R-:W-:Y:S01]  /*99e0*/  LOP3.LUT R195, R197, UR5, R194, 0x96, !PT ;  /* 0x00000005c5c37c12 */ /* 0x000fe2000f8e96c2 */
[----:B------:R-:W-:Y:S04]  /*99f0*/  IMAD.WIDE.U32 R180, R193, -0x326172a9, RZ ;  /* 0xcd9e8d57c1b47825 */ /* 0x000fe800078e00ff */
[----:B------:R-:W-:Y:S01]  /*9a00*/  IMAD.WIDE.U32 R134, R135, -0x326172a9, RZ ;  /* 0xcd9e8d5787867825 */ /* 0x000fe200078e00ff */
[----:B------:R-:W-:Y:S03]  /*9a10*/  LOP3.LUT R194, R181, UR14, R216, 0x96, !PT ;  /* 0x0000000eb5c27c12 */ /* 0x000fe6000f8e96d8 */
[----:B------:R-:W-:Y:S01]  /*9a20*/  IMAD.WIDE.U32 R192, R192, -0x326172a9, RZ ;  /* 0xcd9e8d57c0c07825 */ /* 0x000fe200078e00ff */
[----:B------:R-:W-:Y:S02]  /*9a30*/  LOP3.LUT R2, R135, UR25, R180, 0x96, !PT ;  /* 0x0000001987027c12 */ /* 0x000fe4000f8e96b4 */
[----:B------:R-:W-:Y:S01]  /*9a40*/  LOP3.LUT R217, R134, 0xffff, RZ, 0xc0, !PT ;  /* 0x0000ffff86d97812 */ /* 0x000fe200078ec0ff */
[----:B------:R-:W-:Y:S01]  /*9a50*/  IMAD.WIDE.U32 R180, R132, -0x326172a9, RZ ;  /* 0xcd9e8d5784b47825 */ /* 0x000fe200078e00ff */
[----:B------:R-:W-:Y:S02]  /*9a60*/  LOP3.LUT R193, R193, UR14, R202, 0x96, !PT ;  /* 0x0000000ec1c17c12 */ /* 0x000fe4000f8e96ca */
[----:B------:R-:W-:Y:S01]  /*9a70*/  SHF.R.U32.HI R222, RZ, 0x10, R134 ;  /* 0x00000010ffde7819 */ /* 0x000fe20000011686 */
[----:B------:R-:W-:Y:S01]  /*9a80*/  IMAD.WIDE.U32 R182, R136, -0x326172a9, RZ ;  /* 0xcd9e8d5788b67825 */ /* 0x000fe200078e00ff */
[C---:B------:R-:W-:Y:S02]  /*9a90*/  LOP3.LUT R201, R180.reuse, 0xffff, RZ, 0xc0, !PT ;  /* 0x0000ffffb4c97812 */ /* 0x040fe400078ec0ff */
[--C-:B------:R-:W-:Y:S02]  /*9aa0*/  SHF.R.U32.HI R203, RZ, 0x10, R180.reuse ;  /* 0x00000010ffcb7819 */ /* 0x100fe400000116b4 */
[----:B------:R-:W-:Y:S02]  /*9ab0*/  LOP3.LUT R220, R180, 0xff, RZ, 0xc0, !PT ;  /* 0x000000ffb4dc7812 */ /* 0x000fe400078ec0ff */
[----:B------:R-:W-:Y:S02]  /*9ac0*/  SHF.R.U32.HI R219, RZ, 0x18, R180 ;  /* 0x00000018ffdb7819 */ /* 0x000fe400000116b4 */
[----:B------:R-:W-:Y:S02]  /*9ad0*/  LOP3.LUT R132, R181, UR25, R192, 0x96, !PT ;  /* 0x00000019b5847c12 */ /* 0x000fe4000f8e96c0 */
[----:B------:R-:W-:Y:S02]  /*9ae0*/  FMNMX.FTZ R180, R4, R0, !PT ;  /* 0x0000000004b47209 */ /* 0x000fe40007810000 */
[----:B------:R-:W-:Y:S02]  /*9af0*/  FMNMX.FTZ R192, R6, R3, !PT ;  /* 0x0000000306c07209 */ /* 0x000fe40007810000 */
[----:B------:R-:W-:Y:S02]  /*9b00*/  FMNMX.FTZ R136, R8, R133, !PT ;  /* 0x0000008508887209 */ /* 0x000fe40007810000 */
[----:B------:R-:W-:Y:S02]  /*9b10*/  FMNMX.FTZ R180, R5, R180, !PT ;  /* 0x000000b405b47209 */ /* 0x000fe40007810000 */
[----:B------:R-:W-:Y:S02]  /*9b20*/  LOP3.LUT R202, R183, UR14, R200, 0x96, !PT ;  /* 0x0000000eb7ca7c12 */ /* 0x000fe4000f8e96c8 */
        /* <DEDUP_REMOVED lines=15> */
[----:B------:R-:W-:Y:S02]  /*9c20*/  LOP3.LUT R223, R134, 0xff, RZ, 0xc0, !PT ;  /* 0x000000ff86df7812 */ /* 0x000fe400078ec0ff */
[----:B------:R-:W-:Y:S01]  /*9c30*/  SHF.R.U32.HI R221, RZ, 0x18, R134 ;  /* 0x00000018ffdd7819 */ /* 0x000fe20000011686 */
[----:B------:R-:W-:Y:S01]  /*9c40*/  IMAD.WIDE.U32 R134, R194, -0x2daee0ad, RZ ;  /* 0xd2511f53c2867825 */ /* 0x000fe200078e00ff */
[----:B------:R-:W-:Y:S02]  /*9c50*/  FMNMX.FTZ R180, R34, R172, !PT ;  /* 0x000000ac22b47209 */ /* 0x000fe40007810000 */
[----:B------:R-:W-:Y:S01]  /*9c60*/  FMNMX.FTZ R173, R28, R136, !PT ;  /* 0x000000881cad7209 */ /* 0x000fe20007810000 */
[----:B------:R-:W-:Y:S01]  /*9c70*/  IMAD.WIDE.U32 R194, R195, -0x326172a9, RZ ;  /* 0xcd9e8d57c3c27825 */ /* 0x000fe200078e00ff */
[----:B------:R-:W-:Y:S02]  /*9c80*/  FMNMX.FTZ R172, R33, R183, !PT ;  /* 0x000000b721ac7209 */ /* 0x000fe40007810000 */
[----:B------:R-:W-:Y:S02]  /*9c90*/  FMNMX.FTZ R136, R35, R180, !PT ;  /* 0x000000b423887209 */ /* 0x000fe40007810000 */
[----:B------:R-:W-:Y:S02]  /*9ca0*/  FMNMX.FTZ R173, R29, R173, !PT ;  /* 0x000000ad1dad7209 */ /* 0x000fe40007810000 */
[----:B------:R-:W-:Y:S02]  /*9cb0*/  LOP3.LUT R181, R135, UR23, R198, 0x96, !PT ;  /* 0x0000001787b57c12 */ /* 0x000fe4000f8e96c6 */
[----:B------:R-:W-:Y:S02]  /*9cc0*/  LOP3.LUT R198, R134, 0xffff, RZ, 0xc0, !PT ;  /* 0x0000ffff86c67812 */ /* 0x000fe400078ec0ff */
        /* <DEDUP_REMOVED lines=72> */
[--C-:B------:R-:W-:Y:S02]  /*a150*/  SHF.R.U32.HI R200, RZ, 0x10, R134.reuse ;  /* 0x00000010ffc87819 */ /* 0x100fe40000011686 */
[----:B------:R-:W-:Y:S01]  /*a160*/  SHF.R.U32.HI R216, RZ, 0x18, R134 ;  /* 0x00000018ffd87819 */ /* 0x000fe20000011686 */
[----:B------:R-:W-:Y:S01]  /*a170*/  IMAD.WIDE.U32 R134, R193, -0x2daee0ad, RZ ;  /* 0xd2511f53c1867825 */ /* 0x000fe200078e00ff */
        /* <DEDUP_REMOVED lines=8> */
[----:B------:R-:W-:Y:S02]  /*a200*/  LOP3.LUT R182, R195, UR25, R182, 0x96, !PT ;  /* 0x00000019c3b67c12 */ /* 0x000fe4000f8e96b6 */
[----:B------:R-:W-:Y:S02]  /*a210*/  LOP3.LUT R180, R135, UR23, R218, 0x96, !PT ;  /* 0x0000001787b47c12 */ /* 0x000fe4000f8e96da */
[C---:B------:R-:W-:Y:S02]  /*a220*/  LOP3.LUT R224, R194.reuse, 0xffff, RZ, 0xc0, !PT ;  /* 0x0000ffffc2e07812 */ /* 0x040fe400078ec0ff */
[----:B------:R-:W-:Y:S02]  /*a230*/  LOP3.LUT R227, R194, 0xff, RZ, 0xc0, !PT ;  /* 0x000000ffc2e37812 */ /* 0x000fe400078ec0ff */
[--C-:B------:R-:W-:Y:S02]  /*a240*/  SHF.R.U32.HI R226, RZ, 0x10, R194.reuse ;  /* 0x00000010ffe27819 */ /* 0x100fe400000116c2 */
[----:B------:R-:W-:Y:S02]  /*a250*/  SHF.R.U32.HI R225, RZ, 0x18, R194 ;  /* 0x00000018ffe17819 */ /* 0x000fe400000116c2 */
[----:B------:R-:W-:Y:S02]  /*a260*/  SHF.R.U32.HI R193, RZ, 0x8, R217 ;  /* 0x00000008ffc17819 */ /* 0x000fe400000116d9 */
[----:B------:R-:W-:Y:S02]  /*a270*/  LOP3.LUT R187, R222, 0xff, RZ, 0xc0, !PT ;  /* 0x000000ffdebb7812 */ /* 0x000fe400078ec0ff */
[----:B------:R-:W-:Y:S02]  /*a280*/  LOP3.LUT R195, R134, 0xffff, RZ, 0xc0, !PT ;  /* 0x0000ffff86c37812 */ /* 0x000fe400078ec0ff */
[----:B------:R-:W-:Y:S02]  /*a290*/  FMNMX.FTZ R186, R46, R136, !PT ;  /* 0x000000882eba7209 */ /* 0x000fe40007810000 */
[----:B------:R-:W-:Y:S02]  /*a2a0*/  FMNMX.FTZ R183, R129, R183, !PT ;  /* 0x000000b781b77209 */ /* 0x000fe40007810000 */
[----:B------:R-:W-:Y:S02]  /*a2b0*/  FMNMX.FTZ R184, R131, R184, !PT ;  /* 0x000000b883b87209 */ /* 0x000fe40007810000 */
[----:B------:R-:W-:Y:S01]  /*a2c0*/  FMNMX.FTZ R185, R125, R172, !PT ;  /* 0x000000ac7db97209 */ /* 0x000fe20007810000 */
[----:B------:R-:W-:Y:S06]  /*a2d0*/  @P2 BRA `(.L_x_341) ;  /* 0xffffffe800a42947 */ /* 0x000fec000383ffff */
.L_x_340:
[----:B------:R-:W-:Y:S01]  /*a2e0*/  FMNMX.FTZ R135, R47, R186, !PT ;  /* 0x000000ba2f877209 */ /* 0x000fe20007810000 */
[----:B------:R-:W-:Y:S01]  /*a2f0*/  STL [R1+0x80], R228 ;  /* 0x000080e401007387 */ /* 0x000fe20000100800 */
[----:B------:R-:W-:Y:S02]  /*a300*/  LOP3.LUT R186, R134, 0xff, RZ, 0xc0, !PT ;  /* 0x000000ff86ba7812 */ /* 0x000fe400078ec0ff */
[--C-:B------:R-:W-:Y:S01]  /*a310*/  SHF.R.U32.HI R192, RZ, 0x10, R134.reuse ;  /* 0x00000010ffc07819 */ /* 0x100fe20000011686 */
[----:B------:R-:W-:Y:S01]  /*a320*/  STL [R1+0x7c], R231 ;  /* 0x00007ce701007387 */ /* 0x000fe20000100800 */
[----:B------:R-:W-:Y:S02]  /*a330*/  SHF.R.U32.HI R194, RZ, 0x18, R134 ;  /* 0x00000018ffc27819 */ /* 0x000fe40000011686 */
[----:B------:R-:W-:Y:S01]  /*a340*/  FMNMX.FTZ R134, R58, R135, !PT ;  /* 0x000000873a867209 */ /* 0x000fe20007810000 */
[----:B-1----:R-:W1:Y:S01]  /*a350*/  SHFL.BFLY PT, R177, R183, 0x2, 0x1f ;  /* 0x0c401f00b7b17f89 */ /* 0x002e6200000e0000 */
[----:B------:R-:W-:Y:S02]  /*a360*/  SHF.R.U32.HI R174, RZ, 0x8, R201 ;  /* 0x00000008ffae7819 */ /* 0x000fe400000116c9 */
[----:B------:R-:W-:Y:S05]  /*a370*/  FMNMX.FTZ R134, R59, R134, !PT ;  /* 0x000000863b867209 */ /* 0x000fea0007810000 */
[----:B------:R-:W2:Y:S01]  /*a380*/  SHFL.BFLY PT, R179, R185, 0x2, 0x1f ;  /* 0x0c401f00b9b37f89 */ /* 0x000ea200000e0000 */
[----:B------:R-:W-:Y:S02]  /*a390*/  PRMT R220, R220, 0x5410, R174 ;  /* 0x00005410dcdc7816 */ /* 0x000fe400000000ae */
[----:B------:R-:W-:Y:S05]  /*a3a0*/  FMNMX.FTZ R136, R62, R134, !PT ;  /* 0x000000863e887209 */ /* 0x000fea0007810000 */
[----:B------:R-:W-:Y:S01]  /*a3b0*/  STL [R1+0x78], R214 ;  /* 0x000078d601007387 */ /* 0x000fe20000100800 */
[----:B------:R-:W-:Y:S01]  /*a3c0*/  LOP3.LUT R173, R203, 0xff, RZ, 0xc0, !PT ;  /* 0x000000ffcbad7812 */ /* 0x000fe200078ec0ff */
[----:B------:R-:W-:Y:S01]  /*a3d0*/  IMAD.WIDE.U32 R134, R202, -0x2daee0ad, RZ ;  /* 0xd2511f53ca867825 */ /* 0x000fe200078e00ff */
[----:B------:R-:W-:Y:S01]  /*a3e0*/  FMNMX.FTZ R136, R63, R136, !PT ;  /* 0x000000883f887209 */ /* 0x000fe20007810000 */
[----:B------:R-:W-:Y:S01]  /*a3f0*/  STL [R1+0x74], R213 ;  /* 0x000074d501007387 */ /* 0x000fe20000100800 */
[----:B------:R-:W-:Y:S02]  /*a400*/  PRMT R219, R173, 0x5410, R219 ;  /* 0x00005410addb7816 */ /* 0x000fe400000000db */
[----:B------:R-:W-:Y:S01]  /*a410*/  FMNMX.FTZ R174, R74, R136, !PT ;  /* 0x000000884aae7209 */ /* 0x000fe20007810000 */
[----:B------:R-:W-:Y:S01]  /*a420*/  STL [R1+0x70], R212 ;  /* 0x000070d401007387 */ /* 0x000fe20000100800 */
[C---:B------:R-:W-:Y:S02]  /*a430*/  LOP3.LUT R172, R2.reuse, 0xffff, RZ, 0xc0, !PT ;  /* 0x0000ffff02ac7812 */ /* 0x040fe400078ec0ff */
[----:B------:R-:W-:Y:S01]  /*a440*/  FMNMX.FTZ R174, R75, R174, !PT ;  /* 0x000000ae4bae7209 */ /* 0x000fe20007810000 */
[----:B------:R-:W-:Y:S01]  /*a450*/  STL [R1+0x6c], R211 ;  /* 0x00006cd301007387 */ /* 0x000fe20000100800 */
[----:B------:R-:W-:Y:S02]  /*a460*/  LOP3.LUT R176, R2, 0xff, RZ, 0xc0, !PT ;  /* 0x000000ff02b07812 */ /* 0x000fe400078ec0ff */
[----:B------:R-:W-:Y:S01]  /*a470*/  SHF.R.U32.HI R172, RZ, 0x8, R172 ;  /* 0x00000008ffac7819 */ /* 0x000fe200000116ac */
[----:B------:R-:W-:Y:S01]  /*a480*/  STL [R1+0x68], R210 ;  /* 0x000068d201007387 */ /* 0x000fe20000100800 */
[----:B-1----:R-:W-:Y:S02]  /*a490*/  FMNMX.FTZ R136, R183, R177, !PT ;  /* 0x000000b1b7887209 */ /* 0x002fe40007810000 */
[--C-:B------:R-:W-:Y:S01]  /*a4a0*/  SHF.R.U32.HI R177, RZ, 0x10, R2.reuse ;  /* 0x00000010ffb17819 */ /* 0x100fe20000011602 */
[----:B------:R-:W-:Y:S01]  /*a4b0*/  STL [R1+0x64], R209 ;  /* 0x000064d101007387 */ /* 0x000fe20000100800 */
[----:B--2---:R-:W-:Y:S02]  /*a4c0*/  FMNMX.FTZ R173, R185, R179, !PT ;  /* 0x000000b3b9ad7209 */ /* 0x004fe40007810000 */
[----:B------:R-:W-:Y:S01]  /*a4d0*/  SHF.R.U32.HI R179, RZ, 0x18, R2 ;  /* 0x00000018ffb37819 */ /* 0x000fe20000011602 */
[----:B------:R-:W1:Y:S01]  /*a4e0*/  SHFL.BFLY PT, R178, R184, 0x2, 0x1f ;  /* 0x0c401f00b8b27f89 */ /* 0x000e6200000e0000 */
[----:B------:R-:W-:Y:S02]  /*a4f0*/  FMNMX.FTZ R2, R78, R174, !PT ;  /* 0x000000ae4e027209 */ /* 0x000fe40007810000 */
[----:B------:R-:W-:Y:S05]  /*a500*/  PRMT R221, R187, 0x5410, R221 ;  /* 0x00005410bbdd7816 */ /* 0x000fea00000000dd */
[----:B------:R-:W-:Y:S01]  /*a510*/  STL [R1+0x60], R208 ;  /* 0x000060d001007387 */ /* 0x000fe20000100800 */
[----:B------:R-:W-:Y:S02]  /*a520*/  FMNMX.FTZ R2, R79, R2, !PT ;  /* 0x000000024f027209 */ /* 0x000fe40007810000 */
[----:B------:R-:W-:Y:S01]  /*a530*/  PRMT R187, R176, 0x5410, R172 ;  /* 0x00005410b0bb7816 */ /* 0x000fe200000000ac */
[----:B------:R-:W-:Y:S01]  /*a540*/  STL [R1+0x5c], R207 ;  /* 0x00005ccf01007387 */ /* 0x000fe20000100800 */
[----:B------:R-:W-:Y:S02]  /*a550*/  FMNMX.FTZ R2, R90, R2, !PT ;  /* 0x000000025a027209 */ /* 0x000fe40007810000 */
[----:B------:R-:W-:Y:S01]  /*a560*/  LOP3.LUT R176, R132, 0xffff, RZ, 0xc0, !PT ;  /* 0x0000ffff84b07812 */ /* 0x000fe200078ec0ff */
[----:B------:R-:W2:Y:S01]  /*a570*/  SHFL.BFLY PT, R183, R136, 0x1, 0x1f ;  /* 0x0c201f0088b77f89 */ /* 0x000ea200000e0000 */
[----:B------:R-:W-:Y:S02]  /*a580*/  FMNMX.FTZ R2, R91, R2, !PT ;  /* 0x000000025b027209 */ /* 0x000fe40007810000 */
[--C-:B------:R-:W-:Y:S05]  /*a590*/  SHF.R.U32.HI R174, RZ, 0x10, R132.reuse ;  /* 0x00000010ffae7819 */ /* 0x100fea0000011684 */
[----:B------:R-:W-:Y:S01]  /*a5a0*/  STL [R1+0x58], R206 ;  /* 0x000058ce01007387 */ /* 0x000fe20000100800 */
[----:B------:R-:W-:Y:S02]  /*a5b0*/  FMNMX.FTZ R2, R94, R2, !PT ;  /* 0x000000025e027209 */ /* 0x000fe40007810000 */
[----:B------:R-:W-:Y:S01]  /*a5c0*/  LOP3.LUT R174, R174, 0xff, RZ, 0xc0, !PT ;  /* 0x000000ffaeae7812 */ /* 0x000fe200078ec0ff */
[----:B------:R-:W-:Y:S01]  /*a5d0*/  STL [R1+0x54], R205 ;  /* 0x000054cd01007387 */ /* 0x000fe20000100800 */
[----:B------:R-:W-:Y:S02]  /*a5e0*/  FMNMX.FTZ R2, R95, R2, !PT ;  /* 0x000000025f027209 */ /* 0x000fe40007810000 */
[----:B------:R-:W-:Y:S01]  /*a5f0*/  LOP3.LUT R177, R177, 0xff, RZ, 0xc0, !PT ;  /* 0x000000ffb1b17812 */ /* 0x000fe200078ec0ff */
[----:B------:R-:W-:Y:S01]  /*a600*/  STL [R1+0x50], R138 ;  /* 0x0000508a01007387 */ /* 0x000fe20000100800 */
[----:B-1----:R-:W-:Y:S02]  /*a610*/  FMNMX.FTZ R172, R184, R178, !PT ;  /* 0x000000b2b8ac7209 */ /* 0x002fe40007810000 */
[----:B------:R-:W-:Y:S02]  /*a620*/  LOP3.LUT R178, R132, 0xff, RZ, 0xc0, !PT ;  /* 0x000000ff84b27812 */ /* 0x000fe400078ec0ff */
[----:B------:R-:W-:Y:S01]  /*a630*/  FMNMX.FTZ R2, R106, R2, !PT ;  /* 0x000000026a027209 */ /* 0x000fe20007810000 */
[----:B------:R-:W1:Y:S01]  /*a640*/  SHFL.BFLY PT, R184, R172, 0x1, 0x1f ;  /* 0x0c201f00acb87f89 */ /* 0x000e6200000e0000 */
[----:B------:R-:W-:Y:S02]  /*a650*/  SHF.R.U32.HI R132, RZ, 0x18, R132 ;  /* 0x00000018ff847819 */ /* 0x000fe40000011684 */
[----:B------:R-:W-:Y:S02]  /*a660*/  SHF.R.U32.HI R176, RZ, 0x8, R176 ;  /* 0x00000008ffb07819 */ /* 0x000fe400000116b0 */
[----:B------:R-:W-:Y:S02]  /*a670*/  LOP3.LUT R175, R135, UR23, R196, 0x96, !PT ;  /* 0x0000001787af7c12 */ /* 0x000fe4000f8e96c4 */
[----:B--2---:R-:W-:Y:S02]  /*a680*/  FMNMX.FTZ R136, R136, R183, !PT ;  /* 0x000000b788887209 */ /* 0x004fe40007810000 */
[----:B------:R-:W-:Y:S02]  /*a690*/  FMNMX.FTZ R2, R107, R2, !PT ;  /* 0x000000026b027209 */ /* 0x000fe40007810000 */
[----:B------:R-:W-:Y:S01]  /*a6a0*/  PRMT R207, R174, 0x5410, R132 ;  /* 0x00005410aecf7816 */ /* 0x000fe20000000084 */
[----:B------:R-:W-:Y:S01]  /*a6b0*/  FADD.FTZ R0, -R136, R0 ;  /* 0x0000000088007221 */ /* 0x000fe20000010100 */
[----:B------:R-:W-:Y:S02]  /*a6c0*/  SHF.R.U32.HI R197, RZ, 0x18, R134 ;  /* 0x00000018ffc57819 */ /* 0x000fe40000011686 */
[----:B------:R-:W-:Y:S02]  /*a6d0*/  PRMT R244, R177, 0x5410, R179 ;  /* 0x00005410b1f47816 */ /* 0x000fe400000000b3 */
[----:B------:R-:W-:Y:S01]  /*a6e0*/  PRMT R241, R178, 0x5410, R176 ;  /* 0x00005410b2f17816 */ /* 0x000fe200000000b0 */
[----:B------:R-:W-:Y:S01]  /*a6f0*/  IMAD.WIDE.U32 R176, R229, -0x2daee0ad, RZ ;  /* 0xd2511f53e5b07825 */ /* 0x000fe200078e00ff */
[C---:B------:R-:W-:Y:S01]  /*a700*/  LOP3.LUT R196, R134.reuse, 0xffff, RZ, 0xc0, !PT ;  /* 0x0000ffff86c47812 */ /* 0x040fe200078ec0ff */
[----:B------:R-:W2:Y:S01]  /*a710*/  SHFL.BFLY PT, R178, R173, 0x1, 0x1f ;  /* 0x0c201f00adb27f89 */ /* 0x000ea200000e0000 */
[----:B------:R-:W-:Y:S02]  /*a720*/  SHF.R.U32.HI R201, RZ, 0x10, R134 ;  /* 0x00000010ffc97819 */ /* 0x000fe40000011686 */
[----:B------:R-:W-:Y:S01]  /*a730*/  LOP3.LUT R202, R134, 0xff, RZ, 0xc0, !PT ;  /* 0x000000ff86ca7812 */ /* 0x000fe200078ec0ff */
[----:B------:R-:W-:Y:S01]  /*a740*/  IMAD.WIDE.U32 R134, R230, -0x2daee0ad, RZ ;  /* 0xd2511f53e6867825 */ /* 0x000fe200078e00ff */
[----:B------:R-:W-:Y:S02]  /*a750*/  SHF.R.U32.HI R132, RZ, 0x8, R224 ;  /* 0x00000008ff847819 */ /* 0x000fe400000116e0 */
[----:B------:R-:W-:Y:S02]  /*a760*/  FMNMX.FTZ R2, R110, R2, !PT ;  /* 0x000000026e027209 */ /* 0x000fe40007810000 */
[----:B------:R-:W-:Y:S02]  /*a770*/  PRMT R227, R227, 0x5410, R132 ;  /* 0x00005410e3e37816 */ /* 0x000fe40000000084 */
[----:B------:R-:W-:Y:S02]  /*a780*/  LOP3.LUT R185, R177, UR17, R134, 0x96, !PT ;  /* 0x00000011b1b97c12 */ /* 0x000fe4000f8e9686 */
[----:B------:R-:W-:Y:S02]  /*a790*/  LOP3.LUT R132, R226, 0xff, RZ, 0xc0, !PT ;  /* 0x000000ffe2847812 */ /* 0x000fe400078ec0ff */
[----:B------:R-:W-:Y:S01]  /*a7a0*/  FMNMX.FTZ R134, R111, R2, !PT ;  /* 0x000000026f867209 */ /* 0x000fe20007810000 */
[----:B------:R-:W-:Y:S01]  /*a7b0*/  FMUL.FTZ R2, R0, UR4 ;  /* 0x0000000400027c20 */ /* 0x000fe20008410000 */
[----:B------:R-:W-:Y:S02]  /*a7c0*/  PRMT R225, R132, 0x5410, R225 ;  /* 0x0000541084e17816 */ /* 0x000fe400000000e1 */
[----:B------:R-:W-:Y:S01]  /*a7d0*/  LOP3.LUT R192, R192, 0xff, RZ, 0xc0, !PT ;  /* 0x000000ffc0c07812 */ /* 0x000fe200078ec0ff */
[----:B------:R3:W-:Y:S01]  /*a7e0*/  MUFU.EX2 R132, R2 ;  /* 0x0000000200847308 */ /* 0x0007e20000000800 */
[----:B------:R-:W-:Y:S02]  /*a7f0*/  LOP3.LUT R179, R135, UR19, R236, 0x96, !PT ;  /* 0x0000001387b37c12 */ /* 0x000fe4000f8e96ec */
[----:B-1----:R-:W-:Y:S02]  /*a800*/  FMNMX.FTZ R135, R172, R184, !PT ;  /* 0x000000b8ac877209 */ /* 0x002fe40007810000 */
[----:B------:R-:W-:Y:S02]  /*a810*/  FMNMX.FTZ R134, R122, R134, !PT ;  /* 0x000000867a867209 */ /* 0x000fe40007810000 */
[----:B------:R-:W-:Y:S01]  /*a820*/  SHF.R.U32.HI R172, RZ, 0x8, R195 ;  /* 0x00000008ffac7819 */ /* 0x000fe200000116c3 */
[C---:B------:R-:W-:Y:S01]  /*a830*/  FADD.FTZ R0, -R135.reuse, R3 ;  /* 0x0000000387007221 */ /* 0x040fe20000010100 */
[----:B------:R-:W-:Y:S01]  /*a840*/  FSETP.NEU.FTZ.AND P0, PT, R136, -INF , PT ;  /* 0xff8000008800780b */ /* 0x000fe20003f1d000 */
[----:B------:R-:W-:Y:S01]  /*a850*/  IMAD.MOV.U32 R195, RZ, RZ, R243 ;  /* 0x000000ffffc37224 */ /* 0x000fe200078e00f3 */
[----:B------:R-:W-:Y:S01]  /*a860*/  PRMT R228, R186, 0x5410, R172 ;  /* 0x00005410bae47816 */ /* 0x000fe200000000ac */
[----:B------:R-:W-:Y:S01]  /*a870*/  FMUL.FTZ R3, R0, UR4 ;  /* 0x0000000400037c20 */ /* 0x000fe20008410000 */
[----:B------:R-:W-:Y:S01]  /*a880*/  FMUL.FTZ R172, R135, UR4 ;  /* 0x0000000487ac7c20 */ /* 0x000fe20008410000 */
[----:B------:R-:W-:Y:S02]  /*a890*/  SHF.R.U32.HI R174, RZ, 0x8, R198 ;  /* 0x00000008ffae7819 */ /* 0x000fe400000116c6 */
[----:B------:R-:W-:Y:S02]  /*a8a0*/  SHF.R.U32.HI R177, RZ, 0x10, R182 ;  /* 0x00000010ffb17819 */ /* 0x000fe400000116b6 */
[----:B------:R-:W-:Y:S01]  /*a8b0*/  MUFU.EX2 R3, R3 ;  /* 0x0000000300037308 */ /* 0x000fe20000000800 */
[----:B---3--:R-:W-:Y:S02]  /*a8c0*/  FMNMX.FTZ R2, R123, R134, !PT ;  /* 0x000000867b027209 */ /* 0x008fe40007810000 */
[----:B--2---:R-:W-:Y:S01]  /*a8d0*/  FMNMX.FTZ R134, R173, R178, !PT ;  /* 0x000000b2ad867209 */ /* 0x004fe20007810000 */
[----:B------:R-:W-:Y:S01]  /*a8e0*/  FMUL.FTZ R173, R136, UR4 ;  /* 0x0000000488ad7c20 */ /* 0x000fe20008410000 */
[----:B------:R-:W-:Y:S02]  /*a8f0*/  FMNMX.FTZ R0, R126, R2, !PT ;  /* 0x000000027e007209 */ /* 0x000fe40007810000 */
[----:B------:R-:W-:Y:S01]  /*a900*/  PRMT R199, R199, 0x5410, R174 ;  /* 0x00005410c7c77816 */ /* 0x000fe200000000ae */
[----:B------:R-:W-:Y:S01]  /*a910*/  FADD.FTZ R2, -R134, R133 ;  /* 0x0000008586027221 */ /* 0x000fe20000010100 */
[----:B------:R-:W-:Y:S02]  /*a920*/  FSEL R173, R173, RZ, P0 ;  /* 0x000000ffadad7208 */ /* 0x000fe40000000000 */
[----:B------:R-:W-:Y:S01]  /*a930*/  FSETP.NEU.FTZ.AND P0, PT, R135, -INF , PT ;  /* 0xff8000008700780b */ /* 0x000fe20003f1d000 */
[----:B------:R-:W-:Y:S01]  /*a940*/  FMUL.FTZ R2, R2, UR4 ;  /* 0x0000000402027c20 */ /* 0x000fe20008410000 */
[----:B------:R-:W-:Y:S01]  /*a950*/  PRMT R213, R192, 0x5410, R194 ;  /* 0x00005410c0d57816 */ /* 0x000fe200000000c2 */
[--C-:B------:R-:W-:Y:S01]  /*a960*/  FFMA.FTZ R36, R36, UR4, -R173.reuse ;  /* 0x0000000424247c23 */ /* 0x100fe200080108ad */
[----:B------:R-:W-:Y:S01]  /*a970*/  LOP3.LUT R178, R182, 0xff, RZ, 0xc0, !PT ;  /* 0x000000ffb6b27812 */ /* 0x000fe200078ec0ff */
[----:B------:R1:W-:Y:S01]  /*a980*/  MUFU.EX2 R133, R2 ;  /* 0x0000000200857308 */ /* 0x0003e20000000800 */
[----:B------:R-:W-:Y:S01]  /*a990*/  FSEL R172, R172, RZ, P0 ;  /* 0x000000ffacac7208 */ /* 0x000fe20000000000 */
[--C-:B------:R-:W-:Y:S01]  /*a9a0*/  FFMA.FTZ R4, R4, UR4, -R173.reuse ;  /* 0x0000000404047c23 */ /* 0x100fe200080108ad */
[----:B------:R-:W-:Y:S01]  /*a9b0*/  FMNMX.FTZ R0, R127, R0, !PT ;  /* 0x000000007f007209 */ /* 0x000fe20007810000 */
[--C-:B------:R-:W-:Y:S01]  /*a9c0*/  FFMA.FTZ R48, R48, UR4, -R173.reuse ;  /* 0x0000000430307c23 */ /* 0x100fe200080108ad */
[----:B------:R-:W-:Y:S01]  /*a9d0*/  LOP3.LUT R177, R177, 0xff, RZ, 0xc0, !PT ;  /* 0x000000ffb1b17812 */ /* 0x000fe200078ec0ff */
        /* <DEDUP_REMOVED lines=8> */
[----:B------:R-:W-:Y:S01]  /*aa60*/  FSETP.NEU.FTZ.AND P0, PT, R134, -INF , PT ;  /* 0xff8000008600780b */ /* 0x000fe20003f1d000 */
[--C-:B------:R-:W-:Y:S03]  /*aa70*/  FFMA.FTZ R23, R23, UR4, -R172.reuse ;  /* 0x0000000417177c23 */ /* 0x100fe600080108ac */
[----:B------:R3:W-:Y:S01]  /*aa80*/  MUFU.EX2 R184, R6 ;  /* 0x0000000600b87308 */ /* 0x0007e20000000800 */
[----:B-1----:R-:W1:Y:S01]  /*aa90*/  SHFL.BFLY PT, R2, R0, 0x2, 0x1f ;  /* 0x0c401f0000027f89 */ /* 0x002e6200000e0000 */
[--C-:B------:R-:W-:Y:S01]  /*aaa0*/  FFMA.FTZ R16, R16, UR4, -R173.reuse ;  /* 0x0000000410107c23 */ /* 0x100fe200080108ad */
[--C-:B------:R-:W-:Y:S01]  /*aab0*/  FFMA.FTZ R21, R21, UR4, -R173.reuse ;  /* 0x0000000415157c23 */ /* 0x100fe200080108ad */
[--C-:B------:R-:W-:Y:S01]  /*aac0*/  FFMA.FTZ R247, R53, UR4, -R173.reuse ;  /* 0x0000000435f77c23 */ /* 0x100fe200080108ad */
[----:B------:R-:W-:Y:S01]  /*aad0*/  FFMA.FTZ R251, R81, UR4, -R173 ;  /* 0x0000000451fb7c23 */ /* 0x000fe200080108ad */
[----:B------:R-:W-:Y:S01]  /*aae0*/  PRMT R193, R223, 0x5410, R193 ;  /* 0x00005410dfc17816 */ /* 0x000fe200000000c1 */
[--C-:B------:R-:W-:Y:S03]  /*aaf0*/  FFMA.FTZ R38, R38, UR4, -R172.reuse ;  /* 0x0000000426267c23 */ /* 0x100fe600080108ac */
[----:B------:R4:W-:Y:S01]  /*ab00*/  MUFU.EX2 R245, R16 ;  /* 0x0000001000f57308 */ /* 0x0009e20000000800 */
[----:B------:R-:W-:Y:S01]  /*ab10*/  LOP3.LUT R174, R200, 0xff, RZ, 0xc0, !PT ;  /* 0x000000ffc8ae7812 */ /* 0x000fe200078ec0ff */
[--C-:B------:R-:W-:Y:S01]  /*ab20*/  FFMA.FTZ R17, R17, UR4, -R173.reuse ;  /* 0x0000000411117c23 */ /* 0x100fe200080108ad */
[----:B--2---:R-:W-:Y:S01]  /*ab30*/  LOP3.LUT R4, R181, 0xffff, RZ, 0xc0, !PT ;  /* 0x0000ffffb5047812 */ /* 0x004fe200078ec0ff */
[----:B------:R-:W-:Y:S01]  /*ab40*/  FFMA.FTZ R200, R70, UR4, -R172 ;  /* 0x0000000446c87c23 */ /* 0x000fe200080108ac */
[----:B------:R-:W-:Y:S01]  /*ab50*/  PRMT R216, R174, 0x5410, R216 ;  /* 0x00005410aed87816 */ /* 0x000fe200000000d8 */
[----:B------:R-:W-:Y:S01]  /*ab60*/  FFMA.FTZ R229, R103, UR4, -R172 ;  /* 0x0000000467e57c23 */ /* 0x000fe200080108ac */
[----:B------:R-:W-:Y:S03]  /*ab70*/  LOP3.LUT R174, R182, 0xffff, RZ, 0xc0, !PT ;  /* 0x0000ffffb6ae7812 */ /* 0x000fe600078ec0ff */
[----:B------:R2:W-:Y:S01]  /*ab80*/  MUFU.EX2 R238, R17 ;  /* 0x0000001100ee7308 */ /* 0x0005e20000000800 */
[----:B------:R-:W-:Y:S01]  /*ab90*/  SHF.R.U32.HI R182, RZ, 0x18, R182 ;  /* 0x00000018ffb67819 */ /* 0x000fe200000116b6 */
[--C-:B------:R-:W-:Y:S01]  /*aba0*/  FFMA.FTZ R19, R19, UR4, -R172.reuse ;  /* 0x0000000413137c23 */ /* 0x100fe200080108ac */
[----:B---3--:R-:W-:Y:S01]  /*abb0*/  LOP3.LUT R6, R181, 0xff, RZ, 0xc0, !PT ;  /* 0x000000ffb5067812 */ /* 0x008fe200078ec0ff */
[----:B------:R-:W-:Y:S01]  /*abc0*/  FFMA.FTZ R35, R35, UR4, -R172 ;  /* 0x0000000423237c23 */ /* 0x000fe200080108ac */
[----:B------:R-:W-:Y:S01]  /*abd0*/  SHF.R.U32.HI R4, RZ, 0x8, R4 ;  /* 0x00000008ff047819 */ /* 0x000fe20000011604 */
[----:B------:R-:W-:Y:S01]  /*abe0*/  FFMA.FTZ R252, R65, UR4, -R173 ;  /* 0x0000000441fc7c23 */ /* 0x000fe200080108ad */
[----:B------:R-:W-:Y:S03]  /*abf0*/  PRMT R211, R177, 0x5410, R182 ;  /* 0x00005410b1d37816 */ /* 0x000fe600000000b6 */
[----:B------:R-:W-:Y:S01]  /*ac00*/  MUFU.EX2 R209, R18 ;  /* 0x0000001200d17308 */ /* 0x000fe20000000800 */
[----:B------:R-:W-:Y:S01]  /*ac10*/  PRMT R182, R6, 0x5410, R4 ;  /* 0x0000541006b67816 */ /* 0x000fe20000000004 */
[--C-:B------:R-:W-:Y:S01]  /*ac20*/  FFMA.FTZ R34, R34, UR4, -R172.reuse ;  /* 0x0000000422227c23 */ /* 0x100fe200080108ac */
[----:B------:R-:W-:Y:S01]  /*ac30*/  SHF.R.U32.HI R4, RZ, 0x10, R181 ;  /* 0x00000010ff047819 */ /* 0x000fe200000116b5 */
[--C-:B------:R-:W-:Y:S01]  /*ac40*/  FFMA.FTZ R22, R22, UR4, -R172.reuse ;  /* 0x0000000416167c23 */ /* 0x100fe200080108ac */
[----:B-1----:R-:W-:Y:S01]  /*ac50*/  FMNMX.FTZ R0, R0, R2, !PT ;  /* 0x0000000200007209 */ /* 0x002fe20007810000 */
[--C-:B------:R-:W-:Y:S01]  /*ac60*/  FFMA.FTZ R32, R32, UR4, -R173.reuse ;  /* 0x0000000420207c23 */ /* 0x100fe200080108ad */
[----:B------:R-:W-:Y:S03]  /*ac70*/  LOP3.LUT R2, R180, 0xffff, RZ, 0xc0, !PT ;  /* 0x0000ffffb4027812 */ /* 0x000fe600078ec0ff */
[----:B------:R-:W-:Y:S01]  /*ac80*/  MUFU.EX2 R217, R19 ;  /* 0x0000001300d97308 */ /* 0x000fe20000000800 */
[----:B----4-:R-:W-:Y:S01]  /*ac90*/  LOP3.LUT R16, R4, 0xff, RZ, 0xc0, !PT ;  /* 0x000000ff04107812 */ /* 0x010fe200078ec0ff */
[----:B------:R-:W-:Y:S01]  /*aca0*/  FFMA.FTZ R7, R7, UR4, -R172 ;  /* 0x0000000407077c23 */ /* 0x000fe200080108ac */
[----:B------:R-:W-:Y:S01]  /*acb0*/  SHF.R.U32.HI R4, RZ, 0x8, R2 ;  /* 0x00000008ff047819 */ /* 0x000fe20000011602 */
[----:B------:R-:W-:Y:S01]  /*acc0*/  FFMA.FTZ R33, R33, UR4, -R173 ;  /* 0x0000000421217c23 */ /* 0x000fe200080108ad */
[----:B------:R-:W-:Y:S01]  /*acd0*/  SHF.R.U32.HI R174, RZ, 0x8, R174 ;  /* 0x00000008ffae7819 */ /* 0x000fe200000116ae */
[----:B------:R-:W1:Y:S01]  /*ace0*/  SHFL.BFLY PT, R2, R0, 0x1, 0x1f ;  /* 0x0c201f0000027f89 */ /* 0x000e6200000e0000 */
[----:B------:R-:W-:Y:S03]  /*acf0*/  SHF.R.U32.HI R181, RZ, 0x18, R181 ;  /* 0x00000018ffb57819 */ /* 0x000fe600000116b5 */
[----:B------:R-:W3:Y:S01]  /*ad00*/  MUFU.EX2 R239, R7 ;  /* 0x0000000700ef7308 */ /* 0x000ee20000000800 */
[----:B------:R-:W-:Y:S01]  /*ad10*/  PRMT R212, R178, 0x5410, R174 ;  /* 0x00005410b2d47816 */ /* 0x000fe200000000ae */
[----:B------:R-:W-:Y:S01]  /*ad20*/  IMAD.WIDE.U32 R178, R179, -0x326172a9, RZ ;  /* 0xcd9e8d57b3b27825 */ /* 0x000fe200078e00ff */
[----:B------:R-:W-:Y:S02]  /*ad30*/  PRMT R183, R16, 0x5410, R181 ;  /* 0x0000541010b77816 */ /* 0x000fe400000000b5 */
[----:B------:R-:W-:Y:S01]  /*ad40*/  LOP3.LUT R6, R180, 0xff, RZ, 0xc0, !PT ;  /* 0x000000ffb4067812 */ /* 0x000fe200078ec0ff */
[--C-:B------:R-:W-:Y:S01]  /*ad50*/  FFMA.FTZ R5, R5, UR4, -R173.reuse ;  /* 0x0000000405057c23 */ /* 0x100fe200080108ad */
[----:B------:R-:W-:Y:S03]  /*ad60*/  LOP3.LUT R16, R179, UR18, R188, 0x96, !PT ;  /* 0x00000012b3107c12 */ /* 0x000fe6000f8e96bc */
[----:B------:R-:W-:Y:S01]  /*ad70*/  MUFU.EX2 R231, R20 ;  /* 0x0000001400e77308 */ /* 0x000fe20000000800 */
[----:B------:R-:W-:Y:S01]  /*ad80*/  PRMT R181, R6, 0x5410, R4 ;  /* 0x0000541006b57816 */ /* 0x000fe20000000004 */
[----:B------:R-:W-:Y:S01]  /*ad90*/  FMUL.FTZ R4, R134, UR4 ;  /* 0x0000000486047c20 */ /* 0x000fe20008410000 */
[----:B------:R-:W-:Y:S02]  /*ada0*/  IMAD.MOV.U32 R194, RZ, RZ, R242 ;  /* 0x000000ffffc27224 */ /* 0x000fe400078e00f2 */
[--C-:B------:R-:W-:Y:S01]  /*adb0*/  FFMA.FTZ R249, R52, UR4, -R173.reuse ;  /* 0x0000000434f97c23 */ /* 0x100fe200080108ad */
[----:B--2---:R-:W-:Y:S04]  /*adc0*/  IMAD.WIDE.U32 R16, R16, -0x2daee0ad, RZ ;  /* 0xd2511f5310107825 */ /* 0x004fe800078e00ff */
[----:B------:R-:W-:Y:S01]  /*add0*/  FFMA.FTZ R223, R66, UR4, -R172 ;  /* 0x0000000442df7c23 */ /* 0x000fe200080108ac */
[----:B------:R-:W-:Y:S01]  /*ade0*/  MUFU.EX2 R246, R5 ;  /* 0x0000000500f67308 */ /* 0x000fe20000000800 */
[----:B------:R-:W-:Y:S01]  /*adf0*/  FSEL R4, R4, RZ, P0 ;  /* 0x000000ff04047208 */ /* 0x000fe20000000000 */
[----:B------:R-:W-:Y:S01]  /*ae00*/  FFMA.FTZ R243, R69, UR4, -R173 ;  /* 0x0000000445f37c23 */ /* 0x000fe200080108ad */
[----:B------:R-:W-:Y:S01]  /*ae10*/  LOP3.LUT R17, R17, UR15, R176, 0x96, !PT ;  /* 0x0000000f11117c12 */ /* 0x000fe2000f8e96b0 */
[----:B------:R-:W-:Y:S01]  /*ae20*/  IMAD.WIDE.U32 R176, R185, -0x326172a9, RZ ;  /* 0xcd9e8d57b9b07825 */ /* 0x000fe200078e00ff */
[----:B---3--:R-:W-:Y:S02]  /*ae30*/  MOV R81, R239 ;  /* 0x000000ef00517202 */ /* 0x008fe40000000f00 */
[----:B-1----:R-:W-:Y:S03]  /*ae40*/  FMNMX.FTZ R2, R0, R2, !PT ;  /* 0x0000000200027209 */ /* 0x002fe60007810000 */
[----:B------:R1:W2:Y:S01]  /*ae50*/  MUFU.EX2 R185, R32 ;  /* 0x0000002000b97308 */ /* 0x0002a20000000800 */
[----:B------:R-:W-:Y:S01]  /*ae60*/  LOP3.LUT R6, R177, UR16, R178, 0x96, !PT ;  /* 0x00000010b1067c12 */ /* 0x000fe2000f8e96b2 */
[----:B------:R-:W-:Y:S01]  /*ae70*/  FFMA.FTZ R8, R8, UR4, -R4 ;  /* 0x0000000408087c23 */ /* 0x000fe20008010804 */
[C---:B------:R-:W-:Y:S01]  /*ae80*/  FSETP.NEU.FTZ.AND P0, PT, R2.reuse, -INF , PT ;  /* 0xff8000000200780b */ /* 0x040fe20003f1d000 */
[----:B------:R-:W-:Y:S01]  /*ae90*/  FMUL.FTZ R174, R2, UR4 ;  /* 0x0000000402ae7c20 */ /* 0x000fe20008410000 */
[--C-:B------:R-:W-:Y:S01]  /*aea0*/  SHF.R.U32.HI R0, RZ, 0x10, R180.reuse ;  /* 0x00000010ff007819 */ /* 0x100fe200000116b4 */
[----:B------:R-:W-:Y:S01]  /*aeb0*/  IMAD.WIDE.U32 R18, R6, -0x2daee0ad, RZ ;  /* 0xd2511f5306127825 */ /* 0x000fe200078e00ff */
[----:B------:R-:W-:Y:S03]  /*aec0*/  SHF.R.U32.HI R180, RZ, 0x18, R180 ;  /* 0x00000018ffb47819 */ /* 0x000fe600000116b4 */
[----:B------:R-:W-:Y:S01]  /*aed0*/  MUFU.EX2 R179, R8 ;  /* 0x0000000800b37308 */ /* 0x000fe20000000800 */
[----:B------:R-:W-:Y:S01]  /*aee0*/  FSEL R174, R174, RZ, P0 ;  /* 0x000000ffaeae7208 */ /* 0x000fe20000000000 */
[----:B------:R-:W-:Y:S01]  /*aef0*/  FFMA.FTZ R9, R9, UR4, -R4 ;  /* 0x0000000409097c23 */ /* 0x000fe20008010804 */
[----:B------:R-:W-:Y:S01]  /*af00*/  LOP3.LUT R6, R19, UR5, R16, 0x96, !PT ;  /* 0x0000000513067c12 */ /* 0x000fe2000f8e9610 */
[----:B------:R-:W-:Y:S01]  /*af10*/  IMAD.WIDE.U32 R16, R17, -0x326172a9, RZ ;  /* 0xcd9e8d5711107825 */ /* 0x000fe200078e00ff */
[----:B------:R-:W-:Y:S03]  /*af20*/  LOP3.LUT R0, R0, 0xff, RZ, 0xc0, !PT ;  /* 0x000000ff00007812 */ /* 0x000fe600078ec0ff */
[----:B------:R-:W-:Y:S02]  /*af30*/  FFMA.FTZ R10, R10, UR4, -R174 ;  /* 0x000000040a0a7c23 */ /* 0x000fe400080108ae */
[----:B------:R-:W-:Y:S01]  /*af40*/  MUFU.EX2 R240, R9 ;  /* 0x0000000900f07308 */ /* 0x000fe20000000800 */
[----:B------:R-:W-:Y:S01]  /*af50*/  PRMT R180, R0, 0x5410, R180 ;  /* 0x0000541000b47816 */ /* 0x000fe200000000b4 */
[----:B------:R-:W-:Y:S01]  /*af60*/  FFMA.FTZ R27, R27, UR4, -R174 ;  /* 0x000000041b1b7c23 */ /* 0x000fe200080108ae */
[----:B------:R-:W-:Y:S01]  /*af70*/  LOP3.LUT R0, R17, UR14, R176, 0x96, !PT ;  /* 0x0000000e11007c12 */ /* 0x000fe2000f8e96b0 */
[--C-:B------:R-:W-:Y:S01]  /*af80*/  FFMA.FTZ R42, R42, UR4, -R174.reuse ;  /* 0x000000042a2a7c23 */ /* 0x100fe200080108ae */
[----:B------:R-:W-:Y:S01]  /*af90*/  FFMA.FTZ R43, R43, UR4, -R174 ;  /* 0x000000042b2b7c23 */ /* 0x000fe200080108ae */
[--C-:B------:R-:W-:Y:S01]  /*afa0*/  FFMA.FTZ R13, R13, UR4, -R4.reuse ;  /* 0x000000040d0d7c23 */ /* 0x100fe20008010804 */
[----:B------:R-:W-:Y:S03]  /*afb0*/  FFMA.FTZ R12, R12, UR4, -R4 ;  /* 0x000000040c0c7c23 */ /* 0x000fe60008010804 */
[----:B------:R-:W3:Y:S01]  /*afc0*/  MUFU.EX2 R17, R10 ;  /* 0x0000000a00117308 */ /* 0x000ee20000000800 */
[----:B------:R-:W-:Y:S01]  /*afd0*/  FFMA.FTZ R14, R14, UR4, -R174 ;  /* 0x000000040e0e7c23 */ /* 0x000fe200080108ae */
[----:B------:R-:W-:Y:S01]  /*afe0*/  FFMA.FTZ R24, R24, UR4, -R4 ;  /* 0x0000000418187c23 */ /* 0x000fe20008010804 */
[----:B------:R-:W-:Y:S01]  /*aff0*/  FFMA.FTZ R11, R11, UR4, -R174 ;  /* 0x000000040b0b7c23 */ /* 0x000fe200080108ae */
[--C-:B------:R-:W-:Y:S01]  /*b000*/  FFMA.FTZ R25, R25, UR4, -R4.reuse ;  /* 0x0000000419197c23 */ /* 0x100fe20008010804 */
[----:B-1----:R-:W-:Y:S02]  /*b010*/  IMAD.MOV.U32 R32, RZ, RZ, R245 ;  /* 0x000000ffff207224 */ /* 0x002fe400078e00f5 */
[----:B------:R-:W-:Y:S01]  /*b020*/  FFMA.FTZ R239, R113, UR4, -R173 ;  /* 0x0000000471ef7c23 */ /* 0x000fe200080108ad */
[----:B--2---:R-:W-:Y:S02]  /*b030*/  IMAD.MOV.U32 R52, RZ, RZ, R185 ;  /* 0x000000ffff347224 */ /* 0x004fe400078e00b9 */
[----:B------:R-:W-:Y:S01]  /*b040*/  MUFU.EX2 R10, R35 ;  /* 0x00000023000a7308 */ /* 0x000fe20000000800 */
[--C-:B------:R-:W-:Y:S01]  /*b050*/  FFMA.FTZ R29, R29, UR4, -R4.reuse ;  /* 0x000000041d1d7c23 */ /* 0x100fe20008010804 */
[--C-:B------:R-:W-:Y:S01]  /*b060*/  FFMA.FTZ R28, R28, UR4, -R4.reuse ;  /* 0x000000041c1c7c23 */ /* 0x100fe20008010804 */
[--C-:B------:R-:W-:Y:S01]  /*b070*/  FFMA.FTZ R40, R40, UR4, -R4.reuse ;  /* 0x0000000428287c23 */ /* 0x100fe20008010804 */
[--C-:B------:R-:W-:Y:S01]  /*b080*/  FFMA.FTZ R41, R41, UR4, -R4.reuse ;  /* 0x0000000429297c23 */ /* 0x100fe20008010804 */
[--C-:B------:R-:W-:Y:S01]  /*b090*/  FFMA.FTZ R113, R89, UR4, -R4.reuse ;  /* 0x0000000459717c23 */ /* 0x100fe20008010804 */
[--C-:B------:R-:W-:Y:S01]  /*b0a0*/  FFMA.FTZ R224, R109, UR4, -R4.reuse ;  /* 0x000000046de07c23 */ /* 0x100fe20008010804 */
[----:B------:R-:W-:Y:S03]  /*b0b0*/  FFMA.FTZ R230, R104, UR4, -R4 ;  /* 0x0000000468e67c23 */ /* 0x000fe60008010804 */
[----:B------:R1:W-:Y:S01]  /*b0c0*/  MUFU.EX2 R35, R23 ;  /* 0x0000001700237308 */ /* 0x0003e20000000800 */
        /* <DEDUP_REMOVED lines=8> */
[----:B------:R-:W-:Y:S04]  /*b150*/  IMAD.WIDE.U32 R6, R6, -0x326172a9, RZ ;  /* 0xcd9e8d5706067825 */ /* 0x000fe800078e00ff */
[----:B------:R-:W-:Y:S01]  /*b160*/  FFMA.FTZ R245, R84, UR4, -R173 ;  /* 0x0000000454f57c23 */ /* 0x000fe200080108ad */
[----:B------:R-:W-:Y:S01]  /*b170*/  FFMA.FTZ R84, R131, UR4, -R172 ;  /* 0x0000000483547c23 */ /* 0x000fe200080108ac */
[----:B------:R-:W-:Y:S01]  /*b180*/  FFMA.FTZ R131, R56, UR4, -R4 ;  /* 0x0000000438837c23 */ /* 0x000fe20008010804 */
[----:B------:R-:W-:Y:S01]  /*b190*/  LOP3.LUT R5, R7, UR25, R16, 0x96, !PT ;  /* 0x0000001907057c12 */ /* 0x000fe2000f8e9610 */
[--C-:B------:R-:W-:Y:S01]  /*b1a0*/  FFMA.FTZ R203, R98, UR4, -R172.reuse ;  /* 0x0000000462cb7c23 */ /* 0x100fe200080108ac */
[----:B------:R-:W-:Y:S01]  /*b1b0*/  MUFU.EX2 R206, R13 ;  /* 0x0000000d00ce7308 */ /* 0x000fe20000000800 */
[----:B-1----:R-:W-:Y:S02]  /*b1c0*/  IMAD.MOV.U32 R23, RZ, RZ, R207 ;  /* 0x000000ffff177224 */ /* 0x002fe400078e00cf */
[--C-:B------:R-:W-:Y:S01]  /*b1d0*/  FFMA.FTZ R198, R99, UR4, -R172.reuse ;  /* 0x0000000463c67c23 */ /* 0x100fe200080108ac */
[--C-:B------:R-:W-:Y:S01]  /*b1e0*/  FFMA.FTZ R185, R87, UR4, -R172.reuse ;  /* 0x0000000457b97c23 */ /* 0x100fe200080108ac */
[----:B------:R-:W-:Y:S01]  /*b1f0*/  FFMA.FTZ R226, R102, UR4, -R172 ;  /* 0x0000000466e27c23 */ /* 0x000fe200080108ac */
[----:B------:R-:W-:Y:S01]  /*b200*/  FFMA.FTZ R31, R31, UR4, -R174 ;  /* 0x000000041f1f7c23 */ /* 0x000fe200080108ae */
[----:B------:R-:W-:Y:S01]  /*b210*/  MOV R99, R23 ;  /* 0x0000001700637202 */ /* 0x000fe20000000f00 */
[----:B------:R-:W-:Y:S02]  /*b220*/  FMUL.FTZ R23, R3, R147 ;  /* 0x0000009303177220 */ /* 0x000fe40000410000 */
[----:B------:R-:W-:Y:S01]  /*b230*/  MUFU.EX2 R207, R48 ;  /* 0x0000003000cf7308 */ /* 0x000fe20000000800 */
[----:B--2---:R-:W-:Y:S01]  /*b240*/  FFMA.FTZ R27, R45, UR4, -R4 ;  /* 0x000000042d1b7c23 */ /* 0x004fe20008010804 */
[--C-:B------:R-:W-:Y:S01]  /*b250*/  FFMA.FTZ R58, R58, UR4, -R174.reuse ;  /* 0x000000043a3a7c23 */ /* 0x100fe200080108ae */
[----:B------:R-:W2:Y:S01]  /*b260*/  LDL.LU R45, [R1] ;  /* 0x00000000012d7983 */ /* 0x000ea20000300800 */
[--C-:B------:R-:W-:Y:S01]  /*b270*/  FFMA.FTZ R59, R59, UR4, -R174.reuse ;  /* 0x000000043b3b7c23 */ /* 0x100fe200080108ae */
[--C-:B------:R-:W-:Y:S01]  /*b280*/  FFMA.FTZ R62, R62, UR4, -R174.reuse ;  /* 0x000000043e3e7c23 */ /* 0x100fe200080108ae */
[--C-:B------:R-:W-:Y:S01]  /*b290*/  FFMA.FTZ R78, R78, UR4, -R174.reuse ;  /* 0x000000044e4e7c23 */ /* 0x100fe200080108ae */
[--C-:B------:R-:W-:Y:S03]  /*b2a0*/  FFMA.FTZ R79, R79, UR4, -R174.reuse ;  /* 0x000000044f4f7c23 */ /* 0x100fe600080108ae */
[----:B------:R1:W-:Y:S01]  /*b2b0*/  MUFU.EX2 R48, R36 ;  /* 0x0000002400307308 */ /* 0x0003e20000000800 */
[C---:B------:R-:W-:Y:S01]  /*b2c0*/  LOP3.LUT R7, R6.reuse, 0xffff, RZ, 0xc0, !PT ;  /* 0x0000ffff06077812 */ /* 0x040fe200078ec0ff */
[--C-:B------:R-:W-:Y:S01]  /*b2d0*/  FFMA.FTZ R91, R91, UR4, -R174.reuse ;  /* 0x000000045b5b7c23 */ /* 0x100fe200080108ae */
[----:B------:R-:W-:Y:S01]  /*b2e0*/  LOP3.LUT R8, R6, 0xff, RZ, 0xc0, !PT ;  /* 0x000000ff06087812 */ /* 0x000fe200078ec0ff */
[--C-:B------:R-:W-:Y:S01]  /*b2f0*/  FFMA.FTZ R94, R94, UR4, -R174.reuse ;  /* 0x000000045e5e7c23 */ /* 0x100fe200080108ae */
[----:B------:R-:W-:Y:S01]  /*b300*/  SHF.R.U32.HI R7, RZ, 0x8, R7 ;  /* 0x00000008ff077819 */ /* 0x000fe20000011607 */
[----:B------:R-:W-:Y:S01]  /*b310*/  FFMA.FTZ R95, R95, UR4, -R174 ;  /* 0x000000045f5f7c23 */ /* 0x000fe200080108ae */
[----:B------:R-:W-:Y:S03]  /*b320*/  SHF.R.U32.HI R9, RZ, 0x8, R196 ;  /* 0x00000008ff097819 */ /* 0x000fe600000116c4 */
[----:B------:R-:W-:Y:S01]  /*b330*/  MUFU.EX2 R208, R12 ;  /* 0x0000000c00d07308 */ /* 0x000fe20000000800 */
[----:B------:R-:W-:Y:S01]  /*b340*/  PRMT R178, R8, 0x5410, R7 ;  /* 0x0000541008b27816 */ /* 0x000fe20000000007 */
[----:B------:R-:W-:Y:S01]  /*b350*/  FFMA.FTZ R196, R55, UR4, -R172 ;  /* 0x0000000437c47c23 */ /* 0x000fe200080108ac */
[--C-:B------:R-:W-:Y:S01]  /*b360*/  SHF.R.U32.HI R8, RZ, 0x10, R6.reuse ;  /* 0x00000010ff087819 */ /* 0x100fe20000011606 */
[----:B---3--:R-:W-:Y:S01]  /*b370*/  IMAD.MOV.U32 R55, RZ, RZ, R17 ;  /* 0x000000ffff377224 */ /* 0x008fe200078e0011 */
[----:B------:R-:W-:Y:S01]  /*b380*/  SHF.R.U32.HI R7, RZ, 0x18, R6 ;  /* 0x00000018ff077819 */ /* 0x000fe20000011606 */
[----:B------:R-:W-:Y:S01]  /*b390*/  FMUL.FTZ R17, R132, R149 ;  /* 0x0000009584117220 */ /* 0x000fe20000410000 */
[----:B------:R-:W-:Y:S03]  /*b3a0*/  LOP3.LUT R6, R8, 0xff, RZ, 0xc0, !PT ;  /* 0x000000ff08067812 */ /* 0x000fe600078ec0ff */
[----:B------:R3:W-:Y:S01]  /*b3b0*/  MUFU.EX2 R138, R14 ;  /* 0x0000000e008a7308 */ /* 0x0007e20000000800 */
[----:B-1----:R-:W4:Y:S01]  /*b3c0*/  LDL.LU R36, [R1+0x18] ;  /* 0x0000180001247983 */ /* 0x002f220000300800 */
[----:B------:R-:W-:Y:S01]  /*b3d0*/  LOP3.LUT R8, R201, 0xff, RZ, 0xc0, !PT ;  /* 0x000000ffc9087812 */ /* 0x000fe200078ec0ff */
[--C-:B------:R-:W-:Y:S01]  /*b3e0*/  FFMA.FTZ R201, R54, UR4, -R172.reuse ;  /* 0x0000000436c97c23 */ /* 0x100fe200080108ac */
[----:B------:R-:W-:Y:S01]  /*b3f0*/  PRMT R177, R6, 0x5410, R7 ;  /* 0x0000541006b17816 */ /* 0x000fe20000000007 */
[----:B------:R-:W-:Y:S01]  /*b400*/  IMAD.WIDE.U32 R6, R0, -0x2daee0ad, RZ ;  /* 0xd2511f5300067825 */ /* 0x000fe200078e00ff */
[----:B------:R-:W-:Y:S04]  /*b410*/  PRMT R13, R8, 0x5410, R197 ;  /* 0x00005410080d7816 */ /* 0x000fe800000000c5 */
[----:B------:R-:W-:Y:S01]  /*b420*/  MUFU.EX2 R218, R11 ;  /* 0x0000000b00da7308 */ /* 0x000fe20000000800 */
[----:B------:R-:W-:Y:S01]  /*b430*/  LOP3.LUT R8, R175, 0xffff, RZ, 0xc0, !PT ;  /* 0x0000ffffaf087812 */ /* 0x000fe200078ec0ff */
[----:B------:R-:W-:Y:S01]  /*b440*/  FFMA.FTZ R197, R115, UR4, -R172 ;  /* 0x0000000473c57c23 */ /* 0x000fe200080108ac */
[----:B------:R-:W-:Y:S01]  /*b450*/  PRMT R222, R202, 0x5410, R9 ;  /* 0x00005410cade7816 */ /* 0x000fe20000000009 */
[----:B------:R-:W-:Y:S01]  /*b460*/  FFMA.FTZ R115, R73, UR4, -R4 ;  /* 0x0000000449737c23 */ /* 0x000fe20008010804 */
[----:B------:R-:W-:Y:S01]  /*b470*/  SHF.R.U32.HI R8, RZ, 0x8, R8 ;  /* 0x00000008ff087819 */ /* 0x000fe20000011608 */
[----:B------:R-:W-:Y:S01]  /*b480*/  FFMA.FTZ R202, R114, UR4, -R172 ;  /* 0x0000000472ca7c23 */ /* 0x000fe200080108ac */
[----:B------:R-:W-:Y:S03]  /*b490*/  LOP3.LUT R9, R175, 0xff, RZ, 0xc0, !PT ;  /* 0x000000ffaf097812 */ /* 0x000fe600078ec0ff */
[----:B------:R1:W-:Y:S01]  /*b4a0*/  MUFU.EX2 R19, R33 ;  /* 0x0000002100137308 */ /* 0x0003e20000000800 */
[----:B------:R-:W-:Y:S01]  /*b4b0*/  LOP3.LUT R0, R7, UR23, R18, 0x96, !PT ;  /* 0x0000001707007c12 */ /* 0x000fe2000f8e9612 */
[----:B---3--:R-:W-:Y:S01]  /*b4c0*/  IMAD.MOV.U32 R14, RZ, RZ, R246 ;  /* 0x000000ffff0e7224 */ /* 0x008fe200078e00f6 */
[----:B------:R-:W-:Y:S01]  /*b4d0*/  LOP3.LUT R7, R6, 0xffff, RZ, 0xc0, !PT ;  /* 0x0000ffff06077812 */ /* 0x000fe200078ec0ff */
[----:B------:R-:W-:Y:S01]  /*b4e0*/  FFMA.FTZ R246, R68, UR4, -R173 ;  /* 0x0000000444f67c23 */ /* 0x000fe200080108ad */
[----:B------:R-:W-:Y:S01]  /*b4f0*/  PRMT R192, R9, 0x5410, R8 ;  /* 0x0000541009c07816 */ /* 0x000fe20000000008 */
[----:B------:R-:W-:Y:S01]  /*b500*/  FFMA.FTZ R114, R77, UR4, -R4 ;  /* 0x000000044d727c23 */ /* 0x000fe20008010804 */
[----:B------:R-:W-:Y:S03]  /*b510*/  LOP3.LUT R8, R6, 0xff, RZ, 0xc0, !PT ;  /* 0x000000ff06087812 */ /* 0x000fe600078ec0ff */
[----:B------:R-:W-:Y:S01]  /*b520*/  MUFU.EX2 R68, R24 ;  /* 0x0000001800447308 */ /* 0x000fe20000000800 */
[----:B------:R-:W-:Y:S01]  /*b530*/  SHF.R.U32.HI R7, RZ, 0x8, R7 ;  /* 0x00000008ff077819 */ /* 0x000fe20000011607 */
[--C-:B------:R-:W-:Y:S01]  /*b540*/  FFMA.FTZ R110, R110, UR4, -R174.reuse ;  /* 0x000000046e6e7c23 */ /* 0x100fe200080108ae */
[----:B------:R-:W-:Y:S01]  /*b550*/  SHF.R.U32.HI R9, RZ, 0x10, R175 ;  /* 0x00000010ff097819 */ /* 0x000fe200000116af */
[--C-:B------:R-:W-:Y:S01]  /*b560*/  FFMA.FTZ R111, R111, UR4, -R174.reuse ;  /* 0x000000046f6f7c23 */ /* 0x100fe200080108ae */
[----:B------:R-:W-:Y:S01]  /*b570*/  PRMT R210, R8, 0x5410, R7 ;  /* 0x0000541008d27816 */ /* 0x000fe20000000007 */
[----:B------:R-:W-:Y:S01]  /*b580*/  FFMA.FTZ R106, R106, UR4, -R174 ;  /* 0x000000046a6a7c23 */ /* 0x000fe200080108ae */
[--C-:B------:R-:W-:Y:S03]  /*b590*/  SHF.R.U32.HI R8, RZ, 0x10, R6.reuse ;  /* 0x00000010ff087819 */ /* 0x100fe60000011606 */
[----:B------:R-:W3:Y:S01]  /*b5a0*/  MUFU.EX2 R18, R15 ;  /* 0x0000000f00127308 */ /* 0x000ee20000000800 */
[----:B------:R-:W-:Y:S01]  /*b5b0*/  SHF.R.U32.HI R7, RZ, 0x18, R6 ;  /* 0x00000018ff077819 */ /* 0x000fe20000011606 */
[----:B-1----:R-:W-:Y:S01]  /*b5c0*/  IMAD.MOV.U32 R33, RZ, RZ, R244 ;  /* 0x000000ffff217224 */ /* 0x002fe200078e00f4 */
[----:B------:R-:W-:Y:S01]  /*b5d0*/  LOP3.LUT R6, R8, 0xff, RZ, 0xc0, !PT ;  /* 0x000000ff08067812 */ /* 0x000fe200078ec0ff */
[----:B------:R-:W-:Y:S01]  /*b5e0*/  FFMA.FTZ R244, R112, UR4, -R173 ;  /* 0x0000000470f47c23 */ /* 0x000fe200080108ad */
[----:B------:R-:W-:Y:S01]  /*b5f0*/  SHF.R.U32.HI R175, RZ, 0x18, R175 ;  /* 0x00000018ffaf7819 */ /* 0x000fe200000116af */
[----:B------:R-:W-:Y:S01]  /*b600*/  FFMA.FTZ R112, R93, UR4, -R4 ;  /* 0x000000045d707c23 */ /* 0x000fe20008010804 */
[----:B------:R-:W-:Y:S03]  /*b610*/  PRMT R16, R6, 0x5410, R7 ;  /* 0x0000541006107816 */ /* 0x000fe60000000007 */
[----:B------:R-:W1:Y:S01]  /*b620*/  MUFU.EX2 R15, R34 ;  /* 0x00000022000f7308 */ /* 0x000e620000000800 */
[----:B------:R-:W-:Y:S01]  /*b630*/  LOP3.LUT R6, R5, 0xffff, RZ, 0xc0, !PT ;  /* 0x0000ffff05067812 */ /* 0x000fe200078ec0ff */
[--C-:B------:R-:W-:Y:S01]  /*b640*/  FFMA.FTZ R107, R107, UR4, -R174.reuse ;  /* 0x000000046b6b7c23 */ /* 0x100fe200080108ae */
[----:B------:R-:W-:Y:S01]  /*b650*/  LOP3.LUT R7, R5, 0xff, RZ, 0xc0, !PT ;  /* 0x000000ff05077812 */ /* 0x000fe200078ec0ff */
[----:B------:R-:W-:Y:S01]  /*b660*/  FFMA.FTZ R122, R122, UR4, -R174 ;  /* 0x000000047a7a7c23 */ /* 0x000fe200080108ae */
[----:B------:R-:W-:Y:S01]  /*b670*/  SHF.R.U32.HI R6, RZ, 0x8, R6 ;  /* 0x00000008ff067819 */ /* 0x000fe20000011606 */
[----:B------:R-:W-:Y:S01]  /*b680*/  FFMA.FTZ R123, R123, UR4, -R174 ;  /* 0x000000047b7b7c23 */ /* 0x000fe200080108ae */
[----:B------:R-:W-:Y:S03]  /*b690*/  LOP3.LUT R8, R9, 0xff, RZ, 0xc0, !PT ;  /* 0x000000ff09087812 */ /* 0x000fe600078ec0ff */
[----:B------:R1:W-:Y:S01]  /*b6a0*/  MUFU.EX2 R11, R21 ;  /* 0x00000015000b7308 */ /* 0x0003e20000000800 */
        /* <DEDUP_REMOVED lines=8> */
[----:B------:R-:W-:Y:S01]  /*b730*/  PRMT R12, R8, 0x5410, R175 ;  /* 0x00005410080c7816 */ /* 0x000fe200000000af */
[----:B-1----:R-:W-:Y:S01]  /*b740*/  IMAD.MOV.U32 R54, RZ, RZ, R15 ;  /* 0x000000ffff367224 */ /* 0x002fe200078e000f */
[----:B------:R-:W-:Y:S01]  /*b750*/  PRMT R175, R5, 0x5410, R7 ;  /* 0x0000541005af7816 */ /* 0x000fe20000000007 */
[----:B------:R-:W-:Y:S01]  /*b760*/  FFMA.FTZ R5, R80, UR4, -R173 ;  /* 0x0000000450057c23 */ /* 0x000fe200080108ad */
[C---:B------:R-:W-:Y:S01]  /*b770*/  LOP3.LUT R6, R0.reuse, 0xff, RZ, 0xc0, !PT ;  /* 0x000000ff00067812 */ /* 0x040fe200078ec0ff */
[----:B------:R-:W-:Y:S01]  /*b780*/  FFMA.FTZ R15, R47, UR4, -R174 ;  /* 0x000000042f0f7c23 */ /* 0x000fe200080108ae */
[----:B------:R-:W-:Y:S03]  /*b790*/  IMAD.MOV.U32 R8, RZ, RZ, R241 ;  /* 0x000000ffff087224 */ /* 0x000fe600078e00f1 */
[----:B------:R-:W1:Y:S01]  /*b7a0*/  MUFU.EX2 R7, R22 ;  /* 0x0000001600077308 */ /* 0x000e620000000800 */
[----:B------:R-:W-:Y:S01]  /*b7b0*/  IMAD.MOV.U32 R69, RZ, RZ, R5 ;  /* 0x000000ffff457224 */ /* 0x000fe200078e0005 */
[----:B------:R-:W-:Y:S01]  /*b7c0*/  LOP3.LUT R5, R0, 0xffff, RZ, 0xc0, !PT ;  /* 0x0000ffff00057812 */ /* 0x000fe200078ec0ff */
[----:B------:R-:W-:Y:S01]  /*b7d0*/  IMAD.MOV.U32 R21, RZ, RZ, R240 ;  /* 0x000000ffff157224 */ /* 0x000fe200078e00f0 */
[----:B------:R-:W-:Y:S01]  /*b7e0*/  MOV R66, R8 ;  /* 0x0000000800427202 */ /* 0x000fe20000000f00 */
[----:B------:R-:W-:Y:S01]  /*b7f0*/  IMAD.MOV.U32 R8, RZ, RZ, R16 ;  /* 0x000000ffff087224 */ /* 0x000fe200078e0010 */
[----:B------:R-:W-:Y:S01]  /*b800*/  SHF.R.U32.HI R5, RZ, 0x8, R5 ;  /* 0x00000008ff057819 */ /* 0x000fe20000011605 */
[----:B------:R-:W-:Y:S03]  /*b810*/  FMUL.FTZ R16, R132, R148 ;  /* 0x0000009484107220 */ /* 0x000fe60000410000 */
[----:B------:R1:W1:Y:S01]  /*b820*/  MUFU.EX2 R20, R26 ;  /* 0x0000001a00147308 */ /* 0x0002620000000800 */
[----:B------:R-:W-:Y:S01]  /*b830*/  IMAD.MOV.U32 R98, RZ, RZ, R21 ;  /* 0x000000ffff627224 */ /* 0x000fe200078e0015 */
[----:B------:R-:W-:Y:S01]  /*b840*/  PRMT R65, R6, 0x5410, R5 ;  /* 0x0000541006417816 */ /* 0x000fe20000000005 */
[----:B------:R-:W-:Y:S01]  /*b850*/  FMUL.FTZ R21, R132, R145 ;  /* 0x0000009184157220 */ /* 0x000fe20000410000 */
[--C-:B------:R-:W-:Y:S01]  /*b860*/  SHF.R.U32.HI R5, RZ, 0x10, R0.reuse ;  /* 0x00000010ff057819 */ /* 0x100fe20000011600 */
[----:B---3--:R-:W-:Y:S01]  /*b870*/  IMAD.MOV.U32 R25, RZ, RZ, R19 ;  /* 0x000000ffff197224 */ /* 0x008fe200078e0013 */
[----:B------:R-:W-:Y:S01]  /*b880*/  SHF.R.U32.HI R6, RZ, 0x18, R0 ;  /* 0x00000018ff067819 */ /* 0x000fe20000011600 */
[----:B------:R-:W-:Y:S03]  /*b890*/  IMAD.MOV.U32 R19, RZ, RZ, R218 ;  /* 0x000000ffff137224 */ /* 0x000fe600078e00da */
[----:B------:R-:W-:Y:S01]  /*b8a0*/  MUFU.EX2 R205, R49 ;  /* 0x0000003100cd7308 */ /* 0x000fe20000000800 */
[----:B------:R-:W-:Y:S01]  /*b8b0*/  LOP3.LUT R0, R5, 0xff, RZ, 0xc0, !PT ;  /* 0x000000ff05007812 */ /* 0x000fe200078ec0ff */
[----:B------:R-:W-:Y:S01]  /*b8c0*/  IMAD.MOV.U32 R5, RZ, RZ, R206 ;  /* 0x000000ffff057224 */ /* 0x000fe200078e00ce */
[----:B-1----:R-:W-:Y:S01]  /*b8d0*/  MOV R53, R7 ;  /* 0x0000000700357202 */ /* 0x002fe20000000f00 */
[----:B------:R-:W-:Y:S01]  /*b8e0*/  IMAD.MOV.U32 R7, RZ, RZ, R10 ;  /* 0x000000ffff077224 */ /* 0x000fe200078e000a */
[----:B------:R-:W-:Y:S01]  /*b8f0*/  PRMT R24, R0, 0x5410, R6 ;  /* 0x0000541000187816 */ /* 0x000fe20000000006 */
        /* <DEDUP_REMOVED lines=8> */
[--C-:B------:R-:W-:Y:S01]  /*b980*/  FFMA.FTZ R241, R100, UR4, -R173.reuse ;  /* 0x0000000464f17c23 */ /* 0x100fe200080108ad */
[--C-:B------:R-:W-:Y:S01]  /*b990*/  FFMA.FTZ R240, R101, UR4, -R173.reuse ;  /* 0x0000000465f07c23 */ /* 0x100fe200080108ad */
[----:B------:R-:W-:Y:S02]  /*b9a0*/  IMAD.MOV.U32 R96, RZ, RZ, R192 ;  /* 0x000000ffff607224 */ /* 0x000fe400078e00c0 */
[----:B------:R-:W-:Y:S01]  /*b9b0*/  FFMA.FTZ R173, R117, UR4, -R173 ;  /* 0x0000000475ad7c23 */ /* 0x000fe200080108ad */
[----:B------:R-:W-:Y:S02]  /*b9c0*/  IMAD.MOV.U32 R39, RZ, RZ, R217 ;  /* 0x000000ffff277224 */ /* 0x000fe400078e00d9 */
[----:B------:R-:W-:Y:S01]  /*b9d0*/  FFMA.FTZ R26, R44, UR4, -R4 ;  /* 0x000000042c1a7c23 */ /* 0x000fe20008010804 */
[----:B------:R-:W-:Y:S02]  /*b9e0*/  IMAD.MOV.U32 R22, RZ, RZ, R222 ;  /* 0x000000ffff167224 */ /* 0x000fe400078e00de */
[----:B------:R-:W-:Y:S01]  /*b9f0*/  FFMA.FTZ R117, R88, UR4, -R4 ;  /* 0x0000000458757c23 */ /* 0x000fe20008010804 */
[----:B------:R-:W-:Y:S02]  /*ba00*/  IMAD.MOV.U32 R101, RZ, RZ, R195 ;  /* 0x000000ffff657224 */ /* 0x000fe400078e00c3 */
[--C-:B------:R-:W-:Y:S01]  /*ba10*/  FFMA.FTZ R192, R71, UR4, -R172.reuse ;  /* 0x0000000447c07c23 */ /* 0x100fe200080108ac */
[--C-:B------:R-:W-:Y:S01]  /*ba20*/  FFMA.FTZ R218, R67, UR4, -R172.reuse ;  /* 0x0000000443da7c23 */ /* 0x100fe200080108ac */
[----:B------:R-:W-:Y:S01]  /*ba30*/  FFMA.FTZ R222, R82, UR4, -R172 ;  /* 0x0000000452de7c23 */ /* 0x000fe200080108ac */
[----:B------:R-:W-:Y:S02]  /*ba40*/  IMAD.MOV.U32 R88, RZ, RZ, R238 ;  /* 0x000000ffff587224 */ /* 0x000fe400078e00ee */
[--C-:B------:R-:W-:Y:S01]  /*ba50*/  FFMA.FTZ R217, R83, UR4, -R172.reuse ;  /* 0x0000000453d97c23 */ /* 0x100fe200080108ac */
[----:B------:R-:W-:Y:S01]  /*ba60*/  MOV R83, R5 ;  /* 0x0000000500537202 */ /* 0x000fe20000000f00 */
[----:B------:R-:W-:Y:S02]  /*ba70*/  IMAD.MOV.U32 R44, RZ, RZ, 0x7054 ;  /* 0x00007054ff2c7424 */ /* 0x000fe400078e00ff */
[--C-:B------:R-:W-:Y:S01]  /*ba80*/  FFMA.FTZ R195, R86, UR4, -R172.reuse ;  /* 0x0000000456c37c23 */ /* 0x100fe200080108ac */
[--C-:B-1----:R-:W-:Y:S01]  /*ba90*/  FFMA.FTZ R30, R130, UR4, -R172.reuse ;  /* 0x00000004821e7c23 */ /* 0x102fe200080108ac */
[----:B------:R-:W-:Y:S01]  /*baa0*/  FFMA.FTZ R80, R118, UR4, -R172 ;  /* 0x0000000476507c23 */ /* 0x000fe200080108ac */
[----:B------:R-:W-:Y:S02]  /*bab0*/  IMAD.MOV.U32 R70, RZ, RZ, R25 ;  /* 0x000000ffff467224 */ /* 0x000fe400078e0019 */
[----:B------:R-:W-:Y:S01]  /*bac0*/  FFMA.FTZ R238, R105, UR4, -R4 ;  /* 0x0000000469ee7c23 */ /* 0x000fe20008010804 */
[----:B------:R-:W-:Y:S01]  /*bad0*/  IMAD.MOV.U32 R71, RZ, RZ, R81 ;  /* 0x000000ffff477224 */ /* 0x000fe200078e0051 */
[----:B------:R-:W-:Y:S01]  /*bae0*/  MOV R81, UR24 ;  /* 0x0000001800517c02 */ /* 0x000fe20008000f00 */
[----:B------:R-:W-:Y:S01]  /*baf0*/  FFMA.FTZ R172, R119, UR4, -R172 ;  /* 0x0000000477ac7c23 */ /* 0x000fe200080108ac */
[----:B------:R-:W-:Y:S02]  /*bb00*/  IMAD.MOV.U32 R25, RZ, RZ, R96 ;  /* 0x000000ffff197224 */ /* 0x000fe400078e0060 */
[--C-:B------:R-:W-:Y:S01]  /*bb10*/  FFMA.FTZ R129, R57, UR4, -R4.reuse ;  /* 0x0000000439817c23 */ /* 0x100fe20008010804 */
[----:B------:R-:W-:Y:S01]  /*bb20*/  PRMT R81, R81, R44, UR24 ;  /* 0x0000001851517e16 */ /* 0x000fe2000800002c */
[----:B------:R-:W-:Y:S02]  /*bb30*/  IMAD.MOV.U32 R105, RZ, RZ, R39 ;  /* 0x000000ffff697224 */ /* 0x000fe400078e0027 */
[--C-:B------:R-:W-:Y:S01]  /*bb40*/  FFMA.FTZ R130, R60, UR4, -R4.reuse ;  /* 0x000000043c827c23 */ /* 0x100fe20008010804 */
[----:B------:R-:W-:Y:S01]  /*bb50*/  FFMA.FTZ R119, R72, UR4, -R4 ;  /* 0x0000000448777c23 */ /* 0x000fe20008010804 */
[----:B------:R-:W-:Y:S01]  /*bb60*/  IMAD.MOV.U32 R100, RZ, RZ, R194 ;  /* 0x000000ffff647224 */ /* 0x000fe200078e00c2 */
[--C-:B------:R-:W-:Y:S01]  /*bb70*/  HSET2.LE.AND R47, R219, R81.reuse, PT ;  /* 0x00000051db2f7233 */ /* 0x100fe20003803000 */
[----:B------:R-:W-:Y:S02]  /*bb80*/  IMAD.MOV.U32 R96, RZ, RZ, R69 ;  /* 0x000000ffff607224 */ /* 0x000fe400078e0045 */
[--C-:B------:R-:W-:Y:S01]  /*bb90*/  FFMA.FTZ R60, R120, UR4, -R4.reuse ;  /* 0x00000004783c7c23 */ /* 0x100fe20008010804 */
[----:B------:R-:W1:Y:S01]  /*bba0*/  MUFU.EX2 R0, R29 ;  /* 0x0000001d00007308 */ /* 0x000e620000000800 */
[--C-:B------:R-:W-:Y:S01]  /*bbb0*/  FFMA.FTZ R128, R61, UR4, -R4.reuse ;  /* 0x000000043d807c23 */ /* 0x100fe20008010804 */
[--C-:B------:R-:W-:Y:S01]  /*bbc0*/  FFMA.FTZ R118, R76, UR4, -R4.reuse ;  /* 0x000000044c767c23 */ /* 0x100fe20008010804 */
[--C-:B------:R-:W-:Y:S01]  /*bbd0*/  FFMA.FTZ R116, R92, UR4, -R4.reuse ;  /* 0x000000045c747c23 */ /* 0x100fe20008010804 */
[----:B------:R-:W-:Y:S01]  /*bbe0*/  FFMA.FTZ R194, R108, UR4, -R4 ;  /* 0x000000046cc27c23 */ /* 0x000fe20008010804 */
[----:B------:R-:W-:Y:S02]  /*bbf0*/  IMAD.MOV.U32 R39, RZ, RZ, R20 ;  /* 0x000000ffff277224 */ /* 0x000fe400078e0014 */
[--C-:B------:R-:W-:Y:S01]  /*bc00*/  FFMA.FTZ R86, R121, UR4, -R4.reuse ;  /* 0x0000000479567c23 */ /* 0x100fe20008010804 */
[----:B------:R-:W-:Y:S02]  /*bc10*/  IMAD.MOV.U32 R67, RZ, RZ, R33 ;  /* 0x000000ffff437224 */ /* 0x000fe400078e0021 */
[----:B------:R-:W-:Y:S01]  /*bc20*/  FFMA.FTZ R72, R124, UR4, -R4 ;  /* 0x000000047c487c23 */ /* 0x000fe20008010804 */
[----:B------:R-:W-:Y:S02]  /*bc30*/  IMAD.MOV.U32 R69, RZ, RZ, R32 ;  /* 0x000000ffff457224 */ /* 0x000fe400078e0020 */
[----:B------:R-:W-:Y:S01]  /*bc40*/  FFMA.FTZ R57, R125, UR4, -R4 ;  /* 0x000000047d397c23 */ /* 0x000fe20008010804 */
[C---:B------:R-:W-:Y:S01]  /*bc50*/  FMUL.FTZ R4, R132.reuse, R152 ;  /* 0x0000009884047220 */ /* 0x040fe20000410000 */
[C---:B------:R-:W-:Y:S01]  /*bc60*/  FMUL.FTZ R5, R132.reuse, R153 ;  /* 0x0000009984057220 */ /* 0x040fe20000410000 */
[C---:B------:R-:W-:Y:S01]  /*bc70*/  FMUL.FTZ R20, R132.reuse, R144 ;  /* 0x0000009084147220 */ /* 0x040fe20000410000 */
[C---:B------:R-:W-:Y:S01]  /*bc80*/  FMUL.FTZ R32, R132.reuse, R140 ;  /* 0x0000008c84207220 */ /* 0x040fe20000410000 */
[----:B------:R-:W-:Y:S01]  /*bc90*/  FMUL.FTZ R33, R132, R141 ;  /* 0x0000008d84217220 */ /* 0x000fe20000410000 */
[----:B------:R-:W-:Y:S01]  /*bca0*/  IMAD.MOV.U32 R44, RZ, RZ, R70 ;  /* 0x000000ffff2c7224 */ /* 0x000fe200078e0046 */
[----:B------:R-:W3:Y:S01]  /*bcb0*/  MUFU.EX2 R28, R28 ;  /* 0x0000001c001c7308 */ /* 0x000ee20000000800 */
[----:B------:R-:W-:Y:S02]  /*bcc0*/  IMAD.MOV.U32 R70, RZ, RZ, R19 ;  /* 0x000000ffff467224 */ /* 0x000fe400078e0013 */
[C---:B------:R-:W-:Y:S01]  /*bcd0*/  FMUL.FTZ R19, R3.reuse, R151 ;  /* 0x0000009703137220 */ /* 0x040fe20000410000 */
[----:B------:R-:W-:Y:S02]  /*bce0*/  IMAD.MOV.U32 R82, RZ, RZ, R138 ;  /* 0x000000ffff527224 */ /* 0x000fe400078e008a */
[----:B------:R-:W-:Y:S01]  /*bcf0*/  FFMA.FTZ R126, R126, UR4, -R174 ;  /* 0x000000047e7e7c23 */ /* 0x000fe200080108ae */
[----:B------:R-:W-:Y:S02]  /*bd00*/  IMAD.MOV.U32 R102, RZ, RZ, R7 ;  /* 0x000000ffff667224 */ /* 0x000fe400078e0007 */
[C---:B------:R-:W-:Y:S01]  /*bd10*/  FMUL.FTZ R7, R3.reuse, R155 ;  /* 0x0000009b03077220 */ /* 0x040fe20000410000 */
[----:B------:R-:W-:Y:S01]  /*bd20*/  IMAD.MOV.U32 R56, RZ, RZ, R98 ;  /* 0x000000ffff387224 */ /* 0x000fe200078e0062 */
[----:B------:R1:W-:Y:S01]  /*bd30*/  MUFU.EX2 R206, R50 ;  /* 0x0000003200ce7308 */ /* 0x0003e20000000800 */
[----:B------:R-:W-:Y:S02]  /*bd40*/  IMAD.MOV.U32 R98, RZ, RZ, R83 ;  /* 0x000000ffff627224 */ /* 0x000fe400078e0053 */
[----:B------:R-:W-:Y:S02]  /*bd50*/  IMAD.MOV.U32 R83, RZ, RZ, R208 ;  /* 0x000000ffff537224 */ /* 0x000fe400078e00d0 */
[----:B------:R-:W-:Y:S01]  /*bd60*/  IMAD.MOV.U32 R61, RZ, RZ, R102 ;  /* 0x000000ffff3d7224 */ /* 0x000fe200078e0066 */
[----:B------:R-:W-:Y:S01]  /*bd70*/  MOV R102, R82 ;  /* 0x0000005200667202 */ /* 0x000fe20000000f00 */
[----:B------:R-:W-:Y:S03]  /*bd80*/  IMAD.MOV.U32 R121, RZ, RZ, R56 ;  /* 0x000000ffff797224 */ /* 0x000fe600078e0038 */
[----:B------:R3:W-:Y:S01]  /*bd90*/  MUFU.EX2 R138, R51 ;  /* 0x00000033008a7308 */ /* 0x0007e20000000800 */
[----:B------:R-:W-:Y:S02]  /*bda0*/  IMAD.MOV.U32 R49, RZ, RZ, R44 ;  /* 0x000000ffff317224 */ /* 0x000fe400078e002c */
[----:B------:R-:W-:Y:S02]  /*bdb0*/  IMAD.MOV.U32 R44, RZ, RZ, R83 ;  /* 0x000000ffff2c7224 */ /* 0x000fe400078e0053 */
[----:B------:R-:W-:Y:S02]  /*bdc0*/  IMAD.MOV.U32 R56, RZ, RZ, R87 ;  /* 0x000000ffff387224 */ /* 0x000fe400078e0057 */
[----:B------:R-:W-:Y:S03]  /*bdd0*/  IMAD.MOV.U32 R83, RZ, RZ, R67 ;  /* 0x000000ffff537224 */ /* 0x000fe600078e0043 */
[----:B------:R-:W-:Y:S01]  /*bde0*/  MUFU.EX2 R148, R42 ;  /* 0x0000002a00947308 */ /* 0x000fe20000000800 */
[--C-:B-1----:R-:W-:Y:S01]  /*bdf0*/  HSET2.LE.AND R50, R199, R81.reuse, PT ;  /* 0x00000051c7327233 */ /* 0x102fe20003803000 */
[----:B------:R-:W-:Y:S02]  /*be00*/  IMAD.MOV.U32 R89, RZ, RZ, R56 ;  /* 0x000000ffff597224 */ /* 0x000fe400078e0038 */
[----:B------:R-:W-:Y:S02]  /*be10*/  IMAD.MOV.U32 R77, RZ, RZ, R102 ;  /* 0x000000ffff4d7224 */ /* 0x000fe400078e0066 */
[----:B------:R-:W-:Y:S02]  /*be20*/  IMAD.MOV.U32 R56, RZ, RZ, R83 ;  /* 0x000000ffff387224 */ /* 0x000fe400078e0053 */
[----:B------:R-:W-:Y:S01]  /*be30*/  IMAD.MOV.U32 R67, RZ, RZ, R0 ;  /* 0x000000ffff437224 */ /* 0x000fe200078e0000 */
[--C-:B---3--:R-:W-:Y:S01]  /*be40*/  HSET2.LE.AND R51, R216, R81.reuse, PT ;  /* 0x00000051d8337233 */ /* 0x108fe20003803000 */
[----:B------:R-:W-:Y:S01]  /*be50*/  IMAD.MOV.U32 R87, RZ, RZ, R55 ;  /* 0x000000ffff577224 */ /* 0x000fe200078e0037 */
[--C-:B------:R-:W-:Y:S01]  /*be60*/  HSET2.LE.AND R0, R193, R81.reuse, PT ;  /* 0x00000051c1007233 */ /* 0x100fe20003803000 */
[----:B------:R-:W-:Y:S01]  /*be70*/  IMAD.MOV.U32 R147, RZ, RZ, R69 ;  /* 0x000000ffff937224 */ /* 0x000fe200078e0045 */
[----:B------:R1:W-:Y:S01]  /*be80*/  MUFU.EX2 R193, R38 ;  /* 0x0000002600c17308 */ /* 0x0003e20000000800 */
[----:B------:R-:W-:Y:S02]  /*be90*/  IMAD.MOV.U32 R69, RZ, RZ, R35 ;  /* 0x000000ffff457224 */ /* 0x000fe400078e0023 */
[C---:B------:R-:W-:Y:S01]  /*bea0*/  FMUL.FTZ R35, R3.reuse, R143 ;  /* 0x0000008f03237220 */ /* 0x040fe20000410000 */
[----:B------:R-:W-:Y:S02]  /*beb0*/  IMAD.MOV.U32 R76, RZ, RZ, R87 ;  /* 0x000000ffff4c7224 */ /* 0x000fe400078e0057 */
[----:B------:R-:W-:Y:S02]  /*bec0*/  IMAD.MOV.U32 R103, RZ, RZ, R28 ;  /* 0x000000ffff677224 */ /* 0x000fe400078e001c */
[----:B------:R-:W-:Y:S01]  /*bed0*/  IMAD.MOV.U32 R82, RZ, RZ, R66 ;  /* 0x000000ffff527224 */ /* 0x000fe200078e0042 */
[----:B------:R-:W-:Y:S01]  /*bee0*/  MOV R66, R69 ;  /* 0x0000004500427202 */ /* 0x000fe20000000f00 */
[----:B------:R-:W-:Y:S02]  /*bef0*/  IMAD.MOV.U32 R28, RZ, RZ, R22 ;  /* 0x000000ffff1c7224 */ /* 0x000fe400078e0016 */
[----:B------:R-:W-:Y:S01]  /*bf00*/  FMUL.FTZ R22, R3, R146 ;  /* 0x0000009203167220 */ /* 0x000fe20000410000 */
[----:B------:R-:W-:Y:S01]  /*bf10*/  IMAD.MOV.U32 R153, RZ, RZ, R76 ;  /* 0x000000ffff997224 */ /* 0x000fe200078e004c */
[----:B------:R-:W-:Y:S01]  /*bf20*/  MUFU.EX2 R150, R43 ;  /* 0x0000002b00967308 */ /* 0x000fe20000000800 */
[----:B------:R-:W-:Y:S02]  /*bf30*/  IMAD.MOV.U32 R146, RZ, RZ, R89 ;  /* 0x000000ffff927224 */ /* 0x000fe400078e0059 */
[----:B------:R-:W-:Y:S01]  /*bf40*/  IMAD.MOV.U32 R87, RZ, RZ, R66 ;  /* 0x000000ffff577224 */ /* 0x000fe200078e0042 */
[----:B------:R-:W-:Y:S01]  /*bf50*/  MOV R66, R13 ;  /* 0x0000000d00427202 */ /* 0x000fe20000000f00 */
[C---:B------:R-:W-:Y:S01]  /*bf60*/  FMUL.FTZ R13, R133.reuse, R169 ;  /* 0x000000a9850d7220 */ /* 0x040fe20000410000 */
[----:B-1----:R-:W-:Y:S01]  /*bf70*/  F2FP.BF16.F32.PACK_AB R38, R88, R147 ;  /* 0x000000935826723e */ /* 0x002fe200000010ff */
[----:B------:R-:W-:Y:S03]  /*bf80*/  IMAD.MOV.U32 R29, RZ, RZ, R34 ;  /* 0x000000ffff1d7224 */ /* 0x000fe600078e0022 */
[----:B------:R-:W-:Y:S01]  /*bf90*/  MUFU.EX2 R151, R15 ;  /* 0x0000000f00977308 */ /* 0x000fe20000000800 */
[----:B------:R-:W-:Y:S01]  /*bfa0*/  IMAD.MOV.U32 R92, RZ, RZ, R61 ;  /* 0x000000ffff5c7224 */ /* 0x000fe200078e003d */
[----:B------:R-:W-:Y:S01]  /*bfb0*/  LOP3.LUT R38, R0, R38, RZ, 0xc0, !PT ;  /* 0x0000002600267212 */ /* 0x000fe200078ec0ff */
[----:B------:R-:W-:Y:S02]  /*bfc0*/  IMAD.MOV.U32 R55, RZ, RZ, R29 ;  /* 0x000000ffff377224 */ /* 0x000fe400078e001d */
[----:B------:R-:W-:Y:S02]  /*bfd0*/  IMAD.MOV.U32 R29, RZ, RZ, R68 ;  /* 0x000000ffff1d7224 */ /* 0x000fe400078e0044 */
[----:B------:R-:W-:Y:S03]  /*bfe0*/  IMAD.MOV.U32 R61, RZ, RZ, R44 ;  /* 0x000000ffff3d7224 */ /* 0x000fe600078e002c */
[----:B------:R-:W1:Y:S01]  /*bff0*/  MUFU.EX2 R31, R31 ;  /* 0x0000001f001f7308 */ /* 0x000e620000000800 */
[----:B------:R-:W-:Y:S02]  /*c000*/  IMAD.MOV.U32 R83, RZ, RZ, R29 ;  /* 0x000000ffff537224 */ /* 0x000fe400078e001d */
[C---:B------:R-:W-:Y:S01]  /*c010*/  FMUL.FTZ R29, R133.reuse, R161 ;  /* 0x000000a1851d7220 */ /* 0x040fe20000410000 */
[----:B------:R-:W-:Y:S02]  /*c020*/  IMAD.MOV.U32 R44, RZ, RZ, R82 ;  /* 0x000000ffff2c7224 */ /* 0x000fe400078e0052 */
[----:B------:R-:W-:Y:S02]  /*c030*/  IMAD.MOV.U32 R34, RZ, RZ, R14 ;  /* 0x000000ffff227224 */ /* 0x000fe400078e000e */
[----:B------:R-:W-:Y:S01]  /*c040*/  FFMA.FTZ R14, R46, UR4, -R174 ;  /* 0x000000042e0e7c23 */ /* 0x000fe200080108ae */
[--C-:B------:R-:W-:Y:S01]  /*c050*/  HSET2.LE.AND R46, R220, R81.reuse, PT ;  /* 0x00000051dc2e7233 */ /* 0x100fe20003803000 */
[----:B------:R3:W-:Y:S01]  /*c060*/  MUFU.EX2 R161, R10 ;  /* 0x0000000a00a17308 */ /* 0x0007e20000000800 */
[--C-:B------:R-:W-:Y:S01]  /*c070*/  HSET2.LE.AND R44, R44, R81.reuse, PT ;  /* 0x000000512c2c7233 */ /* 0x100fe20003803000 */
[----:B------:R-:W-:Y:S01]  /*c080*/  IMAD.MOV.U32 R219, RZ, RZ, R87 ;  /* 0x000000ffffdb7224 */ /* 0x000fe200078e0057 */
[----:B------:R-:W-:Y:S01]  /*c090*/  MOV R152, R34 ;  /* 0x0000002200987202 */ /* 0x000fe20000000f00 */
[----:B------:R-:W-:Y:S02]  /*c0a0*/  IMAD.MOV.U32 R69, RZ, RZ, R9 ;  /* 0x000000ffff457224 */ /* 0x000fe400078e0009 */
[----:B------:R-:W-:Y:S01]  /*c0b0*/  FMUL.FTZ R9, R133, R165 ;  /* 0x000000a585097220 */ /* 0x000fe20000410000 */
[----:B------:R-:W-:Y:S01]  /*c0c0*/  FMUL.FTZ R34, R3, R142 ;  /* 0x0000008e03227220 */ /* 0x000fe20000410000 */
[----:B------:R-:W-:Y:S02]  /*c0d0*/  F2FP.BF16.F32.PACK_AB R0, R152, R186 ;  /* 0x000000ba9800723e */ /* 0x000fe400000010ff */
[----:B------:R-:W-:Y:S01]  /*c0e0*/  MUFU.EX2 R149, R14 ;  /* 0x0000000e00957308 */ /* 0x000fe20000000800 */
[----:B-1----:R-:W-:Y:S01]  /*c0f0*/  MOV R141, R31 ;  /* 0x0000001f008d7202 */ /* 0x002fe20000000f00 */
[----:B------:R-:W-:Y:S02]  /*c100*/  IMAD.MOV.U32 R68, RZ, RZ, R8 ;  /* 0x000000ffff447224 */ /* 0x000fe400078e0008 */
[----:B------:R-:W-:Y:S01]  /*c110*/  FMUL.FTZ R8, R133, R164 ;  /* 0x000000a485087220 */ /* 0x000fe20000410000 */
[----:B------:R-:W-:Y:S02]  /*c120*/  IMAD.MOV.U32 R102, RZ, RZ, R55 ;  /* 0x000000ffff667224 */ /* 0x000fe400078e0037 */
[----:B------:R-:W-:Y:S01]  /*c130*/  FFMA.FTZ R174, R127, UR4, -R174 ;  /* 0x000000047fae7c23 */ /* 0x000fe200080108ae */
[----:B------:R-:W-:Y:S02]  /*c140*/  IMAD.MOV.U32 R55, RZ, RZ, R28 ;  /* 0x000000ffff377224 */ /* 0x000fe400078e001c */
[----:B------:R-:W-:Y:S01]  /*c150*/  FMUL.FTZ R28, R133, R160 ;  /* 0x000000a0851c7220 */ /* 0x000fe20000410000 */
[----:B------:R1:W-:Y:S01]  /*c160*/  MUFU.EX2 R208, R37 ;  /* 0x0000002500d07308 */ /* 0x0003e20000000800 */
[----:B---3--:R-:W-:Y:S01]  /*c170*/  F2FP.BF16.F32.PACK_AB R10, R121, R179 ;  /* 0x000000b3790a723e */ /* 0x008fe200000010ff */
[----:B------:R-:W-:Y:S02]  /*c180*/  IMAD.MOV.U32 R140, RZ, RZ, R92 ;  /* 0x000000ffff8c7224 */ /* 0x000fe400078e005c */
[----:B------:R-:W-:Y:S01]  /*c190*/  IMAD.MOV.U32 R145, RZ, RZ, R60 ;  /* 0x000000ffff917224 */ /* 0x000fe200078e003c */
[----:B------:R-:W-:Y:S01]  /*c1a0*/  LOP3.LUT R44, R44, R10, RZ, 0xc0, !PT ;  /* 0x0000000a2c2c7212 */ /* 0x000fe200078ec0ff */
[----:B------:R-:W-:Y:S04]  /*c1b0*/  IMAD.MOV.U32 R220, RZ, RZ, R102 ;  /* 0x000000ffffdc7224 */ /* 0x000fe800078e0066 */
[----:B------:R-:W-:Y:S01]  /*c1c0*/  MUFU.EX2 R160, R40 ;  /* 0x0000002800a07308 */ /* 0x000fe20000000800 */
[----:B------:R-:W-:Y:S01]  /*c1d0*/  IMAD.MOV.U32 R102, RZ, RZ, R64 ;  /* 0x000000ffff667224 */ /* 0x000fe200078e0040 */
[--C-:B------:R-:W-:Y:S01]  /*c1e0*/  HSET2.LE.AND R64, R176, R81.reuse, PT ;  /* 0x00000051b0407233 */ /* 0x100fe20003803000 */
[----:B------:R-:W-:Y:S01]  /*c1f0*/  IMAD.MOV.U32 R87, RZ, RZ, R65 ;  /* 0x000000ffff577224 */ /* 0x000fe200078e0041 */
[--C-:B------:R-:W-:Y:S01]  /*c200*/  HSET2.LE.AND R65, R175, R81.reuse, PT ;  /* 0x00000051af417233 */ /* 0x100fe20003803000 */
[----:B------:R-:W-:Y:S02]  /*c210*/  IMAD.MOV.U32 R175, RZ, RZ, R105 ;  /* 0x000000ffffaf7224 */ /* 0x000fe400078e0069 */
[----:B------:R-:W-:Y:S03]  /*c220*/  IMAD.MOV.U32 R176, RZ, RZ, R145 ;  /* 0x000000ffffb07224 */ /* 0x000fe600078e0091 */
[----:B------:R-:W-:Y:S01]  /*c230*/  MUFU.EX2 R164, R26 ;  /* 0x0000001a00a47308 */ /* 0x000fe20000000800 */
[----:B------:R-:W-:Y:S02]  /*c240*/  IMAD.MOV.U32 R145, RZ, RZ, R97 ;  /* 0x000000ffff917224 */ /* 0x000fe400078e0061 */
[----:B------:R-:W-:Y:S01]  /*c250*/  IMAD.MOV.U32 R142, RZ, RZ, R86 ;  /* 0x000000ffff8e7224 */ /* 0x000fe200078e0056 */
[----:B------:R-:W-:Y:S06]  /*c260*/  MOV R86, R100 ;  /* 0x0000006400567202 */ /* 0x000fec0000000f00 */
[----:B------:R-:W-:Y:S10]  /*c270*/  MUFU.EX2 R218, R218 ;  /* 0x000000da00da7308 */ /* 0x000ff40000000800 */
[----:B------:R-:W-:Y:S10]  /*c280*/  MUFU.EX2 R251, R251 ;  /* 0x000000fb00fb7308 */ /* 0x000ff40000000800 */
[----:B------:R-:W-:Y:S01]  /*c290*/  MUFU.EX2 R119, R119 ;  /* 0x0000007700777308 */ /* 0x000fe20000000800 */
[----:B--2---:R-:W-:Y:S01]  /*c2a0*/  FFMA.FTZ R132, R132, R45, R186 ;  /* 0x0000002d84847223 */ /* 0x004fe200000100ba */
[----:B------:R-:W-:Y:S02]  /*c2b0*/  IMAD.MOV.U32 R45, RZ, RZ, R71 ;  /* 0x000000ffff2d7224 */ /* 0x000fe400078e0047 */
[----:B------:R-:W-:Y:S02]  /*c2c0*/  IMAD.MOV.U32 R71, RZ, RZ, R6 ;  /* 0x000000ffff477224 */ /* 0x000fe400078e0006 */
[----:B------:R-:W-:Y:S01]  /*c2d0*/  FMUL.FTZ R6, R3, R154 ;  /* 0x0000009a03067220 */ /* 0x000fe20000410000 */
[----:B------:R-:W-:Y:S03]  /*c2e0*/  IMAD.MOV.U32 R125, RZ, RZ, R45 ;  /* 0x000000ffff7d7224 */ /* 0x000fe600078e002d */
[----:B------:R-:W-:Y:S01]  /*c2f0*/  MUFU.EX2 R200, R200 ;  /* 0x000000c800c87308 */ /* 0x000fe20000000800 */
[----:B------:R-:W-:Y:S02]  /*c300*/  IMAD.MOV.U32 R45, RZ, RZ, R70 ;  /* 0x000000ffff2d7224 */ /* 0x000fe400078e0046 */
[----:B------:R-:W-:Y:S02]  /*c310*/  IMAD.MOV.U32 R143, RZ, RZ, R71 ;  /* 0x000000ffff8f7224 */ /* 0x000fe400078e0047 */
[----:B------:R-:W-:Y:S01]  /*c320*/  IMAD.MOV.U32 R70, RZ, RZ, R54 ;  /* 0x000000ffff467224 */ /* 0x000fe200078e0036 */
[----:B------:R-:W-:Y:S01]  /*c330*/  MOV R73, R45 ;  /* 0x0000002d00497202 */ /* 0x000fe20000000f00 */
[----:B------:R-:W-:Y:S03]  /*c340*/  IMAD.MOV.U32 R54, RZ, RZ, R39 ;  /* 0x000000ffff367224 */ /* 0x000fe600078e0027 */
[----:B------:R-:W-:Y:S01]  /*c350*/  MUFU.EX2 R116, R116 ;  /* 0x0000007400747308 */ /* 0x000fe20000000800 */
[----:B------:R-:W-:Y:S02]  /*c360*/  IMAD.MOV.U32 R39, RZ, RZ, R12 ;  /* 0x000000ffff277224 */ /* 0x000fe400078e000c */
[----:B------:R-:W-:Y:S01]  /*c370*/  FMUL.FTZ R12, R133, R168 ;  /* 0x000000a8850c7220 */ /* 0x000fe20000410000 */
[----:B------:R-:W-:Y:S02]  /*c380*/  IMAD.MOV.U32 R124, RZ, RZ, R73 ;  /* 0x000000ffff7c7224 */ /* 0x000fe400078e0049 */
[----:B------:R-:W-:Y:S02]  /*c390*/  IMAD.MOV.U32 R73, RZ, RZ, R77 ;  /* 0x000000ffff497224 */ /* 0x000fe400078e004d */
[----:B------:R-:W-:Y:S02]  /*c3a0*/  IMAD.MOV.U32 R77, RZ, RZ, R56 ;  /* 0x000000ffff4d7224 */ /* 0x000fe400078e0038 */
[----:B----4-:R-:W-:Y:S01]  /*c3b0*/  FFMA.FTZ R120, R3, R36, R184 ;  /* 0x0000002403787223 */ /* 0x010fe200000100b8 */
[--C-:B------:R-:W-:Y:S01]  /*c3c0*/  HSET2.LE.AND R3, R221, R81.reuse, PT ;  /* 0x00000051dd037233 */ /* 0x100fe20003803000 */
[----:B------:R-:W2:Y:S01]  /*c3d0*/  LDL.LU R36, [R1+0x1c] ;  /* 0x00001c0001247983 */ /* 0x000ea20000300800 */
[----:B------:R-:W-:Y:S01]  /*c3e0*/  F2FP.BF16.F32.PACK_AB R10, R146, R73 ;  /* 0x00000049920a723e */ /* 0x000fe200000010ff */
[----:B------:R-:W-:Y:S01]  /*c3f0*/  IMAD.MOV.U32 R45, RZ, RZ, R67 ;  /* 0x000000ffff2d7224 */ /* 0x000fe200078e0043 */
[--C-:B-1----:R-:W-:Y:S01]  /*c400*/  HSET2.LE.AND R37, R77, R81.reuse, PT ;  /* 0x000000514d257233 */ /* 0x102fe20003803000 */
[----:B------:R-:W-:Y:S01]  /*c410*/  IMAD.MOV.U32 R56, RZ, RZ, R52 ;  /* 0x000000ffff387224 */ /* 0x000fe200078e0034 */
[----:B------:R-:W-:Y:S01]  /*c420*/  LOP3.LUT R47, R47, R10, RZ, 0xc0, !PT ;  /* 0x0000000a2f2f7212 */ /* 0x000fe200078ec0ff */
[----:B------:R-:W-:Y:S01]  /*c430*/  IMAD.MOV.U32 R52, RZ, RZ, R11 ;  /* 0x000000ffff347224 */ /* 0x000fe200078e000b */
[----:B------:R-:W-:Y:S01]  /*c440*/  MOV R76, R45 ;  /* 0x0000002d004c7202 */ /* 0x000fe20000000f00 */
[----:B------:R-:W-:Y:S01]  /*c450*/  IMAD.MOV.U32 R168, RZ, RZ, R49 ;  /* 0x000000ffffa87224 */ /* 0x000fe200078e0031 */
[----:B------:R-:W-:Y:S01]  /*c460*/  MUFU.EX2 R112, R112 ;  /* 0x0000007000707308 */ /* 0x000fe20000000800 */
[----:B------:R-:W-:Y:S01]  /*c470*/  IMAD.MOV.U32 R11, RZ, RZ, R228 ;  /* 0x000000ffff0b7224 */ /* 0x000fe200078e00e4 */
[----:B------:R-:W-:Y:S01]  /*c480*/  MOV R165, R76 ;  /* 0x0000004c00a57202 */ /* 0x000fe20000000f00 */
[----:B------:R-:W-:Y:S01]  /*c490*/  IMAD.MOV.U32 R49, RZ, RZ, R70 ;  /* 0x000000ffff317224 */ /* 0x000fe200078e0046 */
[----:B------:R-:W-:Y:S01]  /*c4a0*/  MOV R70, R54 ;  /* 0x0000003600467202 */ /* 0x000fe20000000f00 */
[----:B------:R-:W3:Y:S01]  /*c4b0*/  LDL.LU R228, [R1+0x80] ;  /* 0x0000800001e47983 */ /* 0x000ee20000300800 */
[----:B------:R-:W-:Y:S02]  /*c4c0*/  IMAD.MOV.U32 R45, RZ, RZ, R231 ;  /* 0x000000ffff2d7224 */ /* 0x000fe400078e00e7 */
[----:B------:R-:W-:Y:S01]  /*c4d0*/  IMAD.MOV.U32 R89, RZ, RZ, R49 ;  /* 0x000000ffff597224 */ /* 0x000fe200078e0031 */
[----:B------:R1:W5:Y:S01]  /*c4e0*/  LDL.LU R231, [R1+0x7c] ;  /* 0x00007c0001e77983 */ /* 0x0003620000300800 */
[----:B------:R-:W-:Y:S01]  /*c4f0*/  IMAD.MOV.U32 R49, RZ, RZ, R103 ;  /* 0x000000ffff317224 */ /* 0x000fe200078e0067 */
[----:B------:R-:W-:Y:S01]  /*c500*/  MUFU.EX2 R244, R244 ;  /* 0x000000f400f47308 */ /* 0x000fe20000000800 */
[----:B------:R-:W-:Y:S02]  /*c510*/  IMAD.MOV.U32 R199, RZ, RZ, R52 ;  /* 0x000000ffffc77224 */ /* 0x000fe400078e0034 */
[----:B------:R-:W-:Y:S02]  /*c520*/  IMAD.MOV.U32 R54, RZ, RZ, R25 ;  /* 0x000000ffff367224 */ /* 0x000fe400078e0019 */
[----:B------:R-:W-:Y:S01]  /*c530*/  FMUL.FTZ R25, R133, R157 ;  /* 0x0000009d85197220 */ /* 0x000fe20000410000 */
[----:B------:R-:W-:Y:S02]  /*c540*/  IMAD.MOV.U32 R52, RZ, RZ, R11 ;  /* 0x000000ffff347224 */ /* 0x000fe400078e000b */
[----:B------:R-:W-:Y:S02]  /*c550*/  IMAD.MOV.U32 R103, RZ, RZ, R214 ;  /* 0x000000ffff677224 */ /* 0x000fe400078e00d6 */
[----:B------:R-:W4:Y:S01]  /*c560*/  MUFU.EX2 R157, R41 ;  /* 0x00000029009d7308 */ /* 0x000f220000000800 */
[----:B------:R-:W-:Y:S01]  /*c570*/  IMAD.MOV.U32 R169, RZ, RZ, R49 ;  /* 0x000000ffffa97224 */ /* 0x000fe200078e0031 */
[--C-:B------:R-:W-:Y:S01]  /*c580*/  HSET2.LE.AND R49, R183, R81.reuse, PT ;  /* 0x00000051b7317233 */ /* 0x100fe20003803000 */
[----:B------:R-:W-:Y:S01]  /*c590*/  IMAD.MOV.U32 R216, RZ, RZ, R70 ;  /* 0x000000ffffd87224 */ /* 0x000fe200078e0046 */
[----:B------:R-:W-:Y:S01]  /*c5a0*/  MOV R70, R54 ;  /* 0x0000003600467202 */ /* 0x000fe20000000f00 */
[----:B------:R1:W5:Y:S01]  /*c5b0*/  LDL.LU R214, [R1+0x78] ;  /* 0x0000780001d67983 */ /* 0x0003620000300800 */
[--C-:B------:R-:W-:Y:S01]  /*c5c0*/  HSET2.LE.AND R54, R52, R81.reuse, PT ;  /* 0x0000005134367233 */ /* 0x100fe20003803000 */
[----:B------:R-:W-:Y:S01]  /*c5d0*/  IMAD.MOV.U32 R183, RZ, RZ, R53 ;  /* 0x000000ffffb77224 */ /* 0x000fe200078e0035 */
[--C-:B------:R-:W-:Y:S01]  /*c5e0*/  HSET2.LE.AND R52, R181, R81.reuse, PT ;  /* 0x00000051b5347233 */ /* 0x100fe20003803000 */
[----:B------:R-:W-:Y:S01]  /*c5f0*/  IMAD.MOV.U32 R186, RZ, RZ, R56 ;  /* 0x000000ffffba7224 */ /* 0x000fe200078e0038 */
[--C-:B------:R-:W-:Y:S01]  /*c600*/  HSET2.LE.AND R53, R180, R81.reuse, PT ;  /* 0x00000051b4357233 */ /* 0x100fe20003803000 */
[----:B------:R-:W-:Y:S01]  /*c610*/  IMAD.MOV.U32 R221, RZ, RZ, R48 ;  /* 0x000000ffffdd7224 */ /* 0x000fe200078e0030 */
[----:B------:R-:W-:Y:S01]  /*c620*/  F2FP.BF16.F32.PACK_AB R10, R219, R183 ;  /* 0x000000b7db0a723e */ /* 0x000fe200000010ff */
[----:B------:R-:W3:Y:S01]  /*c630*/  LDL.64 R180, [R1+0x10] ;  /* 0x0000100001b47983 */ /* 0x000ee20000100a00 */
[----:B------:R-:W-:Y:S01]  /*c640*/  F2FP.BF16.F32.PACK_AB R11, R168, R186 ;  /* 0x000000baa80b723e */ /* 0x000fe200000010ff */
[----:B------:R-:W-:Y:S01]  /*c650*/  IMAD.MOV.U32 R82, RZ, RZ, R39 ;  /* 0x000000ffff527224 */ /* 0x000fe200078e0027 */
[----:B------:R-:W-:Y:S01]  /*c660*/  LOP3.LUT R49, R49, R10, RZ, 0xc0, !PT ;  /* 0x0000000a31317212 */ /* 0x000fe200078ec0ff */
[----:B------:R-:W-:Y:S01]  /*c670*/  MUFU.EX2 R239, R239 ;  /* 0x000000ef00ef7308 */ /* 0x000fe20000000800 */
[----:B------:R-:W-:Y:S01]  /*c680*/  LOP3.LUT R50, R50, R11, RZ, 0xc0, !PT ;  /* 0x0000000b32327212 */ /* 0x000fe200078ec0ff */
[----:B------:R-:W-:Y:S01]  /*c690*/  IMAD.MOV.U32 R67, RZ, RZ, R24 ;  /* 0x000000ffff437224 */ /* 0x000fe200078e0018 */
[----:B------:R-:W-:Y:S01]  /*c6a0*/  F2FP.BF16.F32.PACK_AB R10, R165, R169 ;  /* 0x000000a9a50a723e */ /* 0x000fe200000010ff */
[----:B------:R-:W-:Y:S01]  /*c6b0*/  VIADD R11, R215, 0x2 ;  /* 0x00000002d70b7836 */ /* 0x000fe20000000000 */
[--C-:B------:R-:W-:Y:S01]  /*c6c0*/  HSET2.LE.AND R48, R182, R81.reuse, PT ;  /* 0x00000051b6307233 */ /* 0x100fe20003803000 */
[----:B------:R-:W-:Y:S01]  /*c6d0*/  IMAD.MOV.U32 R155, RZ, RZ, R45 ;  /* 0x000000ffff9b7224 */ /* 0x000fe200078e002d */
[--C-:B------:R-:W-:Y:S01]  /*c6e0*/  HSET2.LE.AND R45, R99, R81.reuse, PT ;  /* 0x00000051632d7233 */ /* 0x100fe20003803000 */
[----:B------:R-:W-:Y:S01]  /*c6f0*/  IMAD.MOV.U32 R182, RZ, RZ, R83 ;  /* 0x000000ffffb67224 */ /* 0x000fe200078e0053 */
[----:B------:R-:W-:Y:S01]  /*c700*/  LOP3.LUT R54, R54, R10, RZ, 0xc0, !PT ;  /* 0x0000000a36367212 */ /* 0x000fe200078ec0ff */
[----:B------:R-:W-:Y:S01]  /*c710*/  IMAD.MOV.U32 R99, RZ, RZ, R55 ;  /* 0x000000ffff637224 */ /* 0x000fe200078e0037 */
[----:B------:R-:W-:Y:S01]  /*c720*/  F2FP.BF16.F32.PACK_AB R10, R138, R206 ;  /* 0x000000ce8a0a723e */ /* 0x000fe200000010ff */
[----:B------:R-:W-:Y:S01]  /*c730*/  IMAD.MOV.U32 R83, RZ, RZ, R67 ;  /* 0x000000ffff537224 */ /* 0x000fe200078e0043 */
[--C-:B------:R-:W-:Y:S01]  /*c740*/  HSET2.LE.AND R67, R177, R81.reuse, PT ;  /* 0x00000051b1437233 */ /* 0x100fe20003803000 */
[----:B------:R-:W-:Y:S01]  /*c750*/  MUFU.EX2 R174, R174 ;  /* 0x000000ae00ae7308 */ /* 0x000fe20000000800 */
[----:B------:R-:W-:Y:S01]  /*c760*/  LOP3.LUT R11, R233, UR31, R11, 0x96, !PT ;  /* 0x0000001fe90b7c12 */ /* 0x000fe2000f8e960b */
[----:B------:R-:W-:Y:S01]  /*c770*/  IMAD.MOV.U32 R31, RZ, RZ, R99 ;  /* 0x000000ffff1f7224 */ /* 0x000fe200078e0063 */
[----:B------:R-:W-:Y:S01]  /*c780*/  F2FP.BF16.F32.PACK_AB R39, R105, R209 ;  /* 0x000000d16927723e */ /* 0x000fe200000010ff */
[----:B------:R-:W-:Y:S01]  /*c790*/  IMAD.MOV.U32 R99, RZ, RZ, R68 ;  /* 0x000000ffff637224 */ /* 0x000fe200078e0044 */
[----:B------:R-:W-:Y:S01]  /*c7a0*/  LOP3.LUT R67, R67, R10, RZ, 0xc0, !PT ;  /* 0x0000000a43437212 */ /* 0x000fe200078ec0ff */
[----:B------:R-:W-:Y:S01]  /*c7b0*/  IMAD.WIDE.U32 R42, R11, -0x326172a9, RZ ;  /* 0xcd9e8d570b2a7825 */ /* 0x000fe200078e00ff */
[--C-:B------:R-:W-:Y:S03]  /*c7c0*/  HSET2.LE.AND R68, R212, R81.reuse, PT ;  /* 0x00000051d4447233 */ /* 0x100fe60003803000 */
[----:B------:R-:W-:Y:S01]  /*c7d0*/  MUFU.EX2 R249, R249 ;  /* 0x000000f900f97308 */ /* 0x000fe20000000800 */
[----:B----4-:R-:W-:Y:S01]  /*c7e0*/  F2FP.BF16.F32.PACK_AB R10, R157, R160 ;  /* 0x000000a09d0a723e */ /* 0x010fe200000010ff */
[----:B------:R-:W-:Y:S01]  /*c7f0*/  FMUL.FTZ R24, R133, R156 ;  /* 0x0000009c85187220 */ /* 0x000fe20000410000 */
[----:B------:R-:W-:Y:S01]  /*c800*/  LOP3.LUT R26, R189, UR20, R42, 0x96, !PT ;  /* 0x00000014bd1a7c12 */ /* 0x000fe2000f8e962a */
[----:B------:R-:W-:Y:S01]  /*c810*/  IMAD.MOV.U32 R56, RZ, RZ, R83 ;  /* 0x000000ffff387224 */ /* 0x000fe200078e0053 */
[----:B------:R-:W-:Y:S01]  /*c820*/  LOP3.LUT R68, R68, R10, RZ, 0xc0, !PT ;  /* 0x0000000a44447212 */ /* 0x000fe200078ec0ff */
[----:B------:R-:W-:Y:S01]  /*c830*/  IMAD.MOV.U32 R71, RZ, RZ, R82 ;  /* 0x000000ffff477224 */ /* 0x000fe200078e0052 */
[----:B------:R-:W-:Y:S03]  /*c840*/  LOP3.LUT R39, R3, R39, RZ, 0xc0, !PT ;  /* 0x0000002703277212 */ /* 0x000fe600078ec0ff */
[----:B------:R4:W1:Y:S01]  /*c850*/  MUFU.EX2 R156, R27 ;  /* 0x0000001b009c7308 */ /* 0x0008620000000800 */
[----:B------:R-:W-:Y:S01]  /*c860*/  F2FP.BF16.F32.PACK_AB R3, R125, R184 ;  /* 0x000000b87d03723e */ /* 0x000fe200000010ff */
[----:B------:R-:W-:Y:S01]  /*c870*/  IMAD.MOV.U32 R82, RZ, RZ, R66 ;  /* 0x000000ffff527224 */ /* 0x000fe200078e0042 */
[--C-:B------:R-:W-:Y:S01]  /*c880*/  HSET2.LE.AND R55, R213, R81.reuse, PT ;  /* 0x00000051d5377233 */ /* 0x100fe20003803000 */
[----:B------:R-:W-:Y:S01]  /*c890*/  IMAD.MOV.U32 R76, RZ, RZ, R71 ;  /* 0x000000ffff4c7224 */ /* 0x000fe200078e0047 */
[----:B------:R-:W-:Y:S01]  /*c8a0*/  LOP3.LUT R37, R37, R3, RZ, 0xc0, !PT ;  /* 0x0000000325257212 */ /* 0x000fe200078ec0ff */
[----:B------:R1:W5:Y:S01]  /*c8b0*/  LDL.LU R213, [R1+0x74] ;  /* 0x0000740001d57983 */ /* 0x0003620000300800 */
[----:B------:R-:W-:Y:S03]  /*c8c0*/  F2FP.BF16.F32.PACK_AB R3, R98, R61 ;  /* 0x0000003d6203723e */ /* 0x000fe600000010ff */
[----:B------:R-:W-:Y:S01]  /*c8d0*/  MUFU.EX2 R247, R247 ;  /* 0x000000f700f77308 */ /* 0x000fe20000000800 */
[----:B------:R-:W-:Y:S01]  /*c8e0*/  MOV R77, R31 ;  /* 0x0000001f004d7202 */ /* 0x000fe20000000f00 */
[----:B------:R1:W5:Y:S01]  /*c8f0*/  LDL.LU R212, [R1+0x70] ;  /* 0x0000700001d47983 */ /* 0x0003620000300800 */
[----:B------:R-:W-:Y:S01]  /*c900*/  LOP3.LUT R46, R46, R3, RZ, 0xc0, !PT ;  /* 0x000000032e2e7212 */ /* 0x000fe200078ec0ff */
[----:B------:R-:W-:Y:S01]  /*c910*/  IMAD.MOV.U32 R154, RZ, RZ, R56 ;  /* 0x000000ffff9a7224 */ /* 0x000fe200078e0038 */
[----:B------:R-:W-:Y:S01]  /*c920*/  F2FP.BF16.F32.PACK_AB R3, R199, R155 ;  /* 0x0000009bc703723e */ /* 0x000fe200000010ff */
[----:B------:R-:W-:Y:S01]  /*c930*/  IMAD.MOV.U32 R56, RZ, RZ, R30 ;  /* 0x000000ffff387224 */ /* 0x000fe200078e001e */
[--C-:B------:R-:W-:Y:S03]  /*c940*/  HSET2.LE.AND R66, R178, R81.reuse, PT ;  /* 0x00000051b2427233 */ /* 0x100fe60003803000 */
[----:B------:R-:W-:Y:S01]  /*c950*/  MUFU.EX2 R252, R252 ;  /* 0x000000fc00fc7308 */ /* 0x000fe20000000800 */
[----:B------:R-:W-:Y:S01]  /*c960*/  LOP3.LUT R48, R48, R3, RZ, 0xc0, !PT ;  /* 0x0000000330307212 */ /* 0x000fe200078ec0ff */
[----:B------:R-:W-:Y:S01]  /*c970*/  IMAD.MOV.U32 R178, RZ, RZ, R87 ;  /* 0x000000ffffb27224 */ /* 0x000fe200078e0057 */
[----:B------:R-:W-:Y:S01]  /*c980*/  MOV R83, R82 ;  /* 0x0000005200537202 */ /* 0x000fe20000000f00 */
[----:B------:R-:W-:Y:S01]  /*c990*/  IMAD.MOV.U32 R82, RZ, RZ, R69 ;  /* 0x000000ffff527224 */ /* 0x000fe200078e0045 */
[--C-:B------:R-:W-:Y:S01]  /*c9a0*/  HSET2.LE.AND R69, R211, R81.reuse, PT ;  /* 0x00000051d3457233 */ /* 0x100fe20003803000 */
[----:B------:R-:W-:Y:S01]  /*c9b0*/  IMAD.MOV.U32 R87, RZ, RZ, R101 ;  /* 0x000000ffff577224 */ /* 0x000fe200078e0065 */
[--C-:B------:R-:W-:Y:S01]  /*c9c0*/  HSET2.LE.AND R71, R225, R81.reuse, PT ;  /* 0x00000051e1477233 */ /* 0x100fe20003803000 */
[----:B------:R1:W5:Y:S01]  /*c9d0*/  LDL.LU R211, [R1+0x6c] ;  /* 0x00006c0001d37983 */ /* 0x0003620000300800 */
[----:B------:R-:W-:Y:S01]  /*c9e0*/  MOV R177, R102 ;  /* 0x0000006600b17202 */ /* 0x000fe20000000f00 */
[----:B------:R-:W-:Y:S01]  /*c9f0*/  IMAD.MOV.U32 R225, RZ, RZ, R73 ;  /* 0x000000ffffe17224 */ /* 0x000fe200078e0049 */
[----:B------:R-:W-:Y:S01]  /*ca00*/  MOV R184, R72 ;  /* 0x0000004800b87202 */ /* 0x000fe20000000f00 */
[----:B------:R-:W-:Y:S01]  /*ca10*/  MUFU.EX2 R223, R223 ;  /* 0x000000df00df7308 */ /* 0x000fe20000000800 */
[----:B----4-:R-:W-:Y:S09]  /*ca20*/  IMAD.WIDE.U32 R26, R26, -0x2daee0ad, RZ ;  /* 0xd2511f531a1a7825 */ /* 0x010ff200078e00ff */
[----:B------:R-:W-:Y:S10]  /*ca30*/  MUFU.EX2 R130, R130 ;  /* 0x0000008200827308 */ /* 0x000ff40000000800 */
        /* <DEDUP_REMOVED lines=22> */
[----:B------:R-:W-:Y:S01]  /*cba0*/  MUFU.EX2 R197, R197 ;  /* 0x000000c500c57308 */ /* 0x000fe20000000800 */
[----:B--2---:R-:W-:Y:S01]  /*cbb0*/  FFMA.FTZ R133, R133, R36, R179 ;  /* 0x0000002485857223 */ /* 0x004fe200000100b3 */
[--C-:B------:R-:W-:Y:S01]  /*cbc0*/  HSET2.LE.AND R36, R187, R81.reuse, PT ;  /* 0x00000051bb247233 */ /* 0x100fe20003803000 */
[----:B------:R-:W-:Y:S07]  /*cbd0*/  IMAD.MOV.U32 R187, RZ, RZ, R89 ;  /* 0x000000ffffbb7224 */ /* 0x000fee00078e0059 */
[----:B------:R-:W-:Y:S01]  /*cbe0*/  MUFU.EX2 R241, R241 ;  /* 0x000000f100f17308 */ /* 0x000fe20000000800 */
[----:B------:R-:W-:Y:S01]  /*cbf0*/  IMAD.MOV.U32 R179, RZ, RZ, R103 ;  /* 0x000000ffffb37224 */ /* 0x000fe200078e0067 */
[----:B------:R-:W-:Y:S01]  /*cc00*/  LOP3.LUT R36, R36, R0, RZ, 0xc0, !PT ;  /* 0x0000000024247212 */ /* 0x000fe200078ec0ff */
[----:B------:R-:W-:Y:S01]  /*cc10*/  IMAD.MOV.U32 R103, RZ, RZ, R70 ;  /* 0x000000ffff677224 */ /* 0x000fe200078e0046 */
[----:B------:R-:W-:Y:S02]  /*cc20*/  F2FP.BF16.F32.PACK_AB R0, R124, R153 ;  /* 0x000000997c00723e */ /* 0x000fe400000010ff */
[----:B------:R-:W-:Y:S01]  /*cc30*/  F2FP.BF16.F32.PACK_AB R3, R179, R216 ;  /* 0x000000d8b303723e */ /* 0x000fe200000010ff */
[----:B------:R-:W-:Y:S01]  /*cc40*/  IMAD.MOV.U32 R144, RZ, RZ, R103 ;  /* 0x000000ffff907224 */ /* 0x000fe200078e0067 */
[----:B------:R-:W-:Y:S02]  /*cc50*/  LOP3.LUT R45, R45, R0, RZ, 0xc0, !PT ;  /* 0x000000002d2d7212 */ /* 0x000fe400078ec0ff */
[----:B------:R-:W-:Y:S01]  /*cc60*/  MUFU.EX2 R240, R240 ;  /* 0x000000f000f07308 */ /* 0x000fe20000000800 */
[----:B------:R-:W-:Y:S02]  /*cc70*/  F2FP.BF16.F32.PACK_AB R0, R140, R187 ;  /* 0x000000bb8c00723e */ /* 0x000fe400000010ff */
[----:B------:R-:W-:Y:S02]  /*cc80*/  LOP3.LUT R53, R53, R3, RZ, 0xc0, !PT ;  /* 0x0000000335357212 */ /* 0x000fe400078ec0ff */
[----:B------:R-:W-:Y:S02]  /*cc90*/  LOP3.LUT R51, R51, R0, RZ, 0xc0, !PT ;  /* 0x0000000033337212 */ /* 0x000fe400078ec0ff */
[----:B------:R-:W-:Y:S03]  /*cca0*/  F2FP.BF16.F32.PACK_AB R0, R220, R182 ;  /* 0x000000b6dc00723e */ /* 0x000fe600000010ff */
[----:B------:R-:W-:Y:S01]  /*ccb0*/  MUFU.EX2 R226, R226 ;  /* 0x000000e200e27308 */ /* 0x000fe20000000800 */
[----:B------:R-:W-:Y:S02]  /*ccc0*/  F2FP.BF16.F32.PACK_AB R3, R205, R207 ;  /* 0x000000cfcd03723e */ /* 0x000fe400000010ff */
[----:B------:R-:W-:Y:S02]  /*ccd0*/  LOP3.LUT R52, R52, R0, RZ, 0xc0, !PT ;  /* 0x0000000034347212 */ /* 0x000fe400078ec0ff */
[----:B------:R-:W-:Y:S02]  /*cce0*/  F2FP.BF16.F32.PACK_AB R0, R141, R143 ;  /* 0x0000008f8d00723e */ /* 0x000fe400000010ff */
[----:B------:R-:W-:Y:S03]  /*ccf0*/  LOP3.LUT R66, R66, R3, RZ, 0xc0, !PT ;  /* 0x0000000342427212 */ /* 0x000fe600078ec0ff */
[----:B------:R-:W-:Y:S01]  /*cd00*/  MUFU.EX2 R229, R229 ;  /* 0x000000e500e57308 */ /* 0x000fe20000000800 */
[----:B------:R-:W-:Y:S02]  /*cd10*/  LOP3.LUT R55, R55, R0, RZ, 0xc0, !PT ;  /* 0x0000000037377212 */ /* 0x000fe400078ec0ff */
[----:B------:R-:W-:Y:S02]  /*cd20*/  F2FP.BF16.F32.PACK_AB R0, R208, R221 ;  /* 0x000000ddd000723e */ /* 0x000fe400000010ff */
[----:B------:R-:W-:Y:S02]  /*cd30*/  F2FP.BF16.F32.PACK_AB R3, R161, R193 ;  /* 0x000000c1a103723e */ /* 0x000fe400000010ff */
[----:B------:R-:W-:Y:S03]  /*cd40*/  LOP3.LUT R64, R64, R0, RZ, 0xc0, !PT ;  /* 0x0000000040407212 */ /* 0x000fe600078ec0ff */
[----:B------:R-:W-:Y:S01]  /*cd50*/  MUFU.EX2 R194, R194 ;  /* 0x000000c200c27308 */ /* 0x000fe20000000800 */
[----:B------:R-:W-:Y:S02]  /*cd60*/  F2FP.BF16.F32.PACK_AB R0, R150, R148 ;  /* 0x000000949600723e */ /* 0x000fe400000010ff */
[----:B------:R-:W-:Y:S01]  /*cd70*/  LOP3.LUT R65, R65, R3, RZ, 0xc0, !PT ;  /* 0x0000000341417212 */ /* 0x000fe200078ec0ff */
[----:B---3--:R-:W-:Y:S01]  /*cd80*/  IMAD.MOV.U32 R181, RZ, RZ, R98 ;  /* 0x000000ffffb57224 */ /* 0x008fe200078e0062 */
[----:B------:R-:W-:Y:S02]  /*cd90*/  LOP3.LUT R10, R43, UR22, R180, 0x96, !PT ;  /* 0x000000162b0a7c12 */ /* 0x000fe4000f8e96b4 */
[----:B------:R-:W-:Y:S03]  /*cda0*/  LOP3.LUT R69, R69, R0, RZ, 0xc0, !PT ;  /* 0x0000000045457212 */ /* 0x000fe600078ec0ff */
[----:B------:R-:W-:Y:S01]  /*cdb0*/  MUFU.EX2 R224, R224 ;  /* 0x000000e000e07308 */ /* 0x000fe20000000800 */
[----:B------:R-:W-:Y:S01]  /*cdc0*/  F2FP.BF16.F32.PACK_AB R0, R151, R149 ;  /* 0x000000959700723e */ /* 0x000fe200000010ff */
[----:B------:R-:W-:Y:S01]  /*cdd0*/  IMAD.WIDE.U32 R10, R10, -0x2daee0ad, RZ ;  /* 0xd2511f530a0a7825 */ /* 0x000fe200078e00ff */
[--C-:B------:R-:W-:Y:S02]  /*cde0*/  HSET2.LE.AND R70, R227, R81.reuse, PT ;  /* 0x00000051e3467233 */ /* 0x100fe40003803000 */
[----:B-1----:R-:W-:Y:S01]  /*cdf0*/  F2FP.BF16.F32.PACK_AB R3, R156, R164 ;  /* 0x000000a49c03723e */ /* 0x002fe200000010ff */
[----:B------:R-:W-:Y:S01]  /*ce00*/  IMAD.MOV.U32 R227, RZ, RZ, R88 ;  /* 0x000000ffffe37224 */ /* 0x000fe200078e0058 */
[----:B------:R-:W-:Y:S03]  /*ce10*/  LOP3.LUT R14, R11, UR19, R236, 0x96, !PT ;  /* 0x000000130b0e7c12 */ /* 0x000fe6000f8e96ec */
[----:B------:R-:W-:Y:S01]  /*ce20*/  MUFU.EX2 R110, R110 ;  /* 0x0000006e006e7308 */ /* 0x000fe20000000800 */
[----:B------:R-:W-:Y:S02]  /*ce30*/  LOP3.LUT R27, R27, UR17, R10, 0x96, !PT ;  /* 0x000000111b1b7c12 */ /* 0x000fe4000f8e960a */
[----:B------:R-:W-:Y:S01]  /*ce40*/  LOP3.LUT R71, R71, R0, RZ, 0xc0, !PT ;  /* 0x0000000047477212 */ /* 0x000fe200078ec0ff */
[----:B------:R-:W-:Y:S01]  /*ce50*/  IMAD.WIDE.U32 R14, R14, -0x326172a9, RZ ;  /* 0xcd9e8d570e0e7825 */ /* 0x000fe200078e00ff */
[----:B------:R-:W-:Y:S05]  /*ce60*/  LOP3.LUT R70, R70, R3, RZ, 0xc0, !PT ;  /* 0x0000000346467212 */ /* 0x000fea00078ec0ff */
[----:B------:R-:W-:Y:S01]  /*ce70*/  MUFU.EX2 R111, R111 ;  /* 0x0000006f006f7308 */ /* 0x000fe20000000800 */
[----:B------:R-:W-:Y:S05]  /*ce80*/  LOP3.LUT R10, R15, UR18, R188, 0x96, !PT ;  /* 0x000000120f0a7c12 */ /* 0x000fea000f8e96bc */
[----:B------:R-:W-:Y:S04]  /*ce90*/  IMAD.WIDE.U32 R10, R10, -0x2daee0ad, RZ ;  /* 0xd2511f530a0a7825 */ /* 0x000fe800078e00ff */
[----:B------:R-:W-:Y:S01]  /*cea0*/  MUFU.EX2 R230, R230 ;  /* 0x000000e600e67308 */ /* 0x000fe20000000800 */
[----:B------:R-:W-:Y:S01]  /*ceb0*/  LOP3.LUT R15, R11, UR15, R26, 0x96, !PT ;  /* 0x0000000f0b0f7c12 */ /* 0x000fe2000f8e961a */
[----:B------:R-:W-:Y:S08]  /*cec0*/  IMAD.WIDE.U32 R26, R27, -0x326172a9, RZ ;  /* 0xcd9e8d571b1a7825 */ /* 0x000ff000078e00ff */
[----:B------:R-:W-:Y:S01]  /*ced0*/  MUFU.EX2 R238, R238 ;  /* 0x000000ee00ee7308 */ /* 0x000fe20000000800 */
[----:B------:R-:W-:Y:S01]  /*cee0*/  LOP3.LUT R30, R27, UR16, R14, 0x96, !PT ;  /* 0x000000101b1e7c12 */ /* 0x000fe2000f8e960e */
[----:B------:R-:W-:Y:S04]  /*cef0*/  IMAD.WIDE.U32 R14, R15, -0x326172a9, RZ ;  /* 0xcd9e8d570f0e7825 */ /* 0x000fe800078e00ff */
[----:B------:R-:W-:Y:S01]  /*cf00*/  IMAD.WIDE.U32 R30, R30, -0x2daee0ad, RZ ;  /* 0xd2511f531e1e7825 */ /* 0x000fe200078e00ff */
[----:B------:R-:W-:Y:S03]  /*cf10*/  LOP3.LUT R26, R15, UR14, R26, 0x96, !PT ;  /* 0x0000000e0f1a7c12 */ /* 0x000fe6000f8e961a */
[----:B------:R-:W-:Y:S01]  /*cf20*/  MUFU.EX2 R106, R106 ;  /* 0x0000006a006a7308 */ /* 0x000fe20000000800 */
[----:B------:R-:W-:Y:S05]  /*cf30*/  LOP3.LUT R10, R31, UR5, R10, 0x96, !PT ;  /* 0x000000051f0a7c12 */ /* 0x000fea000f8e960a */
[----:B------:R-:W-:Y:S04]  /*cf40*/  IMAD.WIDE.U32 R10, R10, -0x326172a9, RZ ;  /* 0xcd9e8d570a0a7825 */ /* 0x000fe800078e00ff */
[----:B------:R-:W-:Y:S01]  /*cf50*/  MUFU.EX2 R107, R107 ;  /* 0x0000006b006b7308 */ /* 0x000fe20000000800 */
[C---:B------:R-:W-:Y:S02]  /*cf60*/  LOP3.LUT R0, R10.reuse, 0xffff, RZ, 0xc0, !PT ;  /* 0x0000ffff0a007812 */ /* 0x040fe400078ec0ff */
[----:B------:R-:W-:Y:S02]  /*cf70*/  LOP3.LUT R3, R11, UR25, R14, 0x96, !PT ;  /* 0x000000190b037c12 */ /* 0x000fe4000f8e960e */
[----:B------:R-:W-:Y:S05]  /*cf80*/  LOP3.LUT R11, R10, 0xff, RZ, 0xc0, !PT ;  /* 0x000000ff0a0b7812 */ /* 0x000fea00078ec0ff */
[----:B------:R-:W-:Y:S01]  /*cf90*/  MUFU.EX2 R173, R173 ;  /* 0x000000ad00ad7308 */ /* 0x000fe20000000800 */
[----:B------:R-:W-:Y:S04]  /*cfa0*/  SHF.R.U32.HI R0, RZ, 0x8, R0 ;  /* 0x00000008ff007819 */ /* 0x000fe80000011600 */
[----:B------:R-:W-:Y:S02]  /*cfb0*/  PRMT R60, R11, 0x5410, R0 ;  /* 0x000054100b3c7816 */ /* 0x000fe40000000000 */
[--C-:B------:R-:W-:Y:S03]  /*cfc0*/  SHF.R.U32.HI R0, RZ, 0x10, R10.reuse ;  /* 0x00000010ff007819 */ /* 0x100fe6000001160a */
[----:B------:R-:W-:Y:S01]  /*cfd0*/  MUFU.EX2 R172, R172 ;  /* 0x000000ac00ac7308 */ /* 0x000fe20000000800 */
[----:B------:R-:W-:Y:S02]  /*cfe0*/  SHF.R.U32.HI R10, RZ, 0x18, R10 ;  /* 0x00000018ff0a7819 */ /* 0x000fe4000001160a */
[----:B------:R-:W-:Y:S04]  /*cff0*/  LOP3.LUT R0, R0, 0xff, RZ, 0xc0, !PT ;  /* 0x000000ff00007812 */ /* 0x000fe800078ec0ff */
[----:B------:R-:W-:Y:S01]  /*d000*/  PRMT R89, R0, 0x5410, R10 ;  /* 0x0000541000597816 */ /* 0x000fe2000000000a */
[----:B------:R-:W-:Y:S02]  /*d010*/  IMAD.WIDE.U32 R10, R26, -0x2daee0ad, RZ ;  /* 0xd2511f531a0a7825 */ /* 0x000fe400078e00ff */
[----:B------:R-:W-:Y:S03]  /*d020*/  MUFU.EX2 R122, R122 ;  /* 0x0000007a007a7308 */ /* 0x000fe60000000800 */
[----:B------:R-:W-:Y:S02]  /*d030*/  LOP3.LUT R0, R11, UR23, R30, 0x96, !PT ;  /* 0x000000170b007c12 */ /* 0x000fe4000f8e961e */
[C---:B------:R-:W-:Y:S02]  /*d040*/  LOP3.LUT R11, R10.reuse, 0xffff, RZ, 0xc0, !PT ;  /* 0x0000ffff0a0b7812 */ /* 0x040fe400078ec0ff */
[----:B------:R-:W-:Y:S03]  /*d050*/  LOP3.LUT R14, R10, 0xff, RZ, 0xc0, !PT ;  /* 0x000000ff0a0e7812 */ /* 0x000fe600078ec0ff */
[----:B------:R-:W-:Y:S01]  /*d060*/  MUFU.EX2 R123, R123 ;  /* 0x0000007b007b7308 */ /* 0x000fe20000000800 */
[----:B------:R-:W-:Y:S04]  /*d070*/  SHF.R.U32.HI R11, RZ, 0x8, R11 ;  /* 0x00000008ff0b7819 */ /* 0x000fe8000001160b */
[----:B------:R-:W-:Y:S02]  /*d080*/  PRMT R103, R14, 0x5410, R11 ;  /* 0x000054100e677816 */ /* 0x000fe4000000000b */
[--C-:B------:R-:W-:Y:S02]  /*d090*/  SHF.R.U32.HI R14, RZ, 0x10, R10.reuse ;  /* 0x00000010ff0e7819 */ /* 0x100fe4000001160a */
[----:B------:R-:W-:Y:S02]  /*d0a0*/  SHF.R.U32.HI R11, RZ, 0x18, R10 ;  /* 0x00000018ff0b7819 */ /* 0x000fe4000001160a */
[----:B------:R-:W-:Y:S04]  /*d0b0*/  LOP3.LUT R10, R14, 0xff, RZ, 0xc0, !PT ;  /* 0x000000ff0e0a7812 */ /* 0x000fe800078ec0ff */
[----:B------:R-:W-:Y:S02]  /*d0c0*/  PRMT R109, R10, 0x5410, R11 ;  /* 0x000054100a6d7816 */ /* 0x000fe4000000000b */
[C---:B------:R-:W-:Y:S02]  /*d0d0*/  LOP3.LUT R10, R3.reuse, 0xffff, RZ, 0xc0, !PT ;  /* 0x0000ffff030a7812 */ /* 0x040fe400078ec0ff */
[----:B------:R-:W-:Y:S02]  /*d0e0*/  LOP3.LUT R11, R3, 0xff, RZ, 0xc0, !PT ;  /* 0x000000ff030b7812 */ /* 0x000fe400078ec0ff */
[----:B------:R-:W-:Y:S04]  /*d0f0*/  SHF.R.U32.HI R10, RZ, 0x8, R10 ;  /* 0x00000008ff0a7819 */ /* 0x000fe8000001160a */
[----:B------:R-:W-:Y:S02]  /*d100*/  PRMT R92, R11, 0x5410, R10 ;  /* 0x000054100b5c7816 */ /* 0x000fe4000000000a */
[--C-:B------:R-:W-:Y:S02]  /*d110*/  SHF.R.U32.HI R11, RZ, 0x10, R3.reuse ;  /* 0x00000010ff0b7819 */ /* 0x100fe40000011603 */
[----:B------:R-:W-:Y:S02]  /*d120*/  SHF.R.U32.HI R10, RZ, 0x18, R3 ;  /* 0x00000018ff0a7819 */ /* 0x000fe40000011603 */
[----:B------:R-:W-:Y:S04]  /*d130*/  LOP3.LUT R3, R11, 0xff, RZ, 0xc0, !PT ;  /* 0x000000ff0b037812 */ /* 0x000fe800078ec0ff */
[----:B------:R-:W-:Y:S02]  /*d140*/  PRMT R93, R3, 0x5410, R10 ;  /* 0x00005410035d7816 */ /* 0x000fe4000000000a */
[C---:B------:R-:W-:Y:S04]  /*d150*/  LOP3.LUT R3, R0.reuse, 0xffff, RZ, 0xc0, !PT ;  /* 0x0000ffff00037812 */ /* 0x040fe800078ec0ff */
[----:B------:R-:W-:Y:S02]  /*d160*/  SHF.R.U32.HI R10, RZ, 0x8, R3 ;  /* 0x00000008ff0a7819 */ /* 0x000fe40000011603 */
[----:B------:R-:W-:Y:S04]  /*d170*/  LOP3.LUT R3, R0, 0xff, RZ, 0xc0, !PT ;  /* 0x000000ff00037812 */ /* 0x000fe800078ec0ff */
[----:B------:R-:W-:Y:S02]  /*d180*/  PRMT R104, R3, 0x5410, R10 ;  /* 0x0000541003687816 */ /* 0x000fe4000000000a */
[--C-:B------:R-:W-:Y:S02]  /*d190*/  SHF.R.U32.HI R10, RZ, 0x10, R0.reuse ;  /* 0x00000010ff0a7819 */ /* 0x100fe40000011600 */
[----:B------:R-:W-:Y:S02]  /*d1a0*/  SHF.R.U32.HI R3, RZ, 0x18, R0 ;  /* 0x00000018ff037819 */ /* 0x000fe40000011600 */
[----:B------:R-:W-:Y:S04]  /*d1b0*/  LOP3.LUT R0, R10, 0xff, RZ, 0xc0, !PT ;  /* 0x000000ff0a007812 */ /* 0x000fe800078ec0ff */
[----:B------:R-:W-:Y:S01]  /*d1c0*/  PRMT R108, R0, 0x5410, R3 ;  /* 0x00005410006c7816 */ /* 0x000fe20000000003 */
[----:B------:R-:W-:Y:S02]  /*d1d0*/  VIADD R0, R215, 0x3 ;  /* 0x00000003d7007836 */ /* 0x000fe40000000000 */
[----:B------:R-:W-:Y:S03]  /*d1e0*/  IMAD.MOV.U32 R215, RZ, RZ, R61 ;  /* 0x000000ffffd77224 */ /* 0x000fe600078e003d */
[----:B------:R-:W-:Y:S05]  /*d1f0*/  LOP3.LUT R0, R233, UR31, R0, 0x96, !PT ;  /* 0x0000001fe9007c12 */ /* 0x000fea000f8e9600 */
[----:B------:R-:W-:Y:S05]  /*d200*/  IMAD.WIDE.U32 R40, R0, -0x326172a9, RZ ;  /* 0xcd9e8d5700287825 */ /* 0x000fea00078e00ff */
[----:B------:R-:W-:Y:S01]  /*d210*/  LOP3.LUT R10, R41, UR22, R180, 0x96, !PT ;  /* 0x00000016290a7c12 */ /* 0x000fe2000f8e96b4 */
[----:B------:R-:W-:Y:S01]  /*d220*/  IMAD.MOV.U32 R180, RZ, RZ, R99 ;  /* 0x000000ffffb47224 */ /* 0x000fe200078e0063 */
[----:B------:R-:W-:Y:S01]  /*d230*/  LOP3.LUT R0, R189, UR20, R40, 0x96, !PT ;  /* 0x00000014bd007c12 */ /* 0x000fe2000f8e9628 */
[----:B------:R-:W-:Y:S02]  /*d240*/  IMAD.MOV.U32 R189, RZ, RZ, R125 ;  /* 0x000000ffffbd7224 */ /* 0x000fe400078e007d */
[----:B------:R-:W-:Y:S04]  /*d250*/  IMAD.WIDE.U32 R10, R10, -0x2daee0ad, RZ ;  /* 0xd2511f530a0a7825 */ /* 0x000fe800078e00ff */
[----:B------:R-:W-:Y:S01]  /*d260*/  IMAD.MOV.U32 R125, RZ, RZ, R85 ;  /* 0x000000ffff7d7224 */ /* 0x000fe200078e0055 */
[----:B------:R-:W-:Y:S01]  /*d270*/  LOP3.LUT R14, R11, UR19, R236, 0x96, !PT ;  /* 0x000000130b0e7c12 */ /* 0x000fe2000f8e96ec */
[----:B------:R-:W-:Y:S04]  /*d280*/  IMAD.WIDE.U32 R26, R0, -0x2daee0ad, RZ ;  /* 0xd2511f53001a7825 */ /* 0x000fe800078e00ff */
[----:B------:R-:W-:Y:S01]  /*d290*/  IMAD.WIDE.U32 R14, R14, -0x326172a9, RZ ;  /* 0xcd9e8d570e0e7825 */ /* 0x000fe200078e00ff */
[----:B------:R-:W-:Y:S04]  /*d2a0*/  LOP3.LUT R0, R27, UR17, R10, 0x96, !PT ;  /* 0x000000111b007c12 */ /* 0x000fe8000f8e960a */
[----:B------:R-:W-:Y:S01]  /*d2b0*/  LOP3.LUT R11, R15, UR18, R188, 0x96, !PT ;  /* 0x000000120f0b7c12 */ /* 0x000fe2000f8e96bc */
[----:B------:R-:W-:Y:S04]  /*d2c0*/  IMAD.WIDE.U32 R30, R0, -0x326172a9, RZ ;  /* 0xcd9e8d57001e7825 */ /* 0x000fe800078e00ff */
[----:B------:R-:W-:Y:S01]  /*d2d0*/  IMAD.WIDE.U32 R10, R11, -0x2daee0ad, RZ ;  /* 0xd2511f530b0a7825 */ /* 0x000fe200078e00ff */
[----:B------:R-:W-:Y:S03]  /*d2e0*/  LOP3.LUT R14, R31, UR16, R14, 0x96, !PT ;  /* 0x000000101f0e7c12 */ /* 0x000fe6000f8e960e */
[----:B------:R-:W-:Y:S01]  /*d2f0*/  IMAD.MOV.U32 R188, RZ, RZ, R154 ;  /* 0x000000ffffbc7224 */ /* 0x000fe200078e009a */
[----:B------:R-:W-:Y:S01]  /*d300*/  LOP3.LUT R15, R11, UR15, R26, 0x96, !PT ;  /* 0x0000000f0b0f7c12 */ /* 0x000fe2000f8e961a */
[----:B------:R-:W-:Y:S04]  /*d310*/  IMAD.WIDE.U32 R26, R14, -0x2daee0ad, RZ ;  /* 0xd2511f530e1a7825 */ /* 0x000fe800078e00ff */
[----:B------:R-:W-:Y:S01]  /*d320*/  IMAD.MOV.U32 R154, RZ, RZ, R57 ;  /* 0x000000ffff9a7224 */ /* 0x000fe200078e0039 */
[----:B------:R-:W-:Y:S01]  /*d330*/  LOP3.LUT R10, R27, UR5, R10, 0x96, !PT ;  /* 0x000000051b0a7c12 */ /* 0x000fe2000f8e960a */
[----:B------:R-:W-:Y:S04]  /*d340*/  IMAD.WIDE.U32 R14, R15, -0x326172a9, RZ ;  /* 0xcd9e8d570f0e7825 */ /* 0x000fe800078e00ff */
[----:B------:R-:W-:Y:S01]  /*d350*/  IMAD.WIDE.U32 R10, R10, -0x326172a9, RZ ;  /* 0xcd9e8d570a0a7825 */ /* 0x000fe200078e00ff */
[----:B------:R-:W-:Y:S03]  /*d360*/  LOP3.LUT R0, R15, UR14, R30, 0x96, !PT ;  /* 0x0000000e0f007c12 */ /* 0x000fe6000f8e961e */
[----:B------:R-:W-:Y:S01]  /*d370*/  IMAD.MOV.U32 R57, RZ, RZ, R96 ;  /* 0x000000ffff397224 */ /* 0x000fe200078e0060 */
[----:B------:R-:W-:Y:S02]  /*d380*/  LOP3.LUT R3, R11, UR25, R14, 0x96, !PT ;  /* 0x000000190b037c12 */ /* 0x000fe4000f8e960e */
[C---:B------:R-:W-:Y:S02]  /*d390*/  LOP3.LUT R11, R10.reuse, 0xffff, RZ, 0xc0, !PT ;  /* 0x0000ffff0a0b7812 */ /* 0x040fe400078ec0ff */
[----:B------:R-:W-:Y:S02]  /*d3a0*/  LOP3.LUT R14, R10, 0xff, RZ, 0xc0, !PT ;  /* 0x000000ff0a0e7812 */ /* 0x000fe400078ec0ff */
[----:B------:R-:W-:Y:S04]  /*d3b0*/  SHF.R.U32.HI R11, RZ, 0x8, R11 ;  /* 0x00000008ff0b7819 */ /* 0x000fe8000001160b */
[----:B------:R-:W-:Y:S02]  /*d3c0*/  PRMT R96, R14, 0x5410, R11 ;  /* 0x000054100e607816 */ /* 0x000fe4000000000b */
[--C-:B------:R-:W-:Y:S02]  /*d3d0*/  SHF.R.U32.HI R14, RZ, 0x10, R10.reuse ;  /* 0x00000010ff0e7819 */ /* 0x100fe4000001160a */
[----:B------:R-:W-:Y:S02]  /*d3e0*/  SHF.R.U32.HI R11, RZ, 0x18, R10 ;  /* 0x00000018ff0b7819 */ /* 0x000fe4000001160a */
[----:B------:R-:W-:Y:S04]  /*d3f0*/  LOP3.LUT R10, R14, 0xff, RZ, 0xc0, !PT ;  /* 0x000000ff0e0a7812 */ /* 0x000fe800078ec0ff */
[----:B------:R-:W-:Y:S01]  /*d400*/  PRMT R102, R10, 0x5410, R11 ;  /* 0x000054100a667816 */ /* 0x000fe2000000000b */
[----:B------:R-:W-:Y:S05]  /*d410*/  IMAD.WIDE.U32 R10, R0, -0x2daee0ad, RZ ;  /* 0xd2511f53000a7825 */ /* 0x000fea00078e00ff */
[----:B------:R-:W-:Y:S02]  /*d420*/  LOP3.LUT R0, R11, UR23, R26, 0x96, !PT ;  /* 0x000000170b007c12 */ /* 0x000fe4000f8e961a */
[C---:B------:R-:W-:Y:S04]  /*d430*/  LOP3.LUT R11, R10.reuse, 0xffff, RZ, 0xc0, !PT ;  /* 0x0000ffff0a0b7812 */ /* 0x040fe800078ec0ff */
[----:B------:R-:W-:Y:S02]  /*d440*/  SHF.R.U32.HI R14, RZ, 0x8, R11 ;  /* 0x00000008ff0e7819 */ /* 0x000fe4000001160b */
[----:B------:R-:W-:Y:S04]  /*d450*/  LOP3.LUT R11, R10, 0xff, RZ, 0xc0, !PT ;  /* 0x000000ff0a0b7812 */ /* 0x000fe800078ec0ff */
        /* <DEDUP_REMOVED lines=21> */
[----:B------:R-:W-:Y:S01]  /*d5b0*/  LOP3.LUT R3, R43, UR22, R86, 0x96, !PT ;  /* 0x000000162b037c12 */ /* 0x000fe2000f8e9656 */
[----:B------:R-:W-:Y:S01]  /*d5c0*/  IMAD.MOV.U32 R43, RZ, RZ, R153 ;  /* 0x000000ffff2b7224 */ /* 0x000fe200078e0099 */
[----:B------:R-:W-:Y:S01]  /*d5d0*/  LOP3.LUT R0, R191, UR20, R42, 0x96, !PT ;  /* 0x00000014bf007c12 */ /* 0x000fe2000f8e962a */
[----:B------:R-:W-:Y:S02]  /*d5e0*/  IMAD.MOV.U32 R153, RZ, RZ, R57 ;  /* 0x000000ffff997224 */ /* 0x000fe400078e0039 */
[----:B------:R-:W-:Y:S04]  /*d5f0*/  IMAD.WIDE.U32 R10, R3, -0x2daee0ad, RZ ;  /* 0xd2511f53030a7825 */ /* 0x000fe800078e00ff */
[----:B------:R-:W-:Y:S01]  /*d600*/  IMAD.WIDE.U32 R14, R0, -0x2daee0ad, RZ ;  /* 0xd2511f53000e7825 */ /* 0x000fe200078e00ff */
[----:B------:R-:W-:Y:S01]  /*d610*/  LOP3.LUT R0, R11, UR19, R234, 0x96, !PT ;  /* 0x000000130b007c12 */ /* 0x000fe2000f8e96ea */
[----:B------:R-:W-:Y:S02]  /*d620*/  MUFU.EX2 R153, R153 ;  /* 0x0000009900997308 */ /* 0x000fe40000000800 */
[----:B------:R-:W-:Y:S01]  /*d630*/  IMAD.MOV.U32 R42, RZ, RZ, R144 ;  /* 0x000000ffff2a7224 */ /* 0x000fe200078e0090 */
[----:B------:R-:W-:Y:S01]  /*d640*/  LOP3.LUT R3, R15, UR17, R10, 0x96, !PT ;  /* 0x000000110f037c12 */ /* 0x000fe2000f8e960a */
[----:B------:R-:W-:Y:S04]  /*d650*/  IMAD.WIDE.U32 R26, R0, -0x326172a9, RZ ;  /* 0xcd9e8d57001a7825 */ /* 0x000fe800078e00ff */
[----:B------:R-:W-:Y:S01]  /*d660*/  IMAD.WIDE.U32 R30, R3, -0x326172a9, RZ ;  /* 0xcd9e8d57031e7825 */ /* 0x000fe200078e00ff */
[----:B------:R-:W-:Y:S03]  /*d670*/  LOP3.LUT R10, R27, UR18, R190, 0x96, !PT ;  /* 0x000000121b0a7c12 */ /* 0x000fe6000f8e96be */
[----:B------:R-:W-:Y:S01]  /*d680*/  IMAD.MOV.U32 R144, RZ, RZ, R82 ;  /* 0x000000ffff907224 */ /* 0x000fe200078e0052 */
[----:B------:R-:W-:Y:S01]  /*d690*/  LOP3.LUT R0, R31, UR16, R26, 0x96, !PT ;  /* 0x000000101f007c12 */ /* 0x000fe2000f8e961a */
        /* <DEDUP_REMOVED lines=10> */
[C---:B------:R-:W-:Y:S02]  /*d740*/  LOP3.LUT R3, R10.reuse, 0xffff, RZ, 0xc0, !PT ;  /* 0x0000ffff0a037812 */ /* 0x040fe400078ec0ff */
[----:B------:R-:W-:Y:S02]  /*d750*/  LOP3.LUT R0, R11, UR25, R14, 0x96, !PT ;  /* 0x000000190b007c12 */ /* 0x000fe4000f8e960e */
        /* <DEDUP_REMOVED lines=13> */
[----:B------:R-:W-:Y:S01]  /*d830*/  LOP3.LUT R0, R10, 0xff, RZ, 0xc0, !PT ;  /* 0x000000ff0a007812 */ /* 0x000fe200078ec0ff */
[----:B------:R-:W-:Y:S03]  /*d840*/  IMAD.WIDE.U32 R10, R15, -0x2daee0ad, RZ ;  /* 0xd2511f530f0a7825 */ /* 0x000fe600078e00ff */
[----:B------:R-:W-:Y:S02]  /*d850*/  PRMT R57, R0, 0x5410, R3 ;  /* 0x0000541000397816 */ /* 0x000fe40000000003 */
[----:B------:R-:W-:Y:S03]  /*d860*/  LOP3.LUT R0, R11, UR23, R26, 0x96, !PT ;  /* 0x000000170b007c12 */ /* 0x000fe6000f8e961a */
[--C-:B------:R-:W-:Y:S02]  /*d870*/  HSET2.LE.AND R57, R57, R81.reuse, PT ;  /* 0x0000005139397233 */ /* 0x100fe40003803000 */
        /* <DEDUP_REMOVED lines=14> */
[----:B------:R-:W-:Y:S02]  /*d960*/  LOP3.LUT R0, R0, 0xff, RZ, 0xc0, !PT ;  /* 0x000000ff00007812 */ /* 0x000fe400078ec0ff */
[----:B------:R-:W-:Y:S01]  /*d970*/  LOP3.LUT R3, R191, UR20, R40, 0x96, !PT ;  /* 0x00000014bf037c12 */ /* 0x000fe2000f8e9628 */
[----:B------:R-:W-:Y:S01]  /*d980*/  IMAD.MOV.U32 R40, RZ, RZ, R77 ;  /* 0x000000ffff287224 */ /* 0x000fe200078e004d */
[----:B------:R-:W-:Y:S02]  /*d990*/  PRMT R88, R0, 0x5410, R10 ;  /* 0x0000541000587816 */ /* 0x000fe4000000000a */
[----:B------:R-:W-:Y:S01]  /*d9a0*/  LOP3.LUT R0, R41, UR22, R30, 0x96, !PT ;  /* 0x0000001629007c12 */ /* 0x000fe2000f8e961e */
[----:B------:R-:W-:Y:S01]  /*d9b0*/  IMAD.WIDE.U32 R30, R3, -0x2daee0ad, RZ ;  /* 0xd2511f53031e7825 */ /* 0x000fe200078e00ff */
[----:B------:R-:W-:Y:S02]  /*d9c0*/  MOV R41, R152 ;  /* 0x0000009800297202 */ /* 0x000fe40000000f00 */
[----:B------:R-:W-:Y:S01]  /*d9d0*/  MOV R191, R80 ;  /* 0x0000005000bf7202 */ /* 0x000fe20000000f00 */
[----:B------:R-:W-:Y:S04]  /*d9e0*/  IMAD.WIDE.U32 R26, R0, -0x2daee0ad, RZ ;  /* 0xd2511f53001a7825 */ /* 0x000fe800078e00ff */
[----:B------:R-:W-:Y:S01]  /*d9f0*/  IMAD.MOV.U32 R152, RZ, RZ, R56 ;  /* 0x000000ffff987224 */ /* 0x000fe200078e0038 */
[----:B------:R-:W-:Y:S02]  /*da00*/  LOP3.LUT R14, R27, UR19, R234, 0x96, !PT ;  /* 0x000000131b0e7c12 */ /* 0x000fe4000f8e96ea */
[----:B------:R-:W-:Y:S03]  /*da10*/  LOP3.LUT R0, R31, UR17, R26, 0x96, !PT ;  /* 0x000000111f007c12 */ /* 0x000fe6000f8e961a */
[----:B------:R-:W-:Y:S05]  /*da20*/  IMAD.WIDE.U32 R14, R14, -0x326172a9, RZ ;  /* 0xcd9e8d570e0e7825 */ /* 0x000fea00078e00ff */
[----:B------:R-:W-:Y:S01]  /*da30*/  LOP3.LUT R10, R15, UR18, R190, 0x96, !PT ;  /* 0x000000120f0a7c12 */ /* 0x000fe2000f8e96be */
[----:B------:R-:W-:Y:S04]  /*da40*/  IMAD.MOV.U32 R190, RZ, RZ, R76 ;  /* 0x000000ffffbe7224 */ /* 0x000fe800078e004c */
[----:B------:R-:W-:Y:S05]  /*da50*/  IMAD.WIDE.U32 R10, R10, -0x2daee0ad, RZ ;  /* 0xd2511f530a0a7825 */ /* 0x000fea00078e00ff */
[----:B------:R-:W-:Y:S01]  /*da60*/  LOP3.LUT R15, R11, UR15, R30, 0x96, !PT ;  /* 0x0000000f0b0f7c12 */ /* 0x000fe2000f8e961e */
[----:B------:R-:W-:Y:S05]  /*da70*/  IMAD.WIDE.U32 R30, R0, -0x326172a9, RZ ;  /* 0xcd9e8d57001e7825 */ /* 0x000fea00078e00ff */
[----:B------:R-:W-:Y:S01]  /*da80*/  LOP3.LUT R14, R31, UR16, R14, 0x96, !PT ;  /* 0x000000101f0e7c12 */ /* 0x000fe2000f8e960e */
[----:B------:R-:W-:Y:S04]  /*da90*/  IMAD.MOV.U32 R31, RZ, RZ, R83 ;  /* 0x000000ffff1f7224 */ /* 0x000fe800078e0053 */
[----:B------:R-:W-:Y:S04]  /*daa0*/  IMAD.WIDE.U32 R26, R14, -0x2daee0ad, RZ ;  /* 0xd2511f530e1a7825 */ /* 0x000fe800078e00ff */
[----:B------:R-:W-:Y:S01]  /*dab0*/  IMAD.WIDE.U32 R14, R15, -0x326172a9, RZ ;  /* 0xcd9e8d570f0e7825 */ /* 0x000fe200078e00ff */
[----:B------:R-:W-:Y:S03]  /*dac0*/  LOP3.LUT R10, R27, UR5, R10, 0x96, !PT ;  /* 0x000000051b0a7c12 */ /* 0x000fe6000f8e960a */
[----:B------:R-:W-:Y:S01]  /*dad0*/  IMAD.MOV.U32 R27, RZ, RZ, R190 ;  /* 0x000000ffff1b7224 */ /* 0x000fe200078e00be */
[----:B------:R-:W-:Y:S01]  /*dae0*/  LOP3.LUT R0, R15, UR14, R30, 0x96, !PT ;  /* 0x0000000e0f007c12 */ /* 0x000fe2000f8e961e */
[----:B------:R-:W-:Y:S04]  /*daf0*/  IMAD.WIDE.U32 R10, R10, -0x326172a9, RZ ;  /* 0xcd9e8d570a0a7825 */ /* 0x000fe800078e00ff */
[----:B------:R-:W-:Y:S01]  /*db00*/  IMAD.MOV.U32 R30, RZ, RZ, R84 ;  /* 0x000000ffff1e7224 */ /* 0x000fe200078e0054 */
[C---:B------:R-:W-:Y:S01]  /*db10*/  LOP3.LUT R3, R10.reuse, 0xffff, RZ, 0xc0, !PT ;  /* 0x0000ffff0a037812 */ /* 0x040fe200078ec0ff */
[----:B------:R-:W-:Y:S01]  /*db20*/  IMAD.MOV.U32 R15, RZ, RZ, R31 ;  /* 0x000000ffff0f7224 */ /* 0x000fe200078e001f */
[----:B------:R-:W-:Y:S01]  /*db30*/  LOP3.LUT R56, R11, UR25, R14, 0x96, !PT ;  /* 0x000000190b387c12 */ /* 0x000fe2000f8e960e */
[----:B------:R-:W-:Y:S01]  /*db40*/  IMAD.MOV.U32 R31, RZ, RZ, R41 ;  /* 0x000000ffff1f7224 */ /* 0x000fe200078e0029 */
[----:B------:R-:W-:Y:S01]  /*db50*/  LOP3.LUT R11, R10, 0xff, RZ, 0xc0, !PT ;  /* 0x000000ff0a0b7812 */ /* 0x000fe200078ec0ff */
[----:B------:R-:W-:Y:S01]  /*db60*/  IMAD.MOV.U32 R190, RZ, RZ, R42 ;  /* 0x000000ffffbe7224 */ /* 0x000fe200078e002a */
[----:B------:R-:W-:Y:S04]  /*db70*/  SHF.R.U32.HI R3, RZ, 0x8, R3 ;  /* 0x00000008ff037819 */ /* 0x000fe80000011603 */
[----:B------:R-:W-:Y:S02]  /*db80*/  PRMT R77, R11, 0x5410, R3 ;  /* 0x000054100b4d7816 */ /* 0x000fe40000000003 */
[--C-:B------:R-:W-:Y:S02]  /*db90*/  SHF.R.U32.HI R3, RZ, 0x10, R10.reuse ;  /* 0x00000010ff037819 */ /* 0x100fe4000001160a */
[----:B------:R-:W-:Y:S02]  /*dba0*/  SHF.R.U32.HI R10, RZ, 0x18, R10 ;  /* 0x00000018ff0a7819 */ /* 0x000fe4000001160a */
[----:B------:R-:W-:Y:S04]  /*dbb0*/  LOP3.LUT R3, R3, 0xff, RZ, 0xc0, !PT ;  /* 0x000000ff03037812 */ /* 0x000fe800078ec0ff */
[----:B------:R-:W-:Y:S01]  /*dbc0*/  PRMT R76, R3, 0x5410, R10 ;  /* 0x00005410034c7816 */ /* 0x000fe2000000000a */
[----:B------:R-:W-:Y:S05]  /*dbd0*/  IMAD.WIDE.U32 R10, R0, -0x2daee0ad, RZ ;  /* 0xd2511f53000a7825 */ /* 0x000fea00078e00ff */
[----:B------:R-:W-:Y:S04]  /*dbe0*/  LOP3.LUT R0, R11, UR23, R26, 0x96, !PT ;  /* 0x000000170b007c12 */ /* 0x000fe8000f8e961a */
[C---:B------:R-:W-:Y:S04]  /*dbf0*/  LOP3.LUT R3, R0.reuse, 0xffff, RZ, 0xc0, !PT ;  /* 0x0000ffff00037812 */ /* 0x040fe800078ec0ff */
[----:B------:R-:W-:Y:S02]  /*dc00*/  SHF.R.U32.HI R14, RZ, 0x8, R3 ;  /* 0x00000008ff0e7819 */ /* 0x000fe40000011603 */
[----:B------:R-:W-:Y:S04]  /*dc10*/  LOP3.LUT R3, R0, 0xff, RZ, 0xc0, !PT ;  /* 0x000000ff00037812 */ /* 0x000fe800078ec0ff */
[----:B------:R-:W-:Y:S02]  /*dc20*/  PRMT R80, R3, 0x5410, R14 ;  /* 0x0000541003507816 */ /* 0x000fe4000000000e */
[--C-:B------:R-:W-:Y:S02]  /*dc30*/  SHF.R.U32.HI R14, RZ, 0x10, R0.reuse ;  /* 0x00000010ff0e7819 */ /* 0x100fe40000011600 */
[----:B------:R-:W-:Y:S02]  /*dc40*/  SHF.R.U32.HI R3, RZ, 0x18, R0 ;  /* 0x00000018ff037819 */ /* 0x000fe40000011600 */
[----:B------:R-:W-:Y:S02]  /*dc50*/  LOP3.LUT R0, R14, 0xff, RZ, 0xc0, !PT ;  /* 0x000000ff0e007812 */ /* 0x000fe400078ec0ff */
[--C-:B------:R-:W-:Y:S02]  /*dc60*/  HSET2.LE.AND R80, R80, R81.reuse, PT ;  /* 0x0000005150507233 */ /* 0x100fe40003803000 */
[----:B------:R-:W-:Y:S02]  /*dc70*/  PRMT R84, R0, 0x5410, R3 ;  /* 0x0000541000547816 */ /* 0x000fe40000000003 */
[C---:B------:R-:W-:Y:S04]  /*dc80*/  LOP3.LUT R0, R10.reuse, 0xffff, RZ, 0xc0, !PT ;  /* 0x0000ffff0a007812 */ /* 0x040fe800078ec0ff */
[----:B------:R-:W-:Y:S02]  /*dc90*/  SHF.R.U32.HI R3, RZ, 0x8, R0 ;  /* 0x00000008ff037819 */ /* 0x000fe40000011600 */
[----:B------:R-:W-:Y:S04]  /*dca0*/  LOP3.LUT R0, R10, 0xff, RZ, 0xc0, !PT ;  /* 0x000000ff0a007812 */ /* 0x000fe800078ec0ff */
[----:B------:R-:W-:Y:S01]  /*dcb0*/  PRMT R82, R0, 0x5410, R3 ;  /* 0x0000541000527816 */ /* 0x000fe20000000003 */
[----:B------:R-:W-:Y:S01]  /*dcc0*/  IMAD.MOV.U32 R3, RZ, RZ, R31 ;  /* 0x000000ffff037224 */ /* 0x000fe200078e001f */
[--C-:B------:R-:W-:Y:S02]  /*dcd0*/  SHF.R.U32.HI R0, RZ, 0x10, R10.reuse ;  /* 0x00000010ff007819 */ /* 0x100fe4000001160a */
[----:B------:R-:W-:Y:S02]  /*dce0*/  SHF.R.U32.HI R10, RZ, 0x18, R10 ;  /* 0x00000018ff0a7819 */ /* 0x000fe4000001160a */
[----:B------:R-:W-:Y:S02]  /*dcf0*/  LOP3.LUT R0, R0, 0xff, RZ, 0xc0, !PT ;  /* 0x000000ff00007812 */ /* 0x000fe400078ec0ff */
[--C-:B------:R-:W-:Y:S02]  /*dd00*/  HSET2.LE.AND R82, R82, R81.reuse, PT ;  /* 0x0000005152527233 */ /* 0x100fe40003803000 */
[----:B------:R-:W-:Y:S01]  /*dd10*/  PRMT R83, R0, 0x5410, R10 ;  /* 0x0000541000537816 */ /* 0x000fe2000000000a */
[----:B------:R-:W-:Y:S01]  /*dd20*/  FADD.FTZ R0, -R2, R137 ;  /* 0x0000008902007221 */ /* 0x000fe20000010100 */
[----:B------:R-:W-:Y:S02]  /*dd30*/  IMAD.MOV.U32 R137, RZ, RZ, R30 ;  /* 0x000000ffff897224 */ /* 0x000fe400078e001e */
[----:B------:R-:W-:Y:S02]  /*dd40*/  IMAD.MOV.U32 R30, RZ, RZ, R40 ;  /* 0x000000ffff1e7224 */ /* 0x000fe400078e0028 */
[----:B------:R-:W-:Y:S01]  /*dd50*/  FMUL.FTZ R0, R0, UR4 ;  /* 0x0000000400007c20 */ /* 0x000fe20008410000 */
[--C-:B------:R-:W-:Y:S05]  /*dd60*/  HSET2.LE.AND R83, R83, R81.reuse, PT ;  /* 0x0000005153537233 */ /* 0x100fea0003803000 */
[----:B------:R-:W1:Y:S02]  /*dd70*/  MUFU.EX2 R0, R0 ;  /* 0x0000000000007308 */ /* 0x000e640000000800 */
[C---:B-1----:R-:W-:Y:S01]  /*dd80*/  FMUL.FTZ R10, R0.reuse, R166 ;  /* 0x000000a6000a7220 */ /* 0x042fe20000410000 */
[----:B------:R-:W-:Y:S01]  /*dd90*/  MOV R166, R43 ;  /* 0x0000002b00a67202 */ /* 0x000fe20000000f00 */
[C---:B------:R-:W-:Y:S01]  /*dda0*/  FMUL.FTZ R11, R0.reuse, R167 ;  /* 0x000000a7000b7220 */ /* 0x040fe20000410000 */
[----:B------:R-:W1:Y:S01]  /*ddb0*/  LDSM.16.MT88.4 R40, [R139+0x4000] ;  /* 0x004000008b28783b */ /* 0x000e620000004200 */
[C---:B------:R-:W-:Y:S01]  /*ddc0*/  FMUL.FTZ R14, R0.reuse, R170 ;  /* 0x000000aa000e7220 */ /* 0x040fe20000410000 */
[----:B------:R-:W-:Y:S02]  /*ddd0*/  IMAD.MOV.U32 R170, RZ, RZ, R15 ;  /* 0x000000ffffaa7224 */ /* 0x000fe400078e000f */
[C---:B------:R-:W-:Y:S01]  /*dde0*/  FMUL.FTZ R15, R0.reuse, R171 ;  /* 0x000000ab000f7220 */ /* 0x040fe20000410000 */
[----:B------:R-:W-:Y:S02]  /*ddf0*/  IMAD.MOV.U32 R171, RZ, RZ, R27 ;  /* 0x000000ffffab7224 */ /* 0x000fe400078e001b */
[C---:B------:R-:W-:Y:S01]  /*de00*/  FMUL.FTZ R31, R0.reuse, R163 ;  /* 0x000000a3001f7220 */ /* 0x040fe20000410000 */
[----:B------:R-:W-:Y:S02]  /*de10*/  IMAD.MOV.U32 R163, RZ, RZ, R3 ;  /* 0x000000ffffa37224 */ /* 0x000fe400078e0003 */
[C---:B------:R-:W-:Y:S01]  /*de20*/  FMUL.FTZ R26, R0.reuse, R158 ;  /* 0x0000009e001a7220 */ /* 0x040fe20000410000 */
[----:B------:R-:W-:Y:S02]  /*de30*/  IMAD.MOV.U32 R3, RZ, RZ, R210 ;  /* 0x000000ffff037224 */ /* 0x000fe400078e00d2 */
[C---:B------:R-:W-:Y:S01]  /*de40*/  FMUL.FTZ R27, R0.reuse, R159 ;  /* 0x0000009f001b7220 */ /* 0x040fe20000410000 */
[----:B------:R2:W5:Y:S01]  /*de50*/  LDL.LU R210, [R1+0x68] ;  /* 0x0000680001d27983 */ /* 0x0005620000300800 */
[----:B------:R-:W-:Y:S02]  /*de60*/  IMAD.MOV.U32 R167, RZ, RZ, R30 ;  /* 0x000000ffffa77224 */ /* 0x000fe400078e001e */
[----:B------:R-:W-:Y:S01]  /*de70*/  FMUL.FTZ R30, R0, R162 ;  /* 0x000000a2001e7220 */ /* 0x000fe20000410000 */
[--C-:B------:R-:W-:Y:S01]  /*de80*/  HSET2.LE.AND R3, R3, R81.reuse, PT ;  /* 0x0000005103037233 */ /* 0x100fe20003803000 */
[----:B------:R-:W-:Y:S01]  /*de90*/  IMAD.MOV.U32 R162, RZ, RZ, R177 ;  /* 0x000000ffffa27224 */ /* 0x000fe200078e00b1 */
[----:B------:R-:W-:Y:S01]  /*dea0*/  MOV R159, R166 ;  /* 0x000000a6009f7202 */ /* 0x000fe20000000f00 */
[----:B------:R-:W-:Y:S02]  /*deb0*/  IMAD.MOV.U32 R166, RZ, RZ, R137 ;  /* 0x000000ffffa67224 */ /* 0x000fe400078e0089 */
[----:B------:R-:W3:Y:S01]  /*dec0*/  MUFU.EX2 R137, R128 ;  /* 0x0000008000897308 */ /* 0x000ee20000000800 */
[----:B------:R-:W-:Y:S02]  /*ded0*/  IMAD.MOV.U32 R177, RZ, RZ, R181 ;  /* 0x000000ffffb17224 */ /* 0x000fe400078e00b5 */
[----:B------:R-:W-:Y:S02]  /*dee0*/  IMAD.MOV.U32 R181, RZ, RZ, R155 ;  /* 0x000000ffffb57224 */ /* 0x000fe400078e009b */
[----:B------:R-:W-:Y:S05]  /*def0*/  IMAD.MOV.U32 R158, RZ, RZ, R121 ;  /* 0x000000ffff9e7224 */ /* 0x000fea00078e0079 */
[----:B------:R4:W-:Y:S10]  /*df00*/  MUFU.EX2 R128, R63 ;  /* 0x0000003f00807308 */ /* 0x0009f40000000800 */
[----:B------:R-:W-:Y:S01]  /*df10*/  MUFU.EX2 R155, R114 ;  /* 0x00000072009b7308 */ /* 0x000fe20000000800 */
[-C--:B-1----:R-:W-:Y:S09]  /*df20*/  HMMA.16816.F32.BF16 R4, R36, R40.reuse, R4 ;  /* 0x000000282404723c */ /* 0x082ff20000041804 */
[----:B------:R-:W-:Y:S02]  /*df30*/  MUFU.EX2 R114, R74 ;  /* 0x0000004a00727308 */ /* 0x000fe40000000800 */
[--C-:B----4-:R-:W-:Y:S01]  /*df40*/  HSET2.LE.AND R63, R109, R81.reuse, PT ;  /* 0x000000516d3f7233 */ /* 0x110fe20003803000 */
[C---:B------:R-:W-:Y:S07]  /*df50*/  HMMA.16816.F32.BF16 R8, R44.reuse, R40, R8 ;  /* 0x000000282c08723c */ /* 0x040fee0000041808 */
[----:B------:R1:W-:Y:S01]  /*df60*/  MUFU.EX2 R121, R58 ;  /* 0x0000003a00797308 */ /* 0x0003e20000000800 */
[-C--:B------:R-:W-:Y:S06]  /*df70*/  HMMA.16816.F32.BF16 R12, R44, R42.reuse, R12 ;  /* 0x0000002a2c0c723c */ /* 0x080fec000004180c */
[C---:B------:R-:W-:Y:S01]  /*df80*/  HMMA.16816.F32.BF16 R16, R36.reuse, R42, R16 ;  /* 0x0000002a2410723c */ /* 0x040fe20000041810 */
[----:B------:R-:W4:Y:S04]  /*df90*/  LDSM.16.MT88.4 R40, [R204+0x4000] ;  /* 0x00400000cc28783b */ /* 0x000f280000004200 */
[--C-:B-1----:R-:W-:Y:S02]  /*dfa0*/  HSET2.LE.AND R58, R73, R81.reuse, PT ;  /* 0x00000051493a7233 */ /* 0x102fe40003803000 */
[--C-:B------:R-:W-:Y:S04]  /*dfb0*/  HSET2.LE.AND R73, R76, R81.reuse, PT ;  /* 0x000000514c497233 */ /* 0x100fe80003803000 */
[--C-:B------:R-:W-:Y:S01]  /*dfc0*/  HSET2.LE.AND R76, R105, R81.reuse, PT ;  /* 0x00000051694c7233 */ /* 0x100fe20003803000 */
[-C--:B----4-:R-:W-:Y:S06]  /*dfd0*/  HMMA.16816.F32.BF16 R20, R36, R40.reuse, R20 ;  /* 0x000000282414723c */ /* 0x090fec0000041814 */
[C---:B------:R-:W-:Y:S06]  /*dfe0*/  HMMA.16816.F32.BF16 R24, R44.reuse, R40, R24 ;  /* 0x000000282c18723c */ /* 0x040fec0000041818 */
[-C--:B------:R-:W-:Y:S05]  /*dff0*/  HMMA.16816.F32.BF16 R28, R44, R42.reuse, R28 ;  /* 0x0000002a2c1c723c */ /* 0x080fea000004181c */
[----:B------:R-:W-:Y:S01]  /*e000*/  IMAD.MOV.U32 R40, RZ, RZ, R171 ;  /* 0x000000ffff287224 */ /* 0x000fe200078e00ab */
[----:B------:R-:W-:Y:S01]  /*e010*/  HMMA.16816.F32.BF16 R32, R36, R42, R32 ;  /* 0x0000002a2420723c */ /* 0x000fe20000041820 */
[----:B------:R-:W1:Y:S04]  /*e020*/  LDSM.16.MT88.4 R36, [R139+0x4400] ;  /* 0x004400008b24783b */ /* 0x000e680000004200 */
[----:B------:R-:W-:Y:S01]  /*e030*/  IMAD.MOV.U32 R41, RZ, RZ, R170 ;  /* 0x000000ffff297224 */ /* 0x000fe200078e00aa */
[----:B------:R-:W-:Y:S01]  /*e040*/  MOV R46, R190 ;  /* 0x000000be002e7202 */ /* 0x000fe20000000f00 */
[----:B------:R-:W-:Y:S04]  /*e050*/  IMAD.MOV.U32 R43, RZ, RZ, R180 ;  /* 0x000000ffff2b7224 */ /* 0x000fe800078e00b4 */
[----:B------:R-:W-:Y:S01]  /*e060*/  IMAD.MOV.U32 R45, RZ, RZ, R188 ;  /* 0x000000ffff2d7224 */ /* 0x000fe200078e00bc */
[----:B------:R-:W-:Y:S01]  /*e070*/  MOV R188, R147 ;  /* 0x0000009300bc7202 */ /* 0x000fe20000000f00 */
[----:B------:R-:W-:Y:S01]  /*e080*/  IMAD.MOV.U32 R180, RZ, RZ, R146 ;  /* 0x000000ffffb47224 */ /* 0x000fe200078e0092 */
[----:B------:R-:W-:Y:S01]  /*e090*/  MUFU.EX2 R147, R113 ;  /* 0x0000007100937308 */ /* 0x000fe20000000800 */
[----:B------:R-:W-:Y:S02]  /*e0a0*/  IMAD.MOV.U32 R171, RZ, RZ, R124 ;  /* 0x000000ffffab7224 */ /* 0x000fe400078e007c */
[----:B------:R-:W-:Y:S02]  /*e0b0*/  IMAD.MOV.U32 R170, RZ, RZ, R125 ;  /* 0x000000ffffaa7224 */ /* 0x000fe400078e007d */
[----:B------:R-:W-:Y:S02]  /*e0c0*/  IMAD.MOV.U32 R44, RZ, RZ, R178 ;  /* 0x000000ffff2c7224 */ /* 0x000fe400078e00b2 */
[----:B------:R-:W-:Y:S03]  /*e0d0*/  IMAD.MOV.U32 R47, RZ, RZ, R167 ;  /* 0x000000ffff2f7224 */ /* 0x000fe600078e00a7 */
[----:B------:R4:W-:Y:S01]  /*e0e0*/  MUFU.EX2 R125, R62 ;  /* 0x0000003e007d7308 */ /* 0x0009e20000000800 */
[----:B------:R-:W-:Y:S02]  /*e0f0*/  IMAD.MOV.U32 R167, RZ, RZ, R152 ;  /* 0x000000ffffa77224 */ /* 0x000fe400078e0098 */
[----:B------:R-:W-:Y:S02]  /*e100*/  IMAD.MOV.U32 R178, RZ, RZ, R142 ;  /* 0x000000ffffb27224 */ /* 0x000fe400078e008e */
[----:B------:R-:W-:Y:S02]  /*e110*/  IMAD.MOV.U32 R142, RZ, RZ, R154 ;  /* 0x000000ffff8e7224 */ /* 0x000fe400078e009a */
[----:B------:R-:W-:Y:S03]  /*e120*/  IMAD.MOV.U32 R190, RZ, RZ, R145 ;  /* 0x000000ffffbe7224 */ /* 0x000fe600078e0091 */
[----:B------:R-:W-:Y:S10]  /*e130*/  MUFU.EX2 R152, R118 ;  /* 0x0000007600987308 */ /* 0x000ff40000000800 */
[----:B------:R-:W-:Y:S01]  /*e140*/  MUFU.EX2 R118, R115 ;  /* 0x0000007300767308 */ /* 0x000fe20000000800 */
[----:B----4-:R-:W-:Y:S01]  /*e150*/  F2FP.BF16.F32.PACK_AB R62, R248, R250 ;  /* 0x000000faf83e723e */ /* 0x010fe200000010ff */
[-C--:B-1----:R-:W-:Y:S08]  /*e160*/  HMMA.16816.F32.BF16 R4, R48, R36.reuse, R4 ;  /* 0x000000243004723c */ /* 0x082ff00000041804 */
[----:B------:R-:W-:Y:S01]  /*e170*/  MUFU.EX2 R115, R75 ;  /* 0x0000004b00737308 */ /* 0x000fe20000000800 */
[C---:B------:R-:W-:Y:S06]  /*e180*/  HMMA.16816.F32.BF16 R8, R52.reuse, R36, R8 ;  /* 0x000000243408723c */ /* 0x040fec0000041808 */
[-C--:B------:R-:W-:Y:S03]  /*e190*/  HMMA.16816.F32.BF16 R12, R52, R38.reuse, R12 ;  /* 0x00000026340c723c */ /* 0x080fe6000004180c */
[----:B------:R1:W-:Y:S03]  /*e1a0*/  MUFU.EX2 R154, R79 ;  /* 0x0000004f009a7308 */ /* 0x0003e60000000800 */
[C---:B------:R-:W-:Y:S01]  /*e1b0*/  HMMA.16816.F32.BF16 R16, R48.reuse, R38, R16 ;  /* 0x000000263010723c */ /* 0x040fe20000041810 */
[----:B------:R-:W4:Y:S06]  /*e1c0*/  LDSM.16.MT88.4 R36, [R204+0x4400] ;  /* 0x00440000cc24783b */ /* 0x000f2c0000004200 */
[----:B------:R-:W-:Y:S10]  /*e1d0*/  MUFU.EX2 R113, R90 ;  /* 0x0000005a00717308 */ /* 0x000ff40000000800 */
[----:B------:R-:W-:Y:S01]  /*e1e0*/  MUFU.EX2 R90, R166 ;  /* 0x000000a6005a7308 */ /* 0x000fe20000000800 */
[--C-:B-1----:R-:W-:Y:S09]  /*e1f0*/  HSET2.LE.AND R79, R99, R81.reuse, PT ;  /* 0x00000051634f7233 */ /* 0x102ff20003803000 */
[----:B------:R1:W2:Y:S10]  /*e200*/  MUFU.EX2 R124, R59 ;  /* 0x0000003b007c7308 */ /* 0x0002b40000000800 */
[----:B------:R3:W2:Y:S10]  /*e210*/  MUFU.EX2 R146, R78 ;  /* 0x0000004e00927308 */ /* 0x0006b40000000800 */
[----:B------:R-:W2:Y:S01]  /*e220*/  MUFU.EX2 R145, R91 ;  /* 0x0000005b00917308 */ /* 0x000ea20000000800 */
[--C-:B-1----:R-:W-:Y:S02]  /*e230*/  HSET2.LE.AND R59, R72, R81.reuse, PT ;  /* 0x00000051483b7233 */ /* 0x102fe40003803000 */
[--C-:B------:R-:W-:Y:S02]  /*e240*/  HSET2.LE.AND R72, R77, R81.reuse, PT ;  /* 0x000000514d487233 */ /* 0x100fe40003803000 */
[--C-:B------:R-:W-:Y:S01]  /*e250*/  HSET2.LE.AND R77, R101, R81.reuse, PT ;  /* 0x00000051654d7233 */ /* 0x100fe20003803000 */
[-C--:B----4-:R-:W-:Y:S04]  /*e260*/  HMMA.16816.F32.BF16 R20, R48, R36.reuse, R20 ;  /* 0x000000243014723c */ /* 0x090fe80000041814 */
[----:B------:R-:W-:Y:S01]  /*e270*/  MUFU.EX2 R91, R167 ;  /* 0x000000a7005b7308 */ /* 0x000fe20000000800 */
[--C-:B---3--:R-:W-:Y:S01]  /*e280*/  HSET2.LE.AND R78, R100, R81.reuse, PT ;  /* 0x00000051644e7233 */ /* 0x108fe20003803000 */
[C---:B------:R-:W-:Y:S06]  /*e290*/  HMMA.16816.F32.BF16 R24, R52.reuse, R36, R24 ;  /* 0x000000243418723c */ /* 0x040fec0000041818 */
[-C--:B------:R-:W-:Y:S06]  /*e2a0*/  HMMA.16816.F32.BF16 R28, R52, R38.reuse, R28 ;  /* 0x00000026341c723c */ /* 0x080fec000004181c */
[----:B------:R-:W-:Y:S01]  /*e2b0*/  HMMA.16816.F32.BF16 R32, R48, R38, R32 ;  /* 0x000000263020723c */ /* 0x000fe20000041820 */
[----:B------:R-:W1:Y:S04]  /*e2c0*/  LDSM.16.MT88.4 R36, [R139+0x4800] ;  /* 0x004800008b24783b */ /* 0x000e680000004200 */
[----:B------:R-:W-:Y:S01]  /*e2d0*/  IMAD.MOV.U32 R53, RZ, RZ, R44 ;  /* 0x000000ffff357224 */ /* 0x000fe200078e002c */
[----:B------:R-:W-:Y:S01]  /*e2e0*/  MOV R52, R43 ;  /* 0x0000002b00347202 */ /* 0x000fe20000000f00 */
[----:B------:R-:W-:Y:S01]  /*e2f0*/  IMAD.MOV.U32 R44, RZ, RZ, R46 ;  /* 0x000000ffff2c7224 */ /* 0x000fe200078e002e */
[----:B------:R-:W-:Y:S03]  /*e300*/  F2FP.BF16.F32.PACK_AB R48, R251, R153 ;  /* 0x00000099fb30723e */ /* 0x000fe600000010ff */
[----:B------:R-:W-:Y:S01]  /*e310*/  IMAD.MOV.U32 R46, RZ, RZ, R47 ;  /* 0x000000ffff2e7224 */ /* 0x000fe200078e002f */
[----:B------:R-:W-:Y:S01]  /*e320*/  MOV R47, R159 ;  /* 0x0000009f002f7202 */ /* 0x000fe20000000f00 */
[----:B------:R-:W-:Y:S01]  /*e330*/  IMAD.MOV.U32 R159, RZ, RZ, R189 ;  /* 0x000000ffff9f7224 */ /* 0x000fe200078e00bd */
[--C-:B------:R-:W-:Y:S01]  /*e340*/  HSET2.LE.AND R44, R44, R81.reuse, PT ;  /* 0x000000512c2c7233 */ /* 0x100fe20003803000 */
[----:B------:R-:W-:Y:S01]  /*e350*/  IMAD.MOV.U32 R189, RZ, RZ, R209 ;  /* 0x000000ffffbd7224 */ /* 0x000fe200078e00d1 */
[--C-:B------:R-:W-:Y:S01]  /*e360*/  HSET2.LE.AND R46, R46, R81.reuse, PT ;  /* 0x000000512e2e7233 */ /* 0x100fe20003803000 */
[----:B------:R4:W5:Y:S01]  /*e370*/  LDL.LU R209, [R1+0x64] ;  /* 0x0000640001d17983 */ /* 0x0009620000300800 */
[----:B------:R-:W-:Y:S02]  /*e380*/  IMAD.MOV.U32 R55, RZ, RZ, R40 ;  /* 0x000000ffff377224 */ /* 0x000fe400078e0028 */
[----:B------:R-:W-:Y:S01]  /*e390*/  IMAD.MOV.U32 R54, RZ, RZ, R45 ;  /* 0x000000ffff367224 */ /* 0x000fe200078e002d */
[----:B------:R-:W3:Y:S01]  /*e3a0*/  LDL.LU R49, [R1+0x28] ;  /* 0x0000280001317983 */ /* 0x000ee20000300800 */
[----:B------:R-:W-:Y:S03]  /*e3b0*/  IMAD.MOV.U32 R45, RZ, RZ, R41 ;  /* 0x000000ffff2d7224 */ /* 0x000fe600078e0029 */
[----:B------:R-:W-:Y:S01]  /*e3c0*/  LDSM.16.MT88.4 R40, [R139+0x4c00] ;  /* 0x004c00008b28783b */ /* 0x000fe20000004200 */
[-C--:B-1----:R-:W-:Y:S06]  /*e3d0*/  HMMA.16816.F32.BF16 R4, R64, R36.reuse, R4 ;  /* 0x000000244004723c */ /* 0x082fec0000041804 */
[C---:B------:R-:W-:Y:S06]  /*e3e0*/  HMMA.16816.F32.BF16 R8, R68.reuse, R36, R8 ;  /* 0x000000244408723c */ /* 0x040fec0000041808 */
[-C--:B------:R-:W-:Y:S06]  /*e3f0*/  HMMA.16816.F32.BF16 R12, R68, R38.reuse, R12 ;  /* 0x00000026440c723c */ /* 0x080fec000004180c */
[C---:B------:R-:W-:Y:S01]  /*e400*/  HMMA.16816.F32.BF16 R16, R64.reuse, R38, R16 ;  /* 0x000000264010723c */ /* 0x040fe20000041810 */
[----:B------:R-:W1:Y:S05]  /*e410*/  LDSM.16.MT88.4 R36, [R204+0x4800] ;  /* 0x00480000cc24783b */ /* 0x000e6a0000004200 */
[-C--:B-1----:R-:W-:Y:S06]  /*e420*/  HMMA.16816.F32.BF16 R20, R64, R36.reuse, R20 ;  /* 0x000000244014723c */ /* 0x082fec0000041814 */
[C---:B------:R-:W-:Y:S06]  /*e430*/  HMMA.16816.F32.BF16 R24, R68.reuse, R36, R24 ;  /* 0x000000244418723c */ /* 0x040fec0000041818 */
[-C--:B------:R-:W-:Y:S05]  /*e440*/  HMMA.16816.F32.BF16 R28, R68, R38.reuse, R28 ;  /* 0x00000026441c723c */ /* 0x080fea000004181c */
[--C-:B------:R-:W-:Y:S01]  /*e450*/  HSET2.LE.AND R36, R53, R81.reuse, PT ;  /* 0x0000005135247233 */ /* 0x100fe20003803000 */
[----:B------:R-:W-:Y:S05]  /*e460*/  HMMA.16816.F32.BF16 R32, R64, R38, R32 ;  /* 0x000000264020723c */ /* 0x000fea0000041820 */
[----:B------:R-:W-:Y:S01]  /*e470*/  F2FP.BF16.F32.PACK_AB R37, R247, R249 ;  /* 0x000000f9f725723e */ /* 0x000fe200000010ff */
[----:B------:R-:W-:Y:S01]  /*e480*/  FADD.FTZ R68, R159, R120 ;  /* 0x000000789f447221 */ /* 0x000fe20000010000 */
[----:B------:R-:W-:Y:S01]  /*e490*/  F2FP.BF16.F32.PACK_AB R38, R252, R144 ;  /* 0x00000090fc26723e */ /* 0x000fe200000010ff */
[----:B------:R-:W-:Y:S03]  /*e4a0*/  FADD.FTZ R71, R163, R132 ;  /* 0x00000084a3477221 */ /* 0x000fe60000010000 */
[----:B------:R-:W-:Y:S01]  /*e4b0*/  LOP3.LUT R36, R36, R37, RZ, 0xc0, !PT ;  /* 0x0000002524247212 */ /* 0x000fe200078ec0ff */
[----:B------:R-:W-:Y:S01]  /*e4c0*/  FADD.FTZ R69, R158, R133 ;  /* 0x000000859e457221 */ /* 0x000fe20000010000 */
[--C-:B------:R-:W-:Y:S01]  /*e4d0*/  HSET2.LE.AND R37, R54, R81.reuse, PT ;  /* 0x0000005136257233 */ /* 0x100fe20003803000 */
[----:B------:R-:W-:Y:S01]  /*e4e0*/  IMAD.MOV.U32 R54, RZ, RZ, R55 ;  /* 0x000000ffff367224 */ /* 0x000fe200078e0037 */
[----:B------:R-:W-:Y:S01]  /*e4f0*/  LOP3.LUT R38, R3, R38, RZ, 0xc0, !PT ;  /* 0x0000002603267212 */ /* 0x000fe200078ec0ff */
[----:B------:R-:W-:Y:S01]  /*e500*/  IMAD.MOV.U32 R55, RZ, RZ, R45 ;  /* 0x000000ffff377224 */ /* 0x000fe200078e002d */
[----:B------:R-:W-:Y:S01]  /*e510*/  F2FP.BF16.F32.PACK_AB R45, R129, R131 ;  /* 0x00000083812d723e */ /* 0x000fe200000010ff */
[----:B------:R-:W-:Y:S01]  /*e520*/  IMAD.MOV.U32 R133, RZ, RZ, R134 ;  /* 0x000000ffff857224 */ /* 0x000fe200078e0086 */
[--C-:B------:R-:W-:Y:S02]  /*e530*/  HSET2.LE.AND R39, R52, R81.reuse, PT ;  /* 0x0000005134277233 */ /* 0x100fe40003803000 */
[----:B------:R-:W-:Y:S02]  /*e540*/  LOP3.LUT R44, R44, R45, RZ, 0xc0, !PT ;  /* 0x0000002d2c2c7212 */ /* 0x000fe400078ec0ff */
[--C-:B------:R-:W-:Y:S01]  /*e550*/  HSET2.LE.AND R45, R54, R81.reuse, PT ;  /* 0x00000051362d7233 */ /* 0x100fe20003803000 */
[----:B------:R-:W-:Y:S01]  /*e560*/  IMAD.MOV.U32 R54, RZ, RZ, R55 ;  /* 0x000000ffff367224 */ /* 0x000fe200078e0037 */
[----:B------:R-:W-:Y:S01]  /*e570*/  F2FP.BF16.F32.PACK_AB R3, R218, R223 ;  /* 0x000000dfda03723e */ /* 0x000fe200000010ff */
[----:B------:R-:W-:Y:S01]  /*e580*/  IMAD.MOV.U32 R55, RZ, RZ, R47 ;  /* 0x000000ffff377224 */ /* 0x000fe200078e002f */
[----:B------:R-:W-:Y:S02]  /*e590*/  F2FP.BF16.F32.PACK_AB R47, R137, R130 ;  /* 0x00000082892f723e */ /* 0x000fe400000010ff */
[----:B------:R-:W-:Y:S02]  /*e5a0*/  LOP3.LUT R39, R39, R3, RZ, 0xc0, !PT ;  /* 0x0000000327277212 */ /* 0x000fe400078ec0ff */
[----:B------:R-:W-:Y:S02]  /*e5b0*/  LOP3.LUT R46, R46, R47, RZ, 0xc0, !PT ;  /* 0x0000002f2e2e7212 */ /* 0x000fe400078ec0ff */
[----:B------:R-:W-:Y:S02]  /*e5c0*/  F2FP.BF16.F32.PACK_AB R3, R196, R201 ;  /* 0x000000c9c403723e */ /* 0x000fe400000010ff */
[--C-:B------:R-:W-:Y:S02]  /*e5d0*/  HSET2.LE.AND R47, R54, R81.reuse, PT ;  /* 0x00000051362f7233 */ /* 0x100fe40003803000 */
[--C-:B------:R-:W-:Y:S02]  /*e5e0*/  HSET2.LE.AND R54, R60, R81.reuse, PT ;  /* 0x000000513c367233 */ /* 0x100fe40003803000 */
[----:B------:R-:W-:Y:S02]  /*e5f0*/  LOP3.LUT R37, R37, R3, RZ, 0xc0, !PT ;  /* 0x0000000325257212 */ /* 0x000fe400078ec0ff */
[----:B--2---:R-:W-:Y:S02]  /*e600*/  F2FP.BF16.F32.PACK_AB R3, R124, R121 ;  /* 0x000000797c03723e */ /* 0x004fe400000010ff */
[----:B------:R-:W-:Y:S02]  /*e610*/  LOP3.LUT R54, R54, R48, RZ, 0xc0, !PT ;  /* 0x0000003036367212 */ /* 0x000fe400078ec0ff */
[----:B------:R-:W-:Y:S01]  /*e620*/  LOP3.LUT R45, R45, R3, RZ, 0xc0, !PT ;  /* 0x000000032d2d7212 */ /* 0x000fe200078ec0ff */
[-C--:B------:R-:W-:Y:S05]  /*e630*/  HMMA.16816.F32.BF16 R4, R36, R40.reuse, R4 ;  /* 0x000000282404723c */ /* 0x080fea0000041804 */
[----:B------:R-:W-:Y:S02]  /*e640*/  F2FP.BF16.F32.PACK_AB R3, R128, R125 ;  /* 0x0000007d8003723e */ /* 0x000fe400000010ff */
[--C-:B------:R-:W-:Y:S02]  /*e650*/  HSET2.LE.AND R52, R92, R81.reuse, PT ;  /* 0x000000515c347233 */ /* 0x100fe40003803000 */
[----:B------:R-:W-:Y:S02]  /*e660*/  MUFU.EX2 R92, R170 ;  /* 0x000000aa005c7308 */ /* 0x000fe40000000800 */
[----:B------:R-:W-:Y:S02]  /*e670*/  LOP3.LUT R47, R47, R3, RZ, 0xc0, !PT ;  /* 0x000000032f2f7212 */ /* 0x000fe400078ec0ff */
[--C-:B------:R-:W-:Y:S02]  /*e680*/  HSET2.LE.AND R70, R96, R81.reuse, PT ;  /* 0x0000005160467233 */ /* 0x100fe40003803000 */
[--C-:B------:R-:W-:Y:S02]  /*e690*/  HSET2.LE.AND R66, R85, R81.reuse, PT ;  /* 0x0000005155427233 */ /* 0x100fe40003803000 */
[C---:B------:R-:W-:Y:S01]  /*e6a0*/  LOP3.LUT R3, R56.reuse, 0xffff, RZ, 0xc0, !PT ;  /* 0x0000ffff38037812 */ /* 0x040fe200078ec0ff */
[C---:B------:R-:W-:Y:S04]  /*e6b0*/  HMMA.16816.F32.BF16 R8, R44.reuse, R40, R8 ;  /* 0x000000282c08723c */ /* 0x040fe80000041808 */
[----:B------:R-:W-:Y:S02]  /*e6c0*/  SHF.R.U32.HI R3, RZ, 0x8, R3 ;  /* 0x00000008ff037819 */ /* 0x000fe40000011603 */
[-C--:B------:R-:W-:Y:S05]  /*e6d0*/  HMMA.16816.F32.BF16 R12, R44, R42.reuse, R12 ;  /* 0x0000002a2c0c723c */ /* 0x080fea000004180c */
[----:B------:R-:W-:Y:S01]  /*e6e0*/  LOP3.LUT R40, R56, 0xff, RZ, 0xc0, !PT ;  /* 0x000000ff38287812 */ /* 0x000fe200078ec0ff */
[C---:B------:R-:W-:Y:S05]  /*e6f0*/  HMMA.16816.F32.BF16 R16, R36.reuse, R42, R16 ;  /* 0x0000002a2410723c */ /* 0x040fea0000041810 */
[----:B------:R-:W-:Y:S02]  /*e700*/  PRMT R74, R40, 0x5410, R3 ;  /* 0x00005410284a7816 */ /* 0x000fe40000000003 */
[----:B------:R-:W-:Y:S04]  /*e710*/  SHF.R.U32.HI R40, RZ, 0x18, R56 ;  /* 0x00000018ff287819 */ /* 0x000fe80000011638 */
[----:B------:R-:W-:Y:S02]  /*e720*/  F2FP.BF16.F32.PACK_AB R41, R115, R114 ;  /* 0x000000727329723e */ /* 0x000fe400000010ff */
[--C-:B------:R-:W-:Y:S02]  /*e730*/  HSET2.LE.AND R53, R93, R81.reuse, PT ;  /* 0x000000515d357233 */ /* 0x100fe40003803000 */
[----:B------:R-:W-:Y:S01]  /*e740*/  LOP3.LUT R57, R57, R41, RZ, 0xc0, !PT ;  /* 0x0000002939397212 */ /* 0x000fe200078ec0ff */
[----:B------:R-:W1:Y:S01]  /*e750*/  MUFU.EX2 R93, R162 ;  /* 0x000000a2005d7308 */ /* 0x000e620000000800 */
[--C-:B------:R-:W-:Y:S02]  /*e760*/  HSET2.LE.AND R64, R87, R81.reuse, PT ;  /* 0x0000005157407233 */ /* 0x100fe40003803000 */
[--C-:B------:R-:W-:Y:S02]  /*e770*/  HSET2.LE.AND R65, R86, R81.reuse, PT ;  /* 0x0000005156417233 */ /* 0x100fe40003803000 */
[--C-:B------:R-:W-:Y:S02]  /*e780*/  HSET2.LE.AND R74, R74, R81.reuse, PT ;  /* 0x000000514a4a7233 */ /* 0x100fe40003803000 */
[----:B------:R-:W-:Y:S03]  /*e790*/  F2FP.BF16.F32.PACK_AB R163, R174, R126 ;  /* 0x0000007eaea3723e */ /* 0x000fe600000010ff */
[----:B------:R-:W-:Y:S01]  /*e7a0*/  MUFU.EX2 R86, R178 ;  /* 0x000000b200567308 */ /* 0x000fe20000000800 */
[----:B------:R-:W-:Y:S09]  /*e7b0*/  LOP3.LUT R163, R83, R163, RZ, 0xc0, !PT ;  /* 0x000000a353a37212 */ /* 0x000ff200078ec0ff */
[----:B------:R-:W-:Y:S01]  /*e7c0*/  MUFU.EX2 R87, R176 ;  /* 0x000000b000577308 */ /* 0x000fe20000000800 */
[----:B---3--:R-:W-:Y:S01]  /*e7d0*/  FFMA.FTZ R60, R0, R49, R55 ;  /* 0x00000031003c7223 */ /* 0x008fe20000010037 */
[--C-:B------:R-:W-:Y:S01]  /*e7e0*/  HSET2.LE.AND R55, R89, R81.reuse, PT ;  /* 0x0000005159377233 */ /* 0x100fe20003803000 */
[----:B------:R-:W2:Y:S01]  /*e7f0*/  LDSM.16.MT88.4 R48, [R204+0x4c00] ;  /* 0x004c0000cc30783b */ /* 0x000ea20000004200 */
[----:B------:R-:W-:Y:S01]  /*e800*/  F2FP.BF16.F32.PACK_AB R0, R217, R222 ;  /* 0x000000ded900723e */ /* 0x000fe200000010ff */
[----:B------:R-:W-:Y:S01]  /*e810*/  FADD.FTZ R67, R171, R60 ;  /* 0x0000003cab437221 */ /* 0x000fe20000010000 */
[--C-:B------:R-:W-:Y:S04]  /*e820*/  HSET2.LE.AND R60, R104, R81.reuse, PT ;  /* 0x00000051683c7233 */ /* 0x100fe80003803000 */
[----:B------:R-:W3:Y:S01]  /*e830*/  MUFU.EX2 R89, R190 ;  /* 0x000000be00597308 */ /* 0x000ee20000000800 */
[----:B------:R-:W-:Y:S02]  /*e840*/  LOP3.LUT R55, R55, R0, RZ, 0xc0, !PT ;  /* 0x0000000037377212 */ /* 0x000fe400078ec0ff */
[----:B------:R-:W-:Y:S04]  /*e850*/  F2FP.BF16.F32.PACK_AB R0, R243, R246 ;  /* 0x000000f6f300723e */ /* 0x000fe800000010ff */
[----:B------:R-:W-:Y:S02]  /*e860*/  LOP3.LUT R52, R52, R0, RZ, 0xc0, !PT ;  /* 0x0000000034347212 */ /* 0x000fe400078ec0ff */
[----:B------:R-:W-:Y:S02]  /*e870*/  SHF.R.U32.HI R0, RZ, 0x10, R56 ;  /* 0x00000010ff007819 */ /* 0x000fe40000011638 */
[--C-:B------:R-:W-:Y:S02]  /*e880*/  HSET2.LE.AND R56, R61, R81.reuse, PT ;  /* 0x000000513d387233 */ /* 0x100fe40003803000 */
[----:B------:R-:W-:Y:S02]  /*e890*/  LOP3.LUT R3, R0, 0xff, RZ, 0xc0, !PT ;  /* 0x000000ff00037812 */ /* 0x000fe400078ec0ff */
[----:B------:R-:W-:Y:S02]  /*e8a0*/  F2FP.BF16.F32.PACK_AB R0, R192, R200 ;  /* 0x000000c8c000723e */ /* 0x000fe400000010ff */
[----:B------:R-:W-:Y:S02]  /*e8b0*/  PRMT R75, R3, 0x5410, R40 ;  /* 0x00005410034b7816 */ /* 0x000fe40000000028 */
[----:B------:R-:W-:Y:S02]  /*e8c0*/  F2FP.BF16.F32.PACK_AB R40, R118, R119 ;  /* 0x000000777628723e */ /* 0x000fe400000010ff */
[----:B------:R-:W-:Y:S02]  /*e8d0*/  LOP3.LUT R53, R53, R0, RZ, 0xc0, !PT ;  /* 0x0000000035357212 */ /* 0x000fe400078ec0ff */
[----:B------:R-:W-:Y:S02]  /*e8e0*/  LOP3.LUT R56, R56, R40, RZ, 0xc0, !PT ;  /* 0x0000002838387212 */ /* 0x000fe400078ec0ff */
[----:B------:R-:W4:Y:S01]  /*e8f0*/  LDSM.16.MT88.4 R40, [R139+0x5000] ;  /* 0x005000008b28783b */ /* 0x000f220000004200 */
[----:B------:R-:W-:Y:S02]  /*e900*/  F2FP.BF16.F32.PACK_AB R0, R155, R152 ;  /* 0x000000989b00723e */ /* 0x000fe400000010ff */
[----:B------:R-:W-:Y:S02]  /*e910*/  F2FP.BF16.F32.PACK_AB R3, R154, R146 ;  /* 0x000000929a03723e */ /* 0x000fe400000010ff */
[----:B------:R-:W-:Y:S02]  /*e920*/  LOP3.LUT R58, R58, R0, RZ, 0xc0, !PT ;  /* 0x000000003a3a7212 */ /* 0x000fe400078ec0ff */
[----:B------:R-:W-:Y:S02]  /*e930*/  LOP3.LUT R59, R59, R3, RZ, 0xc0, !PT ;  /* 0x000000033b3b7212 */ /* 0x000fe400078ec0ff */
[--C-:B------:R-:W-:Y:S01]  /*e940*/  HSET2.LE.AND R0, R103, R81.reuse, PT ;  /* 0x0000005167007233 */ /* 0x100fe20003803000 */
[-C--:B--2---:R-:W-:Y:S04]  /*e950*/  HMMA.16816.F32.BF16 R20, R36, R48.reuse, R20 ;  /* 0x000000302414723c */ /* 0x084fe80000041814 */
[----:B------:R-:W-:Y:S02]  /*e960*/  LOP3.LUT R62, R0, R62, RZ, 0xc0, !PT ;  /* 0x0000003e003e7212 */ /* 0x000fe400078ec0ff */
[----:B------:R-:W-:Y:S01]  /*e970*/  F2FP.BF16.F32.PACK_AB R0, R198, R203 ;  /* 0x000000cbc600723e */ /* 0x000fe200000010ff */
[C---:B------:R-:W-:Y:S04]  /*e980*/  HMMA.16816.F32.BF16 R24, R44.reuse, R48, R24 ;  /* 0x000000302c18723c */ /* 0x040fe80000041818 */
[----:B------:R-:W-:Y:S02]  /*e990*/  LOP3.LUT R63, R63, R0, RZ, 0xc0, !PT ;  /* 0x000000003f3f7212 */ /* 0x000fe400078ec0ff */
[-C--:B------:R-:W-:Y:S05]  /*e9a0*/  HMMA.16816.F32.BF16 R28, R44, R50.reuse, R28 ;  /* 0x000000322c1c723c */ /* 0x080fea000004181c */
[----:B------:R-:W-:Y:S01]  /*e9b0*/  F2FP.BF16.F32.PACK_AB R3, R242, R245 ;  /* 0x000000f5f203723e */ /* 0x000fe200000010ff */
[----:B------:R-:W-:Y:S01]  /*e9c0*/  HMMA.16816.F32.BF16 R32, R36, R50, R32 ;  /* 0x000000322420723c */ /* 0x000fe20000041820 */
[----:B------:R-:W2:Y:S04]  /*e9d0*/  LDSM.16.MT88.4 R36, [R204+0x5000] ;  /* 0x00500000cc24783b */ /* 0x000ea80000004200 */
[----:B------:R-:W-:Y:S02]  /*e9e0*/  F2FP.BF16.F32.PACK_AB R44, R112, R116 ;  /* 0x00000074702c723e */ /* 0x000fe400000010ff */
[----:B------:R-:W-:Y:S01]  /*e9f0*/  F2FP.BF16.F32.PACK_AB R45, R239, R244 ;  /* 0x000000f4ef2d723e */ /* 0x000fe200000010ff */
[----:B------:R-:W-:Y:S01]  /*ea00*/  FADD.FTZ R50, R188, R71 ;  /* 0x00000047bc327221 */ /* 0x000fe20000010000 */
[-C--:B----4-:R-:W-:Y:S05]  /*ea10*/  HMMA.16816.F32.BF16 R4, R52, R40.reuse, R4 ;  /* 0x000000283404723c */ /* 0x090fea0000041804 */
[----:B------:R-:W-:Y:S01]  /*ea20*/  LOP3.LUT R66, R66, R44, RZ, 0xc0, !PT ;  /* 0x0000002c42427212 */ /* 0x000fe200078ec0ff */
[C---:B------:R-:W-:Y:S05]  /*ea30*/  HMMA.16816.F32.BF16 R8, R56.reuse, R40, R8 ;  /* 0x000000283808723c */ /* 0x040fea0000041808 */
[----:B------:R-:W-:Y:S01]  /*ea40*/  LOP3.LUT R70, R70, R45, RZ, 0xc0, !PT ;  /* 0x0000002d46467212 */ /* 0x000fe200078ec0ff */
[-C--:B------:R-:W-:Y:S01]  /*ea50*/  HMMA.16816.F32.BF16 R12, R56, R42.reuse, R12 ;  /* 0x0000002a380c723c */ /* 0x080fe2000004180c */
[----:B------:R-:W4:Y:S04]  /*ea60*/  LDSM.16.MT88.4 R44, [R139+0x5400] ;  /* 0x005400008b2c783b */ /* 0x000f280000004200 */
[----:B------:R-:W-:Y:S01]  /*ea70*/  FADD.FTZ R41, R225, R67 ;  /* 0x00000043e1297221 */ /* 0x000fe20000010000 */
[C---:B------:R-:W-:Y:S05]  /*ea80*/  HMMA.16816.F32.BF16 R16, R52.reuse, R42, R16 ;  /* 0x0000002a3410723c */ /* 0x040fea0000041810 */
[----:B------:R-:W-:Y:S01]  /*ea90*/  F2FP.BF16.F32.PACK_AB R0, R147, R117 ;  /* 0x000000759300723e */ /* 0x000fe200000010ff */
[----:B------:R-:W-:Y:S01]  /*eaa0*/  FADD.FTZ R40, R189, R68 ;  /* 0x00000044bd287221 */ /* 0x000fe20000010000 */
[----:B------:R-:W-:Y:S01]  /*eab0*/  LOP3.LUT R60, R60, R3, RZ, 0xc0, !PT ;  /* 0x000000033c3c7212 */ /* 0x000fe200078ec0ff */
[----:B------:R-:W-:Y:S03]  /*eac0*/  FADD.FTZ R50, R227, R50 ;  /* 0x00000032e3327221 */ /* 0x000fe60000010000 */
[--C-:B------:R-:W-:Y:S01]  /*ead0*/  HSET2.LE.AND R61, R108, R81.reuse, PT ;  /* 0x000000516c3d7233 */ /* 0x100fe20003803000 */
[-C--:B--2---:R-:W-:Y:S03]  /*eae0*/  HMMA.16816.F32.BF16 R20, R52, R36.reuse, R20 ;  /* 0x000000243414723c */ /* 0x084fe60000041814 */
[----:B------:R-:W-:Y:S01]  /*eaf0*/  LOP3.LUT R64, R64, R0, RZ, 0xc0, !PT ;  /* 0x0000000040407212 */ /* 0x000fe200078ec0ff */
[----:B------:R-:W-:Y:S01]  /*eb00*/  FADD.FTZ R40, R175, R40 ;  /* 0x00000028af287221 */ /* 0x000fe20000010000 */
[----:B------:R-:W-:Y:S01]  /*eb10*/  F2FP.BF16.F32.PACK_AB R48, R185, R195 ;  /* 0x000000c3b930723e */ /* 0x000fe200000010ff */
[C---:B------:R-:W-:Y:S05]  /*eb20*/  HMMA.16816.F32.BF16 R24, R56.reuse, R36, R24 ;  /* 0x000000243818723c */ /* 0x040fea0000041818 */
[----:B------:R-:W-:Y:S01]  /*eb30*/  F2FP.BF16.F32.PACK_AB R3, R145, R113 ;  /* 0x000000719103723e */ /* 0x000fe200000010ff */
[-C--:B------:R-:W-:Y:S01]  /*eb40*/  HMMA.16816.F32.BF16 R28, R56, R38.reuse, R28 ;  /* 0x00000026381c723c */ /* 0x080fe2000004181c */
[----:B------:R-:W-:Y:S04]  /*eb50*/  MUFU.EX2 R56, R184 ;  /* 0x000000b800387308 */ /* 0x000fe80000000800 */
[--C-:B------:R-:W-:Y:S01]  /*eb60*/  HSET2.LE.AND R0, R88, R81.reuse, PT ;  /* 0x0000005158007233 */ /* 0x100fe20003803000 */
[----:B------:R-:W-:Y:S05]  /*eb70*/  HMMA.16816.F32.BF16 R32, R52, R38, R32 ;  /* 0x000000263420723c */ /* 0x000fea0000041820 */
[----:B------:R1:W-:Y:S01]  /*eb80*/  MUFU.EX2 R55, R142 ;  /* 0x0000008e00377308 */ /* 0x0003e20000000800 */
[----:B------:R-:W-:Y:S01]  /*eb90*/  F2FP.BF16.F32.PACK_AB R67, R95, R94 ;  /* 0x0000005e5f43723e */ /* 0x000fe200000010ff */
[----:B------:R-:W-:Y:S01]  /*eba0*/  FADD.FTZ R51, R215, R69 ;  /* 0x00000045d7337221 */ /* 0x000fe20000010000 */
[----:B------:R-:W-:Y:S03]  /*ebb0*/  LOP3.LUT R61, R61, R48, RZ, 0xc0, !PT ;  /* 0x000000303d3d7212 */ /* 0x000fe600078ec0ff */
[----:B------:R-:W-:Y:S04]  /*ebc0*/  LOP3.LUT R65, R65, R3, RZ, 0xc0, !PT ;  /* 0x0000000341417212 */ /* 0x000fe800078ec0ff */
[----:B------:R-:W2:Y:S01]  /*ebd0*/  MUFU.EX2 R88, R191 ;  /* 0x000000bf00587308 */ /* 0x000ea20000000800 */
[--C-:B------:R-:W-:Y:S01]  /*ebe0*/  HSET2.LE.AND R3, R102, R81.reuse, PT ;  /* 0x0000005166037233 */ /* 0x100fe20003803000 */
[-C--:B----4-:R-:W-:Y:S05]  /*ebf0*/  HMMA.16816.F32.BF16 R4, R60, R44.reuse, R4 ;  /* 0x0000002c3c04723c */ /* 0x090fea0000041804 */
[--C-:B------:R-:W-:Y:S02]  /*ec00*/  HSET2.LE.AND R48, R98, R81.reuse, PT ;  /* 0x0000005162307233 */ /* 0x100fe40003803000 */
[--C-:B------:R-:W-:Y:S04]  /*ec10*/  HSET2.LE.AND R49, R97, R81.reuse, PT ;  /* 0x0000005161317233 */ /* 0x100fe80003803000 */
[--C-:B------:R-:W-:Y:S02]  /*ec20*/  HSET2.LE.AND R75, R75, R81.reuse, PT ;  /* 0x000000514b4b7233 */ /* 0x100fe40003803000 */
[----:B------:R-:W-:Y:S01]  /*ec30*/  HSET2.LE.AND R81, R84, R81, PT ;  /* 0x0000005154517233 */ /* 0x000fe20003803000 */
[----:B------:R-:W-:Y:S01]  /*ec40*/  FADD.FTZ R84, R183, R40 ;  /* 0x00000028b7547221 */ /* 0x000fe20000010000 */
[----:B------:R-:W-:Y:S01]  /*ec50*/  LOP3.LUT R67, R0, R67, RZ, 0xc0, !PT ;  /* 0x0000004300437212 */ /* 0x000fe200078ec0ff */
[----:B------:R-:W-:Y:S01]  /*ec60*/  FADD.FTZ R0, R180, R41 ;  /* 0x00000029b4007221 */ /* 0x000fe20000010000 */
[----:B------:R-:W-:Y:S01]  /*ec70*/  F2FP.BF16.F32.PACK_AB R71, R197, R202 ;  /* 0x000000cac547723e */ /* 0x000fe200000010ff */
[----:B------:R-:W4:Y:S01]  /*ec80*/  LDSM.16.MT88.4 R40, [R204+0x5400] ;  /* 0x00540000cc28783b */ /* 0x000f220000004200 */
[----:B------:R-:W-:Y:S01]  /*ec90*/  FADD.FTZ R37, R219, R84 ;  /* 0x00000054db257221 */ /* 0x000fe20000010000 */
[----:B------:R-:W-:Y:S02]  /*eca0*/  F2FP.BF16.F32.PACK_AB R68, R240, R241 ;  /* 0x000000f1f044723e */ /* 0x000fe400000010ff */
[C---:B------:R-:W-:Y:S04]  /*ecb0*/  HMMA.16816.F32.BF16 R8, R64.reuse, R44, R8 ;  /* 0x0000002c4008723c */ /* 0x040fe80000041808 */
[----:B------:R-:W-:Y:S01]  /*ecc0*/  FADD.FTZ R53, R187, R37 ;  /* 0x00000025bb357221 */ /* 0x000fe20000010000 */
[----:B------:R-:W-:Y:S01]  /*ecd0*/  LOP3.LUT R71, R3, R71, RZ, 0xc0, !PT ;  /* 0x0000004703477212 */ /* 0x000fe200078ec0ff */
[-C--:B------:R-:W-:Y:S05]  /*ece0*/  HMMA.16816.F32.BF16 R12, R64, R46.reuse, R12 ;  /* 0x0000002e400c723c */ /* 0x080fea000004180c */
[----:B------:R-:W-:Y:S01]  /*ecf0*/  FADD.FTZ R3, R177, R51 ;  /* 0x00000033b1037221 */ /* 0x000fe20000010000 */
[C---:B------:R-:W-:Y:S05]  /*ed00*/  HMMA.16816.F32.BF16 R16, R60.reuse, R46, R16 ;  /* 0x0000002e3c10723c */ /* 0x040fea0000041810 */
[----:B------:R-:W-:Y:S01]  /*ed10*/  LOP3.LUT R68, R48, R68, RZ, 0xc0, !PT ;  /* 0x0000004430447212 */ /* 0x000fe200078ec0ff */
[----:B------:R-:W-:Y:S01]  /*ed20*/  FADD.FTZ R48, R181, R50 ;  /* 0x00000032b5307221 */ /* 0x000fe20000010000 */
[----:B------:R-:W-:Y:S01]  /*ed30*/  FADD.FTZ R85, R182, R3 ;  /* 0x00000003b6557221 */ /* 0x000fe20000010000 */
[----:B------:R-:W-:Y:S03]  /*ed40*/  FADD.FTZ R3, R216, R0 ;  /* 0x00000000d8037221 */ /* 0x000fe60000010000 */
[----:B------:R-:W-:Y:S01]  /*ed50*/  FADD.FTZ R36, R199, R48 ;  /* 0x00000030c7247221 */ /* 0x000fe20000010000 */
[----:B------:R-:W-:Y:S01]  /*ed60*/  FADD.FTZ R44, R140, R53 ;  /* 0x000000358c2c7221 */ /* 0x000fe20000010000 */
[----:B------:R-:W-:Y:S01]  /*ed70*/  F2FP.BF16.F32.PACK_AB R69, R229, R226 ;  /* 0x000000e2e545723e */ /* 0x000fe200000010ff */
[----:B------:R-:W-:Y:S01]  /*ed80*/  FADD.FTZ R0, R220, R85 ;  /* 0x00000055dc007221 */ /* 0x000fe20000010000 */
[----:B------:R-:W-:Y:S01]  /*ed90*/  FADD.FTZ R52, R186, R36 ;  /* 0x00000024ba347221 */ /* 0x000fe20000010000 */
[----:B------:R-:W-:Y:S01]  /*eda0*/  FADD.FTZ R44, R193, R44 ;  /* 0x0000002cc12c7221 */ /* 0x000fe20000010000 */
[----:B------:R-:W3:Y:S01]  /*edb0*/  LDSM.16.MT88.4 R36, [R139+0x5800] ;  /* 0x005800008b24783b */ /* 0x000ee20000004200 */
[----:B------:R-:W-:Y:S01]  /*edc0*/  LOP3.LUT R69, R49, R69, RZ, 0xc0, !PT ;  /* 0x0000004531457212 */ /* 0x000fe200078ec0ff */
[----:B------:R-:W-:Y:S01]  /*edd0*/  FADD.FTZ R45, R168, R52 ;  /* 0x00000034a82d7221 */ /* 0x000fe20000010000 */
[----:B------:R-:W-:Y:S01]  /*ede0*/  FADD.FTZ R52, R161, R44 ;  /* 0x0000002ca1347221 */ /* 0x000fe20000010000 */
[----:B------:R-:W-:Y:S01]  /*edf0*/  F2FP.BF16.F32.PACK_AB R50, R224, R194 ;  /* 0x000000c2e032723e */ /* 0x000fe200000010ff */
[----:B------:R-:W-:Y:S01]  /*ee00*/  FADD.FTZ R3, R179, R3 ;  /* 0x00000003b3037221 */ /* 0x000fe20000010000 */
[----:B------:R-:W-:Y:S01]  /*ee10*/  FADD.FTZ R45, R221, R45 ;  /* 0x0000002ddd2d7221 */ /* 0x000fe20000010000 */
[-C--:B----4-:R-:W-:Y:S03]  /*ee20*/  HMMA.16816.F32.BF16 R20, R60, R40.reuse, R20 ;  /* 0x000000283c14723c */ /* 0x090fe60000041814 */
[----:B------:R-:W-:Y:S01]  /*ee30*/  FADD.FTZ R54, R169, R0 ;  /* 0x00000000a9367221 */ /* 0x000fe20000010000 */
[----:B------:R-:W-:Y:S01]  /*ee40*/  FADD.FTZ R0, R143, R3 ;  /* 0x000000038f007221 */ /* 0x000fe20000010000 */
[----:B------:R-:W-:Y:S01]  /*ee50*/  FADD.FTZ R53, R208, R45 ;  /* 0x0000002dd0357221 */ /* 0x000fe20000010000 */
[C---:B------:R-:W-:Y:S01]  /*ee60*/  HMMA.16816.F32.BF16 R24, R64.reuse, R40, R24 ;  /* 0x000000284018723c */ /* 0x040fe20000041818 */
[----:B------:R-:W4:Y:S04]  /*ee70*/  LDSM.16.MT88.4 R44, [R204+0x5800] ;  /* 0x00580000cc2c783b */ /* 0x000f280000004200 */
[----:B------:R-:W-:Y:S01]  /*ee80*/  FADD.FTZ R0, R141, R0 ;  /* 0x000000008d007221 */ /* 0x000fe20000010000 */
[-C--:B------:R-:W-:Y:S03]  /*ee90*/  HMMA.16816.F32.BF16 R28, R64, R42.reuse, R28 ;  /* 0x0000002a401c723c */ /* 0x080fe6000004181c */
[----:B------:R1:W5:Y:S02]  /*eea0*/  LDL.LU R208, [R1+0x60] ;  /* 0x0000600001d07983 */ /* 0x0003640000300800 */
[----:B------:R-:W-:Y:S01]  /*eeb0*/  FADD.FTZ R0, R148, R0 ;  /* 0x0000000094007221 */ /* 0x000fe20000010000 */
[----:B------:R-:W-:Y:S05]  /*eec0*/  HMMA.16816.F32.BF16 R32, R60, R42, R32 ;  /* 0x0000002a3c20723c */ /* 0x000fea0000041820 */
[----:B------:R-:W-:Y:S01]  /*eed0*/  FADD.FTZ R3, R165, R54 ;  /* 0x00000036a5037221 */ /* 0x000fe20000010000 */
[----:B------:R-:W-:Y:S01]  /*eee0*/  FADD.FTZ R41, R150, R0 ;  /* 0x0000000096297221 */ /* 0x000fe20000010000 */
[----:B------:R-:W-:Y:S01]  /*eef0*/  FADD.FTZ R0, R207, R53 ;  /* 0x00000035cf007221 */ /* 0x000fe20000010000 */
[----:B------:R-:W-:Y:S01]  /*ef00*/  F2FP.BF16.F32.PACK_AB R51, R111, R110 ;  /* 0x0000006e6f33723e */ /* 0x000fe200000010ff */
[----:B------:R1:W5:Y:S02]  /*ef10*/  LDL.LU R207, [R1+0x5c] ;  /* 0x00005c0001cf7983 */ /* 0x0003640000300800 */
[----:B------:R-:W-:Y:S01]  /*ef20*/  FADD.FTZ R3, R160, R3 ;  /* 0x00000003a0037221 */ /* 0x000fe20000010000 */
[----:B------:R-:W-:Y:S01]  /*ef30*/  FADD.FTZ R42, R149, R41 ;  /* 0x00000029952a7221 */ /* 0x000fe20000010000 */
[----:B------:R-:W-:Y:S01]  /*ef40*/  FADD.FTZ R41, R205, R0 ;  /* 0x00000000cd297221 */ /* 0x000fe20000010000 */
[----:B------:R-:W-:Y:S01]  /*ef50*/  F2FP.BF16.F32.PACK_AB R48, R238, R230 ;  /* 0x000000e6ee30723e */ /* 0x000fe200000010ff */
[-C--:B---3--:R-:W-:Y:S05]  /*ef60*/  HMMA.16816.F32.BF16 R4, R68, R36.reuse, R4 ;  /* 0x000000244404723c */ /* 0x088fea0000041804 */
[----:B------:R-:W-:Y:S01]  /*ef70*/  FADD.FTZ R40, R157, R3 ;  /* 0x000000039d287221 */ /* 0x000fe20000010000 */
[----:B------:R-:W-:Y:S01]  /*ef80*/  FADD.FTZ R3, R206, R52 ;  /* 0x00000034ce037221 */ /* 0x000fe20000010000 */
[----:B------:R-:W-:Y:S01]  /*ef90*/  F2FP.BF16.F32.PACK_AB R49, R107, R106 ;  /* 0x0000006a6b31723e */ /* 0x000fe200000010ff */
[----:B------:R3:W5:Y:S03]  /*efa0*/  LDL.LU R206, [R1+0x58] ;  /* 0x0000580001ce7983 */ /* 0x0007660000300800 */
[----:B------:R-:W-:Y:S01]  /*efb0*/  FADD.FTZ R0, R138, R3 ;  /* 0x000000038a007221 */ /* 0x000fe20000010000 */
[----:B------:R3:W5:Y:S01]  /*efc0*/  LDL.LU R205, [R1+0x54] ;  /* 0x0000540001cd7983 */ /* 0x0007620000300800 */
[----:B------:R-:W-:Y:S01]  /*efd0*/  LOP3.LUT R50, R72, R50, RZ, 0xc0, !PT ;  /* 0x0000003248327212 */ /* 0x000fe200078ec0ff */
[----:B------:R-:W-:Y:S01]  /*efe0*/  FADD.FTZ R42, R151, R42 ;  /* 0x0000002a972a7221 */ /* 0x000fe20000010000 */
[----:B------:R-:W-:Y:S01]  /*eff0*/  LOP3.LUT R51, R73, R51, RZ, 0xc0, !PT ;  /* 0x0000003349337212 */ /* 0x000fe200078ec0ff */
[----:B------:R3:W5:Y:S01]  /*f000*/  LDL.LU R138, [R1+0x50] ;  /* 0x00005000018a7983 */ /* 0x0007620000300800 */
[----:B------:R-:W-:Y:S01]  /*f010*/  LOP3.LUT R48, R74, R48, RZ, 0xc0, !PT ;  /* 0x000000304a307212 */ /* 0x000fe200078ec0ff */
[----:B------:R-:W-:Y:S01]  /*f020*/  FADD.FTZ R40, R164, R40 ;  /* 0x00000028a4287221 */ /* 0x000fe20000010000 */
[----:B------:R-:W-:Y:S01]  /*f030*/  LOP3.LUT R49, R75, R49, RZ, 0xc0, !PT ;  /* 0x000000314b317212 */ /* 0x000fe200078ec0ff */
[----:B------:R-:W3:Y:S01]  /*f040*/  LDSM.16.MT88.4 R148, [R139+0x5c00] ;  /* 0x005c00008b94783b */ /* 0x000ee20000004200 */
[----:B------:R-:W-:Y:S01]  /*f050*/  FADD.FTZ R41, R249, R41 ;  /* 0x00000029f9297221 */ /* 0x000fe20000010000 */
[----:B------:R-:W-:Y:S01]  /*f060*/  FADD.FTZ R3, R156, R40 ;  /* 0x000000289c037221 */ /* 0x000fe20000010000 */
[----:B------:R-:W-:Y:S01]  /*f070*/  FADD.FTZ R40, R201, R0 ;  /* 0x00000000c9287221 */ /* 0x000fe20000010000 */
[----:B-1----:R-:W-:Y:S02]  /*f080*/  F2FP.BF16.F32.PACK_AB R142, R92, R93 ;  /* 0x0000005d5c8e723e */ /* 0x002fe400000010ff */
[C---:B------:R-:W-:Y:S04]  /*f090*/  HMMA.16816.F32.BF16 R8, R48.reuse, R36, R8 ;  /* 0x000000243008723c */ /* 0x040fe80000041808 */
[----:B------:R-:W-:Y:S01]  /*f0a0*/  LOP3.LUT R142, R76, R142, RZ, 0xc0, !PT ;  /* 0x0000008e4c8e7212 */ /* 0x000fe200078ec0ff */
[----:B------:R-:W-:Y:S01]  /*f0b0*/  FADD.FTZ R0, R131, R3 ;  /* 0x0000000383007221 */ /* 0x000fe20000010000 */
[-C--:B------:R-:W-:Y:S05]  /*f0c0*/  HMMA.16816.F32.BF16 R12, R48, R38.reuse, R12 ;  /* 0x00000026300c723c */ /* 0x080fea000004180c */
[----:B------:R-:W-:Y:S01]  /*f0d0*/  FADD.FTZ R37, R247, R41 ;  /* 0x00000029f7257221 */ /* 0x000fe20000010000 */
[C---:B------:R-:W-:Y:S05]  /*f0e0*/  HMMA.16816.F32.BF16 R16, R68.reuse, R38, R16 ;  /* 0x000000264410723c */ /* 0x040fea0000041810 */
        /* <DEDUP_REMOVED lines=8> */
[----:B------:R-:W-:Y:S01]  /*f170*/  F2FP.BF16.F32.PACK_AB R143, R90, R91 ;  /* 0x0000005b5a8f723e */ /* 0x000fe200000010ff */
[----:B------:R-:W-:Y:S01]  /*f180*/  FADD.FTZ R38, R218, R36 ;  /* 0x00000024da267221 */ /* 0x000fe20000010000 */
[----:B------:R-:W-:Y:S01]  /*f190*/  FADD.FTZ R37, R137, R37 ;  /* 0x0000002589257221 */ /* 0x000fe20000010000 */
[C---:B------:R-:W-:Y:S04]  /*f1a0*/  HMMA.16816.F32.BF16 R24, R48.reuse, R44, R24 ;  /* 0x0000002c3018723c */ /* 0x040fe80000041818 */
[----:B------:R-:W-:Y:S01]  /*f1b0*/  FADD.FTZ R41, R119, R37 ;  /* 0x0000002577297221 */ /* 0x000fe20000010000 */
[----:B------:R-:W-:Y:S01]  /*f1c0*/  FADD.FTZ R0, R125, R3 ;  /* 0x000000037d007221 */ /* 0x000fe20000010000 */
[----:B------:R-:W-:Y:S01]  /*f1d0*/  FADD.FTZ R3, R252, R40 ;  /* 0x00000028fc037221 */ /* 0x000fe20000010000 */
[----:B------:R-:W-:Y:S01]  /*f1e0*/  LOP3.LUT R143, R77, R143, RZ, 0xc0, !PT ;  /* 0x0000008f4d8f7212 */ /* 0x000fe200078ec0ff */
[-C--:B------:R-:W-:Y:S03]  /*f1f0*/  HMMA.16816.F32.BF16 R28, R48, R46.reuse, R28 ;  /* 0x0000002e301c723c */ /* 0x080fe6000004181c */
[----:B------:R-:W-:Y:S01]  /*f200*/  FADD.FTZ R36, R128, R0 ;  /* 0x0000000080247221 */ /* 0x000fe20000010000 */
[----:B------:R-:W-:Y:S01]  /*f210*/  FADD.FTZ R0, R246, R3 ;  /* 0x00000003f6007221 */ /* 0x000fe20000010000 */
[----:B------:R-:W-:Y:S01]  /*f220*/  FADD.FTZ R3, R200, R38 ;  /* 0x00000026c8037221 */ /* 0x000fe20000010000 */
[----:B------:R-:W-:Y:S05]  /*f230*/  HMMA.16816.F32.BF16 R32, R68, R46, R32 ;  /* 0x0000002e4420723c */ /* 0x000fea0000041820 */
[----:B------:R-:W-:Y:S01]  /*f240*/  FADD.FTZ R40, R114, R36 ;  /* 0x0000002472287221 */ /* 0x000fe20000010000 */
[----:B------:R-:W-:Y:S01]  /*f250*/  FADD.FTZ R42, R243, R0 ;  /* 0x00000000f32a7221 */ /* 0x000fe20000010000 */
[----:B------:R-:W1:Y:S01]  /*f260*/  LDSM.16.MT88.4 R36, [R204+0x5c00] ;  /* 0x005c0000cc24783b */ /* 0x000e620000004200 */
[----:B------:R-:W-:Y:S03]  /*f270*/  F2FP.BF16.F32.PACK_AB R140, R173, R89 ;  /* 0x00000059ad8c723e */ /* 0x000fe600000010ff */
[----:B------:R-:W-:Y:S01]  /*f280*/  FADD.FTZ R42, R153, R42 ;  /* 0x0000002a992a7221 */ /* 0x000fe20000010000 */
[----:B------:R-:W-:Y:S01]  /*f290*/  LOP3.LUT R140, R78, R140, RZ, 0xc0, !PT ;  /* 0x0000008c4e8c7212 */ /* 0x000fe200078ec0ff */
[----:B------:R-:W-:Y:S01]  /*f2a0*/  FADD.FTZ R0, R192, R3 ;  /* 0x00000003c0007221 */ /* 0x000fe20000010000 */
[----:B--2---:R-:W-:Y:S01]  /*f2b0*/  F2FP.BF16.F32.PACK_AB R141, R172, R88 ;  /* 0x00000058ac8d723e */ /* 0x004fe200000010ff */
[----:B------:R-:W-:Y:S01]  /*f2c0*/  FADD.FTZ R3, R118, R41 ;  /* 0x0000002976037221 */ /* 0x000fe20000010000 */
[----:B------:R-:W-:Y:S01]  /*f2d0*/  FADD.FTZ R40, R115, R40 ;  /* 0x0000002873287221 */ /* 0x000fe20000010000 */
[----:B------:R-:W-:Y:S01]  /*f2e0*/  FADD.FTZ R0, R222, R0 ;  /* 0x00000000de007221 */ /* 0x000fe20000010000 */
[----:B------:R-:W-:Y:S01]  /*f2f0*/  LOP3.LUT R141, R79, R141, RZ, 0xc0, !PT ;  /* 0x0000008d4f8d7212 */ /* 0x000fe200078ec0ff */
[----:B------:R-:W-:Y:S01]  /*f300*/  FADD.FTZ R3, R152, R3 ;  /* 0x0000000398037221 */ /* 0x000fe20000010000 */
[----:B------:R-:W-:Y:S01]  /*f310*/  FADD.FTZ R40, R146, R40 ;  /* 0x0000002892287221 */ /* 0x000fe20000010000 */
[----:B------:R-:W-:Y:S01]  /*f320*/  FADD.FTZ R41, R217, R0 ;  /* 0x00000000d9297221 */ /* 0x000fe20000010000 */
[----:B------:R-:W-:Y:S01]  /*f330*/  FADD.FTZ R42, R251, R42 ;  /* 0x0000002afb2a7221 */ /* 0x000fe20000010000 */
[----:B------:R-:W-:Y:S01]  /*f340*/  FADD.FTZ R0, R155, R3 ;  /* 0x000000039b007221 */ /* 0x000fe20000010000 */
[----:B------:R-:W-:Y:S01]  /*f350*/  FADD.FTZ R3, R154, R40 ;  /* 0x000000289a037221 */ /* 0x000fe20000010000 */
[----:B------:R-:W-:Y:S01]  /*f360*/  FADD.FTZ R41, R195, R41 ;  /* 0x00000029c3297221 */ /* 0x000fe20000010000 */
[-C--:B---3--:R-:W-:Y:S05]  /*f370*/  HMMA.16816.F32.BF16 R152, R140, R148.reuse, R4 ;  /* 0x000000948c98723c */ /* 0x088fea0000041804 */
        /* <DEDUP_REMOVED lines=12> */
[----:B------:R-:W-:Y:S02]  /*f440*/  IMAD.MOV.U32 R137, RZ, RZ, R2 ;  /* 0x000000ffff897224 */ /* 0x000fe400078e0002 */
        /* <DEDUP_REMOVED lines=16> */
[----:B------:R-:W-:Y:S01]  /*f550*/  LOP3.LUT R160, R80, R160, RZ, 0xc0, !PT ;  /* 0x000000a050a07212 */ /* 0x000fe200078ec0ff */
[----:B------:R-:W-:Y:S01]  /*f560*/  FADD.FTZ R5, R194, R4 ;  /* 0x00000004c2057221 */ /* 0x000fe20000010000 */
[----:B------:R-:W-:Y:S01]  /*f570*/  LOP3.LUT R161, R81, R161, RZ, 0xc0, !PT ;  /* 0x000000a151a17212 */ /* 0x000fe200078ec0ff */
        /* <DEDUP_REMOVED lines=11> */
[-C--:B------:R-:W-:Y:S05]  /*f630*/  HMMA.16816.F32.BF16 R168, R160, R150.reuse, R12 ;  /* 0x00000096a0a8723c */ /* 0x080fea000004180c */
[----:B------:R-:W-:Y:S01]  /*f640*/  FADD.FTZ R5, R93, R5 ;  /* 0x000000055d057221 */ /* 0x000fe20000010000 */
[C---:B------:R-:W-:Y:S05]  /*f650*/  HMMA.16816.F32.BF16 R148, R140.reuse, R150, R16 ;  /* 0x000000968c94723c */ /* 0x040fea0000041810 */
[----:B------:R-:W-:Y:S01]  /*f660*/  FADD.FTZ R6, R172, R0 ;  /* 0x00000000ac067221 */ /* 0x000fe20000010000 */
[-C--:B-1----:R-:W-:Y:S05]  /*f670*/  HMMA.16816.F32.BF16 R144, R140, R36.reuse, R20 ;  /* 0x000000248c90723c */ /* 0x082fea0000041814 */
[----:B------:R-:W-:Y:S01]  /*f680*/  FADD.FTZ R4, R122, R4 ;  /* 0x000000047a047221 */ /* 0x000fe20000010000 */
[C---:B------:R-:W-:Y:S05]  /*f690*/  HMMA.16816.F32.BF16 R156, R160.reuse, R36, R24 ;  /* 0x00000024a09c723c */ /* 0x040fea0000041818 */
[----:B------:R-:W-:Y:S01]  /*f6a0*/  FADD.FTZ R7, R92, R5 ;  /* 0x000000055c077221 */ /* 0x000fe20000010000 */
[----:B------:R-:W-:Y:S01]  /*f6b0*/  FADD.FTZ R6, R91, R6 ;  /* 0x000000065b067221 */ /* 0x000fe20000010000 */
[----:B------:R-:W-:Y:S01]  /*f6c0*/  FADD.FTZ R3, R86, R3 ;  /* 0x0000000356037221 */ /* 0x000fe20000010000 */
[----:B------:R-:W-:Y:S01]  /*f6d0*/  FADD.FTZ R0, R123, R4 ;  /* 0x000000047b007221 */ /* 0x000fe20000010000 */
[-C--:B------:R-:W-:Y:S01]  /*f6e0*/  HMMA.16816.F32.BF16 R160, R160, R38.reuse, R28 ;  /* 0x00000026a0a0723c */ /* 0x080fe2000004181c */
[----:B------:R-:W-:Y:S02]  /*f6f0*/  STL [R1], R7 ;  /* 0x0000000701007387 */ /* 0x000fe40000100800 */
[----:B------:R-:W-:Y:S01]  /*f700*/  FADD.FTZ R5, R90, R6 ;  /* 0x000000065a057221 */ /* 0x000fe20000010000 */
[----:B------:R-:W-:Y:S01]  /*f710*/  FADD.FTZ R4, R56, R3 ;  /* 0x0000000338047221 */ /* 0x000fe20000010000 */
[----:B------:R-:W-:Y:S01]  /*f720*/  FADD.FTZ R3, R126, R0 ;  /* 0x000000007e037221 */ /* 0x000fe20000010000 */
[----:B------:R-:W-:Y:S02]  /*f730*/  HMMA.16816.F32.BF16 R140, R140, R38, R32 ;  /* 0x000000268c8c723c */ /* 0x000fe40000041820 */
[----:B------:R-:W-:Y:S03]  /*f740*/  STL [R1+0x18], R5 ;  /* 0x0000180501007387 */ /* 0x000fe60000100800 */
[----:B------:R-:W-:Y:S01]  /*f750*/  FADD.FTZ R4, R55, R4 ;  /* 0x0000000437047221 */ /* 0x000fe20000010000 */
[----:B------:R-:W-:Y:S01]  /*f760*/  FADD.FTZ R3, R174, R3 ;  /* 0x00000003ae037221 */ /* 0x000fe20000010000 */
[----:B------:R-:W-:Y:S03]  /*f770*/  IADD3 R0, R228, -0x1, RZ ;  /* 0xffffffffe4007810 */ /* 0x000fe60007ffe0ff */
[----:B------:R-:W-:Y:S02]  /*f780*/  STL [R1+0x1c], R4 ;  /* 0x00001c0401007387 */ /* 0x000fe40000100800 */
[----:B------:R-:W-:Y:S02]  /*f790*/  IMAD.MOV.U32 R228, RZ, RZ, R0 ;  /* 0x000000ffffe47224 */ /* 0x000fe400078e0000 */
[----:B------:R1:W-:Y:S01]  /*f7a0*/  STL [R1+0x28], R3 ;  /* 0x0000280301007387 */ /* 0x0003e20000100800 */
[----:B------:R-:W-:Y:S02]  /*f7b0*/  IMAD.MOV.U32 R0, RZ, RZ, R136 ;  /* 0x000000ffff007224 */ /* 0x000fe400078e0088 */
[----:B-1----:R-:W-:Y:S01]  /*f7c0*/  IMAD.MOV.U32 R3, RZ, RZ, R135 ;  /* 0x000000ffff037224 */ /* 0x002fe200078e0087 */
[----:B------:R-:W-:Y:S06]  /*f7d0*/  @P2 BRA `(.L_x_339) ;  /* 0xffffff9400d02947 */ /* 0x000fec000383ffff */
.L_x_338:
[----:B------:R-:W2:Y:S01]  /*f7e0*/  LDL.LU R9, [R1] ;  /* 0x0000000001097983 */ /* 0x000ea20000300800 */
[----:B------:R-:W-:-:S03]  /*f7f0*/  ULDC UR4, c[0x0][0x38c] ;  /* 0x0000e30000047ab9 */ /* 0x000fc60000000800 */
[----:B------:R-:W3:Y:S04]  /*f800*/  LDL.LU R8, [R1+0x18] ;  /* 0x0000180001087983 */ /* 0x000ee80000300800 */
[----:B------:R-:W4:Y:S04]  /*f810*/  LDL.LU R6, [R1+0x1c] ;  /* 0x00001c0001067983 */ /* 0x000f280000300800 */
[----:B------:R-:W4:Y:S04]  /*f820*/  LDL.LU R7, [R1+0x28] ;  /* 0x0000280001077983 */ /* 0x000f280000300800 */
[----:B------:R-:W4:Y:S01]  /*f830*/  LDL R25, [R1+0x48] ;  /* 0x0000480001197983 */ /* 0x000f220000100800 */
[----:B------:R-:W1:Y:S02]  /*f840*/  S2R R10, SR_TID.X ;  /* 0x00000000000a7919 */ /* 0x000e640000002100 */
[----:B-1----:R-:W-:Y:S01]  /*f850*/  SHF.R.S32.HI R18, RZ, 0x1f, R10 ;  /* 0x0000001fff127819 */ /* 0x002fe2000001140a */
[----:B------:R-:W-:Y:S01]  /*f860*/  UMOV UR5, 0x400 ;  /* 0x0000040000057882 */ /* 0x000fe20000000000 */
[----:B------:R-:W1:Y:S01]  /*f870*/  S2R R22, SR_TID.X ;  /* 0x0000000000167919 */ /* 0x000e620000002100 */
[----:B--2---:R-:W2:Y:S04]  /*f880*/  SHFL.BFLY PT, R4, R9, 0x2, 0x1f ;  /* 0x0c401f0009047f89 */ /* 0x004ea800000e0000 */
[----:B---3--:R-:W3:Y:S04]  /*f890*/  SHFL.BFLY PT, R3, R8, 0x2, 0x1f ;  /* 0x0c401f0008037f89 */ /* 0x008ee800000e0000 */
[----:B----4-:R-:W4:Y:S04]  /*f8a0*/  SHFL.BFLY PT, R0, R6, 0x2, 0x1f ;  /* 0x0c401f0006007f89 */ /* 0x010f2800000e0000 */
[----:B------:R-:W1:Y:S01]  /*f8b0*/  SHFL.BFLY PT, R5, R7, 0x2, 0x1f ;  /* 0x0c401f0007057f89 */ /* 0x000e6200000e0000 */
[----:B--2---:R-:W-:Y:S01]  /*f8c0*/  FADD.FTZ R4, R4, R9 ;  /* 0x0000000904047221 */ /* 0x004fe20000010000 */
[----:B---3--:R-:W-:-:S04]  /*f8d0*/  FADD.FTZ R3, R3, R8 ;  /* 0x0000000803037221 */ /* 0x008fc80000010000 */
[----:B------:R-:W2:Y:S01]  /*f8e0*/  SHFL.BFLY PT, R9, R4, 0x1, 0x1f ;  /* 0x0c201f0004097f89 */ /* 0x000ea200000e0000 */
[----:B----4-:R-:W-:-:S03]  /*f8f0*/  FADD.FTZ R0, R0, R6 ;  /* 0x0000000600007221 */ /* 0x010fc60000010000 */
[----:B------:R-:W-:Y:S01]  /*f900*/  SHFL.BFLY PT, R8, R3, 0x1, 0x1f ;  /* 0x0c201f0003087f89 */ /* 0x000fe200000e0000 */
[----:B-1----:R-:W-:-:S03]  /*f910*/  FADD.FTZ R5, R5, R7 ;  /* 0x0000000705057221 */ /* 0x002fc60000010000 */
[----:B------:R-:W1:Y:S04]  /*f920*/  SHFL.BFLY PT, R6, R0, 0x1, 0x1f ;  /* 0x0c201f0000067f89 */ /* 0x000e6800000e0000 */
[----:B------:R-:W3:Y:S01]  /*f930*/  SHFL.BFLY PT, R7, R5, 0x1, 0x1f ;  /* 0x0c201f0005077f89 */ /* 0x000ee200000e0000 */
[----:B--2---:R-:W-:-:S05]  /*f940*/  FADD.FTZ R19, R4, R9 ;  /* 0x0000000904137221 */ /* 0x004fca0000010000 */
[----:B------:R-:W-:Y:S01]  /*f950*/  FSETP.NE.FTZ.AND P4, PT, R19, RZ, PT ;  /* 0x000000ff1300720b */ /* 0x000fe20003f95000 */
[----:B-1----:R-:W-:Y:S01]  /*f960*/  FADD.FTZ R20, R0, R6 ;  /* 0x0000000600147221 */ /* 0x002fe20000010000 */
[----:B------:R-:W-:Y:S01]  /*f970*/  MOV R0, 0x3f800000 ;  /* 0x3f80000000007802 */ /* 0x000fe20000000f00 */
[----:B------:R-:W-:Y:S01]  /*f980*/  FADD.FTZ R17, R3, R8 ;  /* 0x0000000803117221 */ /* 0x000fe20000010000 */
[----:B---3--:R-:W-:Y:S02]  /*f990*/  FADD.FTZ R21, R5, R7 ;  /* 0x0000000705157221 */ /* 0x008fe40000010000 */
[----:B------:R-:W-:Y:S02]  /*f9a0*/  FSETP.NE.FTZ.AND P2, PT, R20, RZ, PT ;  /* 0x000000ff1400720b */ /* 0x000fe40003f55000 */
[----:B------:R-:W-:-:S05]  /*f9b0*/  FSETP.NE.FTZ.AND P3, PT, R17, RZ, PT ;  /* 0x000000ff1100720b */ /* 0x000fca0003f75000 */
[----:B------:R-:W1:Y:S01]  /*f9c0*/  @P4 MUFU.RCP R0, R19 ;  /* 0x0000001300004308 */ /* 0x000e620000001000 */
[----:B------:R-:W-:Y:S01]  /*f9d0*/  FSETP.NE.FTZ.AND P5, PT, R21, RZ, PT ;  /* 0x000000ff1500720b */ /* 0x000fe20003fb5000 */
[----:B------:R-:W-:Y:S01]  /*f9e0*/  IMAD.MOV.U32 R6, RZ, RZ, 0x3f800000 ;  /* 0x3f800000ff067424 */ /* 0x000fe200078e00ff */
[----:B------:R-:W-:Y:S02]  /*f9f0*/  MOV R3, 0x3f800000 ;  /* 0x3f80000000037802 */ /* 0x000fe40000000f00 */
[----:B------:R-:W-:Y:S02]  /*fa00*/  MOV R4, 0x3f800000 ;  /* 0x3f80000000047802 */ /* 0x000fe40000000f00 */
[----:B------:R-:W-:Y:S01]  /*fa10*/  LEA.HI R5, R18, R10, RZ, 0x2 ;  /* 0x0000000a12057211 */ /* 0x000fe200078f10ff */
[----:B------:R-:W-:Y:S03]  /*fa20*/  @P2 MUFU.RCP R6, R20 ;  /* 0x0000001400062308 */ /* 0x000fe60000001000 */
[----:B------:R-:W-:-:S02]  /*fa30*/  LOP3.LUT R7, R5, 0xfffffffc, RZ, 0xc0, !PT ;  /* 0xfffffffc05077812 */ /* 0x000fc400078ec0ff */
[----:B------:R-:W-:-:S03]  /*fa40*/  SHF.R.S32.HI R5, RZ, 0x2, R5 ;  /* 0x00000002ff057819 */ /* 0x000fc60000011405 */
[----:B------:R-:W2:Y:S01]  /*fa50*/  @P3 MUFU.RCP R3, R17 ;  /* 0x0000001100033308 */ /* 0x000ea20000001000 */
[----:B-1----:R-:W-:-:S07]  /*fa60*/  FMUL.FTZ R0, R0, UR4 ;  /* 0x0000000400007c20 */ /* 0x002fce0008410000 */
[----:B------:R-:W1:Y:S01]  /*fa70*/  @P5 MUFU.RCP R4, R21 ;  /* 0x0000001500045308 */ /* 0x000e620000001000 */
[C---:B------:R-:W-:Y:S01]  /*fa80*/  FMUL.FTZ R152, R0.reuse, R152 ;  /* 0x0000009800987220 */ /* 0x040fe20000410000 */
[C---:B------:R-:W-:Y:S01]  /*fa90*/  FMUL.FTZ R16, R0.reuse, R153 ;  /* 0x0000009900107220 */ /* 0x040fe20000410000 */
[C---:B------:R-:W-:Y:S01]  /*faa0*/  FMUL.FTZ R148, R0.reuse, R148 ;  /* 0x0000009400947220 */ /* 0x040fe20000410000 */
[C---:B------:R-:W-:Y:S01]  /*fab0*/  FMUL.FTZ R14, R0.reuse, R149 ;  /* 0x00000095000e7220 */ /* 0x040fe20000410000 */
[C---:B------:R-:W-:Y:S01]  /*fac0*/  FMUL.FTZ R144, R0.reuse, R144 ;  /* 0x0000009000907220 */ /* 0x040fe20000410000 */
[C---:B------:R-:W-:Y:S01]  /*fad0*/  FMUL.FTZ R12, R0.reuse, R145 ;  /* 0x00000091000c7220 */ /* 0x040fe20000410000 */
[C---:B------:R-:W-:Y:S01]  /*fae0*/  FMUL.FTZ R140, R0.reuse, R140 ;  /* 0x0000008c008c7220 */ /* 0x040fe20000410000 */
[----:B------:R-:W-:Y:S01]  /*faf0*/  FMUL.FTZ R141, R0, R141 ;  /* 0x0000008d008d7220 */ /* 0x000fe20000410000 */
[----:B------:R-:W-:-:S04]  /*fb00*/  SHF.R.S32.HI R0, RZ, 0x1f, R5 ;  /* 0x0000001fff007819 */ /* 0x000fc80000011405 */
[----:B------:R-:W-:Y:S01]  /*fb10*/  LEA.HI R0, R0, R5, RZ, 0x3 ;  /* 0x0000000500007211 */ /* 0x000fe200078f18ff */
[----:B--2---:R-:W-:-:S03]  /*fb20*/  FMUL.FTZ R3, R3, UR4 ;  /* 0x0000000403037c20 */ /* 0x004fc60008410000 */
[----:B------:R-:W-:Y:S01]  /*fb30*/  LOP3.LUT R0, R0, 0xfffffff8, RZ, 0xc0, !PT ;  /* 0xfffffff800007812 */ /* 0x000fe200078ec0ff */
[----:B------:R-:W-:Y:S01]  /*fb40*/  FMUL.FTZ R6, R6, UR4 ;  /* 0x0000000406067c20 */ /* 0x000fe20008410000 */
[----:B-1----:R-:W-:Y:S01]  /*fb50*/  FMUL.FTZ R4, R4, UR4 ;  /* 0x0000000404047c20 */ /* 0x002fe20008410000 */
[----:B------:R-:W1:Y:S02]  /*fb60*/  S2UR UR4, SR_CgaCtaId ;  /* 0x00000000000479c3 */ /* 0x000e640000008800 */
[----:B------:R-:W-:Y:S02]  /*fb70*/  IMAD.IADD R5, R5, 0x1, -R0 ;  /* 0x0000000105057824 */ /* 0x000fe400078e0a00 */
        /* <DEDUP_REMOVED lines=8> */
[----:B------:R-:W-:-:S02]  /*fc00*/  LEA.HI R3, R5, R5, RZ, 0x1 ;  /* 0x0000000505037211 */ /* 0x000fc400078f08ff */
[-C--:B------:R-:W-:Y:S02]  /*fc10*/  LEA.HI R18, R18, R10.reuse, RZ, 0x5 ;  /* 0x0000000a12127211 */ /* 0x080fe400078f28ff */
[----:B------:R-:W-:Y:S02]  /*fc20*/  SHF.R.S32.HI R0, RZ, 0x1, R3 ;  /* 0x00000001ff007819 */ /* 0x000fe40000011403 */
[----:B------:R-:W-:Y:S02]  /*fc30*/  IADD3 R8, -R7, R10, RZ ;  /* 0x0000000a07087210 */ /* 0x000fe40007ffe1ff */
[----:B------:R-:W-:Y:S02]  /*fc40*/  LOP3.LUT R3, R3, 0x3fffffe, RZ, 0xc0, !PT ;  /* 0x03fffffe03037812 */ /* 0x000fe400078ec0ff */
[----:B------:R-:W-:Y:S02]  /*fc50*/  SHF.R.S32.HI R18, RZ, 0x5, R18 ;  /* 0x00000005ff127819 */ /* 0x000fe40000011412 */
[----:B------:R-:W-:-:S02]  /*fc60*/  SHF.L.U32 R7, R0, 0x6, RZ ;  /* 0x0000000600077819 */ /* 0x000fc400000006ff */
[----:B------:R-:W-:Y:S01]  /*fc70*/  IADD3 R5, R5, -R3, RZ ;  /* 0x8000000305057210 */ /* 0x000fe20007ffe0ff */
[----:B------:R-:W-:Y:S01]  /*fc80*/  IMAD R3, R18, 0x100, R8 ;  /* 0x0000010012037824 */ /* 0x000fe200078e0208 */
[----:B------:R-:W-:Y:S02]  /*fc90*/  LOP3.LUT R7, R7, 0xc0, RZ, 0xc0, !PT ;  /* 0x000000c007077812 */ /* 0x000fe400078ec0ff */
[C---:B------:R-:W-:Y:S02]  /*fca0*/  LOP3.LUT R8, R0.reuse, 0x1, RZ, 0xc0, !PT ;  /* 0x0000000100087812 */ /* 0x040fe400078ec0ff */
[----:B------:R-:W-:Y:S02]  /*fcb0*/  LEA R3, R5, R3, 0x4 ;  /* 0x0000000305037211 */ /* 0x000fe400078e20ff */
[----:B------:R-:W-:Y:S01]  /*fcc0*/  LEA.HI R5, R7, R7, RZ, 0x1d ;  /* 0x0000000707057211 */ /* 0x000fe200078fe8ff */
[----:B-1----:R-:W-:Y:S01]  /*fcd0*/  ULEA UR4, UR4, UR5, 0x18 ;  /* 0x0000000504047291 */ /* 0x002fe2000f8ec03f */
[----:B------:R-:W-:Y:S01]  /*fce0*/  LOP3.LUT P0, RZ, R0, 0x2, RZ, 0xc0, !PT ;  /* 0x0000000200ff7812 */ /* 0x000fe2000780c0ff */
[----:B------:R-:W-:Y:S01]  /*fcf0*/  IMAD.MOV.U32 R9, RZ, RZ, 0x10 ;  /* 0x00000010ff097424 */ /* 0x000fe200078e00ff */
[----:B------:R-:W-:-:S02]  /*fd00*/  ISETP.NE.U32.AND P6, PT, R8, 0x1, PT ;  /* 0x000000010800780c */ /* 0x000fc40003fc5070 */
[----:B------:R-:W-:Y:S02]  /*fd10*/  LEA R0, R3, R5, 0x1 ;  /* 0x0000000503007211 */ /* 0x000fe400078e08ff */
[----:B------:R-:W-:Y:S02]  /*fd20*/  ISETP.NE.AND P1, PT, R25, -0x1, PT ;  /* 0xffffffff1900780c */ /* 0x000fe40003f25270 */
[----:B------:R-:W-:Y:S02]  /*fd30*/  SEL R9, R9, 0xfffffff0, P6 ;  /* 0xfffffff009097807 */ /* 0x000fe40003000000 */
[----:B------:R-:W-:Y:S02]  /*fd40*/  LEA R0, R0, UR4, 0x1 ;  /* 0x0000000400007c11 */ /* 0x000fe4000f8e08ff */
[----:B------:R-:W-:Y:S02]  /*fd50*/  F2FP.BF16.F32.PACK_AB R16, R16, R152 ;  /* 0x000000981010723e */ /* 0x000fe400000010ff */
[----:B------:R-:W-:-:S02]  /*fd60*/  F2FP.BF16.F32.PACK_AB R15, R15, R154 ;  /* 0x0000009a0f0f723e */ /* 0x000fc400000010ff */
[----:B------:R-:W-:Y:S02]  /*fd70*/  F2FP.BF16.F32.PACK_AB R14, R14, R148 ;  /* 0x000000940e0e723e */ /* 0x000fe400000010ff */
[----:B------:R-:W-:Y:S01]  /*fd80*/  IADD3 R5, R0, R9, RZ ;  /* 0x0000000900057210 */ /* 0x000fe20007ffe0ff */
[----:B------:R-:W-:Y:S04]  /*fd90*/  STS [R0], R16 ;  /* 0x0000001000007388 */ /* 0x000fe80000000800 */
[----:B------:R-:W-:Y:S04]  /*fda0*/  STS [R0+0x200], R15 ;  /* 0x0002000f00007388 */ /* 0x000fe80000000800 */
[----:B------:R1:W-:Y:S01]  /*fdb0*/  STS [R5], R14 ;  /* 0x0000000e05007388 */ /* 0x0003e20000000800 */
[C---:B------:R-:W-:Y:S01]  /*fdc0*/  FMUL.FTZ R164, R6.reuse, R164 ;  /* 0x000000a406a47220 */ /* 0x040fe20000410000 */
[----:B------:R-:W-:Y:S01]  /*fdd0*/  FMUL.FTZ R165, R6, R165 ;  /* 0x000000a506a57220 */ /* 0x000fe20000410000 */
[C---:B------:R-:W-:Y:S01]  /*fde0*/  FMUL.FTZ R166, R4.reuse, R166 ;  /* 0x000000a604a67220 */ /* 0x040fe20000410000 */
[----:B------:R-:W-:Y:S01]  /*fdf0*/  FMUL.FTZ R167, R4, R167 ;  /* 0x000000a704a77220 */ /* 0x000fe20000410000 */
[C---:B------:R-:W-:Y:S01]  /*fe00*/  FMUL.FTZ R168, R6.reuse, R168 ;  /* 0x000000a806a87220 */ /* 0x040fe20000410000 */
[----:B------:R-:W-:Y:S01]  /*fe10*/  FMUL.FTZ R169, R6, R169 ;  /* 0x000000a906a97220 */ /* 0x000fe20000410000 */
[C---:B------:R-:W-:Y:S01]  /*fe20*/  FMUL.FTZ R170, R4.reuse, R170 ;  /* 0x000000aa04aa7220 */ /* 0x040fe20000410000 */
[----:B------:R-:W-:Y:S01]  /*fe30*/  FMUL.FTZ R171, R4, R171 ;  /* 0x000000ab04ab7220 */ /* 0x000fe20000410000 */
[C---:B------:R-:W-:Y:S01]  /*fe40*/  IADD3 R3, R0.reuse, 0x20, RZ ;  /* 0x0000002000037810 */ /* 0x040fe20007ffe0ff */
[----:B------:R-:W-:Y:S01]  /*fe50*/  @P0 VIADD R3, R0, 0xffffffe0 ;  /* 0xffffffe000030836 */ /* 0x000fe20000000000 */
[----:B------:R-:W-:Y:S01]  /*fe60*/  F2FP.BF16.F32.PACK_AB R13, R13, R150 ;  /* 0x000000960d0d723e */ /* 0x000fe200000010ff */
[C---:B------:R-:W-:Y:S01]  /*fe70*/  FMUL.FTZ R156, R6.reuse, R156 ;  /* 0x0000009c069c7220 */ /* 0x040fe20000410000 */
[----:B------:R-:W-:Y:S01]  /*fe80*/  FMUL.FTZ R10, R6, R157 ;  /* 0x0000009d060a7220 */ /* 0x000fe20000410000 */
[----:B-1----:R-:W1:Y:S01]  /*fe90*/  @P1 LDC.64 R14, c[0x0][0x298] ;  /* 0x0000a600ff0e1b82 */ /* 0x002e620000000a00 */
[----:B------:R-:W-:-:S02]  /*fea0*/  F2FP.BF16.F32.PACK_AB R164, R165, R164 ;  /* 0x000000a4a5a4723e */ /* 0x000fc400000010ff */
[----:B------:R-:W-:Y:S02]  /*feb0*/  F2FP.BF16.F32.PACK_AB R166, R167, R166 ;  /* 0x000000a6a7a6723e */ /* 0x000fe400000010ff */
[----:B------:R-:W-:Y:S02]  /*fec0*/  F2FP.BF16.F32.PACK_AB R168, R169, R168 ;  /* 0x000000a8a9a8723e */ /* 0x000fe400000010ff */
[----:B------:R-:W-:Y:S02]  /*fed0*/  F2FP.BF16.F32.PACK_AB R171, R171, R170 ;  /* 0x000000aaabab723e */ /* 0x000fe400000010ff */
[----:B------:R-:W-:Y:S02]  /*fee0*/  F2FP.BF16.F32.PACK_AB R12, R12, R144 ;  /* 0x000000900c0c723e */ /* 0x000fe400000010ff */
[----:B------:R-:W-:Y:S01]  /*fef0*/  F2FP.BF16.F32.PACK_AB R11, R11, R146 ;  /* 0x000000920b0b723e */ /* 0x000fe200000010ff */
[----:B------:R-:W-:Y:S01]  /*ff00*/  STS [R5+0x200], R13 ;  /* 0x0002000d05007388 */ /* 0x000fe20000000800 */
[----:B------:R-:W-:-:S02]  /*ff10*/  F2FP.BF16.F32.PACK_AB R8, R141, R140 ;  /* 0x0000008c8d08723e */ /* 0x000fc400000010ff */
[----:B------:R-:W-:Y:S02]  /*ff20*/  F2FP.BF16.F32.PACK_AB R7, R143, R142 ;  /* 0x0000008e8f07723e */ /* 0x000fe400000010ff */
[----:B------:R-:W-:Y:S01]  /*ff30*/  IADD3 R9, R9, R3, RZ ;  /* 0x0000000309097210 */ /* 0x000fe20007ffe0ff */
[----:B------:R-:W-:Y:S01]  /*ff40*/  STS [R0+0x1000], R164 ;  /* 0x001000a400007388 */ /* 0x000fe20000000800 */
[----:B------:R-:W-:-:S03]  /*ff50*/  F2FP.BF16.F32.PACK_AB R10, R10, R156 ;  /* 0x0000009c0a0a723e */ /* 0x000fc600000010ff */
[----:B------:R2:W-:Y:S04]  /*ff60*/  STS [R0+0x1200], R166 ;  /* 0x001200a600007388 */ /* 0x0005e80000000800 */
[----:B------:R-:W-:Y:S04]  /*ff70*/  STS [R5+0x1000], R168 ;  /* 0x001000a805007388 */ /* 0x000fe80000000800 */
[----:B------:R-:W-:Y:S01]  /*ff80*/  STS [R5+0x1200], R171 ;  /* 0x001200ab05007388 */ /* 0x000fe20000000800 */
[----:B------:R-:W-:-:S03]  /*ff90*/  FMUL.FTZ R158, R4, R158 ;  /* 0x0000009e049e7220 */ /* 0x000fc60000410000 */
[----:B------:R-:W-:Y:S01]  /*ffa0*/  STS [R3], R12 ;  /* 0x0000000c03007388 */ /* 0x000fe20000000800 */
[----:B------:R-:W-:-:S03]  /*ffb0*/  FMUL.FTZ R162, R4, R162 ;  /* 0x000000a204a27220 */ /* 0x000fc60000410000 */
[----:B------:R-:W-:Y:S01]  /*ffc0*/  STS [R3+0x200], R11 ;  /* 0x0002000b03007388 */ /* 0x000fe20000000800 */
[----:B------:R-:W-:-:S03]  /*ffd0*/  FMUL.FTZ R160, R6, R160 ;  /* 0x000000a006a07220 */ /* 0x000fc60000410000 */
[----:B------:R3:W-:Y:S04]  /*ffe0*/  STS [R9], R8 ;  /* 0x0000000809007388 */ /* 0x0007e80000000800 */
[----:B------:R-:W-:Y:S01]  /*fff0*/  STS [R9+0x200], R7 ;  /* 0x0002000709007388 */ /* 0x000fe20000000800 */
[----:B--2---:R-:W-:-:S03]  /*10000*/  FMUL.FTZ R0, R4, R163 ;  /* 0x000000a304007220 */ /* 0x004fc60000410000 */
[----:B------:R2:W-:Y:S02]  /*10010*/  STS [R3+0x1000], R10 ;  /* 0x0010000a03007388 */ /* 0x0005e40000000800 */
[----:B------:R-:W-:Y:S01]  /*10020*/  F2FP.BF16.F32.PACK_AB R0, R0, R162 ;  /* 0x000000a20000723e */ /* 0x000fe200000010ff */
[----:B---3--:R-:W-:Y:S01]  /*10030*/  FMUL.FTZ R8, R6, R161 ;  /* 0x000000a106087220 */ /* 0x008fe20000410000 */
[----:B--2---:R-:W-:Y:S01]  /*10040*/  FMUL.FTZ R10, R4, R159 ;  /* 0x0000009f040a7220 */ /* 0x004fe20000410000 */
[----:B-1----:R-:W-:-:S03]  /*10050*/  @P1 IMAD.WIDE.U32 R4, R25, R14, RZ ;  /* 0x0000000e19041225 */ /* 0x002fc600078e00ff */
[----:B------:R-:W-:Y:S02]  /*10060*/  F2FP.BF16.F32.PACK_AB R8, R8, R160 ;  /* 0x000000a00808723e */ /* 0x000fe400000010ff */
[----:B------:R-:W-:Y:S01]  /*10070*/  F2FP.BF16.F32.PACK_AB R10, R10, R158 ;  /* 0x0000009e0a0a723e */ /* 0x000fe200000010ff */
[----:B------:R-:W-:Y:S01]  /*10080*/  @P1 IMAD R30, R25, R15, R5 ;  /* 0x0000000f191e1224 */ /* 0x000fe200078e0205 */
[----:B------:R-:W-:Y:S01]  /*10090*/  @P1 MOV R29, R4 ;  /* 0x00000004001d1202 */ /* 0x000fe20000000f00 */
[----:B------:R-:W-:Y:S06]  /*100a0*/  @P1 BRA `(.L_x_342) ;  /* 0x0000000000201947 */ /* 0x000fec0003800000 */
        /* <DEDUP_REMOVED lines=8> */
.L_x_342:
[----:B------:R-:W-:Y:S01]  /*10130*/  ULDC.U8 UR5, c[0x0][0x3d8] ;  /* 0x0000f60000057ab9 */ /* 0x000fe20000000000 */
[----:B------:R-:W1:Y:S01]  /*10140*/  S2R R23, SR_CTAID.Y ;  /* 0x0000000000177919 */ /* 0x000e620000002600 */
[----:B------:R-:W2:Y:S01]  /*10150*/  @P4 LDC R16, c[0x0][0x2e8] ;  /* 0x0000ba00ff104b82 */ /* 0x000ea20000000800 */
[----:B------:R-:W-:Y:S01]  /*10160*/  ISETP.NE.AND P0, PT, RZ, UR5, PT ;  /* 0x00000005ff007c0c */ /* 0x000fe2000bf05270 */
[----:B------:R-:W-:Y:S01]  /*10170*/  ULDC.U8 UR4, c[0x0][0x3d9] ;  /* 0x0000f64000047ab9 */ /* 0x000fe20000000000 */
[----:B------:R-:W3:Y:S01]  /*10180*/  S2R R31, SR_CTAID.Z ;  /* 0x00000000001f7919 */ /* 0x000ee20000002700 */
[----:B------:R-:W-:Y:S01]  /*10190*/  ISETP.NE.AND P6, PT, RZ, UR4, PT ;  /* 0x00000004ff007c0c */ /* 0x000fe2000bfc5270 */
[----:B------:R4:W1:Y:S01]  /*101a0*/  @P4 MUFU.LG2 R11, R19 ;  /* 0x00000013000b4308 */ /* 0x0008620000000c00 */
[----:B------:R-:W-:Y:S01]  /*101b0*/  ISETP.EQ.AND P0, PT, RZ, UR4, P0 ;  /* 0x00000004ff007c0c */ /* 0x000fe20008702270 */
[----:B------:R-:W1:Y:S01]  /*101c0*/  S2R R24, SR_CTAID.X ;  /* 0x0000000000187919 */ /* 0x000e620000002500 */
[----:B------:R-:W1:Y:S01]  /*101d0*/  @P3 LDC R15, c[0x0][0x2e8] ;  /* 0x0000ba00ff0f3b82 */ /* 0x000e620000000800 */
[----:B------:R4:W-:Y:S04]  /*101e0*/  STS [R3+0x1200], R10 ;  /* 0x0012000a03007388 */ /* 0x0009e80000000800 */
[----:B------:R3:W-:Y:S03]  /*101f0*/  STS [R9+0x1000], R8 ;  /* 0x0010000809007388 */ /* 0x0007e60000000800 */
[----:B------:R-:W1:Y:S01]  /*10200*/  @P2 LDC R14, c[0x0][0x2e8] ;  /* 0x0000ba00ff0e2b82 */ /* 0x000e620000000800 */
[----:B------:R2:W-:Y:S02]  /*10210*/  STS [R9+0x1200], R0 ;  /* 0x0012000009007388 */ /* 0x0005e40000000800 */
[----:B------:R-:W-:-:S05]  /*10220*/  @!P0 CS2R R4, SRZ ;  /* 0x0000000000048805 */ /* 0x000fca000001ff00 */
[----:B------:R-:W1:Y:S01]  /*10230*/  @P6 LDC.64 R6, c[0x0][0x2c0] ;  /* 0x0000b000ff066b82 */ /* 0x000e620000000a00 */
[----:B----4-:R-:W-:Y:S02]  /*10240*/  P2R R3, PR, RZ, 0x40 ;  /* 0x00000040ff037803 */ /* 0x010fe40000000000 */
[----:B------:R-:W-:Y:S01]  /*10250*/  SHF.R.S32.HI R10, RZ, 0x1f, R22 ;  /* 0x0000001fff0a7819 */ /* 0x000fe20000011416 */
[----:B---3--:R3:W4:Y:S01]  /*10260*/  @P2 MUFU.LG2 R8, R20 ;  /* 0x0000001400082308 */ /* 0x0087220000000c00 */
[----:B------:R-:W-:-:S07]  /*10270*/  @!P0 PLOP3.LUT P6, PT, PT, PT, PT, 0x8, 0x0 ;  /* 0x000000000000881c */ /* 0x000fce0003fce170 */
[----:B--2---:R3:W2:Y:S01]  /*10280*/  @P3 MUFU.LG2 R9, R17 ;  /* 0x0000001100093308 */ /* 0x0046a20000000c00 */
[----:B------:R-:W-:Y:S05]  /*10290*/  @!P0 BRA `(.L_x_343) ;  /* 0x0000000000188947 */ /* 0x000fea0003800000 */
[----:B------:R-:W4:Y:S01]  /*102a0*/  S2R R4, SR_CTAID.Y ;  /* 0x0000000000047919 */ /* 0x000f220000002600 */
[----:B------:R-:W4:Y:S01]  /*102b0*/  LDC R0, c[0x0][0x2c4] ;  /* 0x0000b100ff007b82 */ /* 0x000f220000000800 */
[----:B------:R-:W-:Y:S01]  /*102c0*/  PLOP3.LUT P6, PT, PT, PT, PT, 0x80, 0x0 ;  /* 0x000000000000781c */ /* 0x000fe20003fcf070 */
[----:B----4-:R-:W-:-:S05]  /*102d0*/  IMAD R4, R4, R0, RZ ;  /* 0x0000000004047224 */ /* 0x010fca00078e02ff */
[----:B------:R-:W-:-:S04]  /*102e0*/  SEL R4, R4, R25, !P1 ;  /* 0x0000001904047207 */ /* 0x000fc80004800000 */
[----:B------:R-:W-:-:S07]  /*102f0*/  SHF.R.S32.HI R5, RZ, 0x1f, R4 ;  /* 0x0000001fff057819 */ /* 0x000fce0000011404 */
.L_x_343:
[----:B------:R-:W-:-:S13]  /*10300*/  ISETP.NE.AND P0, PT, R3, RZ, PT ;  /* 0x000000ff0300720c */ /* 0x000fda0003f05270 */
[----:B-1----:R-:W-:Y:S01]  /*10310*/  @P0 IMAD R0, R7, R6, RZ ;  /* 0x0000000607000224 */ /* 0x002fe200078e02ff */
[----:B------:R-:W-:Y:S01]  /*10320*/  LEA.HI R6, R10, R22, RZ, 0x5 ;  /* 0x000000160a067211 */ /* 0x000fe200078f28ff */
[----:B------:R-:W1:Y:S01]  /*10330*/  @P0 LDC R7, c[0x0][0x2c0] ;  /* 0x0000b000ff070b82 */ /* 0x000e620000000800 */
[----:B------:R-:W-:Y:S01]  /*10340*/  @P0 MOV R3, 0x1 ;  /* 0x0000000100030802 */ /* 0x000fe20000000f00 */
[----:B------:R-:W-:Y:S06]  /*10350*/  @P0 BRA `(.L_x_344) ;  /* 0x0000000000180947 */ /* 0x000fec0003800000 */
[----:B------:R-:W2:Y:S01]  /*10360*/  LDC R0, c[0x0][0x2c4] ;  /* 0x0000b100ff007b82 */ /* 0x000ea20000000800 */
[----:B------:R-:W-:Y:S02]  /*10370*/  ISETP.NE.AND P0, PT, RZ, UR5, PT ;  /* 0x00000005ff007c0c */ /* 0x000fe4000bf05270 */
[----:B-1----:R-:W-:-:S05]  /*10380*/  MOV R7, 0x1 ;  /* 0x0000000100077802 */ /* 0x002fca0000000f00 */
[----:B------:R-:W1:Y:S08]  /*10390*/  LDC R3, c[0x0][0x270] ;  /* 0x00009c00ff037b82 */ /* 0x000e700000000800 */
[----:B--2---:R-:W1:Y:S02]  /*103a0*/  @P0 LDC R0, c[0x0][0x2e4] ;  /* 0x0000b900ff000b82 */ /* 0x004e640000000800 */
[----:B-1----:R-:W-:-:S07]  /*103b0*/  IMAD R3, R0, R3, RZ ;  /* 0x0000000300037224 */ /* 0x002fce00078e02ff */
.L_x_344:
[----:B------:R1:W5:Y:S01]  /*103c0*/  LDL R36, [R1+0x4c] ;  /* 0x00004c0001247983 */ /* 0x0003620000100800 */
[----:B------:R-:W-:Y:S01]  /*103d0*/  LEA.HI R19, R10, R22, RZ, 0x2 ;  /* 0x000000160a137211 */ /* 0x000fe200078f10ff */
[----:B------:R-:W1:Y:S01]  /*103e0*/  @P5 LDC R13, c[0x0][0x2e8] ;  /* 0x0000ba00ff0d5b82 */ /* 0x000e620000000800 */
[----:B------:R-:W-:-:S07]  /*103f0*/  LOP3.LUT R6, R6, 0xffffffe0, RZ, 0xc0, !PT ;  /* 0xffffffe006067812 */ /* 0x000fce00078ec0ff */
[----:B------:R-:W-:Y:S01]  /*10400*/  BAR.SYNC.DEFER_BLOCKING 0x0 ;  /* 0x0000000000007b1d */ /* 0x000fe20000010000 */
[----:B------:R-:W-:Y:S01]  /*10410*/  LOP3.LUT R10, R19, 0xfffffffc, RZ, 0xc0, !PT ;  /* 0xfffffffc130a7812 */ /* 0x000fe200078ec0ff */
[----:B------:R-:W-:Y:S02]  /*10420*/  IMAD R3, R23, R3, RZ ;  /* 0x0000000317037224 */ /* 0x000fe400078e02ff */
[----:B----4-:R-:W-:Y:S01]  /*10430*/  @P2 FMUL.FTZ R8, R8, 0.69314718246459960938 ;  /* 0x3f31721808082820 */ /* 0x010fe20000410000 */
[----:B------:R-:W-:Y:S01]  /*10440*/  IADD3 R6, -R6, R22, RZ ;  /* 0x0000001606067210 */ /* 0x000fe20007ffe1ff */
[----:B--2---:R-:W-:Y:S01]  /*10450*/  @P3 FMUL.FTZ R9, R9, 0.69314718246459960938 ;  /* 0x3f31721809093820 */ /* 0x004fe20000410000 */
[----:B------:R-:W2:Y:S01]  /*10460*/  @P5 MUFU.LG2 R12, R21 ;  /* 0x00000015000c5308 */ /* 0x000ea20000000c00 */
[----:B------:R-:W-:Y:S01]  /*10470*/  MOV R26, 0x7f800000 ;  /* 0x7f800000001a7802 */ /* 0x000fe20000000f00 */
[----:B---3--:R-:W-:Y:S02]  /*10480*/  IMAD.IADD R17, R22, 0x1, -R10 ;  /* 0x0000000116117824 */ /* 0x008fe400078e0a0a */
[----:B------:R-:W-:Y:S01]  /*10490*/  @P2 FFMA.FTZ R26, R134, R14, R8 ;  /* 0x0000000e861a2223 */ /* 0x000fe20000010008 */
[----:B------:R-:W-:Y:S01]  /*104a0*/  SEL R3, R3, RZ, !P6 ;  /* 0x000000ff03037207 */ /* 0x000fe20007000000 */
[----:B-1----:R-:W-:Y:S01]  /*104b0*/  IMAD R10, R24, R7, RZ ;  /* 0x00000007180a7224 */ /* 0x002fe200078e02ff */
[----:B------:R-:W-:Y:S01]  /*104c0*/  LOP3.LUT P2, RZ, R6, 0x3, RZ, 0xc0, !PT ;  /* 0x0000000306ff7812 */ /* 0x000fe2000784c0ff */
[----:B------:R-:W-:-:S02]  /*104d0*/  IMAD.MOV.U32 R28, RZ, RZ, 0x7f800000 ;  /* 0x7f800000ff1c7424 */ /* 0x000fc400078e00ff */
[----:B------:R-:W-:Y:S01]  /*104e0*/  @P3 FFMA.FTZ R28, R135, R15, R9 ;  /* 0x0000000f871c3223 */ /* 0x000fe20000010009 */
[----:B------:R-:W-:Y:S02]  /*104f0*/  IMAD.SHL.U32 R10, R10, 0x80, RZ ;  /* 0x000000800a0a7824 */ /* 0x000fe400078e00ff */
[----:B------:R-:W-:Y:S01]  /*10500*/  @P4 FMUL.FTZ R11, R11, 0.69314718246459960938 ;  /* 0x3f3172180b0b4820 */ /* 0x000fe20000410000 */
[----:B------:R-:W-:Y:S01]  /*10510*/  IMAD R0, R31, R0, R3 ;  /* 0x000000001f007224 */ /* 0x000fe200078e0203 */
[----:B------:R-:W-:Y:S01]  /*10520*/  BSSY B0, `(.L_x_345) ;  /* 0x0000039000007945 */ /* 0x000fe20003800000 */
[----:B------:R-:W-:Y:S01]  /*10530*/  MOV R27, 0x7f800000 ;  /* 0x7f800000001b7802 */ /* 0x000fe20000000f00 */
[----:B-----5:R-:W-:Y:S01]  /*10540*/  @P4 FFMA.FTZ R27, R136, R16, R11 ;  /* 0x00000010881b4223 */ /* 0x020fe2000001000b */
[----:B------:R-:W-:Y:S01]  /*10550*/  SHF.R.S32.HI R9, RZ, 0x1f, R10 ;  /* 0x0000001fff097819 */ /* 0x000fe2000001140a */
[----:B--2---:R-:W-:Y:S01]  /*10560*/  @P5 FMUL.FTZ R3, R12, 0.69314718246459960938 ;  /* 0x3f3172180c035820 */ /* 0x004fe20000410000 */
[----:B------:R1:W2:Y:S01]  /*10570*/  LDS.128 R32, [R231+0x1800] ;  /* 0x00180000e7207984 */ /* 0x0002a20000000c00 */
[----:B------:R-:W-:-:S02]  /*10580*/  IADD3 R10, P1, P0, R10, R4, R0 ;  /* 0x000000040a0a7210 */ /* 0x000fc4000783e000 */
[----:B------:R-:W-:Y:S02]  /*10590*/  SHF.R.S32.HI R0, RZ, 0x1f, R0 ;  /* 0x0000001fff007819 */ /* 0x000fe40000011400 */
[----:B------:R-:W-:Y:S01]  /*105a0*/  MOV R21, 0x7f800000 ;  /* 0x7f80000000157802 */ /* 0x000fe20000000f00 */
[----:B------:R-:W-:Y:S01]  /*105b0*/  @P5 FFMA.FTZ R21, R2, R13, R3 ;  /* 0x0000000d02155223 */ /* 0x000fe20000010003 */
[----:B------:R-:W-:Y:S02]  /*105c0*/  SHF.R.S32.HI R2, RZ, 0x2, R19 ;  /* 0x00000002ff027819 */ /* 0x000fe40000011413 */
[----:B------:R-:W-:Y:S02]  /*105d0*/  SHF.L.U32 R20, R17, 0x3, RZ ;  /* 0x0000000311147819 */ /* 0x000fe400000006ff */
        /* <DEDUP_REMOVED lines=11> */
[CC--:B------:R-:W-:Y:S01]  /*10690*/  ISETP.GE.AND P3, PT, R0.reuse, R36.reuse, PT ;  /* 0x000000240000720c */ /* 0x0c0fe20003f66270 */
        /* <DEDUP_REMOVED lines=11> */
[----:B------:R-:W-:Y:S01]  /*10750*/  @!P0 IMAD R6, R6, R7, RZ ;  /* 0x0000000706068224 */ /* 0x000fe200078e02ff */
[-C--:B------:R-:W-:Y:S02]  /*10760*/  @!P2 IADD3 R5, P5, R0, R10.reuse, RZ ;  /* 0x0000000a0005a210 */ /* 0x080fe40007fbe0ff */
[----:B------:R-:W-:Y:S02]  /*10770*/  @!P3 LEA.HI.X.SX32 R14, R8, R9, 0x1, P4 ;  /* 0x00000009080eb211 */ /* 0x000fe400020f0eff */
[----:B------:R-:W-:-:S02]  /*10780*/  @!P1 IADD3 R7, P4, R4, R10, RZ ;  /* 0x0000000a04079210 */ /* 0x000fc40007f9e0ff */
[----:B------:R-:W5:Y:S01]  /*10790*/  @!P1 LDC.64 R22, c[0x0][0x2b0] ;  /* 0x0000ac00ff169b82 */ /* 0x000f620000000a00 */
[----:B------:R-:W-:Y:S02]  /*107a0*/  @!P0 IADD3 R12, P6, R6, R10, RZ ;  /* 0x0000000a060c8210 */ /* 0x000fe40007fde0ff */
[-C--:B------:R-:W-:Y:S02]  /*107b0*/  @!P2 LEA.HI.X.SX32 R0, R0, R9.reuse, 0x1, P5 ;  /* 0x000000090000a211 */ /* 0x080fe400028f0eff */
[-C--:B------:R-:W-:Y:S02]  /*107c0*/  @!P1 LEA.HI.X.SX32 R15, R4, R9.reuse, 0x1, P4 ;  /* 0x00000009040f9211 */ /* 0x080fe400020f0eff */
[----:B------:R-:W-:Y:S01]  /*107d0*/  @!P0 LEA.HI.X.SX32 R13, R6, R9, 0x1, P6 ;  /* 0x00000009060d8211 */ /* 0x000fe200030f0eff */
[----:B------:R-:W1:Y:S01]  /*107e0*/  @!P0 LDC.64 R24, c[0x0][0x2b0] ;  /* 0x0000ac00ff188b82 */ /* 0x000e620000000a00 */
[----:B---3--:R-:W-:-:S04]  /*107f0*/  @!P3 LEA R10, P5, R11, R16, 0x2 ;  /* 0x000000100b0ab211 */ /* 0x008fc800078a10ff */
        /* <DEDUP_REMOVED lines=11> */
.L_x_346:
[----:B------:R-:W-:Y:S05]  /*108b0*/  BSYNC B0 ;  /* 0x0000000000007941 */ /* 0x000fea0003800000 */
.L_x_345:
[----:B------:R4:W1:Y:S01]  /*108c0*/  LDS.128 R12, [R231] ;  /* 0x00000000e70c7984 */ /* 0x0008620000000c00 */
[----:B---3--:R-:W-:Y:S01]  /*108d0*/  IADD3 R4, P0, R20, R29, RZ ;  /* 0x0000001d14047210 */ /* 0x008fe20007f1e0ff */
[C---:B------:R-:W-:Y:S01]  /*108e0*/  VIADD R0, R2.reuse, 0x40 ;  /* 0x0000004002007836 */ /* 0x040fe20000000000 */
[----:B------:R-:W-:Y:S01]  /*108f0*/  SHF.R.S32.HI R5, RZ, 0x1f, R20 ;  /* 0x0000001fff057819 */ /* 0x000fe20000011414 */
[----:B------:R-:W3:Y:S01]  /*10900*/  S2R R7, SR_CTAID.X ;  /* 0x0000000000077919 */ /* 0x000ee20000002500 */
[----:B------:R-:W-:Y:S01]  /*10910*/  SHF.R.S32.HI R6, RZ, 0x1f, R31 ;  /* 0x0000001fff067819 */ /* 0x000fe2000001141f */
[C---:B------:R-:W-:Y:S01]  /*10920*/  VIADD R3, R2.reuse, 0x20 ;  /* 0x0000002002037836 */ /* 0x040fe20000000000 */
[----:B------:R-:W-:Y:S01]  /*10930*/  IADD3.X R5, R5, R30, RZ, P0, !PT ;  /* 0x0000001e05057210 */ /* 0x000fe200007fe4ff */
[----:B------:R-:W-:Y:S01]  /*10940*/  ULDC.64 UR4, c[0x0][0x2a0] ;  /* 0x0000a80000047ab9 */ /* 0x000fe20000000a00 */
[-C--:B------:R-:W-:Y:S01]  /*10950*/  ISETP.GE.AND P0, PT, R2, R36.reuse, PT ;  /* 0x000000240200720c */ /* 0x080fe20003f06270 */
[----:B------:R-:W-:Y:S01]  /*10960*/  IMAD R6, R6, UR4, RZ ;  /* 0x0000000406067c24 */ /* 0x000fe2000f8e02ff */
[-C--:B------:R-:W-:Y:S01]  /*10970*/  ISETP.GE.AND P2, PT, R0, R36.reuse, PT ;  /* 0x000000240000720c */ /* 0x080fe20003f46270 */
[----:B------:R-:W-:Y:S01]  /*10980*/  VIADD R0, R2, 0x60 ;  /* 0x0000006002007836 */ /* 0x000fe20000000000 */
[-C--:B------:R-:W-:Y:S01]  /*10990*/  ISETP.GE.AND P1, PT, R3, R36.reuse, PT ;  /* 0x000000240300720c */ /* 0x080fe20003f26270 */
[C---:B------:R-:W-:Y:S01]  /*109a0*/  IMAD.WIDE.U32 R8, R31.reuse, UR4, R4 ;  /* 0x000000041f087c25 */ /* 0x040fe2000f8e0004 */
[----:B------:R-:W-:Y:S01]  /*109b0*/  SHF.R.S32.HI R3, RZ, 0x1f, R2 ;  /* 0x0000001fff037819 */ /* 0x000fe20000011402 */
[----:B------:R-:W-:Y:S01]  /*109c0*/  BSSY B0, `(.L_x_347) ;  /* 0x0000010000007945 */ /* 0x000fe20003800000 */
[----:B------:R-:W-:Y:S01]  /*109d0*/  ISETP.GE.AND P3, PT, R0, R36, PT ;  /* 0x000000240000720c */ /* 0x000fe20003f66270 */
[----:B------:R-:W-:-:S05]  /*109e0*/  IMAD R0, R31, UR5, R6 ;  /* 0x000000051f007c24 */ /* 0x000fca000f8e0206 */
[----:B------:R-:W-:Y:S01]  /*109f0*/  IADD3 R5, R9, R0, RZ ;  /* 0x0000000009057210 */ /* 0x000fe20007ffe0ff */
[----:B---3--:R-:W-:Y:S01]  /*10a00*/  IMAD.WIDE R2, R7, 0x80, R2 ;  /* 0x0000008007027825 */ /* 0x008fe200078e0202 */
        /* <DEDUP_REMOVED lines=11> */
.L_x_348:
[----:B------:R-:W-:Y:S05]  /*10ac0*/  BSYNC B0 ;  /* 0x0000000000007941 */ /* 0x000fea0003800000 */
.L_x_347:
        /* <DEDUP_REMOVED lines=16> */
.L_x_350:
[----:B------:R-:W-:Y:S05]  /*10bd0*/  BSYNC B0 ;  /* 0x0000000000007941 */ /* 0x000fea0003800000 */
.L_x_349:
        /* <DEDUP_REMOVED lines=16> */
.L_x_352:
[----:B------:R-:W-:Y:S05]  /*10ce0*/  BSYNC B0 ;  /* 0x0000000000007941 */ /* 0x000fea0003800000 */
.L_x_351:
        /* <DEDUP_REMOVED lines=15> */
.L_x_334:
[----:B------:R-:W2:Y:S01]  /*10de0*/  LDL.LU R13, [R1+0x48] ;  /* 0x00004800010d7983 */ /* 0x000ea20000300800 */
[----:B------:R-:W1:Y:S01]  /*10df0*/  LDC.U8 R4, c[0x0][0x3d8] ;  /* 0x0000f600ff047b82 */ /* 0x000e620000000000 */
[----:B------:R-:W-:Y:S01]  /*10e00*/  LEA.HI R12, R48, R67, RZ, 0x2 ;  /* 0x00000043300c7211 */ /* 0x000fe200078f10ff */
[----:B------:R-:W-:Y:S01]  /*10e10*/  ULDC.64 UR4, c[0x0][0x2a0] ;  /* 0x0000a80000047ab9 */ /* 0x000fe20000000a00 */
[----:B------:R-:W-:Y:S02]  /*10e20*/  BSSY B0, `(.L_x_353) ;  /* 0x0000049000007945 */ /* 0x000fe40003800000 */
[----:B------:R-:W-:-:S03]  /*10e30*/  LOP3.LUT R8, R12, 0x1ffffffc, RZ, 0xc0, !PT ;  /* 0x1ffffffc0c087812 */ /* 0x000fc600078ec0ff */
[----:B------:R-:W3:Y:S01]  /*10e40*/  LDC.U8 R0, c[0x0][0x3d9] ;  /* 0x0000f640ff007b82 */ /* 0x000ee20000000000 */
[----:B-1----:R-:W-:Y:S02]  /*10e50*/  ISETP.NE.AND P1, PT, R4, RZ, PT ;  /* 0x000000ff0400720c */ /* 0x002fe40003f25270 */
[C---:B---3--:R-:W-:Y:S02]  /*10e60*/  ISETP.NE.AND P2, PT, R0.reuse, RZ, PT ;  /* 0x000000ff0000720c */ /* 0x048fe40003f45270 */
[----:B------:R-:W-:Y:S02]  /*10e70*/  ISETP.EQ.AND P1, PT, R0, RZ, P1 ;  /* 0x000000ff0000720c */ /* 0x000fe40000f22270 */
[----:B------:R-:W-:-:S09]  /*10e80*/  ISETP.NE.AND P3, PT, R4, RZ, !P2 ;  /* 0x000000ff0400720c */ /* 0x000fd20005765270 */
[----:B------:R-:W1:Y:S02]  /*10e90*/  @!P2 LDC R10, c[0x0][0x2c4] ;  /* 0x0000b100ff0aab82 */ /* 0x000e640000000800 */
[----:B------:R-:W-:-:S06]  /*10ea0*/  @!P1 CS2R R14, SRZ ;  /* 0x00000000000e9805 */ /* 0x000fcc000001ff00 */
[----:B------:R-:W3:Y:S08]  /*10eb0*/  @P1 LDC R9, c[0x0][0x2c4] ;  /* 0x0000b100ff091b82 */ /* 0x000ef00000000800 */
[----:B------:R-:W4:Y:S08]  /*10ec0*/  @P2 LDC.64 R16, c[0x0][0x2c0] ;  /* 0x0000b000ff102b82 */ /* 0x000f300000000a00 */
[----:B-1----:R-:W1:Y:S08]  /*10ed0*/  @P3 LDC R10, c[0x0][0x2e4] ;  /* 0x0000b900ff0a3b82 */ /* 0x002e700000000800 */
[----:B------:R-:W2:Y:S01]  /*10ee0*/  @P2 LDC R18, c[0x0][0x2c0] ;  /* 0x0000b000ff122b82 */ /* 0x000ea20000000800 */
[----:B----4-:R-:W-:-:S02]  /*10ef0*/  @P2 IMAD R16, R17, R16, RZ ;  /* 0x0000001011102224 */ /* 0x010fc400078e02ff */
[----:B-1----:R-:W-:Y:S02]  /*10f00*/  @!P2 IMAD.MOV.U32 R16, RZ, RZ, R10 ;  /* 0x000000ffff10a224 */ /* 0x002fe400078e000a */
[----:B------:R-:W-:Y:S01]  /*10f10*/  @!P2 IMAD.MOV.U32 R18, RZ, RZ, 0x1 ;  /* 0x00000001ff12a424 */ /* 0x000fe200078e00ff */
[C---:B--2---:R-:W-:Y:S02]  /*10f20*/  ISETP.NE.AND P0, PT, R13.reuse, -0x1, PT ;  /* 0xffffffff0d00780c */ /* 0x044fe40003f05270 */
[----:B------:R-:W-:-:S11]  /*10f30*/  ISETP.NE.OR P4, PT, R13, -0x1, !P1 ;  /* 0xffffffff0d00780c */ /* 0x000fd60004f85670 */
[----:B------:R-:W1:Y:S01]  /*10f40*/  @P0 LDC.64 R6, c[0x0][0x298] ;  /* 0x0000a600ff060b82 */ /* 0x000e620000000a00 */
[----:B------:R-:W-:-:S07]  /*10f50*/  @!P0 SHF.R.S32.HI R0, RZ, 0x1f, R25 ;  /* 0x0000001fff008819 */ /* 0x000fce0000011419 */
[----:B------:R-:W2:Y:S01]  /*10f60*/  @!P0 LDC.64 R2, c[0x0][0x290] ;  /* 0x0000a400ff028b82 */ /* 0x000ea20000000a00 */
[----:B-1----:R-:W-:-:S04]  /*10f70*/  @P0 IMAD.WIDE.U32 R4, R13, R6, RZ ;  /* 0x000000060d040225 */ /* 0x002fc800078e00ff */
[----:B------:R-:W-:Y:S02]  /*10f80*/  @P0 IMAD R7, R13, R7, R5 ;  /* 0x000000070d070224 */ /* 0x000fe400078e0205 */
[C---:B---3--:R-:W-:Y:S02]  /*10f90*/  @!P4 IMAD R13, R25.reuse, R9, RZ ;  /* 0x00000009190dc224 */ /* 0x048fe400078e02ff */
[-C--:B--2---:R-:W-:Y:S02]  /*10fa0*/  @!P0 IMAD R0, R0, R2.reuse, RZ ;  /* 0x0000000200008224 */ /* 0x084fe400078e02ff */
[--C-:B------:R-:W-:Y:S01]  /*10fb0*/  @P1 IMAD.MOV.U32 R14, RZ, RZ, R13.reuse ;  /* 0x000000ffff0e1224 */ /* 0x100fe200078e000d */
[----:B------:R1:W-:Y:S01]  /*10fc0*/  @!P4 STL [R1+0x48], R13 ;  /* 0x0000480d0100c387 */ /* 0x0003e20000100800 */
[C---:B------:R-:W-:Y:S01]  /*10fd0*/  @!P0 IMAD R6, R25.reuse, R3, R0 ;  /* 0x0000000319068224 */ /* 0x040fe200078e0200 */
[----:B------:R-:W-:Y:S01]  /*10fe0*/  @P1 SHF.R.S32.HI R15, RZ, 0x1f, R13 ;  /* 0x0000001fff0f1819 */ /* 0x000fe2000001140d */
[----:B------:R-:W-:Y:S01]  /*10ff0*/  @!P0 IMAD.WIDE.U32 R2, R25, R2, RZ ;  /* 0x0000000219028225 */ /* 0x000fe200078e00ff */
[----:B------:R-:W-:-:S03]  /*11000*/  LOP3.LUT P4, RZ, R67, 0x3, RZ, 0xc0, !PT ;  /* 0x0000000343ff7812 */ /* 0x000fc6000788c0ff */
[----:B------:R-:W-:Y:S02]  /*11010*/  IMAD.IADD R0, R67, 0x1, -R8 ;  /* 0x0000000143007824 */ /* 0x000fe400078e0a08 */
[----:B------:R-:W-:Y:S02]  /*11020*/  @!P0 IMAD.MOV.U32 R4, RZ, RZ, R2 ;  /* 0x000000ffff048224 */ /* 0x000fe400078e0002 */
[----:B------:R-:W-:Y:S02]  /*11030*/  IMAD.SHL.U32 R0, R0, 0x8, RZ ;  /* 0x0000000800007824 */ /* 0x000fe400078e00ff */
[----:B------:R-:W-:Y:S01]  /*11040*/  @!P0 IMAD.IADD R7, R3, 0x1, R6 ;  /* 0x0000000103078824 */ /* 0x000fe200078e0206 */
[----:B------:R-:W-:Y:S01]  /*11050*/  SHF.R.S32.HI R6, RZ, 0x1f, R26 ;  /* 0x0000001fff067819 */ /* 0x000fe2000001141a */
[----:B------:R-:W-:Y:S01]  /*11060*/  @P2 IMAD.MOV.U32 R2, RZ, RZ, 0x1 ;  /* 0x00000001ff022424 */ /* 0x000fe200078e00ff */
[----:B------:R-:W-:Y:S01]  /*11070*/  IADD3 R8, P0, R0, R4, RZ ;  /* 0x0000000400087210 */ /* 0x000fe20007f1e0ff */
[----:B------:R-:W-:Y:S01]  /*11080*/  @!P2 IMAD R2, R10, R21, RZ ;  /* 0x000000150a02a224 */ /* 0x000fe200078e02ff */
[----:B------:R-:W-:Y:S01]  /*11090*/  SHF.R.S32.HI R4, RZ, 0x2, R12 ;  /* 0x00000002ff047819 */ /* 0x000fe2000001140c */
[----:B------:R-:W-:Y:S01]  /*110a0*/  IMAD R6, R6, UR4, RZ ;  /* 0x0000000406067c24 */ /* 0x000fe2000f8e02ff */
[----:B------:R-:W-:Y:S01]  /*110b0*/  LEA.HI.X.SX32 R9, R0, R7, 0x1, P0 ;  /* 0x0000000700097211 */ /* 0x000fe200000f0eff */
[----:B------:R-:W-:Y:S01]  /*110c0*/  IMAD.IADD R0, R11, 0x1, -R24 ;  /* 0x000000010b007824 */ /* 0x000fe200078e0a18 */
[----:B------:R-:W-:Y:S01]  /*110d0*/  SHF.R.S32.HI R5, RZ, 0x1f, R4 ;  /* 0x0000001fff057819 */ /* 0x000fe20000011404 */
[----:B------:R-:W-:Y:S01]  /*110e0*/  IMAD R2, R25, R2, RZ ;  /* 0x0000000219027224 */ /* 0x000fe200078e02ff */
[----:B-1----:R-:W1:Y:S02]  /*110f0*/  S2R R13, SR_CTAID.X ;  /* 0x00000000000d7919 */ /* 0x002e640000002500 */
[CC--:B------:R-:W-:Y:S01]  /*11100*/  ISETP.GE.AND P0, PT, R4.reuse, R0.reuse, PT ;  /* 0x000000000400720c */ /* 0x0c0fe20003f06270 */
[C---:B------:R-:W-:Y:S01]  /*11110*/  VIADD R19, R4.reuse, 0x20 ;  /* 0x0000002004137836 */ /* 0x040fe20000000000 */
[CC--:B------:R-:W-:Y:S01]  /*11120*/  ISETP.GE.OR P3, PT, R4.reuse, R0.reuse, P4 ;  /* 0x000000000400720c */ /* 0x0c0fe20002766670 */
[----:B------:R-:W-:Y:S01]  /*11130*/  VIADD R20, R4, 0x40 ;  /* 0x0000004004147836 */ /* 0x000fe20000000000 */
[----:B------:R-:W-:Y:S01]  /*11140*/  SEL R17, R2, RZ, !P1 ;  /* 0x000000ff02117207 */ /* 0x000fe20004800000 */
[----:B------:R-:W-:Y:S01]  /*11150*/  VIADD R21, R4, 0x60 ;  /* 0x0000006004157836 */ /* 0x000fe20000000000 */
[CC--:B------:R-:W-:Y:S01]  /*11160*/  ISETP.GE.OR P1, PT, R19.reuse, R0.reuse, P4 ;  /* 0x000000001300720c */ /* 0x0c0fe20002726670 */
[C---:B------:R-:W-:Y:S01]  /*11170*/  IMAD R6, R26.reuse, UR5, R6 ;  /* 0x000000051a067c24 */ /* 0x040fe2000f8e0206 */
[----:B------:R-:W-:Y:S01]  /*11180*/  P2R R22, PR, RZ, 0x8 ;  /* 0x00000008ff167803 */ /* 0x000fe20000000000 */
[----:B------:R-:W-:Y:S01]  /*11190*/  IMAD.WIDE.U32 R8, R26, UR4, R8 ;  /* 0x000000041a087c25 */ /* 0x000fe2000f8e0008 */
[----:B------:R-:W-:-:S02]  /*111a0*/  ISETP.GE.AND P3, PT, R19, R0, PT ;  /* 0x000000001300720c */ /* 0x000fc40003f66270 */
[-C--:B------:R-:W-:Y:S01]  /*111b0*/  ISETP.GE.AND P2, PT, R20, R0.reuse, PT ;  /* 0x000000001400720c */ /* 0x080fe20003f46270 */
[----:B------:R-:W-:Y:S01]  /*111c0*/  IMAD.IADD R7, R6, 0x1, R9 ;  /* 0x0000000106077824 */ /* 0x000fe200078e0209 */
[----:B------:R-:W-:Y:S02]  /*111d0*/  ISETP.GE.AND P5, PT, R21, R0, PT ;  /* 0x000000001500720c */ /* 0x000fe40003fa6270 */
[----:B------:R-:W-:Y:S01]  /*111e0*/  P2R R23, PR, RZ, 0x2 ;  /* 0x00000002ff177803 */ /* 0x000fe20000000000 */
[----:B-1----:R-:W-:Y:S01]  /*111f0*/  IMAD.WIDE R2, R13, 0x80, R4 ;  /* 0x000000800d027825 */ /* 0x002fe200078e0204 */
        /* <DEDUP_REMOVED lines=11> */
.L_x_354:
[----:B------:R-:W-:Y:S05]  /*112b0*/  BSYNC B0 ;  /* 0x0000000000007941 */ /* 0x000fea0003800000 */
.L_x_353:
        /* <DEDUP_REMOVED lines=19> */
.L_x_356:
[----:B------:R-:W-:Y:S05]  /*113f0*/  BSYNC B0 ;  /* 0x0000000000007941 */ /* 0x000fea0003800000 */
.L_x_355:
        /* <DEDUP_REMOVED lines=15> */
.L_x_358:
[----:B------:R-:W-:Y:S05]  /*114f0*/  BSYNC B0 ;  /* 0x0000000000007941 */ /* 0x000fea0003800000 */
.L_x_357:
        /* <DEDUP_REMOVED lines=17> */
.L_x_360:
[----:B------:R-:W-:Y:S05]  /*11610*/  BSYNC B0 ;  /* 0x0000000000007941 */ /* 0x000fea0003800000 */
.L_x_359:
        /* <DEDUP_REMOVED lines=12> */
.L_x_362:
[----:B------:R-:W-:Y:S05]  /*116e0*/  BSYNC B0 ;  /* 0x0000000000007941 */ /* 0x000fea0003800000 */
.L_x_361:
        /* <DEDUP_REMOVED lines=11> */
.L_x_364:
[----:B------:R-:W-:Y:S05]  /*117a0*/  BSYNC B0 ;  /* 0x0000000000007941 */ /* 0x000fea0003800000 */
.L_x_363:
        /* <DEDUP_REMOVED lines=10> */
.L_x_366:
[----:B------:R-:W-:Y:S05]  /*11850*/  BSYNC B0 ;  /* 0x0000000000007941 */ /* 0x000fea0003800000 */
.L_x_365:
        /* <DEDUP_REMOVED lines=10> */
.L_x_367:
        /* <DEDUP_REMOVED lines=16> */
.L_x_1311:


//--------------------- .text._ZN5flash16flash_fwd_kernelI23Flash_fwd_kernel_traitsILi32ELi128ELi128ELi4ELb0ELb0EN7cutlass10bfloat16_tE19Flash_kernel_traitsILi32ELi128ELi128ELi4ES3_EELb0ELb0ELb0ELb0ELb0ELb1ELb1ELb0EEEvNS_16Flash_fwd_paramsE --------------------------
	.section	.text._ZN5flash16flash_fwd_kernelI23Flash_fwd_kernel_traitsILi32ELi128ELi128ELi4ELb0ELb0EN7cutlass10bfloat16_tE19Flash_kernel_traitsILi32ELi128ELi128ELi4ES3_EELb0ELb0ELb0ELb0ELb0ELb1ELb1ELb0EEEvNS_16Flash_fwd_paramsE,"ax",@progbits
	.align	128
        .global         _ZN5flash16flash_fwd_kernelI23Flash_fwd_kernel_traitsILi32ELi128ELi128ELi4ELb0ELb0EN7cutlass10bfloat16_tE19Flash_kernel_traitsILi32ELi128ELi128ELi4ES3_EELb0ELb0ELb0ELb0ELb0ELb1ELb1ELb0EEEvNS_16Flash_fwd_paramsE
        .type           _ZN5flash16flash_fwd_kernelI23Flash_fwd_kernel_traitsILi32ELi128ELi128ELi4ELb0ELb0EN7cutlass10bfloat16_tE19Flash_kernel_traitsILi32ELi128ELi128ELi4ES3_EELb0ELb0ELb0ELb0ELb0ELb1ELb1ELb0EEEvNS_16Flash_fwd_paramsE,@function
        .size           _ZN5flash16flash_fwd_kernelI23Flash_fwd_kernel_traitsILi32ELi128ELi128ELi4ELb0ELb0EN7cutlass10bfloat16_tE19Flash_kernel_traitsILi32ELi128ELi128ELi4ES3_EELb0ELb0ELb0ELb0ELb0ELb1ELb1ELb0EEEvNS_16Flash_fwd_paramsE,(.L_x_1312 - _ZN5flash16flash_fwd_kernelI23Flash_fwd_kernel_traitsILi32ELi128ELi128ELi4ELb0ELb0EN7cutlass10bfloat16_tE19Flash_kernel_traitsILi32ELi128ELi128ELi4ES3_EELb0ELb0ELb0ELb0ELb0ELb1ELb1ELb0EEEvNS_16Flash_fwd_paramsE)
        .other          _ZN5flash16flash_fwd_kernelI23Flash_fwd_kernel_traitsILi32ELi128ELi128ELi4ELb0ELb0EN7cutlass10bfloat16_tE19Flash_kernel_traitsILi32ELi128ELi128ELi4ES3_EELb0ELb0ELb0ELb0ELb0ELb1ELb1ELb0EEEvNS_16Flash_fwd_paramsE,@"STO_CUDA_ENTRY STV_DEFAULT"
_ZN5flash16flash_fwd_kernelI23Flash_fwd_kernel_traitsILi32ELi128ELi128ELi4ELb0ELb0EN7cutlass10bfloat16_tE19Flash_kernel_traitsILi32ELi128ELi128ELi4ES3_EELb0ELb0ELb0ELb0ELb0ELb1ELb1ELb0EEEvNS_16Flash_fwd_paramsE:
.text._ZN5flash16flash_fwd_kernelI23Flash_fwd_kernel_traitsILi32ELi128ELi128ELi4ELb0ELb0EN7cutlass10bfloat16_tE19Flash_kernel_traitsILi32ELi128ELi128ELi4ES3_EELb0ELb0ELb0ELb0ELb0ELb1ELb1ELb0EEEvNS_16Flash_fwd_paramsE:
        /* <DEDUP_REMOVED lines=41> */
.L_x_368:
[----:B-1----:R-:W1:Y:S02]  /*0290*/  LDC R4, c[0x0][0x2c8] ;  /* 0x0000b200ff047b82 */ /* 0x002e640000000800 */
.L_x_369:
        /* <DEDUP_REMOVED lines=48> */
[----:B------:R3:W-:Y:S01]  /*05a0*/  STL [R1+0x44], R24 ;  /* 0x0000441801007387 */ /* 0x0007e20000100800 */
[----:B------:R-:W-:Y:S02]  /*05b0*/  LEA.HI R249, R44, R248, RZ, 0x5 ;  /* 0x000000f82cf97211 */ /* 0x000fe400078f28ff */
[----:B------:R-:W5:Y:S01]  /*05c0*/  I2F.RP R2, R19 ;  /* 0x0000001300027306 */ /* 0x000f620000209400 */
[----:B------:R-:W3:Y:S01]  /*05d0*/  @!P1 S2R R6, SR_CgaCtaId ;  /* 0x0000000000069919 */ /* 0x000ee20000008800 */
[----:B------:R-:W4:Y:S01]  /*05e0*/  @P2 LDC.64 R112, c[0x0][0x250] ;  /* 0x00009400ff702b82 */ /* 0x000f220000000a00 */
[----:B------:R-:W-:Y:S01]  /*05f0*/  IMAD.WIDE R52, R27, 0x80, R50 ;  /* 0x000000801b347825 */ /* 0x000fe200078e0232 */
[----:B------:R-:W-:Y:S01]  /*0600*/  SHF.R.S32.HI R43, RZ, 0x5, R249 ;  /* 0x00000005ff2b7819 */ /* 0x000fe200000114f9 */
[----:B------:R-:W4:Y:S01]  /*0610*/  @!P3 S2R R11, SR_CgaCtaId ;  /* 0x00000000000bb919 */ /* 0x000f220000008800 */
[----:B------:R-:W4:Y:S04]  /*0620*/  @!P0 S2R R15, SR_CgaCtaId ;  /* 0x00000000000f8919 */ /* 0x000f280000008800 */
        /* <DEDUP_REMOVED lines=79> */
.L_x_371:
        /* <DEDUP_REMOVED lines=14> */
.L_x_372:
        /* <DEDUP_REMOVED lines=20> */
[----:B------:R-:W-:-:S02]  /*0d40*/  @!P6 LOP3.LUT R13, RZ, R23, RZ, 0x33, !PT ;  /* 0x00000017ff0de212 */ /* 0x000fc400078e33ff */
[----:B------:R-:W-:Y:S01]  /*0d50*/  SHF.L.U32 R177, R56, 0x7, RZ ;  /* 0x0000000738b17819 */ /* 0x000fe200000006ff */
[----:B------:R-:W-:Y:S01]  /*0d60*/  IMAD.X R3, R31, 0x1, R17, P4 ;  /* 0x000000011f037824 */ /* 0x000fe200020e0611 */
[----:B------:R-:W-:Y:S01]  /*0d70*/  IADD3 R24, P4, R6, R4, RZ ;  /* 0x0000000406187210 */ /* 0x000fe20007f9e0ff */
[----:B------:R-:W4:Y:S01]  /*0d80*/  @!P2 LDC.64 R16, c[0x0][0x240] ;  /* 0x00009000ff10ab82 */ /* 0x000f220000000a00 */
[-C--:B------:R-:W-:Y:S01]  /*0d90*/  IMAD R6, R51, R112.reuse, RZ ;  /* 0x0000007033067224 */ /* 0x080fe200078e02ff */
[----:B------:R-:W-:Y:S01]  /*0da0*/  LOP3.LUT R153, R153, 0xfffffffb, RZ, 0xc0, !PT ;  /* 0xfffffffb99997812 */ /* 0x000fe200078ec0ff */
[----:B------:R-:W-:Y:S01]  /*0db0*/  IMAD.WIDE.U32 R2, R25, UR4, R2 ;  /* 0x0000000419027c25 */ /* 0x000fe2000f8e0002 */
[----:B------:R-:W-:Y:S02]  /*0dc0*/  IADD3.X R25, R8, R5, R0, P4, !PT ;  /* 0x0000000508197210 */ /* 0x000fe400027fe400 */
[----:B------:R-:W-:Y:S01]  /*0dd0*/  @!P1 IADD3 R0, P4, R52, 0x20, RZ ;  /* 0x0000002034009810 */ /* 0x000fe20007f9e0ff */
[----:B------:R-:W-:Y:S01]  /*0de0*/  IMAD.WIDE.U32 R4, R50, R112, R30 ;  /* 0x0000007032047225 */ /* 0x000fe200078e001e */
[----:B------:R-:W5:Y:S01]  /*0df0*/  @!P0 LDC.64 R22, c[0x0][0x240] ;  /* 0x00009000ff168b82 */ /* 0x000f620000000a00 */
[----:B------:R-:W-:-:S02]  /*0e00*/  IADD3 R3, R3, R7, RZ ;  /* 0x0000000703037210 */ /* 0x000fc40007ffe0ff */
[----:B------:R-:W-:Y:S01]  /*0e10*/  @!P1 IMAD.X R9, RZ, RZ, R53, P4 ;  /* 0x000000ffff099224 */ /* 0x000fe200020e0635 */
[----:B------:R-:W-:Y:S01]  /*0e20*/  IADD3 R36, P4, R11, R4, RZ ;  /* 0x000000040b247210 */ /* 0x000fe20007f9e0ff */
[----:B------:R-:W-:Y:S01]  /*0e30*/  IMAD R8, R50, R113, R6 ;  /* 0x0000007132087224 */ /* 0x000fe200078e0206 */
[----:B------:R-:W-:Y:S01]  /*0e40*/  @!P0 MOV R19, R3 ;  /* 0x0000000300138202 */ /* 0x000fe20000000f00 */
[----:B-1----:R-:W-:Y:S01]  /*0e50*/  @!P1 IMAD R4, R9, R14, RZ ;  /* 0x0000000e09049224 */ /* 0x002fe200078e02ff */
[----:B--2---:R-:W1:Y:S01]  /*0e60*/  @!P2 LDC.64 R30, c[0x0][0x210] ;  /* 0x00008400ff1eab82 */ /* 0x004e620000000a00 */
[----:B------:R-:W-:Y:S01]  /*0e70*/  @!P2 IMAD.MOV.U32 R6, RZ, RZ, R2 ;  /* 0x000000ffff06a224 */ /* 0x000fe200078e0002 */
[----:B------:R-:W-:Y:S01]  /*0e80*/  IADD3.X R37, R27, R5, R8, P4, !PT ;  /* 0x000000051b257210 */ /* 0x000fe200027fe408 */
[----:B------:R-:W-:Y:S01]  /*0e90*/  @!P2 IMAD.MOV.U32 R7, RZ, RZ, R3 ;  /* 0x000000ffff07a224 */ /* 0x000fe200078e0003 */
[----:B------:R-:W-:Y:S01]  /*0ea0*/  @!P0 IADD3 R11, P4, R52, 0x40, RZ ;  /* 0x00000040340b8810 */ /* 0x000fe20007f9e0ff */
[----:B------:R-:W-:-:S02]  /*0eb0*/  @!P0 IMAD.MOV.U32 R18, RZ, RZ, R2 ;  /* 0x000000ffff128224 */ /* 0x000fc400078e0002 */
[----:B------:R-:W-:Y:S01]  /*0ec0*/  @!P3 IMAD.MOV.U32 R32, RZ, RZ, R2 ;  /* 0x000000ffff20b224 */ /* 0x000fe200078e0002 */
[----:B------:R-:W2:Y:S01]  /*0ed0*/  S2UR UR4, SR_CgaCtaId ;  /* 0x00000000000479c3 */ /* 0x000ea20000008800 */
[--C-:B------:R-:W-:Y:S02]  /*0ee0*/  @!P3 IMAD.MOV.U32 R33, RZ, RZ, R3.reuse ;  /* 0x000000ffff21b224 */ /* 0x100fe400078e0003 */
[----:B----4-:R-:W-:Y:S02]  /*0ef0*/  @!P2 IMAD R5, R53, R16, RZ ;  /* 0x000000103505a224 */ /* 0x010fe400078e02ff */
[C---:B------:R-:W-:Y:S02]  /*0f00*/  @!P1 IMAD R8, R0.reuse, R15, R4 ;  /* 0x0000000f00089224 */ /* 0x040fe400078e0204 */
[----:B------:R-:W-:Y:S01]  /*0f10*/  @!P1 IMAD.WIDE.U32 R2, R0, R14, R2 ;  /* 0x0000000e00029225 */ /* 0x000fe200078e0002 */
[----:B------:R-:W4:Y:S03]  /*0f20*/  @!P0 LDC.64 R34, c[0x0][0x210] ;  /* 0x00008400ff228b82 */ /* 0x000f260000000a00 */
[----:B------:R-:W-:-:S02]  /*0f30*/  @!P0 IMAD.X R0, RZ, RZ, R53, P4 ;  /* 0x000000ffff008224 */ /* 0x000fc400020e0635 */
[C---:B------:R-:W-:Y:S01]  /*0f40*/  @!P2 IMAD R9, R52.reuse, R17, R5 ;  /* 0x000000113409a224 */ /* 0x040fe200078e0205 */
[----:B------:R-:W-:Y:S01]  /*0f50*/  SHF.R.S32.HI R17, RZ, 0x1f, R13 ;  /* 0x0000001fff117819 */ /* 0x000fe2000001140d */
[----:B------:R-:W-:Y:S01]  /*0f60*/  @!P2 IMAD.WIDE.U32 R4, R52, R16, R6 ;  /* 0x000000103404a225 */ /* 0x000fe200078e0006 */
[----:B------:R-:W4:Y:S03]  /*0f70*/  @!P3 LDC.64 R14, c[0x0][0x240] ;  /* 0x00009000ff0ebb82 */ /* 0x000f260000000a00 */
[----:B-----5:R-:W-:Y:S01]  /*0f80*/  @!P0 IMAD R0, R0, R22, RZ ;  /* 0x0000001600008224 */ /* 0x020fe200078e02ff */
[----:B-1----:R-:W-:Y:S01]  /*0f90*/  @!P2 LEA R10, P6, R4, R30, 0x1 ;  /* 0x0000001e040aa211 */ /* 0x002fe200078c08ff */
[----:B------:R-:W-:Y:S01]  /*0fa0*/  @!P1 IMAD.IADD R12, R3, 0x1, R8 ;  /* 0x00000001030c9824 */ /* 0x000fe200078e0208 */
[C---:B---3--:R-:W-:Y:S01]  /*0fb0*/  @!P1 LEA R8, P4, R2.reuse, R28, 0x1 ;  /* 0x0000001c02089211 */ /* 0x048fe200078808ff */
[----:B------:R-:W-:Y:S01]  /*0fc0*/  @!P0 IMAD R0, R11, R23, R0 ;  /* 0x000000170b008224 */ /* 0x000fe200078e0200 */
[----:B------:R-:W-:Y:S01]  /*0fd0*/  @!P2 IADD3 R3, R5, R9, RZ ;  /* 0x000000090503a210 */ /* 0x000fe20007ffe0ff */
[----:B------:R-:W-:Y:S01]  /*0fe0*/  @!P0 IMAD.WIDE.U32 R6, R11, R22, R18 ;  /* 0x000000160b068225 */ /* 0x000fe200078e0012 */
[----:B--2---:R-:W-:Y:S01]  /*0ff0*/  ULEA UR4, UR4, UR5, 0x18 ;  /* 0x0000000504047291 */ /* 0x004fe2000f8ec03f */
[----:B------:R-:W-:-:S02]  /*1000*/  @!P1 LEA.HI.X R9, R2, R29, R12, 0x1, P4 ;  /* 0x0000001d02099211 */ /* 0x000fc400020f0c0c */
[----:B------:R-:W-:Y:S01]  /*1010*/  @!P2 LEA.HI.X R11, R4, R31, R3, 0x1, P6 ;  /* 0x0000001f040ba211 */ /* 0x000fe200030f0c03 */
[----:B------:R-:W-:Y:S01]  /*1020*/  @!P0 IMAD.IADD R0, R7, 0x1, R0 ;  /* 0x0000000107008824 */ /* 0x000fe200078e0200 */
[----:B------:R-:W-:Y:S01]  /*1030*/  @!P3 IADD3 R12, P4, R52, 0x60, RZ ;  /* 0x00000060340cb810 */ /* 0x000fe20007f9e0ff */
[C---:B------:R-:W-:Y:S01]  /*1040*/  @!P1 IMAD R5, R21.reuse, 0x2, R39 ;  /* 0x0000000215059824 */ /* 0x040fe200078e0227 */
[C---:B----4-:R-:W-:Y:S01]  /*1050*/  @!P0 LEA R2, P6, R6.reuse, R34, 0x1 ;  /* 0x0000002206028211 */ /* 0x050fe200078c08ff */
[C---:B------:R-:W-:Y:S01]  /*1060*/  @!P0 IMAD R4, R21.reuse, 0x2, R38 ;  /* 0x0000000215048824 */ /* 0x040fe200078e0226 */
[----:B------:R-:W-:Y:S01]  /*1070*/  LEA R200, R21, UR4, 0x1 ;  /* 0x0000000415c87c11 */ /* 0x000fe2000f8e08ff */
[----:B------:R-:W-:Y:S01]  /*1080*/  ULDC UR5, c[0x0][0x39c] ;  /* 0x0000e70000057ab9 */ /* 0x000fe20000000800 */
[----:B------:R-:W-:Y:S01]  /*1090*/  @!P0 LEA.HI.X R3, R6, R35, R0, 0x1, P6 ;  /* 0x0000002306038211 */ /* 0x000fe200030f0c00 */
[----:B------:R-:W-:Y:S01]  /*10a0*/  @!P3 IMAD.X R0, RZ, RZ, R53, P4 ;  /* 0x000000ffff00b224 */ /* 0x000fe200020e0635 */
[----:B------:R-:W1:Y:S01]  /*10b0*/  @!P3 LDC.64 R6, c[0x0][0x210] ;  /* 0x00008400ff06bb82 */ /* 0x000e620000000a00 */
[----:B------:R-:W-:Y:S01]  /*10c0*/  @!PT LDS RZ, [RZ] ;  /* 0x00000000fffff984 */ /* 0x000fe20000000800 */
[----:B------:R-:W-:Y:S01]  /*10d0*/  @!PT LDS RZ, [RZ] ;  /* 0x00000000fffff984 */ /* 0x000fe20000000800 */
[----:B------:R-:W-:Y:S01]  /*10e0*/  @!PT LDS RZ, [RZ] ;  /* 0x00000000fffff984 */ /* 0x000fe20000000800 */
[----:B------:R2:W-:Y:S01]  /*10f0*/  @!P2 LDGSTS.E.BYPASS.LTC128B.128 [R200], desc[UR16][R10.64] ;  /* 0x000000000ac8afae */ /* 0x0005e2000b901d50 */
[----:B------:R-:W-:Y:S01]  /*1100*/  ISETP.GE.AND P2, PT, R48, R26, PT ;  /* 0x0000001a3000720c */ /* 0x000fe20003f46270 */
[----:B------:R-:W-:Y:S01]  /*1110*/  @!P3 IMAD R0, R0, R14, RZ ;  /* 0x0000000e0000b224 */ /* 0x000fe200078e02ff */
[----:B------:R-:W-:Y:S01]  /*1120*/  SHF.R.S32.HI R22, RZ, 0x1f, R58 ;  /* 0x0000001fff167819 */ /* 0x000fe2000001143a */
[----:B------:R3:W-:Y:S01]  /*1130*/  @!P1 LDGSTS.E.BYPASS.LTC128B.128 [R5+0x800], desc[UR16][R8.64] ;  /* 0x0080000008059fae */ /* 0x0007e2000b901d50 */
[----:B------:R-:W-:-:S02]  /*1140*/  ISETP.GE.AND P1, PT, R47, R26, PT ;  /* 0x0000001a2f00720c */ /* 0x000fc40003f26270 */
[-C--:B------:R-:W-:Y:S01]  /*1150*/  ISETP.GE.AND P6, PT, R50, R26.reuse, PT ;  /* 0x0000001a3200720c */ /* 0x080fe20003fc6270 */
[----:B------:R4:W-:Y:S01]  /*1160*/  @!P0 LDGSTS.E.BYPASS.LTC128B.128 [R4+0x1000], desc[UR16][R2.64] ;  /* 0x0100000002048fae */ /* 0x0009e2000b901d50 */
[----:B------:R-:W-:-:S05]  /*1170*/  ISETP.GE.AND P0, PT, R46, R26, PT ;  /* 0x0000001a2e00720c */ /* 0x000fca0003f06270 */
[----:B------:R-:W5:Y:S04]  /*1180*/  @!P2 S2R R18, SR_CgaCtaId ;  /* 0x000000000012a919 */ /* 0x000f680000008800 */
[----:B------:R-:W5:Y:S04]  /*1190*/  @!P1 S2R R16, SR_CgaCtaId ;  /* 0x0000000000109919 */ /* 0x000f680000008800 */
[----:B------:R-:W5:Y:S01]  /*11a0*/  @!P0 S2R R19, SR_CgaCtaId ;  /* 0x0000000000138919 */ /* 0x000f620000008800 */
[----:B--2---:R-:W-:Y:S01]  /*11b0*/  IMAD.WIDE.U32 R10, R13, UR6, R24 ;  /* 0x000000060d0a7c25 */ /* 0x004fe2000f8e0018 */
[----:B---3--:R-:W2:Y:S03]  /*11c0*/  @!P5 LDC.64 R8, c[0x0][0x218] ;  /* 0x00008600ff08db82 */ /* 0x008ea60000000a00 */
[----:B------:R-:W-:Y:S01]  /*11d0*/  IMAD.MOV.U32 R198, RZ, RZ, R10 ;  /* 0x000000ffffc67224 */ /* 0x000fe200078e000a */
[----:B------:R3:W-:Y:S01]  /*11e0*/  STL.64 [R1+0x28], R10 ;  /* 0x0000280a01007387 */ /* 0x0007e20000100a00 */
[----:B----4-:R-:W-:-:S02]  /*11f0*/  @!P3 IMAD R2, R12, R15, R0 ;  /* 0x0000000f0c02b224 */ /* 0x010fc400078e0200 */
[----:B------:R-:W-:Y:S02]  /*1200*/  @!P3 IMAD.WIDE.U32 R4, R12, R14, R32 ;  /* 0x0000000e0c04b225 */ /* 0x000fe400078e0020 */
[----:B------:R-:W4:Y:S02]  /*1210*/  @!P2 LDC.64 R14, c[0x0][0x218] ;  /* 0x00008600ff0eab82 */ /* 0x000f240000000a00 */
[----:B------:R-:W-:Y:S01]  /*1220*/  IMAD R0, R17, UR6, RZ ;  /* 0x0000000611007c24 */ /* 0x000fe2000f8e02ff */
[----:B-1----:R-:W-:Y:S01]  /*1230*/  @!P3 LEA R6, P4, R4, R6, 0x1 ;  /* 0x000000060406b211 */ /* 0x002fe200078808ff */
[----:B------:R-:W-:Y:S02]  /*1240*/  @!P3 IMAD.IADD R5, R5, 0x1, R2 ;  /* 0x000000010505b824 */ /* 0x000fe400078e0202 */
[----:B------:R-:W-:Y:S01]  /*1250*/  IMAD R0, R13, UR7, R0 ;  /* 0x000000070d007c24 */ /* 0x000fe2000f8e0200 */
[----:B------:R-:W-:Y:S01]  /*1260*/  ULDC.64 UR6, c[0x0][0x268] ;  /* 0x00009a0000067ab9 */ /* 0x000fe20000000a00 */
[----:B------:R-:W-:Y:S01]  /*1270*/  IMAD R3, R158, R58, RZ ;  /* 0x0000003a9e037224 */ /* 0x000fe200078e02ff */
[----:B------:R-:W-:Y:S01]  /*1280*/  @!P3 LEA.HI.X R7, R4, R7, R5, 0x1, P4 ;  /* 0x000000070407b211 */ /* 0x000fe200020f0c05 */
[----:B------:R-:W-:-:S02]  /*1290*/  IMAD.IADD R199, R11, 0x1, R0 ;  /* 0x000000010bc77824 */ /* 0x000fc400078e0200 */
[-C--:B------:R-:W-:Y:S02]  /*12a0*/  IMAD R0, R22, R177.reuse, R3 ;  /* 0x000000b116007224 */ /* 0x080fe400078e0203 */
[----:B------:R-:W-:Y:S01]  /*12b0*/  IMAD.WIDE.U32 R2, R58, R177, R198 ;  /* 0x000000b13a027225 */ /* 0x000fe200078e00c6 */
[----:B------:R-:W-:Y:S03]  /*12c0*/  STL.64 [R1+0x18], R198 ;  /* 0x000018c601007387 */ /* 0x000fe60000100a00 */
[----:B------:R-:W-:Y:S01]  /*12d0*/  @!P3 IMAD R5, R21, 0x2, R40 ;  /* 0x000000021505b824 */ /* 0x000fe200078e0228 */
[----:B------:R-:W-:Y:S01]  /*12e0*/  IADD3 R3, R3, R0, RZ ;  /* 0x0000000003037210 */ /* 0x000fe20007ffe0ff */
[----:B------:R-:W-:Y:S01]  /*12f0*/  IMAD.WIDE.U32 R30, R13, UR6, R36 ;  /* 0x000000060d1e7c25 */ /* 0x000fe2000f8e0024 */
[----:B---3--:R-:W-:Y:S02]  /*1300*/  LEA.HI R11, R44, R248, RZ, 0x4 ;  /* 0x000000f82c0b7211 */ /* 0x008fe400078f20ff */
[----:B------:R1:W-:Y:S01]  /*1310*/  @!P3 LDGSTS.E.BYPASS.LTC128B.128 [R5+0x1800], desc[UR16][R6.64] ;  /* 0x018000000605bfae */ /* 0x0003e2000b901d50 */
[----:B------:R-:W-:-:S02]  /*1320*/  @!P2 LEA R0, P3, R56, R2, 0x5 ;  /* 0x000000023800a211 */ /* 0x000fc400078628ff */
[----:B------:R-:W-:Y:S01]  /*1330*/  SHF.R.S32.HI R10, RZ, 0x4, R11 ;  /* 0x00000004ff0a7819 */ /* 0x000fe2000001140b */
[----:B------:R-:W-:Y:S01]  /*1340*/  STL.64 [R1+0x20], R30 ;  /* 0x0000201e01007387 */ /* 0x000fe20000100a00 */
[----:B--2---:R-:W-:Y:S02]  /*1350*/  @!P5 LEA R4, P4, R2, R8, 0x1 ;  /* 0x000000080204d211 */ /* 0x004fe400078808ff */
[----:B------:R-:W-:Y:S02]  /*1360*/  LEA.HI R12, R11, R10, RZ, 0x1 ;  /* 0x0000000a0b0c7211 */ /* 0x000fe400078f08ff */
[----:B-1----:R-:W-:Y:S01]  /*1370*/  @!P2 LEA.HI.X R7, R56, R3, R57, 0x5, P3 ;  /* 0x000000033807a211 */ /* 0x002fe200018f2c39 */
[----:B------:R-:W-:Y:S01]  /*1380*/  @!P5 IMAD R6, R21, 0x2, R41 ;  /* 0x000000021506d824 */ /* 0x000fe200078e0229 */
[----:B----4-:R-:W-:Y:S02]  /*1390*/  @!P2 LEA R8, P3, R0, R14, 0x1 ;  /* 0x0000000e0008a211 */ /* 0x010fe400078608ff */
[----:B------:R-:W-:-:S02]  /*13a0*/  @!P5 LEA.HI.X R5, R2, R9, R3, 0x1, P4 ;  /* 0x000000090205d211 */ /* 0x000fc400020f0c03 */
[----:B------:R-:W-:Y:S02]  /*13b0*/  @!P2 LEA.HI.X R9, R0, R15, R7, 0x1, P3 ;  /* 0x0000000f0009a211 */ /* 0x000fe400018f0c07 */
[----:B------:R-:W-:Y:S01]  /*13c0*/  LOP3.LUT R0, R12, 0xfffffffe, RZ, 0xc0, !PT ;  /* 0xfffffffe0c007812 */ /* 0x000fe200078ec0ff */
[----:B------:R1:W-:Y:S01]  /*13d0*/  @!P5 LDGSTS.E.BYPASS.LTC128B.128 [R6+0x2000], desc[UR16][R4.64] ;  /* 0x020000000406dfae */ /* 0x0003e2000b901d50 */
[----:B------:R-:W2:Y:S01]  /*13e0*/  @!P1 LDC.64 R14, c[0x0][0x218] ;  /* 0x00008600ff0e9b82 */ /* 0x000ea20000000a00 */
[-C--:B------:R-:W-:Y:S02]  /*13f0*/  ISETP.GE.AND P5, PT, R48, R26.reuse, PT ;  /* 0x0000001a3000720c */ /* 0x080fe40003fa6270 */
[----:B------:R-:W-:Y:S01]  /*1400*/  IMAD.IADD R24, R10, 0x1, -R0 ;  /* 0x000000010a187824 */ /* 0x000fe200078e0a00 */
[----:B------:R-:W-:Y:S02]  /*1410*/  LOP3.LUT R0, R11, 0xfffffff0, RZ, 0xc0, !PT ;  /* 0xfffffff00b007812 */ /* 0x000fe400078ec0ff */
[----:B------:R-:W-:-:S02]  /*1420*/  ISETP.GE.AND P4, PT, R47, R26, PT ;  /* 0x0000001a2f00720c */ /* 0x000fc40003f86270 */
[----:B------:R-:W-:Y:S01]  /*1430*/  ISETP.GE.AND P3, PT, R46, R26, PT ;  /* 0x0000001a2e00720c */ /* 0x000fe20003f66270 */
[----:B------:R-:W-:Y:S01]  /*1440*/  IMAD.IADD R0, R248, 0x1, -R0 ;  /* 0x00000001f8007824 */ /* 0x000fe200078e0a00 */
[----:B-1----:R-:W-:Y:S02]  /*1450*/  @!P1 MOV R4, 0x400 ;  /* 0x0000040000049802 */ /* 0x002fe40000000f00 */
[----:B------:R-:W-:Y:S02]  /*1460*/  LOP3.LUT R6, R45, 0xfffffff8, RZ, 0xc0, !PT ;  /* 0xfffffff82d067812 */ /* 0x000fe400078ec0ff */
[----:B------:R-:W-:Y:S02]  /*1470*/  @!P2 MOV R5, 0x400 ;  /* 0x000004000005a802 */ /* 0x000fe40000000f00 */
[----:B-----5:R-:W-:Y:S01]  /*1480*/  @!P1 LEA R16, R16, R4, 0x18 ;  /* 0x0000000410109211 */ /* 0x020fe200078ec0ff */
[----:B------:R-:W-:Y:S01]  /*1490*/  IMAD.IADD R4, R248, 0x1, -R6 ;  /* 0x00000001f8047824 */ /* 0x000fe200078e0a06 */
[----:B------:R-:W-:-:S02]  /*14a0*/  @!P2 LEA R11, R18, R5, 0x18 ;  /* 0x00000005120ba211 */ /* 0x000fc400078ec0ff */
[----:B------:R-:W-:Y:S01]  /*14b0*/  @!P0 MOV R5, 0x400 ;  /* 0x0000040000058802 */ /* 0x000fe20000000f00 */
[----:B------:R-:W-:Y:S01]  /*14c0*/  @!P1 IMAD R16, R21, 0x2, R16 ;  /* 0x0000000215109824 */ /* 0x000fe200078e0210 */
[----:B------:R-:W-:Y:S02]  /*14d0*/  LEA.HI R10, R4, R4, RZ, 0x1 ;  /* 0x00000004040a7211 */ /* 0x000fe400078f08ff */
[----:B------:R-:W-:Y:S02]  /*14e0*/  SHF.R.S32.HI R18, RZ, 0x1f, R0 ;  /* 0x0000001fff127819 */ /* 0x000fe40000011400 */
[----:B------:R-:W-:Y:S02]  /*14f0*/  @!P0 LEA R12, R19, R5, 0x18 ;  /* 0x00000005130c8211 */ /* 0x000fe400078ec0ff */
[----:B------:R-:W-:Y:S02]  /*1500*/  LEA.HI R6, R0, R0, RZ, 0x1 ;  /* 0x0000000000067211 */ /* 0x000fe400078f08ff */
[----:B------:R-:W-:-:S02]  /*1510*/  LOP3.LUT R5, R10, 0x3fffffe, RZ, 0xc0, !PT ;  /* 0x03fffffe0a057812 */ /* 0x000fc400078ec0ff */
[----:B------:R-:W-:Y:S02]  /*1520*/  LEA.HI R28, R18, R0, RZ, 0x3 ;  /* 0x00000000121c7211 */ /* 0x000fe400078f18ff */
[----:B------:R-:W1:Y:S01]  /*1530*/  @!P0 LDC.64 R18, c[0x0][0x218] ;  /* 0x00008600ff128b82 */ /* 0x000e620000000a00 */
[----:B------:R-:W-:Y:S01]  /*1540*/  LOP3.LUT R7, R6, 0x7fffffe, RZ, 0xc0, !PT ;  /* 0x07fffffe06077812 */ /* 0x000fe200078ec0ff */
[----:B------:R-:W-:Y:S01]  /*1550*/  IMAD.IADD R27, R4, 0x1, -R5 ;  /* 0x00000001041b7824 */ /* 0x000fe200078e0a05 */
[C---:B------:R-:W-:Y:S01]  /*1560*/  @!P2 LEA R11, R21.reuse, R11, 0x1 ;  /* 0x0000000b150ba211 */ /* 0x040fe200078e08ff */
[----:B------:R-:W-:Y:S01]  /*1570*/  IMAD.WIDE.U32 R4, R56, 0x40, RZ ;  /* 0x0000004038047825 */ /* 0x000fe200078e00ff */
[----:B------:R-:W-:Y:S02]  /*1580*/  @!P0 LEA R26, R21, R12, 0x1 ;  /* 0x0000000c151a8211 */ /* 0x000fe400078e08ff */
[----:B------:R-:W-:Y:S01]  /*1590*/  SHF.R.S32.HI R25, RZ, 0x1, R10 ;  /* 0x00000001ff197819 */ /* 0x000fe2000001140a */
[----:B------:R-:W-:Y:S01]  /*15a0*/  IMAD.IADD R193, R0, 0x1, -R7 ;  /* 0x0000000100c17824 */ /* 0x000fe200078e0a07 */
[----:B------:R3:W-:Y:S01]  /*15b0*/  @!P2 LDGSTS.E.BYPASS.LTC128B.128 [R11+0x2800], desc[UR16][R8.64] ;  /* 0x02800000080bafae */ /* 0x0007e2000b901d50 */
[----:B------:R-:W-:Y:S01]  /*15c0*/  IMAD.SHL.U32 R7, R57, 0x40, RZ ;  /* 0x0000004039077824 */ /* 0x000fe200078e00ff */
[----:B------:R-:W-:-:S04]  /*15d0*/  @!P1 IADD3 R0, P2, R2, R4, RZ ;  /* 0x0000000402009210 */ /* 0x000fc80007f5e0ff */
[----:B------:R-:W-:Y:S01]  /*15e0*/  @!P1 IADD3.X R4, R3, R5, R7, P2, !PT ;  /* 0x0000000503049210 */ /* 0x000fe200017fe407 */
[----:B------:R-:W-:Y:S01]  /*15f0*/  @!P0 IMAD.WIDE.U32 R2, R56, 0x60, R2 ;  /* 0x0000006038028825 */ /* 0x000fe200078e0002 */
[----:B--2---:R-:W-:-:S03]  /*1600*/  @!P1 LEA R12, P2, R0, R14, 0x1 ;  /* 0x0000000e000c9211 */ /* 0x004fc600078408ff */
[----:B------:R-:W-:Y:S02]  /*1610*/  IMAD R7, R22, R112, RZ ;  /* 0x0000007016077224 */ /* 0x000fe400078e02ff */
[----:B------:R-:W2:Y:S01]  /*1620*/  @!P4 LDC.64 R22, c[0x0][0x220] ;  /* 0x00008800ff16cb82 */ /* 0x000ea20000000a00 */
[----:B---3--:R-:W-:Y:S01]  /*1630*/  IMAD R8, R17, UR6, RZ ;  /* 0x0000000611087c24 */ /* 0x008fe2000f8e02ff */
        /* <DEDUP_REMOVED lines=8> */
[----:B-1----:R-:W-:Y:S01]  /*16c0*/  @!P0 LEA R6, P2, R2, R18, 0x1 ;  /* 0x0000001202068211 */ /* 0x002fe200078408ff */
[----:B------:R-:W-:Y:S01]  /*16d0*/  @!P0 IMAD.IADD R8, R3, 0x1, R4 ;  /* 0x0000000103088824 */ /* 0x000fe200078e0204 */
[----:B------:R1:W-:Y:S01]  /*16e0*/  @!P1 LDGSTS.E.BYPASS.LTC128B.128 [R16+0x3000], desc[UR16][R12.64] ;  /* 0x030000000c109fae */ /* 0x0003e2000b901d50 */
[----:B------:R-:W-:Y:S01]  /*16f0*/  IMAD R3, R58, R113, R7 ;  /* 0x000000713a037224 */ /* 0x000fe200078e0207 */
[----:B------:R-:W-:Y:S01]  /*1700*/  LOP3.LUT R0, R0, 0xc0, RZ, 0xc0, !PT ;  /* 0x000000c000007812 */ /* 0x000fe200078ec0ff */
[----:B------:R-:W-:Y:S01]  /*1710*/  IMAD.WIDE.U32 R4, R58, R112, RZ ;  /* 0x000000703a047225 */ /* 0x000fe200078e00ff */
[----:B------:R-:W-:-:S02]  /*1720*/  @!P0 LEA.HI.X R7, R2, R19, R8, 0x1, P2 ;  /* 0x0000001302078211 */ /* 0x000fc400010f0c08 */
[----:B------:R-:W-:Y:S01]  /*1730*/  LOP3.LUT R10, R10, 0xfffffffc, RZ, 0xc0, !PT ;  /* 0xfffffffc0a0a7812 */ /* 0x000fe200078ec0ff */
[----:B------:R-:W3:Y:S01]  /*1740*/  @!P6 LDC.64 R18, c[0x0][0x220] ;  /* 0x00008800ff12eb82 */ /* 0x000ee20000000a00 */
[----:B------:R-:W-:Y:S01]  /*1750*/  LOP3.LUT R9, R0, 0x8, R9, 0xf8, !PT ;  /* 0x0000000800097812 */ /* 0x000fe200078ef809 */
[----:B------:R4:W-:Y:S01]  /*1760*/  @!P0 LDGSTS.E.BYPASS.LTC128B.128 [R26+0x3800], desc[UR16][R6.64] ;  /* 0x03800000061a8fae */ /* 0x0009e2000b901d50 */
[----:B------:R-:W-:Y:S01]  /*1770*/  SHF.R.U32.HI R8, RZ, 0x3, R0 ;  /* 0x00000003ff087819 */ /* 0x000fe20000011600 */
[----:B------:R-:W-:Y:S01]  /*1780*/  IMAD.IADD R0, R5, 0x1, R3 ;  /* 0x0000000105007824 */ /* 0x000fe200078e0203 */
[----:B------:R-:W-:Y:S01]  /*1790*/  LEA R2, P2, R4, R30, 0x7 ;  /* 0x0000001e04027211 */ /* 0x000fe200078438ff */
[----:B------:R-:W0:Y:S01]  /*17a0*/  LDGDEPBAR ;  /* 0x00000000000079af */ /* 0x000e220000000000 */
[----:B------:R-:W-:Y:S01]  /*17b0*/  IADD3 R14, R31, R14, RZ ;  /* 0x0000000e1f0e7210 */ /* 0x000fe20007ffe0ff */
[----:B------:R-:W-:Y:S01]  /*17c0*/  IMAD.IADD R21, R11, 0x1, -R10 ;  /* 0x000000010b157824 */ /* 0x000fe200078e0a0a */
[----:B------:R-:W-:Y:S01]  /*17d0*/  LOP3.LUT R11, R9, R8, RZ, 0x3c, !PT ;  /* 0x00000008090b7212 */ /* 0x000fe200078e3cff */
[----:B------:R-:W-:Y:S01]  /*17e0*/  IMAD R8, R24, 0x8, R27 ;  /* 0x0000000818087824 */ /* 0x000fe200078e021b */
[----:B------:R-:W-:Y:S01]  /*17f0*/  LEA.HI.X R3, R4, R14, R0, 0x7, P2 ;  /* 0x0000000e04037211 */ /* 0x000fe200010f3c00 */
[----:B------:R5:W-:Y:S01]  /*1800*/  STL [R1+0x10], R14 ;  /* 0x0000100e01007387 */ /* 0x000be20000100800 */
[----:B------:R-:W-:Y:S01]  /*1810*/  IMAD.SHL.U32 R0, R21, 0x40, RZ ;  /* 0x0000004015007824 */ /* 0x000fe200078e00ff */
[----:B------:R-:W-:Y:S01]  /*1820*/  SHF.L.U32 R9, R113, 0x6, RZ ;  /* 0x0000000671097819 */ /* 0x000fe200000006ff */
[----:B------:R-:W-:-:S03]  /*1830*/  IMAD.WIDE.U32 R4, R112, 0x40, RZ ;  /* 0x0000004070047825 */ /* 0x000fc600078e00ff */
[----:B------:R-:W-:Y:S01]  /*1840*/  LOP3.LUT R0, R0, 0xc0, RZ, 0xc0, !PT ;  /* 0x000000c000007812 */ /* 0x000fe200078ec0ff */
[----:B-1----:R-:W1:Y:S01]  /*1850*/  @!P5 LDC.64 R16, c[0x0][0x220] ;  /* 0x00008800ff10db82 */ /* 0x002e620000000a00 */
[----:B------:R-:W-:Y:S01]  /*1860*/  @!P4 IADD3 R10, P0, R2, R4, RZ ;  /* 0x00000004020ac210 */ /* 0x000fe20007f1e0ff */
[----:B------:R-:W-:Y:S02]  /*1870*/  IMAD.SHL.U32 R4, R28, 0x20, RZ ;  /* 0x000000201c047824 */ /* 0x000fe400078e00ff */
[----:B------:R-:W-:Y:S01]  /*1880*/  @!P3 IMAD R12, R113, 0x60, RZ ;  /* 0x00000060710cb824 */ /* 0x000fe200078e02ff */
[----:B------:R-:W-:Y:S02]  /*1890*/  @!P4 IADD3.X R13, R3, R5, R9, P0, !PT ;  /* 0x00000005030dc210 */ /* 0x000fe400007fe409 */
[----:B------:R-:W-:Y:S01]  /*18a0*/  LOP3.LUT R184, R4, 0xffffff00, RZ, 0xc0, !PT ;  /* 0xffffff0004b87812 */ /* 0x000fe200078ec0ff */
[----:B----4-:R-:W-:Y:S01]  /*18b0*/  IMAD.SHL.U32 R6, R24, 0x8, RZ ;  /* 0x0000000818067824 */ /* 0x010fe200078e00ff */
[----:B------:R-:W-:-:S04]  /*18c0*/  DEPBAR.LE SB0, 0x0 ;  /* 0x000080000000791a */ /* 0x000fc80000000000 */
[----:B------:R-:W-:Y:S01]  /*18d0*/  BAR.SYNC.DEFER_BLOCKING 0x0 ;  /* 0x0000000000007b1d */ /* 0x000fe20000010000 */
[----:B------:R-:W-:Y:S02]  /*18e0*/  LOP3.LUT R7, R0, 0x8, R6, 0xf8, !PT ;  /* 0x0000000800077812 */ /* 0x000fe400078ef806 */
[----:B------:R-:W-:Y:S01]  /*18f0*/  SHF.R.U32.HI R6, RZ, 0x3, R0 ;  /* 0x00000003ff067819 */ /* 0x000fe20000011600 */
[----:B------:R-:W-:Y:S01]  /*1900*/  IMAD.U32 R0, R8, 0x20, R11 ;  /* 0x0000002008007824 */ /* 0x000fe200078e000b */
[----:B------:R-:W-:-:S03]  /*1910*/  @!P5 LEA R5, P2, R112, R2, 0x5 ;  /* 0x000000027005d211 */ /* 0x000fc600078428ff */
[----:B-----5:R-:W4:Y:S01]  /*1920*/  @!P3 LDC.64 R14, c[0x0][0x220] ;  /* 0x00008800ff0ebb82 */ /* 0x020f220000000a00 */
[----:B------:R-:W-:Y:S01]  /*1930*/  LOP3.LUT R185, R7, R6, RZ, 0x3c, !PT ;  /* 0x0000000607b97212 */ /* 0x000fe200078e3cff */
[----:B------:R-:W-:Y:S01]  /*1940*/  IMAD R11, R43, 0x200, R184 ;  /* 0x000002002b0b7824 */ /* 0x000fe200078e02b8 */
[C---:B---3--:R-:W-:Y:S02]  /*1950*/  @!P6 LEA R6, P0, R2.reuse, R18, 0x1 ;  /* 0x000000120206e211 */ /* 0x048fe400078008ff */
[----:B-1----:R-:W-:Y:S02]  /*1960*/  @!P5 LEA R4, P1, R5, R16, 0x1 ;  /* 0x000000100504d211 */ /* 0x002fe400078208ff */
[----:B------:R-:W-:Y:S02]  /*1970*/  @!P6 LEA.HI.X R7, R2, R19, R3, 0x1, P0 ;  /* 0x000000130207e211 */ /* 0x000fe400000f0c03 */
[C---:B------:R-:W-:Y:S01]  /*1980*/  @!P5 LEA.HI.X R9, R112.reuse, R3, R113, 0x5, P2 ;  /* 0x000000037009d211 */ /* 0x040fe200010f2c71 */
[----:B------:R-:W-:Y:S01]  /*1990*/  @!P3 IMAD.WIDE.U32 R2, R112, 0x60, R2 ;  /* 0x000000607002b825 */ /* 0x000fe200078e0002 */
[----:B--2---:R-:W-:-:S02]  /*19a0*/  @!P4 LEA R8, P0, R10, R22, 0x1 ;  /* 0x000000160a08c211 */ /* 0x004fc400078008ff */
[----:B------:R-:W-:Y:S01]  /*19b0*/  @!P5 LEA.HI.X R5, R5, R17, R9, 0x1, P1 ;  /* 0x000000110505d211 */ /* 0x000fe200008f0c09 */
[----:B------:R-:W-:Y:S01]  /*19c0*/  @!P3 IMAD.IADD R3, R3, 0x1, R12 ;  /* 0x000000010303b824 */ /* 0x000fe200078e020c */
[----:B------:R-:W-:Y:S02]  /*19d0*/  @!P4 LEA.HI.X R9, R10, R23, R13, 0x1, P0 ;  /* 0x000000170a09c211 */ /* 0x000fe400000f0c0d */
[----:B------:R-:W-:Y:S01]  /*19e0*/  LEA R10, R193, R11, 0x5 ;  /* 0x0000000bc10a7211 */ /* 0x000fe200078e28ff */
[----:B------:R-:W-:Y:S01]  /*19f0*/  @P6 STS [R200+0x4000], RZ ;  /* 0x004000ffc8006388 */ /* 0x000fe20000000800 */
[----:B------:R-:W-:Y:S01]  /*1a00*/  LEA R135, R0, UR4, 0x1 ;  /* 0x0000000400877c11 */ /* 0x000fe2000f8e08ff */
[----:B------:R-:W-:Y:S01]  /*1a10*/  IMAD.MOV.U32 R0, RZ, RZ, 0x10 ;  /* 0x00000010ff007424 */ /* 0x000fe200078e00ff */
[----:B------:R-:W-:Y:S01]  /*1a20*/  LOP3.LUT P1, RZ, R21, 0x2, RZ, 0xc0, !PT ;  /* 0x0000000215ff7812 */ /* 0x000fe2000782c0ff */
[----:B------:R-:W-:Y:S02]  /*1a30*/  @P6 STS [R200+0x4004], RZ ;  /* 0x004004ffc8006388 */ /* 0x000fe40000000800 */
[----:B------:R-:W-:Y:S01]  /*1a40*/  VIADD R188, R135, 0x2020 ;  /* 0x0000202087bc7836 */ /* 0x000fe20000000000 */
[----:B------:R-:W-:Y:S01]  /*1a50*/  SEL R0, R0, 0xfffffff0, !P1 ;  /* 0xfffffff000007807 */ /* 0x000fe20004800000 */
        /* <DEDUP_REMOVED lines=16> */
[----:B----4-:R-:W-:-:S04]  /*1b60*/  @!P3 LEA R6, P0, R2, R14, 0x1 ;  /* 0x0000000e0206b211 */ /* 0x010fc800078008ff */
[----:B------:R-:W-:Y:S01]  /*1b70*/  @!P3 LEA.HI.X R7, R2, R15, R3, 0x1, P0 ;  /* 0x0000000f0207b211 */ /* 0x000fe200000f0c03 */
[----:B------:R-:W-:Y:S01]  /*1b80*/  IMAD.IADD R2, R185, 0x1, R10 ;  /* 0x00000001b9027824 */ /* 0x000fe200078e020a */
[----:B------:R-:W-:Y:S02]  /*1b90*/  LOP3.LUT P0, RZ, R25, 0x2, RZ, 0xc0, !PT ;  /* 0x0000000219ff7812 */ /* 0x000fe4000780c0ff */
[----:B------:R-:W-:Y:S01]  /*1ba0*/  SHF.L.U32 R3, R248, 0x1, RZ ;  /* 0x00000001f8037819 */ /* 0x000fe200000006ff */
[----:B------:R-:W-:Y:S01]  /*1bb0*/  @!PT LDS RZ, [RZ] ;  /* 0x00000000fffff984 */ /* 0x000fe20000000800 */
[----:B------:R-:W-:Y:S01]  /*1bc0*/  @!PT LDS RZ, [RZ] ;  /* 0x00000000fffff984 */ /* 0x000fe20000000800 */
[----:B------:R-:W-:Y:S01]  /*1bd0*/  @!PT LDS RZ, [RZ] ;  /* 0x00000000fffff984 */ /* 0x000fe20000000800 */
[----:B------:R2:W-:Y:S01]  /*1be0*/  @!P3 LDGSTS.E.BYPASS.LTC128B.128 [R200+0x5800], desc[UR16][R6.64] ;  /* 0x0580000006c8bfae */ /* 0x0005e2000b901d50 */
[----:B------:R-:W-:Y:S02]  /*1bf0*/  LEA R186, R2, UR4, 0x1 ;  /* 0x0000000402ba7c11 */ /* 0x000fe4000f8e08ff */
[----:B------:R-:W-:Y:S01]  /*1c00*/  IADD3 R2, R135, 0x2000, RZ ;  /* 0x0000200087027810 */ /* 0x000fe20007ffe0ff */
[----:B------:R-:W-:Y:S02]  /*1c10*/  LDSM.16.M88.4 R44, [R135+0x2000] ;  /* 0x00200000872c783b */ /* 0x000fe40000000200 */
[----:B------:R-:W-:-:S02]  /*1c20*/  IMAD R187, R0, 0x2, R186 ;  /* 0x0000000200bb7824 */ /* 0x000fc400078e02ba */
[----:B------:R-:W3:Y:S02]  /*1c30*/  LDSM.16.M88.4 R16, [R186] ;  /* 0x00000000ba10783b */ /* 0x000ee40000000200 */
[----:B------:R-:W-:Y:S02]  /*1c40*/  @P0 VIADD R188, R2, 0xffffffe0 ;  /* 0xffffffe002bc0836 */ /* 0x000fe40000000000 */
[----:B------:R-:W4:Y:S04]  /*1c50*/  LDSM.16.M88.4 R12, [R186+0x1000] ;  /* 0x00100000ba0c783b */ /* 0x000f280000000200 */
[----:B-1----:R-:W-:Y:S04]  /*1c60*/  LDSM.16.M88.4 R8, [R187] ;  /* 0x00000000bb08783b */ /* 0x002fe80000000200 */
[----:B------:R-:W-:Y:S04]  /*1c70*/  LDSM.16.M88.4 R48, [R188] ;  /* 0x00000000bc30783b */ /* 0x000fe80000000200 */
[----:B------:R-:W1:Y:S04]  /*1c80*/  LDSM.16.M88.4 R72, [R135+0x2400] ;  /* 0x002400008748783b */ /* 0x000e680000000200 */
[----:B--2---:R-:W2:Y:S04]  /*1c90*/  LDSM.16.M88.4 R4, [R187+0x1000] ;  /* 0x00100000bb04783b */ /* 0x004ea80000000200 */
[----:B------:R-:W-:Y:S04]  /*1ca0*/  LDSM.16.M88.4 R92, [R188+0x400] ;  /* 0x00040000bc5c783b */ /* 0x000fe80000000200 */
[----:B------:R-:W5:Y:S04]  /*1cb0*/  LDSM.16.M88.4 R80, [R135+0x2800] ;  /* 0x002800008750783b */ /* 0x000f680000000200 */
[----:B------:R-:W5:Y:S04]  /*1cc0*/  LDSM.16.M88.4 R88, [R188+0x800] ;  /* 0x00080000bc58783b */ /* 0x000f680000000200 */
[----:B------:R-:W5:Y:S01]  /*1cd0*/  LDSM.16.M88.4 R52, [R135+0x2c00] ;  /* 0x002c00008734783b */ /* 0x000f620000000200 */
[-C--:B---3--:R-:W-:Y:S03]  /*1ce0*/  HMMA.16816.F32.BF16 R24, R16, R44.reuse, RZ ;  /* 0x0000002c1018723c */ /* 0x088fe600000418ff */
[----:B------:R-:W3:Y:S04]  /*1cf0*/  LDSM.16.M88.4 R68, [R188+0xc00] ;  /* 0x000c0000bc44783b */ /* 0x000ee80000000200 */
[----:B------:R-:W3:Y:S01]  /*1d00*/  LDSM.16.M88.4 R84, [R135+0x3000] ;  /* 0x003000008754783b */ /* 0x000ee20000000200 */
[C---:B----4-:R-:W-:Y:S03]  /*1d10*/  HMMA.16816.F32.BF16 R28, R12.reuse, R44, RZ ;  /* 0x0000002c0c1c723c */ /* 0x050fe600000418ff */
[----:B------:R-:W4:Y:S04]  /*1d20*/  LDSM.16.M88.4 R100, [R188+0x1000] ;  /* 0x00100000bc64783b */ /* 0x000f280000000200 */
[----:B------:R-:W4:Y:S01]  /*1d30*/  LDSM.16.M88.4 R64, [R135+0x3400] ;  /* 0x003400008740783b */ /* 0x000f220000000200 */
[----:B-1----:R-:W-:Y:S03]  /*1d40*/  HMMA.16816.F32.BF16 R36, R12, R72, RZ ;  /* 0x000000480c24723c */ /* 0x002fe600000418ff */
[----:B------:R-:W1:Y:S04]  /*1d50*/  LDSM.16.M88.4 R96, [R188+0x1400] ;  /* 0x00140000bc60783b */ /* 0x000e680000000200 */
[----:B------:R-:W1:Y:S01]  /*1d60*/  LDSM.16.M88.4 R60, [R135+0x3800] ;  /* 0x00380000873c783b */ /* 0x000e620000000200 */
[-C--:B------:R-:W-:Y:S03]  /*1d70*/  HMMA.16816.F32.BF16 R24, R8, R48.reuse, R24 ;  /* 0x000000300818723c */ /* 0x080fe60000041818 */
[----:B------:R-:W1:Y:S04]  /*1d80*/  LDSM.16.M88.4 R76, [R188+0x1800] ;  /* 0x00180000bc4c783b */ /* 0x000e680000000200 */
[----:B------:R-:W1:Y:S01]  /*1d90*/  LDSM.16.M88.4 R104, [R135+0x3c00] ;  /* 0x003c00008768783b */ /* 0x000e620000000200 */
[----:B--2---:R-:W-:Y:S03]  /*1da0*/  HMMA.16816.F32.BF16 R32, R4, R48, R28 ;  /* 0x000000300420723c */ /* 0x004fe6000004181c */
[----:B------:R-:W2:Y:S03]  /*1db0*/  LDSM.16.M88.4 R108, [R188+0x1c00] ;  /* 0x001c0000bc6c783b */ /* 0x000ea60000000200 */
[----:B------:R-:W-:Y:S01]  /*1dc0*/  HMMA.16816.F32.BF16 R28, R16, R72, RZ ;  /* 0x00000048101c723c */ /* 0x000fe200000418ff */
[----:B------:R-:W0:Y:S05]  /*1dd0*/  LDGDEPBAR ;  /* 0x00000000000079af */ /* 0x000e2a0000000000 */
[----:B-----5:R-:W-:Y:S04]  /*1de0*/  HMMA.16816.F32.BF16 R40, R12, R80, RZ ;  /* 0x000000500c28723c */ /* 0x020fe800000418ff */
[----:B------:R-:W-:-:S04]  /*1df0*/  FMUL.FTZ R2, R24, UR5 ;  /* 0x0000000518027c20 */ /* 0x000fc80008410000 */
[----:B------:R5:W2:Y:S01]  /*1e00*/  MUFU.TANH R49, R2 ;  /* 0x0000000200317308 */ /* 0x000aa20000002400 */
[----:B------:R-:W-:-:S15]  /*1e10*/  DEPBAR.LE SB0, 0x0 ;  /* 0x000080000000791a */ /* 0x000fde0000000000 */
[----:B------:R-:W-:Y:S01]  /*1e20*/  HMMA.16816.F32.BF16 R40, R4, R88, R40 ;  /* 0x000000580428723c */ /* 0x000fe20000041828 */
[----:B-----5:R-:W-:-:S04]  /*1e30*/  FMUL.FTZ R2, R25, UR5 ;  /* 0x0000000519027c20 */ /* 0x020fc80008410000 */
[----:B------:R5:W-:Y:S02]  /*1e40*/  MUFU.TANH R120, R2 ;  /* 0x0000000200787308 */ /* 0x000be40000002400 */
[----:B-----5:R-:W-:-:S06]  /*1e50*/  FMUL.FTZ R2, R26, UR5 ;  /* 0x000000051a027c20 */ /* 0x020fcc0008410000 */
[----:B------:R5:W-:Y:S02]  /*1e60*/  MUFU.TANH R23, R2 ;  /* 0x0000000200177308 */ /* 0x000be40000002400 */
[----:B-----5:R-:W-:Y:S02]  /*1e70*/  FMUL.FTZ R2, R27, UR5 ;  /* 0x000000051b027c20 */ /* 0x020fe40008410000 */
[----:B------:R-:W-:Y:S04]  /*1e80*/  HMMA.16816.F32.BF16 R24, R8, R92, R28 ;  /* 0x0000005c0818723c */ /* 0x000fe8000004181c */
[----:B------:R5:W-:Y:S02]  /*1e90*/  MUFU.TANH R73, R2 ;  /* 0x0000000200497308 */ /* 0x000be40000002400 */
[----:B------:R-:W-:Y:S01]  /*1ea0*/  HMMA.16816.F32.BF16 R28, R16, R80, RZ ;  /* 0x00000050101c723c */ /* 0x000fe200000418ff */
[----:B-----5:R-:W-:-:S05]  /*1eb0*/  FMUL.FTZ R2, R32, UR5 ;  /* 0x0000000520027c20 */ /* 0x020fca0008410000 */
[----:B------:R5:W-:Y:S02]  /*1ec0*/  MUFU.TANH R130, R2 ;  /* 0x0000000200827308 */ /* 0x000be40000002400 */
[----:B-----5:R-:W-:-:S06]  /*1ed0*/  FMUL.FTZ R2, R33, UR5 ;  /* 0x0000000521027c20 */ /* 0x020fcc0008410000 */
[----:B------:R5:W-:Y:S02]  /*1ee0*/  MUFU.TANH R129, R2 ;  /* 0x0000000200817308 */ /* 0x000be40000002400 */
[----:B-----5:R-:W-:-:S06]  /*1ef0*/  FMUL.FTZ R2, R34, UR5 ;  /* 0x0000000522027c20 */ /* 0x020fcc0008410000 */
[----:B------:R5:W-:Y:S02]  /*1f00*/  MUFU.TANH R137, R2 ;  /* 0x0000000200897308 */ /* 0x000be40000002400 */
[----:B-----5:R-:W-:Y:S02]  /*1f10*/  FMUL.FTZ R2, R35, UR5 ;  /* 0x0000000523027c20 */ /* 0x020fe40008410000 */
[----:B------:R-:W-:Y:S04]  /*1f20*/  HMMA.16816.F32.BF16 R32, R4, R92, R36 ;  /* 0x0000005c0420723c */ /* 0x000fe80000041824 */
[----:B------:R5:W-:Y:S02]  /*1f30*/  MUFU.TANH R133, R2 ;  /* 0x0000000200857308 */ /* 0x000be40000002400 */
[----:B-----5:R-:W-:-:S06]  /*1f40*/  FMUL.FTZ R2, R24, UR5 ;  /* 0x0000000518027c20 */ /* 0x020fcc0008410000 */
        /* <DEDUP_REMOVED lines=16> */
[----:B------:R-:W-:Y:S04]  /*2050*/  HMMA.16816.F32.BF16 R32, R12, R52, RZ ;  /* 0x000000340c20723c */ /* 0x000fe800000418ff */
[----:B------:R5:W-:Y:S02]  /*2060*/  MUFU.TANH R134, R2 ;  /* 0x0000000200867308 */ /* 0x000be40000002400 */
[----:B-----5:R-:W-:-:S06]  /*2070*/  FMUL.FTZ R2, R24, UR5 ;  /* 0x0000000518027c20 */ /* 0x020fcc0008410000 */
[----:B------:R5:W-:-:S12]  /*2080*/  MUFU.TANH R179, R2 ;  /* 0x0000000200b37308 */ /* 0x000bd80000002400 */
[----:B---3--:R-:W-:Y:S06]  /*2090*/  HMMA.16816.F32.BF16 R36, R4, R68, R32 ;  /* 0x000000440424723c */ /* 0x008fec0000041820 */
[----:B------:R-:W-:Y:S01]  /*20a0*/  HMMA.16816.F32.BF16 R32, R12, R84, RZ ;  /* 0x000000540c20723c */ /* 0x000fe200000418ff */
[----:B-----5:R-:W-:-:S04]  /*20b0*/  FMUL.FTZ R2, R25, UR5 ;  /* 0x0000000519027c20 */ /* 0x020fc80008410000 */
[----:B------:R3:W-:Y:S02]  /*20c0*/  MUFU.TANH R183, R2 ;  /* 0x0000000200b77308 */ /* 0x0007e40000002400 */
[----:B---3--:R-:W-:-:S06]  /*20d0*/  FMUL.FTZ R2, R26, UR5 ;  /* 0x000000051a027c20 */ /* 0x008fcc0008410000 */
[----:B------:R3:W-:Y:S02]  /*20e0*/  MUFU.TANH R149, R2 ;  /* 0x0000000200957308 */ /* 0x0007e40000002400 */
[----:B---3--:R-:W-:Y:S02]  /*20f0*/  FMUL.FTZ R2, R27, UR5 ;  /* 0x000000051b027c20 */ /* 0x008fe40008410000 */
[----:B------:R-:W-:Y:S04]  /*2100*/  HMMA.16816.F32.BF16 R24, R8, R68, R28 ;  /* 0x000000440818723c */ /* 0x000fe8000004181c */
[----:B------:R3:W-:Y:S02]  /*2110*/  MUFU.TANH R182, R2 ;  /* 0x0000000200b67308 */ /* 0x0007e40000002400 */
[----:B------:R-:W-:Y:S01]  /*2120*/  HMMA.16816.F32.BF16 R28, R16, R84, RZ ;  /* 0x00000054101c723c */ /* 0x000fe200000418ff */
[----:B---3--:R-:W-:-:S05]  /*2130*/  FMUL.FTZ R2, R40, UR5 ;  /* 0x0000000528027c20 */ /* 0x008fca0008410000 */
[----:B------:R3:W-:Y:S02]  /*2140*/  MUFU.TANH R121, R2 ;  /* 0x0000000200797308 */ /* 0x0007e40000002400 */
[----:B---3--:R-:W-:-:S06]  /*2150*/  FMUL.FTZ R2, R41, UR5 ;  /* 0x0000000529027c20 */ /* 0x008fcc0008410000 */
[----:B------:R3:W-:Y:S02]  /*2160*/  MUFU.TANH R146, R2 ;  /* 0x0000000200927308 */ /* 0x0007e40000002400 */
[----:B---3--:R-:W-:-:S06]  /*2170*/  FMUL.FTZ R2, R42, UR5 ;  /* 0x000000052a027c20 */ /* 0x008fcc0008410000 */
[----:B------:R3:W-:Y:S02]  /*2180*/  MUFU.TANH R144, R2 ;  /* 0x0000000200907308 */ /* 0x0007e40000002400 */
[----:B---3--:R-:W-:Y:S02]  /*2190*/  FMUL.FTZ R2, R43, UR5 ;  /* 0x000000052b027c20 */ /* 0x008fe40008410000 */
[----:B----4-:R-:W-:Y:S04]  /*21a0*/  HMMA.16816.F32.BF16 R40, R4, R100, R32 ;  /* 0x000000640428723c */ /* 0x010fe80000041820 */
[----:B------:R3:W-:Y:S02]  /*21b0*/  MUFU.TANH R93, R2 ;  /* 0x00000002005d7308 */ /* 0x0007e40000002400 */
[----:B------:R-:W-:Y:S01]  /*21c0*/  HMMA.16816.F32.BF16 R32, R12, R64, RZ ;  /* 0x000000400c20723c */ /* 0x000fe200000418ff */
[----:B---3--:R-:W-:-:S05]  /*21d0*/  FMUL.FTZ R2, R24, UR5 ;  /* 0x0000000518027c20 */ /* 0x008fca0008410000 */
[----:B------:R3:W-:-:S15]  /*21e0*/  MUFU.TANH R191, R2 ;  /* 0x0000000200bf7308 */ /* 0x0007de0000002400 */
[----:B------:R-:W-:-:S03]  /*21f0*/  NOP ;  /* 0x0000000000007918 */ /* 0x000fc60000000000 */
[----:B-1----:R-:W-:Y:S01]  /*2200*/  HMMA.16816.F32.BF16 R32, R4, R96, R32 ;  /* 0x000000600420723c */ /* 0x002fe20000041820 */
[----:B---3--:R-:W-:-:S04]  /*2210*/  FMUL.FTZ R2, R25, UR5 ;  /* 0x0000000519027c20 */ /* 0x008fc80008410000 */
[----:B------:R1:W-:Y:S02]  /*2220*/  MUFU.TANH R194, R2 ;  /* 0x0000000200c27308 */ /* 0x0003e40000002400 */
[----:B-1----:R-:W-:-:S06]  /*2230*/  FMUL.FTZ R2, R26, UR5 ;  /* 0x000000051a027c20 */ /* 0x002fcc0008410000 */
[----:B------:R1:W-:Y:S02]  /*2240*/  MUFU.TANH R190, R2 ;  /* 0x0000000200be7308 */ /* 0x0003e40000002400 */
[----:B-1----:R-:W-:Y:S02]  /*2250*/  FMUL.FTZ R2, R27, UR5 ;  /* 0x000000051b027c20 */ /* 0x002fe40008410000 */
[----:B------:R-:W-:Y:S04]  /*2260*/  HMMA.16816.F32.BF16 R24, R8, R100, R28 ;  /* 0x000000640818723c */ /* 0x000fe8000004181c */
[----:B------:R1:W-:Y:S02]  /*2270*/  MUFU.TANH R192, R2 ;  /* 0x0000000200c07308 */ /* 0x0003e40000002400 */
[----:B------:R-:W-:Y:S01]  /*2280*/  HMMA.16816.F32.BF16 R28, R16, R64, RZ ;  /* 0x00000040101c723c */ /* 0x000fe200000418ff */
[----:B-1----:R-:W-:-:S05]  /*2290*/  FMUL.FTZ R2, R36, UR5 ;  /* 0x0000000524027c20 */ /* 0x002fca0008410000 */
[----:B------:R1:W-:Y:S02]  /*22a0*/  MUFU.TANH R181, R2 ;  /* 0x0000000200b57308 */ /* 0x0003e40000002400 */
[----:B-1----:R-:W-:-:S06]  /*22b0*/  FMUL.FTZ R2, R37, UR5 ;  /* 0x0000000525027c20 */ /* 0x002fcc0008410000 */
[----:B------:R1:W-:Y:S02]  /*22c0*/  MUFU.TANH R189, R2 ;  /* 0x0000000200bd7308 */ /* 0x0003e40000002400 */
[----:B-1----:R-:W-:-:S06]  /*22d0*/  FMUL.FTZ R2, R38, UR5 ;  /* 0x0000000526027c20 */ /* 0x002fcc0008410000 */
[----:B------:R1:W-:Y:S02]  /*22e0*/  MUFU.TANH R178, R2 ;  /* 0x0000000200b27308 */ /* 0x0003e40000002400 */
[----:B-1----:R-:W-:Y:S02]  /*22f0*/  FMUL.FTZ R2, R39, UR5 ;  /* 0x0000000527027c20 */ /* 0x002fe40008410000 */
[----:B------:R-:W-:Y:S04]  /*2300*/  HMMA.16816.F32.BF16 R36, R16, R60, RZ ;  /* 0x0000003c1024723c */ /* 0x000fe800000418ff */
[----:B------:R1:W-:Y:S02]  /*2310*/  MUFU.TANH R180, R2 ;  /* 0x0000000200b47308 */ /* 0x0003e40000002400 */
[----:B-1----:R-:W-:-:S06]  /*2320*/  FMUL.FTZ R2, R24, UR5 ;  /* 0x0000000518027c20 */ /* 0x002fcc0008410000 */
[----:B------:R1:W-:Y:S02]  /*2330*/  MUFU.TANH R160, R2 ;  /* 0x0000000200a07308 */ /* 0x0003e40000002400 */
[----:B-1----:R-:W-:-:S06]  /*2340*/  FMUL.FTZ R2, R25, UR5 ;  /* 0x0000000519027c20 */ /* 0x002fcc0008410000 */
        /* <DEDUP_REMOVED lines=8> */
[----:B------:R1:W-:-:S15]  /*23d0*/  MUFU.TANH R148, R2 ;  /* 0x0000000200947308 */ /* 0x0003de0000002400 */
[----:B------:R-:W-:-:S03]  /*23e0*/  NOP ;  /* 0x0000000000007918 */ /* 0x000fc60000000000 */
[----:B------:R-:W-:Y:S01]  /*23f0*/  HMMA.16816.F32.BF16 R28, R4, R76, R28 ;  /* 0x0000004c041c723c */ /* 0x000fe2000004181c */
[----:B-1----:R-:W-:-:S04]  /*2400*/  FMUL.FTZ R2, R41, UR5 ;  /* 0x0000000529027c20 */ /* 0x002fc80008410000 */
        /* <DEDUP_REMOVED lines=10> */
[----:B--2---:R-:W-:Y:S06]  /*24b0*/  HMMA.16816.F32.BF16 R116, R8, R108, R36 ;  /* 0x0000006c0874723c */ /* 0x004fec0000041824 */
[----:B------:R-:W-:Y:S01]  /*24c0*/  HMMA.16816.F32.BF16 R36, R12, R82, RZ ;  /* 0x000000520c24723c */ /* 0x000fe200000418ff */
[----:B-1----:R-:W-:-:S04]  /*24d0*/  FMUL.FTZ R2, R25, UR5 ;  /* 0x0000000519027c20 */ /* 0x002fc80008410000 */
[----:B------:R1:W-:Y:S02]  /*24e0*/  MUFU.TANH R173, R2 ;  /* 0x0000000200ad7308 */ /* 0x0003e40000002400 */
[----:B-1----:R-:W-:-:S06]  /*24f0*/  FMUL.FTZ R2, R26, UR5 ;  /* 0x000000051a027c20 */ /* 0x002fcc0008410000 */
[----:B------:R1:W-:Y:S02]  /*2500*/  MUFU.TANH R163, R2 ;  /* 0x0000000200a37308 */ /* 0x0003e40000002400 */
[----:B-1----:R-:W-:Y:S02]  /*2510*/  FMUL.FTZ R2, R27, UR5 ;  /* 0x000000051b027c20 */ /* 0x002fe40008410000 */
[----:B------:R-:W-:Y:S04]  /*2520*/  HMMA.16816.F32.BF16 R24, R12, R46, RZ ;  /* 0x0000002e0c18723c */ /* 0x000fe800000418ff */
[----:B------:R1:W-:Y:S02]  /*2530*/  MUFU.TANH R168, R2 ;  /* 0x0000000200a87308 */ /* 0x0003e40000002400 */
[----:B-1----:R-:W-:-:S06]  /*2540*/  FMUL.FTZ R2, R32, UR5 ;  /* 0x0000000520027c20 */ /* 0x002fcc0008410000 */
[----:B------:R1:W-:-:S12]  /*2550*/  MUFU.TANH R155, R2 ;  /* 0x00000002009b7308 */ /* 0x0003d80000002400 */
[----:B------:R-:W-:Y:S01]  /*2560*/  HMMA.16816.F32.BF16 R24, R4, R50, R24 ;  /* 0x000000320418723c */ /* 0x000fe20000041818 */
        /* <DEDUP_REMOVED lines=38> */
[----:B------:R1:W2:Y:S02]  /*27d0*/  MUFU.TANH R45, R2 ;  /* 0x00000002002d7308 */ /* 0x0002a40000002400 */
        /* <DEDUP_REMOVED lines=33> */
[----:B------:R-:W-:Y:S06]  /*29f0*/  HMMA.16816.F32.BF16 R32, R8, R50, R24 ;  /* 0x000000320820723c */ /* 0x000fec0000041818 */
[----:B------:R-:W-:Y:S01]  /*2a00*/  HMMA.16816.F32.BF16 R24, R16, R74, RZ ;  /* 0x0000004a1018723c */ /* 0x000fe200000418ff */
[----:B-1----:R-:W-:-:S04]  /*2a10*/  FMUL.FTZ R2, R37, UR5 ;  /* 0x0000000525027c20 */ /* 0x002fc80008410000 */
[----:B------:R1:W-:-:S13]  /*2a20*/  MUFU.TANH R114, R2 ;  /* 0x0000000200727308 */ /* 0x0003da0000002400 */
[----:B------:R-:W-:-:S04]  /*2a30*/  FMUL.FTZ R22, R32, UR5 ;  /* 0x0000000520167c20 */ /* 0x000fc80008410000 */
[----:B------:R3:W4:Y:S02]  /*2a40*/  MUFU.TANH R44, R22 ;  /* 0x00000016002c7308 */ /* 0x0007240000002400 */
[----:B------:R-:W-:Y:S01]  /*2a50*/  HMMA.16816.F32.BF16 R24, R8, R94, R24 ;  /* 0x0000005e0818723c */ /* 0x000fe20000041818 */
[----:B-1----:R-:W-:-:S05]  /*2a60*/  FMUL.FTZ R2, R38, UR5 ;  /* 0x0000000526027c20 */ /* 0x002fca0008410000 */
[----:B------:R1:W-:Y:S01]  /*2a70*/  MUFU.TANH R88, R2 ;  /* 0x0000000200587308 */ /* 0x0003e20000002400 */
[----:B---3--:R-:W-:-:S07]  /*2a80*/  FMUL.FTZ R22, R33, UR5 ;  /* 0x0000000521167c20 */ /* 0x008fce0008410000 */
[----:B------:R-:W3:Y:S10]  /*2a90*/  MUFU.TANH R42, R22 ;  /* 0x00000016002a7308 */ /* 0x000ef40000002400 */
[----:B------:R-:W-:Y:S01]  /*2aa0*/  FMUL.FTZ R26, R26, UR5 ;  /* 0x000000051a1a7c20 */ /* 0x000fe20008410000 */
[----:B------:R-:W-:Y:S01]  /*2ab0*/  FMUL.FTZ R25, R25, UR5 ;  /* 0x0000000519197c20 */ /* 0x000fe20008410000 */
[----:B------:R-:W-:Y:S01]  /*2ac0*/  FMUL.FTZ R27, R27, UR5 ;  /* 0x000000051b1b7c20 */ /* 0x000fe20008410000 */
[----:B-1----:R-:W-:-:S02]  /*2ad0*/  FMUL.FTZ R2, R39, UR5 ;  /* 0x0000000527027c20 */ /* 0x002fc40008410000 */
[----:B------:R-:W-:Y:S01]  /*2ae0*/  HMMA.16816.F32.BF16 R36, R16, R54, RZ ;  /* 0x000000361024723c */ /* 0x000fe200000418ff */
[----:B------:R-:W-:Y:S08]  /*2af0*/  MUFU.TANH R26, R26 ;  /* 0x0000001a001a7308 */ /* 0x000ff00000002400 */
[----:B------:R1:W-:-:S15]  /*2b00*/  MUFU.TANH R100, R2 ;  /* 0x0000000200647308 */ /* 0x0003de0000002400 */
[----:B------:R-:W-:Y:S01]  /*2b10*/  HMMA.16816.F32.BF16 R52, R8, R70, R36 ;  /* 0x000000460834723c */ /* 0x000fe20000041824 */
[----:B-1----:R-:W-:-:S04]  /*2b20*/  FMUL.FTZ R2, R28, UR5 ;  /* 0x000000051c027c20 */ /* 0x002fc80008410000 */
[----:B------:R1:W-:Y:S02]  /*2b30*/  MUFU.TANH R127, R2 ;  /* 0x00000002007f7308 */ /* 0x0003e40000002400 */
[----:B------:R-:W-:-:S06]  /*2b40*/  FMUL.FTZ R36, R24, UR5 ;  /* 0x0000000518247c20 */ /* 0x000fcc0008410000 */
[----:B------:R5:W-:Y:S01]  /*2b50*/  MUFU.TANH R43, R36 ;  /* 0x00000024002b7308 */ /* 0x000be20000002400 */
[----:B-1----:R-:W-:-:S07]  /*2b60*/  FMUL.FTZ R2, R29, UR5 ;  /* 0x000000051d027c20 */ /* 0x002fce0008410000 */
[----:B------:R1:W-:Y:S01]  /*2b70*/  MUFU.TANH R126, R2 ;  /* 0x00000002007e7308 */ /* 0x0003e20000002400 */
[----:B-----5:R-:W-:Y:S01]  /*2b80*/  HMMA.16816.F32.BF16 R36, R16, R66, RZ ;  /* 0x000000421024723c */ /* 0x020fe200000418ff */
[----:B-1----:R-:W-:-:S06]  /*2b90*/  FMUL.FTZ R2, R30, UR5 ;  /* 0x000000051e027c20 */ /* 0x002fcc0008410000 */
[----:B------:R1:W-:-:S15]  /*2ba0*/  MUFU.TANH R115, R2 ;  /* 0x0000000200737308 */ /* 0x0003de0000002400 */
[----:B------:R-:W-:-:S02]  /*2bb0*/  NOP ;  /* 0x0000000000007918 */ /* 0x000fc40000000000 */
[----:B------:R-:W-:Y:S01]  /*2bc0*/  HMMA.16816.F32.BF16 R36, R8, R98, R36 ;  /* 0x000000620824723c */ /* 0x000fe20000041824 */
[----:B-1----:R-:W-:Y:S01]  /*2bd0*/  LOP3.LUT R2, R3, 0x6, RZ, 0xc0, !PT ;  /* 0x0000000603027812 */ /* 0x002fe200078ec0ff */
[----:B------:R-:W-:-:S04]  /*2be0*/  FMUL.FTZ R3, R31, UR5 ;  /* 0x000000051f037c20 */ /* 0x000fc80008410000 */
[----:B------:R-:W-:Y:S01]  /*2bf0*/  HMMA.16816.F32.BF16 R28, R16, R82, RZ ;  /* 0x00000052101c723c */ /* 0x000fe200000418ff */
[----:B------:R-:W-:Y:S01]  /*2c00*/  IMAD R2, R58, 0x80, R2 ;  /* 0x000000803a027824 */ /* 0x000fe200078e0202 */
[----:B------:R1:W-:Y:S03]  /*2c10*/  MUFU.TANH R116, R3 ;  /* 0x0000000300747308 */ /* 0x0003e60000002400 */
[C---:B------:R-:W-:Y:S01]  /*2c20*/  VIADD R21, R2.reuse, 0x8 ;  /* 0x0000000802157836 */ /* 0x040fe20000000000 */
[----:B------:R-:W-:Y:S01]  /*2c30*/  BAR.SYNC.DEFER_BLOCKING 0x0 ;  /* 0x0000000000007b1d */ /* 0x000fe20000010000 */
[CC--:B------:R-:W-:Y:S01]  /*2c40*/  ISETP.GE.AND P4, PT, R2.reuse, R20.reuse, PT ;  /* 0x000000140200720c */ /* 0x0c0fe20003f86270 */
[C---:B------:R-:W-:Y:S01]  /*2c50*/  VIADD R40, R2.reuse, 0x18 ;  /* 0x0000001802287836 */ /* 0x040fe20000000000 */
[C---:B------:R-:W-:Y:S02]  /*2c60*/  IADD3 R22, R2.reuse, 0x19, RZ ;  /* 0x0000001902167810 */ /* 0x040fe40007ffe0ff */
[----:B------:R-:W-:Y:S01]  /*2c70*/  ISETP.GE.AND P2, PT, R21, R20, PT ;  /* 0x000000141500720c */ /* 0x000fe20003f46270 */
[----:B------:R-:W-:Y:S01]  /*2c80*/  MUFU.TANH R58, R25 ;  /* 0x00000019003a7308 */ /* 0x000fe20000002400 */
[----:B------:R-:W-:Y:S01]  /*2c90*/  FSEL R72, R49, -INF , !P4 ;  /* 0xff80000031487808 */ /* 0x000fe20006000000 */
[----:B------:R-:W-:Y:S01]  /*2ca0*/  VIADD R21, R2, 0x10 ;  /* 0x0000001002157836 */ /* 0x000fe20000000000 */
[----:B--2---:R-:W-:-:S02]  /*2cb0*/  FSEL R141, R45, -INF , !P2 ;  /* 0xff8000002d8d7808 */ /* 0x004fc40005000000 */
[----:B------:R-:W-:Y:S01]  /*2cc0*/  FSEL R132, R48, -INF , !P2 ;  /* 0xff80000030847808 */ /* 0x000fe20005000000 */
[----:B-1----:R-:W-:Y:S01]  /*2cd0*/  VIADD R3, R2, 0x1 ;  /* 0x0000000102037836 */ /* 0x002fe20000000000 */
[----:B----4-:R-:W-:Y:S01]  /*2ce0*/  FSEL R70, R44, -INF , !P2 ;  /* 0xff8000002c467808 */ /* 0x010fe20005000000 */
[----:B------:R-:W-:Y:S01]  /*2cf0*/  HMMA.16816.F32.BF16 R48, R12, R62, RZ ;  /* 0x0000003e0c30723c */ /* 0x000fe200000418ff */
[----:B------:R-:W-:Y:S02]  /*2d00*/  FSEL R137, R137, -INF , !P4 ;  /* 0xff80000089897808 */ /* 0x000fe40006000000 */
[----:B------:R-:W-:Y:S02]  /*2d10*/  ISETP.GE.AND P3, PT, R3, R20, PT ;  /* 0x000000140300720c */ /* 0x000fe40003f66270 */
[----:B------:R-:W-:Y:S01]  /*2d20*/  IADD3 R3, R2, 0x9, RZ ;  /* 0x0000000902037810 */ /* 0x000fe20007ffe0ff */
[----:B------:R-:W-:Y:S01]  /*2d30*/  HMMA.16816.F32.BF16 R28, R8, R90, R28 ;  /* 0x0000005a081c723c */ /* 0x000fe2000004181c */
[----:B------:R-:W-:-:S02]  /*2d40*/  FSEL R130, R130, -INF , !P4 ;  /* 0xff80000082827808 */ /* 0x000fc40006000000 */
[-C--:B------:R-:W-:Y:S01]  /*2d50*/  ISETP.GE.AND P1, PT, R3, R20.reuse, PT ;  /* 0x000000140300720c */ /* 0x080fe20003f26270 */
[C---:B------:R-:W-:Y:S01]  /*2d60*/  VIADD R3, R2.reuse, 0x11 ;  /* 0x0000001102037836 */ /* 0x040fe20000000000 */
[----:B------:R-:W-:Y:S01]  /*2d70*/  FSEL R82, R23, -INF , !P4 ;  /* 0xff80000017527808 */ /* 0x000fe20006000000 */
[----:B------:R-:W-:Y:S01]  /*2d80*/  HMMA.16816.F32.BF16 R44, R12, R106, RZ ;  /* 0x0000006a0c2c723c */ /* 0x000fe200000418ff */
[----:B------:R-:W-:Y:S01]  /*2d90*/  FSEL R133, R133, -INF , !P3 ;  /* 0xff80000085857808 */ /* 0x000fe20005800000 */
[----:B------:R-:W-:Y:S01]  /*2da0*/  VIADD R23, R2, 0x21 ;  /* 0x0000002102177836 */ /* 0x000fe20000000000 */
[----:B------:R-:W-:Y:S01]  /*2db0*/  ISETP.GE.AND P6, PT, R3, R20, PT ;  /* 0x000000140300720c */ /* 0x000fe20003fc6270 */
[----:B------:R-:W-:Y:S01]  /*2dc0*/  FMUL.FTZ R3, R34, UR5 ;  /* 0x0000000522037c20 */ /* 0x000fe20008410000 */
[----:B------:R-:W-:Y:S02]  /*2dd0*/  FSEL R129, R129, -INF , !P3 ;  /* 0xff80000081817808 */ /* 0x000fe40005800000 */
[----:B------:R-:W-:Y:S01]  /*2de0*/  FSEL R75, R73, -INF , !P3 ;  /* 0xff800000494b7808 */ /* 0x000fe20005800000 */
[----:B------:R1:W2:Y:S01]  /*2df0*/  MUFU.TANH R41, R3 ;  /* 0x0000000300297308 */ /* 0x0002a20000002400 */
[----:B------:R-:W-:-:S02]  /*2e00*/  FSEL R69, R120, -INF , !P3 ;  /* 0xff80000078457808 */ /* 0x000fc40005800000 */
[----:B------:R-:W-:Y:S02]  /*2e10*/  FSEL R64, R138, -INF , !P6 ;  /* 0xff8000008a407808 */ /* 0x000fe40007000000 */
[----:B------:R-:W-:Y:S02]  /*2e20*/  FSEL R139, R59, -INF , !P1 ;  /* 0xff8000003b8b7808 */ /* 0x000fe40004800000 */
[----:B------:R-:W-:Y:S02]  /*2e30*/  FSEL R131, R60, -INF , !P1 ;  /* 0xff8000003c837808 */ /* 0x000fe40004800000 */
[----:B---3--:R-:W-:Y:S01]  /*2e40*/  FSEL R68, R42, -INF , !P1 ;  /* 0xff8000002a447808 */ /* 0x008fe20004800000 */
[----:B------:R-:W-:Y:S01]  /*2e50*/  FMUL.FTZ R29, R29, UR5 ;  /* 0x000000051d1d7c20 */ /* 0x000fe20008410000 */
[----:B------:R-:W-:Y:S01]  /*2e60*/  ISETP.GE.AND P0, PT, R21, R20, PT ;  /* 0x000000141500720c */ /* 0x000fe20003f06270 */
[----:B------:R-:W-:Y:S01]  /*2e70*/  VIADD R21, R2, 0x20 ;  /* 0x0000002002157836 */ /* 0x000fe20000000000 */
[----:B------:R-:W-:-:S02]  /*2e80*/  FSEL R134, R134, -INF , !P6 ;  /* 0xff80000086867808 */ /* 0x000fc40007000000 */
[----:B------:R-:W-:Y:S01]  /*2e90*/  FSEL R136, R136, -INF , !P0 ;  /* 0xff80000088887808 */ /* 0x000fe20004000000 */
[----:B-1----:R-:W-:Y:S01]  /*2ea0*/  FMUL.FTZ R3, R35, UR5 ;  /* 0x0000000523037c20 */ /* 0x002fe20008410000 */
[----:B--2---:R-:W-:Y:S01]  /*2eb0*/  FSEL R81, R41, -INF , !P2 ;  /* 0xff80000029517808 */ /* 0x004fe20005000000 */
[----:B------:R-:W-:Y:S01]  /*2ec0*/  HMMA.16816.F32.BF16 R32, R12, R104, RZ ;  /* 0x000000680c20723c */ /* 0x000fe200000418ff */
[----:B------:R-:W-:Y:S01]  /*2ed0*/  ISETP.GE.AND P2, PT, R40, R20, PT ;  /* 0x000000142800720c */ /* 0x000fe20003f46270 */
[----:B------:R1:W2:Y:S01]  /*2ee0*/  MUFU.TANH R24, R3 ;  /* 0x0000000300187308 */ /* 0x0002a20000002400 */
[----:B------:R-:W-:Y:S02]  /*2ef0*/  FSEL R128, R128, -INF , !P0 ;  /* 0xff80000080807808 */ /* 0x000fe40004000000 */
[----:B------:R-:W-:Y:S01]  /*2f00*/  FSEL R138, R61, -INF , !P2 ;  /* 0xff8000003d8a7808 */ /* 0x000fe20005000000 */
[----:B------:R-:W-:Y:S01]  /*2f10*/  HMMA.16816.F32.BF16 R12, R16, R86, RZ ;  /* 0x00000056100c723c */ /* 0x000fe200000418ff */
[----:B------:R-:W-:-:S02]  /*2f20*/  FSEL R124, R124, -INF , !P2 ;  /* 0xff8000007c7c7808 */ /* 0x000fc40005000000 */
[----:B------:R-:W-:Y:S01]  /*2f30*/  FSEL R71, R26, -INF , !P2 ;  /* 0xff8000001a477808 */ /* 0x000fe20005000000 */
[----:B------:R-:W-:Y:S01]  /*2f40*/  MUFU.TANH R40, R29 ;  /* 0x0000001d00287308 */ /* 0x000fe20000002400 */
[----:B------:R-:W-:Y:S01]  /*2f50*/  FSEL R61, R43, -INF , !P2 ;  /* 0xff8000002b3d7808 */ /* 0x000fe20005000000 */
[----:B------:R-:W-:Y:S01]  /*2f60*/  HMMA.16816.F32.BF16 R84, R4, R110, R44 ;  /* 0x0000006e0454723c */ /* 0x000fe2000004182c */
[----:B------:R-:W-:Y:S02]  /*2f70*/  FSEL R74, R92, -INF , !P0 ;  /* 0xff8000005c4a7808 */ /* 0x000fe40004000000 */
[----:B------:R-:W-:Y:S02]  /*2f80*/  FSEL R65, R122, -INF , !P0 ;  /* 0xff8000007a417808 */ /* 0x000fe40004000000 */
[-C--:B------:R-:W-:Y:S01]  /*2f90*/  ISETP.GE.AND P0, PT, R21, R20.reuse, PT ;  /* 0x000000141500720c */ /* 0x080fe20003f06270 */
[----:B------:R-:W-:Y:S01]  /*2fa0*/  FMUL.FTZ R21, R31, UR5 ;  /* 0x000000051f157c20 */ /* 0x000fe20008410000 */
[----:B-1----:R-:W-:Y:S01]  /*2fb0*/  VIADD R3, R2, 0x28 ;  /* 0x0000002802037836 */ /* 0x002fe20000000000 */
[----:B--2---:R-:W-:Y:S01]  /*2fc0*/  FSEL R80, R24, -INF , !P1 ;  /* 0xff80000018507808 */ /* 0x004fe20004800000 */
[----:B------:R-:W-:Y:S01]  /*2fd0*/  FMUL.FTZ R24, R28, UR5 ;  /* 0x000000051c187c20 */ /* 0x000fe20008410000 */
[-C--:B------:R-:W-:Y:S01]  /*2fe0*/  ISETP.GE.AND P1, PT, R22, R20.reuse, PT ;  /* 0x000000141600720c */ /* 0x080fe20003f26270 */
[----:B------:R-:W1:Y:S01]  /*2ff0*/  MUFU.TANH R28, R27 ;  /* 0x0000001b001c7308 */ /* 0x000e620000002400 */
[----:B------:R-:W-:Y:S01]  /*3000*/  ISETP.GE.AND P5, PT, R3, R20, PT ;  /* 0x000000140300720c */ /* 0x000fe20003fa6270 */
[----:B------:R-:W-:Y:S01]  /*3010*/  FMUL.FTZ R22, R30, UR5 ;  /* 0x000000051e167c20 */ /* 0x000fe20008410000 */
[----:B------:R-:W-:-:S02]  /*3020*/  IADD3 R3, R2, 0x29, RZ ;  /* 0x0000002902037810 */ /* 0x000fc40007ffe0ff */
[----:B------:R-:W-:Y:S02]  /*3030*/  FSEL R140, R140, -INF , !P1 ;  /* 0xff8000008c8c7808 */ /* 0x000fe40004800000 */
[-C--:B------:R-:W-:Y:S01]  /*3040*/  ISETP.GE.AND P4, PT, R3, R20.reuse, PT ;  /* 0x000000140300720c */ /* 0x080fe20003f86270 */
[C---:B------:R-:W-:Y:S01]  /*3050*/  VIADD R3, R2.reuse, 0x30 ;  /* 0x0000003002037836 */ /* 0x040fe20000000000 */
[----:B------:R-:W-:Y:S01]  /*3060*/  HMMA.16816.F32.BF16 R12, R8, R102, R12 ;  /* 0x00000066080c723c */ /* 0x000fe2000004180c */
[----:B------:R2:W-:Y:S01]  /*3070*/  MUFU.TANH R41, R24 ;  /* 0x0000001800297308 */ /* 0x0005e20000002400 */
[----:B------:R-:W-:Y:S02]  /*3080*/  FSEL R117, R117, -INF , !P1 ;  /* 0xff80000075757808 */ /* 0x000fe40004800000 */
[----:B------:R-:W-:Y:S01]  /*3090*/  ISETP.GE.AND P3, PT, R3, R20, PT ;  /* 0x000000140300720c */ /* 0x000fe20003f66270 */
[----:B------:R-:W-:Y:S01]  /*30a0*/  VIADD R3, R2, 0x31 ;  /* 0x0000003102037836 */ /* 0x000fe20000000000 */
[----:B------:R-:W-:-:S02]  /*30b0*/  FSEL R60, R58, -INF , !P1 ;  /* 0xff8000003a3c7808 */ /* 0x000fc40004800000 */
[----:B-1----:R-:W-:Y:S01]  /*30c0*/  FSEL R67, R28, -INF , !P1 ;  /* 0xff8000001c437808 */ /* 0x002fe20004800000 */
[----:B------:R1:W3:Y:S01]  /*30d0*/  MUFU.TANH R30, R22 ;  /* 0x00000016001e7308 */ /* 0x0002e20000002400 */
[-C--:B------:R-:W-:Y:S01]  /*30e0*/  ISETP.GE.AND P2, PT, R3, R20.reuse, PT ;  /* 0x000000140300720c */ /* 0x080fe20003f46270 */
[----:B------:R-:W-:Y:S01]  /*30f0*/  VIADD R3, R2, 0x38 ;  /* 0x0000003802037836 */ /* 0x000fe20000000000 */
[----:B------:R-:W-:Y:S02]  /*3100*/  FSEL R144, R144, -INF , !P0 ;  /* 0xff80000090907808 */ /* 0x000fe40004000000 */
[----:B------:R-:W-:Y:S02]  /*3110*/  FSEL R105, R121, -INF , !P0 ;  /* 0xff80000079697808 */ /* 0x000fe40004000000 */
[----:B------:R-:W-:Y:S01]  /*3120*/  ISETP.GE.AND P1, PT, R3, R20, PT ;  /* 0x000000140300720c */ /* 0x000fe20003f26270 */
[----:B------:R4:W5:Y:S01]  /*3130*/  MUFU.TANH R29, R21 ;  /* 0x00000015001d7308 */ /* 0x0009620000002400 */
[----:B------:R-:W-:Y:S01]  /*3140*/  IADD3 R3, R2, 0x39, RZ ;  /* 0x0000003902037810 */ /* 0x000fe20007ffe0ff */
[----:B--2---:R-:W-:Y:S01]  /*3150*/  HMMA.16816.F32.BF16 R24, R16, R62, RZ ;  /* 0x0000003e1018723c */ /* 0x004fe200000418ff */
[----:B------:R-:W-:-:S02]  /*3160*/  FSEL R66, R149, -INF , !P0 ;  /* 0xff80000095427808 */ /* 0x000fc40004000000 */
[----:B------:R-:W-:Y:S02]  /*3170*/  FSEL R59, R179, -INF , !P0 ;  /* 0xff800000b33b7808 */ /* 0x000fe40004000000 */
[----:B------:R-:W-:Y:S01]  /*3180*/  FSEL R125, R125, -INF , !P6 ;  /* 0xff8000007d7d7808 */ /* 0x000fe20007000000 */
[----:B------:R-:W-:Y:S01]  /*3190*/  HMMA.16816.F32.BF16 R16, R16, R106, RZ ;  /* 0x0000006a1010723c */ /* 0x000fe200000418ff */
[----:B------:R-:W-:Y:S01]  /*31a0*/  FSEL R73, R123, -INF , !P6 ;  /* 0xff8000007b497808 */ /* 0x000fe20007000000 */
[----:B-1----:R-:W-:Y:S01]  /*31b0*/  FMUL.FTZ R22, R52, UR5 ;  /* 0x0000000534167c20 */ /* 0x002fe20008410000 */
[-C--:B------:R-:W-:Y:S01]  /*31c0*/  ISETP.GE.AND P0, PT, R3, R20.reuse, PT ;  /* 0x000000140300720c */ /* 0x080fe20003f06270 */
[----:B------:R-:W-:Y:S01]  /*31d0*/  VIADD R3, R2, 0x40 ;  /* 0x0000004002037836 */ /* 0x000fe20000000000 */
[----:B------:R-:W-:Y:S01]  /*31e0*/  ISETP.GE.AND P6, PT, R23, R20, PT ;  /* 0x000000141700720c */ /* 0x000fe20003fc6270 */
[C---:B------:R-:W-:Y:S01]  /*31f0*/  HMMA.16816.F32.BF16 R120, R4.reuse, R108, R32 ;  /* 0x0000006c0478723c */ /* 0x040fe20000041820 */
[----:B------:R-:W-:Y:S01]  /*3200*/  FSEL R142, R142, -INF , !P5 ;  /* 0xff8000008e8e7808 */ /* 0x000fe20006800000 */
[----:B------:R1:W-:Y:S01]  /*3210*/  MUFU.TANH R31, R22 ;  /* 0x00000016001f7308 */ /* 0x0003e20000002400 */
[----:B------:R-:W-:Y:S01]  /*3220*/  FSEL R106, R93, -INF , !P6 ;  /* 0xff8000005d6a7808 */ /* 0x000fe20007000000 */
[----:B----4-:R-:W-:Y:S01]  /*3230*/  FMUL.FTZ R21, R53, UR5 ;  /* 0x0000000535157c20 */ /* 0x010fe20008410000 */
[----:B------:R-:W-:Y:S01]  /*3240*/  FSEL R104, R146, -INF , !P6 ;  /* 0xff80000092687808 */ /* 0x000fe20007000000 */
[----:B------:R-:W-:Y:S01]  /*3250*/  HMMA.16816.F32.BF16 R92, R4, R78, R48 ;  /* 0x0000004e045c723c */ /* 0x000fe20000041830 */
[----:B------:R-:W-:-:S02]  /*3260*/  FSEL R63, R182, -INF , !P6 ;  /* 0xff800000b63f7808 */ /* 0x000fc40007000000 */
[----:B------:R-:W-:Y:S02]  /*3270*/  FSEL R58, R183, -INF , !P6 ;  /* 0xff800000b73a7808 */ /* 0x000fe40007000000 */
[-C--:B------:R-:W-:Y:S01]  /*3280*/  ISETP.GE.AND P6, PT, R3, R20.reuse, PT ;  /* 0x000000140300720c */ /* 0x080fe20003fc6270 */
[----:B------:R-:W-:Y:S02]  /*3290*/  VIADD R3, R2, 0x41 ;  /* 0x0000004102037836 */ /* 0x000fe40000000000 */
[----:B------:R-:W-:Y:S01]  /*32a0*/  FMUL.FTZ R4, R55, UR5 ;  /* 0x0000000537047c20 */ /* 0x000fe20008410000 */
[----:B------:R-:W-:Y:S02]  /*32b0*/  FSEL R102, R76, -INF , !P5 ;  /* 0xff8000004c667808 */ /* 0x000fe40006800000 */
[----:B---3--:R-:W-:Y:S01]  /*32c0*/  FSEL R62, R30, -INF , !P5 ;  /* 0xff8000001e3e7808 */ /* 0x008fe20006800000 */
[----:B------:R2:W-:Y:S01]  /*32d0*/  MUFU.TANH R5, R4 ;  /* 0x0000000400057308 */ /* 0x0005e20000002400 */
[----:B------:R-:W-:Y:S01]  /*32e0*/  FSEL R52, R41, -INF , !P5 ;  /* 0xff80000029347808 */ /* 0x000fe20006800000 */
[----:B-1----:R-:W-:Y:S01]  /*32f0*/  FMUL.FTZ R22, R54, UR5 ;  /* 0x0000000536167c20 */ /* 0x002fe20008410000 */
[-C--:B------:R-:W-:Y:S01]  /*3300*/  ISETP.GE.AND P5, PT, R3, R20.reuse, PT ;  /* 0x000000140300720c */ /* 0x080fe20003fa6270 */
[----:B------:R-:W-:Y:S01]  /*3310*/  VIADD R3, R2, 0x48 ;  /* 0x0000004802037836 */ /* 0x000fe20000000000 */
[----:B------:R-:W-:Y:S01]  /*3320*/  P2R R28, PR, RZ, 0x40 ;  /* 0x00000040ff1c7803 */ /* 0x000fe20000000000 */
[----:B------:R-:W-:Y:S01]  /*3330*/  HMMA.16816.F32.BF16 R76, R8, R78, R24 ;  /* 0x0000004e084c723c */ /* 0x000fe20000041818 */
[----:B------:R-:W-:Y:S01]  /*3340*/  FSEL R149, R178, -INF , !P3 ;  /* 0xff800000b2957808 */ /* 0x000fe20005800000 */
[----:B------:R-:W-:Y:S01]  /*3350*/  MUFU.TANH R30, R21 ;  /* 0x00000015001e7308 */ /* 0x000fe20000002400 */
[----:B------:R-:W-:-:S02]  /*3360*/  ISETP.GE.AND P6, PT, R3, R20, PT ;  /* 0x000000140300720c */ /* 0x000fc40003fc6270 */
[----:B------:R-:W-:Y:S01]  /*3370*/  IADD3 R3, R2, 0x49, RZ ;  /* 0x0000004902037810 */ /* 0x000fe20007ffe0ff */
[----:B------:R-:W-:Y:S01]  /*3380*/  HMMA.16816.F32.BF16 R32, R8, R110, R16 ;  /* 0x0000006e0820723c */ /* 0x000fe20000041810 */
[----:B------:R-:W-:Y:S02]  /*3390*/  FSEL R90, R181, -INF , !P3 ;  /* 0xff800000b55a7808 */ /* 0x000fe40005800000 */
[----:B------:R-:W-:Y:S01]  /*33a0*/  FSEL R53, R190, -INF , !P3 ;  /* 0xff800000be357808 */ /* 0x000fe20005800000 */
[----:B------:R-:W1:Y:S01]  /*33b0*/  MUFU.TANH R6, R22 ;  /* 0x0000001600067308 */ /* 0x000e620000002400 */
[----:B--2---:R-:W-:Y:S01]  /*33c0*/  FMUL.FTZ R4, R12, UR5 ;  /* 0x000000050c047c20 */ /* 0x004fe20008410000 */
[----:B------:R-:W-:Y:S02]  /*33d0*/  FSEL R45, R191, -INF , !P3 ;  /* 0xff800000bf2d7808 */ /* 0x000fe40005800000 */
[----:B------:R-:W-:Y:S02]  /*33e0*/  ISETP.GE.AND P3, PT, R20, 0x81, PT ;  /* 0x000000811400780c */ /* 0x000fe40003f66270 */
[----:B------:R-:W-:-:S02]  /*33f0*/  P2R R23, PR, RZ, 0x20 ;  /* 0x00000020ff177803 */ /* 0x000fc40000000000 */
[----:B------:R2:W3:Y:S01]  /*3400*/  MUFU.TANH R21, R4 ;  /* 0x0000000400157308 */ /* 0x0004e20000002400 */
[-C--:B------:R-:W-:Y:S01]  /*3410*/  ISETP.GE.AND P5, PT, R3, R20.reuse, PT ;  /* 0x000000140300720c */ /* 0x080fe20003fa6270 */
[----:B------:R-:W-:Y:S01]  /*3420*/  VIADD R3, R2, 0x50 ;  /* 0x0000005002037836 */ /* 0x000fe20000000000 */
[----:B------:R-:W-:Y:S02]  /*3430*/  FSEL R143, R143, -INF , !P4 ;  /* 0xff8000008f8f7808 */ /* 0x000fe40006000000 */
[----:B------:R-:W-:Y:S02]  /*3440*/  FSEL R101, R101, -INF , !P4 ;  /* 0xff80000065657808 */ /* 0x000fe40006000000 */
[----:B-----5:R-:W-:Y:S02]  /*3450*/  FSEL R54, R29, -INF , !P4 ;  /* 0xff8000001d367808 */ /* 0x020fe40006000000 */
[----:B------:R-:W-:Y:S02]  /*3460*/  FSEL R48, R40, -INF , !P4 ;  /* 0xff80000028307808 */ /* 0x000fe40006000000 */
[----:B------:R-:W-:Y:S01]  /*3470*/  ISETP.GE.AND P4, PT, R3, R20, PT ;  /* 0x000000140300720c */ /* 0x000fe20003f86270 */
[----:B------:R-:W-:Y:S01]  /*3480*/  VIADD R3, R2, 0x51 ;  /* 0x0000005102037836 */ /* 0x000fe20000000000 */
[----:B------:R-:W-:-:S02]  /*3490*/  FSEL R146, R180, -INF , !P2 ;  /* 0xff800000b4927808 */ /* 0x000fc40005000000 */
[----:B------:R-:W-:Y:S01]  /*34a0*/  FSEL R83, R189, -INF , !P2 ;  /* 0xff800000bd537808 */ /* 0x000fe20005000000 */
[----:B--2---:R-:W-:Y:S01]  /*34b0*/  FMUL.FTZ R4, R13, UR5 ;  /* 0x000000050d047c20 */ /* 0x004fe20008410000 */
[----:B------:R-:W-:Y:S02]  /*34c0*/  FSEL R51, R192, -INF , !P2 ;  /* 0xff800000c0337808 */ /* 0x000fe40005000000 */
[----:B------:R-:W-:Y:S01]  /*34d0*/  FSEL R41, R194, -INF , !P2 ;  /* 0xff800000c2297808 */ /* 0x000fe20005000000 */
[----:B------:R2:W4:Y:S01]  /*34e0*/  MUFU.TANH R12, R4 ;  /* 0x00000004000c7308 */ /* 0x0005220000002400 */
[----:B------:R-:W-:Y:S02]  /*34f0*/  FSEL R55, R89, -INF , !P1 ;  /* 0xff80000059377808 */ /* 0x000fe40004800000 */
[----:B------:R-:W-:Y:S02]  /*3500*/  FSEL R145, R145, -INF , !P1 ;  /* 0xff80000091917808 */ /* 0x000fe40004800000 */
[----:B-1----:R-:W-:-:S02]  /*3510*/  FSEL R50, R6, -INF , !P1 ;  /* 0xff80000006327808 */ /* 0x002fc40004800000 */
[----:B------:R-:W-:Y:S02]  /*3520*/  FSEL R31, R31, -INF , !P1 ;  /* 0xff8000001f1f7808 */ /* 0x000fe40004800000 */
[----:B------:R-:W-:Y:S02]  /*3530*/  FSEL R151, R151, -INF , !P0 ;  /* 0xff80000097977808 */ /* 0x000fe40004000000 */
[----:B------:R-:W-:Y:S02]  /*3540*/  @P3 LOP3.LUT R153, R153, 0x4, RZ, 0xfc, !PT ;  /* 0x0000000499993812 */ /* 0x000fe400078efcff */
[----:B------:R-:W-:Y:S02]  /*3550*/  FSEL R89, R97, -INF , !P0 ;  /* 0xff80000061597808 */ /* 0x000fe40004000000 */
[----:B------:R-:W-:Y:S02]  /*3560*/  FSEL R49, R5, -INF , !P0 ;  /* 0xff80000005317808 */ /* 0x000fe40004000000 */
[----:B------:R-:W-:-:S02]  /*3570*/  FSEL R30, R30, -INF , !P0 ;  /* 0xff8000001e1e7808 */ /* 0x000fc40004000000 */
[----:B------:R-:W-:Y:S01]  /*3580*/  ISETP.GE.AND P2, PT, R3, R20, PT ;  /* 0x000000140300720c */ /* 0x000fe20003f46270 */
[----:B--234-:R-:W-:-:S12]  /*3590*/  @!P3 BRA `(.L_x_373) ;  /* 0x000000000064b947 */ /* 0x01cfd80003800000 */
[----:B------:R-:W-:Y:S01]  /*35a0*/  LEA.HI.SX32 R3, R196, 0xfffffffe, 0x19 ;  /* 0xfffffffec4037811 */ /* 0x000fe200078fcaff */
[----:B------:R-:W-:Y:S01]  /*35b0*/  ULDC.64 UR6, c[0x0][0x218] ;  /* 0x0000860000067ab9 */ /* 0x000fe20000000a00 */
[----:B------:R-:W-:Y:S02]  /*35c0*/  IMAD.SHL.U32 R10, R56, 0x40, RZ ;  /* 0x00000040380a7824 */ /* 0x000fe400078e00ff */
[----:B------:R-:W-:Y:S01]  /*35d0*/  SHF.R.S32.HI R7, RZ, 0x1f, R3 ;  /* 0x0000001fff077819 */ /* 0x000fe20000011403 */
[----:B------:R-:W-:Y:S02]  /*35e0*/  IMAD R6, R158, R3, RZ ;  /* 0x000000039e067224 */ /* 0x000fe400078e02ff */
[----:B------:R-:W-:-:S04]  /*35f0*/  IMAD.WIDE.U32 R4, R3, R177, R198 ;  /* 0x000000b103047225 */ /* 0x000fc800078e00c6 */
[----:B------:R-:W-:Y:S01]  /*3600*/  IMAD R3, R7, R177, R6 ;  /* 0x000000b107037224 */ /* 0x000fe200078e0206 */
[----:B------:R-:W-:-:S03]  /*3610*/  LEA R8, P0, R4, UR6, 0x1 ;  /* 0x0000000604087c11 */ /* 0x000fc6000f8008ff */
[----:B------:R-:W-:-:S05]  /*3620*/  IMAD.IADD R3, R5, 0x1, R3 ;  /* 0x0000000105037824 */ /* 0x000fca00078e0203 */
[----:B------:R-:W-:Y:S02]  /*3630*/  LEA.HI.X R9, R4, UR7, R3, 0x1, P0 ;  /* 0x0000000704097c11 */ /* 0x000fe400080f0c03 */
[----:B------:R-:W-:Y:S02]  /*3640*/  SHF.L.U64.HI R3, R56, 0x6, R57 ;  /* 0x0000000638037819 */ /* 0x000fe40000010239 */
[----:B------:R-:W-:Y:S01]  /*3650*/  IADD3 R6, P0, R10, R8, RZ ;  /* 0x000000080a067210 */ /* 0x000fe20007f1e0ff */
[----:B------:R-:W-:Y:S01]  /*3660*/  @!PT LDS RZ, [RZ] ;  /* 0x00000000fffff984 */ /* 0x000fe20000000800 */
[----:B------:R-:W-:Y:S01]  /*3670*/  @!PT LDS RZ, [RZ] ;  /* 0x00000000fffff984 */ /* 0x000fe20000000800 */
[----:B------:R-:W-:Y:S01]  /*3680*/  @!PT LDS RZ, [RZ] ;  /* 0x00000000fffff984 */ /* 0x000fe20000000800 */
[----:B------:R1:W-:Y:S04]  /*3690*/  LDGSTS.E.BYPASS.LTC128B.128 [R200+0x2000], desc[UR16][R8.64] ;  /* 0x0200000008c87fae */ /* 0x0003e8000b901d50 */
        /* <DEDUP_REMOVED lines=9> */
.L_x_373:
[----:B------:R-:W-:Y:S01]  /*3730*/  FMNMX.FTZ R3, R72, R69, !PT ;  /* 0x0000004548037209 */ /* 0x000fe20007810000 */
[----:B-1----:R-:W-:Y:S01]  /*3740*/  FMUL.FTZ R6, R15, UR5 ;  /* 0x000000050f067c20 */ /* 0x002fe20008410000 */
[----:B------:R-:W-:Y:S01]  /*3750*/  FMUL.FTZ R4, R14, UR5 ;  /* 0x000000050e047c20 */ /* 0x000fe20008410000 */
[----:B------:R-:W-:Y:S01]  /*3760*/  ISETP.NE.AND P1, PT, R28, RZ, PT ;  /* 0x000000ff1c00720c */ /* 0x000fe20003f25270 */
[----:B------:R-:W-:Y:S01]  /*3770*/  VIADD R5, R2, 0x58 ;  /* 0x0000005802057836 */ /* 0x000fe20000000000 */
[----:B------:R-:W-:Y:S01]  /*3780*/  FMNMX.FTZ R3, R70, R3, !PT ;  /* 0x0000000346037209 */ /* 0x000fe20007810000 */
[----:B------:R1:W2:Y:S01]  /*3790*/  MUFU.TANH R7, R6 ;  /* 0x0000000600077308 */ /* 0x0002a20000002400 */
[----:B------:R-:W-:Y:S01]  /*37a0*/  ISETP.NE.AND P0, PT, R23, RZ, PT ;  /* 0x000000ff1700720c */ /* 0x000fe20003f05270 */
[----:B------:R-:W-:Y:S01]  /*37b0*/  ULDC UR6, c[0x0][0x2ec] ;  /* 0x0000bb0000067ab9 */ /* 0x000fe20000000800 */
[----:B------:R-:W-:Y:S02]  /*37c0*/  FMNMX.FTZ R3, R68, R3, !PT ;  /* 0x0000000344037209 */ /* 0x000fe40007810000 */
[----:B------:R-:W-:-:S02]  /*37d0*/  FSEL R91, R148, -INF , !P1 ;  /* 0xff800000945b7808 */ /* 0x000fc40004800000 */
[----:B------:R-:W-:Y:S01]  /*37e0*/  FMNMX.FTZ R3, R65, R3, !PT ;  /* 0x0000000341037209 */ /* 0x000fe20007810000 */
[----:B------:R3:W4:Y:S01]  /*37f0*/  MUFU.TANH R8, R4 ;  /* 0x0000000400087308 */ /* 0x0007220000002400 */
[----:B------:R-:W-:Y:S02]  /*3800*/  FSEL R148, R150, -INF , !P0 ;  /* 0xff80000096947808 */ /* 0x000fe40004000000 */
[----:B------:R-:W-:Y:S02]  /*3810*/  FMNMX.FTZ R3, R64, R3, !PT ;  /* 0x0000000340037209 */ /* 0x000fe40007810000 */
[----:B------:R-:W-:Y:S02]  /*3820*/  FSEL R97, R152, -INF , !P0 ;  /* 0xff80000098617808 */ /* 0x000fe40004000000 */
[----:B------:R-:W-:Y:S02]  /*3830*/  FMNMX.FTZ R3, R61, R3, !PT ;  /* 0x000000033d037209 */ /* 0x000fe40007810000 */
[----:B------:R-:W-:Y:S01]  /*3840*/  FSEL R46, R159, -INF , !P0 ;  /* 0xff8000009f2e7808 */ /* 0x000fe20004000000 */
[----:B-1----:R-:W-:Y:S01]  /*3850*/  FMUL.FTZ R6, R37, UR5 ;  /* 0x0000000525067c20 */ /* 0x002fe20008410000 */
[----:B------:R-:W-:-:S02]  /*3860*/  FMNMX.FTZ R3, R60, R3, !PT ;  /* 0x000000033c037209 */ /* 0x000fc40007810000 */
[----:B------:R-:W-:Y:S01]  /*3870*/  FSEL R25, R165, -INF , !P0 ;  /* 0xff800000a5197808 */ /* 0x000fe20004000000 */
[----:B------:R1:W-:Y:S01]  /*3880*/  MUFU.TANH R13, R6 ;  /* 0x00000006000d7308 */ /* 0x0003e20000002400 */
[----:B------:R-:W-:Y:S02]  /*3890*/  FMNMX.FTZ R3, R59, R3, !PT ;  /* 0x000000033b037209 */ /* 0x000fe40007810000 */
[----:B---3--:R-:W-:Y:S02]  /*38a0*/  IADD3 R4, R2, 0x59, RZ ;  /* 0x0000005902047810 */ /* 0x008fe40007ffe0ff */
[----:B------:R-:W-:Y:S02]  /*38b0*/  FMNMX.FTZ R3, R58, R3, !PT ;  /* 0x000000033a037209 */ /* 0x000fe40007810000 */
[----:B------:R-:W-:Y:S01]  /*38c0*/  ISETP.GE.AND P0, PT, R4, R20, PT ;  /* 0x000000140400720c */ /* 0x000fe20003f06270 */
[----:B------:R-:W-:Y:S01]  /*38d0*/  FMUL.FTZ R4, R36, UR5 ;  /* 0x0000000524047c20 */ /* 0x000fe20008410000 */
[----:B------:R-:W-:-:S02]  /*38e0*/  FMNMX.FTZ R3, R52, R3, !PT ;  /* 0x0000000334037209 */ /* 0x000fc40007810000 */
[----:B------:R-:W-:Y:S01]  /*38f0*/  FSEL R26, R160, -INF , !P1 ;  /* 0xff800000a01a7808 */ /* 0x000fe20004800000 */
[----:B------:R3:W5:Y:S01]  /*3900*/  MUFU.TANH R14, R4 ;  /* 0x00000004000e7308 */ /* 0x0007620000002400 */
[----:B------:R-:W-:Y:S02]  /*3910*/  FMNMX.FTZ R3, R48, R3, !PT ;  /* 0x0000000330037209 */ /* 0x000fe40007810000 */
[----:B------:R-:W-:Y:S02]  /*3920*/  FSEL R152, R100, -INF , !P5 ;  /* 0xff80000064987808 */ /* 0x000fe40006800000 */
[----:B------:R-:W-:Y:S01]  /*3930*/  FMNMX.FTZ R3, R45, R3, !PT ;  /* 0x000000032d037209 */ /* 0x000fe20007810000 */
[----:B-1----:R-:W-:Y:S01]  /*3940*/  FMUL.FTZ R6, R77, UR5 ;  /* 0x000000054d067c20 */ /* 0x002fe20008410000 */
[----:B------:R-:W-:Y:S02]  /*3950*/  FSEL R114, R114, -INF , !P5 ;  /* 0xff80000072727808 */ /* 0x000fe40006800000 */
[----:B------:R-:W-:-:S02]  /*3960*/  FMNMX.FTZ R3, R41, R3, !PT ;  /* 0x0000000329037209 */ /* 0x000fc40007810000 */
[----:B--2---:R-:W-:Y:S01]  /*3970*/  FSEL R43, R7, -INF , !P5 ;  /* 0xff800000072b7808 */ /* 0x004fe20006800000 */
[----:B------:R-:W-:Y:S01]  /*3980*/  VIADD R7, R2, 0x70 ;  /* 0x0000007002077836 */ /* 0x000fe20000000000 */
[----:B------:R-:W-:Y:S02]  /*3990*/  FMNMX.FTZ R3, R31, R3, !PT ;  /* 0x000000031f037209 */ /* 0x000fe40007810000 */
[----:B------:R-:W-:Y:S02]  /*39a0*/  FSEL R23, R12, -INF , !P5 ;  /* 0xff8000000c177808 */ /* 0x000fe40006800000 */
[----:B---3--:R-:W-:Y:S02]  /*39b0*/  IADD3 R4, R2, 0x61, RZ ;  /* 0x0000006102047810 */ /* 0x008fe40007ffe0ff */
[----:B------:R-:W-:Y:S02]  /*39c0*/  FMNMX.FTZ R3, R30, R3, !PT ;  /* 0x000000031e037209 */ /* 0x000fe40007810000 */
[----:B------:R-:W-:Y:S01]  /*39d0*/  ISETP.GE.AND P5, PT, R4, R20, PT ;  /* 0x000000140400720c */ /* 0x000fe20003fa6270 */
[----:B------:R-:W-:Y:S01]  /*39e0*/  FMUL.FTZ R4, R38, UR5 ;  /* 0x0000000526047c20 */ /* 0x000fe20008410000 */
[----:B------:R-:W-:-:S02]  /*39f0*/  FMNMX.FTZ R3, R26, R3, !PT ;  /* 0x000000031a037209 */ /* 0x000fc40007810000 */
[----:B------:R-:W-:Y:S01]  /*3a00*/  FSEL R147, R147, -INF , !P1 ;  /* 0xff80000093937808 */ /* 0x000fe20004800000 */
[----:B------:R1:W2:Y:S01]  /*3a10*/  MUFU.TANH R9, R4 ;  /* 0x0000000400097308 */ /* 0x0002a20000002400 */
[----:B------:R-:W-:Y:S02]  /*3a20*/  FSEL R47, R156, -INF , !P1 ;  /* 0xff8000009c2f7808 */ /* 0x000fe40004800000 */
[----:B------:R-:W-:Y:S02]  /*3a30*/  FSEL R24, R21, -INF , !P6 ;  /* 0xff80000015187808 */ /* 0x000fe40007000000 */
[----:B------:R-:W-:Y:S02]  /*3a40*/  FMNMX.FTZ R3, R25, R3, !PT ;  /* 0x0000000319037209 */ /* 0x000fe40007810000 */
[----:B------:R-:W-:Y:S01]  /*3a50*/  ISETP.GE.AND P1, PT, R5, R20, PT ;  /* 0x000000140500720c */ /* 0x000fe20003f26270 */
[----:B------:R-:W-:Y:S01]  /*3a60*/  VIADD R5, R2, 0x60 ;  /* 0x0000006002057836 */ /* 0x000fe20000000000 */
[----:B------:R-:W-:-:S02]  /*3a70*/  FMNMX.FTZ R3, R24, R3, !PT ;  /* 0x0000000318037209 */ /* 0x000fc40007810000 */
[----:B------:R-:W-:Y:S02]  /*3a80*/  FSEL R150, R88, -INF , !P6 ;  /* 0xff80000058967808 */ /* 0x000fe40007000000 */
[----:B------:R-:W-:Y:S01]  /*3a90*/  ISETP.GE.AND P3, PT, R5, R20, PT ;  /* 0x000000140500720c */ /* 0x000fe20003f66270 */
[----:B------:R-:W-:Y:S01]  /*3aa0*/  FMUL.FTZ R5, R39, UR5 ;  /* 0x0000000527057c20 */ /* 0x000fe20008410000 */
[----:B------:R-:W-:Y:S02]  /*3ab0*/  FSEL R22, R169, -INF , !P4 ;  /* 0xff800000a9167808 */ /* 0x000fe40006000000 */
[----:B-1----:R-:W-:Y:S01]  /*3ac0*/  IADD3 R4, R2, 0x71, RZ ;  /* 0x0000007102047810 */ /* 0x002fe20007ffe0ff */
[----:B------:R1:W3:Y:S01]  /*3ad0*/  MUFU.TANH R10, R5 ;  /* 0x00000005000a7308 */ /* 0x0002e20000002400 */
[----:B------:R-:W-:Y:S02]  /*3ae0*/  FMNMX.FTZ R3, R23, R3, !PT ;  /* 0x0000000317037209 */ /* 0x000fe40007810000 */
[----:B------:R-:W-:-:S02]  /*3af0*/  FSEL R88, R96, -INF , !P6 ;  /* 0xff80000060587808 */ /* 0x000fc40007000000 */
[----:B----4-:R-:W-:Y:S02]  /*3b00*/  FSEL R44, R8, -INF , !P6 ;  /* 0xff800000082c7808 */ /* 0x010fe40007000000 */
[----:B------:R-:W-:Y:S01]  /*3b10*/  ISETP.GE.AND P6, PT, R4, R20, PT ;  /* 0x000000140400720c */ /* 0x000fe20003fc6270 */
[----:B------:R-:W-:Y:S01]  /*3b20*/  FMUL.FTZ R4, R76, UR5 ;  /* 0x000000054c047c20 */ /* 0x000fe20008410000 */
[----:B------:R-:W-:Y:S02]  /*3b30*/  FSEL R21, R173, -INF , !P2 ;  /* 0xff800000ad157808 */ /* 0x000fe40005000000 */
[----:B------:R-:W-:Y:S01]  /*3b40*/  FMNMX.FTZ R3, R22, R3, !PT ;  /* 0x0000000316037209 */ /* 0x000fe20007810000 */
[----:B------:R4:W3:Y:S01]  /*3b50*/  MUFU.TANH R11, R4 ;  /* 0x00000004000b7308 */ /* 0x0008e20000002400 */
[----:B-----5:R-:W-:Y:S02]  /*3b60*/  FSEL R19, R14, -INF , !P1 ;  /* 0xff8000000e137808 */ /* 0x020fe40004800000 */
[----:B------:R-:W-:-:S02]  /*3b70*/  FMNMX.FTZ R3, R21, R3, !PT ;  /* 0x0000000315037209 */ /* 0x000fc40007810000 */
[----:B--2---:R-:W-:Y:S01]  /*3b80*/  FSEL R36, R9, -INF , !P1 ;  /* 0xff80000009247808 */ /* 0x004fe20004800000 */
[----:B-1----:R-:W-:Y:S01]  /*3b90*/  VIADD R5, R2, 0x68 ;  /* 0x0000006802057836 */ /* 0x002fe20000000000 */
[----:B------:R-:W-:Y:S01]  /*3ba0*/  FSEL R18, R13, -INF , !P0 ;  /* 0xff8000000d127808 */ /* 0x000fe20004000000 */
[----:B------:R-:W1:Y:S01]  /*3bb0*/  MUFU.TANH R9, R6 ;  /* 0x0000000600097308 */ /* 0x000e620000002400 */
[----:B------:R-:W-:Y:S02]  /*3bc0*/  FMNMX.FTZ R3, R19, R3, !PT ;  /* 0x0000000313037209 */ /* 0x000fe40007810000 */
[----:B------:R-:W-:Y:S02]  /*3bd0*/  FSEL R154, R154, -INF , !P4 ;  /* 0xff8000009a9a7808 */ /* 0x000fe40006000000 */
[----:B------:R-:W-:Y:S02]  /*3be0*/  FSEL R98, R155, -INF , !P4 ;  /* 0xff8000009b627808 */ /* 0x000fe40006000000 */
[----:B------:R-:W-:-:S02]  /*3bf0*/  FSEL R37, R163, -INF , !P4 ;  /* 0xff800000a3257808 */ /* 0x000fc40006000000 */
[-C--:B------:R-:W-:Y:S01]  /*3c00*/  ISETP.GE.AND P4, PT, R7, R20.reuse, PT ;  /* 0x000000140700720c */ /* 0x080fe20003f86270 */
[----:B----4-:R-:W-:Y:S01]  /*3c10*/  FMUL.FTZ R4, R32, UR5 ;  /* 0x0000000520047c20 */ /* 0x010fe20008410000 */
[----:B------:R-:W-:Y:S02]  /*3c20*/  FSEL R17, R171, -INF , !P3 ;  /* 0xff800000ab117808 */ /* 0x000fe40005800000 */
[----:B------:R-:W-:Y:S02]  /*3c30*/  FMNMX.FTZ R3, R18, R3, !PT ;  /* 0x0000000312037209 */ /* 0x000fe40007810000 */
[----:B------:R-:W-:Y:S02]  /*3c40*/  P2R R8, PR, RZ, 0x10 ;  /* 0x00000010ff087803 */ /* 0x000fe40000000000 */
[----:B------:R-:W-:Y:S02]  /*3c50*/  ISETP.GE.AND P4, PT, R5, R20, PT ;  /* 0x000000140500720c */ /* 0x000fe40003f86270 */
[----:B------:R-:W-:-:S02]  /*3c60*/  IADD3 R5, R2, 0x69, RZ ;  /* 0x0000006902057810 */ /* 0x000fc40007ffe0ff */
[----:B------:R-:W-:Y:S02]  /*3c70*/  FSEL R15, R172, -INF , !P5 ;  /* 0xff800000ac0f7808 */ /* 0x000fe40006800000 */
[----:B------:R-:W-:Y:S02]  /*3c80*/  FMNMX.FTZ R3, R17, R3, !PT ;  /* 0x0000000311037209 */ /* 0x000fe40007810000 */
[----:B---3--:R-:W-:Y:S02]  /*3c90*/  FSEL R29, R10, -INF , !P0 ;  /* 0xff8000000a1d7808 */ /* 0x008fe40004000000 */
[----:B------:R2:W3:Y:S01]  /*3ca0*/  MUFU.TANH R10, R4 ;  /* 0x00000004000a7308 */ /* 0x0004e20000002400 */
[----:B------:R-:W-:Y:S02]  /*3cb0*/  FSEL R155, R157, -INF , !P2 ;  /* 0xff8000009d9b7808 */ /* 0x000fe40005000000 */
[----:B------:R-:W-:Y:S02]  /*3cc0*/  FSEL R103, R161, -INF , !P2 ;  /* 0xff800000a1677808 */ /* 0x000fe40005000000 */
[----:B------:R-:W-:-:S02]  /*3cd0*/  FSEL R42, R168, -INF , !P2 ;  /* 0xff800000a82a7808 */ /* 0x000fc40005000000 */
[----:B------:R-:W-:Y:S01]  /*3ce0*/  ISETP.GE.AND P2, PT, R5, R20, PT ;  /* 0x000000140500720c */ /* 0x000fe20003f46270 */
[----:B------:R-:W-:Y:S01]  /*3cf0*/  VIADD R5, R2, 0x78 ;  /* 0x0000007802057836 */ /* 0x000fe20000000000 */
[----:B------:R-:W-:Y:S02]  /*3d00*/  FSEL R14, R11, -INF , !P4 ;  /* 0xff8000000b0e7808 */ /* 0x000fe40006000000 */
[----:B------:R-:W-:Y:S02]  /*3d10*/  FMNMX.FTZ R3, R15, R3, !PT ;  /* 0x000000030f037209 */ /* 0x000fe40007810000 */
[----:B------:R-:W-:Y:S02]  /*3d20*/  FSEL R157, R116, -INF , !P0 ;  /* 0xff800000749d7808 */ /* 0x000fe40004000000 */
[----:B------:R-:W-:Y:S01]  /*3d30*/  FSEL R126, R126, -INF , !P0 ;  /* 0xff8000007e7e7808 */ /* 0x000fe20004000000 */
[----:B--2---:R-:W-:Y:S01]  /*3d40*/  FMUL.FTZ R4, R33, UR5 ;  /* 0x0000000521047c20 */ /* 0x004fe20008410000 */
[----:B-1----:R-:W-:-:S02]  /*3d50*/  FSEL R13, R9, -INF , !P2 ;  /* 0xff800000090d7808 */ /* 0x002fc40005000000 */
[-C--:B------:R-:W-:Y:S01]  /*3d60*/  ISETP.GE.AND P0, PT, R7, R20.reuse, PT ;  /* 0x000000140700720c */ /* 0x080fe20003f06270 */
[----:B------:R1:W2:Y:S01]  /*3d70*/  MUFU.TANH R6, R4 ;  /* 0x0000000400067308 */ /* 0x0002a20000002400 */
[----:B------:R-:W-:Y:S02]  /*3d80*/  FMNMX.FTZ R3, R14, R3, !PT ;  /* 0x000000030e037209 */ /* 0x000fe40007810000 */
[----:B------:R-:W-:Y:S02]  /*3d90*/  FSEL R12, R164, -INF , !P0 ;  /* 0xff800000a40c7808 */ /* 0x000fe40004000000 */
[----:B------:R-:W-:Y:S02]  /*3da0*/  FSEL R156, R115, -INF , !P1 ;  /* 0xff800000739c7808 */ /* 0x000fe40004800000 */
[----:B------:R-:W-:Y:S02]  /*3db0*/  FSEL R127, R127, -INF , !P1 ;  /* 0xff8000007f7f7808 */ /* 0x000fe40004800000 */
[----:B------:R-:W-:-:S02]  /*3dc0*/  ISETP.GE.AND P1, PT, R5, R20, PT ;  /* 0x000000140500720c */ /* 0x000fc40003f26270 */
[----:B------:R-:W-:Y:S02]  /*3dd0*/  FSEL R11, R166, -INF , !P6 ;  /* 0xff800000a60b7808 */ /* 0x000fe40007000000 */
[----:B---3--:R-:W-:Y:S02]  /*3de0*/  FSEL R10, R10, -INF , !P1 ;  /* 0xff8000000a0a7808 */ /* 0x008fe40004800000 */
[----:B------:R-:W-:Y:S02]  /*3df0*/  FSEL R158, R167, -INF , !P5 ;  /* 0xff800000a79e7808 */ /* 0x000fe40006800000 */
[----:B-1----:R-:W-:Y:S02]  /*3e00*/  IADD3 R4, R2, 0x79, RZ ;  /* 0x0000007902047810 */ /* 0x002fe40007ffe0ff */
[----:B------:R-:W-:Y:S02]  /*3e10*/  FMNMX.FTZ R2, R13, R3, !PT ;  /* 0x000000030d027209 */ /* 0x000fe40007810000 */
[----:B------:R-:W-:Y:S01]  /*3e20*/  ISETP.GE.AND P0, PT, R4, R20, PT ;  /* 0x000000140400720c */ /* 0x000fe20003f06270 */
[----:B------:R-:W-:Y:S01]  /*3e30*/  FMUL.FTZ R4, R118, UR5 ;  /* 0x0000000576047c20 */ /* 0x000fe20008410000 */
[----:B------:R-:W-:-:S02]  /*3e40*/  FMNMX.FTZ R2, R12, R2, !PT ;  /* 0x000000020c027209 */ /* 0x000fc40007810000 */
[----:B--2---:R-:W-:Y:S01]  /*3e50*/  FSEL R20, R6, -INF , !P0 ;  /* 0xff80000006147808 */ /* 0x004fe20004000000 */
[----:B------:R1:W2:Y:S01]  /*3e60*/  MUFU.TANH R9, R4 ;  /* 0x0000000400097308 */ /* 0x0002a20000002400 */
[----:B------:R-:W-:Y:S02]  /*3e70*/  FMNMX.FTZ R2, R11, R2, !PT ;  /* 0x000000020b027209 */ /* 0x000fe40007810000 */
[----:B------:R-:W-:Y:S02]  /*3e80*/  FSEL R110, R174, -INF , !P5 ;  /* 0xff800000ae6e7808 */ /* 0x000fe40006800000 */
[----:B------:R-:W-:Y:S02]  /*3e90*/  FMNMX.FTZ R2, R10, R2, !PT ;  /* 0x000000020a027209 */ /* 0x000fe40007810000 */
[----:B------:R-:W-:Y:S02]  /*3ea0*/  FSEL R27, R176, -INF , !P5 ;  /* 0xff800000b01b7808 */ /* 0x000fe40006800000 */
[----:B------:R-:W-:-:S02]  /*3eb0*/  FMNMX.FTZ R2, R20, R2, !PT ;  /* 0x0000000214027209 */ /* 0x000fc40007810000 */
[----:B------:R-:W-:Y:S02]  /*3ec0*/  ISETP.NE.AND P5, PT, R8, RZ, PT ;  /* 0x000000ff0800720c */ /* 0x000fe40003fa5270 */
[----:B------:R-:W-:Y:S01]  /*3ed0*/  FSEL R28, R175, -INF , !P3 ;  /* 0xff800000af1c7808 */ /* 0x000fe20005800000 */
[----:B------:R-:W3:Y:S01]  /*3ee0*/  SHFL.BFLY PT, R3, R2, 0x2, 0x1f ;  /* 0x0c401f0002037f89 */ /* 0x000ee200000e0000 */
[----:B------:R-:W-:Y:S01]  /*3ef0*/  FSEL R159, R162, -INF , !P3 ;  /* 0xff800000a29f7808 */ /* 0x000fe20005800000 */
[----:B-1----:R-:W-:Y:S01]  /*3f00*/  FMUL.FTZ R4, R78, UR5 ;  /* 0x000000054e047c20 */ /* 0x002fe20008410000 */
[----:B--2---:R-:W-:Y:S02]  /*3f10*/  FSEL R9, R9, -INF , !P5 ;  /* 0xff80000009097808 */ /* 0x004fe40006800000 */
[----:B------:R-:W-:Y:S01]  /*3f20*/  FSEL R109, R170, -INF , !P3 ;  /* 0xff800000aa6d7808 */ /* 0x000fe20005800000 */
[----:B------:R1:W2:Y:S01]  /*3f30*/  MUFU.TANH R8, R4 ;  /* 0x0000000400087308 */ /* 0x0002a20000002400 */
[----:B---3--:R-:W-:Y:S01]  /*3f40*/  FMNMX.FTZ R2, R2, R3, !PT ;  /* 0x0000000302027209 */ /* 0x008fe20007810000 */
[----:B-1----:R-:W-:Y:S01]  /*3f50*/  FMUL.FTZ R4, R79, UR5 ;  /* 0x000000054f047c20 */ /* 0x002fe20008410000 */
[----:B--2---:R-:W-:-:S03]  /*3f60*/  FSEL R8, R8, -INF , !P4 ;  /* 0xff80000008087808 */ /* 0x004fc60006000000 */
[----:B------:R-:W1:Y:S02]  /*3f70*/  SHFL.BFLY PT, R3, R2, 0x1, 0x1f ;  /* 0x0c201f0002037f89 */ /* 0x000e6400000e0000 */
[----:B------:R2:W3:Y:S02]  /*3f80*/  MUFU.TANH R7, R4 ;  /* 0x0000000400077308 */ /* 0x0004e40000002400 */
[----:B--2---:R-:W-:Y:S01]  /*3f90*/  FMUL.FTZ R4, R119, UR5 ;  /* 0x0000000577047c20 */ /* 0x004fe20008410000 */
[----:B---3--:R-:W-:-:S05]  /*3fa0*/  FSEL R7, R7, -INF , !P2 ;  /* 0xff80000007077808 */ /* 0x008fca0005000000 */
[----:B------:R2:W3:Y:S01]  /*3fb0*/  MUFU.TANH R6, R4 ;  /* 0x0000000400067308 */ /* 0x0004e20000002400 */
[----:B-1----:R-:W-:Y:S02]  /*3fc0*/  FMNMX.FTZ R40, R2, R3, !PT ;  /* 0x0000000302287209 */ /* 0x002fe40007810000 */
[----:B------:R-:W-:Y:S02]  /*3fd0*/  FMNMX.FTZ R3, R82, R75, !PT ;  /* 0x0000004b52037209 */ /* 0x000fe40007810000 */
[C---:B------:R-:W-:Y:S01]  /*3fe0*/  FSETP.NEU.FTZ.AND P3, PT, R40.reuse, -INF , PT ;  /* 0xff8000002800780b */ /* 0x040fe20003f7d000 */
[----:B------:R-:W-:Y:S01]  /*3ff0*/  FMUL.FTZ R2, R40, UR6 ;  /* 0x0000000628027c20 */ /* 0x000fe20008410000 */
[----:B------:R-:W-:-:S04]  /*4000*/  FMNMX.FTZ R3, R81, R3, !PT ;  /* 0x0000000351037209 */ /* 0x000fc80007810000 */
[----:B------:R-:W-:Y:S02]  /*4010*/  FMNMX.FTZ R3, R80, R3, !PT ;  /* 0x0000000350037209 */ /* 0x000fe40007810000 */
[----:B------:R-:W-:Y:S02]  /*4020*/  FSEL R2, R2, RZ, P3 ;  /* 0x000000ff02027208 */ /* 0x000fe40001800000 */
[----:B------:R-:W-:Y:S01]  /*4030*/  FMNMX.FTZ R3, R74, R3, !PT ;  /* 0x000000034a037209 */ /* 0x000fe20007810000 */
[----:B--2---:R-:W-:Y:S01]  /*4040*/  FMUL.FTZ R4, R34, UR5 ;  /* 0x0000000522047c20 */ /* 0x004fe20008410000 */
[----:B---3--:R-:W-:Y:S02]  /*4050*/  FSEL R160, R6, -INF , !P6 ;  /* 0xff80000006a07808 */ /* 0x008fe40007000000 */
[----:B------:R-:W-:Y:S01]  /*4060*/  FMNMX.FTZ R3, R73, R3, !PT ;  /* 0x0000000349037209 */ /* 0x000fe20007810000 */
[----:B------:R1:W2:Y:S03]  /*4070*/  MUFU.TANH R5, R4 ;  /* 0x0000000400057308 */ /* 0x0002a60000002400 */
[----:B------:R-:W-:-:S04]  /*4080*/  FMNMX.FTZ R3, R71, R3, !PT ;  /* 0x0000000347037209 */ /* 0x000fc80007810000 */
[----:B------:R-:W-:-:S04]  /*4090*/  FMNMX.FTZ R3, R67, R3, !PT ;  /* 0x0000000343037209 */ /* 0x000fc80007810000 */
[----:B------:R-:W-:-:S04]  /*40a0*/  FMNMX.FTZ R3, R66, R3, !PT ;  /* 0x0000000342037209 */ /* 0x000fc80007810000 */
[----:B------:R-:W-:Y:S01]  /*40b0*/  FMNMX.FTZ R3, R63, R3, !PT ;  /* 0x000000033f037209 */ /* 0x000fe20007810000 */
[----:B-1----:R-:W-:Y:S01]  /*40c0*/  FMUL.FTZ R4, R35, UR5 ;  /* 0x0000000523047c20 */ /* 0x002fe20008410000 */
[----:B--2---:R-:W-:Y:S02]  /*40d0*/  FSEL R161, R5, -INF , !P1 ;  /* 0xff80000005a17808 */ /* 0x004fe40004800000 */
[----:B------:R-:W-:-:S03]  /*40e0*/  FMNMX.FTZ R3, R62, R3, !PT ;  /* 0x000000033e037209 */ /* 0x000fc60007810000 */
[----:B------:R-:W1:Y:S01]  /*40f0*/  MUFU.TANH R4, R4 ;  /* 0x0000000400047308 */ /* 0x000e620000002400 */
[----:B------:R-:W-:-:S04]  /*4100*/  FMNMX.FTZ R3, R54, R3, !PT ;  /* 0x0000000336037209 */ /* 0x000fc80007810000 */
[----:B------:R-:W-:-:S04]  /*4110*/  FMNMX.FTZ R3, R53, R3, !PT ;  /* 0x0000000335037209 */ /* 0x000fc80007810000 */
[----:B------:R-:W-:-:S04]  /*4120*/  FMNMX.FTZ R3, R51, R3, !PT ;  /* 0x0000000333037209 */ /* 0x000fc80007810000 */
[----:B------:R-:W-:-:S04]  /*4130*/  FMNMX.FTZ R3, R50, R3, !PT ;  /* 0x0000000332037209 */ /* 0x000fc80007810000 */
[----:B------:R-:W-:Y:S02]  /*4140*/  FMNMX.FTZ R3, R49, R3, !PT ;  /* 0x0000000331037209 */ /* 0x000fe40007810000 */
[----:B-1----:R-:W-:Y:S02]  /*4150*/  FSEL R162, R4, -INF , !P0 ;  /* 0xff80000004a27808 */ /* 0x002fe40004000000 */
        /* <DEDUP_REMOVED lines=24> */
[----:B------:R-:W-:-:S04]  /*42e0*/  FMUL.FTZ R3, R120, UR5 ;  /* 0x0000000578037c20 */ /* 0x000fc80008410000 */
[----:B------:R1:W-:Y:S02]  /*42f0*/  MUFU.TANH R34, R3 ;  /* 0x0000000300227308 */ /* 0x0003e40000002400 */
[----:B-1----:R-:W-:-:S06]  /*4300*/  FMUL.FTZ R3, R121, UR5 ;  /* 0x0000000579037c20 */ /* 0x002fcc0008410000 */
[----:B------:R1:W-:Y:S02]  /*4310*/  MUFU.TANH R35, R3 ;  /* 0x0000000300237308 */ /* 0x0003e40000002400 */
[----:B-1----:R-:W-:-:S06]  /*4320*/  FMUL.FTZ R3, R122, UR5 ;  /* 0x000000057a037c20 */ /* 0x002fcc0008410000 */
[----:B------:R1:W2:Y:S02]  /*4330*/  MUFU.TANH R96, R3 ;  /* 0x0000000300607308 */ /* 0x0002a40000002400 */
[----:B-1----:R-:W-:Y:S01]  /*4340*/  FMUL.FTZ R3, R123, UR5 ;  /* 0x000000057b037c20 */ /* 0x002fe20008410000 */
[----:B--2---:R-:W-:-:S05]  /*4350*/  FSEL R96, R96, -INF , !P5 ;  /* 0xff80000060607808 */ /* 0x004fca0006800000 */
[----:B------:R1:W2:Y:S02]  /*4360*/  MUFU.TANH R99, R3 ;  /* 0x0000000300637308 */ /* 0x0002a40000002400 */
[----:B-1----:R-:W-:Y:S01]  /*4370*/  FMUL.FTZ R3, R92, UR5 ;  /* 0x000000055c037c20 */ /* 0x002fe20008410000 */
[----:B--2---:R-:W-:-:S05]  /*4380*/  FSEL R99, R99, -INF , !P6 ;  /* 0xff80000063637808 */ /* 0x004fca0007000000 */
        /* <DEDUP_REMOVED lines=16> */
[----:B------:R1:W2:Y:S02]  /*4490*/  MUFU.TANH R111, R3 ;  /* 0x00000003006f7308 */ /* 0x0002a40000002400 */
[----:B-1----:R-:W-:Y:S01]  /*44a0*/  FFMA.FTZ R3, R72, UR6, -R2 ;  /* 0x0000000648037c23 */ /* 0x002fe20008010802 */
[----:B--2---:R-:W-:-:S05]  /*44b0*/  FSEL R111, R111, -INF , !P0 ;  /* 0xff8000006f6f7808 */ /* 0x004fca0004000000 */
        /* <DEDUP_REMOVED lines=48> */
[----:B------:R-:W-:-:S03]  /*47c0*/  LOP3.LUT P5, RZ, R153, 0x4, RZ, 0xc0, !PT ;  /* 0x0000000499ff7812 */ /* 0x000fc600078ac0ff */
        /* <DEDUP_REMOVED lines=17> */
[----:B-1----:R-:W-:-:S06]  /*48e0*/  FFMA.FTZ R3, R11, UR6, -R2 ;  /* 0x000000060b037c23 */ /* 0x002fcc0008010802 */
        /* <DEDUP_REMOVED lines=58> */
[----:B------:R-:W-:Y:S01]  /*4c90*/  FMNMX.FTZ R2, R127, R2, !PT ;  /* 0x000000027f027209 */ /* 0x000fe20007810000 */
[----:B-1----:R-:W-:-:S04]  /*4ca0*/  FFMA.FTZ R3, R49, UR6, -R16 ;  /* 0x0000000631037c23 */ /* 0x002fc80008010810 */
        /* <DEDUP_REMOVED lines=49> */
[----:B--2---:R-:W-:-:S04]  /*4fc0*/  FFMA.FTZ R3, R29, UR6, -R16 ;  /* 0x000000061d037c23 */ /* 0x004fc80008010810 */
        /* <DEDUP_REMOVED lines=11> */
[----:B------:R-:W-:-:S04]  /*5080*/  FFMA.FTZ R5, R117, UR6, -R4 ;  /* 0x0000000675057c23 */ /* 0x000fc80008010804 */
[----:B------:R-:W-:Y:S01]  /*5090*/  MUFU.EX2 R204, R5 ;  /* 0x0000000500cc7308 */ /* 0x000fe20000000800 */
[----:B-1----:R-:W-:-:S07]  /*50a0*/  FFMA.FTZ R3, R8, UR6, -R16 ;  /* 0x0000000608037c23 */ /* 0x002fce0008010810 */
[----:B------:R1:W-:Y:S02]  /*50b0*/  MUFU.EX2 R119, R3 ;  /* 0x0000000300777308 */ /* 0x0003e40000000800 */
[----:B-1----:R-:W-:Y:S01]  /*50c0*/  FFMA.FTZ R3, R7, UR6, -R16 ;  /* 0x0000000607037c23 */ /* 0x002fe20008010810 */
[----:B------:R-:W-:-:S05]  /*50d0*/  FSEL R7, R57, -INF , !P4 ;  /* 0xff80000039077808 */ /* 0x000fca0006000000 */
        /* <DEDUP_REMOVED lines=12> */
[----:B--2---:R-:W-:Y:S02]  /*51a0*/  FMNMX.FTZ R2, R2, R6, !PT ;  /* 0x0000000602027209 */ /* 0x004fe40007810000 */
[----:B------:R-:W-:-:S03]  /*51b0*/  F2FP.BF16.F32.PACK_AB R6, R183, R182 ;  /* 0x000000b6b706723e */ /* 0x000fc600000010ff */
[----:B------:R-:W2:Y:S01]  /*51c0*/  SHFL.BFLY PT, R5, R2, 0x1, 0x1f ;  /* 0x0c201f0002057f89 */ /* 0x000ea200000e0000 */
[----:B-1----:R-:W-:-:S04]  /*51d0*/  FFMA.FTZ R3, R129, UR6, -R4 ;  /* 0x0000000681037c23 */ /* 0x002fc80008010804 */
[----:B------:R1:W3:Y:S01]  /*51e0*/  MUFU.EX2 R163, R3 ;  /* 0x0000000300a37308 */ /* 0x0002e20000000800 */
[----:B--2---:R-:W-:Y:S01]  /*51f0*/  FMNMX.FTZ R24, R2, R5, !PT ;  /* 0x0000000502187209 */ /* 0x004fe20007810000 */
[--C-:B------:R-:W-:Y:S01]  /*5200*/  FFMA.FTZ R2, R83, UR6, -R4.reuse ;  /* 0x0000000653027c23 */ /* 0x100fe20008010804 */
[----:B-1----:R-:W-:Y:S01]  /*5210*/  FFMA.FTZ R3, R132, UR6, -R4 ;  /* 0x0000000684037c23 */ /* 0x002fe20008010804 */
[----:B------:R-:W-:Y:S01]  /*5220*/  IMAD R5, R193, 0x20, R184 ;  /* 0x00000020c1057824 */ /* 0x000fe200078e02b8 */
[----:B------:R-:W-:-:S03]  /*5230*/  FSETP.NEU.FTZ.AND P0, PT, R24, -INF , PT ;  /* 0xff8000001800780b */ /* 0x000fc60003f1d000 */
[----:B------:R1:W-:Y:S01]  /*5240*/  MUFU.EX2 R212, R2 ;  /* 0x0000000200d47308 */ /* 0x0003e20000000800 */
[----:B---3--:R-:W-:-:S07]  /*5250*/  F2FP.BF16.F32.PACK_AB R8, R163, R198 ;  /* 0x000000c6a308723e */ /* 0x008fce00000010ff */
[----:B------:R2:W-:Y:S01]  /*5260*/  MUFU.EX2 R197, R3 ;  /* 0x0000000300c57308 */ /* 0x0005e20000000800 */
[----:B-1----:R-:W-:-:S07]  /*5270*/  FFMA.FTZ R2, R55, UR6, -R4 ;  /* 0x0000000637027c23 */ /* 0x002fce0008010804 */
[----:B------:R1:W-:Y:S01]  /*5280*/  MUFU.EX2 R211, R2 ;  /* 0x0000000200d37308 */ /* 0x0003e20000000800 */
[----:B--2---:R-:W-:-:S07]  /*5290*/  FFMA.FTZ R3, R131, UR6, -R4 ;  /* 0x0000000683037c23 */ /* 0x004fce0008010804 */
[----:B------:R2:W3:Y:S01]  /*52a0*/  MUFU.EX2 R199, R3 ;  /* 0x0000000300c77308 */ /* 0x0004e20000000800 */
[----:B-1----:R-:W-:-:S04]  /*52b0*/  IADD3 R2, R185, R5, RZ ;  /* 0x00000005b9027210 */ /* 0x002fc80007ffe0ff */
[----:B------:R-:W-:Y:S02]  /*52c0*/  LEA R184, R2, UR4, 0x1 ;  /* 0x0000000402b87c11 */ /* 0x000fe4000f8e08ff */
[----:B------:R-:W-:Y:S01]  /*52d0*/  LOP3.LUT R2, R249, 0xffffffe0, RZ, 0xc0, !PT ;  /* 0xffffffe0f9027812 */ /* 0x000fe200078ec0ff */
[----:B--2---:R-:W-:Y:S02]  /*52e0*/  FFMA.FTZ R3, R128, UR6, -R4 ;  /* 0x0000000680037c23 */ /* 0x004fe40008010804 */
[----:B------:R-:W-:Y:S01]  /*52f0*/  IMAD R185, R0, 0x2, R184 ;  /* 0x0000000200b97824 */ /* 0x000fe200078e02b8 */
[----:B------:R-:W1:Y:S01]  /*5300*/  LDSM.16.MT88.4 R20, [R184+0x4000] ;  /* 0x00400000b814783b */ /* 0x000e620000004200 */
[----:B---3--:R-:W-:Y:S01]  /*5310*/  F2FP.BF16.F32.PACK_AB R10, R199, R197 ;  /* 0x000000c5c70a723e */ /* 0x008fe200000010ff */
[----:B------:R2:W-:Y:S02]  /*5320*/  MUFU.EX2 R201, R3 ;  /* 0x0000000300c97308 */ /* 0x0005e40000000800 */
[----:B------:R-:W3:Y:S04]  /*5330*/  LDSM.16.MT88.4 R28, [R185+0x4000] ;  /* 0x00400000b91c783b */ /* 0x000ee80000004200 */
[----:B------:R-:W4:Y:S04]  /*5340*/  LDSM.16.MT88.4 R32, [R184+0x4400] ;  /* 0x00440000b820783b */ /* 0x000f280000004200 */
[----:B------:R-:W5:Y:S01]  /*5350*/  LDSM.16.MT88.4 R44, [R185+0x4400] ;  /* 0x00440000b92c783b */ /* 0x000f620000004200 */
[----:B--2---:R-:W-:-:S04]  /*5360*/  FFMA.FTZ R3, R125, UR6, -R4 ;  /* 0x000000067d037c23 */ /* 0x004fc80008010804 */
[----:B------:R2:W-:Y:S02]  /*5370*/  MUFU.EX2 R203, R3 ;  /* 0x0000000300cb7308 */ /* 0x0005e40000000800 */
[--C-:B--2---:R-:W-:Y:S01]  /*5380*/  FFMA.FTZ R3, R124, UR6, -R4.reuse ;  /* 0x000000067c037c23 */ /* 0x104fe20008010804 */
[C---:B-1----:R-:W-:Y:S05]  /*5390*/  HMMA.16816.F32.BF16 R84, R12.reuse, R20, RZ ;  /* 0x000000140c54723c */ /* 0x042fea00000418ff */
[----:B------:R1:W-:Y:S01]  /*53a0*/  MUFU.EX2 R205, R3 ;  /* 0x0000000300cd7308 */ /* 0x0003e20000000800 */
[C---:B------:R-:W-:Y:S06]  /*53b0*/  HMMA.16816.F32.BF16 R80, R12.reuse, R22, RZ ;  /* 0x000000160c50723c */ /* 0x040fec00000418ff */
[C---:B---3--:R-:W-:Y:S06]  /*53c0*/  HMMA.16816.F32.BF16 R64, R12.reuse, R28, RZ ;  /* 0x0000001c0c40723c */ /* 0x048fec00000418ff */
[----:B------:R-:W-:Y:S01]  /*53d0*/  HMMA.16816.F32.BF16 R76, R12, R30, RZ ;  /* 0x0000001e0c4c723c */ /* 0x000fe200000418ff */
[----:B-1----:R-:W-:-:S04]  /*53e0*/  FFMA.FTZ R3, R105, UR6, -R4 ;  /* 0x0000000669037c23 */ /* 0x002fc80008010804 */
[----:B------:R1:W-:Y:S02]  /*53f0*/  MUFU.EX2 R206, R3 ;  /* 0x0000000300ce7308 */ /* 0x0003e40000000800 */
[----:B------:R-:W-:Y:S02]  /*5400*/  F2FP.BF16.F32.PACK_AB R12, R236, R235 ;  /* 0x000000ebec0c723e */ /* 0x000fe400000010ff */
[----:B------:R-:W-:Y:S02]  /*5410*/  F2FP.BF16.F32.PACK_AB R13, R220, R218 ;  /* 0x000000dadc0d723e */ /* 0x000fe400000010ff */
[----:B------:R-:W-:Y:S02]  /*5420*/  F2FP.BF16.F32.PACK_AB R14, R238, R237 ;  /* 0x000000edee0e723e */ /* 0x000fe400000010ff */
[----:B------:R-:W-:-:S07]  /*5430*/  F2FP.BF16.F32.PACK_AB R15, R221, R219 ;  /* 0x000000dbdd0f723e */ /* 0x000fce00000010ff */
[----:B----4-:R-:W-:Y:S01]  /*5440*/  HMMA.16816.F32.BF16 R84, R12, R32, R84 ;  /* 0x000000200c54723c */ /* 0x010fe20000041854 */
        /* <DEDUP_REMOVED lines=16> */
[----:B--2---:R-:W-:Y:S02]  /*5550*/  F2FP.BF16.F32.PACK_AB R9, R128, R129 ;  /* 0x000000818009723e */ /* 0x004fe400000010ff */
[----:B------:R-:W-:Y:S01]  /*5560*/  F2FP.BF16.F32.PACK_AB R5, R120, R121 ;  /* 0x000000797805723e */ /* 0x000fe200000010ff */
[----:B-1----:R-:W-:-:S04]  /*5570*/  FFMA.FTZ R0, R139, UR6, -R3 ;  /* 0x000000068b007c23 */ /* 0x002fc80008010803 */
[----:B------:R1:W2:Y:S02]  /*5580*/  MUFU.EX2 R133, R0 ;  /* 0x0000000000857308 */ /* 0x0002a40000000800 */
[----:B-1----:R-:W-:Y:S01]  /*5590*/  FFMA.FTZ R0, R89, UR6, -R4 ;  /* 0x0000000659007c23 */ /* 0x002fe20008010804 */
[----:B--2---:R-:W-:-:S05]  /*55a0*/  F2FP.BF16.F32.PACK_AB R11, R133, R131 ;  /* 0x00000083850b723e */ /* 0x004fca00000010ff */
[----:B------:R1:W-:Y:S02]  /*55b0*/  MUFU.EX2 R207, R0 ;  /* 0x0000000000cf7308 */ /* 0x0003e40000000800 */
[C---:B------:R-:W-:Y:S06]  /*55c0*/  HMMA.16816.F32.BF16 R48, R8.reuse, R20, RZ ;  /* 0x000000140830723c */ /* 0x040fec00000418ff */
[C---:B------:R-:W-:Y:S06]  /*55d0*/  HMMA.16816.F32.BF16 R52, R8.reuse, R28, RZ ;  /* 0x0000001c0834723c */ /* 0x040fec00000418ff */
[C---:B------:R-:W-:Y:S01]  /*55e0*/  HMMA.16816.F32.BF16 R56, R8.reuse, R22, RZ ;  /* 0x000000160838723c */ /* 0x040fe200000418ff */
[----:B-1----:R-:W-:Y:S01]  /*55f0*/  FFMA.FTZ R0, R136, UR6, -R3 ;  /* 0x0000000688007c23 */ /* 0x002fe20008010803 */
[----:B------:R-:W-:Y:S03]  /*5600*/  LDSM.16.MT88.4 R20, [R185+0x4800] ;  /* 0x00480000b914783b */ /* 0x000fe60000004200 */
[----:B------:R1:W-:Y:S01]  /*5610*/  MUFU.EX2 R141, R0 ;  /* 0x00000000008d7308 */ /* 0x0003e20000000800 */
[----:B------:R-:W-:Y:S01]  /*5620*/  HMMA.16816.F32.BF16 R60, R8, R30, RZ ;  /* 0x0000001e083c723c */ /* 0x000fe200000418ff */
[----:B------:R-:W2:Y:S06]  /*5630*/  LDSM.16.MT88.4 R28, [R184+0x4800] ;  /* 0x00480000b81c783b */ /* 0x000eac0000004200 */
[----:B------:R-:W-:-:S02]  /*5640*/  F2FP.BF16.F32.PACK_AB R8, R203, R201 ;  /* 0x000000c9cb08723e */ /* 0x000fc400000010ff */
[----:B------:R-:W-:Y:S01]  /*5650*/  F2FP.BF16.F32.PACK_AB R10, R204, R205 ;  /* 0x000000cdcc0a723e */ /* 0x000fe200000010ff */
        /* <DEDUP_REMOVED lines=10> */
[C---:B------:R-:W-:Y:S06]  /*5700*/  HMMA.16816.F32.BF16 R72, R8.reuse, R32, R48 ;  /* 0x000000200848723c */ /* 0x040fec0000041830 */
[C---:B-----5:R-:W-:Y:S06]  /*5710*/  HMMA.16816.F32.BF16 R68, R8.reuse, R44, R52 ;  /* 0x0000002c0844723c */ /* 0x060fec0000041834 */
[----:B------:R-:W-:Y:S01]  /*5720*/  HMMA.16816.F32.BF16 R52, R8, R34, R56 ;  /* 0x000000220834723c */ /* 0x000fe20000041838 */
[----:B-1----:R-:W-:-:S04]  /*5730*/  FFMA.FTZ R0, R97, UR6, -R4 ;  /* 0x0000000661007c23 */ /* 0x002fc80008010804 */
[----:B------:R1:W-:Y:S01]  /*5740*/  MUFU.EX2 R202, R0 ;  /* 0x0000000000ca7308 */ /* 0x0003e20000000800 */
[----:B------:R-:W-:Y:S06]  /*5750*/  HMMA.16816.F32.BF16 R56, R8, R46, R60 ;  /* 0x0000002e0838723c */ /* 0x000fec000004183c */
        /* <DEDUP_REMOVED lines=13> */
[----:B---3--:R-:W-:-:S06]  /*5830*/  FFMA.FTZ R0, R144, UR6, -R3 ;  /* 0x0000000690007c23 */ /* 0x008fcc0008010803 */
[C---:B--2---:R-:W-:Y:S01]  /*5840*/  HMMA.16816.F32.BF16 R84, R12.reuse, R28, R84 ;  /* 0x0000001c0c54723c */ /* 0x044fe20000041854 */
[----:B------:R2:W-:Y:S05]  /*5850*/  MUFU.EX2 R134, R0 ;  /* 0x0000000000867308 */ /* 0x0005ea0000000800 */
[C---:B------:R-:W-:Y:S06]  /*5860*/  HMMA.16816.F32.BF16 R76, R12.reuse, R30, R60 ;  /* 0x0000001e0c4c723c */ /* 0x040fec000004183c */
[----:B------:R-:W-:Y:S01]  /*5870*/  HMMA.16816.F32.BF16 R60, R12, R22, R48 ;  /* 0x000000160c3c723c */ /* 0x000fe20000041830 */
[----:B--2---:R-:W-:-:S04]  /*5880*/  FFMA.FTZ R0, R106, UR6, -R3 ;  /* 0x000000066a007c23 */ /* 0x004fc80008010803 */
[----:B------:R2:W3:Y:S02]  /*5890*/  MUFU.EX2 R193, R0 ;  /* 0x0000000000c17308 */ /* 0x0004e40000000800 */
[----:B--2---:R-:W-:Y:S01]  /*58a0*/  FFMA.FTZ R0, R142, UR6, -R3 ;  /* 0x000000068e007c23 */ /* 0x004fe20008010803 */
[----:B---3--:R-:W-:-:S05]  /*58b0*/  F2FP.BF16.F32.PACK_AB R9, R193, R134 ;  /* 0x00000086c109723e */ /* 0x008fca00000010ff */
[----:B------:R2:W-:Y:S02]  /*58c0*/  MUFU.EX2 R130, R0 ;  /* 0x0000000000827308 */ /* 0x0005e40000000800 */
[----:B--2---:R-:W-:-:S06]  /*58d0*/  FFMA.FTZ R0, R143, UR6, -R3 ;  /* 0x000000068f007c23 */ /* 0x004fcc0008010803 */
[----:B------:R2:W3:Y:S02]  /*58e0*/  MUFU.EX2 R132, R0 ;  /* 0x0000000000847308 */ /* 0x0004e40000000800 */
[----:B--2---:R-:W-:Y:S01]  /*58f0*/  FFMA.FTZ R0, R114, UR6, -R4 ;  /* 0x0000000672007c23 */ /* 0x004fe20008010804 */
[----:B---3--:R-:W-:-:S05]  /*5900*/  F2FP.BF16.F32.PACK_AB R11, R132, R130 ;  /* 0x00000082840b723e */ /* 0x008fca00000010ff */
[----:B------:R2:W-:Y:S02]  /*5910*/  MUFU.EX2 R106, R0 ;  /* 0x00000000006a7308 */ /* 0x0005e40000000800 */
[C---:B------:R-:W-:Y:S06]  /*5920*/  HMMA.16816.F32.BF16 R64, R8.reuse, R28, R72 ;  /* 0x0000001c0840723c */ /* 0x040fec0000041848 */
[-C--:B------:R-:W-:Y:S06]  /*5930*/  HMMA.16816.F32.BF16 R80, R8, R20.reuse, R68 ;  /* 0x000000140850723c */ /* 0x080fec0000041844 */
[----:B------:R-:W-:Y:S01]  /*5940*/  HMMA.16816.F32.BF16 R72, R12, R20, R88 ;  /* 0x000000140c48723c */ /* 0x000fe20000041858 */
[----:B--2---:R-:W-:-:S04]  /*5950*/  FFMA.FTZ R0, R98, UR6, -R4 ;  /* 0x0000000662007c23 */ /* 0x004fc80008010804 */
[----:B------:R2:W-:Y:S01]  /*5960*/  MUFU.EX2 R105, R0 ;  /* 0x0000000000697308 */ /* 0x0005e20000000800 */
[C---:B------:R-:W-:Y:S01]  /*5970*/  HMMA.16816.F32.BF16 R52, R8.reuse, R30, R52 ;  /* 0x0000001e0834723c */ /* 0x040fe20000041834 */
[----:B------:R-:W-:Y:S01]  /*5980*/  LDSM.16.MT88.4 R28, [R184+0x5000] ;  /* 0x00500000b81c783b */ /* 0x000fe20000004200 */
[----:B------:R-:W-:Y:S02]  /*5990*/  F2FP.BF16.F32.PACK_AB R12, R244, R243 ;  /* 0x000000f3f40c723e */ /* 0x000fe400000010ff */
[----:B------:R-:W-:Y:S02]  /*59a0*/  F2FP.BF16.F32.PACK_AB R13, R226, R227 ;  /* 0x000000e3e20d723e */ /* 0x000fe400000010ff */
[----:B------:R-:W-:Y:S01]  /*59b0*/  HMMA.16816.F32.BF16 R68, R8, R22, R56 ;  /* 0x000000160844723c */ /* 0x000fe20000041838 */
[----:B------:R-:W3:Y:S01]  /*59c0*/  LDSM.16.MT88.4 R20, [R185+0x5000] ;  /* 0x00500000b914783b */ /* 0x000ee20000004200 */
[----:B------:R-:W-:Y:S02]  /*59d0*/  F2FP.BF16.F32.PACK_AB R14, R246, R245 ;  /* 0x000000f5f60e723e */ /* 0x000fe400000010ff */
[----:B------:R-:W-:-:S03]  /*59e0*/  F2FP.BF16.F32.PACK_AB R15, R224, R225 ;  /* 0x000000e1e00f723e */ /* 0x000fc600000010ff */
[----:B------:R-:W-:Y:S02]  /*59f0*/  F2FP.BF16.F32.PACK_AB R8, R212, R213 ;  /* 0x000000d5d408723e */ /* 0x000fe400000010ff */
[----:B------:R-:W-:Y:S01]  /*5a00*/  F2FP.BF16.F32.PACK_AB R10, R207, R211 ;  /* 0x000000d3cf0a723e */ /* 0x000fe200000010ff */
[----:B--2---:R-:W-:Y:S01]  /*5a10*/  FFMA.FTZ R0, R103, UR6, -R4 ;  /* 0x0000000667007c23 */ /* 0x004fe20008010804 */
[----:B-1----:R-:W-:Y:S03]  /*5a20*/  HMMA.16816.F32.BF16 R84, R12, R44, R84 ;  /* 0x0000002c0c54723c */ /* 0x002fe60000041854 */
        /* <DEDUP_REMOVED lines=20> */
[----:B------:R-:W2:Y:S05]  /*5b70*/  LDSM.16.MT88.4 R44, [R184+0x5400] ;  /* 0x00540000b82c783b */ /* 0x000eaa0000004200 */
        /* <DEDUP_REMOVED lines=11> */
[----:B----4-:R-:W-:-:S06]  /*5c30*/  FFMA.FTZ R0, R147, UR6, -R3 ;  /* 0x0000000693007c23 */ /* 0x010fcc0008010803 */
[C---:B---3--:R-:W-:Y:S01]  /*5c40*/  HMMA.16816.F32.BF16 R60, R12.reuse, R20, R76 ;  /* 0x000000140c3c723c */ /* 0x048fe2000004184c */
[----:B------:R-:W-:Y:S01]  /*5c50*/  LDSM.16.MT88.4 R144, [R184+0x5c00] ;  /* 0x005c0000b890783b */ /* 0x000fe20000004200 */
[----:B------:R3:W-:Y:S04]  /*5c60*/  MUFU.EX2 R97, R0 ;  /* 0x0000000000617308 */ /* 0x0007e80000000800 */
[----:B------:R-:W-:Y:S01]  /*5c70*/  HMMA.16816.F32.BF16 R80, R12, R30, R80 ;  /* 0x0000001e0c50723c */ /* 0x000fe20000041850 */
        /* <DEDUP_REMOVED lines=10> */
[-C--:B------:R-:W-:Y:S06]  /*5d20*/  HMMA.16816.F32.BF16 R136, R8, R28.reuse, R56 ;  /* 0x0000001c0888723c */ /* 0x080fec0000041838 */
[----:B------:R-:W-:Y:S06]  /*5d30*/  HMMA.16816.F32.BF16 R56, R12, R28, R84 ;  /* 0x0000001c0c38723c */ /* 0x000fec0000041854 */
[C---:B------:R-:W-:Y:S01]  /*5d40*/  HMMA.16816.F32.BF16 R68, R8.reuse, R30, R52 ;  /* 0x0000001e0844723c */ /* 0x040fe20000041834 */
[--C-:B---3--:R-:W-:Y:S01]  /*5d50*/  FFMA.FTZ R0, R17, UR6, -R4.reuse ;  /* 0x0000000611007c23 */ /* 0x108fe20008010804 */
[----:B------:R-:W3:Y:S03]  /*5d60*/  LDSM.16.MT88.4 R28, [R184+0x5800] ;  /* 0x00580000b81c783b */ /* 0x000ee60000004200 */
[----:B------:R5:W-:Y:S01]  /*5d70*/  MUFU.EX2 R95, R0 ;  /* 0x00000000005f7308 */ /* 0x000be20000000800 */
[C---:B------:R-:W-:Y:S06]  /*5d80*/  HMMA.16816.F32.BF16 R48, R8.reuse, R20, R48 ;  /* 0x000000140830723c */ /* 0x040fec0000041830 */
[-C--:B------:R-:W-:Y:S06]  /*5d90*/  HMMA.16816.F32.BF16 R52, R8, R22.reuse, R64 ;  /* 0x000000160834723c */ /* 0x080fec0000041840 */
[----:B------:R-:W-:Y:S01]  /*5da0*/  HMMA.16816.F32.BF16 R64, R12, R22, R72 ;  /* 0x000000160c40723c */ /* 0x000fe20000041848 */
[----:B------:R-:W-:Y:S01]  /*5db0*/  F2FP.BF16.F32.PACK_AB R8, R104, R105 ;  /* 0x000000696808723e */ /* 0x000fe200000010ff */
[----:B------:R-:W3:Y:S01]  /*5dc0*/  LDSM.16.MT88.4 R20, [R185+0x5800] ;  /* 0x00580000b914783b */ /* 0x000ee20000004200 */
[----:B------:R-:W-:Y:S01]  /*5dd0*/  F2FP.BF16.F32.PACK_AB R10, R102, R103 ;  /* 0x00000067660a723e */ /* 0x000fe200000010ff */
[----:B-----5:R-:W-:-:S03]  /*5de0*/  FFMA.FTZ R0, R18, UR6, -R4 ;  /* 0x0000000612007c23 */ /* 0x020fc60008010804 */
[----:B----4-:R-:W-:Y:S01]  /*5df0*/  F2FP.BF16.F32.PACK_AB R12, R98, R101 ;  /* 0x00000065620c723e */ /* 0x010fe200000010ff */
[----:B------:R4:W5:Y:S02]  /*5e00*/  MUFU.EX2 R93, R0 ;  /* 0x00000000005d7308 */ /* 0x0009640000000800 */
[----:B----4-:R-:W-:Y:S01]  /*5e10*/  FFMA.FTZ R0, R154, UR6, -R3 ;  /* 0x000000069a007c23 */ /* 0x010fe20008010803 */
[----:B-----5:R-:W-:-:S05]  /*5e20*/  F2FP.BF16.F32.PACK_AB R14, R93, R95 ;  /* 0x0000005f5d0e723e */ /* 0x020fca00000010ff */
[----:B------:R4:W-:Y:S02]  /*5e30*/  MUFU.EX2 R91, R0 ;  /* 0x00000000005b7308 */ /* 0x0009e40000000800 */
[----:B----4-:R-:W-:-:S06]  /*5e40*/  FFMA.FTZ R0, R155, UR6, -R3 ;  /* 0x000000069b007c23 */ /* 0x010fcc0008010803 */
        /* <DEDUP_REMOVED lines=9> */
[C---:B--2---:R-:W-:Y:S06]  /*5ee0*/  HMMA.16816.F32.BF16 R136, R8.reuse, R44, R136 ;  /* 0x0000002c0888723c */ /* 0x044fec0000041888 */
[C---:B------:R-:W-:Y:S06]  /*5ef0*/  HMMA.16816.F32.BF16 R68, R8.reuse, R46, R68 ;  /* 0x0000002e0844723c */ /* 0x040fec0000041844 */
[----:B-1----:R-:W-:Y:S01]  /*5f00*/  HMMA.16816.F32.BF16 R52, R8, R34, R52 ;  /* 0x000000220834723c */ /* 0x002fe20000041834 */
[----:B----4-:R-:W-:-:S04]  /*5f10*/  FFMA.FTZ R0, R25, UR6, -R4 ;  /* 0x0000000619007c23 */ /* 0x010fc80008010804 */
[----:B------:R1:W2:Y:S02]  /*5f20*/  MUFU.EX2 R76, R0 ;  /* 0x00000000004c7308 */ /* 0x0002a40000000800 */
[----:B-1----:R-:W-:Y:S01]  /*5f30*/  FFMA.FTZ R0, R41, UR6, -R4 ;  /* 0x0000000629007c23 */ /* 0x002fe20008010804 */
[----:B--2---:R-:W-:-:S05]  /*5f40*/  F2FP.BF16.F32.PACK_AB R164, R76, R84 ;  /* 0x000000544ca4723e */ /* 0x004fca00000010ff */
[----:B------:R1:W-:Y:S02]  /*5f50*/  MUFU.EX2 R43, R0 ;  /* 0x00000000002b7308 */ /* 0x0003e40000000800 */
[----:B-1----:R-:W-:-:S06]  /*5f60*/  FFMA.FTZ R0, R159, UR6, -R3 ;  /* 0x000000069f007c23 */ /* 0x002fcc0008010803 */
[----:B------:R1:W-:Y:S02]  /*5f70*/  MUFU.EX2 R41, R0 ;  /* 0x0000000000297308 */ /* 0x0003e40000000800 */
[----:B-1----:R-:W-:Y:S02]  /*5f80*/  FFMA.FTZ R0, R158, UR6, -R3 ;  /* 0x000000069e007c23 */ /* 0x002fe40008010803 */
[----:B------:R-:W-:Y:S04]  /*5f90*/  HMMA.16816.F32.BF16 R156, R8, R32, R48 ;  /* 0x00000020089c723c */ /* 0x000fe80000041830 */
[----:B------:R1:W2:Y:S03]  /*5fa0*/  MUFU.EX2 R37, R0 ;  /* 0x0000000000257308 */ /* 0x0002a60000000800 */
[----:B------:R-:W-:-:S02]  /*5fb0*/  F2FP.BF16.F32.PACK_AB R8, R177, R176 ;  /* 0x000000b0b108723e */ /* 0x000fc400000010ff */
[----:B------:R-:W-:Y:S02]  /*5fc0*/  F2FP.BF16.F32.PACK_AB R9, R168, R169 ;  /* 0x000000a9a809723e */ /* 0x000fe400000010ff */
[----:B------:R-:W-:Y:S02]  /*5fd0*/  F2FP.BF16.F32.PACK_AB R10, R179, R178 ;  /* 0x000000b2b30a723e */ /* 0x000fe400000010ff */
[----:B------:R-:W-:Y:S01]  /*5fe0*/  F2FP.BF16.F32.PACK_AB R11, R122, R123 ;  /* 0x0000007b7a0b723e */ /* 0x000fe200000010ff */
[----:B-1----:R-:W-:-:S06]  /*5ff0*/  FFMA.FTZ R0, R7, UR6, -R3 ;  /* 0x0000000607007c23 */ /* 0x002fcc0008010803 */
[----:B------:R-:W-:Y:S01]  /*6000*/  HMMA.16816.F32.BF16 R56, R8, R44, R56 ;  /* 0x0000002c0838723c */ /* 0x000fe20000041838 */
[----:B------:R-:W-:Y:S01]  /*6010*/  F2FP.BF16.F32.PACK_AB R7, R118, R119 ;  /* 0x000000777607723e */ /* 0x000fe200000010ff */
[----:B------:R1:W-:Y:S01]  /*6020*/  MUFU.EX2 R27, R0 ;  /* 0x00000000001b7308 */ /* 0x0003e20000000800 */
[----:B--2---:R-:W-:-:S03]  /*6030*/  F2FP.BF16.F32.PACK_AB R13, R37, R41 ;  /* 0x00000029250d723e */ /* 0x004fc600000010ff */
[C---:B------:R-:W-:Y:S06]  /*6040*/  HMMA.16816.F32.BF16 R48, R8.reuse, R46, R80 ;  /* 0x0000002e0830723c */ /* 0x040fec0000041850 */
[C---:B------:R-:W-:Y:S06]  /*6050*/  HMMA.16816.F32.BF16 R44, R8.reuse, R32, R60 ;  /* 0x00000020082c723c */ /* 0x040fec000004183c */
[----:B------:R-:W-:Y:S01]  /*6060*/  HMMA.16816.F32.BF16 R8, R8, R34, R64 ;  /* 0x000000220808723c */ /* 0x000fe20000041840 */
[----:B------:R-:W2:Y:S01]  /*6070*/  LDSM.16.MT88.4 R32, [R185+0x5c00] ;  /* 0x005c0000b920783b */ /* 0x000ea20000004200 */
[----:B-1----:R-:W-:-:S04]  /*6080*/  FFMA.FTZ R0, R26, UR6, -R3 ;  /* 0x000000061a007c23 */ /* 0x002fc80008010803 */
[----:B------:R1:W4:Y:S02]  /*6090*/  MUFU.EX2 R36, R0 ;  /* 0x0000000000247308 */ /* 0x0003240000000800 */
[----:B-1----:R-:W-:Y:S01]  /*60a0*/  FFMA.FTZ R0, R115, UR6, -R4 ;  /* 0x0000000673007c23 */ /* 0x002fe20008010804 */
[----:B------:R-:W-:Y:S02]  /*60b0*/  F2FP.BF16.F32.PACK_AB R4, R181, R180 ;  /* 0x000000b4b504723e */ /* 0x000fe400000010ff */
[----:B----4-:R-:W-:-:S03]  /*60c0*/  F2FP.BF16.F32.PACK_AB R15, R36, R27 ;  /* 0x0000001b240f723e */ /* 0x010fc600000010ff */
[----:B------:R1:W4:Y:S02]  /*60d0*/  MUFU.EX2 R42, R0 ;  /* 0x00000000002a7308 */ /* 0x0003240000000800 */
[C---:B---3--:R-:W-:Y:S06]  /*60e0*/  HMMA.16816.F32.BF16 R56, R4.reuse, R28, R56 ;  /* 0x0000001c0438723c */ /* 0x048fec0000041838 */
[C---:B------:R-:W-:Y:S06]  /*60f0*/  HMMA.16816.F32.BF16 R48, R4.reuse, R30, R48 ;  /* 0x0000001e0430723c */ /* 0x040fec0000041830 */
[----:B------:R-:W-:Y:S01]  /*6100*/  HMMA.16816.F32.BF16 R44, R4, R20, R44 ;  /* 0x00000014042c723c */ /* 0x000fe2000004182c */
[----:B-1----:R-:W-:Y:S01]  /*6110*/  FFMA.FTZ R0, R96, UR6, -R3 ;  /* 0x0000000660007c23 */ /* 0x002fe20008010803 */
[----:B----4-:R-:W-:-:S03]  /*6120*/  F2FP.BF16.F32.PACK_AB R166, R42, R43 ;  /* 0x0000002b2aa6723e */ /* 0x010fc600000010ff */
[----:B------:R1:W-:Y:S01]  /*6130*/  MUFU.EX2 R60, R0 ;  /* 0x00000000003c7308 */ /* 0x0003e20000000800 */
[----:B------:R-:W-:Y:S06]  /*6140*/  HMMA.16816.F32.BF16 R8, R4, R22, R8 ;  /* 0x000000160408723c */ /* 0x000fec0000041808 */
[----:B------:R-:W-:Y:S01]  /*6150*/  HMMA.16816.F32.BF16 R136, R12, R28, R136 ;  /* 0x0000001c0c88723c */ /* 0x000fe20000041888 */
[----:B------:R-:W-:Y:S01]  /*6160*/  FADD.FTZ R4, R198, R163 ;  /* 0x000000a3c6047221 */ /* 0x000fe20000010000 */
[----:B------:R-:W-:-:S04]  /*6170*/  FADD.FTZ R5, R129, R128 ;  /* 0x0000008081057221 */ /* 0x000fc80000010000 */
[----:B------:R-:W-:Y:S01]  /*6180*/  HMMA.16816.F32.BF16 R148, R12, R30, R68 ;  /* 0x0000001e0c94723c */ /* 0x000fe20000041844 */
[----:B-1----:R-:W-:-:S05]  /*6190*/  FFMA.FTZ R0, R99, UR6, -R3 ;  /* 0x0000000663007c23 */ /* 0x002fca0008010803 */
[C---:B------:R-:W-:Y:S01]  /*61a0*/  HMMA.16816.F32.BF16 R156, R12.reuse, R20, R156 ;  /* 0x000000140c9c723c */ /* 0x040fe2000004189c */
[----:B------:R1:W3:Y:S05]  /*61b0*/  MUFU.EX2 R26, R0 ;  /* 0x00000000001a7308 */ /* 0x0002ea0000000800 */
[----:B------:R-:W-:Y:S01]  /*61c0*/  HMMA.16816.F32.BF16 R12, R12, R22, R52 ;  /* 0x000000160c0c723c */ /* 0x000fe20000041834 */
[--C-:B-1----:R-:W-:Y:S01]  /*61d0*/  FFMA.FTZ R0, R100, UR6, -R3.reuse ;  /* 0x0000000664007c23 */ /* 0x102fe20008010803 */
[----:B------:R-:W-:Y:S01]  /*61e0*/  FFMA.FTZ R3, R111, UR6, -R3 ;  /* 0x000000066f037c23 */ /* 0x000fe20008010803 */
[----:B---3--:R-:W-:Y:S02]  /*61f0*/  F2FP.BF16.F32.PACK_AB R165, R26, R60 ;  /* 0x0000003c1aa5723e */ /* 0x008fe400000010ff */
[----:B------:R1:W-:Y:S08]  /*6200*/  MUFU.EX2 R25, R0 ;  /* 0x0000000000197308 */ /* 0x0003f00000000800 */
[----:B------:R3:W4:Y:S01]  /*6210*/  MUFU.EX2 R19, R3 ;  /* 0x0000000300137308 */ /* 0x0007220000000800 */
[----:B-1----:R-:W-:Y:S01]  /*6220*/  FFMA.FTZ R0, R160, UR6, -R16 ;  /* 0x00000006a0007c23 */ /* 0x002fe20008010810 */
[----:B------:R-:W-:-:S06]  /*6230*/  F2FP.BF16.F32.PACK_AB R160, R190, R189 ;  /* 0x000000bdbea0723e */ /* 0x000fcc00000010ff */
[----:B------:R1:W5:Y:S01]  /*6240*/  MUFU.EX2 R18, R0 ;  /* 0x0000000000127308 */ /* 0x0003620000000800 */
[----:B---3--:R-:W-:Y:S01]  /*6250*/  IADD3 R3, -R2, R248, RZ ;  /* 0x000000f802037210 */ /* 0x008fe20007ffe1ff */
[----:B------:R-:W-:Y:S01]  /*6260*/  FADD.FTZ R2, R232, R231 ;  /* 0x000000e7e8027221 */ /* 0x000fe20000010000 */
[----:B----4-:R-:W-:-:S03]  /*6270*/  F2FP.BF16.F32.PACK_AB R167, R19, R25 ;  /* 0x0000001913a7723e */ /* 0x010fc600000010ff */
[----:B------:R3:W-:Y:S04]  /*6280*/  STL [R1+0x50], R3 ;  /* 0x0000500301007387 */ /* 0x0007e80000100800 */
[----:B------:R-:W-:Y:S01]  /*6290*/  HMMA.16816.F32.BF16 R136, R164, R144, R136 ;  /* 0x00000090a488723c */ /* 0x000fe20000041888 */
[----:B-1----:R-:W-:Y:S01]  /*62a0*/  FFMA.FTZ R0, R161, UR6, -R16 ;  /* 0x00000006a1007c23 */ /* 0x002fe20008010810 */
[----:B-----5:R-:W-:-:S04]  /*62b0*/  F2FP.BF16.F32.PACK_AB R161, R18, R116 ;  /* 0x0000007412a1723e */ /* 0x020fc800000010ff */
[C---:B------:R-:W-:Y:S01]  /*62c0*/  HMMA.16816.F32.BF16 R148, R164.reuse, R146, R148 ;  /* 0x00000092a494723c */ /* 0x040fe20000041894 */
[----:B------:R1:W-:Y:S05]  /*62d0*/  MUFU.EX2 R17, R0 ;  /* 0x0000000000117308 */ /* 0x0003ea0000000800 */
[C---:B--2---:R-:W-:Y:S06]  /*62e0*/  HMMA.16816.F32.BF16 R156, R164.reuse, R32, R156 ;  /* 0x00000020a49c723c */ /* 0x044fec000004189c */
[----:B------:R-:W-:Y:S01]  /*62f0*/  HMMA.16816.F32.BF16 R164, R164, R34, R12 ;  /* 0x00000022a4a4723c */ /* 0x000fe2000004180c */
[----:B---3--:R-:W-:Y:S01]  /*6300*/  FADD.FTZ R3, R233, R2 ;  /* 0x00000002e9037221 */ /* 0x008fe20000010000 */
[----:B-1----:R-:W-:-:S03]  /*6310*/  FFMA.FTZ R0, R162, UR6, -R16 ;  /* 0x00000006a2007c23 */ /* 0x002fc60008010810 */
[----:B------:R-:W-:Y:S01]  /*6320*/  FADD.FTZ R6, R234, R3 ;  /* 0x00000003ea067221 */ /* 0x000fe20000010000 */
[----:B------:R-:W-:Y:S01]  /*6330*/  F2FP.BF16.F32.PACK_AB R162, R192, R191 ;  /* 0x000000bfc0a2723e */ /* 0x000fe200000010ff */
        /* <DEDUP_REMOVED lines=122> */
[----:B------:R1:W-:Y:S01]  /*6ae0*/  STL [R1], R4 ;  /* 0x0000000401007387 */ /* 0x0003e20000100800 */
[C---:B------:R-:W-:Y:S01]  /*6af0*/  VIADD R195, R188.reuse, 0x400 ;  /* 0x00000400bcc37836 */ /* 0x040fe20000000000 */
[C---:B------:R-:W-:Y:S01]  /*6b00*/  IADD3 R194, R188.reuse, 0x800, RZ ;  /* 0x00000800bcc27810 */ /* 0x040fe20007ffe0ff */
[C---:B------:R-:W-:Y:S01]  /*6b10*/  VIADD R193, R188.reuse, 0xc00 ;  /* 0x00000c00bcc17836 */ /* 0x040fe20000000000 */
[----:B------:R1:W-:Y:S01]  /*6b20*/  STL [R1+0x4], R3 ;  /* 0x0000040301007387 */ /* 0x0003e20000100800 */
[C---:B------:R-:W-:Y:S01]  /*6b30*/  HMMA.16816.F32.BF16 R144, R160.reuse, R146, R48 ;  /* 0x00000092a090723c */ /* 0x040fe20000041830 */
[C---:B------:R-:W-:Y:S01]  /*6b40*/  IADD3 R192, R188.reuse, 0x1000, RZ ;  /* 0x00001000bcc07810 */ /* 0x040fe20007ffe0ff */
[C---:B------:R-:W-:Y:S01]  /*6b50*/  VIADD R191, R188.reuse, 0x1400 ;  /* 0x00001400bcbf7836 */ /* 0x040fe20000000000 */
[----:B------:R1:W-:Y:S01]  /*6b60*/  STL [R1+0x8], R2 ;  /* 0x0000080201007387 */ /* 0x0003e20000100800 */
[C---:B------:R-:W-:Y:S01]  /*6b70*/  IADD3 R190, R188.reuse, 0x1800, RZ ;  /* 0x00001800bcbe7810 */ /* 0x040fe20007ffe0ff */
[----:B------:R-:W-:Y:S01]  /*6b80*/  VIADD R189, R188, 0x1c00 ;  /* 0x00001c00bcbd7836 */ /* 0x000fe20000000000 */
[C---:B------:R-:W-:Y:S01]  /*6b90*/  HMMA.16816.F32.BF16 R152, R160.reuse, R32, R44 ;  /* 0x00000020a098723c */ /* 0x040fe2000004182c */
[----:B------:R1:W-:Y:S05]  /*6ba0*/  STL [R1+0xc], R0 ;  /* 0x00000c0001007387 */ /* 0x0003ea0000100800 */
[----:B------:R-:W-:Y:S01]  /*6bb0*/  HMMA.16816.F32.BF16 R160, R160, R34, R8 ;  /* 0x00000022a0a0723c */ /* 0x000fe20000041808 */
[----:B------:R-:W-:-:S08]  /*6bc0*/  NOP ;  /* 0x0000000000007918 */ /* 0x000fd00000000000 */
[----:B------:R-:W-:-:S15]  /*6bd0*/  @!P5 BRA `(.L_x_374) ;  /* 0x000000480038d947 */ /* 0x000fde0003800000 */
[C---:B------:R-:W-:Y:S01]  /*6be0*/  SHF.L.U64.HI R215, R112.reuse, 0x6, R113 ;  /* 0x0000000670d77819 */ /* 0x040fe20000010271 */
[----:B------:R-:W-:Y:S01]  /*6bf0*/  IMAD.SHL.U32 R216, R112, 0x40, RZ ;  /* 0x0000004070d87824 */ /* 0x000fe200078e00ff */
[----:B------:R-:W-:Y:S01]  /*6c00*/  LEA.HI.SX32 R196, R196, 0xfffffffe, 0x19 ;  /* 0xfffffffec4c47811 */ /* 0x000fe200078fcaff */
[----:B-1----:R-:W-:Y:S01]  /*6c10*/  IMAD.MOV.U32 R3, RZ, RZ, R40 ;  /* 0x000000ffff037224 */ /* 0x002fe200078e0028 */
[----:B------:R-:W-:Y:S01]  /*6c20*/  MOV R132, R39 ;  /* 0x0000002700847202 */ /* 0x000fe20000000f00 */
[----:B------:R-:W-:Y:S01]  /*6c30*/  IMAD.MOV.U32 R133, RZ, RZ, R38 ;  /* 0x000000ffff857224 */ /* 0x000fe200078e0026 */
[----:B------:R-:W-:Y:S01]  /*6c40*/  MOV R134, R24 ;  /* 0x0000001800867202 */ /* 0x000fe20000000f00 */
[----:B------:R-:W-:Y:S01]  /*6c50*/  ULDC.64 UR8, c[0x0][0x248] ;  /* 0x0000920000087ab9 */ /* 0x000fe20000000a00 */
[----:B------:R-:W-:Y:S01]  /*6c60*/  ULDC UR15, c[0x0][0x39c] ;  /* 0x0000e700000f7ab9 */ /* 0x000fe20000000800 */
[----:B------:R-:W-:Y:S02]  /*6c70*/  USHF.L.U64.HI UR14, UR8, 0x6, UR9 ;  /* 0x00000006080e7899 */ /* 0x000fe40008010209 */
[----:B------:R-:W-:Y:S01]  /*6c80*/  USHF.L.U32 UR5, UR8, 0x6, URZ ;  /* 0x0000000608057899 */ /* 0x000fe2000800063f */
[----:B------:R-:W-:Y:S01]  /*6c90*/  ULDC UR4, c[0x0][0x2ec] ;  /* 0x0000bb0000047ab9 */ /* 0x000fe20000000800 */
[----:B------:R-:W-:Y:S01]  /*6ca0*/  ULDC.64 UR12, c[0x0][0x250] ;  /* 0x00009400000c7ab9 */ /* 0x000fe20000000a00 */
[----:B------:R-:W-:Y:S01]  /*6cb0*/  ULDC.64 UR6, c[0x0][0x218] ;  /* 0x0000860000067ab9 */ /* 0x000fe20000000a00 */
[----:B------:R-:W-:Y:S01]  /*6cc0*/  ULDC.64 UR10, c[0x0][0x220] ;  /* 0x00008800000a7ab9 */ /* 0x000fe20000000a00 */
[----:B------:R-:W-:Y:S07]  /*6cd0*/  BRA `(.L_x_375) ;  /* 0x00000000006c7947 */ /* 0x000fee0003800000 */
.L_x_377:
[----:B------:R-:W2:Y:S01]  /*6ce0*/  LDL.64 R220, [R1+0x28] ;  /* 0x0000280001dc7983 */ /* 0x000ea20000100a00 */
[----:B------:R-:W-:Y:S03]  /*6cf0*/  VIADD R0, R196, 0xffffffff ;  /* 0xffffffffc4007836 */ /* 0x000fe60000000000 */
[----:B------:R-:W4:Y:S01]  /*6d00*/  LDL.64 R218, [R1+0x18] ;  /* 0x0000180001da7983 */ /* 0x000f220000100a00 */
[----:B------:R-:W-:Y:S01]  /*6d10*/  IMAD.WIDE.U32 R4, R0, UR8, RZ ;  /* 0x0000000800047c25 */ /* 0x000fe2000f8e00ff */
[----:B------:R-:W-:Y:S05]  /*6d20*/  SHF.R.S32.HI R2, RZ, 0x1f, R0 ;  /* 0x0000001fff027819 */ /* 0x000fea0000011400 */
[----:B------:R-:W-:Y:S04]  /*6d30*/  IMAD R2, R2, UR8, RZ ;  /* 0x0000000802027c24 */ /* 0x000fe8000f8e02ff */
[----:B------:R-:W-:Y:S04]  /*6d40*/  IMAD R2, R0, UR9, R2 ;  /* 0x0000000900027c24 */ /* 0x000fe8000f8e0202 */
[----:B------:R-:W-:Y:S01]  /*6d50*/  IMAD.IADD R2, R5, 0x1, R2 ;  /* 0x0000000105027824 */ /* 0x000fe200078e0202 */
[----:B--2---:R-:W-:Y:S04]  /*6d60*/  LEA R0, P0, R4, R220, 0x7 ;  /* 0x000000dc04007211 */ /* 0x004fe800078038ff */
[----:B------:R-:W-:Y:S02]  /*6d70*/  LEA R8, P1, R0, UR6, 0x1 ;  /* 0x0000000600087c11 */ /* 0x000fe4000f8208ff */
[----:B----4-:R-:W-:Y:S02]  /*6d80*/  LEA.HI.X R2, R4, R219, R2, 0x7, P0 ;  /* 0x000000db04027211 */ /* 0x010fe400000f3c02 */
        /* <DEDUP_REMOVED lines=16> */
.L_x_375:
[----:B--2---:R-:W2:Y:S01]  /*6e90*/  LDL.64 R10, [R1+0x20] ;  /* 0x00002000010a7983 */ /* 0x004ea20000100a00 */
[----:B------:R-:W-:Y:S04]  /*6ea0*/  DEPBAR.LE SB0, 0x0 ;  /* 0x000080000000791a */ /* 0x000fe80000000000 */
[C---:B------:R-:W-:Y:S01]  /*6eb0*/  IMAD.WIDE.U32 R4, R196.reuse, UR12, RZ ;  /* 0x0000000cc4047c25 */ /* 0x040fe2000f8e00ff */
[----:B------:R-:W3:Y:S01]  /*6ec0*/  LDL R6, [R1+0x10] ;  /* 0x0000100001067983 */ /* 0x000ee20000100800 */
[----:B------:R-:W-:Y:S01]  /*6ed0*/  BAR.SYNC.DEFER_BLOCKING 0x0 ;  /* 0x0000000000007b1d */ /* 0x000fe20000010000 */
[----:B------:R-:W-:Y:S02]  /*6ee0*/  SHF.R.S32.HI R0, RZ, 0x1f, R196 ;  /* 0x0000001fff007819 */ /* 0x000fe400000114c4 */
[----:B------:R-:W-:Y:S03]  /*6ef0*/  ISETP.GT.AND P2, PT, R196, RZ, PT ;  /* 0x000000ffc400720c */ /* 0x000fe60003f44270 */
[----:B------:R-:W-:Y:S04]  /*6f00*/  IMAD R0, R0, UR12, RZ ;  /* 0x0000000c00007c24 */ /* 0x000fe8000f8e02ff */
[----:B------:R-:W-:Y:S05]  /*6f10*/  IMAD R2, R196, UR13, R0 ;  /* 0x0000000dc4027c24 */ /* 0x000fea000f8e0200 */
[----:B------:R-:W-:Y:S02]  /*6f20*/  IADD3 R2, R5, R2, RZ ;  /* 0x0000000205027210 */ /* 0x000fe40007ffe0ff */
[----:B--2---:R-:W-:Y:S04]  /*6f30*/  LEA R0, P0, R4, R10, 0x7 ;  /* 0x0000000a04007211 */ /* 0x004fe800078038ff */
[----:B------:R-:W-:Y:S02]  /*6f40*/  LEA R8, P1, R0, UR10, 0x1 ;  /* 0x0000000a00087c11 */ /* 0x000fe4000f8208ff */
[----:B---3--:R-:W-:Y:S02]  /*6f50*/  LEA.HI.X R4, R4, R6, R2, 0x7, P0 ;  /* 0x0000000604047211 */ /* 0x008fe400000f3c02 */
[-C--:B------:R-:W-:Y:S02]  /*6f60*/  IADD3 R6, P0, R8, R216.reuse, RZ ;  /* 0x000000d808067210 */ /* 0x080fe40007f1e0ff */
[----:B------:R-:W-:Y:S02]  /*6f70*/  LEA.HI.X R9, R0, UR11, R4, 0x1, P1 ;  /* 0x0000000b00097c11 */ /* 0x000fe400088f0c04 */
[-C--:B------:R-:W-:Y:S02]  /*6f80*/  IADD3 R4, P1, R6, R216.reuse, RZ ;  /* 0x000000d806047210 */ /* 0x080fe40007f3e0ff */
[-C--:B------:R-:W-:Y:S01]  /*6f90*/  IADD3.X R7, R9, R215.reuse, RZ, P0, !PT ;  /* 0x000000d709077210 */ /* 0x080fe200007fe4ff */
[----:B------:R-:W-:Y:S01]  /*6fa0*/  @!PT LDS RZ, [RZ] ;  /* 0x00000000fffff984 */ /* 0x000fe20000000800 */
[----:B------:R-:W-:Y:S01]  /*6fb0*/  @!PT LDS RZ, [RZ] ;  /* 0x00000000fffff984 */ /* 0x000fe20000000800 */
[----:B------:R-:W-:Y:S01]  /*6fc0*/  @!PT LDS RZ, [RZ] ;  /* 0x00000000fffff984 */ /* 0x000fe20000000800 */
[----:B------:R-:W-:Y:S01]  /*6fd0*/  LDGSTS.E.BYPASS.LTC128B.128 [R200+0x4000], desc[UR16][R8.64] ;  /* 0x0400000008c87fae */ /* 0x000fe2000b901d50 */
[----:B------:R-:W-:Y:S02]  /*6fe0*/  IADD3 R10, P0, R4, R216, RZ ;  /* 0x000000d8040a7210 */ /* 0x000fe40007f1e0ff */
[-C--:B------:R-:W-:Y:S04]  /*6ff0*/  IADD3.X R5, R7, R215.reuse, RZ, P1, !PT ;  /* 0x000000d707057210 */ /* 0x080fe80000ffe4ff */
[----:B------:R-:W-:Y:S01]  /*7000*/  IADD3.X R11, R5, R215, RZ, P0, !PT ;  /* 0x000000d7050b7210 */ /* 0x000fe200007fe4ff */
[----:B------:R-:W-:Y:S08]  /*7010*/  LDGSTS.E.BYPASS.LTC128B.128 [R200+0x4800], desc[UR16][R6.64] ;  /* 0x0480000006c87fae */ /* 0x000ff0000b901d50 */
[----:B------:R1:W-:Y:S08]  /*7020*/  LDGSTS.E.BYPASS.LTC128B.128 [R200+0x5000], desc[UR16][R4.64] ;  /* 0x0500000004c87fae */ /* 0x0003f0000b901d50 */
[----:B------:R2:W-:Y:S08]  /*7030*/  LDGSTS.E.BYPASS.LTC128B.128 [R200+0x5800], desc[UR16][R10.64] ;  /* 0x058000000ac87fae */ /* 0x0005f0000b901d50 */
        /* <DEDUP_REMOVED lines=22> */
[-C--:B----4-:R-:W-:Y:S06]  /*71a0*/  HMMA.16816.F32.BF16 R36, R128, R48.reuse, RZ ;  /* 0x000000308024723c */ /* 0x090fec00000418ff */
[C---:B------:R-:W-:Y:S06]  /*71b0*/  HMMA.16816.F32.BF16 R40, R124.reuse, R48, RZ ;  /* 0x000000307c28723c */ /* 0x040fec00000418ff */
[-C--:B------:R-:W-:Y:S06]  /*71c0*/  HMMA.16816.F32.BF16 R44, R124, R50.reuse, RZ ;  /* 0x000000327c2c723c */ /* 0x080fec00000418ff */
[C---:B------:R-:W-:Y:S06]  /*71d0*/  HMMA.16816.F32.BF16 R48, R128.reuse, R50, RZ ;  /* 0x000000328030723c */ /* 0x040fec00000418ff */
[-C--:B-----5:R-:W-:Y:S06]  /*71e0*/  HMMA.16816.F32.BF16 R52, R128, R64.reuse, RZ ;  /* 0x000000408034723c */ /* 0x0a0fec00000418ff */
        /* <DEDUP_REMOVED lines=18> */
[----:B------:R-:W-:Y:S06]  /*7310*/  HMMA.16816.F32.BF16 R128, R128, R170, RZ ;  /* 0x000000aa8080723c */ /* 0x000fec00000418ff */
[-C--:B---3--:R-:W-:Y:S06]  /*7320*/  HMMA.16816.F32.BF16 R4, R172, R176.reuse, R4 ;  /* 0x000000b0ac04723c */ /* 0x088fec0000041804 */
[C---:B------:R-:W-:Y:S06]  /*7330*/  HMMA.16816.F32.BF16 R8, R180.reuse, R176, R8 ;  /* 0x000000b0b408723c */ /* 0x040fec0000041808 */
[-C--:B------:R-:W-:Y:S06]  /*7340*/  HMMA.16816.F32.BF16 R12, R180, R178.reuse, R12 ;  /* 0x000000b2b40c723c */ /* 0x080fec000004180c */
[C---:B------:R-:W-:Y:S06]  /*7350*/  HMMA.16816.F32.BF16 R16, R172.reuse, R178, R16 ;  /* 0x000000b2ac10723c */ /* 0x040fec0000041810 */
[----:B------:R-:W-:Y:S01]  /*7360*/  FMUL.FTZ R4, R4, UR15 ;  /* 0x0000000f04047c20 */ /* 0x000fe20008410000 */
[----:B------:R-:W-:Y:S01]  /*7370*/  FMUL.FTZ R6, R6, UR15 ;  /* 0x0000000f06067c20 */ /* 0x000fe20008410000 */
[----:B------:R-:W-:Y:S02]  /*7380*/  FMUL.FTZ R5, R5, UR15 ;  /* 0x0000000f05057c20 */ /* 0x000fe40008410000 */
[----:B------:R-:W1:Y:S01]  /*7390*/  MUFU.TANH R202, R4 ;  /* 0x0000000400ca7308 */ /* 0x000e620000002400 */
[----:B------:R-:W-:Y:S01]  /*73a0*/  FMUL.FTZ R7, R7, UR15 ;  /* 0x0000000f07077c20 */ /* 0x000fe20008410000 */
[----:B------:R-:W-:Y:S01]  /*73b0*/  FMUL.FTZ R8, R8, UR15 ;  /* 0x0000000f08087c20 */ /* 0x000fe20008410000 */
[----:B------:R-:W-:Y:S01]  /*73c0*/  FMUL.FTZ R10, R10, UR15 ;  /* 0x0000000f0a0a7c20 */ /* 0x000fe20008410000 */
[----:B------:R-:W-:Y:S01]  /*73d0*/  FMUL.FTZ R9, R9, UR15 ;  /* 0x0000000f09097c20 */ /* 0x000fe20008410000 */
[----:B------:R-:W-:Y:S05]  /*73e0*/  FMUL.FTZ R11, R11, UR15 ;  /* 0x0000000f0b0b7c20 */ /* 0x000fea0008410000 */
[----:B------:R-:W-:Y:S01]  /*73f0*/  MUFU.TANH R204, R6 ;  /* 0x0000000600cc7308 */ /* 0x000fe20000002400 */
[----:B------:R-:W-:Y:S01]  /*7400*/  FMUL.FTZ R12, R12, UR15 ;  /* 0x0000000f0c0c7c20 */ /* 0x000fe20008410000 */
[----:B------:R-:W-:Y:S01]  /*7410*/  FMUL.FTZ R14, R14, UR15 ;  /* 0x0000000f0e0e7c20 */ /* 0x000fe20008410000 */
[----:B------:R-:W-:Y:S01]  /*7420*/  FMUL.FTZ R13, R13, UR15 ;  /* 0x0000000f0d0d7c20 */ /* 0x000fe20008410000 */
[----:B------:R-:W-:Y:S01]  /*7430*/  FMUL.FTZ R15, R15, UR15 ;  /* 0x0000000f0f0f7c20 */ /* 0x000fe20008410000 */
[----:B------:R-:W-:Y:S01]  /*7440*/  FMUL.FTZ R16, R16, UR15 ;  /* 0x0000000f10107c20 */ /* 0x000fe20008410000 */
[----:B------:R-:W-:Y:S04]  /*7450*/  FMUL.FTZ R18, R18, UR15 ;  /* 0x0000000f12127c20 */ /* 0x000fe80008410000 */
[----:B------:R-:W-:Y:S01]  /*7460*/  MUFU.TANH R212, R5 ;  /* 0x0000000500d47308 */ /* 0x000fe20000002400 */
[----:B------:R-:W-:Y:S01]  /*7470*/  FMUL.FTZ R17, R17, UR15 ;  /* 0x0000000f11117c20 */ /* 0x000fe20008410000 */
[----:B------:R-:W-:Y:S01]  /*7480*/  FMUL.FTZ R19, R19, UR15 ;  /* 0x0000000f13137c20 */ /* 0x000fe20008410000 */
[----:B-1----:R-:W-:Y:S07]  /*7490*/  FMNMX.FTZ R2, R202, R3, !PT ;  /* 0x00000003ca027209 */ /* 0x002fee0007810000 */
[----:B------:R1:W-:Y:S10]  /*74a0*/  MUFU.TANH R211, R7 ;  /* 0x0000000700d37308 */ /* 0x0003f40000002400 */
[----:B------:R-:W2:Y:S10]  /*74b0*/  MUFU.TANH R201, R8 ;  /* 0x0000000800c97308 */ /* 0x000eb40000002400 */
[----:B------:R-:W3:Y:S01]  /*74c0*/  MUFU.TANH R203, R10 ;  /* 0x0000000a00cb7308 */ /* 0x000ee20000002400 */
[----:B-1----:R-:W1:Y:S09]  /*74d0*/  LDSM.16.M88.4 R4, [R195] ;  /* 0x00000000c304783b */ /* 0x002e720000000200 */
[----:B------:R-:W4:Y:S10]  /*74e0*/  MUFU.TANH R210, R9 ;  /* 0x0000000900d27308 */ /* 0x000f340000002400 */
[----:B------:R5:W-:Y:S10]  /*74f0*/  MUFU.TANH R209, R11 ;  /* 0x0000000b00d17308 */ /* 0x000bf40000002400 */
[----:B------:R-:W4:Y:S10]  /*7500*/  MUFU.TANH R197, R16 ;  /* 0x0000001000c57308 */ /* 0x000f340000002400 */
[----:B------:R-:W4:Y:S01]  /*7510*/  MUFU.TANH R208, R12 ;  /* 0x0000000c00d07308 */ /* 0x000f220000002400 */
[----:B-----5:R-:W5:Y:S09]  /*7520*/  LDSM.16.M88.4 R8, [R194] ;  /* 0x00000000c208783b */ /* 0x020f720000000200 */
[----:B------:R-:W4:Y:S01]  /*7530*/  MUFU.TANH R179, R18 ;  /* 0x0000001200b37308 */ /* 0x000f220000002400 */
[-C--:B-1----:R-:W-:Y:S06]  /*7540*/  HMMA.16816.F32.BF16 R20, R172, R4.reuse, R20 ;  /* 0x00000004ac14723c */ /* 0x082fec0000041814 */
[C---:B------:R-:W-:Y:S03]  /*7550*/  HMMA.16816.F32.BF16 R24, R180.reuse, R4, R24 ;  /* 0x00000004b418723c */ /* 0x040fe60000041818 */
[----:B------:R-:W1:Y:S03]  /*7560*/  MUFU.TANH R169, R17 ;  /* 0x0000001100a97308 */ /* 0x000e660000002400 */
[-C--:B------:R-:W-:Y:S07]  /*7570*/  HMMA.16816.F32.BF16 R28, R180, R6.reuse, R28 ;  /* 0x00000006b41c723c */ /* 0x080fee000004181c */
[----:B------:R-:W1:Y:S01]  /*7580*/  MUFU.TANH R207, R14 ;  /* 0x0000000e00cf7308 */ /* 0x000e620000002400 */
[C---:B------:R-:W-:Y:S01]  /*7590*/  HMMA.16816.F32.BF16 R32, R172.reuse, R6, R32 ;  /* 0x00000006ac20723c */ /* 0x040fe20000041820 */
[----:B------:R-:W2:Y:S08]  /*75a0*/  LDSM.16.M88.4 R4, [R193] ;  /* 0x00000000c104783b */ /* 0x000eb00000000200 */
[----:B------:R-:W1:Y:S02]  /*75b0*/  MUFU.TANH R206, R13 ;  /* 0x0000000d00ce7308 */ /* 0x000e640000002400 */
[----:B------:R-:W-:Y:S01]  /*75c0*/  FMUL.FTZ R20, R20, UR15 ;  /* 0x0000000f14147c20 */ /* 0x000fe20008410000 */
[----:B------:R-:W-:Y:S01]  /*75d0*/  FMUL.FTZ R22, R22, UR15 ;  /* 0x0000000f16167c20 */ /* 0x000fe20008410000 */
[----:B------:R-:W-:Y:S01]  /*75e0*/  FMUL.FTZ R21, R21, UR15 ;  /* 0x0000000f15157c20 */ /* 0x000fe20008410000 */
[----:B------:R-:W-:Y:S01]  /*75f0*/  FMUL.FTZ R23, R23, UR15 ;  /* 0x0000000f17177c20 */ /* 0x000fe20008410000 */
[----:B------:R-:W-:Y:S04]  /*7600*/  FMUL.FTZ R24, R24, UR15 ;  /* 0x0000000f18187c20 */ /* 0x000fe80008410000 */
[----:B------:R-:W1:Y:S01]  /*7610*/  MUFU.TANH R176, R19 ;  /* 0x0000001300b07308 */ /* 0x000e620000002400 */
[-C--:B-----5:R-:W-:Y:S03]  /*7620*/  HMMA.16816.F32.BF16 R36, R172, R8.reuse, R36 ;  /* 0x00000008ac24723c */ /* 0x0a0fe60000041824 */
[----:B------:R-:W-:Y:S01]  /*7630*/  FMUL.FTZ R26, R26, UR15 ;  /* 0x0000000f1a1a7c20 */ /* 0x000fe20008410000 */
[----:B------:R-:W-:Y:S01]  /*7640*/  FMUL.FTZ R25, R25, UR15 ;  /* 0x0000000f19197c20 */ /* 0x000fe20008410000 */
[----:B------:R-:W-:Y:S01]  /*7650*/  FMUL.FTZ R27, R27, UR15 ;  /* 0x0000000f1b1b7c20 */ /* 0x000fe20008410000 */
[C---:B------:R-:W-:Y:S03]  /*7660*/  HMMA.16816.F32.BF16 R40, R180.reuse, R8, R40 ;  /* 0x00000008b428723c */ /* 0x040fe60000041828 */
[----:B------:R-:W5:Y:S02]  /*7670*/  MUFU.TANH R199, R20 ;  /* 0x0000001400c77308 */ /* 0x000f640000002400 */
[----:B------:R-:W-:Y:S01]  /*7680*/  FMUL.FTZ R32, R32, UR15 ;  /* 0x0000000f20207c20 */ /* 0x000fe20008410000 */
[-C--:B------:R-:W-:Y:S07]  /*7690*/  HMMA.16816.F32.BF16 R44, R180, R10.reuse, R44 ;  /* 0x0000000ab42c723c */ /* 0x080fee000004182c */
[----:B------:R-:W5:Y:S01]  /*76a0*/  MUFU.TANH R205, R15 ;  /* 0x0000000f00cd7308 */ /* 0x000f620000002400 */
[----:B------:R-:W-:Y:S01]  /*76b0*/  FMUL.FTZ R28, R28, UR15 ;  /* 0x0000000f1c1c7c20 */ /* 0x000fe20008410000 */
[C---:B------:R-:W-:Y:S01]  /*76c0*/  HMMA.16816.F32.BF16 R48, R172.reuse, R10, R48 ;  /* 0x0000000aac30723c */ /* 0x040fe20000041830 */
[----:B------:R-:W3:Y:S07]  /*76d0*/  LDSM.16.M88.4 R8, [R192] ;  /* 0x00000000c008783b */ /* 0x000eee0000000200 */
[----:B------:R-:W5:Y:S03]  /*76e0*/  MUFU.TANH R171, R24 ;  /* 0x0000001800ab7308 */ /* 0x000f660000002400 */
[----:B------:R-:W-:Y:S01]  /*76f0*/  FMUL.FTZ R34, R34, UR15 ;  /* 0x0000000f22227c20 */ /* 0x000fe20008410000 */
[----:B------:R-:W-:Y:S01]  /*7700*/  FMUL.FTZ R33, R33, UR15 ;  /* 0x0000000f21217c20 */ /* 0x000fe20008410000 */
[----:B------:R-:W-:Y:S01]  /*7710*/  FMUL.FTZ R30, R30, UR15 ;  /* 0x0000000f1e1e7c20 */ /* 0x000fe20008410000 */
[-C--:B--2---:R-:W-:Y:S03]  /*7720*/  HMMA.16816.F32.BF16 R52, R172, R4.reuse, R52 ;  /* 0x00000004ac34723c */ /* 0x084fe60000041834 */
[----:B------:R-:W-:Y:S01]  /*7730*/  FMUL.FTZ R29, R29, UR15 ;  /* 0x0000000f1d1d7c20 */ /* 0x000fe20008410000 */
[----:B------:R-:W2:Y:S01]  /*7740*/  MUFU.TANH R198, R22 ;  /* 0x0000001600c67308 */ /* 0x000ea20000002400 */
[----:B------:R-:W-:Y:S01]  /*7750*/  FMUL.FTZ R35, R35, UR15 ;  /* 0x0000000f23237c20 */ /* 0x000fe20008410000 */
[C---:B------:R-:W-:Y:S05]  /*7760*/  HMMA.16816.F32.BF16 R56, R180.reuse, R4, R56 ;  /* 0x00000004b438723c */ /* 0x040fea0000041838 */
[----:B------:R-:W-:Y:S03]  /*7770*/  FMUL.FTZ R31, R31, UR15 ;  /* 0x0000000f1f1f7c20 */ /* 0x000fe60008410000 */
[----:B------:R-:W2:Y:S01]  /*7780*/  MUFU.TANH R178, R21 ;  /* 0x0000001500b27308 */ /* 0x000ea20000002400 */
[-C--:B------:R-:W-:Y:S03]  /*7790*/  HMMA.16816.F32.BF16 R60, R180, R6.reuse, R60 ;  /* 0x00000006b43c723c */ /* 0x080fe6000004183c */
[----:B------:R-:W-:Y:S01]  /*77a0*/  FMUL.FTZ R36, R36, UR15 ;  /* 0x0000000f24247c20 */ /* 0x000fe20008410000 */
[----:B------:R-:W-:Y:S02]  /*77b0*/  FMUL.FTZ R40, R40, UR15 ;  /* 0x0000000f28287c20 */ /* 0x000fe40008410000 */
[C---:B------:R-:W-:Y:S03]  /*77c0*/  HMMA.16816.F32.BF16 R64, R172.reuse, R6, R64 ;  /* 0x00000006ac40723c */ /* 0x040fe60000041840 */
[----:B------:R-:W2:Y:S01]  /*77d0*/  MUFU.TANH R170, R26 ;  /* 0x0000001a00aa7308 */ /* 0x000ea20000002400 */
[----:B------:R-:W4:Y:S01]  /*77e0*/  LDSM.16.M88.4 R4, [R191] ;  /* 0x00000000bf04783b */ /* 0x000f220000000200 */
[----:B------:R-:W-:Y:S01]  /*77f0*/  FMUL.FTZ R38, R38, UR15 ;  /* 0x0000000f26267c20 */ /* 0x000fe20008410000 */
[----:B------:R-:W-:Y:S01]  /*7800*/  FMUL.FTZ R37, R37, UR15 ;  /* 0x0000000f25257c20 */ /* 0x000fe20008410000 */
[----:B------:R-:W-:Y:S01]  /*7810*/  FMUL.FTZ R42, R42, UR15 ;  /* 0x0000000f2a2a7c20 */ /* 0x000fe20008410000 */
[----:B------:R-:W-:Y:S05]  /*7820*/  FMUL.FTZ R48, R48, UR15 ;  /* 0x0000000f30307c20 */ /* 0x000fea0008410000 */
[----:B------:R-:W2:Y:S01]  /*7830*/  MUFU.TANH R168, R25 ;  /* 0x0000001900a87308 */ /* 0x000ea20000002400 */
[----:B------:R-:W-:Y:S01]  /*7840*/  FMUL.FTZ R41, R41, UR15 ;  /* 0x0000000f29297c20 */ /* 0x000fe20008410000 */
[----:B------:R-:W-:Y:S01]  /*7850*/  FMUL.FTZ R39, R39, UR15 ;  /* 0x0000000f27277c20 */ /* 0x000fe20008410000 */
[-C--:B---3--:R-:W-:Y:S03]  /*7860*/  HMMA.16816.F32.BF16 R68, R172, R8.reuse, R68 ;  /* 0x00000008ac44723c */ /* 0x088fe60000041844 */
[----:B------:R-:W-:Y:S04]  /*7870*/  FMUL.FTZ R44, R44, UR15 ;  /* 0x0000000f2c2c7c20 */ /* 0x000fe80008410000 */
[----:B------:R-:W3:Y:S01]  /*7880*/  MUFU.TANH R177, R23 ;  /* 0x0000001700b17308 */ /* 0x000ee20000002400 */
[----:B------:R-:W-:Y:S01]  /*7890*/  FMUL.FTZ R43, R43, UR15 ;  /* 0x0000000f2b2b7c20 */ /* 0x000fe20008410000 */
[C---:B------:R-:W-:Y:S04]  /*78a0*/  HMMA.16816.F32.BF16 R72, R180.reuse, R8, R72 ;  /* 0x00000008b448723c */ /* 0x040fe80000041848 */
[----:B------:R-:W-:Y:S04]  /*78b0*/  FMUL.FTZ R50, R50, UR15 ;  /* 0x0000000f32327c20 */ /* 0x000fe80008410000 */
[----:B------:R-:W3:Y:S01]  /*78c0*/  MUFU.TANH R32, R32 ;  /* 0x0000002000207308 */ /* 0x000ee20000002400 */
[-C--:B------:R-:W-:Y:S03]  /*78d0*/  HMMA.16816.F32.BF16 R76, R180, R10.reuse, R76 ;  /* 0x0000000ab44c723c */ /* 0x080fe6000004184c */
[----:B------:R-:W-:Y:S01]  /*78e0*/  FMUL.FTZ R49, R49, UR15 ;  /* 0x0000000f31317c20 */ /* 0x000fe20008410000 */
[----:B------:R-:W-:Y:S02]  /*78f0*/  FMUL.FTZ R46, R46, UR15 ;  /* 0x0000000f2e2e7c20 */ /* 0x000fe40008410000 */
[C---:B------:R-:W-:Y:S03]  /*7900*/  HMMA.16816.F32.BF16 R80, R172.reuse, R10, R80 ;  /* 0x0000000aac50723c */ /* 0x040fe60000041850 */
[----:B------:R-:W3:Y:S01]  /*7910*/  MUFU.TANH R27, R27 ;  /* 0x0000001b001b7308 */ /* 0x000ee20000002400 */
[----:B------:R-:W1:Y:S01]  /*7920*/  LDSM.16.M88.4 R8, [R190] ;  /* 0x00000000be08783b */ /* 0x000e620000000200 */
[----:B------:R-:W-:Y:S01]  /*7930*/  FMUL.FTZ R45, R45, UR15 ;  /* 0x0000000f2d2d7c20 */ /* 0x000fe20008410000 */
[----:B------:R-:W-:Y:S01]  /*7940*/  FMUL.FTZ R51, R51, UR15 ;  /* 0x0000000f33337c20 */ /* 0x000fe20008410000 */
[----:B------:R-:W-:Y:S01]  /*7950*/  FMUL.FTZ R52, R52, UR15 ;  /* 0x0000000f34347c20 */ /* 0x000fe20008410000 */
[----:B------:R-:W-:Y:S05]  /*7960*/  FMUL.FTZ R47, R47, UR15 ;  /* 0x0000000f2f2f7c20 */ /* 0x000fea0008410000 */
[----:B------:R-:W3:Y:S01]  /*7970*/  MUFU.TANH R28, R28 ;  /* 0x0000001c001c7308 */ /* 0x000ee20000002400 */
[-C--:B----4-:R-:W-:Y:S03]  /*7980*/  HMMA.16816.F32.BF16 R84, R172, R4.reuse, R84 ;  /* 0x00000004ac54723c */ /* 0x090fe60000041854 */
[----:B------:R-:W-:Y:S01]  /*7990*/  FMUL.FTZ R56, R56, UR15 ;  /* 0x0000000f38387c20 */ /* 0x000fe20008410000 */
[----:B------:R-:W-:Y:S01]  /*79a0*/  FMUL.FTZ R54, R54, UR15 ;  /* 0x0000000f36367c20 */ /* 0x000fe20008410000 */
[----:B------:R-:W-:Y:S01]  /*79b0*/  FMUL.FTZ R53, R53, UR15 ;  /* 0x0000000f35357c20 */ /* 0x000fe20008410000 */
[C---:B------:R-:W-:Y:S03]  /*79c0*/  HMMA.16816.F32.BF16 R88, R180.reuse, R4, R88 ;  /* 0x00000004b458723c */ /* 0x040fe60000041858 */
[----:B------:R-:W4:Y:S02]  /*79d0*/  MUFU.TANH R34, R34 ;  /* 0x0000002200227308 */ /* 0x000f240000002400 */
[----:B------:R-:W-:Y:S01]  /*79e0*/  FMUL.FTZ R58, R58, UR15 ;  /* 0x0000000f3a3a7c20 */ /* 0x000fe20008410000 */
[-C--:B------:R-:W-:Y:S07]  /*79f0*/  HMMA.16816.F32.BF16 R92, R180, R6.reuse, R92 ;  /* 0x00000006b45c723c */ /* 0x080fee000004185c */
[----:B------:R-:W4:Y:S01]  /*7a00*/  MUFU.TANH R33, R33 ;  /* 0x0000002100217308 */ /* 0x000f220000002400 */
[----:B------:R-:W-:Y:S01]  /*7a10*/  FMUL.FTZ R57, R57, UR15 ;  /* 0x0000000f39397c20 */ /* 0x000fe20008410000 */
[C---:B------:R-:W-:Y:S01]  /*7a20*/  HMMA.16816.F32.BF16 R96, R172.reuse, R6, R96 ;  /* 0x00000006ac60723c */ /* 0x040fe20000041860 */
[----:B------:R-:W5:Y:S01]  /*7a30*/  LDSM.16.M88.4 R4, [R189] ;  /* 0x00000000bd04783b */ /* 0x000f620000000200 */
[----:B------:R-:W-:Y:S06]  /*7a40*/  DEPBAR.LE SB0, 0x0 ;  /* 0x000080000000791a */ /* 0x000fec0000000000 */
[----:B------:R-:W4:Y:S03]  /*7a50*/  MUFU.TANH R30, R30 ;  /* 0x0000001e001e7308 */ /* 0x000f260000002400 */
[----:B------:R-:W-:Y:S01]  /*7a60*/  FMUL.FTZ R55, R55, UR15 ;  /* 0x0000000f37377c20 */ /* 0x000fe20008410000 */
[----:B------:R-:W-:Y:S01]  /*7a70*/  FMUL.FTZ R59, R59, UR15 ;  /* 0x0000000f3b3b7c20 */ /* 0x000fe20008410000 */
[----:B------:R-:W-:Y:S01]  /*7a80*/  FMUL.FTZ R64, R64, UR15 ;  /* 0x0000000f40407c20 */ /* 0x000fe20008410000 */
[----:B------:R-:W-:Y:S01]  /*7a90*/  FMUL.FTZ R60, R60, UR15 ;  /* 0x0000000f3c3c7c20 */ /* 0x000fe20008410000 */
[----:B------:R-:W-:Y:S03]  /*7aa0*/  FMUL.FTZ R62, R62, UR15 ;  /* 0x0000000f3e3e7c20 */ /* 0x000fe60008410000 */
[----:B------:R-:W4:Y:S01]  /*7ab0*/  MUFU.TANH R29, R29 ;  /* 0x0000001d001d7308 */ /* 0x000f220000002400 */
[----:B------:R-:W-:Y:S01]  /*7ac0*/  BAR.SYNC.DEFER_BLOCKING 0x0 ;  /* 0x0000000000007b1d */ /* 0x000fe20000010000 */
[-C--:B-1----:R-:W-:Y:S05]  /*7ad0*/  HMMA.16816.F32.BF16 R100, R172, R8.reuse, R100 ;  /* 0x00000008ac64723c */ /* 0x082fea0000041864 */
[----:B------:R-:W-:Y:S03]  /*7ae0*/  FMUL.FTZ R66, R66, UR15 ;  /* 0x0000000f42427c20 */ /* 0x000fe60008410000 */
[----:B------:R-:W1:Y:S01]  /*7af0*/  MUFU.TANH R35, R35 ;  /* 0x0000002300237308 */ /* 0x000e620000002400 */
[C---:B------:R-:W-:Y:S04]  /*7b00*/  HMMA.16816.F32.BF16 R104, R180.reuse, R8, R104 ;  /* 0x00000008b468723c */ /* 0x040fe80000041868 */
[----:B------:R-:W-:Y:S01]  /*7b10*/  FMUL.FTZ R65, R65, UR15 ;  /* 0x0000000f41417c20 */ /* 0x000fe20008410000 */
[----:B------:R-:W-:Y:S01]  /*7b20*/  FMUL.FTZ R61, R61, UR15 ;  /* 0x0000000f3d3d7c20 */ /* 0x000fe20008410000 */
[-C--:B------:R-:W-:Y:S03]  /*7b30*/  HMMA.16816.F32.BF16 R108, R180, R10.reuse, R108 ;  /* 0x0000000ab46c723c */ /* 0x080fe6000004186c */
[----:B------:R-:W1:Y:S02]  /*7b40*/  MUFU.TANH R26, R36 ;  /* 0x00000024001a7308 */ /* 0x000e640000002400 */
[----:B------:R-:W-:Y:S01]  /*7b50*/  FMUL.FTZ R68, R68, UR15 ;  /* 0x0000000f44447c20 */ /* 0x000fe20008410000 */
[C---:B------:R-:W-:Y:S07]  /*7b60*/  HMMA.16816.F32.BF16 R112, R172.reuse, R10, R112 ;  /* 0x0000000aac70723c */ /* 0x040fee0000041870 */
[----:B------:R-:W1:Y:S01]  /*7b70*/  MUFU.TANH R31, R31 ;  /* 0x0000001f001f7308 */ /* 0x000e620000002400 */
[----:B------:R-:W-:Y:S01]  /*7b80*/  FMUL.FTZ R63, R63, UR15 ;  /* 0x0000000f3f3f7c20 */ /* 0x000fe20008410000 */
[-C--:B-----5:R-:W-:Y:S08]  /*7b90*/  HMMA.16816.F32.BF16 R116, R172, R4.reuse, R116 ;  /* 0x00000004ac74723c */ /* 0x0a0ff00000041874 */
[----:B------:R-:W5:Y:S01]  /*7ba0*/  MUFU.TANH R22, R40 ;  /* 0x0000002800167308 */ /* 0x000f620000002400 */
[C---:B------:R-:W-:Y:S04]  /*7bb0*/  HMMA.16816.F32.BF16 R120, R180.reuse, R4, R120 ;  /* 0x00000004b478723c */ /* 0x040fe80000041878 */
[----:B------:R-:W-:Y:S02]  /*7bc0*/  FMUL.FTZ R67, R67, UR15 ;  /* 0x0000000f43437c20 */ /* 0x000fe40008410000 */
[-C--:B------:R-:W-:Y:S03]  /*7bd0*/  HMMA.16816.F32.BF16 R124, R180, R6.reuse, R124 ;  /* 0x00000006b47c723c */ /* 0x080fe6000004187c */
[----:B------:R-:W5:Y:S02]  /*7be0*/  MUFU.TANH R25, R38 ;  /* 0x0000002600197308 */ /* 0x000f640000002400 */
[----:B------:R-:W-:Y:S01]  /*7bf0*/  FMNMX.FTZ R4, R201, R133, !PT ;  /* 0x00000085c9047209 */ /* 0x000fe20007810000 */
[----:B------:R-:W-:Y:S07]  /*7c00*/  HMMA.16816.F32.BF16 R128, R172, R6, R128 ;  /* 0x00000006ac80723c */ /* 0x000fee0000041880 */
[----:B------:R-:W5:Y:S01]  /*7c10*/  MUFU.TANH R24, R37 ;  /* 0x0000002500187308 */ /* 0x000f620000002400 */
[----:B------:R-:W-:Y:S03]  /*7c20*/  FMNMX.FTZ R5, R204, R132, !PT ;  /* 0x00000084cc057209 */ /* 0x000fe60007810000 */
[----:B------:R-:W-:Y:S01]  /*7c30*/  FMUL.FTZ R72, R72, UR15 ;  /* 0x0000000f48487c20 */ /* 0x000fe20008410000 */
[----:B------:R-:W-:Y:S01]  /*7c40*/  FMNMX.FTZ R6, R212, R2, !PT ;  /* 0x00000002d4067209 */ /* 0x000fe20007810000 */
[----:B------:R-:W-:Y:S04]  /*7c50*/  FMUL.FTZ R70, R70, UR15 ;  /* 0x0000000f46467c20 */ /* 0x000fe80008410000 */
[----:B------:R-:W5:Y:S01]  /*7c60*/  MUFU.TANH R21, R42 ;  /* 0x0000002a00157308 */ /* 0x000f620000002400 */
[----:B------:R-:W-:Y:S01]  /*7c70*/  FMNMX.FTZ R2, R203, R134, !PT ;  /* 0x00000086cb027209 */ /* 0x000fe20007810000 */
[----:B------:R-:W-:Y:S01]  /*7c80*/  FMUL.FTZ R69, R69, UR15 ;  /* 0x0000000f45457c20 */ /* 0x000fe20008410000 */
[----:B------:R-:W-:Y:S01]  /*7c90*/  FMNMX.FTZ R4, R210, R4, !PT ;  /* 0x00000004d2047209 */ /* 0x000fe20007810000 */
[----:B------:R-:W-:Y:S01]  /*7ca0*/  FMUL.FTZ R74, R74, UR15 ;  /* 0x0000000f4a4a7c20 */ /* 0x000fe20008410000 */
[----:B------:R-:W-:Y:S01]  /*7cb0*/  FMNMX.FTZ R5, R211, R5, !PT ;  /* 0x00000005d3057209 */ /* 0x000fe20007810000 */
[----:B------:R-:W-:Y:S01]  /*7cc0*/  FMUL.FTZ R73, R73, UR15 ;  /* 0x0000000f49497c20 */ /* 0x000fe20008410000 */
[----:B------:R-:W-:Y:S03]  /*7cd0*/  FMNMX.FTZ R6, R197, R6, !PT ;  /* 0x00000006c5067209 */ /* 0x000fe60007810000 */
        /* <DEDUP_REMOVED lines=21> */
[----:B--2---:R-:W-:Y:S01]  /*7e30*/  FMNMX.FTZ R5, R198, R5, !PT ;  /* 0x00000005c6057209 */ /* 0x004fe20007810000 */
[----:B------:R-:W-:Y:S01]  /*7e40*/  FMUL.FTZ R83, R83, UR15 ;  /* 0x0000000f53537c20 */ /* 0x000fe20008410000 */
[----:B------:R-:W-:Y:S03]  /*7e50*/  FMNMX.FTZ R6, R178, R6, !PT ;  /* 0x00000006b2067209 */ /* 0x000fe60007810000 */
[----:B------:R-:W2:Y:S01]  /*7e60*/  MUFU.TANH R19, R43 ;  /* 0x0000002b00137308 */ /* 0x000ea20000002400 */
[----:B------:R-:W-:Y:S01]  /*7e70*/  FMNMX.FTZ R2, R170, R2, !PT ;  /* 0x00000002aa027209 */ /* 0x000fe20007810000 */
[----:B------:R-:W-:Y:S01]  /*7e80*/  FMUL.FTZ R84, R84, UR15 ;  /* 0x0000000f54547c20 */ /* 0x000fe20008410000 */
[----:B------:R-:W-:Y:S01]  /*7e90*/  FMNMX.FTZ R4, R168, R4, !PT ;  /* 0x00000004a8047209 */ /* 0x000fe20007810000 */
[----:B------:R-:W-:Y:S01]  /*7ea0*/  FMUL.FTZ R79, R79, UR15 ;  /* 0x0000000f4f4f7c20 */ /* 0x000fe20008410000 */
[----:B---3--:R-:W-:Y:S01]  /*7eb0*/  FMNMX.FTZ R5, R177, R5, !PT ;  /* 0x00000005b1057209 */ /* 0x008fe20007810000 */
[----:B------:R-:W-:Y:S01]  /*7ec0*/  FMUL.FTZ R88, R88, UR15 ;  /* 0x0000000f58587c20 */ /* 0x000fe20008410000 */
[----:B------:R-:W-:Y:S03]  /*7ed0*/  FMNMX.FTZ R6, R32, R6, !PT ;  /* 0x0000000620067209 */ /* 0x000fe60007810000 */
[----:B------:R-:W3:Y:S01]  /*7ee0*/  MUFU.TANH R44, R44 ;  /* 0x0000002c002c7308 */ /* 0x000ee20000002400 */
[----:B------:R-:W-:Y:S01]  /*7ef0*/  FMNMX.FTZ R2, R27, R2, !PT ;  /* 0x000000021b027209 */ /* 0x000fe20007810000 */
[----:B------:R-:W-:Y:S01]  /*7f00*/  FMUL.FTZ R86, R86, UR15 ;  /* 0x0000000f56567c20 */ /* 0x000fe20008410000 */
[----:B------:R-:W-:Y:S01]  /*7f10*/  FMNMX.FTZ R4, R28, R4, !PT ;  /* 0x000000041c047209 */ /* 0x000fe20007810000 */
[----:B------:R-:W-:Y:S01]  /*7f20*/  FMUL.FTZ R85, R85, UR15 ;  /* 0x0000000f55557c20 */ /* 0x000fe20008410000 */
[----:B----4-:R-:W-:Y:S01]  /*7f30*/  FMNMX.FTZ R5, R34, R5, !PT ;  /* 0x0000000522057209 */ /* 0x010fe20007810000 */
[----:B------:R-:W-:Y:S01]  /*7f40*/  FMUL.FTZ R90, R90, UR15 ;  /* 0x0000000f5a5a7c20 */ /* 0x000fe20008410000 */
[----:B------:R-:W-:Y:S03]  /*7f50*/  FMNMX.FTZ R6, R33, R6, !PT ;  /* 0x0000000621067209 */ /* 0x000fe60007810000 */
[----:B------:R-:W4:Y:S01]  /*7f60*/  MUFU.TANH R50, R50 ;  /* 0x0000003200327308 */ /* 0x000f220000002400 */
[----:B------:R-:W-:Y:S01]  /*7f70*/  FMNMX.FTZ R2, R30, R2, !PT ;  /* 0x000000021e027209 */ /* 0x000fe20007810000 */
[----:B------:R-:W-:Y:S01]  /*7f80*/  FMUL.FTZ R87, R87, UR15 ;  /* 0x0000000f57577c20 */ /* 0x000fe20008410000 */
[----:B------:R-:W-:Y:S01]  /*7f90*/  FMNMX.FTZ R4, R29, R4, !PT ;  /* 0x000000041d047209 */ /* 0x000fe20007810000 */
[----:B------:R-:W-:Y:S01]  /*7fa0*/  FMUL.FTZ R96, R96, UR15 ;  /* 0x0000000f60607c20 */ /* 0x000fe20008410000 */
[----:B-1----:R-:W-:Y:S01]  /*7fb0*/  FMNMX.FTZ R5, R35, R5, !PT ;  /* 0x0000000523057209 */ /* 0x002fe20007810000 */
[----:B------:R-:W-:Y:S01]  /*7fc0*/  FMUL.FTZ R0, R127, UR15 ;  /* 0x0000000f7f007c20 */ /* 0x000fe20008410000 */
[----:B------:R-:W-:Y:S03]  /*7fd0*/  FMNMX.FTZ R6, R26, R6, !PT ;  /* 0x000000061a067209 */ /* 0x000fe60007810000 */
[----:B------:R-:W1:Y:S01]  /*7fe0*/  MUFU.TANH R49, R49 ;  /* 0x0000003100317308 */ /* 0x000e620000002400 */
[----:B------:R-:W-:Y:S01]  /*7ff0*/  FMNMX.FTZ R2, R31, R2, !PT ;  /* 0x000000021f027209 */ /* 0x000fe20007810000 */
[----:B------:R-:W-:Y:S01]  /*8000*/  FMUL.FTZ R89, R89, UR15 ;  /* 0x0000000f59597c20 */ /* 0x000fe20008410000 */
[----:B-----5:R-:W-:Y:S01]  /*8010*/  FMNMX.FTZ R4, R22, R4, !PT ;  /* 0x0000000416047209 */ /* 0x020fe20007810000 */
        /* <DEDUP_REMOVED lines=13> */
[----:B--2---:R-:W-:Y:S01]  /*80f0*/  FMNMX.FTZ R2, R19, R2, !PT ;  /* 0x0000000213027209 */ /* 0x004fe20007810000 */
[----:B------:R-:W-:Y:S01]  /*8100*/  FMUL.FTZ R99, R99, UR15 ;  /* 0x0000000f63637c20 */ /* 0x000fe20008410000 */
[----:B---3--:R-:W-:Y:S01]  /*8110*/  FMNMX.FTZ R4, R44, R4, !PT ;  /* 0x000000042c047209 */ /* 0x008fe20007810000 */
[----:B------:R-:W-:Y:S01]  /*8120*/  FMUL.FTZ R100, R100, UR15 ;  /* 0x0000000f64647c20 */ /* 0x000fe20008410000 */
[----:B----4-:R-:W-:Y:S01]  /*8130*/  FMNMX.FTZ R5, R50, R5, !PT ;  /* 0x0000000532057209 */ /* 0x010fe20007810000 */
[----:B------:R-:W-:Y:S01]  /*8140*/  FMUL.FTZ R102, R102, UR15 ;  /* 0x0000000f66667c20 */ /* 0x000fe20008410000 */
[----:B-1----:R-:W-:Y:S03]  /*8150*/  FMNMX.FTZ R6, R49, R6, !PT ;  /* 0x0000000631067209 */ /* 0x002fe60007810000 */
[----:B------:R-:W1:Y:S01]  /*8160*/  MUFU.TANH R51, R51 ;  /* 0x0000003300337308 */ /* 0x000e620000002400 */
[----:B-----5:R-:W-:Y:S01]  /*8170*/  FMNMX.FTZ R2, R46, R2, !PT ;  /* 0x000000022e027209 */ /* 0x020fe20007810000 */
[----:B------:R-:W-:Y:S01]  /*8180*/  FMUL.FTZ R101, R101, UR15 ;  /* 0x0000000f65657c20 */ /* 0x000fe20008410000 */
[----:B------:R-:W-:Y:S01]  /*8190*/  FMUL.FTZ R95, R95, UR15 ;  /* 0x0000000f5f5f7c20 */ /* 0x000fe20008410000 */
[----:B------:R-:W-:Y:S01]  /*81a0*/  FMUL.FTZ R93, R93, UR15 ;  /* 0x0000000f5d5d7c20 */ /* 0x000fe20008410000 */
[----:B------:R-:W-:Y:S01]  /*81b0*/  FMUL.FTZ R103, R103, UR15 ;  /* 0x0000000f67677c20 */ /* 0x000fe20008410000 */
[----:B------:R-:W-:Y:S01]  /*81c0*/  FMUL.FTZ R112, R112, UR15 ;  /* 0x0000000f70707c20 */ /* 0x000fe20008410000 */
[----:B------:R-:W-:Y:S03]  /*81d0*/  FMUL.FTZ R106, R106, UR15 ;  /* 0x0000000f6a6a7c20 */ /* 0x000fe60008410000 */
[----:B------:R-:W2:Y:S01]  /*81e0*/  MUFU.TANH R52, R52 ;  /* 0x0000003400347308 */ /* 0x000ea20000002400 */
[----:B------:R-:W-:Y:S01]  /*81f0*/  FMNMX.FTZ R4, R45, R4, !PT ;  /* 0x000000042d047209 */ /* 0x000fe20007810000 */
[----:B------:R-:W-:Y:S01]  /*8200*/  FMUL.FTZ R104, R104, UR15 ;  /* 0x0000000f68687c20 */ /* 0x000fe20008410000 */
[----:B------:R-:W-:Y:S01]  /*8210*/  FMUL.FTZ R114, R114, UR15 ;  /* 0x0000000f72727c20 */ /* 0x000fe20008410000 */
[----:B------:R-:W-:Y:S01]  /*8220*/  FMUL.FTZ R113, R113, UR15 ;  /* 0x0000000f71717c20 */ /* 0x000fe20008410000 */
[----:B------:R-:W-:Y:S01]  /*8230*/  FMUL.FTZ R107, R107, UR15 ;  /* 0x0000000f6b6b7c20 */ /* 0x000fe20008410000 */
[----:B------:R-:W-:Y:S01]  /*8240*/  FMUL.FTZ R105, R105, UR15 ;  /* 0x0000000f69697c20 */ /* 0x000fe20008410000 */
[----:B------:R-:W-:Y:S03]  /*8250*/  FMUL.FTZ R115, R115, UR15 ;  /* 0x0000000f73737c20 */ /* 0x000fe60008410000 */
[----:B------:R-:W3:Y:S01]  /*8260*/  MUFU.TANH R47, R47 ;  /* 0x0000002f002f7308 */ /* 0x000ee20000002400 */
[----:B-1----:R-:W-:Y:S01]  /*8270*/  FMNMX.FTZ R5, R51, R5, !PT ;  /* 0x0000000533057209 */ /* 0x002fe20007810000 */
[----:B------:R-:W-:Y:S01]  /*8280*/  FMUL.FTZ R116, R116, UR15 ;  /* 0x0000000f74747c20 */ /* 0x000fe20008410000 */
[----:B------:R-:W-:Y:S01]  /*8290*/  FMUL.FTZ R108, R108, UR15 ;  /* 0x0000000f6c6c7c20 */ /* 0x000fe20008410000 */
[----:B------:R-:W-:Y:S01]  /*82a0*/  FMUL.FTZ R118, R118, UR15 ;  /* 0x0000000f76767c20 */ /* 0x000fe20008410000 */
[----:B------:R-:W-:Y:S01]  /*82b0*/  FMUL.FTZ R117, R117, UR15 ;  /* 0x0000000f75757c20 */ /* 0x000fe20008410000 */
[----:B------:R-:W-:Y:S01]  /*82c0*/  FMUL.FTZ R110, R110, UR15 ;  /* 0x0000000f6e6e7c20 */ /* 0x000fe20008410000 */
[----:B------:R-:W-:Y:S03]  /*82d0*/  FMUL.FTZ R109, R109, UR15 ;  /* 0x0000000f6d6d7c20 */ /* 0x000fe60008410000 */
[----:B------:R-:W1:Y:S01]  /*82e0*/  MUFU.TANH R56, R56 ;  /* 0x0000003800387308 */ /* 0x000e620000002400 */
[----:B--2---:R-:W-:Y:S01]  /*82f0*/  FMNMX.FTZ R6, R52, R6, !PT ;  /* 0x0000000634067209 */ /* 0x004fe20007810000 */
[----:B------:R-:W-:Y:S01]  /*8300*/  FMUL.FTZ R119, R119, UR15 ;  /* 0x0000000f77777c20 */ /* 0x000fe20008410000 */
[----:B------:R-:W-:Y:S01]  /*8310*/  FMUL.FTZ R128, R128, UR15 ;  /* 0x0000000f80807c20 */ /* 0x000fe20008410000 */
[----:B------:R-:W-:Y:S01]  /*8320*/  FMUL.FTZ R111, R111, UR15 ;  /* 0x0000000f6f6f7c20 */ /* 0x000fe20008410000 */
[----:B------:R-:W-:Y:S01]  /*8330*/  FMUL.FTZ R120, R120, UR15 ;  /* 0x0000000f78787c20 */ /* 0x000fe20008410000 */
[----:B------:R-:W-:Y:S01]  /*8340*/  FMUL.FTZ R121, R121, UR15 ;  /* 0x0000000f79797c20 */ /* 0x000fe20008410000 */
[----:B------:R-:W-:Y:S03]  /*8350*/  FMUL.FTZ R122, R122, UR15 ;  /* 0x0000000f7a7a7c20 */ /* 0x000fe60008410000 */
[----:B------:R-:W2:Y:S01]  /*8360*/  MUFU.TANH R54, R54 ;  /* 0x0000003600367308 */ /* 0x000ea20000002400 */
[----:B---3--:R-:W-:Y:S01]  /*8370*/  FMNMX.FTZ R2, R47, R2, !PT ;  /* 0x000000022f027209 */ /* 0x008fe20007810000 */
[----:B------:R-:W-:Y:S01]  /*8380*/  FMUL.FTZ R123, R123, UR15 ;  /* 0x0000000f7b7b7c20 */ /* 0x000fe20008410000 */
[----:B------:R-:W-:Y:S01]  /*8390*/  FMUL.FTZ R124, R124, UR15 ;  /* 0x0000000f7c7c7c20 */ /* 0x000fe20008410000 */
[----:B------:R-:W-:Y:S01]  /*83a0*/  FMUL.FTZ R125, R125, UR15 ;  /* 0x0000000f7d7d7c20 */ /* 0x000fe20008410000 */
[----:B------:R-:W-:Y:S01]  /*83b0*/  FMUL.FTZ R41, R126, UR15 ;  /* 0x0000000f7e297c20 */ /* 0x000fe20008410000 */
[----:B------:R-:W-:Y:S01]  /*83c0*/  FMUL.FTZ R130, R130, UR15 ;  /* 0x0000000f82827c20 */ /* 0x000fe20008410000 */
[----:B------:R-:W-:Y:S03]  /*83d0*/  FMUL.FTZ R129, R129, UR15 ;  /* 0x0000000f81817c20 */ /* 0x000fe60008410000 */
[----:B------:R-:W3:Y:S01]  /*83e0*/  MUFU.TANH R53, R53 ;  /* 0x0000003500357308 */ /* 0x000ee20000002400 */
[----:B-1----:R-:W-:Y:S09]  /*83f0*/  FMNMX.FTZ R4, R56, R4, !PT ;  /* 0x0000000438047209 */ /* 0x002ff20007810000 */
[----:B------:R-:W1:Y:S01]  /*8400*/  MUFU.TANH R58, R58 ;  /* 0x0000003a003a7308 */ /* 0x000e620000002400 */
[----:B--2---:R-:W-:Y:S09]  /*8410*/  FMNMX.FTZ R5, R54, R5, !PT ;  /* 0x0000000536057209 */ /* 0x004ff20007810000 */
[----:B------:R-:W2:Y:S01]  /*8420*/  MUFU.TANH R57, R57 ;  /* 0x0000003900397308 */ /* 0x000ea20000002400 */
[----:B---3--:R-:W-:Y:S09]  /*8430*/  FMNMX.FTZ R6, R53, R6, !PT ;  /* 0x0000000635067209 */ /* 0x008ff20007810000 */
        /* <DEDUP_REMOVED lines=21> */
[----:B--2---:R-:W-:Y:S01]  /*8590*/  FMNMX.FTZ R5, R15, R5, !PT ;  /* 0x000000050f057209 */ /* 0x004fe20007810000 */
[----:B------:R-:W-:Y:S08]  /*85a0*/  FMUL.FTZ R67, R131, UR15 ;  /* 0x0000000f83437c20 */ /* 0x000ff00008410000 */
        /* <DEDUP_REMOVED lines=40> */
[----:B------:R3:W-:Y:S01]  /*8830*/  MUFU.TANH R42, R0 ;  /* 0x00000000002a7308 */ /* 0x0007e20000002400 */
[----:B--2---:R-:W-:Y:S09]  /*8840*/  FMNMX.FTZ R4, R85, R6, !PT ;  /* 0x0000000655047209 */ /* 0x004ff20007810000 */
[----:B------:R-:W1:Y:S10]  /*8850*/  MUFU.TANH R87, R87 ;  /* 0x0000005700577308 */ /* 0x000e740000002400 */
        /* <DEDUP_REMOVED lines=64> */
[----:B------:R-:W-:Y:S01]  /*8c60*/  MUFU.TANH R121, R121 ;  /* 0x0000007900797308 */ /* 0x000fe20000002400 */
[----:B--2---:R-:W-:Y:S09]  /*8c70*/  FMNMX.FTZ R14, R111, R5, !PT ;  /* 0x000000056f0e7209 */ /* 0x004ff20007810000 */
[----:B------:R-:W-:Y:S01]  /*8c80*/  MUFU.TANH R122, R122 ;  /* 0x0000007a007a7308 */ /* 0x000fe20000002400 */
[----:B---3--:R-:W-:Y:S09]  /*8c90*/  FMNMX.FTZ R12, R120, R2, !PT ;  /* 0x00000002780c7209 */ /* 0x008ff20007810000 */
[----:B------:R-:W-:Y:S10]  /*8ca0*/  MUFU.TANH R123, R123 ;  /* 0x0000007b007b7308 */ /* 0x000ff40000002400 */
[----:B------:R-:W-:Y:S10]  /*8cb0*/  MUFU.TANH R124, R124 ;  /* 0x0000007c007c7308 */ /* 0x000ff40000002400 */
[----:B------:R-:W-:Y:S10]  /*8cc0*/  MUFU.TANH R125, R125 ;  /* 0x0000007d007d7308 */ /* 0x000ff40000002400 */
[----:B------:R-:W-:Y:S10]  /*8cd0*/  MUFU.TANH R41, R41 ;  /* 0x0000002900297308 */ /* 0x000ff40000002400 */
[----:B------:R-:W1:Y:S10]  /*8ce0*/  MUFU.TANH R130, R130 ;  /* 0x0000008200827308 */ /* 0x000e740000002400 */
[----:B------:R-:W2:Y:S10]  /*8cf0*/  MUFU.TANH R129, R129 ;  /* 0x0000008100817308 */ /* 0x000eb40000002400 */
[----:B------:R-:W3:Y:S01]  /*8d00*/  MUFU.TANH R67, R67 ;  /* 0x0000004300437308 */ /* 0x000ee20000002400 */
[----:B-1----:R-:W-:Y:S02]  /*8d10*/  FMNMX.FTZ R13, R130, R0, !PT ;  /* 0x00000000820d7209 */ /* 0x002fe40007810000 */
[----:B--2---:R-:W-:Y:S01]  /*8d20*/  FMNMX.FTZ R40, R129, R40, !PT ;  /* 0x0000002881287209 */ /* 0x004fe20007810000 */
[----:B------:R-:W-:Y:S06]  /*8d30*/  @P2 BRA `(.L_x_377) ;  /* 0xffffffdc00e82947 */ /* 0x000fec000383ffff */
.L_x_376:
[----:B-1----:R-:W-:Y:S01]  /*8d40*/  SHFL.BFLY PT, R6, R40, 0x2, 0x1f ;  /* 0x0c401f0028067f89 */ /* 0x002fe200000e0000 */
[----:B------:R-:W-:Y:S02]  /*8d50*/  FMNMX.FTZ R0, R122, R14, !PT ;  /* 0x0000000e7a007209 */ /* 0x000fe40007810000 */
[----:B---3--:R-:W-:Y:S02]  /*8d60*/  FMNMX.FTZ R5, R67, R13, !PT ;  /* 0x0000000d43057209 */ /* 0x008fe40007810000 */
[----:B------:R-:W-:Y:S02]  /*8d70*/  FMNMX.FTZ R0, R123, R0, !PT ;  /* 0x000000007b007209 */ /* 0x000fe40007810000 */
[----:B------:R-:W-:Y:S01]  /*8d80*/  FMNMX.FTZ R2, R121, R12, !PT ;  /* 0x0000000c79027209 */ /* 0x000fe20007810000 */
[----:B------:R-:W-:Y:S01]  /*8d90*/  SHFL.BFLY PT, R7, R5, 0x2, 0x1f ;  /* 0x0c401f0005077f89 */ /* 0x000fe200000e0000 */
        /* <DEDUP_REMOVED lines=11> */
[----:B------:R-:W1:Y:S08]  /*8e50*/  SHFL.BFLY PT, R6, R40, 0x1, 0x1f ;  /* 0x0c201f0028067f89 */ /* 0x000e7000000e0000 */
[----:B------:R-:W2:Y:S08]  /*8e60*/  SHFL.BFLY PT, R39, R5, 0x1, 0x1f ;  /* 0x0c201f0005277f89 */ /* 0x000eb000000e0000 */
[----:B------:R-:W3:Y:S08]  /*8e70*/  SHFL.BFLY PT, R7, R38, 0x1, 0x1f ;  /* 0x0c201f0026077f89 */ /* 0x000ef000000e0000 */
[----:B------:R-:W4:Y:S01]  /*8e80*/  SHFL.BFLY PT, R4, R2, 0x1, 0x1f ;  /* 0x0c201f0002047f89 */ /* 0x000f2200000e0000 */
[----:B-1----:R-:W-:Y:S02]  /*8e90*/  FMNMX.FTZ R40, R40, R6, !PT ;  /* 0x0000000628287209 */ /* 0x002fe40007810000 */
[----:B--2---:R-:W-:Y:S03]  /*8ea0*/  FMNMX.FTZ R39, R5, R39, !PT ;  /* 0x0000002705277209 */ /* 0x004fe60007810000 */
[C---:B------:R-:W-:Y:S01]  /*8eb0*/  FADD.FTZ R0, -R40.reuse, R3 ;  /* 0x0000000328007221 */ /* 0x040fe20000010100 */
[C---:B------:R-:W-:Y:S01]  /*8ec0*/  FMUL.FTZ R43, R40.reuse, UR4 ;  /* 0x00000004282b7c20 */ /* 0x040fe20008410000 */
[----:B------:R-:W-:Y:S02]  /*8ed0*/  FSETP.NEU.FTZ.AND P0, PT, R40, -INF , PT ;  /* 0xff8000002800780b */ /* 0x000fe40003f1d000 */
[----:B------:R-:W-:Y:S01]  /*8ee0*/  FMUL.FTZ R3, R0, UR4 ;  /* 0x0000000400037c20 */ /* 0x000fe20008410000 */
[----:B------:R-:W-:Y:S01]  /*8ef0*/  FMUL.FTZ R64, R39, UR4 ;  /* 0x0000000427407c20 */ /* 0x000fe20008410000 */
[----:B------:R-:W-:Y:S01]  /*8f00*/  FSEL R43, R43, RZ, P0 ;  /* 0x000000ff2b2b7208 */ /* 0x000fe20000000000 */
[C---:B------:R-:W-:Y:S01]  /*8f10*/  FADD.FTZ R0, -R39.reuse, R132 ;  /* 0x0000008427007221 */ /* 0x040fe20000010100 */
[----:B------:R1:W-:Y:S01]  /*8f20*/  MUFU.EX2 R37, R3 ;  /* 0x0000000300257308 */ /* 0x0003e20000000800 */
[----:B---3--:R-:W-:Y:S02]  /*8f30*/  FMNMX.FTZ R38, R38, R7, !PT ;  /* 0x0000000726267209 */ /* 0x008fe40007810000 */
[----:B------:R-:W-:Y:S01]  /*8f40*/  FSETP.NEU.FTZ.AND P0, PT, R39, -INF , PT ;  /* 0xff8000002700780b */ /* 0x000fe20003f1d000 */
[--C-:B------:R-:W-:Y:S01]  /*8f50*/  FFMA.FTZ R8, R199, UR4, -R43.reuse ;  /* 0x00000004c7087c23 */ /* 0x100fe2000801082b */
[----:B------:R-:W-:Y:S01]  /*8f60*/  FFMA.FTZ R7, R32, UR4, -R43 ;  /* 0x0000000420077c23 */ /* 0x000fe2000801082b */
[----:B------:R-:W-:Y:S01]  /*8f70*/  FMUL.FTZ R65, R38, UR4 ;  /* 0x0000000426417c20 */ /* 0x000fe20008410000 */
[----:B------:R-:W-:Y:S02]  /*8f80*/  FSEL R64, R64, RZ, P0 ;  /* 0x000000ff40407208 */ /* 0x000fe40000000000 */
[----:B------:R-:W-:Y:S03]  /*8f90*/  FSETP.NEU.FTZ.AND P0, PT, R38, -INF , PT ;  /* 0xff8000002600780b */ /* 0x000fe60003f1d000 */
[--C-:B------:R-:W-:Y:S01]  /*8fa0*/  FFMA.FTZ R5, R176, UR4, -R64.reuse ;  /* 0x00000004b0057c23 */ /* 0x100fe20008010840 */
[----:B------:R-:W-:Y:S01]  /*8fb0*/  FSEL R65, R65, RZ, P0 ;  /* 0x000000ff41417208 */ /* 0x000fe20000000000 */
[--C-:B------:R-:W-:Y:S01]  /*8fc0*/  FFMA.FTZ R12, R87, UR4, -R64.reuse ;  /* 0x00000004570c7c23 */ /* 0x100fe20008010840 */
[----:B------:R-:W-:Y:S01]  /*8fd0*/  FFMA.FTZ R9, R86, UR4, -R64 ;  /* 0x0000000456097c23 */ /* 0x000fe20008010840 */
[----:B-1----:R-:W-:Y:S02]  /*8fe0*/  FMUL.FTZ R3, R0, UR4 ;  /* 0x0000000400037c20 */ /* 0x002fe40008410000 */
[----:B------:R-:W-:Y:S01]  /*8ff0*/  FFMA.FTZ R6, R201, UR4, -R65 ;  /* 0x00000004c9067c23 */ /* 0x000fe20008010841 */
[----:B------:R-:W-:Y:S01]  /*9000*/  FADD.FTZ R0, -R38, R133 ;  /* 0x0000008526007221 */ /* 0x000fe20000010100 */
[----:B------:R1:W-:Y:S10]  /*9010*/  MUFU.EX2 R201, R7 ;  /* 0x0000000700c97308 */ /* 0x0003f40000000800 */
[----:B------:R4:W2:Y:S10]  /*9020*/  MUFU.EX2 R36, R3 ;  /* 0x0000000300247308 */ /* 0x0008b40000000800 */
[----:B------:R3:W-:Y:S01]  /*9030*/  MUFU.EX2 R127, R6 ;  /* 0x00000006007f7308 */ /* 0x0007e20000000800 */
[--C-:B-1----:R-:W-:Y:S09]  /*9040*/  FFMA.FTZ R7, R48, UR4, -R43.reuse ;  /* 0x0000000430077c23 */ /* 0x102ff2000801082b */
[----:B------:R1:W-:Y:S01]  /*9050*/  MUFU.EX2 R228, R7 ;  /* 0x0000000700e47308 */ /* 0x0003e20000000800 */
[----:B----4-:R-:W-:Y:S01]  /*9060*/  FMNMX.FTZ R3, R2, R4, !PT ;  /* 0x0000000402037209 */ /* 0x010fe20007810000 */
[--C-:B------:R-:W-:Y:S01]  /*9070*/  FFMA.FTZ R4, R202, UR4, -R43.reuse ;  /* 0x00000004ca047c23 */ /* 0x100fe2000801082b */
[----:B------:R-:W-:Y:S02]  /*9080*/  FMUL.FTZ R2, R0, UR4 ;  /* 0x0000000400027c20 */ /* 0x000fe40008410000 */
[C---:B------:R-:W-:Y:S01]  /*9090*/  FSETP.NEU.FTZ.AND P0, PT, R3.reuse, -INF , PT ;  /* 0xff8000000300780b */ /* 0x040fe20003f1d000 */
[C---:B------:R-:W-:Y:S01]  /*90a0*/  FMUL.FTZ R66, R3.reuse, UR4 ;  /* 0x0000000403427c20 */ /* 0x040fe20008410000 */
[----:B------:R-:W-:Y:S03]  /*90b0*/  FADD.FTZ R0, -R3, R134 ;  /* 0x0000008603007221 */ /* 0x000fe60000010100 */
[----:B------:R4:W-:Y:S01]  /*90c0*/  MUFU.EX2 R133, R4 ;  /* 0x0000000400857308 */ /* 0x0009e20000000800 */
[--C-:B---3--:R-:W-:Y:S01]  /*90d0*/  FFMA.FTZ R6, R33, UR4, -R43.reuse ;  /* 0x0000000421067c23 */ /* 0x108fe2000801082b */
[----:B------:R-:W-:Y:S01]  /*90e0*/  FSEL R66, R66, RZ, P0 ;  /* 0x000000ff42427208 */ /* 0x000fe20000000000 */
[----:B------:R-:W-:Y:S07]  /*90f0*/  FMUL.FTZ R0, R0, UR4 ;  /* 0x0000000400007c20 */ /* 0x000fee0008410000 */
[----:B------:R-:W-:Y:S01]  /*9100*/  MUFU.EX2 R2, R2 ;  /* 0x0000000200027308 */ /* 0x000fe20000000800 */
[--C-:B-1----:R-:W-:Y:S01]  /*9110*/  FFMA.FTZ R7, R18, UR4, -R43.reuse ;  /* 0x0000000412077c23 */ /* 0x102fe2000801082b */
[----:B--2---:R-:W-:Y:S08]  /*9120*/  FMUL.FTZ R18, R36, R146 ;  /* 0x0000009224127220 */ /* 0x004ff00000410000 */
[----:B------:R-:W1:Y:S01]  /*9130*/  MUFU.EX2 R0, R0 ;  /* 0x0000000000007308 */ /* 0x000e620000000800 */
[--C-:B----4-:R-:W-:Y:S09]  /*9140*/  FFMA.FTZ R4, R212, UR4, -R43.reuse ;  /* 0x00000004d4047c23 */ /* 0x110ff2000801082b */
[----:B------:R2:W-:Y:S10]  /*9150*/  MUFU.EX2 R172, R4 ;  /* 0x0000000400ac7308 */ /* 0x0005f40000000800 */
[----:B------:R3:W-:Y:S01]  /*9160*/  MUFU.EX2 R247, R7 ;  /* 0x0000000700f77308 */ /* 0x0007e20000000800 */
[----:B-1----:R-:W-:Y:S01]  /*9170*/  FMUL.FTZ R14, R0, R150 ;  /* 0x00000096000e7220 */ /* 0x002fe20000410000 */
[----:B--2---:R-:W-:Y:S08]  /*9180*/  FFMA.FTZ R4, R204, UR4, -R64 ;  /* 0x00000004cc047c23 */ /* 0x004ff00008010840 */
[----:B------:R1:W-:Y:S01]  /*9190*/  MUFU.EX2 R204, R5 ;  /* 0x0000000500cc7308 */ /* 0x0003e20000000800 */
[----:B---3--:R-:W-:Y:S01]  /*91a0*/  FFMA.FTZ R7, R80, UR4, -R43 ;  /* 0x0000000450077c23 */ /* 0x008fe2000801082b */
[----:B------:R-:W-:Y:S08]  /*91b0*/  FFMA.FTZ R80, R41, UR4, -R66 ;  /* 0x0000000429507c23 */ /* 0x000ff00008010842 */
[----:B------:R2:W-:Y:S10]  /*91c0*/  MUFU.EX2 R131, R4 ;  /* 0x0000000400837308 */ /* 0x0005f40000000800 */
[----:B------:R3:W4:Y:S01]  /*91d0*/  MUFU.EX2 R10, R7 ;  /* 0x00000007000a7308 */ /* 0x0007220000000800 */
[----:B-1----:R-:W-:Y:S09]  /*91e0*/  FFMA.FTZ R5, R208, UR4, -R65 ;  /* 0x00000004d0057c23 */ /* 0x002ff20008010841 */
[----:B------:R1:W-:Y:S01]  /*91f0*/  MUFU.EX2 R174, R5 ;  /* 0x0000000500ae7308 */ /* 0x0003e20000000800 */
[--C-:B--2---:R-:W-:Y:S09]  /*9200*/  FFMA.FTZ R4, R211, UR4, -R64.reuse ;  /* 0x00000004d3047c23 */ /* 0x104ff20008010840 */
[----:B------:R2:W-:Y:S01]  /*9210*/  MUFU.EX2 R134, R4 ;  /* 0x0000000400867308 */ /* 0x0005e20000000800 */
[----:B---3--:R-:W-:Y:S01]  /*9220*/  FMUL.FTZ R7, R36, R143 ;  /* 0x0000008f24077220 */ /* 0x008fe20000410000 */
[----:B----4-:R-:W-:Y:S01]  /*9230*/  MOV R143, R10 ;  /* 0x0000000a008f7202 */ /* 0x010fe20000000f00 */
[----:B------:R-:W-:Y:S01]  /*9240*/  FMUL.FTZ R10, R0, R138 ;  /* 0x0000008a000a7220 */ /* 0x000fe20000410000 */
[--C-:B-1----:R-:W-:Y:S01]  /*9250*/  FFMA.FTZ R5, R198, UR4, -R64.reuse ;  /* 0x00000004c6057c23 */ /* 0x102fe20008010840 */
[--C-:B--2---:R-:W-:Y:S05]  /*9260*/  FFMA.FTZ R4, R197, UR4, -R43.reuse ;  /* 0x00000004c5047c23 */ /* 0x104fea000801082b */
[----:B------:R1:W-:Y:S02]  /*9270*/  MUFU.EX2 R197, R4 ;  /* 0x0000000400c57308 */ /* 0x0003e40000000800 */
[--C-:B-1----:R-:W-:Y:S08]  /*9280*/  FFMA.FTZ R4, R169, UR4, -R43.reuse ;  /* 0x00000004a9047c23 */ /* 0x102ff0000801082b */
[----:B------:R1:W-:Y:S02]  /*9290*/  MUFU.EX2 R211, R4 ;  /* 0x0000000400d37308 */ /* 0x0003e40000000800 */
[----:B-1----:R-:W-:Y:S08]  /*92a0*/  FFMA.FTZ R4, R179, UR4, -R64 ;  /* 0x00000004b3047c23 */ /* 0x002ff00008010840 */
[----:B------:R1:W-:Y:S10]  /*92b0*/  MUFU.EX2 R179, R8 ;  /* 0x0000000800b37308 */ /* 0x0003f40000000800 */
[----:B------:R2:W-:Y:S01]  /*92c0*/  MUFU.EX2 R181, R4 ;  /* 0x0000000400b57308 */ /* 0x0005e20000000800 */
[----:B-1----:R-:W-:Y:S09]  /*92d0*/  FFMA.FTZ R8, R26, UR4, -R43 ;  /* 0x000000041a087c23 */ /* 0x002ff2000801082b */
[----:B------:R1:W-:Y:S01]  /*92e0*/  MUFU.EX2 R214, R8 ;  /* 0x0000000800d67308 */ /* 0x0003e20000000800 */
[----:B--2---:R-:W-:Y:S09]  /*92f0*/  FFMA.FTZ R4, R210, UR4, -R65 ;  /* 0x00000004d2047c23 */ /* 0x004ff20008010841 */
[----:B------:R2:W3:Y:S01]  /*9300*/  MUFU.EX2 R132, R4 ;  /* 0x0000000400847308 */ /* 0x0004e20000000800 */
[--C-:B-1----:R-:W-:Y:S09]  /*9310*/  FFMA.FTZ R8, R52, UR4, -R43.reuse ;  /* 0x0000000434087c23 */ /* 0x102ff2000801082b */
[----:B------:R1:W-:Y:S01]  /*9320*/  MUFU.EX2 R222, R8 ;  /* 0x0000000800de7308 */ /* 0x0003e20000000800 */
[--C-:B--2---:R-:W-:Y:S01]  /*9330*/  FFMA.FTZ R4, R203, UR4, -R66.reuse ;  /* 0x00000004cb047c23 */ /* 0x104fe20008010842 */
[----:B---3--:R-:W-:Y:S08]  /*9340*/  F2FP.BF16.F32.PACK_AB R48, R132, R127 ;  /* 0x0000007f8430723e */ /* 0x008ff000000010ff */
[----:B------:R2:W-:Y:S01]  /*9350*/  MUFU.EX2 R126, R4 ;  /* 0x00000004007e7308 */ /* 0x0005e20000000800 */
[----:B-1----:R-:W-:Y:S01]  /*9360*/  FFMA.FTZ R8, R68, UR4, -R43 ;  /* 0x0000000444087c23 */ /* 0x002fe2000801082b */
[--C-:B------:R-:W-:Y:S08]  /*9370*/  FFMA.FTZ R68, R111, UR4, -R66.reuse ;  /* 0x000000046f447c23 */ /* 0x100ff00008010842 */
[----:B------:R1:W-:Y:S01]  /*9380*/  MUFU.EX2 R245, R8 ;  /* 0x0000000800f57308 */ /* 0x0003e20000000800 */
[--C-:B--2---:R-:W-:Y:S09]  /*9390*/  FFMA.FTZ R4, R209, UR4, -R66.reuse ;  /* 0x00000004d1047c23 */ /* 0x104ff20008010842 */
[----:B------:R2:W3:Y:S10]  /*93a0*/  MUFU.EX2 R173, R4 ;  /* 0x0000000400ad7308 */ /* 0x0004f40000000800 */
[----:B------:R4:W-:Y:S01]  /*93b0*/  MUFU.EX2 R209, R6 ;  /* 0x0000000600d17308 */ /* 0x0009e20000000800 */
[----:B-1----:R-:W-:Y:S09]  /*93c0*/  FMUL.FTZ R8, R2, R136 ;  /* 0x0000008802087220 */ /* 0x002ff20000410000 */
[----:B------:R-:W-:Y:S01]  /*93d0*/  MUFU.EX2 R68, R68 ;  /* 0x0000004400447308 */ /* 0x000fe20000000800 */
[----:B--2---:R-:W-:Y:S09]  /*93e0*/  FFMA.FTZ R4, R206, UR4, -R65 ;  /* 0x00000004ce047c23 */ /* 0x004ff20008010841 */
[----:B------:R1:W-:Y:S01]  /*93f0*/  MUFU.EX2 R182, R4 ;  /* 0x0000000400b67308 */ /* 0x0003e20000000800 */
[--C-:B----4-:R-:W-:Y:S01]  /*9400*/  FFMA.FTZ R6, R49, UR4, -R43.reuse ;  /* 0x0000000431067c23 */ /* 0x110fe2000801082b */
[----:B---3--:R-:W-:Y:S08]  /*9410*/  F2FP.BF16.F32.PACK_AB R49, R173, R126 ;  /* 0x0000007ead31723e */ /* 0x008ff000000010ff */
[----:B------:R2:W-:Y:S01]  /*9420*/  MUFU.EX2 R233, R6 ;  /* 0x0000000600e97308 */ /* 0x0005e20000000800 */
[--C-:B-1----:R-:W-:Y:S09]  /*9430*/  FFMA.FTZ R4, R207, UR4, -R66.reuse ;  /* 0x00000004cf047c23 */ /* 0x102ff20008010842 */
[----:B------:R1:W-:Y:S01]  /*9440*/  MUFU.EX2 R175, R4 ;  /* 0x0000000400af7308 */ /* 0x0003e20000000800 */
[--C-:B--2---:R-:W-:Y:S01]  /*9450*/  FFMA.FTZ R6, R16, UR4, -R43.reuse ;  /* 0x0000000410067c23 */ /* 0x104fe2000801082b */
[--C-:B------:R-:W-:Y:S08]  /*9460*/  FFMA.FTZ R16, R97, UR4, -R43.reuse ;  /* 0x0000000461107c23 */ /* 0x100ff0000801082b */
[----:B------:R2:W-:Y:S01]  /*9470*/  MUFU.EX2 R32, R6 ;  /* 0x0000000600207308 */ /* 0x0005e20000000800 */
[----:B-1----:R-:W-:Y:S09]  /*9480*/  FFMA.FTZ R4, R205, UR4, -R66 ;  /* 0x00000004cd047c23 */ /* 0x002ff20008010842 */
[----:B------:R1:W-:Y:S01]  /*9490*/  MUFU.EX2 R180, R4 ;  /* 0x0000000400b47308 */ /* 0x0003e20000000800 */
[--C-:B--2---:R-:W-:Y:S09]  /*94a0*/  FFMA.FTZ R6, R81, UR4, -R43.reuse ;  /* 0x0000000451067c23 */ /* 0x104ff2000801082b */
[----:B------:R2:W3:Y:S01]  /*94b0*/  MUFU.EX2 R11, R6 ;  /* 0x00000006000b7308 */ /* 0x0004e20000000800 */
[----:B-1----:R-:W-:Y:S09]  /*94c0*/  FFMA.FTZ R4, R178, UR4, -R43 ;  /* 0x00000004b2047c23 */ /* 0x002ff2000801082b */
[----:B------:R1:W-:Y:S01]  /*94d0*/  MUFU.EX2 R178, R5 ;  /* 0x0000000500b27308 */ /* 0x0003e20000000800 */
[----:B--2---:R-:W-:Y:S01]  /*94e0*/  FMUL.FTZ R6, R36, R142 ;  /* 0x0000008e24067220 */ /* 0x004fe20000410000 */
[----:B---3--:R-:W-:Y:S08]  /*94f0*/  MOV R142, R11 ;  /* 0x0000000b008e7202 */ /* 0x008ff00000000f00 */
[----:B------:R2:W-:Y:S01]  /*9500*/  MUFU.EX2 R199, R4 ;  /* 0x0000000400c77308 */ /* 0x0005e20000000800 */
[----:B------:R-:W-:Y:S09]  /*9510*/  FMUL.FTZ R11, R0, R139 ;  /* 0x0000008b000b7220 */ /* 0x000ff20000410000 */
[----:B------:R3:W-:Y:S01]  /*9520*/  MUFU.EX2 R139, R12 ;  /* 0x0000000c008b7308 */ /* 0x0007e20000000800 */
[----:B-1----:R-:W-:Y:S01]  /*9530*/  FFMA.FTZ R5, R28, UR4, -R65 ;  /* 0x000000041c057c23 */ /* 0x002fe20008010841 */
[--C-:B------:R-:W-:Y:S08]  /*9540*/  FFMA.FTZ R28, R99, UR4, -R64.reuse ;  /* 0x00000004631c7c23 */ /* 0x100ff00008010840 */
[----:B------:R1:W-:Y:S01]  /*9550*/  MUFU.EX2 R176, R5 ;  /* 0x0000000500b07308 */ /* 0x0003e20000000800 */
[--C-:B--2---:R-:W-:Y:S09]  /*9560*/  FFMA.FTZ R4, R177, UR4, -R64.reuse ;  /* 0x00000004b1047c23 */ /* 0x104ff20008010840 */
[----:B------:R2:W-:Y:S01]  /*9570*/  MUFU.EX2 R183, R4 ;  /* 0x0000000400b77308 */ /* 0x0005e20000000800 */
[----:B---3--:R-:W-:Y:S01]  /*9580*/  FFMA.FTZ R12, R96, UR4, -R43 ;  /* 0x00000004600c7c23 */ /* 0x008fe2000801082b */
[--C-:B-1----:R-:W-:Y:S08]  /*9590*/  FFMA.FTZ R5, R25, UR4, -R64.reuse ;  /* 0x0000000419057c23 */ /* 0x102ff00008010840 */
[----:B------:R1:W-:Y:S01]  /*95a0*/  MUFU.EX2 R210, R5 ;  /* 0x0000000500d27308 */ /* 0x0003e20000000800 */
[--C-:B--2---:R-:W-:Y:S09]  /*95b0*/  FFMA.FTZ R4, R34, UR4, -R64.reuse ;  /* 0x0000000422047c23 */ /* 0x104ff20008010840 */
[----:B------:R2:W-:Y:S01]  /*95c0*/  MUFU.EX2 R198, R4 ;  /* 0x0000000400c67308 */ /* 0x0005e20000000800 */
[--C-:B-1----:R-:W-:Y:S01]  /*95d0*/  FFMA.FTZ R5, R44, UR4, -R65.reuse ;  /* 0x000000042c057c23 */ /* 0x102fe20008010841 */
[----:B------:R-:W-:Y:S08]  /*95e0*/  F2FP.BF16.F32.PACK_AB R44, R172, R133 ;  /* 0x00000085ac2c723e */ /* 0x000ff000000010ff */
[----:B------:R1:W-:Y:S01]  /*95f0*/  MUFU.EX2 R213, R5 ;  /* 0x0000000500d57308 */ /* 0x0003e20000000800 */
[--C-:B--2---:R-:W-:Y:S01]  /*9600*/  FFMA.FTZ R4, R35, UR4, -R64.reuse ;  /* 0x0000000423047c23 */ /* 0x104fe20008010840 */
[----:B------:R-:W-:Y:S08]  /*9610*/  FMUL.FTZ R35, R36, R163 ;  /* 0x000000a324237220 */ /* 0x000ff00000410000 */
[----:B------:R2:W-:Y:S01]  /*9620*/  MUFU.EX2 R206, R4 ;  /* 0x0000000400ce7308 */ /* 0x0005e20000000800 */
[--C-:B-1----:R-:W-:Y:S09]  /*9630*/  FFMA.FTZ R5, R54, UR4, -R64.reuse ;  /* 0x0000000436057c23 */ /* 0x102ff20008010840 */
[----:B------:R1:W-:Y:S01]  /*9640*/  MUFU.EX2 R220, R5 ;  /* 0x0000000500dc7308 */ /* 0x0003e20000000800 */
[--C-:B--2---:R-:W-:Y:S09]  /*9650*/  FFMA.FTZ R4, R171, UR4, -R65.reuse ;  /* 0x00000004ab047c23 */ /* 0x104ff20008010841 */
[----:B------:R2:W-:Y:S01]  /*9660*/  MUFU.EX2 R169, R4 ;  /* 0x0000000400a97308 */ /* 0x0005e20000000800 */
[--C-:B-1----:R-:W-:Y:S09]  /*9670*/  FFMA.FTZ R5, R60, UR4, -R65.reuse ;  /* 0x000000043c057c23 */ /* 0x102ff20008010841 */
[----:B------:R1:W-:Y:S01]  /*9680*/  MUFU.EX2 R237, R5 ;  /* 0x0000000500ed7308 */ /* 0x0003e20000000800 */
[----:B--2---:R-:W-:Y:S09]  /*9690*/  FFMA.FTZ R4, R168, UR4, -R65 ;  /* 0x00000004a8047c23 */ /* 0x004ff20008010841 */
[----:B------:R2:W-:Y:S01]  /*96a0*/  MUFU.EX2 R171, R4 ;  /* 0x0000000400ab7308 */ /* 0x0005e20000000800 */
[----:B-1----:R-:W-:Y:S01]  /*96b0*/  FFMA.FTZ R5, R70, UR4, -R64 ;  /* 0x0000000446057c23 */ /* 0x002fe20008010840 */
[----:B------:R-:W-:Y:S08]  /*96c0*/  FFMA.FTZ R70, R117, UR4, -R43 ;  /* 0x0000000475467c23 */ /* 0x000ff0000801082b */
[----:B------:R1:W-:Y:S01]  /*96d0*/  MUFU.EX2 R242, R5 ;  /* 0x0000000500f27308 */ /* 0x0003e20000000800 */
[--C-:B--2---:R-:W-:Y:S09]  /*96e0*/  FFMA.FTZ R4, R170, UR4, -R66.reuse ;  /* 0x00000004aa047c23 */ /* 0x104ff20008010842 */
[----:B------:R2:W-:Y:S10]  /*96f0*/  MUFU.EX2 R168, R4 ;  /* 0x0000000400a87308 */ /* 0x0005f40000000800 */
[----:B------:R-:W-:Y:S01]  /*9700*/  MUFU.EX2 R70, R70 ;  /* 0x0000004600467308 */ /* 0x000fe20000000800 */
[--C-:B-1----:R-:W-:Y:S01]  /*9710*/  FFMA.FTZ R5, R78, UR4, -R66.reuse ;  /* 0x000000044e057c23 */ /* 0x102fe20008010842 */
[--C-:B------:R-:W-:Y:S08]  /*9720*/  FFMA.FTZ R78, R123, UR4, -R66.reuse ;  /* 0x000000047b4e7c23 */ /* 0x100ff00008010842 */
[----:B------:R1:W-:Y:S01]  /*9730*/  MUFU.EX2 R238, R5 ;  /* 0x0000000500ee7308 */ /* 0x0003e20000000800 */
[--C-:B--2---:R-:W-:Y:S09]  /*9740*/  FFMA.FTZ R4, R27, UR4, -R66.reuse ;  /* 0x000000041b047c23 */ /* 0x104ff20008010842 */
[----:B------:R2:W-:Y:S10]  /*9750*/  MUFU.EX2 R170, R4 ;  /* 0x0000000400aa7308 */ /* 0x0005f40000000800 */
[----:B------:R-:W-:Y:S01]  /*9760*/  MUFU.EX2 R78, R78 ;  /* 0x0000004e004e7308 */ /* 0x000fe20000000800 */
[----:B-1----:R-:W-:Y:S01]  /*9770*/  FMUL.FTZ R5, R37, R141 ;  /* 0x0000008d25057220 */ /* 0x002fe20000410000 */
[--C-:B--2---:R-:W-:Y:S08]  /*9780*/  FFMA.FTZ R4, R29, UR4, -R65.reuse ;  /* 0x000000041d047c23 */ /* 0x104ff00008010841 */
[----:B------:R1:W2:Y:S10]  /*9790*/  MUFU.EX2 R29, R12 ;  /* 0x0000000c001d7308 */ /* 0x0002b40000000800 */
[----:B------:R3:W-:Y:S01]  /*97a0*/  MUFU.EX2 R203, R4 ;  /* 0x0000000400cb7308 */ /* 0x0007e20000000800 */
[C---:B-1----:R-:W-:Y:S01]  /*97b0*/  FMUL.FTZ R12, R2.reuse, R148 ;  /* 0x00000094020c7220 */ /* 0x042fe20000410000 */
[----:B--2---:R-:W-:Y:S01]  /*97c0*/  MOV R150, R29 ;  /* 0x0000001d00967202 */ /* 0x004fe20000000f00 */
[----:B------:R-:W-:Y:S01]  /*97d0*/  FMUL.FTZ R29, R2, R165 ;  /* 0x000000a5021d7220 */ /* 0x000fe20000410000 */
[--C-:B---3--:R-:W-:Y:S01]  /*97e0*/  FFMA.FTZ R4, R30, UR4, -R66.reuse ;  /* 0x000000041e047c23 */ /* 0x108fe20008010842 */
[----:B------:R-:W-:Y:S05]  /*97f0*/  FFMA.FTZ R30, R89, UR4, -R65 ;  /* 0x00000004591e7c23 */ /* 0x000fea0008010841 */
[----:B------:R1:W-:Y:S02]  /*9800*/  MUFU.EX2 R177, R4 ;  /* 0x0000000400b17308 */ /* 0x0003e40000000800 */
[----:B-1----:R-:W-:Y:S01]  /*9810*/  FFMA.FTZ R4, R31, UR4, -R66 ;  /* 0x000000041f047c23 */ /* 0x002fe20008010842 */
[----:B------:R-:W-:Y:S07]  /*9820*/  FMUL.FTZ R31, R0, R167 ;  /* 0x000000a7001f7220 */ /* 0x000fee0000410000 */
[----:B------:R1:W-:Y:S02]  /*9830*/  MUFU.EX2 R217, R4 ;  /* 0x0000000400d97308 */ /* 0x0003e40000000800 */
[----:B-1----:R-:W-:Y:S02]  /*9840*/  FFMA.FTZ R4, R24, UR4, -R43 ;  /* 0x0000000418047c23 */ /* 0x002fe4000801082b */
[----:B------:R-:W1:Y:S06]  /*9850*/  LDSM.16.MT88.4 R24, [R184+0x4000] ;  /* 0x00400000b818783b */ /* 0x000e6c0000004200 */
[----:B------:R2:W-:Y:S02]  /*9860*/  MUFU.EX2 R227, R4 ;  /* 0x0000000400e37308 */ /* 0x0005e40000000800 */
[--C-:B--2---:R-:W-:Y:S01]  /*9870*/  FFMA.FTZ R4, R23, UR4, -R64.reuse ;  /* 0x0000000417047c23 */ /* 0x104fe20008010840 */
[----:B------:R-:W-:Y:S07]  /*9880*/  FMUL.FTZ R23, R36, R155 ;  /* 0x0000009b24177220 */ /* 0x000fee0000410000 */
[----:B------:R2:W-:Y:S02]  /*9890*/  MUFU.EX2 R224, R4 ;  /* 0x0000000400e07308 */ /* 0x0005e40000000800 */
[--C-:B--2---:R-:W-:Y:S01]  /*98a0*/  FFMA.FTZ R4, R50, UR4, -R64.reuse ;  /* 0x0000000432047c23 */ /* 0x104fe20008010840 */
[----:B------:R-:W-:Y:S07]  /*98b0*/  F2FP.BF16.F32.PACK_AB R50, R182, R174 ;  /* 0x000000aeb632723e */ /* 0x000fee00000010ff */
[----:B------:R2:W-:Y:S02]  /*98c0*/  MUFU.EX2 R226, R4 ;  /* 0x0000000400e27308 */ /* 0x0005e40000000800 */
[--C-:B--2---:R-:W-:Y:S01]  /*98d0*/  FFMA.FTZ R4, R51, UR4, -R64.reuse ;  /* 0x0000000433047c23 */ /* 0x104fe20008010840 */
[----:B------:R-:W-:Y:S07]  /*98e0*/  F2FP.BF16.F32.PACK_AB R51, R180, R175 ;  /* 0x000000afb433723e */ /* 0x000fee00000010ff */
[----:B------:R2:W-:Y:S02]  /*98f0*/  MUFU.EX2 R230, R4 ;  /* 0x0000000400e67308 */ /* 0x0005e40000000800 */
[--C-:B--2---:R-:W-:Y:S01]  /*9900*/  FFMA.FTZ R4, R22, UR4, -R65.reuse ;  /* 0x0000000416047c23 */ /* 0x104fe20008010841 */
[----:B------:R-:W-:Y:S07]  /*9910*/  FMUL.FTZ R22, R36, R154 ;  /* 0x0000009a24167220 */ /* 0x000fee0000410000 */
[----:B------:R2:W-:Y:S02]  /*9920*/  MUFU.EX2 R202, R4 ;  /* 0x0000000400ca7308 */ /* 0x0005e40000000800 */
[--C-:B--2---:R-:W-:Y:S01]  /*9930*/  FFMA.FTZ R4, R20, UR4, -R65.reuse ;  /* 0x0000000414047c23 */ /* 0x104fe20008010841 */
[----:B------:R-:W-:Y:S07]  /*9940*/  FFMA.FTZ R20, R98, UR4, -R64 ;  /* 0x0000000462147c23 */ /* 0x000fee0008010840 */
[----:B------:R2:W-:Y:S02]  /*9950*/  MUFU.EX2 R219, R4 ;  /* 0x0000000400db7308 */ /* 0x0005e40000000800 */
[--C-:B--2---:R-:W-:Y:S01]  /*9960*/  FFMA.FTZ R4, R21, UR4, -R66.reuse ;  /* 0x0000000415047c23 */ /* 0x104fe20008010842 */
[----:B------:R-:W-:Y:S07]  /*9970*/  FMUL.FTZ R21, R37, R153 ;  /* 0x0000009925157220 */ /* 0x000fee0000410000 */
[----:B------:R2:W-:Y:S02]  /*9980*/  MUFU.EX2 R205, R4 ;  /* 0x0000000400cd7308 */ /* 0x0005e40000000800 */
[--C-:B--2---:R-:W-:Y:S01]  /*9990*/  FFMA.FTZ R4, R19, UR4, -R66.reuse ;  /* 0x0000000413047c23 */ /* 0x104fe20008010842 */
[----:B------:R-:W-:Y:S07]  /*99a0*/  FMUL.FTZ R19, R36, R147 ;  /* 0x0000009324137220 */ /* 0x000fee0000410000 */
[----:B------:R2:W-:Y:S02]  /*99b0*/  MUFU.EX2 R212, R4 ;  /* 0x0000000400d47308 */ /* 0x0005e40000000800 */
[----:B--2---:R-:W-:Y:S01]  /*99c0*/  FFMA.FTZ R4, R45, UR4, -R65 ;  /* 0x000000042d047c23 */ /* 0x004fe20008010841 */
[----:B------:R-:W-:Y:S07]  /*99d0*/  F2FP.BF16.F32.PACK_AB R45, R134, R131 ;  /* 0x00000083862d723e */ /* 0x000fee00000010ff */
[----:B------:R2:W-:Y:S02]  /*99e0*/  MUFU.EX2 R221, R4 ;  /* 0x0000000400dd7308 */ /* 0x0005e40000000800 */
[--C-:B--2---:R-:W-:Y:S01]  /*99f0*/  FFMA.FTZ R4, R46, UR4, -R66.reuse ;  /* 0x000000042e047c23 */ /* 0x104fe20008010842 */
[----:B------:R-:W-:Y:S07]  /*9a00*/  F2FP.BF16.F32.PACK_AB R46, R211, R197 ;  /* 0x000000c5d32e723e */ /* 0x000fee00000010ff */
[----:B------:R2:W-:Y:S02]  /*9a10*/  MUFU.EX2 R218, R4 ;  /* 0x0000000400da7308 */ /* 0x0005e40000000800 */
[----:B--2---:R-:W-:Y:S01]  /*9a20*/  FFMA.FTZ R4, R47, UR4, -R66 ;  /* 0x000000042f047c23 */ /* 0x004fe20008010842 */
[----:B------:R-:W-:Y:S07]  /*9a30*/  F2FP.BF16.F32.PACK_AB R47, R204, R181 ;  /* 0x000000b5cc2f723e */ /* 0x000fee00000010ff */
[----:B------:R2:W-:Y:S02]  /*9a40*/  MUFU.EX2 R223, R4 ;  /* 0x0000000400df7308 */ /* 0x0005e40000000800 */
[----:B--2---:R-:W-:Y:S08]  /*9a50*/  FFMA.FTZ R4, R53, UR4, -R43 ;  /* 0x0000000435047c23 */ /* 0x004ff0000801082b */
[----:B------:R2:W-:Y:S02]  /*9a60*/  MUFU.EX2 R231, R4 ;  /* 0x0000000400e77308 */ /* 0x0005e40000000800 */
[--C-:B--2---:R-:W-:Y:S02]  /*9a70*/  FFMA.FTZ R4, R55, UR4, -R64.reuse ;  /* 0x0000000437047c23 */ /* 0x104fe40008010840 */
[----:B------:R-:W2:Y:S06]  /*9a80*/  LDSM.16.MT88.4 R52, [R185+0x4000] ;  /* 0x00400000b934783b */ /* 0x000eac0000004200 */
[----:B------:R3:W-:Y:S02]  /*9a90*/  MUFU.EX2 R229, R4 ;  /* 0x0000000400e57308 */ /* 0x0007e40000000800 */
[--C-:B---3--:R-:W-:Y:S01]  /*9aa0*/  FFMA.FTZ R4, R17, UR4, -R64.reuse ;  /* 0x0000000411047c23 */ /* 0x108fe20008010840 */
[----:B------:R-:W-:Y:S07]  /*9ab0*/  FMUL.FTZ R17, R37, R145 ;  /* 0x0000009125117220 */ /* 0x000fee0000410000 */
[----:B------:R3:W-:Y:S02]  /*9ac0*/  MUFU.EX2 R244, R4 ;  /* 0x0000000400f47308 */ /* 0x0007e40000000800 */
[----:B---3--:R-:W-:Y:S01]  /*9ad0*/  FFMA.FTZ R4, R15, UR4, -R64 ;  /* 0x000000040f047c23 */ /* 0x008fe20008010840 */
[----:B------:R-:W-:Y:S07]  /*9ae0*/  FMUL.FTZ R15, R0, R151 ;  /* 0x00000097000f7220 */ /* 0x000fee0000410000 */
[----:B------:R3:W4:Y:S10]  /*9af0*/  MUFU.EX2 R151, R16 ;  /* 0x0000001000977308 */ /* 0x0007340000000800 */
[----:B------:R5:W1:Y:S01]  /*9b00*/  MUFU.EX2 R33, R4 ;  /* 0x0000000400217308 */ /* 0x000a620000000800 */
[C---:B---3--:R-:W-:Y:S01]  /*9b10*/  FMUL.FTZ R16, R37.reuse, R144 ;  /* 0x0000009025107220 */ /* 0x048fe20000410000 */
[----:B------:R-:W-:Y:S01]  /*9b20*/  MOV R144, R32 ;  /* 0x0000002000907202 */ /* 0x000fe20000000f00 */
[C---:B------:R-:W-:Y:S01]  /*9b30*/  FMUL.FTZ R32, R37.reuse, R160 ;  /* 0x000000a025207220 */ /* 0x040fe20000410000 */
[----:B----4-:R-:W-:Y:S01]  /*9b40*/  MOV R153, R151 ;  /* 0x0000009700997202 */ /* 0x010fe20000000f00 */
[--C-:B-----5:R-:W-:Y:S01]  /*9b50*/  FFMA.FTZ R4, R56, UR4, -R65.reuse ;  /* 0x0000000438047c23 */ /* 0x120fe20008010841 */
[----:B-1----:R-:W-:Y:S01]  /*9b60*/  MOV R155, R33 ;  /* 0x00000021009b7202 */ /* 0x002fe20000000f00 */
[----:B------:R-:W-:Y:S03]  /*9b70*/  FMUL.FTZ R33, R37, R161 ;  /* 0x000000a125217220 */ /* 0x000fe60000410000 */
[----:B------:R1:W-:Y:S02]  /*9b80*/  MUFU.EX2 R207, R4 ;  /* 0x0000000400cf7308 */ /* 0x0003e40000000800 */
[--C-:B-1----:R-:W-:Y:S08]  /*9b90*/  FFMA.FTZ R4, R57, UR4, -R65.reuse ;  /* 0x0000000439047c23 */ /* 0x102ff00008010841 */
[----:B------:R1:W-:Y:S02]  /*9ba0*/  MUFU.EX2 R225, R4 ;  /* 0x0000000400e17308 */ /* 0x0003e40000000800 */
[--C-:B-1----:R-:W-:Y:S08]  /*9bb0*/  FFMA.FTZ R4, R58, UR4, -R66.reuse ;  /* 0x000000043a047c23 */ /* 0x102ff00008010842 */
[----:B------:R1:W-:Y:S02]  /*9bc0*/  MUFU.EX2 R208, R4 ;  /* 0x0000000400d07308 */ /* 0x0003e40000000800 */
[--C-:B-1----:R-:W-:Y:S02]  /*9bd0*/  FFMA.FTZ R4, R59, UR4, -R66.reuse ;  /* 0x000000043b047c23 */ /* 0x102fe40008010842 */
[----:B------:R-:W1:Y:S06]  /*9be0*/  LDSM.16.MT88.4 R56, [R184+0x4400] ;  /* 0x00440000b838783b */ /* 0x000e6c0000004200 */
[----:B------:R3:W-:Y:S02]  /*9bf0*/  MUFU.EX2 R236, R4 ;  /* 0x0000000400ec7308 */ /* 0x0007e40000000800 */
[----:B---3--:R-:W-:Y:S08]  /*9c00*/  FFMA.FTZ R4, R61, UR4, -R65 ;  /* 0x000000043d047c23 */ /* 0x008ff00008010841 */
[----:B------:R3:W-:Y:S02]  /*9c10*/  MUFU.EX2 R243, R4 ;  /* 0x0000000400f37308 */ /* 0x0007e40000000800 */
[--C-:B---3--:R-:W-:Y:S08]  /*9c20*/  FFMA.FTZ R4, R62, UR4, -R66.reuse ;  /* 0x000000043e047c23 */ /* 0x108ff00008010842 */
[----:B------:R3:W-:Y:S02]  /*9c30*/  MUFU.EX2 R232, R4 ;  /* 0x0000000400e87308 */ /* 0x0007e40000000800 */
[----:B---3--:R-:W-:Y:S02]  /*9c40*/  FFMA.FTZ R4, R63, UR4, -R66 ;  /* 0x000000043f047c23 */ /* 0x008fe40008010842 */
[----:B------:R-:W3:Y:S06]  /*9c50*/  LDSM.16.MT88.4 R60, [R185+0x4400] ;  /* 0x00440000b93c783b */ /* 0x000eec0000004200 */
[----:B------:R4:W-:Y:S02]  /*9c60*/  MUFU.EX2 R246, R4 ;  /* 0x0000000400f67308 */ /* 0x0009e40000000800 */
[--C-:B----4-:R-:W-:Y:S01]  /*9c70*/  FFMA.FTZ R4, R69, UR4, -R43.reuse ;  /* 0x0000000445047c23 */ /* 0x110fe2000801082b */
[----:B------:R-:W-:Y:S07]  /*9c80*/  FFMA.FTZ R69, R116, UR4, -R43 ;  /* 0x0000000474457c23 */ /* 0x000fee000801082b */
[----:B------:R4:W5:Y:S10]  /*9c90*/  MUFU.EX2 R34, R4 ;  /* 0x0000000400227308 */ /* 0x0009740000000800 */
[----:B------:R-:W2:Y:S01]  /*9ca0*/  MUFU.EX2 R69, R69 ;  /* 0x0000004500457308 */ /* 0x000ea20000000800 */
[--C-:B----4-:R-:W-:Y:S01]  /*9cb0*/  FFMA.FTZ R4, R71, UR4, -R64.reuse ;  /* 0x0000000447047c23 */ /* 0x110fe20008010840 */
[----:B-----5:R-:W-:Y:S01]  /*9cc0*/  MOV R154, R34 ;  /* 0x00000022009a7202 */ /* 0x020fe20000000f00 */
[----:B------:R-:W-:Y:S01]  /*9cd0*/  FMUL.FTZ R34, R36, R162 ;  /* 0x000000a224227220 */ /* 0x000fe20000410000 */
[--C-:B------:R-:W-:Y:S06]  /*9ce0*/  FFMA.FTZ R71, R118, UR4, -R64.reuse ;  /* 0x0000000476477c23 */ /* 0x100fec0008010840 */
[----:B------:R4:W-:Y:S01]  /*9cf0*/  MUFU.EX2 R249, R4 ;  /* 0x0000000400f97308 */ /* 0x0009e20000000800 */
[----:B--2---:R-:W-:Y:S09]  /*9d00*/  F2FP.BF16.F32.PACK_AB R160, R70, R69 ;  /* 0x0000004546a0723e */ /* 0x004ff200000010ff */
[----:B------:R-:W-:Y:S01]  /*9d10*/  MUFU.EX2 R71, R71 ;  /* 0x0000004700477308 */ /* 0x000fe20000000800 */
[--C-:B----4-:R-:W-:Y:S02]  /*9d20*/  FFMA.FTZ R4, R82, UR4, -R64.reuse ;  /* 0x0000000452047c23 */ /* 0x110fe40008010840 */
[----:B------:R-:W2:Y:S07]  /*9d30*/  LDL.LU R82, [R1] ;  /* 0x0000000001527983 */ /* 0x000eae0000300800 */
[----:B------:R4:W-:Y:S01]  /*9d40*/  MUFU.EX2 R251, R4 ;  /* 0x0000000400fb7308 */ /* 0x0009e20000000800 */
[----:B------:R-:W5:Y:S04]  /*9d50*/  LDL.LU R147, [R1+0x4] ;  /* 0x0000040001937983 */ /* 0x000f680000300800 */
[----:B------:R-:W3:Y:S04]  /*9d60*/  LDL.LU R146, [R1+0x8] ;  /* 0x0000080001927983 */ /* 0x000ee80000300800 */
[----:B------:R-:W3:Y:S01]  /*9d70*/  LDL.LU R145, [R1+0xc] ;  /* 0x00000c0001917983 */ /* 0x000ee20000300800 */
[--C-:B----4-:R-:W-:Y:S04]  /*9d80*/  FFMA.FTZ R4, R83, UR4, -R64.reuse ;  /* 0x0000000453047c23 */ /* 0x110fe80008010840 */
[----:B------:R4:W1:Y:S02]  /*9d90*/  MUFU.EX2 R13, R4 ;  /* 0x00000004000d7308 */ /* 0x0008640000000800 */
[--C-:B----4-:R-:W-:Y:S01]  /*9da0*/  FFMA.FTZ R4, R72, UR4, -R65.reuse ;  /* 0x0000000448047c23 */ /* 0x110fe20008010841 */
[----:B-1----:R-:W-:Y:S01]  /*9db0*/  MOV R141, R13 ;  /* 0x0000000d008d7202 */ /* 0x002fe20000000f00 */
[----:B------:R-:W-:Y:S01]  /*9dc0*/  FMUL.FTZ R13, R2, R149 ;  /* 0x00000095020d7220 */ /* 0x000fe20000410000 */
[----:B------:R-:W-:Y:S05]  /*9dd0*/  FFMA.FTZ R72, R119, UR4, -R64 ;  /* 0x0000000477487c23 */ /* 0x000fea0008010840 */
[----:B------:R1:W-:Y:S10]  /*9de0*/  MUFU.EX2 R234, R4 ;  /* 0x0000000400ea7308 */ /* 0x0003f40000000800 */
[----:B------:R4:W-:Y:S10]  /*9df0*/  MUFU.EX2 R149, R20 ;  /* 0x0000001400957308 */ /* 0x0009f40000000800 */
[----:B------:R-:W4:Y:S01]  /*9e00*/  MUFU.EX2 R72, R72 ;  /* 0x0000004800487308 */ /* 0x000f220000000800 */
[----:B-1----:R-:W-:Y:S01]  /*9e10*/  FFMA.FTZ R4, R73, UR4, -R65 ;  /* 0x0000000449047c23 */ /* 0x002fe20008010841 */
[----:B------:R-:W-:Y:S08]  /*9e20*/  FFMA.FTZ R73, R128, UR4, -R43 ;  /* 0x0000000480497c23 */ /* 0x000ff0000801082b */
[----:B------:R1:W-:Y:S01]  /*9e30*/  MUFU.EX2 R239, R4 ;  /* 0x0000000400ef7308 */ /* 0x0003e20000000800 */
[----:B----4-:R-:W-:Y:S09]  /*9e40*/  FMUL.FTZ R20, R37, R152 ;  /* 0x0000009825147220 */ /* 0x010ff20000410000 */
[----:B------:R4:W-:Y:S01]  /*9e50*/  MUFU.EX2 R152, R28 ;  /* 0x0000001c00987308 */ /* 0x0009e20000000800 */
[----:B------:R-:W-:Y:S09]  /*9e60*/  F2FP.BF16.F32.PACK_AB R161, R72, R71 ;  /* 0x0000004748a1723e */ /* 0x000ff200000010ff */
[----:B------:R-:W-:Y:S01]  /*9e70*/  MUFU.EX2 R73, R73 ;  /* 0x0000004900497308 */ /* 0x000fe20000000800 */
[----:B-1----:R-:W-:Y:S01]  /*9e80*/  FFMA.FTZ R4, R74, UR4, -R66 ;  /* 0x000000044a047c23 */ /* 0x002fe20008010842 */
[----:B------:R-:W-:Y:S08]  /*9e90*/  FFMA.FTZ R74, R130, UR4, -R64 ;  /* 0x00000004824a7c23 */ /* 0x000ff00008010840 */
[----:B------:R1:W-:Y:S01]  /*9ea0*/  MUFU.EX2 R235, R4 ;  /* 0x0000000400eb7308 */ /* 0x0003e20000000800 */
[--C-:B----4-:R-:W-:Y:S09]  /*9eb0*/  FFMA.FTZ R28, R88, UR4, -R65.reuse ;  /* 0x00000004581c7c23 */ /* 0x110ff20008010841 */
[----:B------:R4:W-:Y:S10]  /*9ec0*/  MUFU.EX2 R138, R28 ;  /* 0x0000001c008a7308 */ /* 0x0009f40000000800 */
[----:B------:R-:W-:Y:S01]  /*9ed0*/  MUFU.EX2 R74, R74 ;  /* 0x0000004a004a7308 */ /* 0x000fe20000000800 */
[--C-:B-1----:R-:W-:Y:S01]  /*9ee0*/  FFMA.FTZ R4, R75, UR4, -R66.reuse ;  /* 0x000000044b047c23 */ /* 0x102fe20008010842 */
[--C-:B------:R-:W-:Y:S08]  /*9ef0*/  FFMA.FTZ R75, R120, UR4, -R65.reuse ;  /* 0x00000004784b7c23 */ /* 0x100ff00008010841 */
[----:B------:R1:W-:Y:S01]  /*9f00*/  MUFU.EX2 R240, R4 ;  /* 0x0000000400f07308 */ /* 0x0003e20000000800 */
[----:B----4-:R-:W-:Y:S09]  /*9f10*/  FMUL.FTZ R28, R2, R164 ;  /* 0x000000a4021c7220 */ /* 0x010ff20000410000 */
[----:B------:R-:W-:Y:S01]  /*9f20*/  MUFU.EX2 R75, R75 ;  /* 0x0000004b004b7308 */ /* 0x000fe20000000800 */
[--C-:B-1----:R-:W-:Y:S01]  /*9f30*/  FFMA.FTZ R4, R76, UR4, -R65.reuse ;  /* 0x000000044c047c23 */ /* 0x102fe20008010841 */
[--C-:B------:R-:W-:Y:S08]  /*9f40*/  FFMA.FTZ R76, R121, UR4, -R65.reuse ;  /* 0x00000004794c7c23 */ /* 0x100ff00008010841 */
[----:B------:R1:W-:Y:S10]  /*9f50*/  MUFU.EX2 R241, R4 ;  /* 0x0000000400f17308 */ /* 0x0003f40000000800 */
[----:B------:R-:W4:Y:S01]  /*9f60*/  MUFU.EX2 R76, R76 ;  /* 0x0000004c004c7308 */ /* 0x000f220000000800 */
[--C-:B-1----:R-:W-:Y:S01]  /*9f70*/  FFMA.FTZ R4, R77, UR4, -R65.reuse ;  /* 0x000000044d047c23 */ /* 0x102fe20008010841 */
[--C-:B------:R-:W-:Y:S08]  /*9f80*/  FFMA.FTZ R77, R122, UR4, -R66.reuse ;  /* 0x000000047a4d7c23 */ /* 0x100ff00008010842 */
[----:B------:R1:W-:Y:S01]  /*9f90*/  MUFU.EX2 R250, R4 ;  /* 0x0000000400fa7308 */ /* 0x0003e20000000800 */
[----:B----4-:R-:W-:Y:S09]  /*9fa0*/  F2FP.BF16.F32.PACK_AB R164, R76, R75 ;  /* 0x0000004b4ca4723e */ /* 0x010ff200000010ff */
[----:B------:R-:W4:Y:S01]  /*9fb0*/  MUFU.EX2 R77, R77 ;  /* 0x0000004d004d7308 */ /* 0x000f220000000800 */
[--C-:B-1----:R-:W-:Y:S01]  /*9fc0*/  FFMA.FTZ R4, R79, UR4, -R66.reuse ;  /* 0x000000044f047c23 */ /* 0x102fe20008010842 */
[----:B------:R-:W-:Y:S08]  /*9fd0*/  FFMA.FTZ R79, R124, UR4, -R65 ;  /* 0x000000047c4f7c23 */ /* 0x000ff00008010841 */
[----:B------:R1:W-:Y:S01]  /*9fe0*/  MUFU.EX2 R248, R4 ;  /* 0x0000000400f87308 */ /* 0x0003e20000000800 */
[----:B----4-:R-:W-:Y:S09]  /*9ff0*/  F2FP.BF16.F32.PACK_AB R165, R78, R77 ;  /* 0x0000004d4ea5723e */ /* 0x010ff200000010ff */
[----:B------:R-:W-:Y:S01]  /*a000*/  MUFU.EX2 R79, R79 ;  /* 0x0000004f004f7308 */ /* 0x000fe20000000800 */
[--C-:B-1----:R-:W-:Y:S09]  /*a010*/  FFMA.FTZ R4, R84, UR4, -R43.reuse ;  /* 0x0000000454047c23 */ /* 0x102ff2000801082b */
[----:B------:R1:W-:Y:S02]  /*a020*/  MUFU.EX2 R252, R4 ;  /* 0x0000000400fc7308 */ /* 0x0003e40000000800 */
[----:B-1----:R-:W-:Y:S08]  /*a030*/  FFMA.FTZ R4, R85, UR4, -R43 ;  /* 0x0000000455047c23 */ /* 0x002ff0000801082b */
[----:B------:R1:W4:Y:S02]  /*a040*/  MUFU.EX2 R81, R4 ;  /* 0x0000000400517308 */ /* 0x0003240000000800 */
[C---:B-1----:R-:W-:Y:S01]  /*a050*/  FMUL.FTZ R4, R37.reuse, R140 ;  /* 0x0000008c25047220 */ /* 0x042fe20000410000 */
[----:B----4-:R-:W-:Y:S07]  /*a060*/  MOV R151, R81 ;  /* 0x0000005100977202 */ /* 0x010fee0000000f00 */
[----:B------:R1:W-:Y:S01]  /*a070*/  MUFU.EX2 R140, R9 ;  /* 0x00000009008c7308 */ /* 0x0003e20000000800 */
[-C--:B------:R-:W-:Y:S05]  /*a080*/  HMMA.16816.F32.BF16 R4, R44, R24.reuse, R4 ;  /* 0x000000182c04723c */ /* 0x080fea0000041804 */
[C---:B-1----:R-:W-:Y:S04]  /*a090*/  FMUL.FTZ R9, R2.reuse, R137 ;  /* 0x0000008902097220 */ /* 0x042fe80000410000 */
[----:B------:R1:W-:Y:S03]  /*a0a0*/  MUFU.EX2 R137, R30 ;  /* 0x0000001e00897308 */ /* 0x0003e60000000800 */
[C---:B------:R-:W-:Y:S06]  /*a0b0*/  HMMA.16816.F32.BF16 R8, R48.reuse, R24, R8 ;  /* 0x000000183008723c */ /* 0x040fec0000041808 */
[-C--:B------:R-:W-:Y:S05]  /*a0c0*/  HMMA.16816.F32.BF16 R12, R48, R26.reuse, R12 ;  /* 0x0000001a300c723c */ /* 0x080fea000004180c */
[C---:B------:R-:W-:Y:S01]  /*a0d0*/  FMUL.FTZ R24, R2.reuse, R156 ;  /* 0x0000009c02187220 */ /* 0x040fe20000410000 */
[C---:B------:R-:W-:Y:S05]  /*a0e0*/  HMMA.16816.F32.BF16 R16, R44.reuse, R26, R16 ;  /* 0x0000001a2c10723c */ /* 0x040fea0000041810 */
[----:B------:R-:W-:Y:S01]  /*a0f0*/  FMUL.FTZ R25, R2, R157 ;  /* 0x0000009d02197220 */ /* 0x000fe20000410000 */
[-C--:B------:R-:W-:Y:S05]  /*a100*/  HMMA.16816.F32.BF16 R20, R44, R52.reuse, R20 ;  /* 0x000000342c14723c */ /* 0x080fea0000041814 */
[C---:B------:R-:W-:Y:S01]  /*a110*/  FMUL.FTZ R26, R0.reuse, R158 ;  /* 0x0000009e001a7220 */ /* 0x040fe20000410000 */
[C---:B------:R-:W-:Y:S01]  /*a120*/  FMUL.FTZ R27, R0.reuse, R159 ;  /* 0x0000009f001b7220 */ /* 0x040fe20000410000 */
[----:B-1----:R-:W-:Y:S06]  /*a130*/  FMUL.FTZ R30, R0, R166 ;  /* 0x000000a6001e7220 */ /* 0x002fec0000410000 */
[C---:B------:R-:W-:Y:S04]  /*a140*/  HMMA.16816.F32.BF16 R24, R48.reuse, R52, R24 ;  /* 0x000000343018723c */ /* 0x040fe80000041818 */
[----:B--2---:R-:W-:Y:S02]  /*a150*/  FFMA.FTZ R37, R37, R82, R133 ;  /* 0x0000005225257223 */ /* 0x004fe40000010085 */
[-C--:B------:R-:W-:Y:S05]  /*a160*/  HMMA.16816.F32.BF16 R28, R48, R54.reuse, R28 ;  /* 0x00000036301c723c */ /* 0x080fea000004181c */
[----:B------:R-:W-:Y:S01]  /*a170*/  FFMA.FTZ R52, R90, UR4, -R66 ;  /* 0x000000045a347c23 */ /* 0x000fe20008010842 */
[----:B------:R-:W-:Y:S03]  /*a180*/  HMMA.16816.F32.BF16 R32, R44, R54, R32 ;  /* 0x000000362c20723c */ /* 0x000fe60000041820 */
[----:B------:R1:W-:Y:S02]  /*a190*/  MUFU.EX2 R136, R52 ;  /* 0x0000003400887308 */ /* 0x0003e40000000800 */
[----:B------:R-:W-:Y:S01]  /*a1a0*/  F2FP.BF16.F32.PACK_AB R48, R199, R179 ;  /* 0x000000b3c730723e */ /* 0x000fe200000010ff */
[----:B-----5:R-:W-:Y:S01]  /*a1b0*/  FFMA.FTZ R36, R36, R147, R131 ;  /* 0x0000009324247223 */ /* 0x020fe20000010083 */
[----:B------:R-:W-:Y:S01]  /*a1c0*/  F2FP.BF16.F32.PACK_AB R49, R183, R178 ;  /* 0x000000b2b731723e */ /* 0x000fe200000010ff */
[----:B---3--:R-:W-:Y:S03]  /*a1d0*/  FFMA.FTZ R2, R2, R146, R127 ;  /* 0x0000009202027223 */ /* 0x008fe6000001007f */
[----:B------:R-:W-:Y:S01]  /*a1e0*/  F2FP.BF16.F32.PACK_AB R50, R209, R201 ;  /* 0x000000c9d132723e */ /* 0x000fe200000010ff */
[----:B------:R-:W-:Y:S01]  /*a1f0*/  FFMA.FTZ R0, R0, R145, R126 ;  /* 0x0000009100007223 */ /* 0x000fe2000001007e */
[----:B------:R-:W-:Y:S01]  /*a200*/  F2FP.BF16.F32.PACK_AB R51, R206, R198 ;  /* 0x000000c6ce33723e */ /* 0x000fe200000010ff */
[----:B------:R-:W-:Y:S01]  /*a210*/  FADD.FTZ R2, R132, R2 ;  /* 0x0000000284027221 */ /* 0x000fe20000010000 */
[----:B------:R-:W-:Y:S01]  /*a220*/  F2FP.BF16.F32.PACK_AB R44, R171, R169 ;  /* 0x000000a9ab2c723e */ /* 0x000fe200000010ff */
[----:B------:R-:W-:Y:S01]  /*a230*/  FADD.FTZ R0, R173, R0 ;  /* 0x00000000ad007221 */ /* 0x000fe20000010000 */
[----:B------:R-:W-:Y:S01]  /*a240*/  F2FP.BF16.F32.PACK_AB R45, R170, R168 ;  /* 0x000000a8aa2d723e */ /* 0x000fe200000010ff */
[----:B------:R-:W-:Y:S01]  /*a250*/  FADD.FTZ R41, R174, R2 ;  /* 0x00000002ae297221 */ /* 0x000fe20000010000 */
[----:B------:R-:W-:Y:S01]  /*a260*/  F2FP.BF16.F32.PACK_AB R46, R203, R176 ;  /* 0x000000b0cb2e723e */ /* 0x000fe200000010ff */
[-C--:B------:R-:W-:Y:S05]  /*a270*/  HMMA.16816.F32.BF16 R4, R48, R56.reuse, R4 ;  /* 0x000000383004723c */ /* 0x080fea0000041804 */
[----:B-1----:R-:W-:Y:S01]  /*a280*/  FFMA.FTZ R52, R91, UR4, -R66 ;  /* 0x000000045b347c23 */ /* 0x002fe20008010842 */
[----:B------:R-:W-:Y:S01]  /*a290*/  F2FP.BF16.F32.PACK_AB R47, R217, R177 ;  /* 0x000000b1d92f723e */ /* 0x000fe200000010ff */
[----:B------:R-:W-:Y:S01]  /*a2a0*/  FADD.FTZ R2, R175, R0 ;  /* 0x00000000af027221 */ /* 0x000fe20000010000 */
[----:B------:R-:W-:Y:S01]  /*a2b0*/  FADD.FTZ R0, R182, R41 ;  /* 0x00000029b6007221 */ /* 0x000fe20000010000 */
[----:B------:R1:W-:Y:S02]  /*a2c0*/  MUFU.EX2 R148, R52 ;  /* 0x0000003400947308 */ /* 0x0003e40000000800 */
[----:B------:R-:W-:Y:S01]  /*a2d0*/  FADD.FTZ R2, R180, R2 ;  /* 0x00000002b4027221 */ /* 0x000fe20000010000 */
[----:B------:R-:W-:Y:S01]  /*a2e0*/  FADD.FTZ R41, R169, R0 ;  /* 0x00000000a9297221 */ /* 0x000fe20000010000 */
[C---:B------:R-:W-:Y:S04]  /*a2f0*/  HMMA.16816.F32.BF16 R8, R44.reuse, R56, R8 ;  /* 0x000000382c08723c */ /* 0x040fe80000041808 */
[----:B------:R-:W-:Y:S01]  /*a300*/  FADD.FTZ R0, R168, R2 ;  /* 0x00000002a8007221 */ /* 0x000fe20000010000 */
[----:B------:R-:W-:Y:S01]  /*a310*/  FADD.FTZ R2, R171, R41 ;  /* 0x00000029ab027221 */ /* 0x000fe20000010000 */
[-C--:B------:R-:W-:Y:S05]  /*a320*/  HMMA.16816.F32.BF16 R12, R44, R58.reuse, R12 ;  /* 0x0000003a2c0c723c */ /* 0x080fea000004180c */
[--C-:B------:R-:W-:Y:S01]  /*a330*/  FFMA.FTZ R56, R93, UR4, -R65.reuse ;  /* 0x000000045d387c23 */ /* 0x100fe20008010841 */
[C---:B------:R-:W-:Y:S03]  /*a340*/  HMMA.16816.F32.BF16 R16, R48.reuse, R58, R16 ;  /* 0x0000003a3010723c */ /* 0x040fe60000041810 */
[----:B------:R2:W-:Y:S02]  /*a350*/  MUFU.EX2 R98, R56 ;  /* 0x0000003800627308 */ /* 0x0005e40000000800 */
[----:B-1----:R-:W-:Y:S01]  /*a360*/  FFMA.FTZ R52, R92, UR4, -R65 ;  /* 0x000000045c347c23 */ /* 0x002fe20008010841 */
[-C--:B------:R-:W-:Y:S07]  /*a370*/  HMMA.16816.F32.BF16 R20, R48, R60.reuse, R20 ;  /* 0x0000003c3014723c */ /* 0x080fee0000041814 */
[----:B------:R1:W-:Y:S01]  /*a380*/  MUFU.EX2 R99, R52 ;  /* 0x0000003400637308 */ /* 0x0003e20000000800 */
[C---:B------:R-:W-:Y:S04]  /*a390*/  HMMA.16816.F32.BF16 R24, R44.reuse, R60, R24 ;  /* 0x0000003c2c18723c */ /* 0x040fe80000041818 */
[----:B------:R-:W-:Y:S02]  /*a3a0*/  FADD.FTZ R2, R176, R2 ;  /* 0x00000002b0027221 */ /* 0x000fe40000010000 */
[-C--:B------:R-:W-:Y:S05]  /*a3b0*/  HMMA.16816.F32.BF16 R28, R44, R62.reuse, R28 ;  /* 0x0000003e2c1c723c */ /* 0x080fea000004181c */
[----:B--2---:R-:W-:Y:S01]  /*a3c0*/  FFMA.FTZ R56, R94, UR4, -R66 ;  /* 0x000000045e387c23 */ /* 0x004fe20008010842 */
[----:B------:R-:W-:Y:S03]  /*a3d0*/  HMMA.16816.F32.BF16 R32, R48, R62, R32 ;  /* 0x0000003e3020723c */ /* 0x000fe60000041820 */
[----:B------:R2:W-:Y:S01]  /*a3e0*/  MUFU.EX2 R97, R56 ;  /* 0x0000003800617308 */ /* 0x0005e20000000800 */
[----:B-1----:R-:W1:Y:S01]  /*a3f0*/  LDSM.16.MT88.4 R52, [R184+0x4800] ;  /* 0x00480000b834783b */ /* 0x002e620000004200 */
[----:B------:R-:W-:Y:S01]  /*a400*/  F2FP.BF16.F32.PACK_AB R44, R227, R214 ;  /* 0x000000d6e32c723e */ /* 0x000fe200000010ff */
[----:B------:R-:W-:Y:S01]  /*a410*/  FFMA.FTZ R60, R101, UR4, -R43 ;  /* 0x00000004653c7c23 */ /* 0x000fe2000801082b */
[----:B------:R-:W-:Y:S01]  /*a420*/  F2FP.BF16.F32.PACK_AB R45, R224, R210 ;  /* 0x000000d2e02d723e */ /* 0x000fe200000010ff */
[----:B------:R-:W-:Y:S03]  /*a430*/  FADD.FTZ R2, R203, R2 ;  /* 0x00000002cb027221 */ /* 0x000fe60000010000 */
[----:B------:R-:W-:Y:S02]  /*a440*/  F2FP.BF16.F32.PACK_AB R46, R233, R228 ;  /* 0x000000e4e92e723e */ /* 0x000fe400000010ff */
[----:B------:R3:W-:Y:S01]  /*a450*/  MUFU.EX2 R94, R60 ;  /* 0x0000003c005e7308 */ /* 0x0007e20000000800 */
[----:B------:R-:W-:Y:S01]  /*a460*/  F2FP.BF16.F32.PACK_AB R47, R230, R226 ;  /* 0x000000e2e62f723e */ /* 0x000fe200000010ff */
[----:B------:R-:W-:Y:S01]  /*a470*/  FADD.FTZ R41, R202, R2 ;  /* 0x00000002ca297221 */ /* 0x000fe20000010000 */
[----:B------:R-:W-:Y:S01]  /*a480*/  F2FP.BF16.F32.PACK_AB R48, R219, R202 ;  /* 0x000000cadb30723e */ /* 0x000fe200000010ff */
[----:B------:R-:W-:Y:S01]  /*a490*/  FADD.FTZ R0, R170, R0 ;  /* 0x00000000aa007221 */ /* 0x000fe20000010000 */
[----:B------:R-:W-:Y:S01]  /*a4a0*/  F2FP.BF16.F32.PACK_AB R49, R212, R205 ;  /* 0x000000cdd431723e */ /* 0x000fe200000010ff */
[----:B------:R-:W-:Y:S01]  /*a4b0*/  FADD.FTZ R36, R134, R36 ;  /* 0x0000002486247221 */ /* 0x000fe20000010000 */
[----:B------:R-:W-:Y:S01]  /*a4c0*/  F2FP.BF16.F32.PACK_AB R50, R221, R213 ;  /* 0x000000d5dd32723e */ /* 0x000fe200000010ff */
[----:B--2---:R-:W-:Y:S01]  /*a4d0*/  FFMA.FTZ R56, R95, UR4, -R66 ;  /* 0x000000045f387c23 */ /* 0x004fe20008010842 */
[----:B------:R-:W-:Y:S01]  /*a4e0*/  F2FP.BF16.F32.PACK_AB R51, R223, R218 ;  /* 0x000000dadf33723e */ /* 0x000fe200000010ff */
[----:B------:R-:W-:Y:S01]  /*a4f0*/  FADD.FTZ R0, R177, R0 ;  /* 0x00000000b1007221 */ /* 0x000fe20000010000 */
[----:B------:R-:W-:Y:S01]  /*a500*/  FADD.FTZ R36, R181, R36 ;  /* 0x00000024b5247221 */ /* 0x000fe20000010000 */
[----:B------:R2:W-:Y:S01]  /*a510*/  MUFU.EX2 R96, R56 ;  /* 0x0000003800607308 */ /* 0x0005e20000000800 */
[----:B------:R-:W-:Y:S01]  /*a520*/  FADD.FTZ R37, R172, R37 ;  /* 0x00000025ac257221 */ /* 0x000fe20000010000 */
[----:B------:R-:W-:Y:S01]  /*a530*/  FADD.FTZ R0, R217, R0 ;  /* 0x00000000d9007221 */ /* 0x000fe20000010000 */
[----:B------:R-:W-:Y:S01]  /*a540*/  FADD.FTZ R36, R204, R36 ;  /* 0x00000024cc247221 */ /* 0x000fe20000010000 */
[----:B------:R-:W-:Y:S01]  /*a550*/  MOV R134, R3 ;  /* 0x0000000300867202 */ /* 0x000fe20000000f00 */
[----:B---3--:R-:W-:Y:S01]  /*a560*/  FFMA.FTZ R60, R102, UR4, -R64 ;  /* 0x00000004663c7c23 */ /* 0x008fe20008010840 */
[----:B------:R-:W-:Y:S01]  /*a570*/  FADD.FTZ R2, R205, R0 ;  /* 0x00000000cd027221 */ /* 0x000fe20000010000 */
[----:B------:R-:W-:Y:S01]  /*a580*/  FADD.FTZ R0, R219, R41 ;  /* 0x00000029db007221 */ /* 0x000fe20000010000 */
[----:B------:R-:W-:Y:S02]  /*a590*/  FADD.FTZ R36, R178, R36 ;  /* 0x00000024b2247221 */ /* 0x000fe40000010000 */
[----:B------:R3:W-:Y:S01]  /*a5a0*/  MUFU.EX2 R93, R60 ;  /* 0x0000003c005d7308 */ /* 0x0007e20000000800 */
[----:B------:R-:W-:Y:S01]  /*a5b0*/  FADD.FTZ R2, R212, R2 ;  /* 0x00000002d4027221 */ /* 0x000fe20000010000 */
[----:B------:R-:W-:Y:S01]  /*a5c0*/  FADD.FTZ R41, R213, R0 ;  /* 0x00000000d5297221 */ /* 0x000fe20000010000 */
[----:B------:R-:W-:Y:S01]  /*a5d0*/  FADD.FTZ R36, R183, R36 ;  /* 0x00000024b7247221 */ /* 0x000fe20000010000 */
[----:B------:R-:W-:Y:S01]  /*a5e0*/  FADD.FTZ R37, R197, R37 ;  /* 0x00000025c5257221 */ /* 0x000fe20000010000 */
[----:B------:R-:W-:Y:S01]  /*a5f0*/  FADD.FTZ R0, R218, R2 ;  /* 0x00000002da007221 */ /* 0x000fe20000010000 */
[----:B------:R-:W-:Y:S01]  /*a600*/  FADD.FTZ R2, R221, R41 ;  /* 0x00000029dd027221 */ /* 0x000fe20000010000 */
[----:B------:R-:W-:Y:S01]  /*a610*/  FADD.FTZ R36, R198, R36 ;  /* 0x00000024c6247221 */ /* 0x000fe20000010000 */
[----:B--2---:R-:W-:Y:S01]  /*a620*/  FFMA.FTZ R56, R100, UR4, -R43 ;  /* 0x0000000464387c23 */ /* 0x004fe2000801082b */
[----:B------:R-:W-:Y:S01]  /*a630*/  FADD.FTZ R37, R211, R37 ;  /* 0x00000025d3257221 */ /* 0x000fe20000010000 */
[----:B------:R-:W-:Y:S01]  /*a640*/  FADD.FTZ R2, R207, R2 ;  /* 0x00000002cf027221 */ /* 0x000fe20000010000 */
[-C--:B-1----:R-:W-:Y:S01]  /*a650*/  HMMA.16816.F32.BF16 R4, R44, R52.reuse, R4 ;  /* 0x000000342c04723c */ /* 0x082fe20000041804 */
[----:B------:R1:W-:Y:S04]  /*a660*/  MUFU.EX2 R95, R56 ;  /* 0x00000038005f7308 */ /* 0x0003e80000000800 */
[----:B------:R-:W-:Y:S01]  /*a670*/  FADD.FTZ R41, R225, R2 ;  /* 0x00000002e1297221 */ /* 0x000fe20000010000 */
[C---:B------:R-:W-:Y:S05]  /*a680*/  HMMA.16816.F32.BF16 R8, R48.reuse, R52, R8 ;  /* 0x000000343008723c */ /* 0x040fea0000041808 */
[----:B---3--:R-:W-:Y:S01]  /*a690*/  FFMA.FTZ R60, R103, UR4, -R64 ;  /* 0x00000004673c7c23 */ /* 0x008fe20008010840 */
[-C--:B------:R-:W-:Y:S03]  /*a6a0*/  HMMA.16816.F32.BF16 R12, R48, R54.reuse, R12 ;  /* 0x00000036300c723c */ /* 0x080fe6000004180c */
[----:B------:R2:W-:Y:S02]  /*a6b0*/  MUFU.EX2 R91, R60 ;  /* 0x0000003c005b7308 */ /* 0x0005e40000000800 */
[----:B------:R-:W-:Y:S01]  /*a6c0*/  FFMA.FTZ R52, R112, UR4, -R43 ;  /* 0x0000000470347c23 */ /* 0x000fe2000801082b */
[C---:B------:R-:W-:Y:S01]  /*a6d0*/  HMMA.16816.F32.BF16 R16, R44.reuse, R54, R16 ;  /* 0x000000362c10723c */ /* 0x040fe20000041810 */
[----:B-1----:R-:W1:Y:S06]  /*a6e0*/  LDSM.16.MT88.4 R56, [R185+0x4800] ;  /* 0x00480000b938783b */ /* 0x002e6c0000004200 */
[----:B------:R3:W-:Y:S01]  /*a6f0*/  MUFU.EX2 R90, R52 ;  /* 0x00000034005a7308 */ /* 0x0007e20000000800 */
[----:B------:R-:W-:Y:S03]  /*a700*/  FADD.FTZ R36, R206, R36 ;  /* 0x00000024ce247221 */ /* 0x000fe60000010000 */
[----:B------:R-:W-:Y:S01]  /*a710*/  FADD.FTZ R37, R179, R37 ;  /* 0x00000025b3257221 */ /* 0x000fe20000010000 */
[----:B------:R-:W-:Y:S01]  /*a720*/  FADD.FTZ R41, R237, R41 ;  /* 0x00000029ed297221 */ /* 0x000fe20000010000 */
[----:B------:R-:W-:Y:S02]  /*a730*/  FADD.FTZ R36, R210, R36 ;  /* 0x00000024d2247221 */ /* 0x000fe40000010000 */
[----:B------:R-:W-:Y:S01]  /*a740*/  FADD.FTZ R37, R199, R37 ;  /* 0x00000025c7257221 */ /* 0x000fe20000010000 */
[----:B------:R-:W-:Y:S01]  /*a750*/  FADD.FTZ R0, R223, R0 ;  /* 0x00000000df007221 */ /* 0x000fe20000010000 */
[----:B--2---:R-:W2:Y:S01]  /*a760*/  LDSM.16.MT88.4 R60, [R184+0x4c00] ;  /* 0x004c0000b83c783b */ /* 0x004ea20000004200 */
[----:B------:R-:W-:Y:S01]  /*a770*/  FADD.FTZ R36, R224, R36 ;  /* 0x00000024e0247221 */ /* 0x000fe20000010000 */
[----:B------:R-:W-:Y:S01]  /*a780*/  FADD.FTZ R37, R201, R37 ;  /* 0x00000025c9257221 */ /* 0x000fe20000010000 */
[----:B------:R-:W-:Y:S01]  /*a790*/  FADD.FTZ R0, R208, R0 ;  /* 0x00000000d0007221 */ /* 0x000fe20000010000 */
[----:B------:R-:W-:Y:S01]  /*a7a0*/  MOV R132, R39 ;  /* 0x0000002700847202 */ /* 0x000fe20000000f00 */
[----:B------:R-:W-:Y:S01]  /*a7b0*/  FADD.FTZ R36, R226, R36 ;  /* 0x00000024e2247221 */ /* 0x000fe20000010000 */
[----:B------:R-:W-:Y:S01]  /*a7c0*/  FADD.FTZ R37, R209, R37 ;  /* 0x00000025d1257221 */ /* 0x000fe20000010000 */
[----:B------:R-:W-:Y:S01]  /*a7d0*/  FADD.FTZ R0, R236, R0 ;  /* 0x00000000ec007221 */ /* 0x000fe20000010000 */
[--C-:B---3--:R-:W-:Y:S01]  /*a7e0*/  FFMA.FTZ R52, R113, UR4, -R43.reuse ;  /* 0x0000000471347c23 */ /* 0x108fe2000801082b */
[----:B------:R-:W-:Y:S01]  /*a7f0*/  FFMA.FTZ R43, R129, UR4, -R43 ;  /* 0x00000004812b7c23 */ /* 0x000fe2000801082b */
[----:B------:R-:W-:Y:S01]  /*a800*/  FADD.FTZ R36, R230, R36 ;  /* 0x00000024e6247221 */ /* 0x000fe20000010000 */
[----:B------:R-:W-:Y:S01]  /*a810*/  FADD.FTZ R37, R214, R37 ;  /* 0x00000025d6257221 */ /* 0x000fe20000010000 */
[----:B------:R3:W-:Y:S01]  /*a820*/  MUFU.EX2 R92, R52 ;  /* 0x00000034005c7308 */ /* 0x0007e20000000800 */
[----:B------:R-:W-:Y:S01]  /*a830*/  MOV R133, R38 ;  /* 0x0000002600857202 */ /* 0x000fe20000000f00 */
[----:B------:R-:W-:Y:S01]  /*a840*/  FADD.FTZ R36, R220, R36 ;  /* 0x00000024dc247221 */ /* 0x000fe20000010000 */
[----:B------:R-:W-:Y:S03]  /*a850*/  FADD.FTZ R37, R227, R37 ;  /* 0x00000025e3257221 */ /* 0x000fe60000010000 */
[----:B------:R-:W-:Y:S01]  /*a860*/  FADD.FTZ R36, R229, R36 ;  /* 0x00000024e5247221 */ /* 0x000fe20000010000 */
[----:B------:R-:W-:Y:S04]  /*a870*/  FADD.FTZ R37, R228, R37 ;  /* 0x00000025e4257221 */ /* 0x000fe80000010000 */
[----:B------:R-:W-:Y:S01]  /*a880*/  FADD.FTZ R37, R233, R37 ;  /* 0x00000025e9257221 */ /* 0x000fe20000010000 */
[-C--:B-1----:R-:W-:Y:S03]  /*a890*/  HMMA.16816.F32.BF16 R20, R44, R56.reuse, R20 ;  /* 0x000000382c14723c */ /* 0x082fe60000041814 */
[--C-:B---3--:R-:W-:Y:S01]  /*a8a0*/  FFMA.FTZ R52, R114, UR4, -R64.reuse ;  /* 0x0000000472347c23 */ /* 0x108fe20008010840 */
[----:B------:R-:W-:Y:S02]  /*a8b0*/  FADD.FTZ R37, R222, R37 ;  /* 0x00000025de257221 */ /* 0x000fe40000010000 */
[C---:B------:R-:W-:Y:S01]  /*a8c0*/  HMMA.16816.F32.BF16 R24, R48.reuse, R56, R24 ;  /* 0x000000383018723c */ /* 0x040fe20000041818 */
[----:B------:R1:W-:Y:S04]  /*a8d0*/  MUFU.EX2 R88, R52 ;  /* 0x0000003400587308 */ /* 0x0003e80000000800 */
[----:B------:R-:W-:Y:S01]  /*a8e0*/  FADD.FTZ R37, R231, R37 ;  /* 0x00000025e7257221 */ /* 0x000fe20000010000 */
[-C--:B------:R-:W-:Y:S05]  /*a8f0*/  HMMA.16816.F32.BF16 R28, R48, R58.reuse, R28 ;  /* 0x0000003a301c723c */ /* 0x080fea000004181c */
[----:B------:R-:W-:Y:S01]  /*a900*/  FFMA.FTZ R56, R105, UR4, -R65 ;  /* 0x0000000469387c23 */ /* 0x000fe20008010841 */
[----:B------:R-:W-:Y:S03]  /*a910*/  HMMA.16816.F32.BF16 R32, R44, R58, R32 ;  /* 0x0000003a2c20723c */ /* 0x000fe60000041820 */
[----:B------:R3:W-:Y:S02]  /*a920*/  MUFU.EX2 R86, R56 ;  /* 0x0000003800567308 */ /* 0x0007e40000000800 */
[----:B------:R-:W-:Y:S01]  /*a930*/  F2FP.BF16.F32.PACK_AB R50, R144, R247 ;  /* 0x000000f79032723e */ /* 0x000fe200000010ff */
[----:B-1----:R-:W-:Y:S01]  /*a940*/  FFMA.FTZ R52, R115, UR4, -R64 ;  /* 0x0000000473347c23 */ /* 0x002fe20008010840 */
[----:B------:R-:W-:Y:S01]  /*a950*/  F2FP.BF16.F32.PACK_AB R48, R231, R222 ;  /* 0x000000dee730723e */ /* 0x000fe200000010ff */
[----:B------:R-:W-:Y:S05]  /*a960*/  FADD.FTZ R2, R247, R37 ;  /* 0x00000025f7027221 */ /* 0x000fea0000010000 */
[----:B------:R1:W-:Y:S01]  /*a970*/  MUFU.EX2 R89, R52 ;  /* 0x0000003400597308 */ /* 0x0003e20000000800 */
[----:B------:R-:W-:Y:S01]  /*a980*/  F2FP.BF16.F32.PACK_AB R49, R229, R220 ;  /* 0x000000dce531723e */ /* 0x000fe200000010ff */
[----:B------:R-:W-:Y:S01]  /*a990*/  FADD.FTZ R37, R244, R36 ;  /* 0x00000024f4257221 */ /* 0x000fe20000010000 */
[----:B------:R-:W-:Y:S01]  /*a9a0*/  F2FP.BF16.F32.PACK_AB R51, R155, R244 ;  /* 0x000000f49b33723e */ /* 0x000fe200000010ff */
[----:B------:R-:W-:Y:S01]  /*a9b0*/  FADD.FTZ R36, R144, R2 ;  /* 0x0000000290247221 */ /* 0x000fe20000010000 */
[----:B------:R-:W-:Y:S01]  /*a9c0*/  F2FP.BF16.F32.PACK_AB R44, R225, R207 ;  /* 0x000000cfe12c723e */ /* 0x000fe200000010ff */
[----:B------:R-:W-:Y:S01]  /*a9d0*/  LDSM.16.MT88.4 R144, [R184+0x5c00] ;  /* 0x005c0000b890783b */ /* 0x000fe20000004200 */
[----:B------:R-:W-:Y:S01]  /*a9e0*/  F2FP.BF16.F32.PACK_AB R45, R236, R208 ;  /* 0x000000d0ec2d723e */ /* 0x000fe200000010ff */
[----:B------:R-:W-:Y:S01]  /*a9f0*/  FFMA.FTZ R64, R67, UR4, -R64 ;  /* 0x0000000443407c23 */ /* 0x000fe20008010840 */
[----:B------:R-:W-:Y:S01]  /*aa00*/  F2FP.BF16.F32.PACK_AB R46, R243, R237 ;  /* 0x000000edf32e723e */ /* 0x000fe200000010ff */
[-C--:B--2---:R-:W-:Y:S04]  /*aa10*/  HMMA.16816.F32.BF16 R4, R48, R60.reuse, R4 ;  /* 0x0000003c3004723c */ /* 0x084fe80000041804 */
[----:B------:R-:W2:Y:S01]  /*aa20*/  MUFU.EX2 R64, R64 ;  /* 0x0000004000407308 */ /* 0x000ea20000000800 */
[----:B------:R-:W-:Y:S01]  /*aa30*/  F2FP.BF16.F32.PACK_AB R47, R246, R232 ;  /* 0x000000e8f62f723e */ /* 0x000fe200000010ff */
[--C-:B---3--:R-:W-:Y:S01]  /*aa40*/  FFMA.FTZ R56, R106, UR4, -R66.reuse ;  /* 0x000000046a387c23 */ /* 0x108fe20008010842 */
[----:B-1----:R-:W-:Y:S01]  /*aa50*/  FFMA.FTZ R52, R104, UR4, -R65 ;  /* 0x0000000468347c23 */ /* 0x002fe20008010841 */
[--C-:B------:R-:W-:Y:S03]  /*aa60*/  FFMA.FTZ R67, R110, UR4, -R66.reuse ;  /* 0x000000046e437c23 */ /* 0x100fe60008010842 */
[----:B------:R-:W-:Y:S01]  /*aa70*/  FADD.FTZ R2, R155, R37 ;  /* 0x000000259b027221 */ /* 0x000fe20000010000 */
[C---:B------:R-:W-:Y:S02]  /*aa80*/  HMMA.16816.F32.BF16 R8, R44.reuse, R60, R8 ;  /* 0x0000003c2c08723c */ /* 0x040fe40000041808 */
[----:B------:R1:W-:Y:S04]  /*aa90*/  MUFU.EX2 R87, R52 ;  /* 0x0000003400577308 */ /* 0x0003e80000000800 */
[-C--:B------:R-:W-:Y:S06]  /*aaa0*/  HMMA.16816.F32.BF16 R12, R44, R62.reuse, R12 ;  /* 0x0000003e2c0c723c */ /* 0x080fec000004180c */
[----:B------:R3:W-:Y:S01]  /*aab0*/  MUFU.EX2 R85, R56 ;  /* 0x0000003800557308 */ /* 0x0007e20000000800 */
[--C-:B------:R-:W-:Y:S01]  /*aac0*/  FFMA.FTZ R60, R107, UR4, -R66.reuse ;  /* 0x000000046b3c7c23 */ /* 0x100fe20008010842 */
[C---:B------:R-:W-:Y:S08]  /*aad0*/  HMMA.16816.F32.BF16 R16, R48.reuse, R62, R16 ;  /* 0x0000003e3010723c */ /* 0x040ff00000041810 */
[----:B------:R4:W-:Y:S01]  /*aae0*/  MUFU.EX2 R84, R60 ;  /* 0x0000003c00547308 */ /* 0x0009e20000000800 */
[----:B-1----:R-:W1:Y:S02]  /*aaf0*/  LDSM.16.MT88.4 R52, [R185+0x4c00] ;  /* 0x004c0000b934783b */ /* 0x002e640000004200 */
[----:B------:R-:W-:Y:S01]  /*ab00*/  FFMA.FTZ R61, R108, UR4, -R65 ;  /* 0x000000046c3d7c23 */ /* 0x000fe20008010841 */
[----:B------:R-:W-:Y:S01]  /*ab10*/  FFMA.FTZ R66, R42, UR4, -R66 ;  /* 0x000000042a427c23 */ /* 0x000fe20008010842 */
[----:B--2---:R-:W-:Y:S01]  /*ab20*/  F2FP.BF16.F32.PACK_AB R163, R64, R74 ;  /* 0x0000004a40a3723e */ /* 0x004fe200000010ff */
[----:B------:R-:W-:Y:S04]  /*ab30*/  FADD.FTZ R42, R232, R0 ;  /* 0x00000000e82a7221 */ /* 0x000fe80000010000 */
[----:B------:R-:W-:Y:S01]  /*ab40*/  MUFU.EX2 R83, R61 ;  /* 0x0000003d00537308 */ /* 0x000fe20000000800 */
[----:B---3--:R-:W2:Y:S01]  /*ab50*/  LDSM.16.MT88.4 R56, [R184+0x5000] ;  /* 0x00500000b838783b */ /* 0x008ea20000004200 */
[----:B------:R-:W-:Y:S01]  /*ab60*/  FADD.FTZ R0, R243, R41 ;  /* 0x00000029f3007221 */ /* 0x000fe20000010000 */
[----:B------:R-:W-:Y:S01]  /*ab70*/  FADD.FTZ R41, R242, R2 ;  /* 0x00000002f2297221 */ /* 0x000fe20000010000 */
[----:B------:R-:W-:Y:S01]  /*ab80*/  FADD.FTZ R37, R246, R42 ;  /* 0x0000002af6257221 */ /* 0x000fe20000010000 */
[----:B------:R-:W-:Y:S01]  /*ab90*/  FADD.FTZ R42, R245, R36 ;  /* 0x00000024f52a7221 */ /* 0x000fe20000010000 */
[----:B------:R-:W-:Y:S04]  /*aba0*/  FADD.FTZ R36, R234, R0 ;  /* 0x00000000ea247221 */ /* 0x000fe80000010000 */
[----:B------:R-:W-:Y:S01]  /*abb0*/  MUFU.EX2 R66, R66 ;  /* 0x0000004200427308 */ /* 0x000fe20000000800 */
[--C-:B----4-:R-:W-:Y:S01]  /*abc0*/  FFMA.FTZ R60, R109, UR4, -R65.reuse ;  /* 0x000000046d3c7c23 */ /* 0x110fe20008010841 */
[----:B------:R-:W-:Y:S01]  /*abd0*/  FFMA.FTZ R65, R125, UR4, -R65 ;  /* 0x000000047d417c23 */ /* 0x000fe20008010841 */
[----:B------:R-:W-:Y:S01]  /*abe0*/  FADD.FTZ R2, R154, R42 ;  /* 0x0000002a9a027221 */ /* 0x000fe20000010000 */
[----:B------:R-:W-:Y:S01]  /*abf0*/  FADD.FTZ R36, R239, R36 ;  /* 0x00000024ef247221 */ /* 0x000fe20000010000 */
[----:B------:R-:W-:Y:S01]  /*ac00*/  FADD.FTZ R0, R235, R37 ;  /* 0x00000025eb007221 */ /* 0x000fe20000010000 */
[----:B------:R-:W-:Y:S01]  /*ac10*/  FADD.FTZ R37, R249, R41 ;  /* 0x00000029f9257221 */ /* 0x000fe20000010000 */
[----:B------:R-:W-:Y:S03]  /*ac20*/  FADD.FTZ R2, R143, R2 ;  /* 0x000000028f027221 */ /* 0x000fe60000010000 */
[----:B------:R3:W-:Y:S01]  /*ac30*/  MUFU.EX2 R82, R60 ;  /* 0x0000003c00527308 */ /* 0x0007e20000000800 */
[----:B------:R-:W-:Y:S01]  /*ac40*/  FADD.FTZ R36, R241, R36 ;  /* 0x00000024f1247221 */ /* 0x000fe20000010000 */
[----:B------:R-:W-:Y:S01]  /*ac50*/  FADD.FTZ R37, R251, R37 ;  /* 0x00000025fb257221 */ /* 0x000fe20000010000 */
[----:B------:R-:W-:Y:S01]  /*ac60*/  FADD.FTZ R2, R142, R2 ;  /* 0x000000028e027221 */ /* 0x000fe20000010000 */
[----:B------:R-:W-:Y:S02]  /*ac70*/  FADD.FTZ R0, R240, R0 ;  /* 0x00000000f0007221 */ /* 0x000fe40000010000 */
[----:B------:R-:W-:Y:S01]  /*ac80*/  FADD.FTZ R37, R141, R37 ;  /* 0x000000258d257221 */ /* 0x000fe20000010000 */
[----:B------:R-:W-:Y:S03]  /*ac90*/  FADD.FTZ R41, R252, R2 ;  /* 0x00000002fc297221 */ /* 0x000fe60000010000 */
[----:B------:R-:W4:Y:S01]  /*aca0*/  MUFU.EX2 R65, R65 ;  /* 0x0000004100417308 */ /* 0x000f220000000800 */
[----:B------:R-:W-:Y:S04]  /*acb0*/  FADD.FTZ R0, R238, R0 ;  /* 0x00000000ee007221 */ /* 0x000fe80000010000 */
[----:B------:R-:W-:Y:S05]  /*acc0*/  FADD.FTZ R42, R248, R0 ;  /* 0x00000000f82a7221 */ /* 0x000fea0000010000 */
[----:B------:R-:W-:Y:S01]  /*acd0*/  MUFU.EX2 R81, R67 ;  /* 0x0000004300517308 */ /* 0x000fe20000000800 */
[-C--:B-1----:R-:W-:Y:S01]  /*ace0*/  HMMA.16816.F32.BF16 R20, R48, R52.reuse, R20 ;  /* 0x000000343014723c */ /* 0x082fe20000041814 */
[----:B---3--:R-:W1:Y:S02]  /*acf0*/  LDSM.16.MT88.4 R60, [R185+0x5000] ;  /* 0x00500000b93c783b */ /* 0x008e640000004200 */
[----:B------:R-:W-:Y:S03]  /*ad00*/  FADD.FTZ R2, R136, R42 ;  /* 0x0000002a88027221 */ /* 0x000fe60000010000 */
[C---:B------:R-:W-:Y:S03]  /*ad10*/  HMMA.16816.F32.BF16 R24, R44.reuse, R52, R24 ;  /* 0x000000342c18723c */ /* 0x040fe60000041818 */
[----:B------:R3:W5:Y:S02]  /*ad20*/  MUFU.EX2 R67, R43 ;  /* 0x0000002b00437308 */ /* 0x0007640000000800 */
[----:B----4-:R-:W-:Y:S01]  /*ad30*/  F2FP.BF16.F32.PACK_AB R166, R65, R79 ;  /* 0x0000004f41a6723e */ /* 0x010fe200000010ff */
[-C--:B------:R-:W-:Y:S06]  /*ad40*/  HMMA.16816.F32.BF16 R28, R44, R54.reuse, R28 ;  /* 0x000000362c1c723c */ /* 0x080fec000004181c */
[----:B------:R-:W-:Y:S01]  /*ad50*/  HMMA.16816.F32.BF16 R32, R48, R54, R32 ;  /* 0x000000363020723c */ /* 0x000fe20000041820 */
[----:B------:R-:W4:Y:S04]  /*ad60*/  LDSM.16.MT88.4 R52, [R184+0x5400] ;  /* 0x00540000b834783b */ /* 0x000f280000004200 */
[----:B------:R-:W-:Y:S01]  /*ad70*/  F2FP.BF16.F32.PACK_AB R44, R154, R245 ;  /* 0x000000f59a2c723e */ /* 0x000fe200000010ff */
[----:B---3--:R-:W-:Y:S01]  /*ad80*/  FADD.FTZ R43, R250, R36 ;  /* 0x00000024fa2b7221 */ /* 0x008fe20000010000 */
[----:B------:R-:W-:Y:S01]  /*ad90*/  F2FP.BF16.F32.PACK_AB R45, R249, R242 ;  /* 0x000000f2f92d723e */ /* 0x000fe200000010ff */
[----:B------:R-:W-:Y:S03]  /*ada0*/  FADD.FTZ R36, R140, R37 ;  /* 0x000000258c247221 */ /* 0x000fe60000010000 */
[----:B------:R-:W-:Y:S01]  /*adb0*/  F2FP.BF16.F32.PACK_AB R46, R142, R143 ;  /* 0x0000008f8e2e723e */ /* 0x000fe200000010ff */
[----:B------:R-:W-:Y:S01]  /*adc0*/  FADD.FTZ R0, R138, R43 ;  /* 0x0000002b8a007221 */ /* 0x000fe20000010000 */
[----:B------:R-:W-:Y:S02]  /*add0*/  F2FP.BF16.F32.PACK_AB R47, R141, R251 ;  /* 0x000000fb8d2f723e */ /* 0x000fe400000010ff */
[----:B------:R-:W-:Y:S02]  /*ade0*/  F2FP.BF16.F32.PACK_AB R48, R239, R234 ;  /* 0x000000eaef30723e */ /* 0x000fe400000010ff */
[----:B------:R-:W-:Y:S02]  /*adf0*/  F2FP.BF16.F32.PACK_AB R49, R240, R235 ;  /* 0x000000ebf031723e */ /* 0x000fe400000010ff */
[----:B------:R-:W-:Y:S01]  /*ae00*/  F2FP.BF16.F32.PACK_AB R50, R250, R241 ;  /* 0x000000f1fa32723e */ /* 0x000fe200000010ff */
[-C--:B--2---:R-:W-:Y:S05]  /*ae10*/  HMMA.16816.F32.BF16 R4, R44, R56.reuse, R4 ;  /* 0x000000382c04723c */ /* 0x084fea0000041804 */
[----:B------:R-:W-:Y:S02]  /*ae20*/  F2FP.BF16.F32.PACK_AB R51, R248, R238 ;  /* 0x000000eef833723e */ /* 0x000fe400000010ff */
[----:B-----5:R-:W-:Y:S05]  /*ae30*/  F2FP.BF16.F32.PACK_AB R162, R67, R73 ;  /* 0x0000004943a2723e */ /* 0x020fea00000010ff */
[C---:B------:R-:W-:Y:S06]  /*ae40*/  HMMA.16816.F32.BF16 R8, R48.reuse, R56, R8 ;  /* 0x000000383008723c */ /* 0x040fec0000041808 */
[-C--:B------:R-:W-:Y:S06]  /*ae50*/  HMMA.16816.F32.BF16 R12, R48, R58.reuse, R12 ;  /* 0x0000003a300c723c */ /* 0x080fec000004180c */
[C---:B------:R-:W-:Y:S01]  /*ae60*/  HMMA.16816.F32.BF16 R16, R44.reuse, R58, R16 ;  /* 0x0000003a2c10723c */ /* 0x040fe20000041810 */
[----:B------:R-:W2:Y:S05]  /*ae70*/  LDSM.16.MT88.4 R56, [R185+0x5400] ;  /* 0x00540000b938783b */ /* 0x000eaa0000004200 */
[-C--:B-1----:R-:W-:Y:S06]  /*ae80*/  HMMA.16816.F32.BF16 R20, R44, R60.reuse, R20 ;  /* 0x0000003c2c14723c */ /* 0x082fec0000041814 */
[C---:B------:R-:W-:Y:S06]  /*ae90*/  HMMA.16816.F32.BF16 R24, R48.reuse, R60, R24 ;  /* 0x0000003c3018723c */ /* 0x040fec0000041818 */
[-C--:B------:R-:W-:Y:S06]  /*aea0*/  HMMA.16816.F32.BF16 R28, R48, R62.reuse, R28 ;  /* 0x0000003e301c723c */ /* 0x080fec000004181c */
[----:B------:R-:W-:Y:S01]  /*aeb0*/  HMMA.16816.F32.BF16 R32, R44, R62, R32 ;  /* 0x0000003e2c20723c */ /* 0x000fe20000041820 */
[----:B------:R-:W1:Y:S04]  /*aec0*/  LDSM.16.MT88.4 R60, [R184+0x5800] ;  /* 0x00580000b83c783b */ /* 0x000e680000004200 */
[----:B------:R-:W-:Y:S02]  /*aed0*/  F2FP.BF16.F32.PACK_AB R48, R151, R252 ;  /* 0x000000fc9730723e */ /* 0x000fe400000010ff */
[----:B------:R-:W-:Y:S04]  /*aee0*/  F2FP.BF16.F32.PACK_AB R49, R139, R140 ;  /* 0x0000008c8b31723e */ /* 0x000fe800000010ff */
[----:B------:R-:W-:Y:S02]  /*aef0*/  F2FP.BF16.F32.PACK_AB R50, R153, R150 ;  /* 0x000000969932723e */ /* 0x000fe400000010ff */
[----:B------:R-:W-:Y:S02]  /*af00*/  F2FP.BF16.F32.PACK_AB R51, R152, R149 ;  /* 0x000000959833723e */ /* 0x000fe400000010ff */
[----:B------:R-:W-:Y:S02]  /*af10*/  F2FP.BF16.F32.PACK_AB R44, R137, R138 ;  /* 0x0000008a892c723e */ /* 0x000fe400000010ff */
[----:B------:R-:W-:Y:S02]  /*af20*/  F2FP.BF16.F32.PACK_AB R45, R148, R136 ;  /* 0x00000088942d723e */ /* 0x000fe400000010ff */
[----:B------:R-:W-:Y:S01]  /*af30*/  F2FP.BF16.F32.PACK_AB R46, R98, R99 ;  /* 0x00000063622e723e */ /* 0x000fe200000010ff */
[-C--:B----4-:R-:W-:Y:S05]  /*af40*/  HMMA.16816.F32.BF16 R4, R48, R52.reuse, R4 ;  /* 0x000000343004723c */ /* 0x090fea0000041804 */
[----:B------:R-:W-:Y:S07]  /*af50*/  F2FP.BF16.F32.PACK_AB R47, R96, R97 ;  /* 0x00000061602f723e */ /* 0x000fee00000010ff */
[C---:B------:R-:W-:Y:S06]  /*af60*/  HMMA.16816.F32.BF16 R8, R44.reuse, R52, R8 ;  /* 0x000000342c08723c */ /* 0x040fec0000041808 */
[-C--:B------:R-:W-:Y:S06]  /*af70*/  HMMA.16816.F32.BF16 R12, R44, R54.reuse, R12 ;  /* 0x000000362c0c723c */ /* 0x080fec000004180c */
[C---:B------:R-:W-:Y:S01]  /*af80*/  HMMA.16816.F32.BF16 R16, R48.reuse, R54, R16 ;  /* 0x000000363010723c */ /* 0x040fe20000041810 */
[----:B------:R-:W3:Y:S05]  /*af90*/  LDSM.16.MT88.4 R52, [R185+0x5800] ;  /* 0x00580000b934783b */ /* 0x000eea0000004200 */
[-C--:B--2---:R-:W-:Y:S06]  /*afa0*/  HMMA.16816.F32.BF16 R20, R48, R56.reuse, R20 ;  /* 0x000000383014723c */ /* 0x084fec0000041814 */
[C---:B------:R-:W-:Y:S06]  /*afb0*/  HMMA.16816.F32.BF16 R24, R44.reuse, R56, R24 ;  /* 0x000000382c18723c */ /* 0x040fec0000041818 */
[-C--:B------:R-:W-:Y:S06]  /*afc0*/  HMMA.16816.F32.BF16 R28, R44, R58.reuse, R28 ;  /* 0x0000003a2c1c723c */ /* 0x080fec000004181c */
[----:B------:R-:W-:Y:S01]  /*afd0*/  HMMA.16816.F32.BF16 R32, R48, R58, R32 ;  /* 0x0000003a3020723c */ /* 0x000fe20000041820 */
[----:B------:R-:W2:Y:S04]  /*afe0*/  LDSM.16.MT88.4 R56, [R185+0x5c00] ;  /* 0x005c0000b938783b */ /* 0x000ea80000004200 */
[----:B------:R-:W-:Y:S02]  /*aff0*/  F2FP.BF16.F32.PACK_AB R44, R94, R95 ;  /* 0x0000005f5e2c723e */ /* 0x000fe400000010ff */
[----:B------:R-:W-:Y:S04]  /*b000*/  F2FP.BF16.F32.PACK_AB R45, R91, R93 ;  /* 0x0000005d5b2d723e */ /* 0x000fe800000010ff */
[----:B------:R-:W-:Y:S02]  /*b010*/  F2FP.BF16.F32.PACK_AB R46, R92, R90 ;  /* 0x0000005a5c2e723e */ /* 0x000fe400000010ff */
[----:B------:R-:W-:Y:S02]  /*b020*/  F2FP.BF16.F32.PACK_AB R47, R89, R88 ;  /* 0x00000058592f723e */ /* 0x000fe400000010ff */
[----:B------:R-:W-:Y:S02]  /*b030*/  F2FP.BF16.F32.PACK_AB R48, R86, R87 ;  /* 0x000000575630723e */ /* 0x000fe400000010ff */
[----:B------:R-:W-:Y:S02]  /*b040*/  F2FP.BF16.F32.PACK_AB R49, R84, R85 ;  /* 0x000000555431723e */ /* 0x000fe400000010ff */
[----:B------:R-:W-:Y:S01]  /*b050*/  F2FP.BF16.F32.PACK_AB R50, R82, R83 ;  /* 0x000000535232723e */ /* 0x000fe200000010ff */
[-C--:B-1----:R-:W-:Y:S05]  /*b060*/  HMMA.16816.F32.BF16 R4, R44, R60.reuse, R4 ;  /* 0x0000003c2c04723c */ /* 0x082fea0000041804 */
[----:B------:R-:W-:Y:S07]  /*b070*/  F2FP.BF16.F32.PACK_AB R51, R68, R81 ;  /* 0x000000514433723e */ /* 0x000fee00000010ff */
[C---:B------:R-:W-:Y:S01]  /*b080*/  HMMA.16816.F32.BF16 R8, R48.reuse, R60, R8 ;  /* 0x0000003c3008723c */ /* 0x040fe20000041808 */
[----:B------:R-:W1:Y:S05]  /*b090*/  MUFU.EX2 R60, R80 ;  /* 0x00000050003c7308 */ /* 0x000e6a0000000800 */
[-C--:B------:R-:W-:Y:S06]  /*b0a0*/  HMMA.16816.F32.BF16 R12, R48, R62.reuse, R12 ;  /* 0x0000003e300c723c */ /* 0x080fec000004180c */
[C---:B------:R-:W-:Y:S06]  /*b0b0*/  HMMA.16816.F32.BF16 R16, R44.reuse, R62, R16 ;  /* 0x0000003e2c10723c */ /* 0x040fec0000041810 */
[-C--:B---3--:R-:W-:Y:S05]  /*b0c0*/  HMMA.16816.F32.BF16 R20, R44, R52.reuse, R20 ;  /* 0x000000342c14723c */ /* 0x088fea0000041814 */
[----:B-1----:R-:W-:Y:S01]  /*b0d0*/  F2FP.BF16.F32.PACK_AB R167, R66, R60 ;  /* 0x0000003c42a7723e */ /* 0x002fe200000010ff */
[C---:B------:R-:W-:Y:S06]  /*b0e0*/  HMMA.16816.F32.BF16 R24, R48.reuse, R52, R24 ;  /* 0x000000343018723c */ /* 0x040fec0000041818 */
[-C--:B------:R-:W-:Y:S06]  /*b0f0*/  HMMA.16816.F32.BF16 R28, R48, R54.reuse, R28 ;  /* 0x00000036301c723c */ /* 0x080fec000004181c */
[----:B------:R-:W-:Y:S06]  /*b100*/  HMMA.16816.F32.BF16 R32, R44, R54, R32 ;  /* 0x000000362c20723c */ /* 0x000fec0000041820 */
[-C--:B------:R-:W-:Y:S07]  /*b110*/  HMMA.16816.F32.BF16 R140, R160, R144.reuse, R4 ;  /* 0x00000090a08c723c */ /* 0x080fee0000041804 */
[----:B------:R-:W-:Y:S01]  /*b120*/  FADD.FTZ R4, R151, R41 ;  /* 0x0000002997047221 */ /* 0x000fe20000010000 */
[----:B------:R-:W-:Y:S03]  /*b130*/  FADD.FTZ R6, R139, R36 ;  /* 0x000000248b067221 */ /* 0x000fe60000010000 */
        /* <DEDUP_REMOVED lines=20> */
[----:B------:R-:W-:Y:S01]  /*b280*/  FADD.FTZ R2, R84, R4 ;  /* 0x0000000454027221 */ /* 0x000fe20000010000 */
[-C--:B--2---:R-:W-:Y:S03]  /*b290*/  HMMA.16816.F32.BF16 R152, R160, R56.reuse, R20 ;  /* 0x00000038a098723c */ /* 0x084fe60000041814 */
        /* <DEDUP_REMOVED lines=16> */
[----:B------:R-:W-:Y:S05]  /*b3a0*/  HMMA.16816.F32.BF16 R160, R160, R58, R32 ;  /* 0x0000003aa0a0723c */ /* 0x000fea0000041820 */
        /* <DEDUP_REMOVED lines=9> */
[----:B------:R2:W-:Y:S01]  /*b440*/  STL [R1], R6 ;  /* 0x0000000601007387 */ /* 0x0005e20000100800 */
[----:B------:R-:W-:Y:S01]  /*b450*/  FADD.FTZ R2, R65, R2 ;  /* 0x0000000241027221 */ /* 0x000fe20000010000 */
[----:B------:R-:W-:Y:S01]  /*b460*/  FADD.FTZ R0, R66, R0 ;  /* 0x0000000042007221 */ /* 0x000fe20000010000 */
[----:B------:R-:W-:Y:S01]  /*b470*/  MOV R3, R40 ;  /* 0x0000002800037202 */ /* 0x000fe20000000f00 */
[----:B------:R2:W-:Y:S04]  /*b480*/  STL [R1+0x4], R4 ;  /* 0x0000040401007387 */ /* 0x0005e80000100800 */
[----:B------:R2:W-:Y:S04]  /*b490*/  STL [R1+0x8], R2 ;  /* 0x0000080201007387 */ /* 0x0005e80000100800 */
[----:B------:R2:W-:Y:S01]  /*b4a0*/  STL [R1+0xc], R0 ;  /* 0x00000c0001007387 */ /* 0x0005e20000100800 */
[----:B------:R-:W-:Y:S05]  /*b4b0*/  @P2 BRA `(.L_x_375) ;  /* 0xffffffb800742947 */ /* 0x000fea000383ffff */
.L_x_374:
[----:B------:R-:W3:Y:S04]  /*b4c0*/  LDL.LU R9, [R1] ;  /* 0x0000000001097983 */ /* 0x000ee80000300800 */
[----:B-12---:R-:W2:Y:S04]  /*b4d0*/  LDL.LU R2, [R1+0x4] ;  /* 0x0000040001027983 */ /* 0x006ea80000300800 */
[----:B------:R-:W4:Y:S04]  /*b4e0*/  LDL.LU R15, [R1+0x8] ;  /* 0x00000800010f7983 */ /* 0x000f280000300800 */
[----:B------:R-:W5:Y:S04]  /*b4f0*/  LDL.LU R14, [R1+0xc] ;  /* 0x00000c00010e7983 */ /* 0x000f680000300800 */
[----:B------:R-:W4:Y:S01]  /*b500*/  LDL R11, [R1+0x40] ;  /* 0x00004000010b7983 */ /* 0x000f220000100800 */
        /* <DEDUP_REMOVED lines=10> */
[----:B------:R-:W-:Y:S01]  /*b5b0*/  SHF.R.S32.HI R30, RZ, 0x5, R7 ;  /* 0x00000005ff1e7819 */ /* 0x000fe20000011407 */
[----:B------:R-:W-:Y:S01]  /*b5c0*/  IMAD.IADD R8, R8, 0x1, -R6 ;  /* 0x0000000108087824 */ /* 0x000fe200078e0a06 */
[----:B------:R-:W-:-:S04]  /*b5d0*/  LEA.HI R3, R3, R0, RZ, 0x3 ;  /* 0x0000000003037211 */ /* 0x000fc800078f18ff */
[----:B------:R-:W-:-:S05]  /*b5e0*/  LOP3.LUT R3, R3, 0xfffffff8, RZ, 0xc0, !PT ;  /* 0xfffffff803037812 */ /* 0x000fca00078ec0ff */
[----:B------:R-:W-:Y:S01]  /*b5f0*/  IMAD.IADD R3, R0, 0x1, -R3 ;  /* 0x0000000100037824 */ /* 0x000fe200078e0a03 */
[----:B---3--:R-:W1:Y:S04]  /*b600*/  SHFL.BFLY PT, R5, R9, 0x2, 0x1f ;  /* 0x0c401f0009057f89 */ /* 0x008e6800000e0000 */
[----:B--2---:R-:W2:Y:S04]  /*b610*/  SHFL.BFLY PT, R4, R2, 0x2, 0x1f ;  /* 0x0c401f0002047f89 */ /* 0x004ea800000e0000 */
[----:B-----5:R-:W-:Y:S01]  /*b620*/  SHFL.BFLY PT, R10, R14, 0x2, 0x1f ;  /* 0x0c401f000e0a7f89 */ /* 0x020fe200000e0000 */
[----:B----4-:R-:W-:Y:S01]  /*b630*/  ISETP.NE.AND P1, PT, R11, -0x1, PT ;  /* 0xffffffff0b00780c */ /* 0x010fe20003f25270 */
[----:B-1----:R-:W-:-:S02]  /*b640*/  FADD.FTZ R5, R5, R9 ;  /* 0x0000000905057221 */ /* 0x002fc40000010000 */
[----:B------:R-:W1:Y:S01]  /*b650*/  SHFL.BFLY PT, R9, R15, 0x2, 0x1f ;  /* 0x0c401f000f097f89 */ /* 0x000e6200000e0000 */
[----:B--2---:R-:W-:Y:S01]  /*b660*/  FADD.FTZ R4, R4, R2 ;  /* 0x0000000204047221 */ /* 0x004fe20000010000 */
[----:B------:R-:W-:Y:S02]  /*b670*/  LEA.HI R2, R3, R3, RZ, 0x1 ;  /* 0x0000000303027211 */ /* 0x000fe400078f08ff */
[----:B------:R-:W2:Y:S06]  /*b680*/  SHFL.BFLY PT, R29, R5, 0x1, 0x1f ;  /* 0x0c201f00051d7f89 */ /* 0x000eac00000e0000 */
[----:B------:R-:W3:Y:S01]  /*b690*/  @P1 LDC.64 R12, c[0x0][0x298] ;  /* 0x0000a600ff0c1b82 */ /* 0x000ee20000000a00 */
[----:B------:R-:W-:Y:S01]  /*b6a0*/  SHF.R.S32.HI R0, RZ, 0x1, R2 ;  /* 0x00000001ff007819 */ /* 0x000fe20000011402 */
[----:B------:R-:W4:Y:S01]  /*b6b0*/  SHFL.BFLY PT, R28, R4, 0x1, 0x1f ;  /* 0x0c201f00041c7f89 */ /* 0x000f2200000e0000 */
[----:B------:R-:W-:-:S03]  /*b6c0*/  LOP3.LUT R2, R2, 0x3fffffe, RZ, 0xc0, !PT ;  /* 0x03fffffe02027812 */ /* 0x000fc600078ec0ff */
[----:B------:R-:W-:Y:S02]  /*b6d0*/  IMAD.SHL.U32 R7, R0, 0x40, RZ ;  /* 0x0000004000077824 */ /* 0x000fe400078e00ff */
[----:B-1----:R-:W-:Y:S01]  /*b6e0*/  FADD.FTZ R6, R9, R15 ;  /* 0x0000000f09067221 */ /* 0x002fe20000010000 */
[----:B------:R-:W-:Y:S02]  /*b6f0*/  IMAD.IADD R15, R3, 0x1, -R2 ;  /* 0x00000001030f7824 */ /* 0x000fe400078e0a02 */
[----:B------:R-:W-:Y:S01]  /*b700*/  LOP3.LUT R3, R7, 0xc0, RZ, 0xc0, !PT ;  /* 0x000000c007037812 */ /* 0x000fe200078ec0ff */
[----:B------:R-:W-:Y:S02]  /*b710*/  IMAD R2, R30, 0x100, R8 ;  /* 0x000001001e027824 */ /* 0x000fe400078e0208 */
[----:B--2---:R-:W-:Y:S01]  /*b720*/  FADD.FTZ R29, R5, R29 ;  /* 0x0000001d051d7221 */ /* 0x004fe20000010000 */
[----:B------:R-:W-:Y:S01]  /*b730*/  FADD.FTZ R7, R10, R14 ;  /* 0x0000000e0a077221 */ /* 0x000fe20000010000 */
[----:B------:R-:W-:Y:S01]  /*b740*/  LEA.HI R5, R3, R3, RZ, 0x1d ;  /* 0x0000000303057211 */ /* 0x000fe200078fe8ff */
[----:B------:R-:W-:Y:S01]  /*b750*/  IMAD R15, R15, 0x10, R2 ;  /* 0x000000100f0f7824 */ /* 0x000fe200078e0202 */
[----:B------:R1:W2:Y:S01]  /*b760*/  SHFL.BFLY PT, R21, R6, 0x1, 0x1f ;  /* 0x0c201f0006157f89 */ /* 0x0002a200000e0000 */
[----:B---3--:R-:W-:-:S04]  /*b770*/  @P1 IMAD.WIDE.U32 R2, R11, R12, RZ ;  /* 0x0000000c0b021225 */ /* 0x008fc800078e00ff */
[----:B----4-:R-:W-:Y:S01]  /*b780*/  FADD.FTZ R28, R4, R28 ;  /* 0x0000001c041c7221 */ /* 0x010fe20000010000 */
[----:B------:R-:W-:Y:S01]  /*b790*/  LOP3.LUT R9, R0, 0x1, RZ, 0xc0, !PT ;  /* 0x0000000100097812 */ /* 0x000fe200078ec0ff */
[----:B------:R1:W3:Y:S01]  /*b7a0*/  SHFL.BFLY PT, R25, R7, 0x1, 0x1f ;  /* 0x0c201f0007197f89 */ /* 0x0002e200000e0000 */
[----:B------:R-:W-:Y:S02]  /*b7b0*/  IMAD.U32 R15, R15, 0x2, R5 ;  /* 0x000000020f0f7824 */ /* 0x000fe400078e0005 */
[----:B------:R-:W-:Y:S02]  /*b7c0*/  @P1 IMAD R37, R11, R13, R3 ;  /* 0x0000000d0b251224 */ /* 0x000fe400078e0203 */
[----:B------:R-:W-:Y:S01]  /*b7d0*/  @P1 IMAD.MOV.U32 R36, RZ, RZ, R2 ;  /* 0x000000ffff241224 */ /* 0x000fe200078e0002 */
[----:B------:R-:W-:Y:S01]  /*b7e0*/  LEA R15, R15, UR4, 0x1 ;  /* 0x000000040f0f7c11 */ /* 0x000fe2000f8e08ff */
[----:B--2---:R-:W-:Y:S06]  /*b7f0*/  @P1 BRA `(.L_x_378) ;  /* 0x0000000000201947 */ /* 0x004fec0003800000 */
        /* <DEDUP_REMOVED lines=8> */
.L_x_378:
        /* <DEDUP_REMOVED lines=20> */
.L_x_379:
[----:B------:R-:W2:Y:S04]  /*b9c0*/  LDL R43, [R1+0x50] ;  /* 0x00005000012b7983 */ /* 0x000ea80000100800 */
[----:B------:R4:W5:Y:S01]  /*b9d0*/  LDL R42, [R1+0x44] ;  /* 0x00004400012a7983 */ /* 0x0009620000100800 */
[----:B------:R-:W-:Y:S01]  /*b9e0*/  MOV R31, 0x10 ;  /* 0x00000010001f7802 */ /* 0x000fe20000000f00 */
[----:B---3--:R-:W-:Y:S01]  /*b9f0*/  FADD.FTZ R25, R7, R25 ;  /* 0x0000001907197221 */ /* 0x008fe20000010000 */
[----:B------:R-:W-:Y:S01]  /*ba00*/  ISETP.NE.AND P5, PT, RZ, UR4, PT ;  /* 0x00000004ff007c0c */ /* 0x000fe2000bfa5270 */
[----:B------:R-:W3:Y:S01]  /*ba10*/  S2R R41, SR_CTAID.Y ;  /* 0x0000000000297919 */ /* 0x000ee20000002600 */
[----:B------:R-:W-:Y:S01]  /*ba20*/  SEL R31, R31, 0xfffffff0, P4 ;  /* 0xfffffff01f1f7807 */ /* 0x000fe20002000000 */
[----:B------:R-:W4:Y:S01]  /*ba30*/  S2UR UR4, SR_CTAID.X ;  /* 0x00000000000479c3 */ /* 0x000f220000002500 */
[----:B------:R-:W-:Y:S01]  /*ba40*/  LOP3.LUT P4, RZ, R0, 0x2, RZ, 0xc0, !PT ;  /* 0x0000000200ff7812 */ /* 0x000fe2000788c0ff */
[----:B------:R-:W-:Y:S01]  /*ba50*/  BSSY B0, `(.L_x_380) ;  /* 0x00000a9000007945 */ /* 0x000fe20003800000 */
[----:B------:R-:W-:-:S02]  /*ba60*/  ISETP.NE.AND P0, PT, R3, RZ, PT ;  /* 0x000000ff0300720c */ /* 0x000fc40003f05270 */
[----:B------:R-:W-:Y:S02]  /*ba70*/  IADD3 R18, R15, 0x20, RZ ;  /* 0x000000200f127810 */ /* 0x000fe40007ffe0ff */
[----:B------:R-:W-:Y:S02]  /*ba80*/  FSETP.NE.FTZ.AND P1, PT, R21, RZ, PT ;  /* 0x000000ff1500720b */ /* 0x000fe40003f35000 */
[----:B------:R-:W-:Y:S01]  /*ba90*/  MOV R3, 0x3f800000 ;  /* 0x3f80000000037802 */ /* 0x000fe20000000f00 */
[----:B------:R-:W4:Y:S01]  /*baa0*/  @!P5 LDC R16, c[0x0][0x2c4] ;  /* 0x0000b100ff10db82 */ /* 0x000f220000000800 */
[----:B------:R-:W-:Y:S02]  /*bab0*/  MOV R4, 0x3f800000 ;  /* 0x3f80000000047802 */ /* 0x000fe40000000f00 */
[----:B------:R-:W-:Y:S02]  /*bac0*/  MOV R0, 0x3f800000 ;  /* 0x3f80000000007802 */ /* 0x000fe40000000f00 */
[----:B------:R-:W-:Y:S01]  /*bad0*/  @P4 IADD3 R18, R15, -0x20, RZ ;  /* 0xffffffe00f124810 */ /* 0x000fe20007ffe0ff */
[----:B------:R-:W1:Y:S01]  /*bae0*/  @P3 MUFU.RCP R3, R29 ;  /* 0x0000001d00033308 */ /* 0x000e620000001000 */
[----:B------:R-:W-:Y:S01]  /*baf0*/  PLOP3.LUT P4, PT, PT, PT, PT, 0x8, 0x0 ;  /* 0x000000000000781c */ /* 0x000fe20003f8e170 */
[----:B------:R-:W3:Y:S01]  /*bb00*/  @P5 LDC.64 R22, c[0x0][0x2c0] ;  /* 0x0000b000ff165b82 */ /* 0x000ee20000000a00 */
[----:B------:R-:W-:-:S02]  /*bb10*/  @!P5 PLOP3.LUT P4, PT, P0, PT, PT, 0x80, 0x0 ;  /* 0x000000000000d81c */ /* 0x000fc4000078f070 */
[----:B------:R-:W-:Y:S02]  /*bb20*/  FSETP.NE.FTZ.AND P0, PT, R25, RZ, PT ;  /* 0x000000ff1900720b */ /* 0x000fe40003f15000 */
[----:B------:R-:W-:Y:S01]  /*bb30*/  MOV R2, 0x3f800000 ;  /* 0x3f80000000027802 */ /* 0x000fe20000000f00 */
[----:B------:R-:W1:Y:S08]  /*bb40*/  @P2 MUFU.RCP R4, R28 ;  /* 0x0000001c00042308 */ /* 0x000e700000001000 */
[----:B------:R-:W4:Y:S01]  /*bb50*/  @P1 MUFU.RCP R0, R21 ;  /* 0x0000001500001308 */ /* 0x000f220000001000 */
        /* <DEDUP_REMOVED lines=62> */
[----:B------:R-:W-:Y:S01]  /*bf40*/  STS [R18+0x200], R10 ;  /* 0x0002000a12007388 */ /* 0x000fe20000000800 */
[----:B------:R-:W3:Y:S01]  /*bf50*/  @P3 MUFU.LG2 R3, R29 ;  /* 0x0000001d00033308 */ /* 0x000ee20000000c00 */
[----:B------:R-:W3:Y:S02]  /*bf60*/  @P3 LDC R4, c[0x0][0x2e8] ;  /* 0x0000ba00ff043b82 */ /* 0x000ee40000000800 */
[----:B------:R3:W-:Y:S04]  /*bf70*/  STS [R0], R9 ;  /* 0x0000000900007388 */ /* 0x0007e80000000800 */
[----:B------:R3:W-:Y:S01]  /*bf80*/  STS [R0+0x200], R8 ;  /* 0x0002000800007388 */ /* 0x0007e20000000800 */
[----:B----4-:R-:W4:Y:S01]  /*bf90*/  @P1 MUFU.LG2 R5, R21 ;  /* 0x0000001500051308 */ /* 0x010f220000000c00 */
[----:B------:R-:W4:Y:S02]  /*bfa0*/  @P5 LDC R6, c[0x0][0x2c0] ;  /* 0x0000b000ff065b82 */ /* 0x000f240000000800 */
[----:B------:R-:W-:Y:S04]  /*bfb0*/  STS [R18+0x1000], R14 ;  /* 0x0010000e12007388 */ /* 0x000fe80000000800 */
        /* <DEDUP_REMOVED lines=8> */
[----:B------:R3:W-:Y:S01]  /*c040*/  STS [R0+0x1200], R19 ;  /* 0x0012001300007388 */ /* 0x0007e20000000800 */
[----:B----4-:R-:W-:Y:S02]  /*c050*/  @P1 FMUL.FTZ R5, R5, 0.69314718246459960938 ;  /* 0x3f31721805051820 */ /* 0x010fe40000410000 */
[----:B------:R-:W-:Y:S02]  /*c060*/  SEL R2, R2, RZ, !P6 ;  /* 0x000000ff02027207 */ /* 0x000fe40007000000 */
[----:B------:R-:W-:Y:S01]  /*c070*/  BAR.SYNC.DEFER_BLOCKING 0x0 ;  /* 0x0000000000007b1d */ /* 0x000fe20000010000 */
[----:B------:R-:W-:-:S07]  /*c080*/  MOV R21, 0x7f800000 ;  /* 0x7f80000000157802 */ /* 0x000fce0000000f00 */
[----:B------:R-:W4:Y:S01]  /*c090*/  @P2 LDC R9, c[0x0][0x2e8] ;  /* 0x0000ba00ff092b82 */ /* 0x000f220000000800 */
[----:B------:R-:W3:Y:S01]  /*c0a0*/  @P2 MUFU.LG2 R8, R28 ;  /* 0x0000001c00082308 */ /* 0x000ee20000000c00 */
[----:B------:R-:W4:Y:S01]  /*c0b0*/  S2R R31, SR_CTAID.Z ;  /* 0x00000000001f7919 */ /* 0x000f220000002700 */
[----:B------:R-:W-:-:S05]  /*c0c0*/  @!P5 MOV R6, 0x1 ;  /* 0x000000010006d802 */ /* 0x000fca0000000f00 */
[----:B------:R-:W4:Y:S01]  /*c0d0*/  @P0 LDC R10, c[0x0][0x2e8] ;  /* 0x0000ba00ff0a0b82 */ /* 0x000f220000000800 */
[----:B-1----:R-:W-:Y:S01]  /*c0e0*/  MOV R20, 0x7f800000 ;  /* 0x7f80000000147802 */ /* 0x002fe20000000f00 */
[----:B---3--:R-:W-:Y:S01]  /*c0f0*/  @P1 FFMA.FTZ R20, R38, R11, R5 ;  /* 0x0000000b26141223 */ /* 0x008fe20000010005 */
[----:B------:R-:W-:Y:S01]  /*c100*/  @P5 IMAD R0, R23, R22, RZ ;  /* 0x0000001617005224 */ /* 0x000fe200078e02ff */
[----:B------:R-:W-:Y:S01]  /*c110*/  @!P5 MOV R0, R16 ;  /* 0x000000100000d202 */ /* 0x000fe20000000f00 */
[----:B------:R1:W3:Y:S01]  /*c120*/  LDS.128 R32, [R200+0x1800] ;  /* 0x00180000c8207984 */ /* 0x0002e20000000c00 */
[----:B------:R-:W-:Y:S01]  /*c130*/  MOV R23, 0x7f800000 ;  /* 0x7f80000000177802 */ /* 0x000fe20000000f00 */
[----:B------:R-:W-:Y:S01]  /*c140*/  @P3 FFMA.FTZ R23, R40, R4, R3 ;  /* 0x0000000428173223 */ /* 0x000fe20000010003 */
[----:B------:R-:W-:Y:S01]  /*c150*/  @P2 FMUL.FTZ R3, R8, 0.69314718246459960938 ;  /* 0x3f31721808032820 */ /* 0x000fe20000410000 */
[----:B------:R-:W-:-:S03]  /*c160*/  MOV R22, 0x7f800000 ;  /* 0x7f80000000167802 */ /* 0x000fc60000000f00 */
[----:B----4-:R-:W-:Y:S01]  /*c170*/  @P2 FFMA.FTZ R22, R39, R9, R3 ;  /* 0x0000000927162223 */ /* 0x010fe20000010003 */
        /* <DEDUP_REMOVED lines=10> */
[----:B-1-3--:R-:W-:Y:S05]  /*c220*/  @P5 BRA `(.L_x_381) ;  /* 0x0000000000ac5947 */ /* 0x00afea0003800000 */
        /* <DEDUP_REMOVED lines=43> */
.L_x_381:
[----:B------:R-:W-:Y:S05]  /*c4e0*/  BSYNC B0 ;  /* 0x0000000000007941 */ /* 0x000fea0003800000 */
.L_x_380:
[----:B------:R-:W2:Y:S01]  /*c4f0*/  LDL.LU.64 R12, [R1+0x30] ;  /* 0x00003000010c7983 */ /* 0x000ea20000300a00 */
[----:B------:R-:W-:Y:S01]  /*c500*/  SHF.R.S32.HI R0, RZ, 0x1f, R31 ;  /* 0x0000001fff007819 */ /* 0x000fe2000001141f */
[----:B------:R-:W-:Y:S02]  /*c510*/  ULDC.64 UR4, c[0x0][0x2a0] ;  /* 0x0000a80000047ab9 */ /* 0x000fe40000000a00 */
[----:B-1----:R-:W3:Y:S04]  /*c520*/  LDL.LU.64 R8, [R1+0x48] ;  /* 0x0000480001087983 */ /* 0x002ee80000300a00 */
[----:B------:R-:W4:Y:S04]  /*c530*/  LDL.LU R7, [R1+0x54] ;  /* 0x0000540001077983 */ /* 0x000f280000300800 */
[----:B------:R-:W4:Y:S04]  /*c540*/  LDL.LU R5, [R1+0x5c] ;  /* 0x00005c0001057983 */ /* 0x000f280000300800 */
[----:B------:R-:W4:Y:S04]  /*c550*/  LDL.LU R4, [R1+0x58] ;  /* 0x0000580001047983 */ /* 0x000f280000300800 */
[----:B------:R1:W5:Y:S01]  /*c560*/  LDL.64 R10, [R1+0x38] ;  /* 0x00003800010a7983 */ /* 0x0003620000100a00 */
[----:B------:R-:W-:Y:S01]  /*c570*/  IMAD R0, R0, UR4, RZ ;  /* 0x0000000400007c24 */ /* 0x000fe2000f8e02ff */
[----:B------:R-:W-:Y:S03]  /*c580*/  BSSY B0, `(.L_x_382) ;  /* 0x0000016000007945 */ /* 0x000fe60003800000 */
[----:B------:R-:W-:Y:S01]  /*c590*/  IMAD R0, R31, UR5, R0 ;  /* 0x000000051f007c24 */ /* 0x000fe2000f8e0200 */
[----:B--2--5:R-:W-:-:S02]  /*c5a0*/  ISETP.GE.AND P1, PT, R12, R42, PT ;  /* 0x0000002a0c00720c */ /* 0x024fc40003f26270 */
[----:B------:R1:W2:Y:S01]  /*c5b0*/  LDS.128 R12, [R200] ;  /* 0x00000000c80c7984 */ /* 0x0002a20000000c00 */
[----:B---3--:R-:W-:-:S05]  /*c5c0*/  IADD3 R2, P0, R8, R36, RZ ;  /* 0x0000002408027210 */ /* 0x008fca0007f1e0ff */
[----:B------:R-:W-:Y:S01]  /*c5d0*/  IMAD.X R3, R9, 0x1, R37, P0 ;  /* 0x0000000109037824 */ /* 0x000fe200000e0625 */
[-C--:B----4-:R-:W-:Y:S02]  /*c5e0*/  ISETP.GE.AND P0, PT, R7, R42.reuse, PT ;  /* 0x0000002a0700720c */ /* 0x090fe40003f06270 */
        /* <DEDUP_REMOVED lines=15> */
.L_x_383:
[----:B------:R-:W-:Y:S05]  /*c6e0*/  BSYNC B0 ;  /* 0x0000000000007941 */ /* 0x000fea0003800000 */
.L_x_382:
        /* <DEDUP_REMOVED lines=16> */
.L_x_385:
[----:B------:R-:W-:Y:S05]  /*c7f0*/  BSYNC B0 ;  /* 0x0000000000007941 */ /* 0x000fea0003800000 */
.L_x_384:
        /* <DEDUP_REMOVED lines=16> */
.L_x_387:
[----:B------:R-:W-:Y:S05]  /*c900*/  BSYNC B0 ;  /* 0x0000000000007941 */ /* 0x000fea0003800000 */
.L_x_386:
        /* <DEDUP_REMOVED lines=15> */
.L_x_370:
[----:B------:R-:W2:Y:S01]  /*ca00*/  LDL.LU R19, [R1+0x40] ;  /* 0x0000400001137983 */ /* 0x000ea20000300800 */
[----:B------:R-:W1:Y:S01]  /*ca10*/  LDC.U8 R0, c[0x0][0x3d9] ;  /* 0x0000f640ff007b82 */ /* 0x000e620000000000 */
[----:B------:R-:W-:Y:S02]  /*ca20*/  SHF.R.S32.HI R12, RZ, 0x1f, R248 ;  /* 0x0000001fff0c7819 */ /* 0x000fe400000114f8 */
[----:B------:R-:W-:Y:S01]  /*ca30*/  CS2R R14, SRZ ;  /* 0x00000000000e7805 */ /* 0x000fe2000001ff00 */
[----:B------:R-:W-:Y:S01]  /*ca40*/  ULDC.64 UR4, c[0x0][0x2a0] ;  /* 0x0000a80000047ab9 */ /* 0x000fe20000000a00 */
[----:B------:R-:W-:Y:S01]  /*ca50*/  BSSY B0, `(.L_x_388) ;  /* 0x0000049000007945 */ /* 0x000fe20003800000 */
[----:B------:R-:W-:Y:S02]  /*ca60*/  LEA.HI R12, R12, R248, RZ, 0x2 ;  /* 0x000000f80c0c7211 */ /* 0x000fe400078f10ff */
[----:B------:R-:W3:Y:S02]  /*ca70*/  LDC.U8 R4, c[0x0][0x3d8] ;  /* 0x0000f600ff047b82 */ /* 0x000ee40000000000 */
[----:B------:R-:W-:-:S02]  /*ca80*/  LOP3.LUT R8, R12, 0x1ffffffc, RZ, 0xc0, !PT ;  /* 0x1ffffffc0c087812 */ /* 0x000fc400078ec0ff */
[----:B-1----:R-:W-:Y:S02]  /*ca90*/  ISETP.NE.AND P2, PT, R0, RZ, PT ;  /* 0x000000ff0000720c */ /* 0x002fe40003f45270 */
[C---:B---3--:R-:W-:Y:S02]  /*caa0*/  ISETP.NE.AND P1, PT, R4.reuse, RZ, PT ;  /* 0x000000ff0400720c */ /* 0x048fe40003f25270 */
[----:B------:R-:W-:Y:S02]  /*cab0*/  ISETP.NE.AND P3, PT, R4, RZ, !P2 ;  /* 0x000000ff0400720c */ /* 0x000fe40005765270 */
[----:B------:R-:W-:-:S07]  /*cac0*/  ISETP.NE.OR P1, PT, R0, RZ, !P1 ;  /* 0x000000ff0000720c */ /* 0x000fce0004f25670 */
[----:B------:R-:W1:Y:S08]  /*cad0*/  @!P2 LDC R10, c[0x0][0x2c4] ;  /* 0x0000b100ff0aab82 */ /* 0x000e700000000800 */
[----:B------:R-:W3:Y:S08]  /*cae0*/  @!P2 LDC R13, c[0x0][0x270] ;  /* 0x00009c00ff0dab82 */ /* 0x000ef00000000800 */
[----:B------:R-:W4:Y:S08]  /*caf0*/  @!P1 LDC R9, c[0x0][0x2c4] ;  /* 0x0000b100ff099b82 */ /* 0x000f300000000800 */
[----:B-1----:R-:W1:Y:S08]  /*cb00*/  @P3 LDC R10, c[0x0][0x2e4] ;  /* 0x0000b900ff0a3b82 */ /* 0x002e700000000800 */
[----:B------:R-:W5:Y:S08]  /*cb10*/  @P2 LDC.64 R16, c[0x0][0x2c0] ;  /* 0x0000b000ff102b82 */ /* 0x000f700000000a00 */
[----:B------:R-:W2:Y:S01]  /*cb20*/  @P2 LDC R18, c[0x0][0x2c0] ;  /* 0x0000b000ff122b82 */ /* 0x000ea20000000800 */
[----:B-----5:R-:W-:-:S02]  /*cb30*/  @P2 IMAD R16, R17, R16, RZ ;  /* 0x0000001011102224 */ /* 0x020fc400078e02ff */
[----:B-1----:R-:W-:Y:S02]  /*cb40*/  @!P2 IMAD.MOV.U32 R16, RZ, RZ, R10 ;  /* 0x000000ffff10a224 */ /* 0x002fe400078e000a */
[----:B------:R-:W-:Y:S01]  /*cb50*/  @!P2 IMAD.MOV.U32 R18, RZ, RZ, 0x1 ;  /* 0x00000001ff12a424 */ /* 0x000fe200078e00ff */
[C---:B--2---:R-:W-:Y:S02]  /*cb60*/  ISETP.NE.AND P0, PT, R19.reuse, -0x1, PT ;  /* 0xffffffff1300780c */ /* 0x044fe40003f05270 */
[----:B------:R-:W-:-:S11]  /*cb70*/  ISETP.NE.OR P4, PT, R19, -0x1, P1 ;  /* 0xffffffff1300780c */ /* 0x000fd60000f85670 */
[----:B------:R-:W1:Y:S01]  /*cb80*/  @!P0 LDC.64 R2, c[0x0][0x290] ;  /* 0x0000a400ff028b82 */ /* 0x000e620000000a00 */
[----:B------:R-:W-:-:S07]  /*cb90*/  @!P0 SHF.R.S32.HI R0, RZ, 0x1f, R22 ;  /* 0x0000001fff008819 */ /* 0x000fce0000011416 */
[----:B------:R-:W2:Y:S01]  /*cba0*/  @P0 LDC.64 R6, c[0x0][0x298] ;  /* 0x0000a600ff060b82 */ /* 0x000ea20000000a00 */
[----:B-1----:R-:W-:Y:S02]  /*cbb0*/  @!P0 IMAD R0, R0, R2, RZ ;  /* 0x0000000200008224 */ /* 0x002fe400078e02ff */
[----:B--2---:R-:W-:-:S04]  /*cbc0*/  @P0 IMAD.WIDE.U32 R4, R19, R6, RZ ;  /* 0x0000000613040225 */ /* 0x004fc800078e00ff */
[C---:B------:R-:W-:Y:S02]  /*cbd0*/  @!P0 IMAD R6, R22.reuse, R3, R0 ;  /* 0x0000000316068224 */ /* 0x040fe400078e0200 */
[----:B------:R-:W-:-:S04]  /*cbe0*/  @!P0 IMAD.WIDE.U32 R2, R22, R2, RZ ;  /* 0x0000000216028225 */ /* 0x000fc800078e00ff */
[----:B------:R-:W-:Y:S02]  /*cbf0*/  IMAD.IADD R0, R248, 0x1, -R8 ;  /* 0x00000001f8007824 */ /* 0x000fe400078e0a08 */
[----:B------:R-:W-:Y:S02]  /*cc00*/  @!P0 IMAD.MOV.U32 R4, RZ, RZ, R2 ;  /* 0x000000ffff048224 */ /* 0x000fe400078e0002 */
[----:B------:R-:W-:Y:S02]  /*cc10*/  IMAD.SHL.U32 R0, R0, 0x8, RZ ;  /* 0x0000000800007824 */ /* 0x000fe400078e00ff */
[----:B------:R-:W-:Y:S02]  /*cc20*/  @P0 IMAD R7, R19, R7, R5 ;  /* 0x0000000713070224 */ /* 0x000fe400078e0205 */
[----:B------:R-:W-:Y:S01]  /*cc30*/  @!P0 IMAD.IADD R7, R3, 0x1, R6 ;  /* 0x0000000103078824 */ /* 0x000fe200078e0206 */
[----:B------:R-:W-:Y:S01]  /*cc40*/  IADD3 R8, P0, R0, R4, RZ ;  /* 0x0000000400087210 */ /* 0x000fe20007f1e0ff */
[----:B----4-:R-:W-:Y:S01]  /*cc50*/  @!P4 IMAD R19, R22, R9, RZ ;  /* 0x000000091613c224 */ /* 0x010fe200078e02ff */
[----:B------:R-:W-:Y:S01]  /*cc60*/  SHF.R.S32.HI R4, RZ, 0x2, R12 ;  /* 0x00000002ff047819 */ /* 0x000fe2000001140c */
[----:B------:R-:W-:Y:S01]  /*cc70*/  @P2 IMAD.MOV.U32 R2, RZ, RZ, 0x1 ;  /* 0x00000001ff022424 */ /* 0x000fe200078e00ff */
[----:B------:R-:W-:Y:S01]  /*cc80*/  LEA.HI.X.SX32 R9, R0, R7, 0x1, P0 ;  /* 0x0000000700097211 */ /* 0x000fe200000f0eff */
[----:B------:R-:W-:Y:S01]  /*cc90*/  IMAD.IADD R0, R11, 0x1, -R24 ;  /* 0x000000010b007824 */ /* 0x000fe200078e0a18 */
[----:B------:R-:W-:Y:S01]  /*cca0*/  SHF.R.S32.HI R6, RZ, 0x1f, R25 ;  /* 0x0000001fff067819 */ /* 0x000fe20000011419 */
[----:B---3--:R-:W-:Y:S01]  /*ccb0*/  @!P2 IMAD R2, R10, R13, RZ ;  /* 0x0000000d0a02a224 */ /* 0x008fe200078e02ff */
[----:B------:R1:W-:Y:S01]  /*ccc0*/  @!P4 STL [R1+0x40], R19 ;  /* 0x000040130100c387 */ /* 0x0003e20000100800 */
[--C-:B------:R-:W-:Y:S01]  /*ccd0*/  @!P1 SHF.R.S32.HI R15, RZ, 0x1f, R19.reuse ;  /* 0x0000001fff0f9819 */ /* 0x100fe20000011413 */
[----:B------:R-:W-:Y:S01]  /*cce0*/  @!P1 IMAD.MOV.U32 R14, RZ, RZ, R19 ;  /* 0x000000ffff0e9224 */ /* 0x000fe200078e0013 */
[----:B------:R-:W-:Y:S01]  /*ccf0*/  ISETP.GE.AND P0, PT, R4, R0, PT ;  /* 0x000000000400720c */ /* 0x000fe20003f06270 */
[----:B------:R-:W-:Y:S01]  /*cd00*/  IMAD R2, R22, R2, RZ ;  /* 0x0000000216027224 */ /* 0x000fe200078e02ff */
[----:B------:R-:W-:Y:S01]  /*cd10*/  LOP3.LUT P4, RZ, R248, 0x3, RZ, 0xc0, !PT ;  /* 0x00000003f8ff7812 */ /* 0x000fe2000788c0ff */
[----:B------:R-:W-:Y:S01]  /*cd20*/  IMAD R6, R6, UR4, RZ ;  /* 0x0000000406067c24 */ /* 0x000fe2000f8e02ff */
[----:B------:R-:W-:Y:S01]  /*cd30*/  SHF.R.S32.HI R5, RZ, 0x1f, R4 ;  /* 0x0000001fff057819 */ /* 0x000fe20000011404 */
[C---:B------:R-:W-:Y:S01]  /*cd40*/  VIADD R20, R4.reuse, 0x40 ;  /* 0x0000004004147836 */ /* 0x040fe20000000000 */
[CC--:B------:R-:W-:Y:S01]  /*cd50*/  ISETP.GE.OR P3, PT, R4.reuse, R0.reuse, P4 ;  /* 0x000000000400720c */ /* 0x0c0fe20002766670 */
[----:B------:R-:W-:Y:S01]  /*cd60*/  VIADD R21, R4, 0x60 ;  /* 0x0000006004157836 */ /* 0x000fe20000000000 */
[----:B------:R-:W-:Y:S01]  /*cd70*/  SEL R17, R2, RZ, P1 ;  /* 0x000000ff02117207 */ /* 0x000fe20000800000 */
[C---:B------:R-:W-:Y:S01]  /*cd80*/  IMAD R6, R25.reuse, UR5, R6 ;  /* 0x0000000519067c24 */ /* 0x040fe2000f8e0206 */
[----:B------:R-:W-:Y:S01]  /*cd90*/  P2R R22, PR, RZ, 0x8 ;  /* 0x00000008ff167803 */ /* 0x000fe20000000000 */
[----:B------:R-:W-:Y:S01]  /*cda0*/  IMAD.WIDE.U32 R8, R25, UR4, R8 ;  /* 0x0000000419087c25 */ /* 0x000fe2000f8e0008 */
[----:B------:R-:W-:-:S02]  /*cdb0*/  ISETP.GE.AND P3, PT, R20, R0, PT ;  /* 0x000000001400720c */ /* 0x000fc40003f66270 */
[----:B------:R-:W-:Y:S01]  /*cdc0*/  ISETP.GE.AND P5, PT, R21, R0, PT ;  /* 0x000000001500720c */ /* 0x000fe20003fa6270 */
[----:B------:R-:W-:-:S04]  /*cdd0*/  IMAD.WIDE R2, R27, 0x80, R4 ;  /* 0x000000801b027825 */ /* 0x000fc800078e0204 */
[----:B------:R-:W-:Y:S02]  /*cde0*/  IMAD.IADD R7, R6, 0x1, R9 ;  /* 0x0000000106077824 */ /* 0x000fe400078e0209 */
[----:B-1----:R-:W-:-:S05]  /*cdf0*/  VIADD R19, R4, 0x20 ;  /* 0x0000002004137836 */ /* 0x002fca0000000000 */
[CC--:B------:R-:W-:Y:S02]  /*ce00*/  ISETP.GE.OR P1, PT, R19.reuse, R0.reuse, P4 ;  /* 0x000000001300720c */ /* 0x0c0fe40002726670 */
[----:B------:R-:W-:Y:S02]  /*ce10*/  ISETP.GE.AND P2, PT, R19, R0, PT ;  /* 0x000000001300720c */ /* 0x000fe40003f46270 */
[----:B------:R-:W-:Y:S01]  /*ce20*/  P2R R23, PR, RZ, 0x2 ;  /* 0x00000002ff177803 */ /* 0x000fe20000000000 */
[----:B------:R-:W-:Y:S10]  /*ce30*/  @P0 BRA `(.L_x_389) ;  /* 0x0000000000280947 */ /* 0x000ff40003800000 */
        /* <DEDUP_REMOVED lines=10> */
.L_x_389:
[----:B------:R-:W-:Y:S05]  /*cee0*/  BSYNC B0 ;  /* 0x0000000000007941 */ /* 0x000fea0003800000 */
.L_x_388:
        /* <DEDUP_REMOVED lines=19> */
.L_x_391:
[----:B------:R-:W-:Y:S05]  /*d020*/  BSYNC B0 ;  /* 0x0000000000007941 */ /* 0x000fea0003800000 */
.L_x_390:
        /* <DEDUP_REMOVED lines=15> */
.L_x_393:
[----:B------:R-:W-:Y:S05]  /*d120*/  BSYNC B0 ;  /* 0x0000000000007941 */ /* 0x000fea0003800000 */
.L_x_392:
        /* <DEDUP_REMOVED lines=17> */
.L_x_395:
[----:B------:R-:W-:Y:S05]  /*d240*/  BSYNC B0 ;  /* 0x0000000000007941 */ /* 0x000fea0003800000 */
.L_x_394:
        /* <DEDUP_REMOVED lines=12> */
.L_x_397:
[----:B------:R-:W-:Y:S05]  /*d310*/  BSYNC B0 ;  /* 0x0000000000007941 */ /* 0x000fea0003800000 */
.L_x_396:
        /* <DEDUP_REMOVED lines=11> */
.L_x_399:
[----:B------:R-:W-:Y:S05]  /*d3d0*/  BSYNC B0 ;  /* 0x0000000000007941 */ /* 0x000fea0003800000 */
.L_x_398:
        /* <DEDUP_REMOVED lines=10> */
.L_x_401:
[----:B------:R-:W-:Y:S05]  /*d480*/  BSYNC B0 ;  /* 0x0000000000007941 */ /* 0x000fea0003800000 */
.L_x_400:
        /* <DEDUP_REMOVED lines=10> */
.L_x_402:
        /* <DEDUP_REMOVED lines=13> */
.L_x_1312:


//--------------------- .text._ZN5flash16flash_fwd_kernelI23Flash_fwd_kernel_traitsILi32ELi128ELi128ELi4ELb0ELb0EN7cutlass10bfloat16_tE19Flash_kernel_traitsILi32ELi128ELi128ELi4ES3_EELb1ELb0ELb0ELb0ELb0ELb0ELb0ELb0EEEvNS_16Flash_fwd_paramsE --------------------------
	.section	.text._ZN5flash16flash_fwd_kernelI23Flash_fwd_kernel_traitsILi32ELi128ELi128ELi4ELb0ELb0EN7cutlass10bfloat16_tE19Flash_kernel_traitsILi32ELi128ELi128ELi4ES3_EELb1ELb0ELb0ELb0ELb0ELb0ELb0ELb0EEEvNS_16Flash_fwd_paramsE,"ax",@progbits
	.align	128
        .global         _ZN5flash16flash_fwd_kernelI23Flash_fwd_kernel_traitsILi32ELi128ELi128ELi4ELb0ELb0EN7cutlass10bfloat16_tE19Flash_kernel_traitsILi32ELi128ELi128ELi4ES3_EELb1ELb0ELb0ELb0ELb0ELb0ELb0ELb0EEEvNS_16Flash_fwd_paramsE
        .type           _ZN5flash16flash_fwd_kernelI23Flash_fwd_kernel_traitsILi32ELi128ELi128ELi4ELb0ELb0EN7cutlass10bfloat16_tE19Flash_kernel_traitsILi32ELi128ELi128ELi4ES3_EELb1ELb0ELb0ELb0ELb0ELb0ELb0ELb0EEEvNS_16Flash_fwd_paramsE,@function
        .size           _ZN5flash16flash_fwd_kernelI23Flash_fwd_kernel_traitsILi32ELi128ELi128ELi4ELb0ELb0EN7cutlass10bfloat16_tE19Flash_kernel_traitsILi32ELi128ELi128ELi4ES3_EELb1ELb0ELb0ELb0ELb0ELb0ELb0ELb0EEEvNS_16Flash_fwd_paramsE,(.L_x_1313 - _ZN5flash16flash_fwd_kernelI23Flash_fwd_kernel_traitsILi32ELi128ELi128ELi4ELb0ELb0EN7cutlass10bfloat16_tE19Flash_kernel_traitsILi32ELi128ELi128ELi4ES3_EELb1ELb0ELb0ELb0ELb0ELb0ELb0ELb0EEEvNS_16Flash_fwd_paramsE)
        .other          _ZN5flash16flash_fwd_kernelI23Flash_fwd_kernel_traitsILi32ELi128ELi128ELi4ELb0ELb0EN7cutlass10bfloat16_tE19Flash_kernel_traitsILi32ELi128ELi128ELi4ES3_EELb1ELb0ELb0ELb0ELb0ELb0ELb0ELb0EEEvNS_16Flash_fwd_paramsE,@"STO_CUDA_ENTRY STV_DEFAULT"
_ZN5flash16flash_fwd_kernelI23Flash_fwd_kernel_traitsILi32ELi128ELi128ELi4ELb0ELb0EN7cutlass10bfloat16_tE19Flash_kernel_traitsILi32ELi128ELi128ELi4ES3_EELb1ELb0ELb0ELb0ELb0ELb0ELb0ELb0EEEvNS_16Flash_fwd_paramsE:
.text._ZN5flash16flash_fwd_kernelI23Flash_fwd_kernel_traitsILi32ELi128ELi128ELi4ELb0ELb0EN7cutlass10bfloat16_tE19Flash_kernel_traitsILi32ELi128ELi128ELi4ES3_EELb1ELb0ELb0ELb0ELb0ELb0ELb0ELb0EEEvNS_16Flash_fwd_paramsE:
        /* <DEDUP_REMOVED lines=21> */
[----:B------:R-:W2:Y:S01]  /*0150*/  LDC.64 R14, c[0x0][0x2f8] ;  /* 0x0000be00ff0e7b82 */ /* 0x000ea20000000a00 */
        /* <DEDUP_REMOVED lines=21> */
[----:B----4-:R-:W-:-:S05]  /*02b0*/  IMAD.WIDE R4, R31, 0x4, R12 ;  /* 0x000000041f047825 */ /* 0x010fca00078e020c */
[----:B------:R-:W4:Y:S04]  /*02c0*/  @P0 LDG.E R24, desc[UR18][R4.64] ;  /* 0x0000001204180981 */ /* 0x000f28000c1e1900 */
[----:B------:R-:W4:Y:S01]  /*02d0*/  @P0 LDG.E R0, desc[UR18][R4.64+0x4] ;  /* 0x0000041204000981 */ /* 0x000f22000c1e1900 */
[----:B------:R-:W-:Y:S02]  /*02e0*/  ISETP.NE.AND P3, PT, R16, RZ, PT ;  /* 0x000000ff1000720c */ /* 0x000fe40003f65270 */
[----:B------:R-:W4:Y:S01]  /*02f0*/  LDC R16, c[0x0][0x270] ;  /* 0x00009c00ff107b82 */ /* 0x000f220000000800 */
[----:B-1----:R-:W-:-:S07]  /*0300*/  ISETP.EQ.U32.AND P2, PT, R6, RZ, PT ;  /* 0x000000ff0600720c */ /* 0x002fce0003f42070 */
[----:B---3--:R-:W1:Y:S01]  /*0310*/  @P1 LDC.64 R2, c[0x0][0x300] ;  /* 0x0000c000ff021b82 */ /* 0x008e620000000a00 */
[----:B------:R-:W-:Y:S01]  /*0320*/  ISETP.EQ.OR.EX P2, PT, R7, RZ, !P3, P2 ;  /* 0x000000ff0700720c */ /* 0x000fe20005f42720 */
[----:B------:R-:W-:Y:S01]  /*0330*/  IMAD.MOV.U32 R10, RZ, RZ, RZ ;  /* 0x000000ffff0a7224 */ /* 0x000fe200078e00ff */
[----:B------:R-:W-:Y:S01]  /*0340*/  SHF.R.S32.HI R13, RZ, 0x1f, R180 ;  /* 0x0000001fff0d7819 */ /* 0x000fe200000114b4 */
[----:B------:R-:W-:Y:S02]  /*0350*/  IMAD.MOV.U32 R11, RZ, RZ, -0x1 ;  /* 0xffffffffff0b7424 */ /* 0x000fe400078e00ff */
[----:B--2---:R-:W-:Y:S01]  /*0360*/  IMAD.WIDE R14, R31, 0x4, R14 ;  /* 0x000000041f0e7825 */ /* 0x004fe200078e020e */
[----:B------:R-:W-:-:S07]  /*0370*/  LEA.HI R18, R13, R180, RZ, 0x5 ;  /* 0x000000b40d127211 */ /* 0x000fce00078f28ff */
[----:B------:R-:W5:Y:S01]  /*0380*/  @!P2 LDG.E R11, desc[UR18][R14.64] ;  /* 0x000000120e0ba981 */ /* 0x000f62000c1e1900 */
[----:B-1----:R-:W-:-:S05]  /*0390*/  @P1 IMAD.WIDE R2, R31, 0x4, R2 ;  /* 0x000000041f021825 */ /* 0x002fca00078e0202 */
[----:B------:R1:W5:Y:S02]  /*03a0*/  @P1 LDG.E R10, desc[UR18][R2.64] ;  /* 0x00000012020a1981 */ /* 0x000364000c1e1900 */
[----:B-1----:R-:W-:-:S05]  /*03b0*/  LOP3.LUT R2, R18, 0xffffffe0, RZ, 0xc0, !PT ;  /* 0xffffffe012027812 */ /* 0x002fca00078ec0ff */
[----:B------:R-:W-:Y:S02]  /*03c0*/  IMAD.IADD R2, R180, 0x1, -R2 ;  /* 0x00000001b4027824 */ /* 0x000fe400078e0a02 */
[----:B----4-:R-:W-:Y:S01]  /*03d0*/  @P0 IMAD.IADD R12, R0, 0x1, -R24 ;  /* 0x00000001000c0824 */ /* 0x010fe200078e0a18 */
        /* <DEDUP_REMOVED lines=15> */
.L_x_403:
[----:B------:R-:W1:Y:S02]  /*04d0*/  LDC R4, c[0x0][0x2c8] ;  /* 0x0000b200ff047b82 */ /* 0x000e640000000800 */
.L_x_404:
        /* <DEDUP_REMOVED lines=16> */
[C---:B------:R-:W-:Y:S02]  /*05e0*/  R2UR UR4, R20.reuse ;  /* 0x00000000140472ca */ /* 0x040fe400000e0000 */
[----:B------:R-:W-:-:S11]  /*05f0*/  ISETP.GE.AND P0, PT, R20, 0x1, PT ;  /* 0x000000011400780c */ /* 0x000fd60003f06270 */
[----:B------:R-:W-:-:S04]  /*0600*/  UIADD3 UR4, UR4, 0x7f, URZ ;  /* 0x0000007f04047890 */ /* 0x000fc8000fffe03f */
[----:B------:R-:W-:-:S04]  /*0610*/  USHF.R.S32.HI UR22, URZ, 0x1f, UR4 ;  /* 0x0000001f3f167899 */ /* 0x000fc80008011404 */
[----:B------:R-:W-:Y:S01]  /*0620*/  ULEA.HI UR22, UR22, UR4, URZ, 0x7 ;  /* 0x0000000416167291 */ /* 0x000fe2000f8f383f */
[----:B------:R-:W-:Y:S11]  /*0630*/  @!P0 BRA `(.L_x_405) ;  /* 0x00000114000c8947 */ /* 0x000ff60003800000 */
[----:B------:R-:W1:Y:S01]  /*0640*/  LDC R33, c[0x0][0x278] ;  /* 0x00009e00ff217b82 */ /* 0x000e620000000800 */
[----:B------:R-:W-:Y:S01]  /*0650*/  ISETP.NE.AND P1, PT, R24, -0x1, PT ;  /* 0xffffffff1800780c */ /* 0x000fe20003f25270 */
[----:B------:R-:W-:Y:S01]  /*0660*/  IMAD.IADD R34, R12, 0x1, -R26 ;  /* 0x000000010c227824 */ /* 0x000fe200078e0a1a */
[CC--:B------:R-:W-:Y:S02]  /*0670*/  LEA.HI R7, R13.reuse, R180.reuse, RZ, 0x2 ;  /* 0x000000b40d077211 */ /* 0x0c0fe400078f10ff */
[CC--:B------:R-:W-:Y:S02]  /*0680*/  LEA.HI R6, R13.reuse, R180.reuse, RZ, 0x3 ;  /* 0x000000b40d067211 */ /* 0x0c0fe400078f18ff */
[----:B------:R-:W-:Y:S01]  /*0690*/  LEA.HI R13, R13, R180, RZ, 0x4 ;  /* 0x000000b40d0d7211 */ /* 0x000fe200078f20ff */
[----:B------:R2:W-:Y:S01]  /*06a0*/  STL [R1+0x70], R34 ;  /* 0x0000702201007387 */ /* 0x0005e20000100800 */
[----:B------:R-:W-:Y:S02]  /*06b0*/  SHF.R.S32.HI R15, RZ, 0x3, R6 ;  /* 0x00000003ff0f7819 */ /* 0x000fe40000011406 */
[----:B------:R-:W-:-:S02]  /*06c0*/  SHF.R.S32.HI R5, RZ, 0x4, R13 ;  /* 0x00000004ff057819 */ /* 0x000fc4000001140d */
[----:B------:R-:W-:Y:S01]  /*06d0*/  IABS R9, R32 ;  /* 0x0000002000097213 */ /* 0x000fe20000000000 */
[----:B------:R-:W3:Y:S01]  /*06e0*/  @!P1 LDC.64 R16, c[0x0][0x228] ;  /* 0x00008a00ff109b82 */ /* 0x000ee20000000a00 */
[----:B------:R-:W-:Y:S02]  /*06f0*/  ISETP.NE.AND P0, PT, R11, -0x1, PT ;  /* 0xffffffff0b00780c */ /* 0x000fe40003f05270 */
[----:B------:R-:W-:Y:S02]  /*0700*/  LEA.HI R4, R13, R5, RZ, 0x1 ;  /* 0x000000050d047211 */ /* 0x000fe400078f08ff */
[----:B------:R-:W-:Y:S02]  /*0710*/  SHF.R.S32.HI R12, RZ, 0x2, R7 ;  /* 0x00000002ff0c7819 */ /* 0x000fe40000011407 */
[----:B------:R-:W-:Y:S01]  /*0720*/  SHF.R.S32.HI R181, RZ, 0x5, R18 ;  /* 0x00000005ffb57819 */ /* 0x000fe20000011412 */
[----:B------:R-:W4:Y:S01]  /*0730*/  @P1 LDC.64 R22, c[0x0][0x240] ;  /* 0x00009000ff161b82 */ /* 0x000f220000000a00 */
[----:B-1----:R-:W-:-:S04]  /*0740*/  IABS R21, R33 ;  /* 0x0000002100157213 */ /* 0x002fc80000000000 */
[----:B------:R-:W1:Y:S03]  /*0750*/  I2F.RP R2, R21 ;  /* 0x0000001500027306 */ /* 0x000e660000209400 */
[----:B------:R-:W5:Y:S08]  /*0760*/  @P0 LDC.64 R18, c[0x0][0x250] ;  /* 0x00009400ff120b82 */ /* 0x000f700000000a00 */
[----:B------:R-:W2:Y:S01]  /*0770*/  @P0 LDC.64 R60, c[0x0][0x248] ;  /* 0x00009200ff3c0b82 */ /* 0x000ea20000000a00 */
[----:B-1----:R-:W1:Y:S02]  /*0780*/  MUFU.RCP R2, R2 ;  /* 0x0000000200027308 */ /* 0x002e640000001000 */
[----:B-1----:R-:W-:-:S06]  /*0790*/  VIADD R2, R2, 0xffffffe ;  /* 0x0ffffffe02027836 */ /* 0x002fcc0000000000 */
[----:B------:R-:W1:Y:S02]  /*07a0*/  F2I.FTZ.U32.TRUNC.NTZ R3, R2 ;  /* 0x0000000200037305 */ /* 0x000e64000021f000 */
[----:B-1----:R-:W-:Y:S02]  /*07b0*/  IMAD.MOV R0, RZ, RZ, -R3 ;  /* 0x000000ffff007224 */ /* 0x002fe400078e0a03 */
[----:B------:R-:W-:Y:S02]  /*07c0*/  IMAD.MOV.U32 R2, RZ, RZ, RZ ;  /* 0x000000ffff027224 */ /* 0x000fe400078e00ff */
[----:B------:R-:W-:-:S04]  /*07d0*/  IMAD R0, R0, R21, RZ ;  /* 0x0000001500007224 */ /* 0x000fc800078e02ff */
[----:B------:R-:W-:Y:S01]  /*07e0*/  IMAD.HI.U32 R3, R3, R0, R2 ;  /* 0x0000000003037227 */ /* 0x000fe200078e0002 */
[----:B------:R-:W-:-:S05]  /*07f0*/  LOP3.LUT R0, R7, 0xfffffffc, RZ, 0xc0, !PT ;  /* 0xfffffffc07007812 */ /* 0x000fca00078ec0ff */
[----:B------:R-:W-:Y:S02]  /*0800*/  IMAD.IADD R2, R180, 0x1, -R0 ;  /* 0x00000001b4027824 */ /* 0x000fe400078e0a00 */
[----:B------:R-:W-:Y:S02]  /*0810*/  IMAD.SHL.U32 R0, R15, 0x40, RZ ;  /* 0x000000400f007824 */ /* 0x000fe400078e00ff */
[----:B------:R-:W-:Y:S01]  /*0820*/  IMAD.HI.U32 R14, R3, R9, RZ ;  /* 0x00000009030e7227 */ /* 0x000fe200078e00ff */
[----:B------:R-:W-:Y:S02]  /*0830*/  SHF.L.U32 R92, R2, 0x3, RZ ;  /* 0x00000003025c7819 */ /* 0x000fe400000006ff */
[----:B------:R-:W-:Y:S02]  /*0840*/  LOP3.LUT R0, R0, 0xc0, RZ, 0xc0, !PT ;  /* 0x000000c000007812 */ /* 0x000fe400078ec0ff */
[----:B------:R-:W-:Y:S02]  /*0850*/  LOP3.LUT R3, R4, 0xfffffffe, RZ, 0xc0, !PT ;  /* 0xfffffffe04037812 */ /* 0x000fe400078ec0ff */
[----:B------:R-:W-:-:S02]  /*0860*/  LOP3.LUT R4, R0, 0x18, R92, 0xf8, !PT ;  /* 0x0000001800047812 */ /* 0x000fc400078ef85c */
[----:B------:R-:W-:Y:S01]  /*0870*/  SHF.R.U32.HI R2, RZ, 0x3, R0 ;  /* 0x00000003ff027819 */ /* 0x000fe20000011600 */
[----:B------:R-:W-:Y:S02]  /*0880*/  IMAD.MOV R0, RZ, RZ, -R14 ;  /* 0x000000ffff007224 */ /* 0x000fe400078e0a0e */
[----:B------:R-:W-:Y:S01]  /*0890*/  IMAD.IADD R29, R5, 0x1, -R3 ;  /* 0x00000001051d7824 */ /* 0x000fe200078e0a03 */
[----:B------:R-:W-:Y:S01]  /*08a0*/  LOP3.LUT R8, R4, R2, RZ, 0x3c, !PT ;  /* 0x0000000204087212 */ /* 0x000fe200078e3cff */
[----:B------:R-:W-:Y:S01]  /*08b0*/  IMAD R4, R21, R0, R9 ;  /* 0x0000000015047224 */ /* 0x000fe200078e0209 */
[----:B------:R-:W-:Y:S02]  /*08c0*/  LOP3.LUT R0, R6, 0xfffffff8, RZ, 0xc0, !PT ;  /* 0xfffffff806007812 */ /* 0x000fe400078ec0ff */
[----:B------:R-:W-:Y:S02]  /*08d0*/  LEA.HI R2, R7, R12, RZ, 0x1 ;  /* 0x0000000c07027211 */ /* 0x000fe400078f08ff */
[----:B------:R-:W-:Y:S01]  /*08e0*/  @!P1 SHF.R.S32.HI R5, RZ, 0x1f, R31 ;  /* 0x0000001fff059819 */ /* 0x000fe2000001141f */
[----:B------:R-:W-:Y:S01]  /*08f0*/  IMAD.IADD R0, R180, 0x1, -R0 ;  /* 0x00000001b4007824 */ /* 0x000fe200078e0a00 */
[----:B------:R-:W-:-:S02]  /*0900*/  LOP3.LUT R3, R2, 0x7fffffe, RZ, 0xc0, !PT ;  /* 0x07fffffe02037812 */ /* 0x000fc400078ec0ff */
[----:B------:R-:W-:Y:S01]  /*0910*/  ISETP.GT.U32.AND P2, PT, R21, R4, PT ;  /* 0x000000041500720c */ /* 0x000fe20003f44070 */
[----:B---3--:R-:W-:Y:S01]  /*0920*/  @!P1 IMAD R2, R5, R16, RZ ;  /* 0x0000001005029224 */ /* 0x008fe200078e02ff */
[----:B------:R-:W-:Y:S02]  /*0930*/  IADD3 R7, R12, -R3, RZ ;  /* 0x800000030c077210 */ /* 0x000fe40007ffe0ff */
[----:B------:R-:W-:Y:S01]  /*0940*/  LEA.HI R9, R0, R0, RZ, 0x1 ;  /* 0x0000000000097211 */ /* 0x000fe200078f08ff */
[----:B------:R-:W-:Y:S02]  /*0950*/  @!P1 IMAD R6, R31, R17, R2 ;  /* 0x000000111f069224 */ /* 0x000fe400078e0202 */
[----:B----4-:R-:W-:Y:S01]  /*0960*/  @P1 IMAD.WIDE.U32 R2, R24, R22, RZ ;  /* 0x0000001618021225 */ /* 0x010fe200078e00ff */
[----:B------:R-:W-:-:S03]  /*0970*/  LOP3.LUT R5, R9, 0x3fffffe, RZ, 0xc0, !PT ;  /* 0x03fffffe09057812 */ /* 0x000fc600078ec0ff */
[----:B------:R-:W-:Y:S02]  /*0980*/  IMAD R7, R181, 0x8, R7 ;  /* 0x00000008b5077824 */ /* 0x000fe400078e0207 */
[----:B------:R-:W-:-:S04]  /*0990*/  @!P1 IMAD.WIDE.U32 R16, R31, R16, RZ ;  /* 0x000000101f109225 */ /* 0x000fc800078e00ff */
[----:B------:R-:W-:Y:S01]  /*09a0*/  IMAD.U32 R221, R7, 0x20, R8 ;  /* 0x0000002007dd7824 */ /* 0x000fe200078e0008 */
[----:B------:R-:W-:Y:S01]  /*09b0*/  @P1 MOV R8, R2 ;  /* 0x0000000200081202 */ /* 0x000fe20000000f00 */
[----:B------:R-:W-:Y:S01]  /*09c0*/  @P1 IMAD R23, R24, R23, R3 ;  /* 0x0000001718171224 */ /* 0x000fe200078e0203 */
[----:B------:R-:W-:Y:S01]  /*09d0*/  LOP3.LUT R2, R32, R33, RZ, 0x3c, !PT ;  /* 0x0000002120027212 */ /* 0x000fe200078e3cff */
[----:B------:R-:W-:Y:S01]  /*09e0*/  IMAD.IADD R30, R0, 0x1, -R5 ;  /* 0x00000001001e7824 */ /* 0x000fe200078e0a05 */
[----:B------:R-:W-:Y:S01]  /*09f0*/  @P0 IADD3 R5, R10, R11, RZ ;  /* 0x0000000b0a050210 */ /* 0x000fe20007ffe0ff */
[----:B------:R-:W-:Y:S01]  /*0a00*/  @!P1 IMAD.IADD R23, R17, 0x1, R6 ;  /* 0x0000000111179824 */ /* 0x000fe200078e0206 */
[----:B------:R-:W-:Y:S01]  /*0a10*/  LOP3.LUT R6, R13, 0xfffffff0, RZ, 0xc0, !PT ;  /* 0xfffffff00d067812 */ /* 0x000fe200078ec0ff */
[----:B------:R-:W-:Y:S01]  /*0a20*/  @!P2 IMAD.IADD R4, R4, 0x1, -R21 ;  /* 0x000000010404a824 */ /* 0x000fe200078e0a15 */
[----:B------:R-:W-:Y:S01]  /*0a30*/  ISETP.GE.AND P4, PT, R2, RZ, PT ;  /* 0x000000ff0200720c */ /* 0x000fe20003f86270 */
[----:B------:R-:W-:-:S02]  /*0a40*/  @P0 IMAD.IADD R0, R10, 0x1, R11 ;  /* 0x000000010a000824 */ /* 0x000fc400078e020b */
[----:B------:R-:W-:Y:S01]  /*0a50*/  @!P1 IMAD.MOV.U32 R8, RZ, RZ, R16 ;  /* 0x000000ffff089224 */ /* 0x000fe200078e0010 */
[----:B------:R-:W-:Y:S01]  /*0a60*/  ISETP.GE.U32.AND P3, PT, R4, R21, PT ;  /* 0x000000150400720c */ /* 0x000fe20003f66070 */
[C---:B-----5:R-:W-:Y:S02]  /*0a70*/  @P0 IMAD R7, R0.reuse, R19, RZ ;  /* 0x0000001300070224 */ /* 0x060fe400078e02ff */
[----:B------:R-:W-:-:S04]  /*0a80*/  @P0 IMAD.WIDE.U32 R2, R0, R18, RZ ;  /* 0x0000001200020225 */ /* 0x000fc800078e00ff */
[----:B------:R-:W-:Y:S01]  /*0a90*/  IMAD.IADD R21, R180, 0x1, -R6 ;  /* 0x00000001b4157824 */ /* 0x000fe200078e0a06 */
[----:B------:R-:W-:Y:S01]  /*0aa0*/  @P0 MOV R25, R2 ;  /* 0x0000000200190202 */ /* 0x000fe20000000f00 */
[C---:B--2---:R-:W-:Y:S02]  /*0ab0*/  @P0 IMAD R0, R5.reuse, R61, RZ ;  /* 0x0000003d05000224 */ /* 0x044fe400078e02ff */
[----:B------:R-:W-:Y:S01]  /*0ac0*/  @P0 IMAD.WIDE.U32 R4, R5, R60, RZ ;  /* 0x0000003c05040225 */ /* 0x000fe200078e00ff */
[----:B------:R-:W-:-:S03]  /*0ad0*/  LEA.HI R28, R21, R21, RZ, 0x1 ;  /* 0x00000015151c7211 */ /* 0x000fc600078f08ff */
        /* <DEDUP_REMOVED lines=17> */
.L_x_406:
        /* <DEDUP_REMOVED lines=14> */
.L_x_407:
[----:B------:R-:W1:Y:S01]  /*0cd0*/  S2UR UR6, SR_CgaCtaId ;  /* 0x00000000000679c3 */ /* 0x000e620000008800 */
[--C-:B------:R-:W-:Y:S01]  /*0ce0*/  SHF.R.S32.HI R4, RZ, 0x1, R28.reuse ;  /* 0x00000001ff047819 */ /* 0x100fe2000001141c */
[----:B------:R-:W-:Y:S01]  /*0cf0*/  ULDC.64 UR4, c[0x0][0x258] ;  /* 0x0000960000047ab9 */ /* 0x000fe20000000a00 */
[----:B------:R-:W-:Y:S01]  /*0d00*/  SHF.R.S32.HI R0, RZ, 0x1f, R28 ;  /* 0x0000001fff007819 */ /* 0x000fe2000001141c */
[----:B------:R-:W-:Y:S01]  /*0d10*/  @!P2 VIADD R14, R14, 0x1 ;  /* 0x000000010e0ea836 */ /* 0x000fe20000000000 */
[----:B------:R-:W-:Y:S01]  /*0d20*/  SHF.R.S32.HI R93, RZ, 0x1f, R92 ;  /* 0x0000001fff5d7819 */ /* 0x000fe2000001145c */
[----:B------:R-:W-:Y:S01]  /*0d30*/  VIADD R17, R12, 0x20 ;  /* 0x000000200c117836 */ /* 0x000fe20000000000 */
[----:B------:R-:W-:Y:S01]  /*0d40*/  IADD3 R2, P0, R92, R8, RZ ;  /* 0x000000085c027210 */ /* 0x000fe20007f1e0ff */
[----:B------:R-:W-:Y:S01]  /*0d50*/  @P3 VIADD R14, R14, 0x1 ;  /* 0x000000010e0e3836 */ /* 0x000fe20000000000 */
[----:B------:R-:W-:Y:S01]  /*0d60*/  LEA.HI R0, R0, R4, RZ, 0x2 ;  /* 0x0000000400007211 */ /* 0x000fe200078f10ff */
[----:B------:R-:W-:Y:S01]  /*0d70*/  VIADD R22, R12, 0x40 ;  /* 0x000000400c167836 */ /* 0x000fe20000000000 */
[----:B------:R-:W-:Y:S01]  /*0d80*/  SHF.R.S32.HI R5, RZ, 0x1f, R32 ;  /* 0x0000001fff057819 */ /* 0x000fe20000011420 */
[----:B------:R-:W-:Y:S01]  /*0d90*/  IMAD.X R3, R93, 0x1, R23, P0 ;  /* 0x000000015d037824 */ /* 0x000fe200000e0617 */
[----:B------:R-:W-:Y:S01]  /*0da0*/  LOP3.LUT R0, R0, 0xfffffffc, RZ, 0xc0, !PT ;  /* 0xfffffffc00007812 */ /* 0x000fe200078ec0ff */
[C---:B------:R-:W-:Y:S01]  /*0db0*/  VIADD R23, R12.reuse, 0x60 ;  /* 0x000000600c177836 */ /* 0x040fe20000000000 */
[-C--:B------:R-:W-:Y:S01]  /*0dc0*/  ISETP.GE.AND P0, PT, R12, R34.reuse, PT ;  /* 0x000000220c00720c */ /* 0x080fe20003f06270 */
[----:B------:R-:W-:Y:S01]  /*0dd0*/  IMAD.WIDE.U32 R6, R32, UR4, R2 ;  /* 0x0000000420067c25 */ /* 0x000fe2000f8e0002 */
[----:B------:R-:W-:Y:S01]  /*0de0*/  ISETP.NE.AND P1, PT, R33, RZ, PT ;  /* 0x000000ff2100720c */ /* 0x000fe20003f25270 */
[----:B------:R-:W-:Y:S01]  /*0df0*/  BSSY B0, `(.L_x_408) ;  /* 0x0000027000007945 */ /* 0x000fe20003800000 */
[----:B------:R-:W-:Y:S01]  /*0e00*/  SHF.R.S32.HI R52, RZ, 0x1, R9 ;  /* 0x00000001ff347819 */ /* 0x000fe20000011409 */
[----:B------:R-:W-:Y:S01]  /*0e10*/  IMAD.IADD R53, R4, 0x1, -R0 ;  /* 0x0000000104357824 */ /* 0x000fe200078e0a00 */
[----:B------:R-:W-:Y:S01]  /*0e20*/  SHF.R.S32.HI R13, RZ, 0x1f, R12 ;  /* 0x0000001fff0d7819 */ /* 0x000fe2000001140c */
[----:B------:R-:W-:Y:S01]  /*0e30*/  IMAD R0, R5, UR4, RZ ;  /* 0x0000000405007c24 */ /* 0x000fe2000f8e02ff */
[----:B------:R-:W-:Y:S01]  /*0e40*/  UMOV UR4, 0x400 ;  /* 0x0000040000047882 */ /* 0x000fe20000000000 */
[----:B------:R-:W-:Y:S01]  /*0e50*/  @!P4 IMAD.MOV R14, RZ, RZ, -R14 ;  /* 0x000000ffff0ec224 */ /* 0x000fe200078e0a0e */
[----:B-1----:R-:W-:Y:S01]  /*0e60*/  ULEA UR4, UR6, UR4, 0x18 ;  /* 0x0000000406047291 */ /* 0x002fe2000f8ec03f */
[----:B------:R-:W-:Y:S01]  /*0e70*/  IMAD R4, R32, UR5, R0 ;  /* 0x0000000520047c24 */ /* 0x000fe2000f8e0200 */
[-C--:B------:R-:W-:Y:S01]  /*0e80*/  ISETP.GE.AND P2, PT, R22, R34.reuse, PT ;  /* 0x000000221600720c */ /* 0x080fe20003f46270 */
[----:B------:R-:W-:Y:S01]  /*0e90*/  IMAD.SHL.U32 R0, R52, 0x40, RZ ;  /* 0x0000004034007824 */ /* 0x000fe200078e00ff */
[-C--:B------:R-:W-:Y:S01]  /*0ea0*/  ISETP.GE.AND P3, PT, R23, R34.reuse, PT ;  /* 0x000000221700720c */ /* 0x080fe20003f66270 */
[----:B------:R-:W-:Y:S01]  /*0eb0*/  IMAD.SHL.U32 R16, R15, 0x8, RZ ;  /* 0x000000080f107824 */ /* 0x000fe200078e00ff */
[----:B------:R-:W-:Y:S01]  /*0ec0*/  @!P1 LOP3.LUT R14, RZ, R33, RZ, 0x33, !PT ;  /* 0x00000021ff0e9212 */ /* 0x000fe200078e33ff */
[----:B------:R-:W-:Y:S01]  /*0ed0*/  IMAD.WIDE R2, R209, 0x80, R12 ;  /* 0x00000080d1027825 */ /* 0x000fe200078e020c */
[----:B------:R-:W-:-:S02]  /*0ee0*/  ISETP.GE.AND P1, PT, R17, R34, PT ;  /* 0x000000221100720c */ /* 0x000fc40003f26270 */
[----:B------:R-:W-:Y:S01]  /*0ef0*/  LOP3.LUT R15, R0, 0xc0, RZ, 0xc0, !PT ;  /* 0x000000c0000f7812 */ /* 0x000fe200078ec0ff */
[----:B------:R-:W-:Y:S01]  /*0f00*/  IMAD.IADD R5, R7, 0x1, R4 ;  /* 0x0000000107057824 */ /* 0x000fe200078e0204 */
        /* <DEDUP_REMOVED lines=21> */
.L_x_409:
[----:B------:R-:W-:Y:S05]  /*1060*/  BSYNC B0 ;  /* 0x0000000000007941 */ /* 0x000fea0003800000 */
.L_x_408:
        /* <DEDUP_REMOVED lines=22> */
.L_x_411:
[----:B------:R-:W-:Y:S05]  /*11d0*/  BSYNC B0 ;  /* 0x0000000000007941 */ /* 0x000fea0003800000 */
.L_x_410:
        /* <DEDUP_REMOVED lines=22> */
.L_x_413:
[----:B------:R-:W-:Y:S05]  /*1340*/  BSYNC B0 ;  /* 0x0000000000007941 */ /* 0x000fea0003800000 */
.L_x_412:
        /* <DEDUP_REMOVED lines=21> */
.L_x_415:
[----:B------:R-:W-:Y:S05]  /*14a0*/  BSYNC B0 ;  /* 0x0000000000007941 */ /* 0x000fea0003800000 */
.L_x_414:
[-C--:B------:R-:W-:Y:S01]  /*14b0*/  IMAD R6, R13, R60.reuse, RZ ;  /* 0x0000003c0d067224 */ /* 0x080fe200078e02ff */
[----:B------:R-:W-:Y:S01]  /*14c0*/  SHF.R.S32.HI R0, RZ, 0x1f, R14 ;  /* 0x0000001fff007819 */ /* 0x000fe2000001140e */
[----:B------:R-:W-:Y:S01]  /*14d0*/  IMAD.WIDE.U32 R4, R12, R60, R92 ;  /* 0x0000003c0c047225 */ /* 0x000fe200078e005c */
[----:B------:R-:W-:Y:S01]  /*14e0*/  ULDC.64 UR8, c[0x0][0x260] ;  /* 0x0000980000087ab9 */ /* 0x000fe20000000a00 */
[----:B------:R-:W-:Y:S01]  /*14f0*/  ULEA.HI.SX32 UR21, UR22, 0xffffffff, 0x19 ;  /* 0xffffffff16157891 */ /* 0x000fe2000f8fca3f */
[----:B------:R-:W-:Y:S01]  /*1500*/  LOP3.LUT R9, R15, 0x8, R16, 0xf8, !PT ;  /* 0x000000080f097812 */ /* 0x000fe200078ef810 */
[----:B------:R-:W-:Y:S01]  /*1510*/  IMAD R7, R13, R18, RZ ;  /* 0x000000120d077224 */ /* 0x000fe200078e02ff */
[----:B------:R-:W-:Y:S01]  /*1520*/  IADD3 R4, P1, R24, R4, RZ ;  /* 0x0000000418047210 */ /* 0x000fe20007f3e0ff */
[----:B-1----:R-:W-:Y:S01]  /*1530*/  IMAD.WIDE.U32 R2, R12, R18, R92 ;  /* 0x000000120c027225 */ /* 0x002fe200078e005c */
[----:B------:R-:W-:Y:S01]  /*1540*/  SHF.R.U32.HI R8, RZ, 0x3, R15 ;  /* 0x00000003ff087819 */ /* 0x000fe2000001160f */
[----:B------:R-:W-:Y:S01]  /*1550*/  ULDC.64 UR6, c[0x0][0x268] ;  /* 0x00009a0000067ab9 */ /* 0x000fe20000000a00 */
[----:B------:R-:W-:Y:S01]  /*1560*/  SHF.L.U64.HI R95, R60, 0x7, R61 ;  /* 0x000000073c5f7819 */ /* 0x000fe2000001023d */
[C---:B------:R-:W-:Y:S01]  /*1570*/  IMAD R6, R12.reuse, R61, R6 ;  /* 0x0000003d0c067224 */ /* 0x040fe200078e0206 */
[----:B------:R-:W-:Y:S01]  /*1580*/  IADD3 R2, P0, R25, R2, RZ ;  /* 0x0000000219027210 */ /* 0x000fe20007f1e0ff */
[----:B------:R-:W-:Y:S01]  /*1590*/  IMAD R7, R12, R19, R7 ;  /* 0x000000130c077224 */ /* 0x000fe200078e0207 */
[----:B------:R-:W-:Y:S01]  /*15a0*/  LOP3.LUT R16, R9, R8, RZ, 0x3c, !PT ;  /* 0x0000000809107212 */ /* 0x000fe200078e3cff */
[----:B------:R-:W-:Y:S01]  /*15b0*/  IMAD.U32 R8, RZ, RZ, UR21 ;  /* 0x00000015ff087e24 */ /* 0x000fe2000f8e00ff */
[----:B------:R-:W-:Y:S01]  /*15c0*/  IADD3.X R5, R26, R5, R6, P1, !PT ;  /* 0x000000051a057210 */ /* 0x000fe20000ffe406 */
[----:B------:R-:W-:Y:S01]  /*15d0*/  IMAD R6, R0, UR8, RZ ;  /* 0x0000000800067c24 */ /* 0x000fe2000f8e02ff */
[----:B------:R-:W-:Y:S01]  /*15e0*/  IADD3.X R3, R27, R3, R7, P0, !PT ;  /* 0x000000031b037210 */ /* 0x000fe200007fe407 */
[----:B------:R-:W-:Y:S01]  /*15f0*/  IMAD R8, R8, -0x80, R20 ;  /* 0xffffff8008087824 */ /* 0x000fe200078e0214 */
[----:B------:R-:W-:Y:S01]  /*1600*/  USHF.R.S32.HI UR5, URZ, 0x1f, UR21 ;  /* 0x0000001f3f057899 */ /* 0x000fe20008011415 */
[----:B--2-4-:R-:W-:Y:S01]  /*1610*/  IMAD.WIDE.U32 R10, R14, UR8, R4 ;  /* 0x000000080e0a7c25 */ /* 0x014fe2000f8e0004 */
[----:B------:R-:W-:Y:S01]  /*1620*/  SHF.R.S32.HI R5, RZ, 0x1f, R21 ;  /* 0x0000001fff057819 */ /* 0x000fe20000011415 */
[----:B------:R-:W-:Y:S01]  /*1630*/  BSSY B0, `(.L_x_416) ;  /* 0x0000026000007945 */ /* 0x000fe20003800000 */
[----:B------:R-:W-:Y:S01]  /*1640*/  ISETP.GE.AND P0, PT, R12, R8, PT ;  /* 0x000000080c00720c */ /* 0x000fe20003f06270 */
[C---:B------:R-:W-:Y:S01]  /*1650*/  IMAD R6, R14.reuse, UR9, R6 ;  /* 0x000000090e067c24 */ /* 0x040fe2000f8e0206 */
[----:B------:R-:W-:Y:S01]  /*1660*/  MOV R242, R10 ;  /* 0x0000000a00f27202 */ /* 0x000fe20000000f00 */
[----:B------:R-:W-:Y:S01]  /*1670*/  IMAD.WIDE.U32 R32, R14, UR6, R2 ;  /* 0x000000060e207c25 */ /* 0x000fe2000f8e0002 */
[----:B------:R1:W-:Y:S01]  /*1680*/  STL.64 [R1+0x58], R10 ;  /* 0x0000580a01007387 */ /* 0x0003e20000100a00 */
[----:B------:R-:W-:-:S02]  /*1690*/  SHF.L.U32 R4, R53, 0x6, RZ ;  /* 0x0000000635047819 */ /* 0x000fc400000006ff */
[----:B------:R-:W-:Y:S01]  /*16a0*/  IMAD.IADD R243, R11, 0x1, R6 ;  /* 0x000000010bf37824 */ /* 0x000fe200078e0206 */
[----:B------:R2:W-:Y:S01]  /*16b0*/  STL.64 [R1+0x50], R32 ;  /* 0x0000502001007387 */ /* 0x0005e20000100a00 */
[----:B------:R-:W-:Y:S01]  /*16c0*/  IMAD R0, R0, UR6, RZ ;  /* 0x0000000600007c24 */ /* 0x000fe2000f8e02ff */
[-C--:B------:R-:W-:Y:S01]  /*16d0*/  ISETP.GE.AND P1, PT, R17, R8.reuse, PT ;  /* 0x000000081100720c */ /* 0x080fe20003f26270 */
[----:B------:R-:W-:Y:S01]  /*16e0*/  IMAD.SHL.U32 R94, R60, 0x80, RZ ;  /* 0x000000803c5e7824 */ /* 0x000fe200078e00ff */
[----:B------:R2:W-:Y:S01]  /*16f0*/  STL.64 [R1+0x48], R242 ;  /* 0x000048f201007387 */ /* 0x0005e20000100a00 */
[----:B------:R-:W-:Y:S01]  /*1700*/  IMAD R15, R14, UR7, R0 ;  /* 0x000000070e0f7c24 */ /* 0x000fe2000f8e0200 */
[-C--:B------:R-:W-:Y:S01]  /*1710*/  ISETP.GE.AND P2, PT, R22, R8.reuse, PT ;  /* 0x000000081600720c */ /* 0x080fe20003f46270 */
[----:B------:R-:W-:Y:S01]  /*1720*/  IMAD R0, R95, UR21, RZ ;  /* 0x000000155f007c24 */ /* 0x000fe2000f8e02ff */
[----:B------:R-:W-:Y:S01]  /*1730*/  ISETP.GE.AND P3, PT, R23, R8, PT ;  /* 0x000000081700720c */ /* 0x000fe20003f66270 */
[----:B------:R-:W-:Y:S01]  /*1740*/  IMAD.WIDE.U32 R2, R94, UR21, R242 ;  /* 0x000000155e027c25 */ /* 0x000fe2000f8e00f2 */
[----:B------:R-:W-:-:S03]  /*1750*/  LOP3.LUT R9, R4, 0xc0, RZ, 0xc0, !PT ;  /* 0x000000c004097812 */ /* 0x000fc600078ec0ff */
[----:B------:R-:W-:Y:S02]  /*1760*/  IMAD R0, R94, UR5, R0 ;  /* 0x000000055e007c24 */ /* 0x000fe4000f8e0200 */
[----:B------:R-:W-:Y:S01]  /*1770*/  IMAD R14, R29, 0x8, R30 ;  /* 0x000000081d0e7824 */ /* 0x000fe200078e021e */
[----:B-1----:R-:W-:Y:S02]  /*1780*/  LEA.HI R10, R5, R21, RZ, 0x3 ;  /* 0x00000015050a7211 */ /* 0x002fe400078f18ff */
[----:B------:R-:W-:Y:S02]  /*1790*/  SHF.L.U32 R11, R29, 0x3, RZ ;  /* 0x000000031d0b7819 */ /* 0x000fe400000006ff */
[----:B------:R-:W-:Y:S01]  /*17a0*/  IADD3 R5, R3, R0, RZ ;  /* 0x0000000003057210 */ /* 0x000fe20007ffe0ff */
        /* <DEDUP_REMOVED lines=14> */
.L_x_417:
[----:B------:R-:W-:Y:S05]  /*1890*/  BSYNC B0 ;  /* 0x0000000000007941 */ /* 0x000fea0003800000 */
.L_x_416:
        /* <DEDUP_REMOVED lines=19> */
.L_x_419:
[----:B------:R-:W-:Y:S05]  /*19d0*/  BSYNC B0 ;  /* 0x0000000000007941 */ /* 0x000fea0003800000 */
.L_x_418:
        /* <DEDUP_REMOVED lines=15> */
.L_x_421:
[----:B------:R-:W-:Y:S05]  /*1ad0*/  BSYNC B0 ;  /* 0x0000000000007941 */ /* 0x000fea0003800000 */
.L_x_420:
        /* <DEDUP_REMOVED lines=17> */
.L_x_423:
[----:B------:R-:W-:Y:S05]  /*1bf0*/  BSYNC B0 ;  /* 0x0000000000007941 */ /* 0x000fea0003800000 */
.L_x_422:
[----:B------:R-:W0:Y:S01]  /*1c00*/  LDGDEPBAR ;  /* 0x00000000000079af */ /* 0x000e220000000000 */
[----:B------:R-:W-:Y:S01]  /*1c10*/  ISETP.GE.AND P0, PT, R12, R8, PT ;  /* 0x000000080c00720c */ /* 0x000fe20003f06270 */
[----:B------:R-:W-:Y:S01]  /*1c20*/  IMAD.IADD R15, R33, 0x1, R15 ;  /* 0x00000001210f7824 */ /* 0x000fe200078e020f */
[----:B------:R-:W-:Y:S01]  /*1c30*/  LOP3.LUT R0, R28, 0x7fffffe, RZ, 0xc0, !PT ;  /* 0x07fffffe1c007812 */ /* 0x000fe200078ec0ff */
[----:B-1----:R-:W-:Y:S01]  /*1c40*/  IMAD.SHL.U32 R4, R10, 0x20, RZ ;  /* 0x000000200a047824 */ /* 0x002fe200078e00ff */
[----:B------:R-:W-:Y:S01]  /*1c50*/  LOP3.LUT R3, R9, 0x8, R11, 0xf8, !PT ;  /* 0x0000000809037812 */ /* 0x000fe200078ef80b */
[----:B----4-:R-:W-:Y:S01]  /*1c60*/  IMAD.WIDE.U32 R6, R18, UR21, RZ ;  /* 0x0000001512067c25 */ /* 0x010fe2000f8e00ff */
[----:B------:R1:W-:Y:S01]  /*1c70*/  STL [R1+0x68], R15 ;  /* 0x0000680f01007387 */ /* 0x0003e20000100800 */
[----:B------:R-:W-:Y:S01]  /*1c80*/  SHF.R.U32.HI R2, RZ, 0x3, R9 ;  /* 0x00000003ff027819 */ /* 0x000fe20000011609 */
[----:B------:R-:W-:Y:S01]  /*1c90*/  BSSY B0, `(.L_x_424) ;  /* 0x0000025000007945 */ /* 0x000fe20003800000 */
[----:B------:R-:W-:Y:S01]  /*1ca0*/  IMAD.IADD R62, R21, 0x1, -R0 ;  /* 0x00000001153e7824 */ /* 0x000fe200078e0a00 */
[----:B------:R-:W-:Y:S01]  /*1cb0*/  LOP3.LUT R21, R4, 0xffffff00, RZ, 0xc0, !PT ;  /* 0xffffff0004157812 */ /* 0x000fe200078ec0ff */
[----:B------:R-:W-:Y:S01]  /*1cc0*/  IMAD.U32 R0, R14, 0x20, R16 ;  /* 0x000000200e007824 */ /* 0x000fe200078e0010 */
[----:B------:R-:W-:Y:S01]  /*1cd0*/  LOP3.LUT R63, R3, R2, RZ, 0x3c, !PT ;  /* 0x00000002033f7212 */ /* 0x000fe200078e3cff */
[----:B------:R-:W-:Y:S01]  /*1ce0*/  IMAD R3, R18, UR5, RZ ;  /* 0x0000000512037c24 */ /* 0x000fe2000f8e02ff */
[----:B------:R-:W-:Y:S01]  /*1cf0*/  LEA R4, P1, R6, R32, 0x7 ;  /* 0x0000002006047211 */ /* 0x000fe200078238ff */
[----:B------:R-:W-:Y:S01]  /*1d00*/  IMAD R2, R181, 0x200, R21 ;  /* 0x00000200b5027824 */ /* 0x000fe200078e0215 */
[-C--:B------:R-:W-:Y:S01]  /*1d10*/  ISETP.GE.AND P2, PT, R17, R8.reuse, PT ;  /* 0x000000081100720c */ /* 0x080fe20003f46270 */
[----:B------:R-:W-:Y:S01]  /*1d20*/  IMAD R3, R19, UR21, R3 ;  /* 0x0000001513037c24 */ /* 0x000fe2000f8e0203 */
[-C--:B------:R-:W-:Y:S01]  /*1d30*/  ISETP.GE.AND P3, PT, R22, R8.reuse, PT ;  /* 0x000000081600720c */ /* 0x080fe20003f66270 */
[----:B------:R-:W-:Y:S01]  /*1d40*/  IMAD R2, R62, 0x20, R2 ;  /* 0x000000203e027824 */ /* 0x000fe200078e0202 */
[----:B------:R-:W-:Y:S01]  /*1d50*/  ISETP.GE.AND P4, PT, R23, R8, PT ;  /* 0x000000081700720c */ /* 0x000fe20003f86270 */
[----:B------:R-:W-:Y:S01]  /*1d60*/  IMAD.IADD R3, R7, 0x1, R3 ;  /* 0x0000000107037824 */ /* 0x000fe200078e0203 */
[----:B------:R-:W-:Y:S01]  /*1d70*/  LEA R208, R0, UR4, 0x1 ;  /* 0x0000000400d07c11 */ /* 0x000fe2000f8e08ff */
[----:B------:R-:W-:-:S04]  /*1d80*/  DEPBAR.LE SB0, 0x0 ;  /* 0x000080000000791a */ /* 0x000fc80000000000 */
[----:B------:R-:W-:Y:S01]  /*1d90*/  BAR.SYNC.DEFER_BLOCKING 0x0 ;  /* 0x0000000000007b1d */ /* 0x000fe20000010000 */
[----:B------:R-:W-:Y:S01]  /*1da0*/  IMAD.IADD R2, R63, 0x1, R2 ;  /* 0x000000013f027824 */ /* 0x000fe200078e0202 */
[----:B------:R-:W-:-:S04]  /*1db0*/  LEA.HI.X R5, R6, R15, R3, 0x7, P1 ;  /* 0x0000000f06057211 */ /* 0x000fc800008f3c03 */
[----:B------:R-:W-:Y:S01]  /*1dc0*/  LEA R211, R2, UR4, 0x1 ;  /* 0x0000000402d37c11 */ /* 0x000fe2000f8e08ff */
        /* <DEDUP_REMOVED lines=17> */
.L_x_425:
[----:B------:R-:W-:Y:S05]  /*1ee0*/  BSYNC B0 ;  /* 0x0000000000007941 */ /* 0x000fea0003800000 */
.L_x_424:
        /* <DEDUP_REMOVED lines=16> */
.L_x_427:
[----:B------:R-:W-:Y:S05]  /*1ff0*/  BSYNC B0 ;  /* 0x0000000000007941 */ /* 0x000fea0003800000 */
.L_x_426:
        /* <DEDUP_REMOVED lines=16> */
.L_x_429:
[----:B------:R-:W-:Y:S05]  /*2100*/  BSYNC B0 ;  /* 0x0000000000007941 */ /* 0x000fea0003800000 */
.L_x_428:
        /* <DEDUP_REMOVED lines=17> */
.L_x_431:
[----:B------:R-:W-:Y:S05]  /*2220*/  BSYNC B0 ;  /* 0x0000000000007941 */ /* 0x000fea0003800000 */
.L_x_430:
[----:B------:R-:W-:Y:S01]  /*2230*/  LDSM.16.M88.4 R8, [R211] ;  /* 0x00000000d308783b */ /* 0x000fe20000000200 */
[----:B------:R-:W-:Y:S01]  /*2240*/  LOP3.LUT P0, RZ, R52, 0x2, RZ, 0xc0, !PT ;  /* 0x0000000234ff7812 */ /* 0x000fe2000780c0ff */
[----:B------:R-:W-:Y:S01]  /*2250*/  IMAD.MOV.U32 R0, RZ, RZ, 0x10 ;  /* 0x00000010ff007424 */ /* 0x000fe200078e00ff */
[----:B------:R-:W-:Y:S01]  /*2260*/  LOP3.LUT P1, RZ, R53, 0x2, RZ, 0xc0, !PT ;  /* 0x0000000235ff7812 */ /* 0x000fe2000782c0ff */
[----:B-1----:R-:W1:Y:S01]  /*2270*/  LDSM.16.M88.4 R12, [R208+0x2000] ;  /* 0x00200000d00c783b */ /* 0x002e620000000200 */
[----:B------:R-:W-:Y:S01]  /*2280*/  VIADD R2, R208, 0x2000 ;  /* 0x00002000d0027836 */ /* 0x000fe20000000000 */
[----:B------:R-:W-:Y:S01]  /*2290*/  ULDC.U8 UR15, c[0x0][0x388] ;  /* 0x0000e200000f7ab9 */ /* 0x000fe20000000000 */
[----:B------:R-:W-:Y:S01]  /*22a0*/  SEL R0, R0, 0xfffffff0, !P1 ;  /* 0xfffffff000007807 */ /* 0x000fe20004800000 */
[----:B------:R-:W5:Y:S01]  /*22b0*/  LDSM.16.M88.4 R4, [R211+0x1000] ;  /* 0x00100000d304783b */ /* 0x000f620000000200 */
[----:B------:R-:W-:Y:S02]  /*22c0*/  VIADD R213, R208, 0x2020 ;  /* 0x00002020d0d57836 */ /* 0x000fe40000000000 */
[----:B------:R-:W-:Y:S01]  /*22d0*/  IMAD.U32 R3, RZ, RZ, UR21 ;  /* 0x00000015ff037e24 */ /* 0x000fe2000f8e00ff */
[----:B------:R-:W3:Y:S01]  /*22e0*/  LDSM.16.M88.4 R44, [R208+0x2400] ;  /* 0x00240000d02c783b */ /* 0x000ee20000000200 */
[----:B------:R-:W-:-:S02]  /*22f0*/  IMAD R212, R0, 0x2, R211 ;  /* 0x0000000200d47824 */ /* 0x000fc400078e02d3 */
[----:B------:R-:W-:Y:S01]  /*2300*/  @P0 VIADD R213, R2, 0xffffffe0 ;  /* 0xffffffe002d50836 */ /* 0x000fe20000000000 */
[----:B------:R-:W4:Y:S01]  /*2310*/  LDSM.16.M88.4 R40, [R208+0x2800] ;  /* 0x00280000d028783b */ /* 0x000f220000000200 */
[----:B------:R-:W-:Y:S02]  /*2320*/  IMAD.SHL.U32 R2, R180, 0x2, RZ ;  /* 0x00000002b4027824 */ /* 0x000fe400078e00ff */
[C---:B------:R-:W-:Y:S01]  /*2330*/  VIADD R220, R213.reuse, 0x400 ;  /* 0x00000400d5dc7836 */ /* 0x040fe20000000000 */
[----:B------:R-:W4:Y:S01]  /*2340*/  LDSM.16.M88.4 R36, [R208+0x2c00] ;  /* 0x002c0000d024783b */ /* 0x000f220000000200 */
[C---:B------:R-:W-:Y:S01]  /*2350*/  VIADD R219, R213.reuse, 0x800 ;  /* 0x00000800d5db7836 */ /* 0x040fe20000000000 */
[----:B------:R-:W-:Y:S01]  /*2360*/  LOP3.LUT R2, R2, 0x6, RZ, 0xc0, !PT ;  /* 0x0000000602027812 */ /* 0x000fe200078ec0ff */
[C---:B------:R-:W-:Y:S01]  /*2370*/  VIADD R218, R213.reuse, 0xc00 ;  /* 0x00000c00d5da7836 */ /* 0x040fe20000000000 */
[----:B--2---:R-:W2:Y:S01]  /*2380*/  LDSM.16.M88.4 R32, [R208+0x3000] ;  /* 0x00300000d020783b */ /* 0x004ea20000000200 */
[----:B------:R-:W-:-:S02]  /*2390*/  VIADD R217, R213, 0x1000 ;  /* 0x00001000d5d97836 */ /* 0x000fc40000000000 */
[----:B------:R-:W-:Y:S01]  /*23a0*/  IMAD R3, R3, 0x80, R2 ;  /* 0x0000008003037824 */ /* 0x000fe200078e0202 */
[----:B------:R-:W2:Y:S01]  /*23b0*/  LDSM.16.M88.4 R28, [R208+0x3400] ;  /* 0x00340000d01c783b */ /* 0x000ea20000000200 */
[----:B------:R-:W-:Y:S02]  /*23c0*/  IMAD R2, R62, 0x20, R21 ;  /* 0x000000203e027824 */ /* 0x000fe400078e0215 */
[C---:B------:R-:W-:Y:S01]  /*23d0*/  VIADD R21, R3.reuse, 0x31 ;  /* 0x0000003103157836 */ /* 0x040fe20000000000 */
[----:B------:R-:W2:Y:S01]  /*23e0*/  LDSM.16.M88.4 R24, [R208+0x3800] ;  /* 0x00380000d018783b */ /* 0x000ea20000000200 */
[----:B------:R-:W-:Y:S01]  /*23f0*/  ISETP.GE.AND P2, PT, R3, R20, PT ;  /* 0x000000140300720c */ /* 0x000fe20003f46270 */
[----:B------:R-:W-:Y:S02]  /*2400*/  IMAD.IADD R2, R63, 0x1, R2 ;  /* 0x000000013f027824 */ /* 0x000fe400078e0202 */
[----:B------:R-:W2:Y:S01]  /*2410*/  LDSM.16.M88.4 R48, [R208+0x3c00] ;  /* 0x003c0000d030783b */ /* 0x000ea20000000200 */
[----:B------:R-:W-:-:S02]  /*2420*/  VIADD R216, R213, 0x1400 ;  /* 0x00001400d5d87836 */ /* 0x000fc40000000000 */
[C---:B------:R-:W-:Y:S01]  /*2430*/  VIADD R215, R213.reuse, 0x1800 ;  /* 0x00001800d5d77836 */ /* 0x040fe20000000000 */
[----:B------:R-:W-:Y:S01]  /*2440*/  LDSM.16.M88.4 R16, [R212] ;  /* 0x00000000d410783b */ /* 0x000fe20000000200 */
[----:B------:R-:W-:-:S03]  /*2450*/  VIADD R214, R213, 0x1c00 ;  /* 0x00001c00d5d67836 */ /* 0x000fc60000000000 */
[----:B------:R-:W2:Y:S01]  /*2460*/  LDSM.16.M88.4 R52, [R213] ;  /* 0x00000000d534783b */ /* 0x000ea20000000200 */
[-C--:B-1----:R-:W-:Y:S03]  /*2470*/  HMMA.16816.F32.BF16 R64, R8, R12.reuse, RZ ;  /* 0x0000000c0840723c */ /* 0x082fe600000418ff */
[----:B------:R-:W1:Y:S03]  /*2480*/  LDSM.16.M88.4 R56, [R213+0x400] ;  /* 0x00040000d538783b */ /* 0x000e660000000200 */
[C---:B-----5:R-:W-:Y:S01]  /*2490*/  HMMA.16816.F32.BF16 R68, R4.reuse, R12, RZ ;  /* 0x0000000c0444723c */ /* 0x060fe200000418ff */
[----:B------:R-:W0:Y:S05]  /*24a0*/  LDGDEPBAR ;  /* 0x00000000000079af */ /* 0x000e2a0000000000 */
[-C--:B------:R-:W-:Y:S06]  /*24b0*/  HMMA.16816.F32.BF16 R76, R4, R14.reuse, RZ ;  /* 0x0000000e044c723c */ /* 0x080fec00000418ff */
[----:B------:R-:W-:Y:S01]  /*24c0*/  HMMA.16816.F32.BF16 R84, R8, R14, RZ ;  /* 0x0000000e0854723c */ /* 0x000fe200000418ff */
[----:B------:R-:W5:Y:S05]  /*24d0*/  LDSM.16.M88.4 R12, [R212+0x1000] ;  /* 0x00100000d40c783b */ /* 0x000f6a0000000200 */
[C---:B---3--:R-:W-:Y:S06]  /*24e0*/  HMMA.16816.F32.BF16 R72, R4.reuse, R44, RZ ;  /* 0x0000002c0448723c */ /* 0x048fec00000418ff */
[C---:B----4-:R-:W-:Y:S06]  /*24f0*/  HMMA.16816.F32.BF16 R88, R4.reuse, R40, RZ ;  /* 0x000000280458723c */ /* 0x050fec00000418ff */
[C---:B------:R-:W-:Y:S06]  /*2500*/  HMMA.16816.F32.BF16 R108, R4.reuse, R36, RZ ;  /* 0x00000024046c723c */ /* 0x040fec00000418ff */
        /* <DEDUP_REMOVED lines=20> */
[----:B------:R-:W-:-:S02]  /*2650*/  VIADD R5, R3, 0x1 ;  /* 0x0000000103057836 */ /* 0x000fc40000000000 */
[----:B------:R-:W-:-:S03]  /*2660*/  VIADD R4, R3, 0x8 ;  /* 0x0000000803047836 */ /* 0x000fc60000000000 */
[-C--:B------:R-:W-:Y:S01]  /*2670*/  ISETP.GE.AND P1, PT, R5, R20.reuse, PT ;  /* 0x000000140500720c */ /* 0x080fe20003f26270 */
[C---:B------:R-:W-:Y:S01]  /*2680*/  HMMA.16816.F32.BF16 R140, R8.reuse, R24, RZ ;  /* 0x00000018088c723c */ /* 0x040fe200000418ff */
[----:B------:R-:W-:Y:S02]  /*2690*/  ISETP.GE.AND P0, PT, R4, R20, PT ;  /* 0x000000140400720c */ /* 0x000fe40003f06270 */
[----:B------:R-:W1:Y:S02]  /*26a0*/  LDSM.16.M88.4 R4, [R213+0xc00] ;  /* 0x000c0000d504783b */ /* 0x000e640000000200 */
[----:B------:R-:W-:Y:S01]  /*26b0*/  FSEL R197, R34, -INF , !P2 ;  /* 0xff80000022c57808 */ /* 0x000fe20005000000 */
[----:B------:R-:W-:Y:S01]  /*26c0*/  HMMA.16816.F32.BF16 R176, R8, R26, RZ ;  /* 0x0000001a08b0723c */ /* 0x000fe200000418ff */
[----:B------:R-:W-:-:S05]  /*26d0*/  FSEL R196, R35, -INF , !P1 ;  /* 0xff80000023c47808 */ /* 0x000fca0004800000 */
[C---:B------:R-:W-:Y:S06]  /*26e0*/  HMMA.16816.F32.BF16 R100, R8.reuse, R46, RZ ;  /* 0x0000002e0864723c */ /* 0x040fec00000418ff */
[C---:B------:R-:W-:Y:S06]  /*26f0*/  HMMA.16816.F32.BF16 R116, R8.reuse, R42, RZ ;  /* 0x0000002a0874723c */ /* 0x040fec00000418ff */
[C---:B------:R-:W-:Y:S06]  /*2700*/  HMMA.16816.F32.BF16 R96, R8.reuse, R36, RZ ;  /* 0x000000240860723c */ /* 0x040fec00000418ff */
[C---:B------:R-:W-:Y:S06]  /*2710*/  HMMA.16816.F32.BF16 R128, R8.reuse, R38, RZ ;  /* 0x000000260880723c */ /* 0x040fec00000418ff */
[C---:B------:R-:W-:Y:S06]  /*2720*/  HMMA.16816.F32.BF16 R156, R8.reuse, R48, RZ ;  /* 0x00000030089c723c */ /* 0x040fec00000418ff */
[----:B------:R-:W-:Y:S06]  /*2730*/  HMMA.16816.F32.BF16 R168, R8, R50, RZ ;  /* 0x0000003208a8723c */ /* 0x000fec00000418ff */
[----:B-----5:R-:W-:Y:S01]  /*2740*/  HMMA.16816.F32.BF16 R24, R12, R52, R68 ;  /* 0x000000340c18723c */ /* 0x020fe20000041844 */
[----:B------:R-:W-:-:S02]  /*2750*/  VIADD R8, R3, 0x9 ;  /* 0x0000000903087836 */ /* 0x000fc40000000000 */
[C---:B------:R-:W-:Y:S02]  /*2760*/  VIADD R9, R3.reuse, 0x10 ;  /* 0x0000001003097836 */ /* 0x040fe40000000000 */
[C---:B------:R-:W-:Y:S01]  /*2770*/  VIADD R10, R3.reuse, 0x11 ;  /* 0x00000011030a7836 */ /* 0x040fe20000000000 */
[-C--:B------:R-:W-:Y:S01]  /*2780*/  ISETP.GE.AND P4, PT, R8, R20.reuse, PT ;  /* 0x000000140800720c */ /* 0x080fe20003f86270 */
[----:B------:R-:W-:Y:S01]  /*2790*/  VIADD R8, R3, 0x18 ;  /* 0x0000001803087836 */ /* 0x000fe20000000000 */
[----:B------:R-:W-:Y:S01]  /*27a0*/  HMMA.16816.F32.BF16 R36, R12, R54, R76 ;  /* 0x000000360c24723c */ /* 0x000fe2000004184c */
[----:B------:R-:W-:-:S03]  /*27b0*/  ISETP.GE.AND P5, PT, R9, R20, PT ;  /* 0x000000140900720c */ /* 0x000fc60003fa6270 */
[-C--:B------:R-:W-:Y:S01]  /*27c0*/  ISETP.GE.AND P3, PT, R8, R20.reuse, PT ;  /* 0x000000140800720c */ /* 0x080fe20003f66270 */
[C---:B------:R-:W-:Y:S01]  /*27d0*/  VIADD R8, R3.reuse, 0x19 ;  /* 0x0000001903087836 */ /* 0x040fe20000000000 */
[----:B------:R-:W-:Y:S01]  /*27e0*/  HMMA.16816.F32.BF16 R52, R16, R54, R84 ;  /* 0x000000361034723c */ /* 0x000fe20000041854 */
[----:B------:R-:W-:Y:S02]  /*27f0*/  FSEL R200, R66, -INF , !P5 ;  /* 0xff80000042c87808 */ /* 0x000fe40006800000 */
[----:B------:R-:W-:Y:S02]  /*2800*/  P2R R9, PR, RZ, 0x8 ;  /* 0x00000008ff097803 */ /* 0x000fe40000000000 */
[----:B------:R-:W-:Y:S01]  /*2810*/  ISETP.GE.AND P6, PT, R8, R20, PT ;  /* 0x000000140800720c */ /* 0x000fe20003fc6270 */
[----:B------:R-:W-:Y:S01]  /*2820*/  HMMA.16816.F32.BF16 R44, R12, R56, R72 ;  /* 0x000000380c2c723c */ /* 0x000fe20000041848 */
[----:B------:R-:W-:-:S03]  /*2830*/  VIADD R8, R3, 0x20 ;  /* 0x0000002003087836 */ /* 0x000fc60000000000 */
[----:B------:R-:W-:Y:S02]  /*2840*/  FSEL R182, R26, -INF , !P2 ;  /* 0xff8000001ab67808 */ /* 0x000fe40005000000 */
[-C--:B--2---:R-:W-:Y:S01]  /*2850*/  HMMA.16816.F32.BF16 R76, R16, R28.reuse, R80 ;  /* 0x0000001c104c723c */ /* 0x084fe20000041850 */
[----:B------:R-:W-:Y:S02]  /*2860*/  FSEL R180, R24, -INF , !P2 ;  /* 0xff80000018b47808 */ /* 0x000fe40005000000 */
[----:B------:R-:W-:Y:S02]  /*2870*/  FSEL R183, R27, -INF , !P1 ;  /* 0xff8000001bb77808 */ /* 0x000fe40004800000 */
        /* <DEDUP_REMOVED lines=8> */
[----:B------:R-:W2:Y:S01]  /*2900*/  LDSM.16.M88.4 R24, [R213+0x1000] ;  /* 0x00100000d518783b */ /* 0x000ea20000000200 */
[----:B------:R-:W-:Y:S01]  /*2910*/  ISETP.GE.AND P2, PT, R8, R20, PT ;  /* 0x000000140800720c */ /* 0x000fe20003f46270 */
[----:B------:R-:W-:Y:S01]  /*2920*/  VIADD R8, R3, 0x28 ;  /* 0x0000002803087836 */ /* 0x000fe20000000000 */
[----:B------:R-:W-:Y:S01]  /*2930*/  HMMA.16816.F32.BF16 R32, R16, R58, R100 ;  /* 0x0000003a1020723c */ /* 0x000fe20000041864 */
[----:B------:R-:W-:Y:S02]  /*2940*/  FSEL R199, R54, -INF , !P0 ;  /* 0xff80000036c77808 */ /* 0x000fe40004000000 */
[----:B------:R-:W-:-:S02]  /*2950*/  FSEL R84, R52, -INF , !P0 ;  /* 0xff80000034547808 */ /* 0x000fc40004000000 */
[----:B------:R-:W-:Y:S01]  /*2960*/  FSEL R198, R55, -INF , !P4 ;  /* 0xff80000037c67808 */ /* 0x000fe20006000000 */
[-C--:B-1----:R-:W-:Y:S01]  /*2970*/  HMMA.16816.F32.BF16 R68, R16, R4.reuse, R96 ;  /* 0x000000041044723c */ /* 0x082fe20000041860 */
[----:B------:R-:W-:Y:S02]  /*2980*/  FSEL R83, R53, -INF , !P4 ;  /* 0xff80000035537808 */ /* 0x000fe40006000000 */
[-C--:B------:R-:W-:Y:S01]  /*2990*/  ISETP.GE.AND P1, PT, R8, R20.reuse, PT ;  /* 0x000000140800720c */ /* 0x080fe20003f26270 */
[----:B------:R-:W-:Y:S01]  /*29a0*/  VIADD R8, R3, 0x29 ;  /* 0x0000002903087836 */ /* 0x000fe20000000000 */
[----:B------:R-:W-:Y:S01]  /*29b0*/  FSEL R103, R46, -INF , !P5 ;  /* 0xff8000002e677808 */ /* 0x000fe20006800000 */
[----:B------:R-:W-:Y:S01]  /*29c0*/  HMMA.16816.F32.BF16 R52, R12, R4, R108 ;  /* 0x000000040c34723c */ /* 0x000fe2000004186c */
[----:B------:R-:W-:Y:S02]  /*29d0*/  FSEL R89, R44, -INF , !P5 ;  /* 0xff8000002c597808 */ /* 0x000fe40006800000 */
[----:B------:R-:W-:-:S02]  /*29e0*/  ISETP.GE.AND P5, PT, R10, R20, PT ;  /* 0x000000140a00720c */ /* 0x000fc40003fa6270 */
[----:B------:R-:W-:Y:S02]  /*29f0*/  FSEL R104, R38, -INF , !P0 ;  /* 0xff80000026687808 */ /* 0x000fe40004000000 */
[----:B------:R-:W-:Y:S01]  /*2a00*/  VIADD R4, R3, 0x30 ;  /* 0x0000003003047836 */ /* 0x000fe20000000000 */
[----:B------:R-:W-:Y:S02]  /*2a10*/  FSEL R91, R36, -INF , !P0 ;  /* 0xff800000245b7808 */ /* 0x000fe40004000000 */
[----:B------:R-:W-:Y:S02]  /*2a20*/  FSEL R102, R39, -INF , !P4 ;  /* 0xff80000027667808 */ /* 0x000fe40006000000 */
[----:B------:R-:W-:Y:S02]  /*2a30*/  FSEL R90, R37, -INF , !P4 ;  /* 0xff800000255a7808 */ /* 0x000fe40006000000 */
[----:B------:R-:W-:Y:S01]  /*2a40*/  ISETP.NE.AND P4, PT, R9, RZ, PT ;  /* 0x000000ff0900720c */ /* 0x000fe20003f85270 */
[----:B------:R-:W-:Y:S01]  /*2a50*/  HMMA.16816.F32.BF16 R36, R16, R30, R116 ;  /* 0x0000001e1024723c */ /* 0x000fe20000041874 */
[----:B------:R-:W-:-:S02]  /*2a60*/  ISETP.GE.AND P0, PT, R8, R20, PT ;  /* 0x000000140800720c */ /* 0x000fc40003f06270 */
[----:B------:R-:W-:Y:S01]  /*2a70*/  FSEL R105, R47, -INF , !P5 ;  /* 0xff8000002f697808 */ /* 0x000fe20006800000 */
[----:B------:R-:W1:Y:S01]  /*2a80*/  LDSM.16.M88.4 R8, [R213+0x1400] ;  /* 0x00140000d508783b */ /* 0x000e620000000200 */
[----:B------:R-:W-:Y:S02]  /*2a90*/  FSEL R87, R45, -INF , !P5 ;  /* 0xff8000002d577808 */ /* 0x000fe40006800000 */
[----:B------:R-:W-:Y:S01]  /*2aa0*/  FSEL R111, R67, -INF , !P5 ;  /* 0xff800000436f7808 */ /* 0x000fe20006800000 */
[----:B------:R-:W-:Y:S01]  /*2ab0*/  HMMA.16816.F32.BF16 R44, R12, R30, R120 ;  /* 0x0000001e0c2c723c */ /* 0x000fe20000041878 */
[----:B------:R-:W-:Y:S01]  /*2ac0*/  FSEL R63, R65, -INF , !P5 ;  /* 0xff800000413f7808 */ /* 0x000fe20006800000 */
[----:B------:R-:W3:Y:S01]  /*2ad0*/  LDSM.16.M88.4 R28, [R213+0x1800] ;  /* 0x00180000d51c783b */ /* 0x000ee20000000200 */
[----:B------:R-:W-:Y:S01]  /*2ae0*/  ISETP.GE.AND P5, PT, R4, R20, PT ;  /* 0x000000140400720c */ /* 0x000fe20003fa6270 */
[----:B------:R-:W-:Y:S01]  /*2af0*/  VIADD R4, R3, 0x38 ;  /* 0x0000003803047836 */ /* 0x000fe20000000000 */
[----:B------:R-:W-:Y:S01]  /*2b00*/  FSEL R101, R42, -INF , !P4 ;  /* 0xff8000002a657808 */ /* 0x000fe20006000000 */
[----:B--2---:R-:W-:Y:S01]  /*2b10*/  HMMA.16816.F32.BF16 R72, R16, R24, R112 ;  /* 0x000000181048723c */ /* 0x004fe20000041870 */
[----:B------:R-:W-:-:S02]  /*2b20*/  FSEL R86, R40, -INF , !P4 ;  /* 0xff80000028567808 */ /* 0x000fc40006000000 */
[----:B------:R-:W-:Y:S02]  /*2b30*/  FSEL R108, R34, -INF , !P4 ;  /* 0xff800000226c7808 */ /* 0x000fe40006000000 */
[----:B------:R-:W-:Y:S01]  /*2b40*/  FSEL R62, R32, -INF , !P4 ;  /* 0xff800000203e7808 */ /* 0x000fe20006000000 */
[----:B------:R-:W-:Y:S01]  /*2b50*/  HMMA.16816.F32.BF16 R64, R12, R24, R132 ;  /* 0x000000180c40723c */ /* 0x000fe20000041884 */
[----:B------:R-:W-:Y:S01]  /*2b60*/  ISETP.GE.AND P4, PT, R4, R20, PT ;  /* 0x000000140400720c */ /* 0x000fe20003f86270 */
[----:B------:R-:W-:Y:S01]  /*2b70*/  VIADD R4, R3, 0x39 ;  /* 0x0000003903047836 */ /* 0x000fe20000000000 */
[----:B------:R-:W-:Y:S02]  /*2b80*/  FSEL R100, R43, -INF , !P6 ;  /* 0xff8000002b647808 */ /* 0x000fe40007000000 */
[----:B------:R-:W-:Y:S02]  /*2b90*/  FSEL R85, R41, -INF , !P6 ;  /* 0xff80000029557808 */ /* 0x000fe40007000000 */
[----:B------:R-:W-:Y:S01]  /*2ba0*/  FSEL R107, R35, -INF , !P6 ;  /* 0xff800000236b7808 */ /* 0x000fe20007000000 */
[----:B------:R-:W-:Y:S01]  /*2bb0*/  HMMA.16816.F32.BF16 R40, R16, R6, R128 ;  /* 0x000000061028723c */ /* 0x000fe20000041880 */
[----:B------:R-:W-:-:S02]  /*2bc0*/  FSEL R106, R33, -INF , !P6 ;  /* 0xff800000216a7808 */ /* 0x000fc40007000000 */
[-C--:B------:R-:W-:Y:S01]  /*2bd0*/  ISETP.GE.AND P6, PT, R4, R20.reuse, PT ;  /* 0x000000140400720c */ /* 0x080fe20003fc6270 */
[C---:B------:R-:W-:Y:S01]  /*2be0*/  VIADD R4, R3.reuse, 0x40 ;  /* 0x0000004003047836 */ /* 0x040fe20000000000 */
[----:B------:R-:W-:Y:S01]  /*2bf0*/  P2R R5, PR, RZ, 0x10 ;  /* 0x00000010ff057803 */ /* 0x000fe20000000000 */
[-C--:B------:R-:W-:Y:S01]  /*2c00*/  HMMA.16816.F32.BF16 R32, R12, R26.reuse, R152 ;  /* 0x0000001a0c20723c */ /* 0x080fe20000041898 */
[----:B------:R-:W-:Y:S02]  /*2c10*/  FSEL R203, R78, -INF , !P3 ;  /* 0xff8000004ecb7808 */ /* 0x000fe40005800000 */
        /* <DEDUP_REMOVED lines=9> */
[----:B-1----:R-:W-:Y:S01]  /*2cb0*/  HMMA.16816.F32.BF16 R56, R12, R8, R148 ;  /* 0x000000080c38723c */ /* 0x002fe20000041894 */
[----:B------:R-:W-:Y:S02]  /*2cc0*/  FSEL R112, R44, -INF , !P1 ;  /* 0xff8000002c707808 */ /* 0x000fe40004800000 */
[----:B------:R-:W-:Y:S02]  /*2cd0*/  FSEL R135, R38, -INF , !P1 ;  /* 0xff80000026877808 */ /* 0x000fe40004800000 */
[----:B------:R-:W-:-:S02]  /*2ce0*/  FSEL R133, R36, -INF , !P1 ;  /* 0xff80000024857808 */ /* 0x000fc40004800000 */
[----:B------:R-:W-:Y:S02]  /*2cf0*/  FSEL R117, R51, -INF , !P2 ;  /* 0xff80000033757808 */ /* 0x000fe40005000000 */
[----:B------:R-:W-:Y:S02]  /*2d00*/  FSEL R110, R49, -INF , !P2 ;  /* 0xff800000316e7808 */ /* 0x000fe40005000000 */
[----:B------:R-:W-:Y:S01]  /*2d10*/  ISETP.GE.AND P1, PT, R4, R20, PT ;  /* 0x000000140400720c */ /* 0x000fe20003f26270 */
[C---:B------:R-:W-:Y:S01]  /*2d20*/  HMMA.16816.F32.BF16 R48, R12.reuse, R6, R136 ;  /* 0x000000060c30723c */ /* 0x040fe20000041888 */
[----:B------:R-:W-:Y:S01]  /*2d30*/  VIADD R4, R3, 0x49 ;  /* 0x0000004903047836 */ /* 0x000fe20000000000 */
[----:B------:R-:W-:Y:S02]  /*2d40*/  FSEL R115, R47, -INF , !P0 ;  /* 0xff8000002f737808 */ /* 0x000fe40004000000 */
[----:B------:R-:W-:Y:S02]  /*2d50*/  FSEL R109, R45, -INF , !P0 ;  /* 0xff8000002d6d7808 */ /* 0x000fe40004000000 */
[----:B------:R-:W-:Y:S01]  /*2d60*/  FSEL R128, R39, -INF , !P0 ;  /* 0xff80000027807808 */ /* 0x000fe20004000000 */
[----:B---3--:R-:W-:Y:S01]  /*2d70*/  HMMA.16816.F32.BF16 R44, R12, R28, R164 ;  /* 0x0000001c0c2c723c */ /* 0x008fe200000418a4 */
[----:B------:R-:W-:-:S02]  /*2d80*/  FSEL R122, R37, -INF , !P0 ;  /* 0xff800000257a7808 */ /* 0x000fc40004000000 */
[----:B------:R-:W-:Y:S02]  /*2d90*/  FSEL R202, R79, -INF , !P2 ;  /* 0xff8000004fca7808 */ /* 0x000fe40005000000 */
[----:B------:R-:W-:Y:S01]  /*2da0*/  FSEL R134, R77, -INF , !P2 ;  /* 0xff8000004d867808 */ /* 0x000fe20005000000 */
[C---:B------:R-:W-:Y:S01]  /*2db0*/  HMMA.16816.F32.BF16 R36, R16.reuse, R10, R160 ;  /* 0x0000000a1024723c */ /* 0x040fe200000418a0 */
[-C--:B------:R-:W-:Y:S01]  /*2dc0*/  ISETP.GE.AND P0, PT, R4, R20.reuse, PT ;  /* 0x000000140400720c */ /* 0x080fe20003f06270 */
[----:B------:R-:W-:Y:S01]  /*2dd0*/  VIADD R4, R3, 0x50 ;  /* 0x0000005003047836 */ /* 0x000fe20000000000 */
[----:B------:R-:W-:Y:S01]  /*2de0*/  ISETP.GE.AND P2, PT, R21, R20, PT ;  /* 0x000000141500720c */ /* 0x000fe20003f46270 */
[----:B------:R-:W-:Y:S01]  /*2df0*/  VIADD R21, R3, 0x58 ;  /* 0x0000005803157836 */ /* 0x000fe20000000000 */
[----:B------:R-:W-:Y:S01]  /*2e00*/  FSEL R205, R70, -INF , !P5 ;  /* 0xff80000046cd7808 */ /* 0x000fe20006800000 */
[----:B------:R-:W-:Y:S01]  /*2e10*/  HMMA.16816.F32.BF16 R76, R16, R8, R124 ;  /* 0x00000008104c723c */ /* 0x000fe2000004187c */
[----:B------:R-:W-:-:S02]  /*2e20*/  FSEL R204, R68, -INF , !P5 ;  /* 0xff80000044cc7808 */ /* 0x000fc40006800000 */
[----:B------:R-:W-:Y:S02]  /*2e30*/  FSEL R129, R55, -INF , !P2 ;  /* 0xff80000037817808 */ /* 0x000fe40005000000 */
[----:B------:R-:W-:Y:S02]  /*2e40*/  FSEL R123, R53, -INF , !P2 ;  /* 0xff800000357b7808 */ /* 0x000fe40005000000 */
[----:B------:R-:W-:Y:S01]  /*2e50*/  FSEL R127, R54, -INF , !P5 ;  /* 0xff800000367f7808 */ /* 0x000fe20006800000 */
[C---:B------:R-:W-:Y:S01]  /*2e60*/  VIADD R8, R3.reuse, 0x59 ;  /* 0x0000005903087836 */ /* 0x040fe20000000000 */
[----:B------:R-:W-:Y:S01]  /*2e70*/  FSEL R124, R52, -INF , !P5 ;  /* 0xff800000347c7808 */ /* 0x000fe20006800000 */
[----:B------:R-:W-:Y:S01]  /*2e80*/  VIADD R9, R3, 0x51 ;  /* 0x0000005103097836 */ /* 0x000fe20000000000 */
[----:B------:R-:W-:Y:S02]  /*2e90*/  FSEL R149, R71, -INF , !P2 ;  /* 0xff80000047957808 */ /* 0x000fe40005000000 */
[----:B------:R-:W-:-:S02]  /*2ea0*/  FSEL R130, R69, -INF , !P2 ;  /* 0xff80000045827808 */ /* 0x000fc40005000000 */
[----:B------:R-:W-:Y:S02]  /*2eb0*/  ISETP.NE.AND P5, PT, R5, RZ, PT ;  /* 0x000000ff0500720c */ /* 0x000fe40003fa5270 */
[----:B------:R-:W-:Y:S02]  /*2ec0*/  ISETP.GE.AND P2, PT, R4, R20, PT ;  /* 0x000000140400720c */ /* 0x000fe40003f46270 */
[----:B------:R-:W1:Y:S01]  /*2ed0*/  LDSM.16.M88.4 R4, [R213+0x1c00] ;  /* 0x001c0000d504783b */ /* 0x000e620000000200 */
[----:B------:R-:W-:Y:S01]  /*2ee0*/  FSEL R125, R50, -INF , !P5 ;  /* 0xff800000327d7808 */ /* 0x000fe20006800000 */
[----:B------:R-:W-:-:S04]  /*2ef0*/  DEPBAR.LE SB0, 0x0 ;  /* 0x000080000000791a */ /* 0x000fc80000000000 */
[----:B------:R-:W-:Y:S02]  /*2f00*/  FSEL R121, R48, -INF , !P5 ;  /* 0xff80000030797808 */ /* 0x000fe40006800000 */
[----:B------:R-:W-:Y:S02]  /*2f10*/  FSEL R126, R51, -INF , !P6 ;  /* 0xff800000337e7808 */ /* 0x000fe40007000000 */
[----:B------:R-:W-:Y:S02]  /*2f20*/  FSEL R120, R49, -INF , !P6 ;  /* 0xff80000031787808 */ /* 0x000fe40007000000 */
[----:B------:R-:W-:Y:S01]  /*2f30*/  HMMA.16816.F32.BF16 R48, R16, R28, R140 ;  /* 0x0000001c1030723c */ /* 0x000fe2000004188c */
[----:B------:R-:W-:Y:S02]  /*2f40*/  FSEL R223, R74, -INF , !P4 ;  /* 0xff8000004adf7808 */ /* 0x000fe40006000000 */
[----:B------:R-:W-:Y:S02]  /*2f50*/  FSEL R147, R66, -INF , !P4 ;  /* 0xff80000042937808 */ /* 0x000fe40006000000 */
[----:B------:R-:W-:-:S02]  /*2f60*/  FSEL R207, R72, -INF , !P4 ;  /* 0xff80000048cf7808 */ /* 0x000fc40006000000 */
        /* <DEDUP_REMOVED lines=8> */
[----:B------:R-:W-:Y:S02]  /*2ff0*/  FSEL R139, R40, -INF , !P5 ;  /* 0xff800000288b7808 */ /* 0x000fe40006800000 */
[----:B------:R-:W-:Y:S01]  /*3000*/  ISETP.GE.AND P5, PT, R8, R20, PT ;  /* 0x000000140800720c */ /* 0x000fe20003fa6270 */
[----:B------:R-:W-:Y:S01]  /*3010*/  VIADD R8, R3, 0x70 ;  /* 0x0000007003087836 */ /* 0x000fe20000000000 */
[----:B------:R-:W-:Y:S01]  /*3020*/  HMMA.16816.F32.BF16 R40, R12, R10, R172 ;  /* 0x0000000a0c28723c */ /* 0x000fe200000418ac */
[----:B------:R-:W-:Y:S02]  /*3030*/  FSEL R145, R35, -INF , !P0 ;  /* 0xff80000023917808 */ /* 0x000fe40004000000 */
[----:B------:R-:W-:Y:S02]  /*3040*/  FSEL R141, R33, -INF , !P0 ;  /* 0xff800000218d7808 */ /* 0x000fe40004000000 */
[----:B------:R-:W-:Y:S02]  /*3050*/  FSEL R160, R25, -INF , !P0 ;  /* 0xff80000019a07808 */ /* 0x000fe40004000000 */
[----:B------:R-:W-:-:S02]  /*3060*/  FSEL R173, R27, -INF , !P0 ;  /* 0xff8000001bad7808 */ /* 0x000fc40004000000 */
[----:B------:R-:W-:Y:S01]  /*3070*/  ISETP.GE.AND P0, PT, R8, R20, PT ;  /* 0x000000140800720c */ /* 0x000fe20003f06270 */
[----:B------:R-:W-:Y:S01]  /*3080*/  VIADD R8, R3, 0x71 ;  /* 0x0000007103087836 */ /* 0x000fe20000000000 */
[----:B------:R-:W-:Y:S02]  /*3090*/  P2R R22, PR, RZ, 0x10 ;  /* 0x00000010ff167803 */ /* 0x000fe40000000000 */
[----:B------:R-:W-:Y:S02]  /*30a0*/  FSEL R224, R78, -INF , !P2 ;  /* 0xff8000004ee07808 */ /* 0x000fe40005000000 */
[----:B------:R-:W-:Y:S02]  /*30b0*/  FSEL R229, R58, -INF , !P2 ;  /* 0xff8000003ae57808 */ /* 0x000fe40005000000 */
[----:B------:R-:W-:Y:S02]  /*30c0*/  FSEL R226, R56, -INF , !P2 ;  /* 0xff80000038e27808 */ /* 0x000fe40005000000 */
[----:B------:R-:W-:-:S02]  /*30d0*/  FSEL R163, R76, -INF , !P2 ;  /* 0xff8000004ca37808 */ /* 0x000fc40005000000 */
[----:B------:R-:W-:Y:S02]  /*30e0*/  FSEL R146, R34, -INF , !P1 ;  /* 0xff80000022927808 */ /* 0x000fe40004800000 */
[----:B------:R-:W-:Y:S02]  /*30f0*/  FSEL R142, R32, -INF , !P1 ;  /* 0xff800000208e7808 */ /* 0x000fe40004800000 */
[-C--:B------:R-:W-:Y:S01]  /*3100*/  ISETP.GE.AND P4, PT, R9, R20.reuse, PT ;  /* 0x000000140900720c */ /* 0x080fe20003f86270 */
[-C--:B-1----:R-:W-:Y:S01]  /*3110*/  HMMA.16816.F32.BF16 R32, R16, R4.reuse, R156 ;  /* 0x000000041020723c */ /* 0x082fe2000004189c */
[----:B------:R-:W-:Y:S02]  /*3120*/  ISETP.GE.AND P2, PT, R8, R20, PT ;  /* 0x000000140800720c */ /* 0x000fe40003f46270 */
[----:B------:R-:W-:Y:S02]  /*3130*/  FSEL R174, R26, -INF , !P1 ;  /* 0xff8000001aae7808 */ /* 0x000fe40004800000 */
[----:B------:R-:W-:Y:S01]  /*3140*/  FSEL R172, R24, -INF , !P1 ;  /* 0xff80000018ac7808 */ /* 0x000fe20004800000 */
[----:B------:R-:W-:Y:S01]  /*3150*/  HMMA.16816.F32.BF16 R8, R12, R4, R184 ;  /* 0x000000040c08723c */ /* 0x000fe200000418b8 */
[----:B------:R-:W-:-:S02]  /*3160*/  FSEL R227, R59, -INF , !P4 ;  /* 0xff8000003be37808 */ /* 0x000fc40006000000 */
[----:B------:R-:W-:Y:S02]  /*3170*/  FSEL R225, R57, -INF , !P4 ;  /* 0xff80000039e17808 */ /* 0x000fe40006000000 */
[----:B------:R-:W-:Y:S01]  /*3180*/  FSEL R162, R77, -INF , !P4 ;  /* 0xff8000004da27808 */ /* 0x000fe20006000000 */
[-C--:B------:R-:W-:Y:S01]  /*3190*/  HMMA.16816.F32.BF16 R24, R12, R30.reuse, R192 ;  /* 0x0000001e0c18723c */ /* 0x080fe200000418c0 */
[----:B------:R-:W-:Y:S01]  /*31a0*/  VIADD R4, R3, 0x68 ;  /* 0x0000006803047836 */ /* 0x000fe20000000000 */
[----:B------:R-:W-:Y:S02]  /*31b0*/  FSEL R186, R79, -INF , !P4 ;  /* 0xff8000004fba7808 */ /* 0x000fe40006000000 */
[----:B------:R-:W-:Y:S02]  /*31c0*/  FSEL R150, R67, -INF , !P3 ;  /* 0xff80000043967808 */ /* 0x000fe40005800000 */
[----:B------:R-:W-:Y:S01]  /*31d0*/  HMMA.16816.F32.BF16 R28, R16, R30, R176 ;  /* 0x0000001e101c723c */ /* 0x000fe200000418b0 */
[----:B------:R-:W-:-:S02]  /*31e0*/  FSEL R140, R65, -INF , !P3 ;  /* 0xff800000418c7808 */ /* 0x000fc40005800000 */
[----:B------:R-:W-:Y:S02]  /*31f0*/  FSEL R222, R75, -INF , !P3 ;  /* 0xff8000004bde7808 */ /* 0x000fe40005800000 */
[----:B------:R-:W-:Y:S01]  /*3200*/  FSEL R206, R73, -INF , !P3 ;  /* 0xff80000049ce7808 */ /* 0x000fe20005800000 */
[-C--:B------:R-:W-:Y:S01]  /*3210*/  HMMA.16816.F32.BF16 R12, R12, R6.reuse, R188 ;  /* 0x000000060c0c723c */ /* 0x080fe200000418bc */
[-C--:B------:R-:W-:Y:S01]  /*3220*/  ISETP.GE.AND P4, PT, R4, R20.reuse, PT ;  /* 0x000000140400720c */ /* 0x080fe20003f86270 */
[----:B------:R-:W-:Y:S01]  /*3230*/  VIADD R4, R3, 0x69 ;  /* 0x0000006903047836 */ /* 0x000fe20000000000 */
[----:B------:R-:W-:Y:S02]  /*3240*/  ISETP.GE.AND P3, PT, R21, R20, PT ;  /* 0x000000141500720c */ /* 0x000fe40003f66270 */
[----:B------:R-:W-:Y:S01]  /*3250*/  FSEL R193, R47, -INF , !P5 ;  /* 0xff8000002fc17808 */ /* 0x000fe20006800000 */
[----:B------:R-:W-:Y:S01]  /*3260*/  HMMA.16816.F32.BF16 R16, R16, R6, R168 ;  /* 0x000000061010723c */ /* 0x000fe200000418a8 */
[----:B------:R-:W-:-:S02]  /*3270*/  FSEL R188, R45, -INF , !P5 ;  /* 0xff8000002dbc7808 */ /* 0x000fc40006800000 */
[----:B------:R-:W-:Y:S02]  /*3280*/  FSEL R175, R51, -INF , !P5 ;  /* 0xff80000033af7808 */ /* 0x000fe40006800000 */
[----:B------:R-:W-:Y:S02]  /*3290*/  FSEL R157, R49, -INF , !P5 ;  /* 0xff800000319d7808 */ /* 0x000fe40006800000 */
[----:B------:R-:W-:Y:S02]  /*32a0*/  ISETP.GE.AND P5, PT, R20, 0x81, PT ;  /* 0x000000811400780c */ /* 0x000fe40003fa6270 */
[----:B------:R-:W-:Y:S02]  /*32b0*/  FSEL R192, R42, -INF , !P3 ;  /* 0xff8000002ac07808 */ /* 0x000fe40005800000 */
[----:B------:R-:W-:Y:S02]  /*32c0*/  FSEL R187, R40, -INF , !P3 ;  /* 0xff80000028bb7808 */ /* 0x000fe40005800000 */
[----:B------:R-:W-:-:S02]  /*32d0*/  FSEL R185, R38, -INF , !P3 ;  /* 0xff80000026b97808 */ /* 0x000fc40005800000 */
[----:B------:R-:W-:Y:S02]  /*32e0*/  FSEL R161, R36, -INF , !P3 ;  /* 0xff80000024a17808 */ /* 0x000fe40005800000 */
[----:B------:R-:W-:Y:S01]  /*32f0*/  ISETP.GE.AND P3, PT, R4, R20, PT ;  /* 0x000000140400720c */ /* 0x000fe20003f66270 */
[C---:B------:R-:W-:Y:S01]  /*3300*/  VIADD R4, R3.reuse, 0x78 ;  /* 0x0000007803047836 */ /* 0x040fe20000000000 */
[----:B------:R-:W-:Y:S01]  /*3310*/  FSEL R184, R50, -INF , !P6 ;  /* 0xff80000032b87808 */ /* 0x000fe20007000000 */
[----:B------:R-:W-:Y:S01]  /*3320*/  VIADD R3, R3, 0x79 ;  /* 0x0000007903037836 */ /* 0x000fe20000000000 */
[----:B------:R-:W-:Y:S02]  /*3330*/  FSEL R194, R46, -INF , !P6 ;  /* 0xff8000002ec27808 */ /* 0x000fe40007000000 */
[----:B------:R-:W-:Y:S02]  /*3340*/  FSEL R189, R44, -INF , !P6 ;  /* 0xff8000002cbd7808 */ /* 0x000fe40007000000 */
[----:B------:R-:W-:-:S02]  /*3350*/  FSEL R159, R48, -INF , !P6 ;  /* 0xff800000309f7808 */ /* 0x000fc40007000000 */
[----:B------:R-:W-:Y:S02]  /*3360*/  FSEL R177, R34, -INF , !P0 ;  /* 0xff80000022b17808 */ /* 0x000fe40004000000 */
[----:B------:R-:W-:Y:S02]  /*3370*/  FSEL R235, R10, -INF , !P0 ;  /* 0xff8000000aeb7808 */ /* 0x000fe40004000000 */
[----:B------:R-:W-:Y:S02]  /*3380*/  FSEL R232, R8, -INF , !P0 ;  /* 0xff80000008e87808 */ /* 0x000fe40004000000 */
[----:B------:R-:W-:Y:S02]  /*3390*/  FSEL R158, R32, -INF , !P0 ;  /* 0xff800000209e7808 */ /* 0x000fe40004000000 */
[----:B------:R-:W-:Y:S02]  /*33a0*/  ISETP.NE.AND P6, PT, R22, RZ, PT ;  /* 0x000000ff1600720c */ /* 0x000fe40003fc5270 */
[----:B------:R-:W-:-:S02]  /*33b0*/  ISETP.GE.AND P1, PT, R4, R20, PT ;  /* 0x000000140400720c */ /* 0x000fc40003f26270 */
[----:B------:R-:W-:Y:S02]  /*33c0*/  ISETP.GE.AND P0, PT, R3, R20, PT ;  /* 0x000000140300720c */ /* 0x000fe40003f06270 */
        /* <DEDUP_REMOVED lines=27> */
[----:B------:R-:W-:Y:S01]  /*3580*/  ULEA.HI.SX32 UR6, UR22, 0xfffffffe, 0x19 ;  /* 0xfffffffe16067891 */ /* 0x000fe2000f8fca3f */
[----:B------:R-:W-:Y:S01]  /*3590*/  ISETP.GE.AND P0, PT, R92, UR5, PT ;  /* 0x000000055c007c0c */ /* 0x000fe2000bf06270 */
[----:B------:R-:W-:Y:S02]  /*35a0*/  BSSY B0, `(.L_x_433) ;  /* 0x0000031000007945 */ /* 0x000fe40003800000 */
[----:B------:R-:W-:Y:S02]  /*35b0*/  USHF.R.S32.HI UR5, URZ, 0x1f, UR6 ;  /* 0x0000001f3f057899 */ /* 0x000fe40008011406 */
[----:B------:R-:W-:Y:S02]  /*35c0*/  IMAD R6, R95, UR6, RZ ;  /* 0x000000065f067c24 */ /* 0x000fe4000f8e02ff */
[----:B------:R-:W-:-:S04]  /*35d0*/  IMAD.WIDE.U32 R4, R94, UR6, R242 ;  /* 0x000000065e047c25 */ /* 0x000fc8000f8e00f2 */
[----:B------:R-:W-:Y:S02]  /*35e0*/  IMAD R6, R94, UR5, R6 ;  /* 0x000000055e067c24 */ /* 0x000fe4000f8e0206 */
        /* <DEDUP_REMOVED lines=44> */
.L_x_434:
[----:B------:R-:W-:Y:S05]  /*38b0*/  BSYNC B0 ;  /* 0x0000000000007941 */ /* 0x000fea0003800000 */
.L_x_433:
[----:B------:R-:W0:Y:S02]  /*38c0*/  LDGDEPBAR ;  /* 0x00000000000079af */ /* 0x000e240000000000 */
.L_x_432:
[----:B------:R-:W-:Y:S01]  /*38d0*/  FMNMX.FTZ R3, R82, R80, !PT ;  /* 0x0000005052037209 */ /* 0x000fe20007810000 */
[----:B------:R-:W-:Y:S01]  /*38e0*/  IMAD R181, R209, 0x8, R181 ;  /* 0x00000008d1b57824 */ /* 0x000fe200078e02b5 */
[----:B------:R-:W-:Y:S01]  /*38f0*/  LOP3.LUT R228, R228, UR24, RZ, 0x3c, !PT ;  /* 0x00000018e4e47c12 */ /* 0x000fe2000f8e3cff */
[----:B------:R-:W-:Y:S01]  /*3900*/  USHF.L.U32 UR21, UR21, 0x2, URZ ;  /* 0x0000000215157899 */ /* 0x000fe2000800063f */
[----:B------:R-:W-:Y:S01]  /*3910*/  FMNMX.FTZ R3, R84, R3, !PT ;  /* 0x0000000354037209 */ /* 0x000fe20007810000 */
[C---:B------:R-:W-:Y:S01]  /*3920*/  VIADD R240, R181.reuse, 0x4 ;  /* 0x00000004b5f07836 */ /* 0x040fe20000000000 */
[----:B------:R-:W-:Y:S01]  /*3930*/  UIADD3 UR13, UR25, -0x4498517b, URZ ;  /* 0xbb67ae85190d7890 */ /* 0x000fe2000fffe03f */
[----:B------:R-:W-:Y:S01]  /*3940*/  IMAD.WIDE.U32 R76, R181, -0x326172a9, RZ ;  /* 0xcd9e8d57b54c7825 */ /* 0x000fe200078e00ff */
[----:B------:R-:W-:Y:S01]  /*3950*/  FMNMX.FTZ R3, R83, R3, !PT ;  /* 0x0000000353037209 */ /* 0x000fe20007810000 */
[----:B------:R-:W-:Y:S01]  /*3960*/  UIADD3 UR12, UR24, 0x3c6ef372, URZ ;  /* 0x3c6ef372180c7890 */ /* 0x000fe2000fffe03f */
[----:B------:R-:W-:Y:S01]  /*3970*/  STL [R1+0x9c], R218 ;  /* 0x00009cda01007387 */ /* 0x000fe20000100800 */
[----:B------:R-:W-:Y:S01]  /*3980*/  IMAD.WIDE.U32 R66, R240, -0x326172a9, RZ ;  /* 0xcd9e8d57f0427825 */ /* 0x000fe200078e00ff */
[----:B------:R-:W-:Y:S01]  /*3990*/  FMNMX.FTZ R3, R81, R3, !PT ;  /* 0x0000000351037209 */ /* 0x000fe20007810000 */
[----:B------:R-:W-:Y:S01]  /*39a0*/  UIADD3 UR14, UR24, -0x61c88647, URZ ;  /* 0x9e3779b9180e7890 */ /* 0x000fe2000fffe03f */
[-C--:B------:R-:W-:Y:S01]  /*39b0*/  LOP3.LUT R7, R77, R228.reuse, RZ, 0x3c, !PT ;  /* 0x000000e44d077212 */ /* 0x080fe200078e3cff */
[----:B------:R-:W-:Y:S01]  /*39c0*/  IMAD.WIDE.U32 R118, R241, -0x2daee0ad, RZ ;  /* 0xd2511f53f1767825 */ /* 0x000fe200078e00ff */
[----:B------:R-:W-:Y:S01]  /*39d0*/  FMNMX.FTZ R3, R63, R3, !PT ;  /* 0x000000033f037209 */ /* 0x000fe20007810000 */
[----:B------:R-:W-:Y:S01]  /*39e0*/  UIADD3 UR9, UR25, 0x32370b8f, URZ ;  /* 0x32370b8f19097890 */ /* 0x000fe2000fffe03f */
[----:B------:R-:W-:Y:S01]  /*39f0*/  LOP3.LUT R6, R67, R228, RZ, 0x3c, !PT ;  /* 0x000000e443067212 */ /* 0x000fe200078e3cff */
[----:B--2---:R-:W-:Y:S01]  /*3a00*/  IMAD.U32 R8, RZ, RZ, UR21 ;  /* 0x00000015ff087e24 */ /* 0x004fe2000f8e00ff */
[----:B------:R-:W-:Y:S01]  /*3a10*/  FMNMX.FTZ R3, R62, R3, !PT ;  /* 0x000000033e037209 */ /* 0x000fe20007810000 */
[----:B------:R-:W-:Y:S01]  /*3a20*/  IMAD.WIDE.U32 R94, R7, -0x2daee0ad, RZ ;  /* 0xd2511f53075e7825 */ /* 0x000fe200078e00ff */
[----:B------:R-:W-:Y:S01]  /*3a30*/  UIADD3 UR5, UR21, 0x1, URZ ;  /* 0x0000000115057890 */ /* 0x000fe2000fffe03f */
[----:B------:R-:W-:Y:S01]  /*3a40*/  STL [R1+0x98], R217 ;  /* 0x000098d901007387 */ /* 0x000fe20000100800 */
[----:B------:R-:W-:Y:S01]  /*3a50*/  FMNMX.FTZ R3, R106, R3, !PT ;  /* 0x000000036a037209 */ /* 0x000fe20007810000 */
[----:B------:R-:W-:Y:S01]  /*3a60*/  IMAD.WIDE.U32 R96, R6, -0x2daee0ad, RZ ;  /* 0xd2511f5306607825 */ /* 0x000fe200078e00ff */
[----:B------:R-:W-:Y:S01]  /*3a70*/  UIADD3 UR11, UR25, 0x76cf5d0a, URZ ;  /* 0x76cf5d0a190b7890 */ /* 0x000fe2000fffe03f */
[----:B------:R-:W-:Y:S01]  /*3a80*/  STL [R1+0x94], R216 ;  /* 0x000094d801007387 */ /* 0x000fe20000100800 */
[----:B------:R-:W-:Y:S01]  /*3a90*/  FMNMX.FTZ R3, R201, R3, !PT ;  /* 0x00000003c9037209 */ /* 0x000fe20007810000 */
[----:B------:R-:W-:Y:S01]  /*3aa0*/  UIADD3 UR10, UR24, -0x255992d5, URZ ;  /* 0xdaa66d2b180a7890 */ /* 0x000fe2000fffe03f */
[----:B------:R-:W-:Y:S01]  /*3ab0*/  LOP3.LUT R7, R97, UR13, R118, 0x96, !PT ;  /* 0x0000000d61077c12 */ /* 0x000fe2000f8e9676 */
[----:B------:R-:W-:Y:S01]  /*3ac0*/  UIADD3 UR8, UR24, 0x78dde6e4, URZ ;  /* 0x78dde6e418087890 */ /* 0x000fe2000fffe03f */
[----:B------:R-:W-:Y:S01]  /*3ad0*/  FMNMX.FTZ R3, R134, R3, !PT ;  /* 0x0000000386037209 */ /* 0x000fe20007810000 */
[----:B------:R-:W-:Y:S01]  /*3ae0*/  ULDC UR20, c[0x0][0x2ec] ;  /* 0x0000bb0000147ab9 */ /* 0x000fe20000000800 */
[----:B------:R-:W-:Y:S01]  /*3af0*/  STL [R1+0x90], R215 ;  /* 0x000090d701007387 */ /* 0x000fe20000100800 */
[----:B------:R-:W-:Y:S01]  /*3b00*/  IMAD.WIDE.U32 R64, R7, -0x326172a9, RZ ;  /* 0xcd9e8d5707407825 */ /* 0x000fe200078e00ff */
[----:B------:R-:W-:Y:S01]  /*3b10*/  FMNMX.FTZ R3, R133, R3, !PT ;  /* 0x0000000385037209 */ /* 0x000fe20007810000 */
[----:B------:R-:W-:Y:S01]  /*3b20*/  UIADD3 UR7, UR25, -0x126145ec, URZ ;  /* 0xed9eba1419077890 */ /* 0x000fe2000fffe03f */
[----:B------:R-:W-:Y:S01]  /*3b30*/  STL [R1+0x8c], R214 ;  /* 0x00008cd601007387 */ /* 0x000fe20000100800 */
[----:B------:R-:W-:Y:S01]  /*3b40*/  UIADD3 UR6, UR24, 0x1715609d, URZ ;  /* 0x1715609d18067890 */ /* 0x000fe2000fffe03f */
[----:B------:R-:W-:Y:S01]  /*3b50*/  FMNMX.FTZ R3, R122, R3, !PT ;  /* 0x000000037a037209 */ /* 0x000fe20007810000 */
[----:B------:R-:W-:Y:S01]  /*3b60*/  UIADD3 UR17, UR24, -0x4ab325aa, URZ ;  /* 0xb54cda5618117890 */ /* 0x000fe2000fffe03f */
[----:B------:R-:W-:Y:S01]  /*3b70*/  STL [R1+0x88], R213 ;  /* 0x000088d501007387 */ /* 0x000fe20000100800 */
[----:B------:R-:W-:Y:S01]  /*3b80*/  UIADD3 UR16, UR25, 0x646e171e, URZ ;  /* 0x646e171e19107890 */ /* 0x000fe2000fffe03f */
[----:B------:R-:W-:-:S02]  /*3b90*/  FMNMX.FTZ R3, R204, R3, !PT ;  /* 0x00000003cc037209 */ /* 0x000fc40007810000 */
[----:B------:R-:W-:Y:S01]  /*3ba0*/  STL [R1+0x84], R212 ;  /* 0x000084d401007387 */ /* 0x000fe20000100800 */
[----:B------:R-:W-:Y:S01]  /*3bb0*/  LEA R209, R2, UR4, 0x1 ;  /* 0x0000000402d17c11 */ /* 0x000fe2000f8e08ff */
[----:B------:R-:W-:Y:S01]  /*3bc0*/  UIADD3 UR4, UR21, 0x2, URZ ;  /* 0x0000000215047890 */ /* 0x000fe2000fffe03f */
[----:B------:R-:W-:Y:S01]  /*3bd0*/  FMNMX.FTZ R3, R130, R3, !PT ;  /* 0x0000000382037209 */ /* 0x000fe20007810000 */
[----:B------:R-:W-:Y:S01]  /*3be0*/  STL [R1+0x80], R211 ;  /* 0x000080d301007387 */ /* 0x000fe20000100800 */
[----:B------:R-:W-:Y:S01]  /*3bf0*/  UIADD3 UR21, UR21, 0x3, URZ ;  /* 0x0000000315157890 */ /* 0x000fe2000fffe03f */
[----:B------:R-:W-:Y:S01]  /*3c00*/  IMAD R210, R0, 0x2, R209 ;  /* 0x0000000200d27824 */ /* 0x000fe200078e02d1 */
[----:B------:R-:W-:Y:S01]  /*3c10*/  FMNMX.FTZ R3, R139, R3, !PT ;  /* 0x000000038b037209 */ /* 0x000fe20007810000 */
[----:B------:R-:W-:Y:S03]  /*3c20*/  STL [R1+0x7c], R208 ;  /* 0x00007cd001007387 */ /* 0x000fe60000100800 */
[----:B------:R-:W-:Y:S01]  /*3c30*/  FMNMX.FTZ R3, R131, R3, !PT ;  /* 0x0000000383037209 */ /* 0x000fe20007810000 */
[----:B------:R-:W-:Y:S03]  /*3c40*/  STL [R1+0x78], R93 ;  /* 0x0000785d01007387 */ /* 0x000fe60000100800 */
[----:B------:R-:W-:Y:S01]  /*3c50*/  FMNMX.FTZ R3, R207, R3, !PT ;  /* 0x00000003cf037209 */ /* 0x000fe20007810000 */
[----:B------:R-:W-:Y:S03]  /*3c60*/  STL [R1+0x74], R92 ;  /* 0x0000745c01007387 */ /* 0x000fe60000100800 */
[----:B-1----:R-:W-:Y:S01]  /*3c70*/  FMNMX.FTZ R4, R206, R3, !PT ;  /* 0x00000003ce047209 */ /* 0x002fe20007810000 */
[----:B------:R-:W-:Y:S01]  /*3c80*/  LDSM.16.MT88.4 R44, [R209+0x4000] ;  /* 0x00400000d12c783b */ /* 0x000fe20000004200 */
[----:B------:R-:W-:-:S02]  /*3c90*/  FMNMX.FTZ R3, R180, R88, !PT ;  /* 0x00000058b4037209 */ /* 0x000fc40007810000 */
[----:B------:R-:W-:Y:S01]  /*3ca0*/  FMNMX.FTZ R4, R172, R4, !PT ;  /* 0x00000004ac047209 */ /* 0x000fe20007810000 */
[----:B------:R-:W-:Y:S01]  /*3cb0*/  LDSM.16.MT88.4 R48, [R210+0x4000] ;  /* 0x00400000d230783b */ /* 0x000fe20000004200 */
[----:B------:R-:W-:Y:S02]  /*3cc0*/  FMNMX.FTZ R3, R91, R3, !PT ;  /* 0x000000035b037209 */ /* 0x000fe40007810000 */
[----:B------:R-:W-:Y:S01]  /*3cd0*/  FMNMX.FTZ R4, R160, R4, !PT ;  /* 0x00000004a0047209 */ /* 0x000fe20007810000 */
[----:B------:R-:W-:Y:S01]  /*3ce0*/  LDSM.16.MT88.4 R52, [R209+0x4400] ;  /* 0x00440000d134783b */ /* 0x000fe20000004200 */
[----:B------:R-:W-:Y:S02]  /*3cf0*/  FMNMX.FTZ R3, R90, R3, !PT ;  /* 0x000000035a037209 */ /* 0x000fe40007810000 */
[----:B------:R-:W-:Y:S01]  /*3d00*/  FMNMX.FTZ R4, R163, R4, !PT ;  /* 0x00000004a3047209 */ /* 0x000fe20007810000 */
[----:B------:R-:W-:Y:S01]  /*3d10*/  LDSM.16.MT88.4 R56, [R210+0x4400] ;  /* 0x00440000d238783b */ /* 0x000fe20000004200 */
        /* <DEDUP_REMOVED lines=13> */
[----:B------:R-:W-:Y:S02]  /*3df0*/  LOP3.LUT R4, R119, UR25, R8, 0x96, !PT ;  /* 0x0000001977047c12 */ /* 0x000fe4000f8e9608 */
[----:B------:R-:W-:Y:S02]  /*3e00*/  FMNMX.FTZ R3, R109, R3, !PT ;  /* 0x000000036d037209 */ /* 0x000fe40007810000 */
[----:B------:R-:W-:Y:S01]  /*3e10*/  LOP3.LUT R8, R95, UR13, R118, 0x96, !PT ;  /* 0x0000000d5f087c12 */ /* 0x000fe2000f8e9676 */
[----:B------:R-:W-:Y:S01]  /*3e20*/  IMAD.WIDE.U32 R4, R4, -0x326172a9, RZ ;  /* 0xcd9e8d5704047825 */ /* 0x000fe200078e00ff */
[----:B------:R-:W-:Y:S02]  /*3e30*/  FMNMX.FTZ R6, R153, R6, !PT ;  /* 0x0000000699067209 */ /* 0x000fe40007810000 */
[----:B------:R-:W-:Y:S01]  /*3e40*/  FMNMX.FTZ R3, R124, R3, !PT ;  /* 0x000000037c037209 */ /* 0x000fe20007810000 */
[----:B------:R-:W-:Y:S01]  /*3e50*/  IMAD.WIDE.U32 R42, R8, -0x326172a9, RZ ;  /* 0xcd9e8d57082a7825 */ /* 0x000fe200078e00ff */
[----:B------:R-:W-:-:S02]  /*3e60*/  FMNMX.FTZ R6, R158, R6, !PT ;  /* 0x000000069e067209 */ /* 0x000fc40007810000 */
[----:B------:R-:W-:Y:S02]  /*3e70*/  FMNMX.FTZ R3, R123, R3, !PT ;  /* 0x000000037b037209 */ /* 0x000fe40007810000 */
[----:B------:R-:W-:Y:S02]  /*3e80*/  FMNMX.FTZ R6, R156, R6, !PT ;  /* 0x000000069c067209 */ /* 0x000fe40007810000 */
[--C-:B------:R-:W-:Y:S02]  /*3e90*/  LOP3.LUT R7, R43, UR12, R4.reuse, 0x96, !PT ;  /* 0x0000000c2b077c12 */ /* 0x100fe4000f8e9604 */
        /* <DEDUP_REMOVED lines=8> */
[----:B------:R-:W-:Y:S02]  /*3f20*/  FMNMX.FTZ R3, R104, R3, !PT ;  /* 0x0000000368037209 */ /* 0x000fe40007810000 */
[----:B------:R-:W-:Y:S01]  /*3f30*/  FMNMX.FTZ R6, R143, R4, !PT ;  /* 0x000000048f067209 */ /* 0x000fe20007810000 */
[----:B------:R-:W1:Y:S01]  /*3f40*/  SHFL.BFLY PT, R138, R8, 0x2, 0x1f ;  /* 0x0c401f00088a7f89 */ /* 0x000e6200000e0000 */
[----:B------:R-:W-:-:S02]  /*3f50*/  LOP3.LUT R9, R5, UR14, R76, 0x96, !PT ;  /* 0x0000000e05097c12 */ /* 0x000fc4000f8e964c */
[----:B------:R-:W-:Y:S02]  /*3f60*/  FMNMX.FTZ R3, R102, R3, !PT ;  /* 0x0000000366037209 */ /* 0x000fe40007810000 */
[----:B------:R-:W-:Y:S02]  /*3f70*/  FMNMX.FTZ R6, R140, R6, !PT ;  /* 0x000000068c067209 */ /* 0x000fe40007810000 */
[----:B------:R-:W-:Y:S01]  /*3f80*/  LOP3.LUT R11, R5, UR14, R66, 0x96, !PT ;  /* 0x0000000e050b7c12 */ /* 0x000fe2000f8e9642 */
[----:B------:R-:W-:Y:S01]  /*3f90*/  IMAD.WIDE.U32 R4, R9, -0x2daee0ad, RZ ;  /* 0xd2511f5309047825 */ /* 0x000fe200078e00ff */
[----:B------:R-:W-:Y:S02]  /*3fa0*/  FMNMX.FTZ R7, R103, R3, !PT ;  /* 0x0000000367077209 */ /* 0x000fe40007810000 */
[----:B------:R-:W-:Y:S01]  /*3fb0*/  FMNMX.FTZ R3, R142, R6, !PT ;  /* 0x000000068e037209 */ /* 0x000fe20007810000 */
[----:B------:R-:W-:Y:S01]  /*3fc0*/  IMAD.U32 R9, RZ, RZ, UR5 ;  /* 0x00000005ff097e24 */ /* 0x000fe2000f8e00ff */
[----:B------:R-:W-:Y:S01]  /*3fd0*/  LOP3.LUT R13, R15, UR9, R4, 0x96, !PT ;  /* 0x000000090f0d7c12 */ /* 0x000fe2000f8e9604 */
[----:B------:R-:W-:Y:S01]  /*3fe0*/  UIADD3 UR5, UR25, -0x56f99767, URZ ;  /* 0xa906689919057890 */ /* 0x000fe2000fffe03f */
[----:B------:R-:W-:-:S02]  /*3ff0*/  FMNMX.FTZ R4, R141, R3, !PT ;  /* 0x000000038d047209 */ /* 0x000fc40007810000 */
[----:B------:R-:W-:Y:S02]  /*4000*/  LOP3.LUT R12, R5, UR11, R94, 0x96, !PT ;  /* 0x0000000b050c7c12 */ /* 0x000fe4000f8e965e */
        /* <DEDUP_REMOVED lines=8> */
[----:B------:R-:W-:Y:S02]  /*4090*/  FMNMX.FTZ R3, R100, R3, !PT ;  /* 0x0000000364037209 */ /* 0x000fe40007810000 */
[----:B------:R-:W-:Y:S02]  /*40a0*/  LOP3.LUT R15, R17, UR9, R6, 0x96, !PT ;  /* 0x00000009110f7c12 */ /* 0x000fe4000f8e9606 */
        /* <DEDUP_REMOVED lines=8> */
[----:B------:R-:W-:Y:S02]  /*4130*/  LOP3.LUT R7, R65, UR12, R98, 0x96, !PT ;  /* 0x0000000c41077c12 */ /* 0x000fe4000f8e9662 */
[----:B------:R-:W-:Y:S02]  /*4140*/  FMNMX.FTZ R3, R114, R3, !PT ;  /* 0x0000000372037209 */ /* 0x000fe40007810000 */
[----:B------:R-:W-:Y:S01]  /*4150*/  LOP3.LUT R77, R5, UR11, R96, 0x96, !PT ;  /* 0x0000000b054d7c12 */ /* 0x000fe2000f8e9660 */
[----:B------:R-:W-:Y:S01]  /*4160*/  IMAD.WIDE.U32 R78, R7, -0x2daee0ad, RZ ;  /* 0xd2511f53074e7825 */ /* 0x000fe200078e00ff */
[----:B------:R-:W-:-:S02]  /*4170*/  FMNMX.FTZ R5, R178, R6, !PT ;  /* 0x00000006b2057209 */ /* 0x000fc40007810000 */
[----:B------:R-:W-:Y:S02]  /*4180*/  FMNMX.FTZ R3, R115, R3, !PT ;  /* 0x0000000373037209 */ /* 0x000fe40007810000 */
[----:B------:R-:W-:Y:S02]  /*4190*/  FMNMX.FTZ R5, R179, R5, !PT ;  /* 0x00000005b3057209 */ /* 0x000fe40007810000 */
[----:B------:R-:W-:Y:S02]  /*41a0*/  FMNMX.FTZ R3, R127, R3, !PT ;  /* 0x000000037f037209 */ /* 0x000fe40007810000 */
[----:B-1----:R-:W-:Y:S01]  /*41b0*/  FMNMX.FTZ R138, R8, R138, !PT ;  /* 0x0000008a088a7209 */ /* 0x002fe20007810000 */
[----:B------:R-:W-:Y:S01]  /*41c0*/  IMAD.WIDE.U32 R8, R12, -0x326172a9, RZ ;  /* 0xcd9e8d570c087825 */ /* 0x000fe200078e00ff */
[----:B------:R-:W-:Y:S02]  /*41d0*/  LOP3.LUT R67, R79, UR9, R4, 0x96, !PT ;  /* 0x000000094f437c12 */ /* 0x000fe4000f8e9604 */
[----:B------:R-:W-:Y:S01]  /*41e0*/  FMNMX.FTZ R4, R232, R5, !PT ;  /* 0x00000005e8047209 */ /* 0x000fe20007810000 */
[----:B------:R-:W1:Y:S01]  /*41f0*/  SHFL.BFLY PT, R10, R138, 0x1, 0x1f ;  /* 0x0c201f008a0a7f89 */ /* 0x000e6200000e0000 */
[----:B------:R-:W-:Y:S01]  /*4200*/  FMNMX.FTZ R3, R129, R3, !PT ;  /* 0x0000000381037209 */ /* 0x000fe20007810000 */
[----:B------:R-:W-:Y:S01]  /*4210*/  IMAD.WIDE.U32 R12, R13, -0x326172a9, RZ ;  /* 0xcd9e8d570d0c7825 */ /* 0x000fe200078e00ff */
        /* <DEDUP_REMOVED lines=8> */
[----:B------:R-:W-:Y:S01]  /*42a0*/  LOP3.LUT R19, R13, UR8, R8, 0x96, !PT ;  /* 0x000000080d137c12 */ /* 0x000fe2000f8e9608 */
[----:B------:R-:W-:Y:S01]  /*42b0*/  IMAD.WIDE.U32 R8, R11, -0x326172a9, RZ ;  /* 0xcd9e8d570b087825 */ /* 0x000fe200078e00ff */
[----:B------:R-:W-:Y:S01]  /*42c0*/  FMNMX.FTZ R3, R147, R3, !PT ;  /* 0x0000000393037209 */ /* 0x000fe20007810000 */
[----:B------:R-:W2:Y:S01]  /*42d0*/  SHFL.BFLY PT, R13, R7, 0x2, 0x1f ;  /* 0x0c401f00070d7f89 */ /* 0x000ea200000e0000 */
[----:B------:R-:W-:Y:S01]  /*42e0*/  FMNMX.FTZ R5, R198, R5, !PT ;  /* 0x00000005c6057209 */ /* 0x000fe20007810000 */
[----:B------:R-:W-:Y:S01]  /*42f0*/  IMAD.WIDE.U32 R22, R6, -0x2daee0ad, RZ ;  /* 0xd2511f5306167825 */ /* 0x000fe200078e00ff */
[----:B------:R-:W-:Y:S02]  /*4300*/  FMNMX.FTZ R3, R150, R3, !PT ;  /* 0x0000000396037209 */ /* 0x000fe40007810000 */
[----:B------:R-:W-:-:S02]  /*4310*/  FMNMX.FTZ R5, R200, R5, !PT ;  /* 0x00000005c8057209 */ /* 0x000fc40007810000 */
[----:B------:R-:W-:Y:S02]  /*4320*/  LOP3.LUT R4, R9, UR10, R64, 0x96, !PT ;  /* 0x0000000a09047c12 */ /* 0x000fe4000f8e9640 */
[----:B------:R-:W-:Y:S02]  /*4330*/  FMNMX.FTZ R3, R146, R3, !PT ;  /* 0x0000000392037209 */ /* 0x000fe40007810000 */
[----:B------:R-:W-:Y:S01]  /*4340*/  FMNMX.FTZ R5, R111, R5, !PT ;  /* 0x000000056f057209 */ /* 0x000fe20007810000 */
[----:B------:R-:W-:Y:S01]  /*4350*/  IMAD.WIDE.U32 R20, R4, -0x2daee0ad, RZ ;  /* 0xd2511f5304147825 */ /* 0x000fe200078e00ff */
[----:B------:R-:W-:Y:S02]  /*4360*/  FMNMX.FTZ R4, R145, R3, !PT ;  /* 0x0000000391047209 */ /* 0x000fe40007810000 */
[----:B------:R-:W-:Y:S02]  /*4370*/  FMNMX.FTZ R5, R108, R5, !PT ;  /* 0x000000056c057209 */ /* 0x000fe40007810000 */
[----:B-1----:R-:W-:Y:S01]  /*4380*/  FMNMX.FTZ R138, R138, R10, !PT ;  /* 0x0000000a8a8a7209 */ /* 0x002fe20007810000 */
[----:B------:R-:W-:Y:S01]  /*4390*/  IMAD.WIDE.U32 R10, R15, -0x326172a9, RZ ;  /* 0xcd9e8d570f0a7825 */ /* 0x000fe200078e00ff */
[----:B------:R-:W-:-:S02]  /*43a0*/  FMNMX.FTZ R4, R229, R4, !PT ;  /* 0x00000004e5047209 */ /* 0x000fc40007810000 */
[----:B------:R-:W-:Y:S01]  /*43b0*/  FMNMX.FTZ R5, R107, R5, !PT ;  /* 0x000000056b057209 */ /* 0x000fe20007810000 */
[C---:B------:R-:W-:Y:S01]  /*43c0*/  FMUL.FTZ R3, R138.reuse, UR20 ;  /* 0x000000148a037c20 */ /* 0x040fe20008410000 */
[----:B------:R-:W-:Y:S02]  /*43d0*/  FSETP.NEU.FTZ.AND P0, PT, R138, -INF , PT ;  /* 0xff8000008a00780b */ /* 0x000fe40003f1d000 */
[----:B------:R-:W-:Y:S02]  /*43e0*/  FMNMX.FTZ R4, R227, R4, !PT ;  /* 0x00000004e3047209 */ /* 0x000fe40007810000 */
[----:B------:R-:W-:Y:S02]  /*43f0*/  FMNMX.FTZ R5, R203, R5, !PT ;  /* 0x00000005cb057209 */ /* 0x000fe40007810000 */
[----:B------:R-:W-:Y:S02]  /*4400*/  FSEL R3, R3, RZ, P0 ;  /* 0x000000ff03037208 */ /* 0x000fe40000000000 */
[----:B------:R-:W-:-:S02]  /*4410*/  FMNMX.FTZ R4, R192, R4, !PT ;  /* 0x00000004c0047209 */ /* 0x000fc40007810000 */
[----:B------:R-:W-:Y:S01]  /*4420*/  FMNMX.FTZ R5, R202, R5, !PT ;  /* 0x00000005ca057209 */ /* 0x000fe20007810000 */
[--C-:B------:R-:W-:Y:S01]  /*4430*/  FFMA.FTZ R6, R82, UR20, -R3.reuse ;  /* 0x0000001452067c23 */ /* 0x100fe20008010803 */
[----:B--2---:R-:W-:Y:S01]  /*4440*/  FMNMX.FTZ R7, R7, R13, !PT ;  /* 0x0000000d07077209 */ /* 0x004fe20007810000 */
[----:B------:R-:W-:Y:S01]  /*4450*/  FFMA.FTZ R9, R62, UR20, -R3 ;  /* 0x000000143e097c23 */ /* 0x000fe20008010803 */
[----:B------:R-:W-:Y:S01]  /*4460*/  FMNMX.FTZ R4, R176, R4, !PT ;  /* 0x00000004b0047209 */ /* 0x000fe20007810000 */
[----:B------:R1:W-:Y:S01]  /*4470*/  MUFU.EX2 R32, R6 ;  /* 0x0000000600207308 */ /* 0x0003e20000000800 */
[----:B------:R-:W-:Y:S01]  /*4480*/  FMNMX.FTZ R5, R135, R5, !PT ;  /* 0x0000000587057209 */ /* 0x000fe20007810000 */
[----:B------:R-:W2:Y:S01]  /*4490*/  SHFL.BFLY PT, R136, R7, 0x1, 0x1f ;  /* 0x0c201f0007887f89 */ /* 0x000ea200000e0000 */
[----:B------:R-:W-:Y:S02]  /*44a0*/  FMNMX.FTZ R4, R194, R4, !PT ;  /* 0x00000004c2047209 */ /* 0x000fe40007810000 */
[----:B------:R-:W-:-:S02]  /*44b0*/  FMNMX.FTZ R5, R128, R5, !PT ;  /* 0x0000000580057209 */ /* 0x000fc40007810000 */
[----:B------:R-:W-:Y:S01]  /*44c0*/  FMNMX.FTZ R4, R193, R4, !PT ;  /* 0x00000004c1047209 */ /* 0x000fe20007810000 */
[----:B------:R-:W-:Y:S01]  /*44d0*/  MUFU.EX2 R211, R9 ;  /* 0x0000000900d37308 */ /* 0x000fe20000000800 */
        /* <DEDUP_REMOVED lines=8> */
[----:B------:R-:W-:Y:S02]  /*4560*/  LOP3.LUT R14, R23, UR7, R14, 0x96, !PT ;  /* 0x00000007170e7c12 */ /* 0x000fe4000f8e960e */
[----:B------:R-:W-:Y:S02]  /*4570*/  LOP3.LUT R18, R21, UR7, R16, 0x96, !PT ;  /* 0x0000000715127c12 */ /* 0x000fe4000f8e9610 */
[----:B--2---:R-:W-:Y:S01]  /*4580*/  FMNMX.FTZ R136, R7, R136, !PT ;  /* 0x0000008807887209 */ /* 0x004fe20007810000 */
[----:B------:R-:W-:Y:S01]  /*4590*/  IMAD.WIDE.U32 R16, R14, -0x326172a9, RZ ;  /* 0xcd9e8d570e107825 */ /* 0x000fe200078e00ff */
[----:B------:R-:W-:Y:S02]  /*45a0*/  LOP3.LUT R8, R11, UR8, R8, 0x96, !PT ;  /* 0x000000080b087c12 */ /* 0x000fe4000f8e9608 */
[----:B------:R-:W-:Y:S01]  /*45b0*/  FSETP.NEU.FTZ.AND P0, PT, R136, -INF , PT ;  /* 0xff8000008800780b */ /* 0x000fe20003f1d000 */
[----:B------:R-:W-:Y:S01]  /*45c0*/  IMAD.WIDE.U32 R14, R19, -0x2daee0ad, RZ ;  /* 0xd2511f53130e7825 */ /* 0x000fe200078e00ff */
[----:B------:R-:W-:-:S03]  /*45d0*/  LOP3.LUT R17, R17, UR6, R12, 0x96, !PT ;  /* 0x0000000611117c12 */ /* 0x000fc6000f8e960c */
[----:B------:R-:W-:Y:S01]  /*45e0*/  IMAD.WIDE.U32 R12, R8, -0x2daee0ad, RZ ;  /* 0xd2511f53080c7825 */ /* 0x000fe200078e00ff */
[----:B------:R-:W-:-:S03]  /*45f0*/  LOP3.LUT R11, R15, UR5, R22, 0x96, !PT ;  /* 0x000000050f0b7c12 */ /* 0x000fc6000f8e9616 */
[----:B------:R-:W-:Y:S01]  /*4600*/  FMUL.FTZ R8, R136, UR20 ;  /* 0x0000001488087c20 */ /* 0x000fe20008410000 */
[----:B-1----:R-:W-:Y:S01]  /*4610*/  FFMA.FTZ R6, R84, UR20, -R3 ;  /* 0x0000001454067c23 */ /* 0x002fe20008010803 */
[----:B------:R-:W-:Y:S01]  /*4620*/  IMAD.WIDE.U32 R18, R18, -0x326172a9, RZ ;  /* 0xcd9e8d5712127825 */ /* 0x000fe200078e00ff */
[----:B------:R-:W-:Y:S02]  /*4630*/  LOP3.LUT R20, R13, UR5, R20, 0x96, !PT ;  /* 0x000000050d147c12 */ /* 0x000fe4000f8e9614 */
[----:B------:R1:W-:Y:S01]  /*4640*/  MUFU.EX2 R212, R6 ;  /* 0x0000000600d47308 */ /* 0x0003e20000000800 */
[----:B------:R-:W-:Y:S01]  /*4650*/  FSEL R21, R8, RZ, P0 ;  /* 0x000000ff08157208 */ /* 0x000fe20000000000 */
[----:B------:R-:W-:Y:S01]  /*4660*/  IMAD.WIDE.U32 R8, R17, -0x2daee0ad, RZ ;  /* 0xd2511f5311087825 */ /* 0x000fe200078e00ff */
[----:B------:R-:W-:-:S03]  /*4670*/  LOP3.LUT R15, R19, UR6, R10, 0x96, !PT ;  /* 0x00000006130f7c12 */ /* 0x000fc6000f8e960a */
[--C-:B------:R-:W-:Y:S01]  /*4680*/  FFMA.FTZ R10, R180, UR20, -R21.reuse ;  /* 0x00000014b40a7c23 */ /* 0x100fe20008010815 */
[C---:B------:R-:W-:Y:S02]  /*4690*/  LOP3.LUT R22, R8.reuse, 0xffff, RZ, 0xc0, !PT ;  /* 0x0000ffff08167812 */ /* 0x040fe400078ec0ff */
[----:B------:R-:W-:Y:S01]  /*46a0*/  LOP3.LUT R26, R8, 0xff, RZ, 0xc0, !PT ;  /* 0x000000ff081a7812 */ /* 0x000fe200078ec0ff */
[----:B------:R2:W-:Y:S01]  /*46b0*/  MUFU.EX2 R244, R10 ;  /* 0x0000000a00f47308 */ /* 0x0005e20000000800 */
[--C-:B------:R-:W-:Y:S02]  /*46c0*/  SHF.R.U32.HI R23, RZ, 0x10, R8.reuse ;  /* 0x00000010ff177819 */ /* 0x100fe40000011608 */
[----:B------:R-:W-:Y:S02]  /*46d0*/  SHF.R.U32.HI R24, RZ, 0x18, R8 ;  /* 0x00000018ff187819 */ /* 0x000fe40000011608 */
[----:B------:R-:W-:Y:S01]  /*46e0*/  LOP3.LUT R40, R9, UR16, R14, 0x96, !PT ;  /* 0x0000001009287c12 */ /* 0x000fe2000f8e960e */
[----:B------:R-:W-:Y:S01]  /*46f0*/  FFMA.FTZ R9, R89, UR20, -R21 ;  /* 0x0000001459097c23 */ /* 0x000fe20008010815 */
[----:B-1----:R-:W-:-:S03]  /*4700*/  FFMA.FTZ R6, R83, UR20, -R3 ;  /* 0x0000001453067c23 */ /* 0x002fc60008010803 */
[----:B------:R-:W-:Y:S01]  /*4710*/  MUFU.EX2 R31, R9 ;  /* 0x00000009001f7308 */ /* 0x000fe20000000800 */
[----:B--2---:R-:W-:-:S07]  /*4720*/  FFMA.FTZ R10, R88, UR20, -R21 ;  /* 0x00000014580a7c23 */ /* 0x004fce0008010815 */
[----:B------:R1:W-:Y:S08]  /*4730*/  MUFU.EX2 R92, R6 ;  /* 0x00000006005c7308 */ /* 0x0003f00000000800 */
[----:B------:R-:W-:Y:S01]  /*4740*/  MUFU.EX2 R30, R10 ;  /* 0x0000000a001e7308 */ /* 0x000fe20000000800 */
[----:B-1----:R-:W-:Y:S02]  /*4750*/  FMNMX.FTZ R6, R144, R5, !PT ;  /* 0x0000000590067209 */ /* 0x002fe40007810000 */
[----:B------:R-:W-:Y:S01]  /*4760*/  FMNMX.FTZ R5, R233, R4, !PT ;  /* 0x00000004e9057209 */ /* 0x000fe20007810000 */
[----:B------:R-:W-:Y:S01]  /*4770*/  FFMA.FTZ R4, R81, UR20, -R3 ;  /* 0x0000001451047c23 */ /* 0x000fe20008010803 */
[----:B------:R-:W-:-:S02]  /*4780*/  FMNMX.FTZ R6, R223, R6, !PT ;  /* 0x00000006df067209 */ /* 0x000fc40007810000 */
[----:B------:R-:W-:Y:S01]  /*4790*/  FMNMX.FTZ R5, R234, R5, !PT ;  /* 0x00000005ea057209 */ /* 0x000fe20007810000 */
[----:B------:R1:W-:Y:S01]  /*47a0*/  MUFU.EX2 R215, R4 ;  /* 0x0000000400d77308 */ /* 0x0003e20000000800 */
[----:B------:R-:W-:Y:S02]  /*47b0*/  FMNMX.FTZ R7, R222, R6, !PT ;  /* 0x00000006de077209 */ /* 0x000fe40007810000 */
[----:B------:R-:W-:Y:S02]  /*47c0*/  FMNMX.FTZ R6, R238, R5, !PT ;  /* 0x00000005ee067209 */ /* 0x000fe40007810000 */
[----:B------:R-:W-:-:S03]  /*47d0*/  FMNMX.FTZ R5, R174, R7, !PT ;  /* 0x00000007ae057209 */ /* 0x000fc60007810000 */
[----:B------:R-:W2:Y:S01]  /*47e0*/  SHFL.BFLY PT, R132, R6, 0x2, 0x1f ;  /* 0x0c401f0006847f89 */ /* 0x000ea200000e0000 */
[----:B------:R-:W-:-:S04]  /*47f0*/  FMNMX.FTZ R7, R173, R5, !PT ;  /* 0x00000005ad077209 */ /* 0x000fc80007810000 */
[----:B------:R-:W-:Y:S01]  /*4800*/  FMNMX.FTZ R7, R224, R7, !PT ;  /* 0x00000007e0077209 */ /* 0x000fe20007810000 */
[----:B-1----:R-:W-:-:S03]  /*4810*/  FFMA.FTZ R4, R63, UR20, -R3 ;  /* 0x000000143f047c23 */ /* 0x002fc60008010803 */
[----:B------:R-:W-:Y:S01]  /*4820*/  FMNMX.FTZ R7, R186, R7, !PT ;  /* 0x00000007ba077209 */ /* 0x000fe20007810000 */
[----:B------:R1:W-:Y:S03]  /*4830*/  MUFU.EX2 R60, R4 ;  /* 0x00000004003c7308 */ /* 0x0003e60000000800 */
[----:B------:R-:W-:Y:S02]  /*4840*/  FMNMX.FTZ R7, R185, R7, !PT ;  /* 0x00000007b9077209 */ /* 0x000fe40007810000 */
[----:B--2---:R-:W-:-:S05]  /*4850*/  FMNMX.FTZ R132, R6, R132, !PT ;  /* 0x0000008406847209 */ /* 0x004fca0007810000 */
[----:B------:R-:W2:Y:S01]  /*4860*/  SHFL.BFLY PT, R10, R132, 0x1, 0x1f ;  /* 0x0c201f00840a7f89 */ /* 0x000ea200000e0000 */
[----:B-1----:R-:W-:-:S05]  /*4870*/  IMAD.WIDE.U32 R4, R11, -0x326172a9, RZ ;  /* 0xcd9e8d570b047825 */ /* 0x002fca00078e00ff */
[----:B------:R-:W-:Y:S02]  /*4880*/  LOP3.LUT R25, R5, UR17, R16, 0x96, !PT ;  /* 0x0000001105197c12 */ /* 0x000fe4000f8e9610 */
[----:B------:R-:W-:Y:S02]  /*4890*/  LOP3.LUT R13, R4, 0xffff, RZ, 0xc0, !PT ;  /* 0x0000ffff040d7812 */ /* 0x000fe400078ec0ff */
[----:B------:R-:W-:Y:S01]  /*48a0*/  FMNMX.FTZ R5, R168, R7, !PT ;  /* 0x00000007a8057209 */ /* 0x000fe20007810000 */
[----:B------:R-:W-:Y:S01]  /*48b0*/  IMAD.WIDE.U32 R6, R15, -0x2daee0ad, RZ ;  /* 0xd2511f530f067825 */ /* 0x000fe200078e00ff */
[----:B------:R-:W-:Y:S02]  /*48c0*/  LOP3.LUT R27, R4, 0xff, RZ, 0xc0, !PT ;  /* 0x000000ff041b7812 */ /* 0x000fe400078ec0ff */
[--C-:B------:R-:W-:Y:S02]  /*48d0*/  SHF.R.U32.HI R28, RZ, 0x10, R4.reuse ;  /* 0x00000010ff1c7819 */ /* 0x100fe40000011604 */
[----:B------:R-:W-:-:S02]  /*48e0*/  SHF.R.U32.HI R29, RZ, 0x18, R4 ;  /* 0x00000018ff1d7819 */ /* 0x000fc40000011604 */
[----:B------:R-:W-:Y:S01]  /*48f0*/  FMNMX.FTZ R4, R184, R5, !PT ;  /* 0x00000005b8047209 */ /* 0x000fe20007810000 */
[--C-:B------:R-:W-:Y:S01]  /*4900*/  FFMA.FTZ R5, R91, UR20, -R21.reuse ;  /* 0x000000145b057c23 */ /* 0x100fe20008010815 */
[----:B------:R-:W-:Y:S02]  /*4910*/  LOP3.LUT R11, R7, UR16, R12, 0x96, !PT ;  /* 0x00000010070b7c12 */ /* 0x000fe4000f8e960c */
[----:B------:R-:W-:Y:S01]  /*4920*/  FMNMX.FTZ R4, R175, R4, !PT ;  /* 0x00000004af047209 */ /* 0x000fe20007810000 */
[----:B------:R1:W-:Y:S01]  /*4930*/  MUFU.EX2 R33, R5 ;  /* 0x0000000500217308 */ /* 0x0003e20000000800 */
[C---:B------:R-:W-:Y:S01]  /*4940*/  LOP3.LUT R15, R6.reuse, 0xffff, RZ, 0xc0, !PT ;  /* 0x0000ffff060f7812 */ /* 0x040fe200078ec0ff */
[----:B------:R-:W-:Y:S01]  /*4950*/  FFMA.FTZ R7, R87, UR20, -R21 ;  /* 0x0000001457077c23 */ /* 0x000fe20008010815 */
[----:B------:R-:W-:Y:S02]  /*4960*/  FMNMX.FTZ R4, R169, R4, !PT ;  /* 0x00000004a9047209 */ /* 0x000fe40007810000 */
[----:B------:R-:W-:-:S02]  /*4970*/  LOP3.LUT R19, R6, 0xff, RZ, 0xc0, !PT ;  /* 0x000000ff06137812 */ /* 0x000fc400078ec0ff */
[----:B------:R-:W-:Y:S01]  /*4980*/  FMNMX.FTZ R4, R171, R4, !PT ;  /* 0x00000004ab047209 */ /* 0x000fe20007810000 */
[----:B------:R3:W-:Y:S01]  /*4990*/  MUFU.EX2 R245, R7 ;  /* 0x0000000700f57308 */ /* 0x0007e20000000800 */
[--C-:B------:R-:W-:Y:S02]  /*49a0*/  SHF.R.U32.HI R16, RZ, 0x10, R6.reuse ;  /* 0x00000010ff107819 */ /* 0x100fe40000011606 */
[----:B------:R-:W-:Y:S02]  /*49b0*/  FMNMX.FTZ R8, R177, R4, !PT ;  /* 0x00000004b1087209 */ /* 0x000fe40007810000 */
[----:B------:R-:W-:Y:S02]  /*49c0*/  SHF.R.U32.HI R17, RZ, 0x18, R6 ;  /* 0x00000018ff117819 */ /* 0x000fe40000011606 */
[----:B------:R-:W-:Y:S01]  /*49d0*/  FMNMX.FTZ R8, R239, R8, !PT ;  /* 0x00000008ef087209 */ /* 0x000fe20007810000 */
[----:B-1----:R-:W-:Y:S01]  /*49e0*/  FFMA.FTZ R5, R90, UR20, -R21 ;  /* 0x000000145a057c23 */ /* 0x002fe20008010815 */
[----:B--2---:R-:W-:-:S02]  /*49f0*/  FMNMX.FTZ R132, R132, R10, !PT ;  /* 0x0000000a84847209 */ /* 0x004fc40007810000 */
[----:B------:R-:W-:Y:S01]  /*4a00*/  FMNMX.FTZ R8, R237, R8, !PT ;  /* 0x00000008ed087209 */ /* 0x000fe20007810000 */
[----:B------:R1:W2:Y:S01]  /*4a10*/  MUFU.EX2 R164, R5 ;  /* 0x0000000500a47308 */ /* 0x0002a20000000800 */
[----:B------:R-:W-:Y:S02]  /*4a20*/  FSETP.NEU.FTZ.AND P0, PT, R132, -INF , PT ;  /* 0xff8000008400780b */ /* 0x000fe40003f1d000 */
[----:B------:R-:W-:Y:S02]  /*4a30*/  FMNMX.FTZ R137, R236, R8, !PT ;  /* 0x00000008ec897209 */ /* 0x000fe40007810000 */
[----:B---3--:R-:W-:Y:S02]  /*4a40*/  SHF.R.U32.HI R7, RZ, 0x8, R13 ;  /* 0x00000008ff077819 */ /* 0x008fe4000001160d */
[----:B------:R-:W-:Y:S01]  /*4a50*/  SHF.R.U32.HI R8, RZ, 0x8, R22 ;  /* 0x00000008ff087819 */ /* 0x000fe20000011616 */
[----:B------:R-:W3:Y:S01]  /*4a60*/  SHFL.BFLY PT, R9, R137, 0x2, 0x1f ;  /* 0x0c401f0089097f89 */ /* 0x000ee200000e0000 */
[----:B------:R-:W-:-:S02]  /*4a70*/  PRMT R41, R27, 0x5410, R7 ;  /* 0x000054101b297816 */ /* 0x000fc40000000007 */
[----:B------:R-:W-:Y:S02]  /*4a80*/  LOP3.LUT R7, R28, 0xff, RZ, 0xc0, !PT ;  /* 0x000000ff1c077812 */ /* 0x000fe400078ec0ff */
[----:B------:R-:W-:Y:S02]  /*4a90*/  PRMT R22, R26, 0x5410, R8 ;  /* 0x000054101a167816 */ /* 0x000fe40000000008 */
[----:B------:R-:W-:Y:S01]  /*4aa0*/  LOP3.LUT R8, R16, 0xff, RZ, 0xc0, !PT ;  /* 0x000000ff10087812 */ /* 0x000fe200078ec0ff */
[----:B-1----:R-:W-:-:S03]  /*4ab0*/  IMAD.WIDE.U32 R4, R20, -0x326172a9, RZ ;  /* 0xcd9e8d5714047825 */ /* 0x002fc600078e00ff */
[----:B------:R-:W-:Y:S01]  /*4ac0*/  PRMT R17, R8, 0x5410, R17 ;  /* 0x0000541008117816 */ /* 0x000fe20000000011 */
[----:B--2---:R-:W-:Y:S01]  /*4ad0*/  IMAD.MOV.U32 R95, RZ, RZ, R164 ;  /* 0x000000ffff5f7224 */ /* 0x004fe200078e00a4 */
[----:B------:R-:W-:Y:S02]  /*4ae0*/  LOP3.LUT R6, R5, UR17, R18, 0x96, !PT ;  /* 0x0000001105067c12 */ /* 0x000fe4000f8e9612 */
[----:B------:R-:W-:Y:S01]  /*4af0*/  LOP3.LUT R10, R4, 0xffff, RZ, 0xc0, !PT ;  /* 0x0000ffff040a7812 */ /* 0x000fe200078ec0ff */
[----:B------:R-:W-:Y:S01]  /*4b00*/  FFMA.FTZ R5, R86, UR20, -R21 ;  /* 0x0000001456057c23 */ /* 0x000fe20008010815 */
[----:B------:R-:W-:Y:S02]  /*4b10*/  LOP3.LUT R14, R4, 0xff, RZ, 0xc0, !PT ;  /* 0x000000ff040e7812 */ /* 0x000fe400078ec0ff */
[--C-:B------:R-:W-:Y:S01]  /*4b20*/  SHF.R.U32.HI R13, RZ, 0x10, R4.reuse ;  /* 0x00000010ff0d7819 */ /* 0x100fe20000011604 */
[----:B------:R1:W-:Y:S01]  /*4b30*/  MUFU.EX2 R242, R5 ;  /* 0x0000000500f27308 */ /* 0x0003e20000000800 */
[----:B------:R-:W-:Y:S01]  /*4b40*/  SHF.R.U32.HI R12, RZ, 0x18, R4 ;  /* 0x00000018ff0c7819 */ /* 0x000fe20000011604 */
[----:B------:R-:W-:Y:S01]  /*4b50*/  FMUL.FTZ R4, R132, UR20 ;  /* 0x0000001484047c20 */ /* 0x000fe20008410000 */
[----:B------:R-:W-:-:S02]  /*4b60*/  PRMT R18, R7, 0x5410, R29 ;  /* 0x0000541007127816 */ /* 0x000fc4000000001d */
[----:B---3--:R-:W-:Y:S02]  /*4b70*/  FMNMX.FTZ R137, R137, R9, !PT ;  /* 0x0000000989897209 */ /* 0x008fe40007810000 */
[----:B------:R-:W-:Y:S02]  /*4b80*/  FSEL R20, R4, RZ, P0 ;  /* 0x000000ff04147208 */ /* 0x000fe40000000000 */
[----:B------:R-:W-:Y:S02]  /*4b90*/  SHF.R.U32.HI R4, RZ, 0x8, R15 ;  /* 0x00000008ff047819 */ /* 0x000fe4000001160f */
[----:B------:R-:W2:Y:S01]  /*4ba0*/  SHFL.BFLY PT, R15, R137, 0x1, 0x1f ;  /* 0x0c201f00890f7f89 */ /* 0x000ea200000e0000 */
[----:B------:R-:W-:Y:S01]  /*4bb0*/  FFMA.FTZ R7, R182, UR20, -R20 ;  /* 0x00000014b6077c23 */ /* 0x000fe20008010814 */
[----:B------:R-:W-:Y:S01]  /*4bc0*/  PRMT R19, R19, 0x5410, R4 ;  /* 0x0000541013137816 */ /* 0x000fe20000000004 */
[----:B------:R-:W-:Y:S01]  /*4bd0*/  FFMA.FTZ R8, R183, UR20, -R20 ;  /* 0x00000014b7087c23 */ /* 0x000fe20008010814 */
[----:B------:R-:W-:Y:S01]  /*4be0*/  SHF.R.U32.HI R4, RZ, 0x8, R10 ;  /* 0x00000008ff047819 */ /* 0x000fe2000001160a */
[----:B------:R3:W-:Y:S01]  /*4bf0*/  MUFU.EX2 R213, R7 ;  /* 0x0000000700d57308 */ /* 0x0007e20000000800 */
[----:B-1----:R-:W-:Y:S01]  /*4c00*/  FFMA.FTZ R5, R85, UR20, -R21 ;  /* 0x0000001455057c23 */ /* 0x002fe20008010815 */
[----:B------:R-:W-:Y:S01]  /*4c10*/  LOP3.LUT R9, R6, 0xff, RZ, 0xc0, !PT ;  /* 0x000000ff06097812 */ /* 0x000fe200078ec0ff */
[----:B------:R-:W-:Y:S01]  /*4c20*/  IMAD.MOV.U32 R182, RZ, RZ, R31 ;  /* 0x000000ffffb67224 */ /* 0x000fe200078e001f */
[----:B------:R-:W-:-:S02]  /*4c30*/  PRMT R14, R14, 0x5410, R4 ;  /* 0x000054100e0e7816 */ /* 0x000fc40000000004 */
[----:B------:R-:W-:Y:S02]  /*4c40*/  LOP3.LUT R4, R11, 0xffff, RZ, 0xc0, !PT ;  /* 0x0000ffff0b047812 */ /* 0x000fe400078ec0ff */
[----:B------:R1:W-:Y:S02]  /*4c50*/  MUFU.EX2 R167, R5 ;  /* 0x0000000500a77308 */ /* 0x0003e40000000800 */
[----:B------:R-:W-:Y:S02]  /*4c60*/  SHF.R.U32.HI R10, RZ, 0x8, R4 ;  /* 0x00000008ff0a7819 */ /* 0x000fe40000011604 */
[----:B------:R-:W-:-:S04]  /*4c70*/  LOP3.LUT R4, R6, 0xffff, RZ, 0xc0, !PT ;  /* 0x0000ffff06047812 */ /* 0x000fc800078ec0ff */
[----:B------:R-:W-:Y:S01]  /*4c80*/  MUFU.EX2 R214, R8 ;  /* 0x0000000800d67308 */ /* 0x000fe20000000800 */
[----:B---3--:R-:W-:Y:S02]  /*4c90*/  LOP3.LUT R7, R13, 0xff, RZ, 0xc0, !PT ;  /* 0x000000ff0d077812 */ /* 0x008fe400078ec0ff */
[----:B--2---:R-:W-:Y:S02]  /*4ca0*/  FMNMX.FTZ R137, R137, R15, !PT ;  /* 0x0000000f89897209 */ /* 0x004fe40007810000 */
[----:B------:R-:W-:Y:S02]  /*4cb0*/  PRMT R13, R7, 0x5410, R12 ;  /* 0x00005410070d7816 */ /* 0x000fe4000000000c */
[----:B------:R-:W-:Y:S02]  /*4cc0*/  SHF.R.U32.HI R7, RZ, 0x8, R4 ;  /* 0x00000008ff077819 */ /* 0x000fe40000011604 */
[----:B-1----:R-:W-:Y:S02]  /*4cd0*/  LOP3.LUT R5, R23, 0xff, RZ, 0xc0, !PT ;  /* 0x000000ff17057812 */ /* 0x002fe400078ec0ff */
[----:B------:R-:W-:-:S02]  /*4ce0*/  PRMT R9, R9, 0x5410, R7 ;  /* 0x0000541009097816 */ /* 0x000fc40000000007 */
[----:B------:R-:W-:Y:S01]  /*4cf0*/  PRMT R23, R5, 0x5410, R24 ;  /* 0x0000541005177816 */ /* 0x000fe20000000018 */
[----:B------:R-:W-:Y:S01]  /*4d00*/  FFMA.FTZ R5, R104, UR20, -R20 ;  /* 0x0000001468057c23 */ /* 0x000fe20008010814 */
[----:B------:R-:W-:Y:S01]  /*4d10*/  IMAD.MOV.U32 R104, RZ, RZ, R33 ;  /* 0x000000ffff687224 */ /* 0x000fe200078e0021 */
[----:B------:R-:W-:Y:S02]  /*4d20*/  LOP3.LUT R12, R11, 0xff, RZ, 0xc0, !PT ;  /* 0x000000ff0b0c7812 */ /* 0x000fe400078ec0ff */
[----:B------:R1:W-:Y:S01]  /*4d30*/  MUFU.EX2 R93, R5 ;  /* 0x00000005005d7308 */ /* 0x0003e20000000800 */
[C---:B------:R-:W-:Y:S02]  /*4d40*/  FSETP.NEU.FTZ.AND P0, PT, R137.reuse, -INF , PT ;  /* 0xff8000008900780b */ /* 0x040fe40003f1d000 */
[----:B------:R-:W-:Y:S01]  /*4d50*/  PRMT R16, R12, 0x5410, R10 ;  /* 0x000054100c107816 */ /* 0x000fe2000000000a */
[----:B------:R-:W-:Y:S01]  /*4d60*/  FMUL.FTZ R10, R137, UR20 ;  /* 0x00000014890a7c20 */ /* 0x000fe20008410000 */
[----:B------:R-:W-:Y:S01]  /*4d70*/  LOP3.LUT R15, R25, 0xff, RZ, 0xc0, !PT ;  /* 0x000000ff190f7812 */ /* 0x000fe200078ec0ff */
[----:B-1----:R-:W-:-:S04]  /*4d80*/  FFMA.FTZ R5, R102, UR20, -R20 ;  /* 0x0000001466057c23 */ /* 0x002fc80008010814 */
[----:B------:R1:W2:Y:S02]  /*4d90*/  MUFU.EX2 R216, R5 ;  /* 0x0000000500d87308 */ /* 0x0002a40000000800 */
[--C-:B-1----:R-:W-:Y:S02]  /*4da0*/  SHF.R.U32.HI R5, RZ, 0x10, R6.reuse ;  /* 0x00000010ff057819 */ /* 0x102fe40000011606 */
[----:B------:R-:W-:Y:S02]  /*4db0*/  SHF.R.U32.HI R6, RZ, 0x18, R6 ;  /* 0x00000018ff067819 */ /* 0x000fe40000011606 */
[----:B------:R-:W-:Y:S01]  /*4dc0*/  LOP3.LUT R4, R5, 0xff, RZ, 0xc0, !PT ;  /* 0x000000ff05047812 */ /* 0x000fe200078ec0ff */
[----:B------:R-:W-:-:S03]  /*4dd0*/  IMAD.U32 R5, RZ, RZ, UR15 ;  /* 0x0000000fff057e24 */ /* 0x000fc6000f8e00ff */
[----:B------:R-:W-:Y:S01]  /*4de0*/  PRMT R8, R4, 0x5410, R6 ;  /* 0x0000541004087816 */ /* 0x000fe20000000006 */
[--C-:B------:R-:W-:Y:S01]  /*4df0*/  FFMA.FTZ R4, R103, UR20, -R20.reuse ;  /* 0x0000001467047c23 */ /* 0x100fe20008010814 */
[----:B------:R-:W-:Y:S01]  /*4e00*/  LEA R2, R5, UR15, 0x10 ;  /* 0x0000000f05027c11 */ /* 0x000fe2000f8e80ff */
[----:B------:R-:W-:Y:S01]  /*4e10*/  FFMA.FTZ R5, R101, UR20, -R20 ;  /* 0x0000001465057c23 */ /* 0x000fe20008010814 */
[----:B------:R-:W-:Y:S01]  /*4e20*/  F2FP.BF16.F32.PACK_AB R6, R164, R104 ;  /* 0x00000068a406723e */ /* 0x000fe200000010ff */
[----:B------:R2:W-:Y:S02]  /*4e30*/  MUFU.EX2 R183, R4 ;  /* 0x0000000400b77308 */ /* 0x0005e40000000800 */
[--C-:B------:R-:W-:Y:S02]  /*4e40*/  HSET2.LE.AND R7, R13, R2.reuse, PT ;  /* 0x000000020d077233 */ /* 0x100fe40003803000 */
[----:B------:R-:W-:Y:S02]  /*4e50*/  HSET2.LE.AND R0, R14, R2, PT ;  /* 0x000000020e007233 */ /* 0x000fe40003803000 */
[----:B------:R-:W-:-:S02]  /*4e60*/  SHF.R.U32.HI R13, RZ, 0x18, R11 ;  /* 0x00000018ff0d7819 */ /* 0x000fc4000001160b */
[----:B------:R1:W-:Y:S01]  /*4e70*/  MUFU.EX2 R243, R5 ;  /* 0x0000000500f37308 */ /* 0x0003e20000000800 */
[----:B------:R-:W-:Y:S02]  /*4e80*/  LOP3.LUT R6, R0, R6, RZ, 0xc0, !PT ;  /* 0x0000000600067212 */ /* 0x000fe400078ec0ff */
[----:B------:R-:W-:Y:S01]  /*4e90*/  HSET2.LE.AND R0, R9, R2, PT ;  /* 0x0000000209007233 */ /* 0x000fe20003803000 */
[----:B------:R-:W-:Y:S01]  /*4ea0*/  FFMA.FTZ R9, R105, UR20, -R20 ;  /* 0x0000001469097c23 */ /* 0x000fe20008010814 */
[----:B------:R-:W-:-:S03]  /*4eb0*/  IMAD.MOV.U32 R105, RZ, RZ, R30 ;  /* 0x000000ffff697224 */ /* 0x000fc600078e001e */
[----:B------:R-:W3:Y:S01]  /*4ec0*/  MUFU.EX2 R88, R9 ;  /* 0x0000000900587308 */ /* 0x000ee20000000800 */
[----:B--2---:R-:W-:-:S04]  /*4ed0*/  F2FP.BF16.F32.PACK_AB R4, R216, R93 ;  /* 0x0000005dd804723e */ /* 0x004fc800000010ff */
[----:B------:R-:W-:Y:S01]  /*4ee0*/  LOP3.LUT R7, R7, R4, RZ, 0xc0, !PT ;  /* 0x0000000407077212 */ /* 0x000fe200078ec0ff */
[----:B------:R-:W-:Y:S01]  /*4ef0*/  FFMA.FTZ R4, R100, UR20, -R20 ;  /* 0x0000001464047c23 */ /* 0x000fe20008010814 */
[----:B------:R-:W-:Y:S01]  /*4f00*/  IMAD.MOV.U32 R100, RZ, RZ, R32 ;  /* 0x000000ffff647224 */ /* 0x000fe200078e0020 */
[----:B-1----:R-:W-:Y:S02]  /*4f10*/  HSET2.LE.AND R5, R8, R2, PT ;  /* 0x0000000208057233 */ /* 0x002fe40003803000 */
[----:B------:R1:W2:Y:S01]  /*4f20*/  MUFU.EX2 R166, R4 ;  /* 0x0000000400a67308 */ /* 0x0002a20000000800 */
[----:B------:R-:W-:-:S04]  /*4f30*/  F2FP.BF16.F32.PACK_AB R8, R214, R213 ;  /* 0x000000d5d608723e */ /* 0x000fc800000010ff */
[----:B------:R-:W-:Y:S02]  /*4f40*/  LOP3.LUT R5, R5, R8, RZ, 0xc0, !PT ;  /* 0x0000000805057212 */ /* 0x000fe400078ec0ff */
[----:B------:R-:W-:Y:S02]  /*4f50*/  SHF.R.U32.HI R8, RZ, 0x10, R11 ;  /* 0x00000010ff087819 */ /* 0x000fe4000001160b */
[----:B------:R-:W-:Y:S02]  /*4f60*/  HSET2.LE.AND R11, R17, R2, PT ;  /* 0x00000002110b7233 */ /* 0x000fe40003803000 */
[----:B------:R-:W-:Y:S02]  /*4f70*/  LOP3.LUT R12, R8, 0xff, RZ, 0xc0, !PT ;  /* 0x000000ff080c7812 */ /* 0x000fe400078ec0ff */
[----:B------:R-:W-:Y:S02]  /*4f80*/  F2FP.BF16.F32.PACK_AB R8, R167, R242 ;  /* 0x000000f2a708723e */ /* 0x000fe400000010ff */
[----:B------:R-:W-:-:S02]  /*4f90*/  PRMT R12, R12, 0x5410, R13 ;  /* 0x000054100c0c7816 */ /* 0x000fc4000000000d */
[----:B-1----:R-:W-:Y:S02]  /*4fa0*/  F2FP.BF16.F32.PACK_AB R4, R30, R244 ;  /* 0x000000f41e04723e */ /* 0x002fe400000010ff */
[----:B---3--:R-:W-:Y:S02]  /*4fb0*/  F2FP.BF16.F32.PACK_AB R13, R88, R183 ;  /* 0x000000b7580d723e */ /* 0x008fe400000010ff */
[----:B------:R-:W-:Y:S02]  /*4fc0*/  LOP3.LUT R4, R0, R4, RZ, 0xc0, !PT ;  /* 0x0000000400047212 */ /* 0x000fe400078ec0ff */
[----:B------:R-:W-:Y:S02]  /*4fd0*/  FSEL R0, R10, RZ, P0 ;  /* 0x000000ff0a007208 */ /* 0x000fe40000000000 */
[--C-:B------:R-:W-:Y:S02]  /*4fe0*/  HSET2.LE.AND R10, R19, R2.reuse, PT ;  /* 0x00000002130a7233 */ /* 0x100fe40003803000 */
[--C-:B------:R-:W-:Y:S01]  /*4ff0*/  HSET2.LE.AND R12, R12, R2.reuse, PT ;  /* 0x000000020c0c7233 */ /* 0x100fe20003803000 */
[--C-:B------:R-:W-:Y:S01]  /*5000*/  FFMA.FTZ R9, R197, UR20, -R0.reuse ;  /* 0x00000014c5097c23 */ /* 0x100fe20008010800 */
[----:B------:R-:W-:Y:S01]  /*5010*/  FFMA.FTZ R14, R196, UR20, -R0 ;  /* 0x00000014c40e7c23 */ /* 0x000fe20008010800 */
[----:B------:R-:W-:Y:S01]  /*5020*/  LOP3.LUT R10, R10, R8, RZ, 0xc0, !PT ;  /* 0x000000080a0a7212 */ /* 0x000fe200078ec0ff */
[----:B------:R-:W-:Y:S01]  /*5030*/  HMMA.16816.F32.BF16 R32, R4, R44, RZ ;  /* 0x0000002c0420723c */ /* 0x000fe200000418ff */
[----:B------:R2:W-:Y:S01]  /*5040*/  MUFU.EX2 R217, R9 ;  /* 0x0000000900d97308 */ /* 0x0005e20000000800 */
[----:B------:R-:W-:Y:S01]  /*5050*/  HSET2.LE.AND R8, R16, R2, PT ;  /* 0x0000000210087233 */ /* 0x000fe20003803000 */
[----:B------:R-:W-:Y:S01]  /*5060*/  IMAD.MOV.U32 R197, RZ, RZ, R244 ;  /* 0x000000ffffc57224 */ /* 0x000fe200078e00f4 */
[----:B------:R-:W-:-:S02]  /*5070*/  SHF.R.U32.HI R16, RZ, 0x18, R25 ;  /* 0x00000018ff107819 */ /* 0x000fc40000011619 */
[C---:B------:R-:W-:Y:S03]  /*5080*/  HMMA.16816.F32.BF16 R28, R4.reuse, R48, RZ ;  /* 0x00000030041c723c */ /* 0x040fe600000418ff */
[----:B------:R1:W-:Y:S03]  /*5090*/  MUFU.EX2 R218, R14 ;  /* 0x0000000e00da7308 */ /* 0x0003e60000000800 */
[----:B------:R-:W-:Y:S01]  /*50a0*/  HMMA.16816.F32.BF16 R36, R4, R46, RZ ;  /* 0x0000002e0424723c */ /* 0x000fe200000418ff */
[----:B--2---:R-:W-:-:S04]  /*50b0*/  F2FP.BF16.F32.PACK_AB R9, R166, R243 ;  /* 0x000000f3a609723e */ /* 0x004fc800000010ff */
[----:B------:R-:W-:Y:S02]  /*50c0*/  LOP3.LUT R11, R11, R9, RZ, 0xc0, !PT ;  /* 0x000000090b0b7212 */ /* 0x000fe400078ec0ff */
[----:B------:R-:W-:Y:S01]  /*50d0*/  F2FP.BF16.F32.PACK_AB R9, R245, R182 ;  /* 0x000000b6f509723e */ /* 0x000fe200000010ff */
[--C-:B-1----:R-:W-:Y:S01]  /*50e0*/  FFMA.FTZ R14, R199, UR20, -R0.reuse ;  /* 0x00000014c70e7c23 */ /* 0x102fe20008010800 */
[----:B------:R-:W-:Y:S02]  /*50f0*/  IMAD.MOV.U32 R199, RZ, RZ, R243 ;  /* 0x000000ffffc77224 */ /* 0x000fe400078e00f3 */
[----:B------:R-:W-:Y:S01]  /*5100*/  LOP3.LUT R8, R8, R9, RZ, 0xc0, !PT ;  /* 0x0000000908087212 */ /* 0x000fe200078ec0ff */
[----:B------:R1:W-:Y:S01]  /*5110*/  MUFU.EX2 R103, R14 ;  /* 0x0000000e00677308 */ /* 0x0003e20000000800 */
[----:B------:R-:W-:Y:S01]  /*5120*/  LOP3.LUT R9, R12, R13, RZ, 0xc0, !PT ;  /* 0x0000000d0c097212 */ /* 0x000fe200078ec0ff */
[----:B------:R-:W-:Y:S01]  /*5130*/  FFMA.FTZ R13, R198, UR20, -R0 ;  /* 0x00000014c60d7c23 */ /* 0x000fe20008010800 */
[----:B------:R-:W-:Y:S01]  /*5140*/  LOP3.LUT R12, R25, 0xffff, RZ, 0xc0, !PT ;  /* 0x0000ffff190c7812 */ /* 0x000fe200078ec0ff */
[----:B------:R-:W-:-:S03]  /*5150*/  IMAD.MOV.U32 R198, RZ, RZ, R242 ;  /* 0x000000ffffc67224 */ /* 0x000fc600078e00f2 */
[----:B------:R-:W-:Y:S01]  /*5160*/  SHF.R.U32.HI R12, RZ, 0x8, R12 ;  /* 0x00000008ff0c7819 */ /* 0x000fe2000001160c */
[----:B------:R2:W3:Y:S01]  /*5170*/  MUFU.EX2 R165, R13 ;  /* 0x0000000d00a57308 */ /* 0x0004e20000000800 */
[C---:B------:R-:W-:Y:S06]  /*5180*/  HMMA.16816.F32.BF16 R80, R8.reuse, R52, R32 ;  /* 0x000000340850723c */ /* 0x040fec0000041820 */
[----:B------:R-:W-:Y:S01]  /*5190*/  HMMA.16816.F32.BF16 R72, R8, R56, R28 ;  /* 0x000000380848723c */ /* 0x000fe2000004181c */
[----:B-1----:R-:W-:-:S05]  /*51a0*/  SHF.R.U32.HI R14, RZ, 0x10, R25 ;  /* 0x00000010ff0e7819 */ /* 0x002fca0000011619 */
[----:B------:R-:W-:Y:S01]  /*51b0*/  HMMA.16816.F32.BF16 R24, R4, R50, RZ ;  /* 0x000000320418723c */ /* 0x000fe200000418ff */
[----:B------:R-:W-:Y:S01]  /*51c0*/  LOP3.LUT R14, R14, 0xff, RZ, 0xc0, !PT ;  /* 0x000000ff0e0e7812 */ /* 0x000fe200078ec0ff */
[----:B--2---:R-:W-:Y:S01]  /*51d0*/  FFMA.FTZ R13, R106, UR20, -R3 ;  /* 0x000000146a0d7c23 */ /* 0x004fe20008010803 */
[----:B------:R-:W-:-:S03]  /*51e0*/  IMAD.MOV.U32 R106, RZ, RZ, R61 ;  /* 0x000000ffff6a7224 */ /* 0x000fc600078e003d */
[----:B------:R-:W-:Y:S01]  /*51f0*/  HMMA.16816.F32.BF16 R68, R8, R54, R36 ;  /* 0x000000360844723c */ /* 0x000fe20000041824 */
[----:B------:R-:W-:Y:S01]  /*5200*/  PRMT R5, R15, 0x5410, R12 ;  /* 0x000054100f057816 */ /* 0x000fe2000000000c */
[----:B------:R1:W2:Y:S01]  /*5210*/  MUFU.EX2 R196, R13 ;  /* 0x0000000d00c47308 */ /* 0x0002a20000000800 */
[--C-:B------:R-:W-:Y:S01]  /*5220*/  HSET2.LE.AND R6, R41, R2.reuse, PT ;  /* 0x0000000229067233 */ /* 0x100fe20003803000 */
[----:B------:R-:W-:Y:S01]  /*5230*/  FFMA.FTZ R12, R108, UR20, -R0 ;  /* 0x000000146c0c7c23 */ /* 0x000fe20008010800 */
[----:B------:R-:W-:Y:S01]  /*5240*/  F2FP.BF16.F32.PACK_AB R4, R92, R212 ;  /* 0x000000d45c04723e */ /* 0x000fe200000010ff */
[----:B------:R-:W-:Y:S02]  /*5250*/  IMAD.MOV.U32 R108, RZ, RZ, R60 ;  /* 0x000000ffff6c7224 */ /* 0x000fe400078e003c */
[----:B------:R-:W-:Y:S01]  /*5260*/  FFMA.FTZ R15, R107, UR20, -R0 ;  /* 0x000000146b0f7c23 */ /* 0x000fe20008010800 */
[--C-:B------:R-:W-:Y:S02]  /*5270*/  HSET2.LE.AND R7, R18, R2.reuse, PT ;  /* 0x0000000212077233 */ /* 0x100fe40003803000 */
[----:B------:R-:W-:Y:S01]  /*5280*/  LOP3.LUT R6, R6, R4, RZ, 0xc0, !PT ;  /* 0x0000000406067212 */ /* 0x000fe200078ec0ff */
[----:B------:R4:W-:Y:S01]  /*5290*/  MUFU.EX2 R102, R12 ;  /* 0x0000000c00667308 */ /* 0x0009e20000000800 */
[----:B------:R-:W-:-:S02]  /*52a0*/  HSET2.LE.AND R5, R5, R2, PT ;  /* 0x0000000205057233 */ /* 0x000fc40003803000 */
[----:B---3--:R-:W-:-:S03]  /*52b0*/  F2FP.BF16.F32.PACK_AB R4, R165, R103 ;  /* 0x00000067a504723e */ /* 0x008fc600000010ff */
[----:B------:R-:W-:Y:S01]  /*52c0*/  HMMA.16816.F32.BF16 R60, R8, R58, R24 ;  /* 0x0000003a083c723c */ /* 0x000fe20000041818 */
[----:B-1----:R-:W-:Y:S01]  /*52d0*/  PRMT R13, R14, 0x5410, R16 ;  /* 0x000054100e0d7816 */ /* 0x002fe20000000010 */
[----:B------:R-:W1:Y:S01]  /*52e0*/  MUFU.EX2 R41, R15 ;  /* 0x0000000f00297308 */ /* 0x000e620000000800 */
[----:B------:R-:W-:Y:S02]  /*52f0*/  F2FP.BF16.F32.PACK_AB R14, R218, R217 ;  /* 0x000000d9da0e723e */ /* 0x000fe400000010ff */
[----:B------:R-:W-:Y:S02]  /*5300*/  LOP3.LUT R7, R7, R4, RZ, 0xc0, !PT ;  /* 0x0000000407077212 */ /* 0x000fe400078ec0ff */
[----:B------:R-:W-:Y:S02]  /*5310*/  LOP3.LUT R8, R40, 0xffff, RZ, 0xc0, !PT ;  /* 0x0000ffff28087812 */ /* 0x000fe400078ec0ff */
[----:B------:R-:W-:Y:S02]  /*5320*/  HSET2.LE.AND R13, R13, R2, PT ;  /* 0x000000020d0d7233 */ /* 0x000fe40003803000 */
[----:B----4-:R-:W-:-:S02]  /*5330*/  F2FP.BF16.F32.PACK_AB R12, R106, R100 ;  /* 0x000000646a0c723e */ /* 0x010fc400000010ff */
[----:B------:R-:W-:Y:S01]  /*5340*/  SHF.R.U32.HI R11, RZ, 0x8, R8 ;  /* 0x00000008ff0b7819 */ /* 0x000fe20000011608 */
[--C-:B------:R-:W-:Y:S01]  /*5350*/  FFMA.FTZ R8, R111, UR20, -R0.reuse ;  /* 0x000000146f087c23 */ /* 0x100fe20008010800 */
[----:B------:R-:W-:Y:S01]  /*5360*/  LOP3.LUT R4, R5, R12, RZ, 0xc0, !PT ;  /* 0x0000000c05047212 */ /* 0x000fe200078ec0ff */
[----:B------:R-:W-:Y:S01]  /*5370*/  FFMA.FTZ R12, R200, UR20, -R0 ;  /* 0x00000014c80c7c23 */ /* 0x000fe20008010800 */
[----:B------:R-:W-:Y:S01]  /*5380*/  LOP3.LUT R5, R13, R14, RZ, 0xc0, !PT ;  /* 0x0000000e0d057212 */ /* 0x000fe200078ec0ff */
[----:B------:R2:W-:Y:S01]  /*5390*/  MUFU.EX2 R84, R8 ;  /* 0x0000000800547308 */ /* 0x0005e20000000800 */
[----:B------:R-:W-:Y:S02]  /*53a0*/  LOP3.LUT R14, R40, 0xff, RZ, 0xc0, !PT ;  /* 0x000000ff280e7812 */ /* 0x000fe400078ec0ff */
[--C-:B------:R-:W-:Y:S02]  /*53b0*/  SHF.R.U32.HI R9, RZ, 0x10, R40.reuse ;  /* 0x00000010ff097819 */ /* 0x100fe40000011628 */
[----:B------:R-:W-:Y:S01]  /*53c0*/  HSET2.LE.AND R10, R22, R2, PT ;  /* 0x00000002160a7233 */ /* 0x000fe20003803000 */
[----:B------:R-:W-:Y:S01]  /*53d0*/  HMMA.16816.F32.BF16 R28, R4, R44, RZ ;  /* 0x0000002c041c723c */ /* 0x000fe200000418ff */
[----:B------:R-:W-:Y:S01]  /*53e0*/  SHF.R.U32.HI R13, RZ, 0x18, R40 ;  /* 0x00000018ff0d7819 */ /* 0x000fe20000011628 */
[----:B------:R3:W4:Y:S01]  /*53f0*/  MUFU.EX2 R180, R12 ;  /* 0x0000000c00b47308 */ /* 0x0007220000000800 */
[----:B------:R-:W-:-:S03]  /*5400*/  LOP3.LUT R9, R9, 0xff, RZ, 0xc0, !PT ;  /* 0x000000ff09097812 */ /* 0x000fc600078ec0ff */
[----:B------:R-:W-:Y:S01]  /*5410*/  HMMA.16816.F32.BF16 R32, R4, R46, RZ ;  /* 0x0000002e0420723c */ /* 0x000fe200000418ff */
[----:B------:R-:W-:Y:S02]  /*5420*/  PRMT R13, R9, 0x5410, R13 ;  /* 0x00005410090d7816 */ /* 0x000fe4000000000d */
[----:B--2---:R-:W-:-:S03]  /*5430*/  F2FP.BF16.F32.PACK_AB R8, R196, R211 ;  /* 0x000000d3c408723e */ /* 0x004fc600000010ff */
[----:B------:R-:W-:Y:S01]  /*5440*/  HMMA.16816.F32.BF16 R16, R4, R48, RZ ;  /* 0x000000300410723c */ /* 0x000fe200000418ff */
[----:B------:R-:W-:Y:S02]  /*5450*/  LOP3.LUT R10, R10, R8, RZ, 0xc0, !PT ;  /* 0x000000080a0a7212 */ /* 0x000fe400078ec0ff */
[----:B-1----:R-:W-:-:S03]  /*5460*/  F2FP.BF16.F32.PACK_AB R8, R41, R102 ;  /* 0x000000662908723e */ /* 0x002fc600000010ff */
[----:B------:R-:W-:Y:S01]  /*5470*/  HMMA.16816.F32.BF16 R24, R4, R50, RZ ;  /* 0x000000320418723c */ /* 0x000fe200000418ff */
[----:B---3--:R-:W-:Y:S01]  /*5480*/  PRMT R12, R14, 0x5410, R11 ;  /* 0x000054100e0c7816 */ /* 0x008fe2000000000b */
[----:B----4-:R-:W-:Y:S01]  /*5490*/  IMAD.MOV.U32 R79, RZ, RZ, R180 ;  /* 0x000000ffff4f7224 */ /* 0x010fe200078e00b4 */
[--C-:B------:R-:W-:Y:S01]  /*54a0*/  HSET2.LE.AND R11, R23, R2.reuse, PT ;  /* 0x00000002170b7233 */ /* 0x100fe20003803000 */
[----:B------:R-:W-:Y:S02]  /*54b0*/  IMAD.WIDE.U32 R22, R67, -0x326172a9, RZ ;  /* 0xcd9e8d5743167825 */ /* 0x000fe400078e00ff */
[----:B------:R-:W-:Y:S02]  /*54c0*/  HSET2.LE.AND R9, R12, R2, PT ;  /* 0x000000020c097233 */ /* 0x000fe40003803000 */
[----:B------:R-:W-:Y:S01]  /*54d0*/  F2FP.BF16.F32.PACK_AB R12, R108, R215 ;  /* 0x000000d76c0c723e */ /* 0x000fe200000010ff */
[----:B------:R-:W-:Y:S01]  /*54e0*/  IMAD.WIDE.U32 R4, R77, -0x326172a9, RZ ;  /* 0xcd9e8d574d047825 */ /* 0x000fe200078e00ff */
[----:B------:R-:W-:-:S02]  /*54f0*/  LOP3.LUT R11, R11, R8, RZ, 0xc0, !PT ;  /* 0x000000080b0b7212 */ /* 0x000fc400078ec0ff */
[----:B------:R-:W-:Y:S01]  /*5500*/  LOP3.LUT R8, R9, R12, RZ, 0xc0, !PT ;  /* 0x0000000c09087212 */ /* 0x000fe200078ec0ff */
[----:B------:R-:W-:Y:S01]  /*5510*/  FFMA.FTZ R9, R113, UR20, -R21 ;  /* 0x0000001471097c23 */ /* 0x000fe20008010815 */
[----:B------:R-:W-:Y:S01]  /*5520*/  IMAD.MOV.U32 R113, RZ, RZ, R84 ;  /* 0x000000ffff717224 */ /* 0x000fe200078e0054 */
[----:B------:R-:W-:Y:S01]  /*5530*/  HSET2.LE.AND R6, R13, R2, PT ;  /* 0x000000020d067233 */ /* 0x000fe20003803000 */
[----:B------:R-:W-:Y:S01]  /*5540*/  FFMA.FTZ R12, R116, UR20, -R20 ;  /* 0x00000014740c7c23 */ /* 0x000fe20008010814 */
[----:B------:R1:W-:Y:S01]  /*5550*/  MUFU.EX2 R208, R9 ;  /* 0x0000000900d07308 */ /* 0x0003e20000000800 */
[----:B------:R-:W-:Y:S01]  /*5560*/  LOP3.LUT R4, R23, UR8, R4, 0x96, !PT ;  /* 0x0000000817047c12 */ /* 0x000fe2000f8e9604 */
[----:B------:R-:W-:Y:S01]  /*5570*/  IMAD.MOV.U32 R116, RZ, RZ, R183 ;  /* 0x000000ffff747224 */ /* 0x000fe200078e00b7 */
[----:B------:R-:W-:-:S03]  /*5580*/  F2FP.BF16.F32.PACK_AB R7, R113, R180 ;  /* 0x000000b47107723e */ /* 0x000fc600000010ff */
[----:B------:R-:W-:-:S04]  /*5590*/  IMAD.WIDE.U32 R36, R4, -0x2daee0ad, RZ ;  /* 0xd2511f5304247825 */ /* 0x000fc800078e00ff */
[----:B------:R-:W-:Y:S01]  /*55a0*/  FFMA.FTZ R4, R112, UR20, -R21 ;  /* 0x0000001470047c23 */ /* 0x000fe20008010815 */
[----:B------:R-:W-:-:S03]  /*55b0*/  IMAD.MOV.U32 R112, RZ, RZ, R88 ;  /* 0x000000ffff707224 */ /* 0x000fc600078e0058 */
[----:B------:R-:W-:Y:S01]  /*55c0*/  MUFU.EX2 R15, R4 ;  /* 0x00000004000f7308 */ /* 0x000fe20000000800 */
[----:B-1----:R-:W-:Y:S01]  /*55d0*/  LOP3.LUT R9, R6, R7, RZ, 0xc0, !PT ;  /* 0x0000000706097212 */ /* 0x002fe200078ec0ff */
[----:B------:R-:W-:Y:S01]  /*55e0*/  FFMA.FTZ R7, R110, UR20, -R21 ;  /* 0x000000146e077c23 */ /* 0x000fe20008010815 */
[----:B------:R-:W-:Y:S01]  /*55f0*/  LOP3.LUT R6, R5, UR10, R64, 0x96, !PT ;  /* 0x0000000a05067c12 */ /* 0x000fe2000f8e9640 */
[----:B------:R-:W-:-:S04]  /*5600*/  IMAD.MOV.U32 R110, RZ, RZ, R245 ;  /* 0x000000ffff6e7224 */ /* 0x000fc800078e00f5 */
[----:B------:R1:W-:Y:S01]  /*5610*/  MUFU.EX2 R101, R7 ;  /* 0x0000000700657308 */ /* 0x0003e20000000800 */
[C---:B------:R-:W-:Y:S06]  /*5620*/  HMMA.16816.F32.BF16 R88, R8.reuse, R56, R16 ;  /* 0x000000380858723c */ /* 0x040fec0000041810 */
[C---:B------:R-:W-:Y:S01]  /*5630*/  HMMA.16816.F32.BF16 R84, R8.reuse, R52, R28 ;  /* 0x000000340854723c */ /* 0x040fe2000004181c */
[----:B------:R-:W-:Y:S01]  /*5640*/  LDSM.16.MT88.4 R28, [R210+0x4800] ;  /* 0x00480000d21c783b */ /* 0x000fe20000004200 */
[----:B------:R-:W-:Y:S04]  /*5650*/  MUFU.EX2 R19, R12 ;  /* 0x0000000c00137308 */ /* 0x000fe80000000800 */
[----:B------:R-:W-:Y:S01]  /*5660*/  HMMA.16816.F32.BF16 R56, R8, R58, R24 ;  /* 0x0000003a0838723c */ /* 0x000fe20000041818 */
[----:B------:R-:W2:Y:S01]  /*5670*/  LDSM.16.MT88.4 R24, [R209+0x4800] ;  /* 0x00480000d118783b */ /* 0x000ea20000004200 */
[----:B-1----:R-:W-:-:S04]  /*5680*/  IMAD.WIDE.U32 R6, R6, -0x2daee0ad, RZ ;  /* 0xd2511f5306067825 */ /* 0x002fc800078e00ff */
[----:B------:R-:W-:Y:S01]  /*5690*/  HMMA.16816.F32.BF16 R44, R8, R54, R32 ;  /* 0x00000036082c723c */ /* 0x000fe20000041820 */
[----:B------:R-:W-:Y:S01]  /*56a0*/  LOP3.LUT R4, R37, UR5, R6, 0x96, !PT ;  /* 0x0000000525047c12 */ /* 0x000fe2000f8e9606 */
[----:B------:R-:W-:Y:S01]  /*56b0*/  FFMA.FTZ R6, R109, UR20, -R21 ;  /* 0x000000146d067c23 */ /* 0x000fe20008010815 */
[----:B------:R-:W-:-:S03]  /*56c0*/  IMAD.MOV.U32 R109, RZ, RZ, R211 ;  /* 0x000000ffff6d7224 */ /* 0x000fc600078e00d3 */
[----:B------:R-:W-:Y:S01]  /*56d0*/  IMAD.WIDE.U32 R4, R4, -0x326172a9, RZ ;  /* 0xcd9e8d5704047825 */ /* 0x000fe200078e00ff */
[----:B------:R1:W3:Y:S02]  /*56e0*/  MUFU.EX2 R107, R6 ;  /* 0x00000006006b7308 */ /* 0x0002e40000000800 */
[C---:B------:R-:W-:Y:S02]  /*56f0*/  LOP3.LUT R14, R4.reuse, 0xff, RZ, 0xc0, !PT ;  /* 0x000000ff040e7812 */ /* 0x040fe400078ec0ff */
[----:B------:R-:W-:Y:S02]  /*5700*/  SHF.R.U32.HI R11, RZ, 0x18, R4 ;  /* 0x00000018ff0b7819 */ /* 0x000fe40000011604 */
[----:B-1----:R-:W-:-:S04]  /*5710*/  LOP3.LUT R6, R4, 0xffff, RZ, 0xc0, !PT ;  /* 0x0000ffff04067812 */ /* 0x002fc800078ec0ff */
[----:B------:R-:W-:Y:S02]  /*5720*/  SHF.R.U32.HI R13, RZ, 0x8, R6 ;  /* 0x00000008ff0d7819 */ /* 0x000fe40000011606 */
[----:B------:R-:W-:Y:S01]  /*5730*/  LOP3.LUT R6, R7, UR7, R78, 0x96, !PT ;  /* 0x0000000707067c12 */ /* 0x000fe2000f8e964e */
[----:B------:R-:W-:Y:S01]  /*5740*/  FFMA.FTZ R7, R114, UR20, -R20 ;  /* 0x0000001472077c23 */ /* 0x000fe20008010814 */
[----:B------:R-:W-:Y:S01]  /*5750*/  PRMT R14, R14, 0x5410, R13 ;  /* 0x000054100e0e7816 */ /* 0x000fe2000000000d */
[----:B------:R-:W-:Y:S02]  /*5760*/  IMAD.MOV.U32 R114, RZ, RZ, R182 ;  /* 0x000000ffff727224 */ /* 0x000fe400078e00b6 */
[----:B------:R1:W-:Y:S01]  /*5770*/  MUFU.EX2 R211, R7 ;  /* 0x0000000700d37308 */ /* 0x0003e20000000800 */
[----:B------:R-:W-:Y:S01]  /*5780*/  IMAD.WIDE.U32 R12, R6, -0x326172a9, RZ ;  /* 0xcd9e8d57060c7825 */ /* 0x000fe200078e00ff */
[----:B------:R-:W-:Y:S02]  /*5790*/  SHF.R.U32.HI R6, RZ, 0x10, R4 ;  /* 0x00000010ff067819 */ /* 0x000fe40000011604 */
[----:B------:R-:W-:-:S02]  /*57a0*/  LOP3.LUT R4, R5, UR17, R12, 0x96, !PT ;  /* 0x0000001105047c12 */ /* 0x000fc4000f8e960c */
[----:B------:R-:W-:Y:S02]  /*57b0*/  LOP3.LUT R9, R6, 0xff, RZ, 0xc0, !PT ;  /* 0x000000ff06097812 */ /* 0x000fe400078ec0ff */
[--C-:B------:R-:W-:Y:S02]  /*57c0*/  SHF.R.U32.HI R6, RZ, 0x10, R4.reuse ;  /* 0x00000010ff067819 */ /* 0x100fe40000011604 */
[C---:B------:R-:W-:Y:S02]  /*57d0*/  LOP3.LUT R5, R4.reuse, 0xffff, RZ, 0xc0, !PT ;  /* 0x0000ffff04057812 */ /* 0x040fe400078ec0ff */
[----:B------:R-:W-:Y:S02]  /*57e0*/  LOP3.LUT R10, R4, 0xff, RZ, 0xc0, !PT ;  /* 0x000000ff040a7812 */ /* 0x000fe400078ec0ff */
[----:B------:R-:W-:Y:S01]  /*57f0*/  SHF.R.U32.HI R8, RZ, 0x18, R4 ;  /* 0x00000018ff087819 */ /* 0x000fe20000011604 */
[----:B-1----:R-:W-:Y:S01]  /*5800*/  FFMA.FTZ R7, R115, UR20, -R20 ;  /* 0x0000001473077c23 */ /* 0x002fe20008010814 */
[----:B------:R-:W-:-:S02]  /*5810*/  LOP3.LUT R4, R6, 0xff, RZ, 0xc0, !PT ;  /* 0x000000ff06047812 */ /* 0x000fc400078ec0ff */
[----:B------:R-:W-:Y:S01]  /*5820*/  SHF.R.U32.HI R5, RZ, 0x8, R5 ;  /* 0x00000008ff057819 */ /* 0x000fe20000011605 */
[----:B------:R1:W4:Y:S01]  /*5830*/  MUFU.EX2 R111, R7 ;  /* 0x00000007006f7308 */ /* 0x0003220000000800 */
[----:B------:R-:W-:Y:S02]  /*5840*/  PRMT R8, R4, 0x5410, R8 ;  /* 0x0000541004087816 */ /* 0x000fe40000000008 */
[--C-:B------:R-:W-:Y:S02]  /*5850*/  HSET2.LE.AND R6, R14, R2.reuse, PT ;  /* 0x000000020e067233 */ /* 0x100fe40003803000 */
[----:B------:R-:W-:Y:S02]  /*5860*/  PRMT R10, R10, 0x5410, R5 ;  /* 0x000054100a0a7816 */ /* 0x000fe40000000005 */
[----:B---3--:R-:W-:Y:S02]  /*5870*/  F2FP.BF16.F32.PACK_AB R4, R107, R15 ;  /* 0x0000000f6b04723e */ /* 0x008fe400000010ff */
[----:B------:R-:W-:-:S02]  /*5880*/  HSET2.LE.AND R8, R8, R2, PT ;  /* 0x0000000208087233 */ /* 0x000fc40003803000 */
[----:B------:R-:W-:Y:S02]  /*5890*/  LOP3.LUT R6, R6, R4, RZ, 0xc0, !PT ;  /* 0x0000000406067212 */ /* 0x000fe400078ec0ff */
[----:B------:R-:W-:Y:S02]  /*58a0*/  HSET2.LE.AND R4, R10, R2, PT ;  /* 0x000000020a047233 */ /* 0x000fe40003803000 */
[----:B------:R-:W-:Y:S01]  /*58b0*/  LOP3.LUT R13, R13, UR6, R22, 0x96, !PT ;  /* 0x000000060d0d7c12 */ /* 0x000fe2000f8e9616 */
[----:B-1----:R-:W-:Y:S01]  /*58c0*/  FFMA.FTZ R7, R117, UR20, -R20 ;  /* 0x0000001475077c23 */ /* 0x002fe20008010814 */
[----:B----4-:R-:W-:-:S03]  /*58d0*/  F2FP.BF16.F32.PACK_AB R5, R111, R211 ;  /* 0x000000d36f05723e */ /* 0x010fc600000010ff */
[----:B------:R1:W3:Y:S02]  /*58e0*/  MUFU.EX2 R40, R7 ;  /* 0x0000000700287308 */ /* 0x0002e40000000800 */
[----:B-1----:R-:W-:Y:S01]  /*58f0*/  PRMT R7, R9, 0x5410, R11 ;  /* 0x0000541009077816 */ /* 0x002fe2000000000b */
[----:B---3--:R-:W-:Y:S01]  /*5900*/  IMAD.MOV.U32 R67, RZ, RZ, R40 ;  /* 0x000000ffff437224 */ /* 0x008fe200078e0028 */
[----:B------:R-:W-:-:S03]  /*5910*/  F2FP.BF16.F32.PACK_AB R9, R40, R19 ;  /* 0x000000132809723e */ /* 0x000fc600000010ff */
[----:B------:R-:W-:-:S05]  /*5920*/  HSET2.LE.AND R7, R7, R2, PT ;  /* 0x0000000207077233 */ /* 0x000fca0003803000 */
[----:B------:R-:W-:Y:S02]  /*5930*/  LOP3.LUT R7, R7, R5, RZ, 0xc0, !PT ;  /* 0x0000000507077212 */ /* 0x000fe400078ec0ff */
[----:B------:R-:W-:-:S04]  /*5940*/  F2FP.BF16.F32.PACK_AB R5, R101, R208 ;  /* 0x000000d06505723e */ /* 0x000fc800000010ff */
[----:B------:R-:W-:Y:S02]  /*5950*/  LOP3.LUT R4, R4, R5, RZ, 0xc0, !PT ;  /* 0x0000000504047212 */ /* 0x000fe400078ec0ff */
[----:B------:R-:W-:Y:S02]  /*5960*/  LOP3.LUT R5, R8, R9, RZ, 0xc0, !PT ;  /* 0x0000000908057212 */ /* 0x000fe400078ec0ff */
[----:B------:R-:W-:Y:S01]  /*5970*/  LOP3.LUT R8, R99, UR14, R76, 0x96, !PT ;  /* 0x0000000e63087c12 */ /* 0x000fe2000f8e964c */
[----:B------:R-:W-:Y:S01]  /*5980*/  IMAD.MOV.U32 R99, RZ, RZ, R15 ;  /* 0x000000ffff637224 */ /* 0x000fe200078e000f */
[----:B------:R-:W-:Y:S01]  /*5990*/  LOP3.LUT R9, R43, UR12, R98, 0x96, !PT ;  /* 0x0000000c2b097c12 */ /* 0x000fe2000f8e9662 */
[----:B------:R-:W-:Y:S02]  /*59a0*/  IMAD.MOV.U32 R98, RZ, RZ, R102 ;  /* 0x000000ffff627224 */ /* 0x000fe400078e0066 */
[C---:B--2---:R-:W-:Y:S06]  /*59b0*/  HMMA.16816.F32.BF16 R48, R4.reuse, R24, R80 ;  /* 0x000000180430723c */ /* 0x044fec0000041850 */
[C---:B------:R-:W-:Y:S06]  /*59c0*/  HMMA.16816.F32.BF16 R72, R4.reuse, R28, R72 ;  /* 0x0000001c0448723c */ /* 0x040fec0000041848 */
[C---:B------:R-:W-:Y:S06]  /*59d0*/  HMMA.16816.F32.BF16 R68, R4.reuse, R26, R68 ;  /* 0x0000001a0444723c */ /* 0x040fec0000041844 */
[----:B------:R-:W-:Y:S07]  /*59e0*/  HMMA.16816.F32.BF16 R60, R4, R30, R60 ;  /* 0x0000001e043c723c */ /* 0x000fee000004183c */
[----:B------:R-:W-:-:S04]  /*59f0*/  IMAD.WIDE.U32 R6, R8, -0x2daee0ad, RZ ;  /* 0xd2511f5308067825 */ /* 0x000fc800078e00ff */
[----:B------:R-:W-:Y:S01]  /*5a00*/  FFMA.FTZ R8, R134, UR20, -R3 ;  /* 0x0000001486087c23 */ /* 0x000fe20008010803 */
[----:B------:R-:W-:Y:S01]  /*5a10*/  IMAD.WIDE.U32 R4, R9, -0x2daee0ad, RZ ;  /* 0xd2511f5309047825 */ /* 0x000fe200078e00ff */
[----:B------:R-:W-:Y:S02]  /*5a20*/  LOP3.LUT R7, R7, UR11, R94, 0x96, !PT ;  /* 0x0000000b07077c12 */ /* 0x000fe4000f8e965e */
[----:B------:R1:W-:Y:S02]  /*5a30*/  MUFU.EX2 R102, R8 ;  /* 0x0000000800667308 */ /* 0x0003e40000000800 */
[----:B------:R-:W-:Y:S01]  /*5a40*/  LOP3.LUT R5, R5, UR9, R6, 0x96, !PT ;  /* 0x0000000905057c12 */ /* 0x000fe2000f8e9606 */
[----:B------:R-:W-:-:S04]  /*5a50*/  IMAD.WIDE.U32 R6, R7, -0x326172a9, RZ ;  /* 0xcd9e8d5707067825 */ /* 0x000fc800078e00ff */
[----:B------:R-:W-:Y:S01]  /*5a60*/  IMAD.WIDE.U32 R16, R5, -0x326172a9, RZ ;  /* 0xcd9e8d5705107825 */ /* 0x000fe200078e00ff */
[----:B------:R-:W-:-:S04]  /*5a70*/  LOP3.LUT R7, R7, UR10, R42, 0x96, !PT ;  /* 0x0000000a07077c12 */ /* 0x000fc8000f8e962a */
[----:B------:R-:W-:Y:S01]  /*5a80*/  LOP3.LUT R5, R17, UR8, R6, 0x96, !PT ;  /* 0x0000000811057c12 */ /* 0x000fe2000f8e9606 */
[----:B------:R-:W-:-:S04]  /*5a90*/  IMAD.WIDE.U32 R6, R7, -0x2daee0ad, RZ ;  /* 0xd2511f5307067825 */ /* 0x000fc800078e00ff */
[----:B-1----:R-:W-:Y:S01]  /*5aa0*/  FFMA.FTZ R8, R133, UR20, -R3 ;  /* 0x0000001485087c23 */ /* 0x002fe20008010803 */
[----:B------:R-:W-:Y:S01]  /*5ab0*/  IMAD.WIDE.U32 R32, R5, -0x2daee0ad, RZ ;  /* 0xd2511f5305207825 */ /* 0x000fe200078e00ff */
[----:B------:R-:W-:-:S03]  /*5ac0*/  LOP3.LUT R10, R7, UR7, R4, 0x96, !PT ;  /* 0x00000007070a7c12 */ /* 0x000fc6000f8e9604 */
[----:B------:R-:W-:Y:S01]  /*5ad0*/  FFMA.FTZ R7, R201, UR20, -R3 ;  /* 0x00000014c9077c23 */ /* 0x000fe20008010803 */
[----:B------:R-:W-:Y:S01]  /*5ae0*/  MUFU.EX2 R34, R8 ;  /* 0x0000000800227308 */ /* 0x000fe20000000800 */
[----:B------:R-:W-:Y:S01]  /*5af0*/  LOP3.LUT R4, R33, UR5, R6, 0x96, !PT ;  /* 0x0000000521047c12 */ /* 0x000fe2000f8e9606 */
[----:B------:R-:W-:-:S04]  /*5b00*/  IMAD.WIDE.U32 R14, R10, -0x326172a9, RZ ;  /* 0xcd9e8d570a0e7825 */ /* 0x000fc800078e00ff */
[----:B------:R-:W-:Y:S02]  /*5b10*/  IMAD.WIDE.U32 R4, R4, -0x326172a9, RZ ;  /* 0xcd9e8d5704047825 */ /* 0x000fe400078e00ff */
[----:B------:R1:W2:Y:S01]  /*5b20*/  MUFU.EX2 R252, R7 ;  /* 0x0000000700fc7308 */ /* 0x0002a20000000800 */
[----:B------:R-:W-:Y:S02]  /*5b30*/  LOP3.LUT R15, R15, UR6, R16, 0x96, !PT ;  /* 0x000000060f0f7c12 */ /* 0x000fe4000f8e9610 */
[C---:B------:R-:W-:Y:S02]  /*5b40*/  LOP3.LUT R6, R4.reuse, 0xffff, RZ, 0xc0, !PT ;  /* 0x0000ffff04067812 */ /* 0x040fe400078ec0ff */
[----:B------:R-:W-:Y:S02]  /*5b50*/  LOP3.LUT R9, R4, 0xff, RZ, 0xc0, !PT ;  /* 0x000000ff04097812 */ /* 0x000fe400078ec0ff */
[----:B-1----:R-:W-:Y:S02]  /*5b60*/  SHF.R.U32.HI R7, RZ, 0x8, R6 ;  /* 0x00000008ff077819 */ /* 0x002fe40000011606 */
[----:B------:R-:W-:-:S02]  /*5b70*/  SHF.R.U32.HI R6, RZ, 0x10, R4 ;  /* 0x00000010ff067819 */ /* 0x000fc40000011604 */
[----:B------:R-:W-:Y:S02]  /*5b80*/  PRMT R12, R9, 0x5410, R7 ;  /* 0x00005410090c7816 */ /* 0x000fe40000000007 */
[----:B------:R-:W-:Y:S02]  /*5b90*/  LOP3.LUT R6, R6, 0xff, RZ, 0xc0, !PT ;  /* 0x000000ff06067812 */ /* 0x000fe400078ec0ff */
[----:B------:R-:W-:Y:S02]  /*5ba0*/  SHF.R.U32.HI R7, RZ, 0x18, R4 ;  /* 0x00000018ff077819 */ /* 0x000fe40000011604 */
[----:B------:R-:W-:Y:S02]  /*5bb0*/  LOP3.LUT R4, R5, UR17, R14, 0x96, !PT ;  /* 0x0000001105047c12 */ /* 0x000fe4000f8e960e */
[----:B------:R-:W-:Y:S01]  /*5bc0*/  PRMT R11, R6, 0x5410, R7 ;  /* 0x00005410060b7816 */ /* 0x000fe20000000007 */
[----:B------:R-:W-:Y:S01]  /*5bd0*/  FFMA.FTZ R6, R122, UR20, -R3 ;  /* 0x000000147a067c23 */ /* 0x000fe20008010803 */
[----:B------:R-:W-:Y:S01]  /*5be0*/  LOP3.LUT R5, R4, 0xffff, RZ, 0xc0, !PT ;  /* 0x0000ffff04057812 */ /* 0x000fe200078ec0ff */
[----:B------:R-:W-:-:S02]  /*5bf0*/  FFMA.FTZ R7, R203, UR20, -R0 ;  /* 0x00000014cb077c23 */ /* 0x000fc40008010800 */
[----:B------:R1:W-:Y:S08]  /*5c00*/  MUFU.EX2 R35, R6 ;  /* 0x0000000600237308 */ /* 0x0003f00000000800 */
[----:B------:R-:W-:Y:S01]  /*5c10*/  MUFU.EX2 R245, R7 ;  /* 0x0000000700f57308 */ /* 0x000fe20000000800 */
[----:B-1----:R-:W-:Y:S02]  /*5c20*/  SHF.R.U32.HI R6, RZ, 0x8, R5 ;  /* 0x00000008ff067819 */ /* 0x002fe40000011605 */
[----:B------:R-:W-:-:S04]  /*5c30*/  LOP3.LUT R5, R4, 0xff, RZ, 0xc0, !PT ;  /* 0x000000ff04057812 */ /* 0x000fc800078ec0ff */
[----:B------:R-:W-:Y:S01]  /*5c40*/  PRMT R8, R5, 0x5410, R6 ;  /* 0x0000541005087816 */ /* 0x000fe20000000006 */
[----:B------:R-:W-:Y:S01]  /*5c50*/  FFMA.FTZ R5, R202, UR20, -R0 ;  /* 0x00000014ca057c23 */ /* 0x000fe20008010800 */
[----:B------:R-:W-:-:S03]  /*5c60*/  SHF.R.U32.HI R6, RZ, 0x10, R4 ;  /* 0x00000010ff067819 */ /* 0x000fc60000011604 */
[----:B------:R1:W3:Y:S02]  /*5c70*/  MUFU.EX2 R248, R5 ;  /* 0x0000000500f87308 */ /* 0x0002e40000000800 */
[----:B-1----:R-:W-:Y:S02]  /*5c80*/  SHF.R.U32.HI R5, RZ, 0x18, R4 ;  /* 0x00000018ff057819 */ /* 0x002fe40000011604 */
[----:B------:R-:W-:Y:S01]  /*5c90*/  LOP3.LUT R4, R6, 0xff, RZ, 0xc0, !PT ;  /* 0x000000ff06047812 */ /* 0x000fe200078ec0ff */
[----:B------:R-:W-:-:S03]  /*5ca0*/  FFMA.FTZ R6, R135, UR20, -R0 ;  /* 0x0000001487067c23 */ /* 0x000fc60008010800 */
[----:B------:R-:W-:Y:S01]  /*5cb0*/  PRMT R7, R4, 0x5410, R5 ;  /* 0x0000541004077816 */ /* 0x000fe20000000005 */
[----:B------:R1:W-:Y:S01]  /*5cc0*/  MUFU.EX2 R251, R6 ;  /* 0x0000000600fb7308 */ /* 0x0003e20000000800 */
[----:B------:R-:W-:Y:S02]  /*5cd0*/  HSET2.LE.AND R4, R8, R2, PT ;  /* 0x0000000208047233 */ /* 0x000fe40003803000 */
[----:B--2---:R-:W-:-:S04]  /*5ce0*/  F2FP.BF16.F32.PACK_AB R5, R102, R252 ;  /* 0x000000fc6605723e */ /* 0x004fc800000010ff */
[----:B------:R-:W-:Y:S02]  /*5cf0*/  LOP3.LUT R8, R4, R5, RZ, 0xc0, !PT ;  /* 0x0000000504087212 */ /* 0x000fe400078ec0ff */
[----:B------:R-:W-:Y:S01]  /*5d00*/  HSET2.LE.AND R4, R7, R2, PT ;  /* 0x0000000207047233 */ /* 0x000fe20003803000 */
[----:B------:R-:W-:Y:S01]  /*5d10*/  FFMA.FTZ R7, R127, UR20, -R20 ;  /* 0x000000147f077c23 */ /* 0x000fe20008010814 */
[----:B---3--:R-:W-:-:S03]  /*5d20*/  F2FP.BF16.F32.PACK_AB R5, R248, R245 ;  /* 0x000000f5f805723e */ /* 0x008fc600000010ff */
[----:B------:R2:W-:Y:S01]  /*5d30*/  MUFU.EX2 R243, R7 ;  /* 0x0000000700f37308 */ /* 0x0005e20000000800 */
[----:B------:R-:W-:Y:S01]  /*5d40*/  LOP3.LUT R9, R4, R5, RZ, 0xc0, !PT ;  /* 0x0000000504097212 */ /* 0x000fe200078ec0ff */
[----:B-1----:R-:W-:Y:S01]  /*5d50*/  FFMA.FTZ R6, R128, UR20, -R0 ;  /* 0x0000001480067c23 */ /* 0x002fe20008010800 */
[----:B------:R-:W-:Y:S02]  /*5d60*/  HSET2.LE.AND R4, R12, R2, PT ;  /* 0x000000020c047233 */ /* 0x000fe40003803000 */
[----:B------:R-:W-:-:S03]  /*5d70*/  F2FP.BF16.F32.PACK_AB R5, R35, R34 ;  /* 0x000000222305723e */ /* 0x000fc600000010ff */
[----:B------:R-:W1:Y:S01]  /*5d80*/  MUFU.EX2 R250, R6 ;  /* 0x0000000600fa7308 */ /* 0x000e620000000800 */
[----:B------:R-:W-:Y:S02]  /*5d90*/  LOP3.LUT R10, R4, R5, RZ, 0xc0, !PT ;  /* 0x00000005040a7212 */ /* 0x000fe400078ec0ff */
[----:B------:R-:W-:Y:S01]  /*5da0*/  HSET2.LE.AND R4, R11, R2, PT ;  /* 0x000000020b047233 */ /* 0x000fe20003803000 */
[----:B--2---:R-:W-:-:S04]  /*5db0*/  FFMA.FTZ R7, R125, UR20, -R20 ;  /* 0x000000147d077c23 */ /* 0x004fc80008010814 */
[----:B------:R2:W-:Y:S01]  /*5dc0*/  MUFU.EX2 R242, R7 ;  /* 0x0000000700f27308 */ /* 0x0005e20000000800 */
[----:B-1----:R-:W-:Y:S01]  /*5dd0*/  F2FP.BF16.F32.PACK_AB R5, R250, R251 ;  /* 0x000000fbfa05723e */ /* 0x002fe200000010ff */
[----:B------:R-:W-:-:S03]  /*5de0*/  FFMA.FTZ R6, R124, UR20, -R21 ;  /* 0x000000147c067c23 */ /* 0x000fc60008010815 */
[----:B------:R-:W-:Y:S01]  /*5df0*/  LOP3.LUT R11, R4, R5, RZ, 0xc0, !PT ;  /* 0x00000005040b7212 */ /* 0x000fe200078ec0ff */
[----:B------:R-:W-:Y:S02]  /*5e00*/  FFMA.FTZ R4, R121, UR20, -R21 ;  /* 0x0000001479047c23 */ /* 0x000fe40008010815 */
[----:B------:R1:W-:Y:S04]  /*5e10*/  MUFU.EX2 R249, R6 ;  /* 0x0000000600f97308 */ /* 0x0003e80000000800 */
[----:B------:R-:W-:Y:S01]  /*5e20*/  HMMA.16816.F32.BF16 R52, R8, R24, R84 ;  /* 0x000000180834723c */ /* 0x000fe20000041854 */
[----:B--2---:R-:W-:-:S03]  /*5e30*/  FFMA.FTZ R7, R126, UR20, -R20 ;  /* 0x000000147e077c23 */ /* 0x004fc60008010814 */
[----:B------:R2:W-:Y:S02]  /*5e40*/  MUFU.EX2 R246, R4 ;  /* 0x0000000400f67308 */ /* 0x0005e40000000800 */
[C---:B------:R-:W-:Y:S01]  /*5e50*/  HMMA.16816.F32.BF16 R44, R8.reuse, R26, R44 ;  /* 0x0000001a082c723c */ /* 0x040fe2000004182c */
[----:B------:R-:W3:Y:S05]  /*5e60*/  LDSM.16.MT88.4 R24, [R209+0x4c00] ;  /* 0x004c0000d118783b */ /* 0x000eea0000004200 */
[----:B------:R4:W-:Y:S01]  /*5e70*/  MUFU.EX2 R203, R7 ;  /* 0x0000000700cb7308 */ /* 0x0009e20000000800 */
[--C-:B-1----:R-:W-:Y:S01]  /*5e80*/  FFMA.FTZ R6, R123, UR20, -R21.reuse ;  /* 0x000000147b067c23 */ /* 0x102fe20008010815 */
[C---:B------:R-:W-:Y:S06]  /*5e90*/  HMMA.16816.F32.BF16 R84, R8.reuse, R28, R88 ;  /* 0x0000001c0854723c */ /* 0x040fec0000041858 */
[----:B------:R-:W-:Y:S01]  /*5ea0*/  MUFU.EX2 R247, R6 ;  /* 0x0000000600f77308 */ /* 0x000fe20000000800 */
[----:B--2---:R-:W-:Y:S01]  /*5eb0*/  FFMA.FTZ R4, R120, UR20, -R21 ;  /* 0x0000001478047c23 */ /* 0x004fe20008010815 */
[----:B------:R-:W-:Y:S01]  /*5ec0*/  HMMA.16816.F32.BF16 R80, R8, R30, R56 ;  /* 0x0000001e0850723c */ /* 0x000fe20000041838 */
[----:B------:R-:W1:Y:S05]  /*5ed0*/  LDSM.16.MT88.4 R28, [R210+0x4c00] ;  /* 0x004c0000d21c783b */ /* 0x000e6a0000004200 */
[----:B------:R2:W3:Y:S01]  /*5ee0*/  MUFU.EX2 R244, R4 ;  /* 0x0000000400f47308 */ /* 0x0004e20000000800 */
[----:B----4-:R-:W-:Y:S01]  /*5ef0*/  FFMA.FTZ R7, R129, UR20, -R20 ;  /* 0x0000001481077c23 */ /* 0x010fe20008010814 */
[----:B------:R-:W-:-:S02]  /*5f00*/  IMAD.MOV.U32 R58, RZ, RZ, R199 ;  /* 0x000000ffff3a7224 */ /* 0x000fc400078e00c7 */
[----:B------:R-:W-:-:S04]  /*5f10*/  IMAD.MOV.U32 R59, RZ, RZ, R198 ;  /* 0x000000ffff3b7224 */ /* 0x000fc800078e00c6 */
[----:B------:R4:W1:Y:S01]  /*5f20*/  MUFU.EX2 R202, R7 ;  /* 0x0000000700ca7308 */ /* 0x0008620000000800 */
[----:B--2---:R-:W-:-:S03]  /*5f30*/  IMAD.WIDE.U32 R4, R13, -0x2daee0ad, RZ ;  /* 0xd2511f530d047825 */ /* 0x004fc600078e00ff */
[----:B------:R-:W-:Y:S02]  /*5f40*/  SHF.R.U32.HI R13, RZ, 0x10, R4 ;  /* 0x00000010ff0d7819 */ /* 0x000fe40000011604 */
[----:B------:R-:W-:Y:S02]  /*5f50*/  LOP3.LUT R6, R5, UR16, R36, 0x96, !PT ;  /* 0x0000001005067c12 */ /* 0x000fe4000f8e9624 */
[C---:B------:R-:W-:Y:S02]  /*5f60*/  LOP3.LUT R5, R4.reuse, 0xffff, RZ, 0xc0, !PT ;  /* 0x0000ffff04057812 */ /* 0x040fe400078ec0ff */
[----:B------:R-:W-:Y:S02]  /*5f70*/  LOP3.LUT R14, R4, 0xff, RZ, 0xc0, !PT ;  /* 0x000000ff040e7812 */ /* 0x000fe400078ec0ff */
[----:B------:R-:W-:Y:S02]  /*5f80*/  SHF.R.U32.HI R12, RZ, 0x18, R4 ;  /* 0x00000018ff0c7819 */ /* 0x000fe40000011604 */
[----:B------:R-:W-:-:S02]  /*5f90*/  LOP3.LUT R4, R13, 0xff, RZ, 0xc0, !PT ;  /* 0x000000ff0d047812 */ /* 0x000fc400078ec0ff */
[----:B------:R-:W-:Y:S02]  /*5fa0*/  SHF.R.U32.HI R5, RZ, 0x8, R5 ;  /* 0x00000008ff057819 */ /* 0x000fe40000011605 */
[----:B------:R-:W-:Y:S02]  /*5fb0*/  PRMT R12, R4, 0x5410, R12 ;  /* 0x00005410040c7816 */ /* 0x000fe4000000000c */
[----:B------:R-:W-:Y:S02]  /*5fc0*/  LOP3.LUT R4, R6, 0xffff, RZ, 0xc0, !PT ;  /* 0x0000ffff06047812 */ /* 0x000fe400078ec0ff */
[----:B------:R-:W-:Y:S02]  /*5fd0*/  PRMT R14, R14, 0x5410, R5 ;  /* 0x000054100e0e7816 */ /* 0x000fe40000000005 */
[----:B------:R-:W-:Y:S02]  /*5fe0*/  SHF.R.U32.HI R5, RZ, 0x10, R6 ;  /* 0x00000010ff057819 */ /* 0x000fe40000011606 */
[----:B------:R-:W-:-:S02]  /*5ff0*/  LOP3.LUT R8, R6, 0xff, RZ, 0xc0, !PT ;  /* 0x000000ff06087812 */ /* 0x000fc400078ec0ff */
[----:B----4-:R-:W-:Y:S02]  /*6000*/  SHF.R.U32.HI R7, RZ, 0x8, R4 ;  /* 0x00000008ff077819 */ /* 0x010fe40000011604 */
[----:B------:R-:W-:Y:S02]  /*6010*/  SHF.R.U32.HI R9, RZ, 0x18, R6 ;  /* 0x00000018ff097819 */ /* 0x000fe40000011606 */
[----:B------:R-:W-:Y:S01]  /*6020*/  HSET2.LE.AND R6, R14, R2, PT ;  /* 0x000000020e067233 */ /* 0x000fe20003803000 */
[----:B------:R-:W-:Y:S01]  /*6030*/  IMAD.U32 R14, RZ, RZ, UR21 ;  /* 0x00000015ff0e7e24 */ /* 0x000fe2000f8e00ff */
[----:B------:R-:W-:Y:S02]  /*6040*/  LOP3.LUT R5, R5, 0xff, RZ, 0xc0, !PT ;  /* 0x000000ff05057812 */ /* 0x000fe400078ec0ff */
[----:B---3--:R-:W-:Y:S02]  /*6050*/  F2FP.BF16.F32.PACK_AB R4, R244, R246 ;  /* 0x000000f6f404723e */ /* 0x008fe400000010ff */
[----:B------:R-:W-:-:S02]  /*6060*/  PRMT R8, R8, 0x5410, R7 ;  /* 0x0000541008087816 */ /* 0x000fc40000000007 */
[----:B------:R-:W-:Y:S02]  /*6070*/  PRMT R9, R5, 0x5410, R9 ;  /* 0x0000541005097816 */ /* 0x000fe40000000009 */
[----:B------:R-:W-:Y:S02]  /*6080*/  LOP3.LUT R6, R6, R4, RZ, 0xc0, !PT ;  /* 0x0000000406067212 */ /* 0x000fe400078ec0ff */
[--C-:B------:R-:W-:Y:S02]  /*6090*/  HSET2.LE.AND R7, R12, R2.reuse, PT ;  /* 0x000000020c077233 */ /* 0x100fe40003803000 */
[----:B------:R-:W-:Y:S02]  /*60a0*/  HSET2.LE.AND R5, R8, R2, PT ;  /* 0x0000000208057233 */ /* 0x000fe40003803000 */
[----:B------:R-:W-:Y:S02]  /*60b0*/  F2FP.BF16.F32.PACK_AB R4, R203, R242 ;  /* 0x000000f2cb04723e */ /* 0x000fe400000010ff */
[----:B------:R-:W-:-:S02]  /*60c0*/  F2FP.BF16.F32.PACK_AB R8, R247, R249 ;  /* 0x000000f9f708723e */ /* 0x000fc400000010ff */
[----:B------:R-:W-:Y:S02]  /*60d0*/  LOP3.LUT R7, R7, R4, RZ, 0xc0, !PT ;  /* 0x0000000407077212 */ /* 0x000fe400078ec0ff */
[----:B------:R-:W-:Y:S02]  /*60e0*/  HSET2.LE.AND R9, R9, R2, PT ;  /* 0x0000000209097233 */ /* 0x000fe40003803000 */
[----:B------:R-:W-:Y:S01]  /*60f0*/  LOP3.LUT R4, R5, R8, RZ, 0xc0, !PT ;  /* 0x0000000805047212 */ /* 0x000fe200078ec0ff */
[----:B------:R-:W-:Y:S01]  /*6100*/  IMAD.U32 R8, RZ, RZ, UR4 ;  /* 0x00000004ff087e24 */ /* 0x000fe2000f8e00ff */
[----:B-1----:R-:W-:-:S04]  /*6110*/  F2FP.BF16.F32.PACK_AB R10, R202, R243 ;  /* 0x000000f3ca0a723e */ /* 0x002fc800000010ff */
[----:B------:R-:W-:Y:S01]  /*6120*/  LOP3.LUT R5, R9, R10, RZ, 0xc0, !PT ;  /* 0x0000000a09057212 */ /* 0x000fe200078ec0ff */
[--C-:B------:R-:W-:Y:S01]  /*6130*/  FFMA.FTZ R9, R130, UR20, -R3.reuse ;  /* 0x0000001482097c23 */ /* 0x100fe20008010803 */
[----:B------:R-:W-:Y:S01]  /*6140*/  LOP3.LUT R10, R119, UR25, R8, 0x96, !PT ;  /* 0x00000019770a7c12 */ /* 0x000fe2000f8e9608 */
[----:B------:R-:W-:Y:S01]  /*6150*/  FFMA.FTZ R8, R204, UR20, -R3 ;  /* 0x00000014cc087c23 */ /* 0x000fe20008010803 */
[----:B------:R-:W-:Y:S01]  /*6160*/  IMAD.MOV.U32 R204, RZ, RZ, R196 ;  /* 0x000000ffffcc7224 */ /* 0x000fe200078e00c4 */
[----:B------:R1:W-:Y:S02]  /*6170*/  MUFU.EX2 R200, R9 ;  /* 0x0000000900c87308 */ /* 0x0003e40000000800 */
[----:B------:R-:W-:Y:S01]  /*6180*/  IMAD.WIDE.U32 R10, R10, -0x326172a9, RZ ;  /* 0xcd9e8d570a0a7825 */ /* 0x000fe200078e00ff */
[C---:B------:R-:W-:Y:S01]  /*6190*/  HMMA.16816.F32.BF16 R88, R4.reuse, R24, R48 ;  /* 0x000000180458723c */ /* 0x040fe20000041830 */
[----:B------:R-:W-:Y:S03]  /*61a0*/  LDSM.16.MT88.4 R48, [R210+0x5000] ;  /* 0x00500000d230783b */ /* 0x000fe60000004200 */
[----:B------:R-:W-:Y:S01]  /*61b0*/  LOP3.LUT R18, R11, UR14, R76, 0x96, !PT ;  /* 0x0000000e0b127c12 */ /* 0x000fe2000f8e964c */
[----:B------:R2:W-:Y:S01]  /*61c0*/  MUFU.EX2 R201, R8 ;  /* 0x0000000800c97308 */ /* 0x0005e20000000800 */
[----:B------:R-:W-:Y:S01]  /*61d0*/  HMMA.16816.F32.BF16 R68, R4, R26, R68 ;  /* 0x0000001a0444723c */ /* 0x000fe20000041844 */
[----:B------:R-:W-:-:S05]  /*61e0*/  LOP3.LUT R33, R43, UR12, R10, 0x96, !PT ;  /* 0x0000000c2b217c12 */ /* 0x000fca000f8e960a */
[----:B------:R-:W-:Y:S01]  /*61f0*/  HMMA.16816.F32.BF16 R72, R4, R28, R72 ;  /* 0x0000001c0448723c */ /* 0x000fe20000041848 */
[----:B-1----:R-:W-:-:S04]  /*6200*/  FFMA.FTZ R9, R139, UR20, -R3 ;  /* 0x000000148b097c23 */ /* 0x002fc80008010803 */
[----:B------:R1:W-:Y:S01]  /*6210*/  MUFU.EX2 R199, R9 ;  /* 0x0000000900c77308 */ /* 0x0003e20000000800 */
[----:B------:R-:W-:Y:S01]  /*6220*/  HMMA.16816.F32.BF16 R60, R4, R30, R60 ;  /* 0x0000001e043c723c */ /* 0x000fe2000004183c */
[----:B--2---:R-:W-:-:S06]  /*6230*/  LOP3.LUT R8, R11, UR14, R66, 0x96, !PT ;  /* 0x0000000e0b087c12 */ /* 0x004fcc000f8e9642 */
[----:B------:R-:W-:Y:S01]  /*6240*/  LOP3.LUT R6, R65, UR12, R10, 0x96, !PT ;  /* 0x0000000c41067c12 */ /* 0x000fe2000f8e960a */
[----:B------:R-:W-:Y:S01]  /*6250*/  IMAD.WIDE.U32 R12, R8, -0x2daee0ad, RZ ;  /* 0xd2511f53080c7825 */ /* 0x000fe200078e00ff */
[----:B------:R-:W-:-:S03]  /*6260*/  LOP3.LUT R8, R119, UR25, R14, 0x96, !PT ;  /* 0x0000001977087c12 */ /* 0x000fc6000f8e960e */
[----:B------:R-:W-:Y:S01]  /*6270*/  FFMA.FTZ R4, R131, UR20, -R3 ;  /* 0x0000001483047c23 */ /* 0x000fe20008010803 */
[----:B------:R-:W-:Y:S01]  /*6280*/  IMAD.WIDE.U32 R6, R6, -0x2daee0ad, RZ ;  /* 0xd2511f5306067825 */ /* 0x000fe200078e00ff */
[----:B------:R-:W-:Y:S02]  /*6290*/  LOP3.LUT R13, R13, UR11, R96, 0x96, !PT ;  /* 0x0000000b0d0d7c12 */ /* 0x000fe4000f8e9660 */
[----:B------:R2:W3:Y:S01]  /*62a0*/  MUFU.EX2 R198, R4 ;  /* 0x0000000400c67308 */ /* 0x0004e20000000800 */
[----:B------:R-:W-:Y:S01]  /*62b0*/  IMAD.WIDE.U32 R16, R8, -0x326172a9, RZ ;  /* 0xcd9e8d5708107825 */ /* 0x000fe200078e00ff */
[----:B------:R-:W-:-:S03]  /*62c0*/  LOP3.LUT R14, R7, UR9, R12, 0x96, !PT ;  /* 0x00000009070e7c12 */ /* 0x000fc6000f8e960c */
[----:B------:R-:W-:Y:S01]  /*62d0*/  FFMA.FTZ R12, R148, UR20, -R0 ;  /* 0x00000014940c7c23 */ /* 0x000fe20008010800 */
[----:B-1----:R-:W-:Y:S01]  /*62e0*/  IMAD.WIDE.U32 R8, R13, -0x326172a9, RZ ;  /* 0xcd9e8d570d087825 */ /* 0x002fe200078e00ff */
[C---:B------:R-:W-:Y:S02]  /*62f0*/  LOP3.LUT R23, R17.reuse, UR14, R76, 0x96, !PT ;  /* 0x0000000e11177c12 */ /* 0x040fe4000f8e964c */
[----:B------:R-:W-:Y:S01]  /*6300*/  LOP3.LUT R66, R17, UR14, R66, 0x96, !PT ;  /* 0x0000000e11427c12 */ /* 0x000fe2000f8e9642 */
[----:B------:R-:W-:Y:S01]  /*6310*/  IMAD.MOV.U32 R148, RZ, RZ, R166 ;  /* 0x000000ffff947224 */ /* 0x000fe200078e00a6 */
[----:B------:R-:W-:Y:S01]  /*6320*/  LOP3.LUT R11, R9, UR10, R64, 0x96, !PT ;  /* 0x0000000a090b7c12 */ /* 0x000fe2000f8e9640 */
[----:B------:R-:W-:Y:S01]  /*6330*/  FFMA.FTZ R9, R205, UR20, -R0 ;  /* 0x00000014cd097c23 */ /* 0x000fe20008010800 */
[----:B------:R-:W-:Y:S01]  /*6340*/  IMAD.MOV.U32 R205, RZ, RZ, R197 ;  /* 0x000000ffffcd7224 */ /* 0x000fe200078e00c5 */
[--C-:B------:R-:W-:Y:S01]  /*6350*/  LOP3.LUT R22, R43, UR12, R16.reuse, 0x96, !PT ;  /* 0x0000000c2b167c12 */ /* 0x100fe2000f8e9610 */
[----:B------:R1:W-:Y:S01]  /*6360*/  MUFU.EX2 R197, R12 ;  /* 0x0000000c00c57308 */ /* 0x0003e20000000800 */
[----:B------:R-:W-:Y:S01]  /*6370*/  IMAD.WIDE.U32 R10, R11, -0x2daee0ad, RZ ;  /* 0xd2511f530b0a7825 */ /* 0x000fe200078e00ff */
[----:B------:R-:W-:-:S03]  /*6380*/  LOP3.LUT R57, R65, UR12, R16, 0x96, !PT ;  /* 0x0000000c41397c12 */ /* 0x000fc6000f8e9610 */
[----:B--2---:R-:W-:Y:S01]  /*6390*/  IMAD.WIDE.U32 R4, R15, -0x2daee0ad, RZ ;  /* 0xd2511f530f047825 */ /* 0x004fe200078e00ff */
[----:B------:R-:W-:-:S03]  /*63a0*/  LOP3.LUT R17, R11, UR7, R6, 0x96, !PT ;  /* 0x000000070b117c12 */ /* 0x000fc6000f8e9606 */
[----:B------:R-:W-:Y:S01]  /*63b0*/  FFMA.FTZ R6, R144, UR20, -R0 ;  /* 0x0000001490067c23 */ /* 0x000fe20008010800 */
[----:B------:R2:W-:Y:S01]  /*63c0*/  MUFU.EX2 R196, R9 ;  /* 0x0000000900c47308 */ /* 0x0005e20000000800 */
[----:B------:R-:W-:Y:S01]  /*63d0*/  IMAD.WIDE.U32 R14, R14, -0x326172a9, RZ ;  /* 0xcd9e8d570e0e7825 */ /* 0x000fe200078e00ff */
[----:B------:R-:W-:Y:S02]  /*63e0*/  LOP3.LUT R7, R4, 0xffff, RZ, 0xc0, !PT ;  /* 0x0000ffff04077812 */ /* 0x000fe400078ec0ff */
[----:B------:R-:W-:Y:S01]  /*63f0*/  LOP3.LUT R5, R5, UR16, R32, 0x96, !PT ;  /* 0x0000001005057c12 */ /* 0x000fe2000f8e9620 */
[----:B------:R-:W-:Y:S01]  /*6400*/  IMAD.MOV.U32 R144, RZ, RZ, R167 ;  /* 0x000000ffff907224 */ /* 0x000fe200078e00a7 */
[--C-:B------:R-:W-:Y:S02]  /*6410*/  SHF.R.U32.HI R11, RZ, 0x10, R4.reuse ;  /* 0x00000010ff0b7819 */ /* 0x100fe40000011604 */
[----:B------:R-:W-:Y:S01]  /*6420*/  SHF.R.U32.HI R7, RZ, 0x8, R7 ;  /* 0x00000008ff077819 */ /* 0x000fe20000011607 */
[----:B------:R4:W3:Y:S01]  /*6430*/  MUFU.EX2 R183, R6 ;  /* 0x0000000600b77308 */ /* 0x0008e20000000800 */
[----:B-1----:R-:W-:-:S02]  /*6440*/  SHF.R.U32.HI R12, RZ, 0x18, R4 ;  /* 0x00000018ff0c7819 */ /* 0x002fc40000011604 */
[----:B--2---:R-:W-:Y:S02]  /*6450*/  LOP3.LUT R9, R4, 0xff, RZ, 0xc0, !PT ;  /* 0x000000ff04097812 */ /* 0x004fe400078ec0ff */
[----:B------:R-:W-:Y:S02]  /*6460*/  LOP3.LUT R4, R5, 0xffff, RZ, 0xc0, !PT ;  /* 0x0000ffff05047812 */ /* 0x000fe400078ec0ff */
[----:B------:R-:W-:Y:S02]  /*6470*/  PRMT R13, R9, 0x5410, R7 ;  /* 0x00005410090d7816 */ /* 0x000fe40000000007 */
[----:B------:R-:W-:Y:S02]  /*6480*/  SHF.R.U32.HI R9, RZ, 0x8, R4 ;  /* 0x00000008ff097819 */ /* 0x000fe40000011604 */
[----:B------:R-:W-:Y:S02]  /*6490*/  LOP3.LUT R4, R15, UR8, R8, 0x96, !PT ;  /* 0x000000080f047c12 */ /* 0x000fe4000f8e9608 */
[----:B----4-:R-:W-:Y:S01]  /*64a0*/  LOP3.LUT R6, R11, 0xff, RZ, 0xc0, !PT ;  /* 0x000000ff0b067812 */ /* 0x010fe200078ec0ff */
[----:B------:R-:W-:Y:S01]  /*64b0*/  FFMA.FTZ R11, R149, UR20, -R0 ;  /* 0x00000014950b7c23 */ /* 0x000fe20008010800 */
[----:B------:R-:W-:Y:S01]  /*64c0*/  LOP3.LUT R7, R5, 0xff, RZ, 0xc0, !PT ;  /* 0x000000ff05077812 */ /* 0x000fe200078ec0ff */
[----:B------:R-:W-:Y:S01]  /*64d0*/  IMAD.WIDE.U32 R38, R4, -0x2daee0ad, RZ ;  /* 0xd2511f5304267825 */ /* 0x000fe200078e00ff */
[----:B------:R-:W-:Y:S01]  /*64e0*/  PRMT R8, R6, 0x5410, R12 ;  /* 0x0000541006087816 */ /* 0x000fe2000000000c */
[----:B------:R-:W1:Y:S01]  /*64f0*/  MUFU.EX2 R182, R11 ;  /* 0x0000000b00b67308 */ /* 0x000e620000000800 */
[----:B------:R-:W-:Y:S01]  /*6500*/  SHF.R.U32.HI R6, RZ, 0x10, R5 ;  /* 0x00000010ff067819 */ /* 0x000fe20000011605 */
[----:B------:R-:W-:Y:S01]  /*6510*/  IMAD.MOV.U32 R149, RZ, RZ, R34 ;  /* 0x000000ffff957224 */ /* 0x000fe200078e0022 */
[----:B------:R-:W-:-:S02]  /*6520*/  PRMT R9, R7, 0x5410, R9 ;  /* 0x0000541007097816 */ /* 0x000fc40000000009 */
[----:B------:R-:W-:Y:S02]  /*6530*/  SHF.R.U32.HI R7, RZ, 0x18, R5 ;  /* 0x00000018ff077819 */ /* 0x000fe40000011605 */
[----:B------:R-:W-:Y:S02]  /*6540*/  LOP3.LUT R6, R6, 0xff, RZ, 0xc0, !PT ;  /* 0x000000ff06067812 */ /* 0x000fe400078ec0ff */
[----:B------:R-:W-:Y:S02]  /*6550*/  HSET2.LE.AND R4, R13, R2, PT ;  /* 0x000000020d047233 */ /* 0x000fe40003803000 */
[----:B---3--:R-:W-:Y:S02]  /*6560*/  F2FP.BF16.F32.PACK_AB R5, R198, R199 ;  /* 0x000000c7c605723e */ /* 0x008fe400000010ff */
[----:B------:R-:W-:Y:S02]  /*6570*/  PRMT R7, R6, 0x5410, R7 ;  /* 0x0000541006077816 */ /* 0x000fe40000000007 */
[----:B------:R-:W-:-:S02]  /*6580*/  LOP3.LUT R13, R39, UR5, R10, 0x96, !PT ;  /* 0x00000005270d7c12 */ /* 0x000fc4000f8e960a */
[----:B------:R-:W-:Y:S02]  /*6590*/  LOP3.LUT R10, R4, R5, RZ, 0xc0, !PT ;  /* 0x00000005040a7212 */ /* 0x000fe400078ec0ff */
[--C-:B------:R-:W-:Y:S01]  /*65a0*/  HSET2.LE.AND R4, R8, R2.reuse, PT ;  /* 0x0000000208047233 */ /* 0x100fe20003803000 */
[----:B------:R-:W-:Y:S01]  /*65b0*/  FFMA.FTZ R8, R143, UR20, -R21 ;  /* 0x000000148f087c23 */ /* 0x000fe20008010815 */
[--C-:B------:R-:W-:Y:S01]  /*65c0*/  HSET2.LE.AND R6, R9, R2.reuse, PT ;  /* 0x0000000209067233 */ /* 0x100fe20003803000 */
[----:B------:R-:W-:Y:S01]  /*65d0*/  IMAD.MOV.U32 R143, RZ, RZ, R19 ;  /* 0x000000ffff8f7224 */ /* 0x000fe200078e0013 */
[----:B------:R-:W-:Y:S01]  /*65e0*/  HSET2.LE.AND R9, R7, R2, PT ;  /* 0x0000000207097233 */ /* 0x000fe20003803000 */
[----:B------:R2:W-:Y:S01]  /*65f0*/  MUFU.EX2 R180, R8 ;  /* 0x0000000800b47308 */ /* 0x0005e20000000800 */
[----:B------:R-:W-:Y:S01]  /*6600*/  F2FP.BF16.F32.PACK_AB R7, R200, R201 ;  /* 0x000000c9c807723e */ /* 0x000fe200000010ff */
[----:B------:R-:W-:Y:S01]  /*6610*/  IMAD.WIDE.U32 R18, R18, -0x2daee0ad, RZ ;  /* 0xd2511f5312127825 */ /* 0x000fe200078e00ff */
[----:B------:R-:W-:-:S02]  /*6620*/  F2FP.BF16.F32.PACK_AB R5, R183, R197 ;  /* 0x000000c5b705723e */ /* 0x000fc400000010ff */
[----:B-1----:R-:W-:Y:S02]  /*6630*/  F2FP.BF16.F32.PACK_AB R12, R182, R196 ;  /* 0x000000c4b60c723e */ /* 0x002fe400000010ff */
[----:B------:R-:W-:Y:S01]  /*6640*/  LOP3.LUT R11, R4, R5, RZ, 0xc0, !PT ;  /* 0x00000005040b7212 */ /* 0x000fe200078ec0ff */
[----:B------:R-:W-:Y:S01]  /*6650*/  IMAD.WIDE.U32 R4, R13, -0x326172a9, RZ ;  /* 0xcd9e8d570d047825 */ /* 0x000fe200078e00ff */
[----:B------:R-:W-:-:S03]  /*6660*/  LOP3.LUT R9, R9, R12, RZ, 0xc0, !PT ;  /* 0x0000000c09097212 */ /* 0x000fc600078ec0ff */
[----:B------:R-:W-:Y:S01]  /*6670*/  FFMA.FTZ R12, R140, UR20, -R21 ;  /* 0x000000148c0c7c23 */ /* 0x000fe20008010815 */
[----:B------:R-:W-:Y:S01]  /*6680*/  IMAD.MOV.U32 R140, RZ, RZ, R79 ;  /* 0x000000ffff8c7224 */ /* 0x000fe200078e004f */
[----:B------:R-:W-:Y:S02]  /*6690*/  LOP3.LUT R15, R4, 0xff, RZ, 0xc0, !PT ;  /* 0x000000ff040f7812 */ /* 0x000fe400078ec0ff */
[----:B------:R1:W3:Y:S01]  /*66a0*/  MUFU.EX2 R139, R12 ;  /* 0x0000000c008b7308 */ /* 0x0002e20000000800 */
[----:B--2---:R-:W-:Y:S01]  /*66b0*/  LOP3.LUT R8, R6, R7, RZ, 0xc0, !PT ;  /* 0x0000000706087212 */ /* 0x004fe200078ec0ff */
[----:B------:R-:W-:-:S04]  /*66c0*/  IMAD.WIDE.U32 R6, R17, -0x326172a9, RZ ;  /* 0xcd9e8d5711067825 */ /* 0x000fc800078e00ff */
[----:B------:R-:W-:Y:S01]  /*66d0*/  IMAD.WIDE.U32 R16, R23, -0x2daee0ad, RZ ;  /* 0xd2511f5317107825 */ /* 0x000fe200078e00ff */
[----:B------:R-:W-:-:S03]  /*66e0*/  LOP3.LUT R56, R7, UR6, R14, 0x96, !PT ;  /* 0x0000000607387c12 */ /* 0x000fc6000f8e960e */
[----:B------:R-:W-:Y:S01]  /*66f0*/  FFMA.FTZ R7, R142, UR20, -R21 ;  /* 0x000000148e077c23 */ /* 0x000fe20008010815 */
[----:B------:R-:W-:Y:S01]  /*6700*/  LOP3.LUT R6, R5, UR17, R6, 0x96, !PT ;  /* 0x0000001105067c12 */ /* 0x000fe2000f8e9606 */
[----:B------:R-:W-:Y:S01]  /*6710*/  HMMA.16816.F32.BF16 R76, R8, R26, R44 ;  /* 0x0000001a084c723c */ /* 0x000fe2000004182c */
[----:B------:R-:W-:Y:S01]  /*6720*/  SHF.R.U32.HI R14, RZ, 0x18, R4 ;  /* 0x00000018ff0e7819 */ /* 0x000fe20000011604 */
[----:B------:R2:W-:Y:S01]  /*6730*/  MUFU.EX2 R135, R7 ;  /* 0x0000000700877308 */ /* 0x0005e20000000800 */
[----:B------:R-:W-:Y:S01]  /*6740*/  IMAD.WIDE.U32 R22, R22, -0x2daee0ad, RZ ;  /* 0xd2511f5316167825 */ /* 0x000fe200078e00ff */
[----:B-1----:R-:W-:-:S03]  /*6750*/  LOP3.LUT R12, R4, 0xffff, RZ, 0xc0, !PT ;  /* 0x0000ffff040c7812 */ /* 0x002fc600078ec0ff */
[----:B------:R-:W-:Y:S01]  /*6760*/  FFMA.FTZ R5, R141, UR20, -R21 ;  /* 0x000000148d057c23 */ /* 0x000fe20008010815 */
[C---:B------:R-:W-:Y:S01]  /*6770*/  HMMA.16816.F32.BF16 R52, R8.reuse, R24, R52 ;  /* 0x000000180834723c */ /* 0x040fe20000041834 */
[----:B------:R-:W-:Y:S01]  /*6780*/  IMAD.MOV.U32 R47, RZ, RZ, R35 ;  /* 0x000000ffff2f7224 */ /* 0x000fe200078e0023 */
[----:B------:R-:W-:Y:S01]  /*6790*/  SHF.R.U32.HI R13, RZ, 0x8, R12 ;  /* 0x00000008ff0d7819 */ /* 0x000fe2000001160c */
[----:B------:R1:W-:Y:S01]  /*67a0*/  MUFU.EX2 R134, R5 ;  /* 0x0000000500867308 */ /* 0x0003e20000000800 */
[----:B------:R-:W-:Y:S02]  /*67b0*/  IMAD.MOV.U32 R142, RZ, RZ, R41 ;  /* 0x000000ffff8e7224 */ /* 0x000fe400078e0029 */
[----:B------:R-:W-:Y:S01]  /*67c0*/  PRMT R26, R15, 0x5410, R13 ;  /* 0x000054100f1a7816 */ /* 0x000fe2000000000d */
[C---:B------:R-:W-:Y:S01]  /*67d0*/  HMMA.16816.F32.BF16 R84, R8.reuse, R28, R84 ;  /* 0x0000001c0854723c */ /* 0x040fe20000041854 */
[----:B------:R-:W-:Y:S01]  /*67e0*/  LOP3.LUT R24, R19, UR11, R94, 0x96, !PT ;  /* 0x0000000b13187c12 */ /* 0x000fe2000f8e965e */
[----:B------:R-:W-:Y:S01]  /*67f0*/  IMAD.MOV.U32 R46, RZ, RZ, R116 ;  /* 0x000000ffff2e7224 */ /* 0x000fe200078e0074 */
[----:B------:R-:W-:Y:S01]  /*6800*/  LOP3.LUT R19, R17, UR11, R94, 0x96, !PT ;  /* 0x0000000b11137c12 */ /* 0x000fe2000f8e965e */
[----:B------:R-:W-:Y:S01]  /*6810*/  IMAD.MOV.U32 R141, RZ, RZ, R114 ;  /* 0x000000ffff8d7224 */ /* 0x000fe200078e0072 */
[----:B--2---:R-:W-:Y:S01]  /*6820*/  SHF.R.U32.HI R7, RZ, 0x10, R4 ;  /* 0x00000010ff077819 */ /* 0x004fe20000011604 */
[----:B------:R-:W-:Y:S01]  /*6830*/  HMMA.16816.F32.BF16 R80, R8, R30, R80 ;  /* 0x0000001e0850723c */ /* 0x000fe20000041850 */
[----:B------:R-:W-:Y:S01]  /*6840*/  LOP3.LUT R4, R6, 0xffff, RZ, 0xc0, !PT ;  /* 0x0000ffff06047812 */ /* 0x000fe200078ec0ff */
[----:B------:R-:W-:Y:S01]  /*6850*/  IMAD.MOV.U32 R94, RZ, RZ, R204 ;  /* 0x000000ffff5e7224 */ /* 0x000fe200078e00cc */
[----:B------:R-:W-:Y:S01]  /*6860*/  LOP3.LUT R12, R7, 0xff, RZ, 0xc0, !PT ;  /* 0x000000ff070c7812 */ /* 0x000fe200078ec0ff */
[----:B------:R-:W-:Y:S01]  /*6870*/  FFMA.FTZ R7, R147, UR20, -R20 ;  /* 0x0000001493077c23 */ /* 0x000fe20008010814 */
[----:B------:R-:W-:Y:S01]  /*6880*/  IMAD.MOV.U32 R147, RZ, RZ, R165 ;  /* 0x000000ffff937224 */ /* 0x000fe200078e00a5 */
[----:B-1----:R-:W-:Y:S01]  /*6890*/  SHF.R.U32.HI R5, RZ, 0x8, R4 ;  /* 0x00000008ff057819 */ /* 0x002fe20000011604 */
[----:B------:R-:W-:Y:S01]  /*68a0*/  FFMA.FTZ R8, R150, UR20, -R20 ;  /* 0x0000001496087c23 */ /* 0x000fe20008010814 */
[----:B------:R-:W-:Y:S01]  /*68b0*/  LOP3.LUT R4, R6, 0xff, RZ, 0xc0, !PT ;  /* 0x000000ff06047812 */ /* 0x000fe200078ec0ff */
[----:B------:R-:W-:Y:S01]  /*68c0*/  MUFU.EX2 R133, R7 ;  /* 0x0000000700857308 */ /* 0x000fe20000000800 */
[----:B------:R-:W-:Y:S01]  /*68d0*/  PRMT R25, R12, 0x5410, R14 ;  /* 0x000054100c197816 */ /* 0x000fe2000000000e */
[----:B------:R-:W-:Y:S01]  /*68e0*/  IMAD.WIDE.U32 R14, R33, -0x2daee0ad, RZ ;  /* 0xd2511f53210e7825 */ /* 0x000fe200078e00ff */
[----:B------:R-:W-:-:S03]  /*68f0*/  PRMT R27, R4, 0x5410, R5 ;  /* 0x00005410041b7816 */ /* 0x000fc60000000005 */
[----:B------:R-:W-:Y:S01]  /*6900*/  FFMA.FTZ R4, R146, UR20, -R20 ;  /* 0x0000001492047c23 */ /* 0x000fe20008010814 */
[--C-:B------:R-:W-:Y:S01]  /*6910*/  SHF.R.U32.HI R5, RZ, 0x10, R6.reuse ;  /* 0x00000010ff057819 */ /* 0x100fe20000011606 */
[----:B------:R-:W1:Y:S01]  /*6920*/  LDSM.16.MT88.4 R32, [R209+0x5000] ;  /* 0x00500000d120783b */ /* 0x000e620000004200 */
[----:B------:R-:W-:Y:S01]  /*6930*/  SHF.R.U32.HI R6, RZ, 0x18, R6 ;  /* 0x00000018ff067819 */ /* 0x000fe20000011606 */
[----:B------:R2:W-:Y:S01]  /*6940*/  MUFU.EX2 R131, R4 ;  /* 0x0000000400837308 */ /* 0x0005e20000000800 */
[----:B------:R-:W-:Y:S01]  /*6950*/  LOP3.LUT R12, R15, UR9, R18, 0x96, !PT ;  /* 0x000000090f0c7c12 */ /* 0x000fe2000f8e9612 */
[----:B------:R-:W-:Y:S01]  /*6960*/  IMAD.MOV.U32 R146, RZ, RZ, R58 ;  /* 0x000000ffff927224 */ /* 0x000fe200078e003a */
[----:B------:R-:W-:Y:S01]  /*6970*/  LOP3.LUT R15, R23, UR9, R16, 0x96, !PT ;  /* 0x00000009170f7c12 */ /* 0x000fe2000f8e9610 */
[----:B------:R-:W-:Y:S01]  /*6980*/  IMAD.MOV.U32 R150, RZ, RZ, R98 ;  /* 0x000000ffff967224 */ /* 0x000fe200078e0062 */
[----:B---3--:R-:W-:Y:S01]  /*6990*/  F2FP.BF16.F32.PACK_AB R9, R139, R180 ;  /* 0x000000b48b09723e */ /* 0x008fe200000010ff */
[----:B------:R-:W-:-:S02]  /*69a0*/  IMAD.WIDE.U32 R12, R12, -0x326172a9, RZ ;  /* 0xcd9e8d570c0c7825 */ /* 0x000fc400078e00ff */
[----:B------:R3:W-:Y:S02]  /*69b0*/  MUFU.EX2 R129, R8 ;  /* 0x0000000800817308 */ /* 0x0007e40000000800 */
[----:B------:R-:W-:Y:S02]  /*69c0*/  IMAD.MOV.U32 R98, RZ, RZ, R105 ;  /* 0x000000ffff627224 */ /* 0x000fe400078e0069 */
[----:B------:R-:W-:Y:S01]  /*69d0*/  IMAD.MOV.U32 R204, RZ, RZ, R111 ;  /* 0x000000ffffcc7224 */ /* 0x000fe200078e006f */
[----:B--2---:R-:W-:Y:S01]  /*69e0*/  LOP3.LUT R4, R5, 0xff, RZ, 0xc0, !PT ;  /* 0x000000ff05047812 */ /* 0x004fe200078ec0ff */
[----:B------:R-:W-:Y:S01]  /*69f0*/  FFMA.FTZ R5, R145, UR20, -R20 ;  /* 0x0000001491057c23 */ /* 0x000fe20008010814 */
[----:B------:R-:W-:Y:S02]  /*6a00*/  IMAD.MOV.U32 R145, RZ, RZ, R59 ;  /* 0x000000ffff917224 */ /* 0x000fe400078e003b */
[----:B------:R-:W-:Y:S01]  /*6a10*/  PRMT R17, R4, 0x5410, R6 ;  /* 0x0000541004117816 */ /* 0x000fe20000000006 */
[----:B------:R2:W4:Y:S01]  /*6a20*/  MUFU.EX2 R130, R5 ;  /* 0x0000000500827308 */ /* 0x0005220000000800 */
[----:B------:R-:W-:Y:S01]  /*6a30*/  IMAD.WIDE.U32 R6, R19, -0x326172a9, RZ ;  /* 0xcd9e8d5713067825 */ /* 0x000fe200078e00ff */
[----:B---3--:R-:W-:-:S03]  /*6a40*/  HSET2.LE.AND R8, R27, R2, PT ;  /* 0x000000021b087233 */ /* 0x008fc60003803000 */
[----:B------:R-:W-:Y:S01]  /*6a50*/  IMAD.WIDE.U32 R18, R15, -0x326172a9, RZ ;  /* 0xcd9e8d570f127825 */ /* 0x000fe200078e00ff */
[----:B------:R-:W-:Y:S02]  /*6a60*/  LOP3.LUT R23, R7, UR10, R42, 0x96, !PT ;  /* 0x0000000a07177c12 */ /* 0x000fe4000f8e962a */
[----:B------:R-:W-:Y:S02]  /*6a70*/  LOP3.LUT R8, R8, R9, RZ, 0xc0, !PT ;  /* 0x0000000908087212 */ /* 0x000fe400078ec0ff */
[----:B------:R-:W-:Y:S02]  /*6a80*/  LOP3.LUT R15, R19, UR8, R6, 0x96, !PT ;  /* 0x00000008130f7c12 */ /* 0x000fe4000f8e9606 */
[----:B------:R-:W-:Y:S01]  /*6a90*/  HSET2.LE.AND R6, R25, R2, PT ;  /* 0x0000000219067233 */ /* 0x000fe20003803000 */
[----:B--2---:R-:W-:Y:S01]  /*6aa0*/  IMAD.WIDE.U32 R4, R24, -0x326172a9, RZ ;  /* 0xcd9e8d5718047825 */ /* 0x004fe200078e00ff */
[----:B----4-:R-:W-:Y:S02]  /*6ab0*/  F2FP.BF16.F32.PACK_AB R7, R130, R131 ;  /* 0x000000838207723e */ /* 0x010fe400000010ff */
[----:B------:R-:W-:-:S02]  /*6ac0*/  LOP3.LUT R13, R13, UR8, R4, 0x96, !PT ;  /* 0x000000080d0d7c12 */ /* 0x000fc4000f8e9604 */
[----:B------:R-:W-:Y:S02]  /*6ad0*/  LOP3.LUT R16, R5, UR10, R42, 0x96, !PT ;  /* 0x0000000a05107c12 */ /* 0x000fe4000f8e962a */
[--C-:B------:R-:W-:Y:S02]  /*6ae0*/  HSET2.LE.AND R4, R26, R2.reuse, PT ;  /* 0x000000021a047233 */ /* 0x100fe40003803000 */
[----:B------:R-:W-:Y:S02]  /*6af0*/  F2FP.BF16.F32.PACK_AB R5, R134, R135 ;  /* 0x000000878605723e */ /* 0x000fe400000010ff */
[----:B------:R-:W-:Y:S01]  /*6b00*/  LOP3.LUT R11, R6, R7, RZ, 0xc0, !PT ;  /* 0x00000007060b7212 */ /* 0x000fe200078ec0ff */
[----:B------:R-:W-:Y:S01]  /*6b10*/  IMAD.WIDE.U32 R6, R16, -0x2daee0ad, RZ ;  /* 0xd2511f5310067825 */ /* 0x000fe200078e00ff */
[----:B------:R-:W-:Y:S02]  /*6b20*/  LOP3.LUT R10, R4, R5, RZ, 0xc0, !PT ;  /* 0x00000005040a7212 */ /* 0x000fe400078ec0ff */
[----:B------:R-:W-:Y:S01]  /*6b30*/  HSET2.LE.AND R4, R17, R2, PT ;  /* 0x0000000211047233 */ /* 0x000fe20003803000 */
[----:B------:R-:W-:Y:S01]  /*6b40*/  IMAD.WIDE.U32 R16, R13, -0x2daee0ad, RZ ;  /* 0xd2511f530d107825 */ /* 0x000fe200078e00ff */
[----:B------:R-:W-:-:S02]  /*6b50*/  F2FP.BF16.F32.PACK_AB R5, R129, R133 ;  /* 0x000000858105723e */ /* 0x000fc400000010ff */
[----:B------:R-:W-:Y:S02]  /*6b60*/  LOP3.LUT R7, R7, UR7, R14, 0x96, !PT ;  /* 0x0000000707077c12 */ /* 0x000fe4000f8e960e */
[----:B------:R-:W-:Y:S01]  /*6b70*/  LOP3.LUT R9, R4, R5, RZ, 0xc0, !PT ;  /* 0x0000000504097212 */ /* 0x000fe200078ec0ff */
[----:B------:R-:W-:Y:S01]  /*6b80*/  IMAD.WIDE.U32 R4, R23, -0x2daee0ad, RZ ;  /* 0xd2511f5317047825 */ /* 0x000fe200078e00ff */
[----:B------:R-:W-:-:S03]  /*6b90*/  LOP3.LUT R13, R17, UR5, R6, 0x96, !PT ;  /* 0x00000005110d7c12 */ /* 0x000fc6000f8e9606 */
[----:B------:R-:W-:Y:S01]  /*6ba0*/  IMAD.WIDE.U32 R6, R7, -0x326172a9, RZ ;  /* 0xcd9e8d5707067825 */ /* 0x000fe200078e00ff */
[----:B------:R-:W-:Y:S01]  /*6bb0*/  LOP3.LUT R5, R5, UR7, R22, 0x96, !PT ;  /* 0x0000000705057c12 */ /* 0x000fe2000f8e9616 */
[----:B-1----:R-:W-:Y:S02]  /*6bc0*/  HMMA.16816.F32.BF16 R164, R8, R34, R68 ;  /* 0x0000002208a4723c */ /* 0x002fe40000041844 */
[----:B------:R-:W-:Y:S01]  /*6bd0*/  IMAD.WIDE.U32 R22, R15, -0x2daee0ad, RZ ;  /* 0xd2511f530f167825 */ /* 0x000fe200078e00ff */
[----:B------:R-:W-:-:S03]  /*6be0*/  LOP3.LUT R19, R7, UR6, R12, 0x96, !PT ;  /* 0x0000000607137c12 */ /* 0x000fc6000f8e960c */
[----:B------:R-:W-:Y:S01]  /*6bf0*/  FFMA.FTZ R7, R207, UR20, -R3 ;  /* 0x00000014cf077c23 */ /* 0x000fe20008010803 */
[----:B------:R-:W-:Y:S01]  /*6c00*/  IMAD.WIDE.U32 R14, R5, -0x326172a9, RZ ;  /* 0xcd9e8d57050e7825 */ /* 0x000fe200078e00ff */
[----:B------:R-:W-:Y:S01]  /*6c10*/  LOP3.LUT R17, R23, UR5, R4, 0x96, !PT ;  /* 0x0000000517117c12 */ /* 0x000fe2000f8e9604 */
[----:B------:R-:W-:Y:S01]  /*6c20*/  HMMA.16816.F32.BF16 R88, R8, R32, R88 ;  /* 0x000000200858723c */ /* 0x000fe20000041858 */
[----:B------:R1:W-:Y:S01]  /*6c30*/  MUFU.EX2 R128, R7 ;  /* 0x0000000700807308 */ /* 0x0003e20000000800 */
[----:B------:R-:W-:-:S04]  /*6c40*/  IMAD.WIDE.U32 R4, R13, -0x326172a9, RZ ;  /* 0xcd9e8d570d047825 */ /* 0x000fc800078e00ff */
[----:B------:R-:W-:Y:S01]  /*6c50*/  FFMA.FTZ R13, R206, UR20, -R3 ;  /* 0x00000014ce0d7c23 */ /* 0x000fe20008010803 */
[----:B------:R-:W-:Y:S01]  /*6c60*/  LOP3.LUT R23, R15, UR6, R18, 0x96, !PT ;  /* 0x000000060f177c12 */ /* 0x000fe2000f8e9612 */
[C---:B------:R-:W-:Y:S01]  /*6c70*/  HMMA.16816.F32.BF16 R72, R8.reuse, R48, R72 ;  /* 0x000000300848723c */ /* 0x040fe20000041848 */
[----:B------:R-:W-:Y:S01]  /*6c80*/  LOP3.LUT R12, R5, UR17, R6, 0x96, !PT ;  /* 0x00000011050c7c12 */ /* 0x000fe2000f8e9606 */
[----:B------:R-:W-:Y:S01]  /*6c90*/  IMAD.MOV.U32 R207, RZ, RZ, R99 ;  /* 0x000000ffffcf7224 */ /* 0x000fe200078e0063 */
[----:B------:R2:W3:Y:S01]  /*6ca0*/  MUFU.EX2 R127, R13 ;  /* 0x0000000d007f7308 */ /* 0x0004e20000000800 */
[----:B------:R-:W-:Y:S02]  /*6cb0*/  IMAD.MOV.U32 R99, RZ, RZ, R106 ;  /* 0x000000ffff637224 */ /* 0x000fe400078e006a */
[----:B------:R-:W-:Y:S01]  /*6cc0*/  HMMA.16816.F32.BF16 R68, R8, R50, R60 ;  /* 0x000000320844723c */ /* 0x000fe2000004183c */
[----:B------:R-:W-:Y:S02]  /*6cd0*/  IMAD.MOV.U32 R206, RZ, RZ, R109 ;  /* 0x000000ffffce7224 */ /* 0x000fe400078e006d */
[----:B-1----:R-:W-:-:S04]  /*6ce0*/  IMAD.WIDE.U32 R6, R17, -0x326172a9, RZ ;  /* 0xcd9e8d5711067825 */ /* 0x002fc800078e00ff */
[----:B------:R-:W-:Y:S01]  /*6cf0*/  LOP3.LUT R9, R4, 0xffff, RZ, 0xc0, !PT ;  /* 0x0000ffff04097812 */ /* 0x000fe200078ec0ff */
[----:B------:R-:W-:Y:S01]  /*6d00*/  FFMA.FTZ R8, R172, UR20, -R3 ;  /* 0x00000014ac087c23 */ /* 0x000fe20008010803 */
[----:B------:R-:W-:Y:S01]  /*6d10*/  SHF.R.U32.HI R11, RZ, 0x10, R4 ;  /* 0x00000010ff0b7819 */ /* 0x000fe20000011604 */
[----:B------:R-:W-:Y:S01]  /*6d20*/  IMAD.MOV.U32 R172, RZ, RZ, R112 ;  /* 0x000000ffffac7224 */ /* 0x000fe200078e0070 */
[----:B------:R-:W-:Y:S01]  /*6d30*/  SHF.R.U32.HI R10, RZ, 0x18, R4 ;  /* 0x00000018ff0a7819 */ /* 0x000fe20000011604 */
[----:B------:R1:W-:Y:S01]  /*6d40*/  MUFU.EX2 R126, R8 ;  /* 0x00000008007e7308 */ /* 0x0003e20000000800 */
[----:B------:R-:W-:Y:S02]  /*6d50*/  LOP3.LUT R39, R6, 0xffff, RZ, 0xc0, !PT ;  /* 0x0000ffff06277812 */ /* 0x000fe400078ec0ff */
[----:B--2---:R-:W-:Y:S01]  /*6d60*/  LOP3.LUT R13, R4, 0xff, RZ, 0xc0, !PT ;  /* 0x000000ff040d7812 */ /* 0x004fe200078ec0ff */
[----:B------:R-:W-:Y:S01]  /*6d70*/  IMAD.WIDE.U32 R4, R19, -0x2daee0ad, RZ ;  /* 0xd2511f5313047825 */ /* 0x000fe200078e00ff */
[----:B------:R-:W-:-:S02]  /*6d80*/  LOP3.LUT R43, R6, 0xff, RZ, 0xc0, !PT ;  /* 0x000000ff062b7812 */ /* 0x000fc400078ec0ff */
[----:B------:R-:W-:Y:S02]  /*6d90*/  SHF.R.U32.HI R42, RZ, 0x10, R6 ;  /* 0x00000010ff2a7819 */ /* 0x000fe40000011606 */
[C---:B------:R-:W-:Y:S02]  /*6da0*/  LOP3.LUT R37, R4.reuse, 0xffff, RZ, 0xc0, !PT ;  /* 0x0000ffff04257812 */ /* 0x040fe400078ec0ff */
[----:B------:R-:W-:Y:S02]  /*6db0*/  LOP3.LUT R40, R4, 0xff, RZ, 0xc0, !PT ;  /* 0x000000ff04287812 */ /* 0x000fe400078ec0ff */
[--C-:B------:R-:W-:Y:S02]  /*6dc0*/  SHF.R.U32.HI R45, RZ, 0x10, R4.reuse ;  /* 0x00000010ff2d7819 */ /* 0x100fe40000011604 */
[----:B------:R-:W-:Y:S01]  /*6dd0*/  SHF.R.U32.HI R44, RZ, 0x18, R4 ;  /* 0x00000018ff2c7819 */ /* 0x000fe20000011604 */
[----:B------:R-:W-:Y:S01]  /*6de0*/  FFMA.FTZ R4, R223, UR20, -R0 ;  /* 0x00000014df047c23 */ /* 0x000fe20008010800 */
[----:B------:R-:W-:Y:S01]  /*6df0*/  LOP3.LUT R15, R5, UR16, R16, 0x96, !PT ;  /* 0x00000010050f7c12 */ /* 0x000fe2000f8e9610 */
[----:B------:R-:W-:Y:S01]  /*6e00*/  IMAD.MOV.U32 R223, RZ, RZ, R110 ;  /* 0x000000ffffdf7224 */ /* 0x000fe200078e006e */
[----:B------:R-:W-:Y:S01]  /*6e10*/  SHF.R.U32.HI R5, RZ, 0x8, R9 ;  /* 0x00000008ff057819 */ /* 0x000fe20000011609 */
[----:B------:R2:W-:Y:S01]  /*6e20*/  MUFU.EX2 R124, R4 ;  /* 0x00000004007c7308 */ /* 0x0005e20000000800 */
[----:B------:R-:W-:Y:S01]  /*6e30*/  SHF.R.U32.HI R41, RZ, 0x18, R6 ;  /* 0x00000018ff297819 */ /* 0x000fe20000011606 */
[----:B------:R-:W-:Y:S01]  /*6e40*/  FFMA.FTZ R6, R160, UR20, -R3 ;  /* 0x00000014a0067c23 */ /* 0x000fe20008010803 */
[----:B------:R-:W-:Y:S01]  /*6e50*/  PRMT R9, R13, 0x5410, R5 ;  /* 0x000054100d097816 */ /* 0x000fe20000000005 */
[----:B------:R-:W-:Y:S01]  /*6e60*/  FFMA.FTZ R5, R222, UR20, -R0 ;  /* 0x00000014de057c23 */ /* 0x000fe20008010800 */
[----:B-1----:R-:W-:Y:S01]  /*6e70*/  LOP3.LUT R8, R12, 0xff, RZ, 0xc0, !PT ;  /* 0x000000ff0c087812 */ /* 0x002fe200078ec0ff */
[----:B------:R-:W-:Y:S01]  /*6e80*/  IMAD.MOV.U32 R222, RZ, RZ, R113 ;  /* 0x000000ffffde7224 */ /* 0x000fe200078e0071 */
[----:B------:R-:W-:Y:S01]  /*6e90*/  LOP3.LUT R14, R7, UR17, R14, 0x96, !PT ;  /* 0x00000011070e7c12 */ /* 0x000fe2000f8e960e */
[----:B------:R1:W4:Y:S01]  /*6ea0*/  MUFU.EX2 R123, R5 ;  /* 0x00000005007b7308 */ /* 0x0003220000000800 */
[----:B------:R-:W-:Y:S01]  /*6eb0*/  SHF.R.U32.HI R7, RZ, 0x18, R12 ;  /* 0x00000018ff077819 */ /* 0x000fe2000001160c */
[----:B------:R-:W-:Y:S01]  /*6ec0*/  FFMA.FTZ R13, R152, UR20, -R3 ;  /* 0x00000014980d7c23 */ /* 0x000fe20008010803 */
[----:B------:R-:W-:-:S02]  /*6ed0*/  IMAD.MOV.U32 R152, RZ, RZ, R147 ;  /* 0x000000ffff987224 */ /* 0x000fc400078e0093 */
[----:B------:R-:W-:Y:S02]  /*6ee0*/  IMAD.MOV.U32 R147, RZ, RZ, R140 ;  /* 0x000000ffff937224 */ /* 0x000fe400078e008c */
[----:B------:R-:W-:Y:S01]  /*6ef0*/  IMAD.MOV.U32 R140, RZ, RZ, R102 ;  /* 0x000000ffff8c7224 */ /* 0x000fe200078e0066 */
[----:B------:R3:W4:Y:S01]  /*6f00*/  MUFU.EX2 R125, R6 ;  /* 0x00000006007d7308 */ /* 0x0007220000000800 */
[----:B--2---:R-:W-:-:S04]  /*6f10*/  LOP3.LUT R4, R11, 0xff, RZ, 0xc0, !PT ;  /* 0x000000ff0b047812 */ /* 0x004fc800078ec0ff */
[----:B------:R-:W-:Y:S02]  /*6f20*/  PRMT R10, R4, 0x5410, R10 ;  /* 0x00005410040a7816 */ /* 0x000fe4000000000a */
[----:B------:R-:W-:Y:S01]  /*6f30*/  LOP3.LUT R4, R12, 0xffff, RZ, 0xc0, !PT ;  /* 0x0000ffff0c047812 */ /* 0x000fe200078ec0ff */
[----:B------:R-:W-:Y:S01]  /*6f40*/  MUFU.EX2 R109, R13 ;  /* 0x0000000d006d7308 */ /* 0x000fe20000000800 */
[----:B-1----:R-:W-:Y:S01]  /*6f50*/  SHF.R.U32.HI R5, RZ, 0x10, R12 ;  /* 0x00000010ff057819 */ /* 0x002fe2000001160c */
[----:B------:R-:W-:Y:S01]  /*6f60*/  FFMA.FTZ R12, R154, UR20, -R3 ;  /* 0x000000149a0c7c23 */ /* 0x000fe20008010803 */
[----:B------:R-:W-:Y:S01]  /*6f70*/  SHF.R.U32.HI R4, RZ, 0x8, R4 ;  /* 0x00000008ff047819 */ /* 0x000fe20000011604 */
[----:B------:R-:W-:Y:S01]  /*6f80*/  IMAD.MOV.U32 R154, RZ, RZ, R95 ;  /* 0x000000ffff9a7224 */ /* 0x000fe200078e005f */
[----:B------:R-:W-:Y:S01]  /*6f90*/  LOP3.LUT R5, R5, 0xff, RZ, 0xc0, !PT ;  /* 0x000000ff05057812 */ /* 0x000fe200078ec0ff */
[----:B------:R-:W-:Y:S01]  /*6fa0*/  IMAD.MOV.U32 R95, RZ, RZ, R205 ;  /* 0x000000ffff5f7224 */ /* 0x000fe200078e00cd */
[----:B------:R-:W-:Y:S01]  /*6fb0*/  PRMT R4, R8, 0x5410, R4 ;  /* 0x0000541008047816 */ /* 0x000fe20000000004 */
[----:B------:R-:W-:Y:S01]  /*6fc0*/  FFMA.FTZ R8, R158, UR20, -R3 ;  /* 0x000000149e087c23 */ /* 0x000fe20008010803 */
[----:B---3--:R-:W-:Y:S01]  /*6fd0*/  FFMA.FTZ R6, R174, UR20, -R0 ;  /* 0x00000014ae067c23 */ /* 0x008fe20008010800 */
[----:B------:R-:W-:Y:S01]  /*6fe0*/  PRMT R7, R5, 0x5410, R7 ;  /* 0x0000541005077816 */ /* 0x000fe20000000007 */
[----:B------:R-:W-:Y:S01]  /*6ff0*/  IMAD.MOV.U32 R174, RZ, RZ, R108 ;  /* 0x000000ffffae7224 */ /* 0x000fe200078e006c */
[----:B------:R-:W-:Y:S01]  /*7000*/  HSET2.LE.AND R4, R4, R2, PT ;  /* 0x0000000204047233 */ /* 0x000fe20003803000 */
[----:B------:R1:W-:Y:S01]  /*7010*/  MUFU.EX2 R122, R6 ;  /* 0x00000006007a7308 */ /* 0x0003e20000000800 */
[----:B------:R-:W-:Y:S01]  /*7020*/  F2FP.BF16.F32.PACK_AB R5, R127, R128 ;  /* 0x000000807f05723e */ /* 0x000fe200000010ff */
[----:B------:R-:W-:-:S03]  /*7030*/  IMAD.MOV.U32 R205, RZ, RZ, R107 ;  /* 0x000000ffffcd7224 */ /* 0x000fc600078e006b */
[----:B------:R-:W-:Y:S02]  /*7040*/  LOP3.LUT R16, R4, R5, RZ, 0xc0, !PT ;  /* 0x0000000504107212 */ /* 0x000fe400078ec0ff */
[----:B------:R-:W-:Y:S01]  /*7050*/  HSET2.LE.AND R4, R7, R2, PT ;  /* 0x0000000207047233 */ /* 0x000fe20003803000 */
[----:B------:R-:W-:Y:S01]  /*7060*/  MUFU.EX2 R112, R8 ;  /* 0x0000000800707308 */ /* 0x000fe20000000800 */
[----:B----4-:R-:W-:-:S04]  /*7070*/  F2FP.BF16.F32.PACK_AB R5, R123, R124 ;  /* 0x0000007c7b05723e */ /* 0x010fc800000010ff */
[----:B------:R-:W-:Y:S02]  /*7080*/  LOP3.LUT R17, R4, R5, RZ, 0xc0, !PT ;  /* 0x0000000504117212 */ /* 0x000fe400078ec0ff */
[----:B------:R-:W-:Y:S01]  /*7090*/  HSET2.LE.AND R4, R9, R2, PT ;  /* 0x0000000209047233 */ /* 0x000fe20003803000 */
[----:B------:R-:W-:Y:S01]  /*70a0*/  MUFU.EX2 R110, R12 ;  /* 0x0000000c006e7308 */ /* 0x000fe20000000800 */
[----:B-1----:R-:W-:Y:S01]  /*70b0*/  FFMA.FTZ R6, R173, UR20, -R0 ;  /* 0x00000014ad067c23 */ /* 0x002fe20008010800 */
[----:B------:R-:W-:Y:S01]  /*70c0*/  F2FP.BF16.F32.PACK_AB R5, R125, R126 ;  /* 0x0000007e7d05723e */ /* 0x000fe200000010ff */
[----:B------:R-:W-:-:S03]  /*70d0*/  IMAD.MOV.U32 R173, RZ, RZ, R103 ;  /* 0x000000ffffad7224 */ /* 0x000fc600078e0067 */
[----:B------:R-:W-:Y:S02]  /*70e0*/  LOP3.LUT R18, R4, R5, RZ, 0xc0, !PT ;  /* 0x0000000504127212 */ /* 0x000fe400078ec0ff */
[----:B------:R-:W1:Y:S01]  /*70f0*/  MUFU.EX2 R121, R6 ;  /* 0x0000000600797308 */ /* 0x000e620000000800 */
[----:B------:R-:W-:Y:S01]  /*7100*/  HSET2.LE.AND R4, R10, R2, PT ;  /* 0x000000020a047233 */ /* 0x000fe20003803000 */
[----:B------:R-:W-:-:S06]  /*7110*/  FFMA.FTZ R10, R156, UR20, -R3 ;  /* 0x000000149c0a7c23 */ /* 0x000fcc0008010803 */
[----:B------:R-:W-:Y:S01]  /*7120*/  MUFU.EX2 R111, R10 ;  /* 0x0000000a006f7308 */ /* 0x000fe20000000800 */
[----:B-1----:R-:W-:Y:S01]  /*7130*/  F2FP.BF16.F32.PACK_AB R5, R121, R122 ;  /* 0x0000007a7905723e */ /* 0x002fe200000010ff */
[----:B------:R-:W-:-:S03]  /*7140*/  FFMA.FTZ R6, R163, UR20, -R3 ;  /* 0x00000014a3067c23 */ /* 0x000fc60008010803 */
[----:B------:R-:W-:-:S03]  /*7150*/  LOP3.LUT R19, R4, R5, RZ, 0xc0, !PT ;  /* 0x0000000504137212 */ /* 0x000fc600078ec0ff */
[----:B------:R1:W-:Y:S01]  /*7160*/  MUFU.EX2 R120, R6 ;  /* 0x0000000600787308 */ /* 0x0003e20000000800 */
[----:B------:R-:W-:-:S05]  /*7170*/  IMAD.WIDE.U32 R4, R23, -0x2daee0ad, RZ ;  /* 0xd2511f5317047825 */ /* 0x000fca00078e00ff */
[----:B------:R-:W-:Y:S02]  /*7180*/  LOP3.LUT R36, R5, UR16, R22, 0x96, !PT ;  /* 0x0000001005247c12 */ /* 0x000fe4000f8e9616 */
[C---:B------:R-:W-:Y:S01]  /*7190*/  LOP3.LUT R24, R4.reuse, 0xffff, RZ, 0xc0, !PT ;  /* 0x0000ffff04187812 */ /* 0x040fe200078ec0ff */
[--C-:B------:R-:W-:Y:S01]  /*71a0*/  FFMA.FTZ R5, R159, UR20, -R3.reuse ;  /* 0x000000149f057c23 */ /* 0x100fe20008010803 */
[----:B------:R-:W-:Y:S02]  /*71b0*/  LOP3.LUT R27, R4, 0xff, RZ, 0xc0, !PT ;  /* 0x000000ff041b7812 */ /* 0x000fe400078ec0ff */
[--C-:B------:R-:W-:Y:S01]  /*71c0*/  SHF.R.U32.HI R26, RZ, 0x10, R4.reuse ;  /* 0x00000010ff1a7819 */ /* 0x100fe20000011604 */
[----:B------:R2:W-:Y:S01]  /*71d0*/  MUFU.EX2 R116, R5 ;  /* 0x0000000500747308 */ /* 0x0005e20000000800 */
[----:B------:R-:W-:Y:S01]  /*71e0*/  SHF.R.U32.HI R25, RZ, 0x18, R4 ;  /* 0x00000018ff197819 */ /* 0x000fe20000011604 */
[----:B-1----:R-:W-:-:S06]  /*71f0*/  FFMA.FTZ R6, R162, UR20, -R3 ;  /* 0x00000014a2067c23 */ /* 0x002fcc0008010803 */
[----:B------:R1:W-:Y:S01]  /*7200*/  MUFU.EX2 R119, R6 ;  /* 0x0000000600777308 */ /* 0x0003e20000000800 */
[----:B--2---:R-:W-:-:S03]  /*7210*/  IMAD.WIDE.U32 R4, R56, -0x2daee0ad, RZ ;  /* 0xd2511f5338047825 */ /* 0x004fc600078e00ff */
[C---:B------:R-:W-:Y:S02]  /*7220*/  LOP3.LUT R28, R4.reuse, 0xffff, RZ, 0xc0, !PT ;  /* 0x0000ffff041c7812 */ /* 0x040fe400078ec0ff */
[----:B------:R-:W-:Y:S01]  /*7230*/  LOP3.LUT R31, R4, 0xff, RZ, 0xc0, !PT ;  /* 0x000000ff041f7812 */ /* 0x000fe200078ec0ff */
[--C-:B-1----:R-:W-:Y:S01]  /*7240*/  FFMA.FTZ R6, R161, UR20, -R3.reuse ;  /* 0x00000014a1067c23 */ /* 0x102fe20008010803 */
[--C-:B------:R-:W-:Y:S01]  /*7250*/  SHF.R.U32.HI R29, RZ, 0x10, R4.reuse ;  /* 0x00000010ff1d7819 */ /* 0x100fe20000011604 */
[----:B------:R-:W-:Y:S01]  /*7260*/  HMMA.16816.F32.BF16 R160, R16, R32, R52 ;  /* 0x0000002010a0723c */ /* 0x000fe20000041834 */
[----:B------:R-:W-:Y:S01]  /*7270*/  SHF.R.U32.HI R30, RZ, 0x18, R4 ;  /* 0x00000018ff1e7819 */ /* 0x000fe20000011604 */
[----:B------:R1:W-:Y:S01]  /*7280*/  MUFU.EX2 R118, R6 ;  /* 0x0000000600767308 */ /* 0x0003e20000000800 */
[----:B------:R-:W-:Y:S01]  /*7290*/  FFMA.FTZ R4, R155, UR20, -R3 ;  /* 0x000000149b047c23 */ /* 0x000fe20008010803 */
[----:B------:R-:W-:-:S03]  /*72a0*/  LOP3.LUT R11, R5, UR16, R38, 0x96, !PT ;  /* 0x00000010050b7c12 */ /* 0x000fc6000f8e9626 */
[----:B------:R-:W-:Y:S02]  /*72b0*/  IMAD.MOV.U32 R55, RZ, RZ, R173 ;  /* 0x000000ffff377224 */ /* 0x000fe400078e00ad */
[----:B------:R-:W-:Y:S01]  /*72c0*/  IMAD.MOV.U32 R173, RZ, RZ, R222 ;  /* 0x000000ffffad7224 */ /* 0x000fe200078e00de */
[----:B------:R2:W-:Y:S01]  /*72d0*/  MUFU.EX2 R114, R4 ;  /* 0x0000000400727308 */ /* 0x0005e20000000800 */
[----:B------:R-:W-:Y:S02]  /*72e0*/  IMAD.MOV.U32 R222, RZ, RZ, R172 ;  /* 0x000000ffffde7224 */ /* 0x000fe400078e00ac */
[----:B------:R-:W-:Y:S02]  /*72f0*/  IMAD.MOV.U32 R172, RZ, RZ, R207 ;  /* 0x000000ffffac7224 */ /* 0x000fe400078e00cf */
[----:B------:R-:W-:Y:S02]  /*7300*/  IMAD.MOV.U32 R207, RZ, RZ, R145 ;  /* 0x000000ffffcf7224 */ /* 0x000fe400078e0091 */
[----:B------:R-:W-:-:S02]  /*7310*/  IMAD.MOV.U32 R145, RZ, RZ, R94 ;  /* 0x000000ffff917224 */ /* 0x000fc400078e005e */
[----:B-1----:R-:W-:Y:S01]  /*7320*/  FFMA.FTZ R6, R151, UR20, -R3 ;  /* 0x0000001497067c23 */ /* 0x002fe20008010803 */
[----:B------:R-:W-:Y:S02]  /*7330*/  IMAD.MOV.U32 R151, RZ, RZ, R104 ;  /* 0x000000ffff977224 */ /* 0x000fe400078e0068 */
[----:B------:R-:W-:Y:S01]  /*7340*/  IMAD.MOV.U32 R94, RZ, RZ, R147 ;  /* 0x000000ffff5e7224 */ /* 0x000fe200078e0093 */
[----:B------:R1:W-:Y:S01]  /*7350*/  MUFU.EX2 R117, R6 ;  /* 0x0000000600757308 */ /* 0x0003e20000000800 */
[----:B------:R-:W-:Y:S02]  /*7360*/  IMAD.MOV.U32 R147, RZ, RZ, R142 ;  /* 0x000000ffff937224 */ /* 0x000fe400078e008e */
[----:B------:R-:W-:Y:S02]  /*7370*/  IMAD.MOV.U32 R142, RZ, RZ, R144 ;  /* 0x000000ffff8e7224 */ /* 0x000fe400078e0090 */
[----:B--2---:R-:W-:-:S04]  /*7380*/  IMAD.WIDE.U32 R4, R66, -0x2daee0ad, RZ ;  /* 0xd2511f5342047825 */ /* 0x004fc800078e00ff */
[----:B------:R-:W-:Y:S01]  /*7390*/  IMAD.MOV.U32 R144, RZ, RZ, R67 ;  /* 0x000000ffff907224 */ /* 0x000fe200078e0043 */
[----:B------:R-:W-:-:S05]  /*73a0*/  LOP3.LUT R5, R5, UR11, R96, 0x96, !PT ;  /* 0x0000000b05057c12 */ /* 0x000fca000f8e9660 */
[----:B------:R-:W-:-:S04]  /*73b0*/  IMAD.WIDE.U32 R8, R5, -0x326172a9, RZ ;  /* 0xcd9e8d5705087825 */ /* 0x000fc800078e00ff */
[----:B-1----:R-:W-:-:S04]  /*73c0*/  FFMA.FTZ R6, R157, UR20, -R3 ;  /* 0x000000149d067c23 */ /* 0x002fc80008010803 */
[----:B------:R1:W-:Y:S02]  /*73d0*/  MUFU.EX2 R115, R6 ;  /* 0x0000000600737308 */ /* 0x0003e40000000800 */
[----:B-1----:R-:W-:-:S06]  /*73e0*/  FFMA.FTZ R6, R153, UR20, -R3 ;  /* 0x0000001499067c23 */ /* 0x002fcc0008010803 */
[----:B------:R1:W-:Y:S02]  /*73f0*/  MUFU.EX2 R113, R6 ;  /* 0x0000000600717308 */ /* 0x0003e40000000800 */
[----:B-1----:R-:W-:-:S05]  /*7400*/  IMAD.WIDE.U32 R6, R57, -0x2daee0ad, RZ ;  /* 0xd2511f5339067825 */ /* 0x002fca00078e00ff */
[----:B------:R-:W-:Y:S02]  /*7410*/  LOP3.LUT R3, R7, UR9, R4, 0x96, !PT ;  /* 0x0000000907037c12 */ /* 0x000fe4000f8e9604 */
[----:B------:R-:W-:-:S03]  /*7420*/  LOP3.LUT R7, R9, UR10, R64, 0x96, !PT ;  /* 0x0000000a09077c12 */ /* 0x000fc6000f8e9640 */
[----:B------:R-:W-:-:S05]  /*7430*/  IMAD.WIDE.U32 R4, R3, -0x326172a9, RZ ;  /* 0xcd9e8d5703047825 */ /* 0x000fca00078e00ff */
[----:B------:R-:W-:Y:S01]  /*7440*/  LOP3.LUT R3, R5, UR8, R8, 0x96, !PT ;  /* 0x0000000805037c12 */ /* 0x000fe2000f8e9608 */
[----:B------:R-:W-:-:S04]  /*7450*/  IMAD.WIDE.U32 R8, R7, -0x2daee0ad, RZ ;  /* 0xd2511f5307087825 */ /* 0x000fc800078e00ff */
[----:B------:R-:W-:Y:S01]  /*7460*/  FFMA.FTZ R5, R224, UR20, -R0 ;  /* 0x00000014e0057c23 */ /* 0x000fe20008010800 */
[----:B------:R-:W-:Y:S01]  /*7470*/  LOP3.LUT R9, R9, UR7, R6, 0x96, !PT ;  /* 0x0000000709097c12 */ /* 0x000fe2000f8e9606 */
[----:B------:R-:W-:Y:S02]  /*7480*/  IMAD.WIDE.U32 R6, R3, -0x2daee0ad, RZ ;  /* 0xd2511f5303067825 */ /* 0x000fe400078e00ff */
[----:B------:R1:W-:Y:S02]  /*7490*/  MUFU.EX2 R108, R5 ;  /* 0x00000005006c7308 */ /* 0x0003e40000000800 */
[----:B------:R-:W-:Y:S01]  /*74a0*/  FFMA.FTZ R3, R186, UR20, -R0 ;  /* 0x00000014ba037c23 */ /* 0x000fe20008010800 */
[----:B------:R-:W-:-:S05]  /*74b0*/  IMAD.MOV.U32 R186, RZ, RZ, R222 ;  /* 0x000000ffffba7224 */ /* 0x000fca00078e00de */
[----:B------:R2:W-:Y:S01]  /*74c0*/  MUFU.EX2 R107, R3 ;  /* 0x00000003006b7308 */ /* 0x0005e20000000800 */
[----:B-1----:R-:W-:Y:S01]  /*74d0*/  LOP3.LUT R5, R7, UR5, R8, 0x96, !PT ;  /* 0x0000000507057c12 */ /* 0x002fe2000f8e9608 */
[----:B------:R-:W-:-:S05]  /*74e0*/  IMAD.WIDE.U32 R8, R9, -0x326172a9, RZ ;  /* 0xcd9e8d5709087825 */ /* 0x000fca00078e00ff */
[----:B------:R-:W-:Y:S01]  /*74f0*/  LOP3.LUT R7, R9, UR6, R4, 0x96, !PT ;  /* 0x0000000609077c12 */ /* 0x000fe2000f8e9604 */
[----:B------:R-:W-:-:S04]  /*7500*/  IMAD.WIDE.U32 R4, R5, -0x326172a9, RZ ;  /* 0xcd9e8d5705047825 */ /* 0x000fc800078e00ff */
[----:B--2---:R-:W-:Y:S01]  /*7510*/  FFMA.FTZ R3, R185, UR20, -R0 ;  /* 0x00000014b9037c23 */ /* 0x004fe20008010800 */
[----:B------:R-:W-:-:S03]  /*7520*/  LOP3.LUT R9, R14, 0xff, RZ, 0xc0, !PT ;  /* 0x000000ff0e097812 */ /* 0x000fc600078ec0ff */
[----:B------:R1:W-:Y:S01]  /*7530*/  MUFU.EX2 R106, R3 ;  /* 0x00000003006a7308 */ /* 0x0003e20000000800 */
[----:B------:R-:W-:Y:S02]  /*7540*/  LOP3.LUT R22, R5, UR17, R8, 0x96, !PT ;  /* 0x0000001105167c12 */ /* 0x000fe4000f8e9608 */
[C---:B------:R-:W-:Y:S02]  /*7550*/  LOP3.LUT R59, R4.reuse, 0xffff, RZ, 0xc0, !PT ;  /* 0x0000ffff043b7812 */ /* 0x040fe400078ec0ff */
[----:B------:R-:W-:Y:S02]  /*7560*/  LOP3.LUT R63, R4, 0xff, RZ, 0xc0, !PT ;  /* 0x000000ff043f7812 */ /* 0x000fe400078ec0ff */
[--C-:B------:R-:W-:Y:S02]  /*7570*/  SHF.R.U32.HI R61, RZ, 0x10, R4.reuse ;  /* 0x00000010ff3d7819 */ /* 0x100fe40000011604 */
[----:B------:R-:W-:Y:S01]  /*7580*/  SHF.R.U32.HI R62, RZ, 0x18, R4 ;  /* 0x00000018ff3e7819 */ /* 0x000fe20000011604 */
[----:B------:R-:W-:Y:S01]  /*7590*/  IMAD.WIDE.U32 R4, R7, -0x2daee0ad, RZ ;  /* 0xd2511f5307047825 */ /* 0x000fe200078e00ff */
[----:B------:R-:W-:-:S02]  /*75a0*/  SHF.R.U32.HI R8, RZ, 0x18, R14 ;  /* 0x00000018ff087819 */ /* 0x000fc4000001160e */
[----:B------:R-:W-:Y:S01]  /*75b0*/  LOP3.LUT R56, R4, 0xffff, RZ, 0xc0, !PT ;  /* 0x0000ffff04387812 */ /* 0x000fe200078ec0ff */
[----:B-1----:R-:W-:Y:S01]  /*75c0*/  FFMA.FTZ R3, R168, UR20, -R0 ;  /* 0x00000014a8037c23 */ /* 0x002fe20008010800 */
[----:B------:R-:W-:Y:S02]  /*75d0*/  LOP3.LUT R60, R4, 0xff, RZ, 0xc0, !PT ;  /* 0x000000ff043c7812 */ /* 0x000fe400078ec0ff */
[--C-:B------:R-:W-:Y:S01]  /*75e0*/  SHF.R.U32.HI R57, RZ, 0x10, R4.reuse ;  /* 0x00000010ff397819 */ /* 0x100fe20000011604 */
[----:B------:R1:W-:Y:S01]  /*75f0*/  MUFU.EX2 R104, R3 ;  /* 0x0000000300687308 */ /* 0x0003e20000000800 */
[----:B------:R-:W-:Y:S01]  /*7600*/  SHF.R.U32.HI R58, RZ, 0x18, R4 ;  /* 0x00000018ff3a7819 */ /* 0x000fe20000011604 */
[----:B------:R-:W-:Y:S01]  /*7610*/  FFMA.FTZ R4, R169, UR20, -R0 ;  /* 0x00000014a9047c23 */ /* 0x000fe20008010800 */
[----:B------:R-:W-:Y:S01]  /*7620*/  LOP3.LUT R23, R5, UR16, R6, 0x96, !PT ;  /* 0x0000001005177c12 */ /* 0x000fe2000f8e9606 */
[----:B------:R-:W-:Y:S01]  /*7630*/  FFMA.FTZ R5, R170, UR20, -R21 ;  /* 0x00000014aa057c23 */ /* 0x000fe20008010815 */
[----:B------:R-:W-:-:S03]  /*7640*/  FFMA.FTZ R6, R227, UR20, -R20 ;  /* 0x00000014e3067c23 */ /* 0x000fc60008010814 */
[----:B------:R2:W-:Y:S08]  /*7650*/  MUFU.EX2 R102, R4 ;  /* 0x0000000400667308 */ /* 0x0005f00000000800 */
[----:B------:R3:W-:Y:S01]  /*7660*/  MUFU.EX2 R96, R6 ;  /* 0x0000000600607308 */ /* 0x0007e20000000800 */
[----:B-1----:R-:W-:Y:S01]  /*7670*/  FFMA.FTZ R3, R184, UR20, -R0 ;  /* 0x00000014b8037c23 */ /* 0x002fe20008010800 */
[----:B------:R-:W-:-:S06]  /*7680*/  IMAD.MOV.U32 R184, RZ, RZ, R173 ;  /* 0x000000ffffb87224 */ /* 0x000fcc00078e00ad */
[----:B------:R1:W-:Y:S01]  /*7690*/  MUFU.EX2 R105, R3 ;  /* 0x0000000300697308 */ /* 0x0003e20000000800 */
[----:B--2---:R-:W-:Y:S01]  /*76a0*/  FFMA.FTZ R4, R226, UR20, -R21 ;  /* 0x00000014e2047c23 */ /* 0x004fe20008010815 */
[----:B------:R-:W-:Y:S02]  /*76b0*/  IMAD.MOV.U32 R226, RZ, RZ, R151 ;  /* 0x000000ffffe27224 */ /* 0x000fe400078e0097 */
[----:B------:R-:W-:Y:S02]  /*76c0*/  IMAD.MOV.U32 R151, RZ, RZ, R174 ;  /* 0x000000ffff977224 */ /* 0x000fe400078e00ae */
[----:B------:R-:W-:Y:S02]  /*76d0*/  IMAD.MOV.U32 R174, RZ, RZ, R223 ;  /* 0x000000ffffae7224 */ /* 0x000fe400078e00df */
[----:B------:R-:W-:Y:S01]  /*76e0*/  IMAD.MOV.U32 R223, RZ, RZ, R206 ;  /* 0x000000ffffdf7224 */ /* 0x000fe200078e00ce */
[----:B---3--:R-:W-:Y:S01]  /*76f0*/  LOP3.LUT R6, R11, 0xff, RZ, 0xc0, !PT ;  /* 0x000000ff0b067812 */ /* 0x008fe200078ec0ff */
[----:B------:R-:W-:-:S02]  /*7700*/  IMAD.MOV.U32 R206, RZ, RZ, R150 ;  /* 0x000000ffffce7224 */ /* 0x000fc400078e0096 */
[----:B------:R-:W-:Y:S02]  /*7710*/  IMAD.MOV.U32 R150, RZ, RZ, R146 ;  /* 0x000000ffff967224 */ /* 0x000fe400078e0092 */
[----:B------:R-:W-:Y:S02]  /*7720*/  IMAD.MOV.U32 R146, RZ, RZ, R95 ;  /* 0x000000ffff927224 */ /* 0x000fe400078e005f */
[----:B------:R-:W-:Y:S02]  /*7730*/  IMAD.MOV.U32 R95, RZ, RZ, R141 ;  /* 0x000000ffff5f7224 */ /* 0x000fe400078e008d */
[----:B-1----:R-:W-:Y:S01]  /*7740*/  FFMA.FTZ R3, R175, UR20, -R0 ;  /* 0x00000014af037c23 */ /* 0x002fe20008010800 */
[----:B------:R-:W-:Y:S02]  /*7750*/  IMAD.MOV.U32 R141, RZ, RZ, R149 ;  /* 0x000000ffff8d7224 */ /* 0x000fe400078e0095 */
[----:B------:R-:W-:Y:S01]  /*7760*/  IMAD.MOV.U32 R149, RZ, RZ, R148 ;  /* 0x000000ffff957224 */ /* 0x000fe200078e0094 */
[----:B------:R1:W-:Y:S01]  /*7770*/  MUFU.EX2 R103, R3 ;  /* 0x0000000300677308 */ /* 0x0003e20000000800 */
[----:B------:R-:W-:-:S02]  /*7780*/  IMAD.MOV.U32 R148, RZ, RZ, R101 ;  /* 0x000000ffff947224 */ /* 0x000fc400078e0065 */
[----:B------:R-:W-:Y:S02]  /*7790*/  IMAD.MOV.U32 R173, RZ, RZ, R206 ;  /* 0x000000ffffad7224 */ /* 0x000fe400078e00ce */
[----:B------:R-:W-:Y:S02]  /*77a0*/  IMAD.MOV.U32 R206, RZ, RZ, R146 ;  /* 0x000000ffffce7224 */ /* 0x000fe400078e0092 */
[----:B------:R-:W-:Y:S01]  /*77b0*/  IMAD.MOV.U32 R146, RZ, RZ, R141 ;  /* 0x000000ffff927224 */ /* 0x000fe200078e008d */
[----:B------:R2:W-:Y:S01]  /*77c0*/  MUFU.EX2 R101, R4 ;  /* 0x0000000400657308 */ /* 0x0005e20000000800 */
[----:B------:R-:W-:Y:S02]  /*77d0*/  IMAD.MOV.U32 R224, RZ, RZ, R223 ;  /* 0x000000ffffe07224 */ /* 0x000fe400078e00df */
[----:B------:R-:W-:Y:S02]  /*77e0*/  IMAD.MOV.U32 R141, RZ, RZ, R149 ;  /* 0x000000ffff8d7224 */ /* 0x000fe400078e0095 */
[----:B------:R-:W-:-:S02]  /*77f0*/  IMAD.MOV.U32 R223, RZ, RZ, R145 ;  /* 0x000000ffffdf7224 */ /* 0x000fc400078e0091 */
[----:B------:R-:W-:Y:S01]  /*7800*/  IMAD.MOV.U32 R149, RZ, RZ, R100 ;  /* 0x000000ffff957224 */ /* 0x000fe200078e0064 */
[----:B-1----:R-:W-:Y:S01]  /*7810*/  SHF.R.U32.HI R3, RZ, 0x8, R39 ;  /* 0x00000008ff037819 */ /* 0x002fe20000011627 */
[----:B------:R-:W-:Y:S02]  /*7820*/  IMAD.MOV.U32 R145, RZ, RZ, R147 ;  /* 0x000000ffff917224 */ /* 0x000fe400078e0093 */
[----:B------:R-:W-:Y:S01]  /*7830*/  IMAD.MOV.U32 R147, RZ, RZ, R142 ;  /* 0x000000ffff937224 */ /* 0x000fe200078e008e */
[----:B------:R-:W-:Y:S01]  /*7840*/  PRMT R65, R43, 0x5410, R3 ;  /* 0x000054102b417816 */ /* 0x000fe20000000003 */
[----:B------:R-:W-:Y:S01]  /*7850*/  IMAD.MOV.U32 R142, RZ, RZ, R144 ;  /* 0x000000ffff8e7224 */ /* 0x000fe200078e0090 */
[----:B------:R-:W-:Y:S01]  /*7860*/  LOP3.LUT R3, R42, 0xff, RZ, 0xc0, !PT ;  /* 0x000000ff2a037812 */ /* 0x000fe200078ec0ff */
[----:B------:R-:W-:Y:S02]  /*7870*/  IMAD.MOV.U32 R144, RZ, RZ, R148 ;  /* 0x000000ffff907224 */ /* 0x000fe400078e0094 */
[----:B--2---:R-:W-:Y:S01]  /*7880*/  FFMA.FTZ R4, R225, UR20, -R21 ;  /* 0x00000014e1047c23 */ /* 0x004fe20008010815 */
[----:B------:R-:W-:Y:S01]  /*7890*/  IMAD.MOV.U32 R148, RZ, RZ, R99 ;  /* 0x000000ffff947224 */ /* 0x000fe200078e0063 */
[----:B------:R-:W-:Y:S01]  /*78a0*/  PRMT R67, R3, 0x5410, R41 ;  /* 0x0000541003437816 */ /* 0x000fe20000000029 */
[----:B------:R-:W-:Y:S01]  /*78b0*/  IMAD.MOV.U32 R185, RZ, RZ, R174 ;  /* 0x000000ffffb97224 */ /* 0x000fe200078e00ae */
[----:B------:R-:W-:Y:S01]  /*78c0*/  SHF.R.U32.HI R3, RZ, 0x8, R37 ;  /* 0x00000008ff037819 */ /* 0x000fe20000011625 */
[----:B------:R1:W-:Y:S01]  /*78d0*/  MUFU.EX2 R100, R4 ;  /* 0x0000000400647308 */ /* 0x0003e20000000800 */
[----:B------:R-:W-:-:S02]  /*78e0*/  IMAD.MOV.U32 R174, RZ, RZ, R207 ;  /* 0x000000ffffae7224 */ /* 0x000fc400078e00cf */
[----:B------:R-:W-:Y:S01]  /*78f0*/  PRMT R37, R40, 0x5410, R3 ;  /* 0x0000541028257816 */ /* 0x000fe20000000003 */
[----:B------:R-:W-:Y:S01]  /*7900*/  IMAD.MOV.U32 R222, RZ, RZ, R150 ;  /* 0x000000ffffde7224 */ /* 0x000fe200078e0096 */
[----:B------:R-:W-:Y:S01]  /*7910*/  LOP3.LUT R3, R45, 0xff, RZ, 0xc0, !PT ;  /* 0x000000ff2d037812 */ /* 0x000fe200078ec0ff */
[----:B------:R-:W-:Y:S01]  /*7920*/  IMAD.MOV.U32 R207, RZ, RZ, R94 ;  /* 0x000000ffffcf7224 */ /* 0x000fe200078e005e */
[C---:B------:R-:W-:Y:S01]  /*7930*/  HMMA.16816.F32.BF16 R40, R16.reuse, R34, R76 ;  /* 0x000000221028723c */ /* 0x040fe2000004184c */
[----:B------:R-:W-:Y:S01]  /*7940*/  IMAD.MOV.U32 R150, RZ, RZ, R95 ;  /* 0x000000ffff967224 */ /* 0x000fe200078e005f */
[----:B------:R-:W-:Y:S01]  /*7950*/  PRMT R38, R3, 0x5410, R44 ;  /* 0x0000541003267816 */ /* 0x000fe2000000002c */
[----:B------:R-:W-:Y:S01]  /*7960*/  IMAD.MOV.U32 R153, RZ, RZ, R207 ;  /* 0x000000ffff997224 */ /* 0x000fe200078e00cf */
[----:B------:R-:W-:Y:S01]  /*7970*/  LOP3.LUT R3, R26, 0xff, RZ, 0xc0, !PT ;  /* 0x000000ff1a037812 */ /* 0x000fe200078ec0ff */
[----:B------:R-:W-:Y:S01]  /*7980*/  IMAD.MOV.U32 R207, RZ, RZ, R47 ;  /* 0x000000ffffcf7224 */ /* 0x000fe200078e002f */
[----:B------:R-:W-:Y:S01]  /*7990*/  LDSM.16.MT88.4 R32, [R210+0x5400] ;  /* 0x00540000d220783b */ /* 0x000fe20000004200 */
[----:B------:R-:W-:Y:S01]  /*79a0*/  IMAD.MOV.U32 R225, RZ, RZ, R55 ;  /* 0x000000ffffe17224 */ /* 0x000fe200078e0037 */
[----:B------:R-:W-:Y:S01]  /*79b0*/  PRMT R94, R3, 0x5410, R25 ;  /* 0x00005410035e7816 */ /* 0x000fe20000000019 */
[----:B------:R-:W-:Y:S01]  /*79c0*/  HMMA.16816.F32.BF16 R52, R16, R50, R80 ;  /* 0x000000321034723c */ /* 0x000fe20000041850 */
[----:B-1----:R-:W-:Y:S01]  /*79d0*/  FFMA.FTZ R4, R187, UR20, -R21 ;  /* 0x00000014bb047c23 */ /* 0x002fe20008010815 */
[----:B------:R-:W-:Y:S01]  /*79e0*/  IMAD.MOV.U32 R187, RZ, RZ, R98 ;  /* 0x000000ffffbb7224 */ /* 0x000fe200078e0062 */
[----:B------:R-:W-:Y:S01]  /*79f0*/  LOP3.LUT R3, R14, 0xffff, RZ, 0xc0, !PT ;  /* 0x0000ffff0e037812 */ /* 0x000fe200078ec0ff */
[----:B------:R1:W-:Y:S01]  /*7a00*/  MUFU.EX2 R98, R5 ;  /* 0x0000000500627308 */ /* 0x0003e20000000800 */
[----:B------:R-:W-:-:S02]  /*7a10*/  IMAD.MOV.U32 R227, RZ, RZ, R149 ;  /* 0x000000ffffe37224 */ /* 0x000fc400078e0095 */
[----:B------:R-:W-:Y:S01]  /*7a20*/  SHF.R.U32.HI R7, RZ, 0x8, R3 ;  /* 0x00000008ff077819 */ /* 0x000fe20000011603 */
[----:B------:R-:W-:Y:S01]  /*7a30*/  IMAD.MOV.U32 R155, RZ, RZ, R150 ;  /* 0x000000ffff9b7224 */ /* 0x000fe200078e0096 */
[----:B------:R-:W-:Y:S01]  /*7a40*/  LOP3.LUT R3, R29, 0xff, RZ, 0xc0, !PT ;  /* 0x000000ff1d037812 */ /* 0x000fe200078ec0ff */
[----:B------:R-:W-:Y:S01]  /*7a50*/  IMAD.MOV.U32 R175, RZ, RZ, R151 ;  /* 0x000000ffffaf7224 */ /* 0x000fe200078e0097 */
[----:B------:R-:W-:Y:S01]  /*7a60*/  PRMT R64, R9, 0x5410, R7 ;  /* 0x0000541009407816 */ /* 0x000fe20000000007 */
[----:B------:R2:W-:Y:S01]  /*7a70*/  MUFU.EX2 R99, R4 ;  /* 0x0000000400637308 */ /* 0x0005e20000000800 */
[----:B------:R-:W-:Y:S02]  /*7a80*/  PRMT R13, R3, 0x5410, R30 ;  /* 0x00005410030d7816 */ /* 0x000fe4000000001e */
[----:B------:R-:W-:Y:S02]  /*7a90*/  LOP3.LUT R3, R11, 0xffff, RZ, 0xc0, !PT ;  /* 0x0000ffff0b037812 */ /* 0x000fe400078ec0ff */
[----:B------:R-:W-:-:S02]  /*7aa0*/  SHF.R.U32.HI R7, RZ, 0x18, R11 ;  /* 0x00000018ff077819 */ /* 0x000fc4000001160b */
[----:B------:R-:W-:Y:S01]  /*7ab0*/  LOP3.LUT R9, R15, 0xff, RZ, 0xc0, !PT ;  /* 0x000000ff0f097812 */ /* 0x000fe200078ec0ff */
[----:B-1----:R-:W-:Y:S01]  /*7ac0*/  FFMA.FTZ R5, R229, UR20, -R20 ;  /* 0x00000014e5057c23 */ /* 0x002fe20008010814 */
[----:B------:R-:W-:Y:S02]  /*7ad0*/  IMAD.MOV.U32 R229, RZ, RZ, R206 ;  /* 0x000000ffffe57224 */ /* 0x000fe400078e00ce */
[----:B------:R-:W-:Y:S01]  /*7ae0*/  IMAD.MOV.U32 R206, RZ, RZ, R46 ;  /* 0x000000ffffce7224 */ /* 0x000fe200078e002e */
[----:B------:R1:W3:Y:S01]  /*7af0*/  MUFU.EX2 R97, R5 ;  /* 0x0000000500617308 */ /* 0x0002e20000000800 */
[----:B------:R-:W-:Y:S01]  /*7b00*/  HMMA.16816.F32.BF16 R44, R16, R48, R84 ;  /* 0x00000030102c723c */ /* 0x000fe20000041854 */
[----:B--2---:R-:W-:-:S04]  /*7b10*/  SHF.R.U32.HI R4, RZ, 0x8, R24 ;  /* 0x00000008ff047819 */ /* 0x004fc80000011618 */
[----:B------:R-:W-:Y:S02]  /*7b20*/  PRMT R95, R27, 0x5410, R4 ;  /* 0x000054101b5f7816 */ /* 0x000fe40000000004 */
[--C-:B------:R-:W-:Y:S01]  /*7b30*/  FFMA.FTZ R16, R179, UR20, -R21.reuse ;  /* 0x00000014b3107c23 */ /* 0x100fe20008010815 */
[----:B------:R-:W-:Y:S01]  /*7b40*/  SHF.R.U32.HI R4, RZ, 0x10, R14 ;  /* 0x00000010ff047819 */ /* 0x000fe2000001160e */
[----:B------:R-:W-:Y:S01]  /*7b50*/  LDSM.16.MT88.4 R24, [R209+0x5800] ;  /* 0x00580000d118783b */ /* 0x000fe20000004200 */
[----:B------:R-:W-:Y:S01]  /*7b60*/  FFMA.FTZ R18, R195, UR20, -R21 ;  /* 0x00000014c3127c23 */ /* 0x000fe20008010815 */
[----:B------:R-:W-:Y:S02]  /*7b70*/  IMAD.MOV.U32 R87, RZ, RZ, R148 ;  /* 0x000000ffff577224 */ /* 0x000fe400078e0094 */
[----:B------:R-:W-:Y:S01]  /*7b80*/  LDSM.16.MT88.4 R148, [R209+0x5c00] ;  /* 0x005c0000d194783b */ /* 0x000fe20000004200 */
[----:B-1----:R-:W-:Y:S02]  /*7b90*/  LOP3.LUT R5, R4, 0xff, RZ, 0xc0, !PT ;  /* 0x000000ff04057812 */ /* 0x002fe400078ec0ff */
[----:B------:R-:W-:-:S02]  /*7ba0*/  SHF.R.U32.HI R4, RZ, 0x8, R28 ;  /* 0x00000008ff047819 */ /* 0x000fc4000001161c */
[----:B------:R-:W-:Y:S01]  /*7bb0*/  PRMT R66, R5, 0x5410, R8 ;  /* 0x0000541005427816 */ /* 0x000fe20000000008 */
[----:B------:R-:W-:Y:S01]  /*7bc0*/  FFMA.FTZ R5, R192, UR20, -R20 ;  /* 0x00000014c0057c23 */ /* 0x000fe20008010814 */
[----:B------:R-:W-:Y:S02]  /*7bd0*/  PRMT R10, R31, 0x5410, R4 ;  /* 0x000054101f0a7816 */ /* 0x000fe40000000004 */
[----:B------:R-:W-:Y:S01]  /*7be0*/  SHF.R.U32.HI R4, RZ, 0x10, R11 ;  /* 0x00000010ff047819 */ /* 0x000fe2000001160b */
[----:B------:R-:W1:Y:S01]  /*7bf0*/  LDSM.16.MT88.4 R28, [R209+0x5400] ;  /* 0x00540000d11c783b */ /* 0x000e620000004200 */
[----:B------:R2:W-:Y:S01]  /*7c00*/  MUFU.EX2 R85, R5 ;  /* 0x0000000500557308 */ /* 0x0005e20000000800 */
[----:B------:R-:W-:-:S07]  /*7c10*/  FFMA.FTZ R11, R188, UR20, -R21 ;  /* 0x00000014bc0b7c23 */ /* 0x000fce0008010815 */
[----:B------:R-:W-:Y:S01]  /*7c20*/  MUFU.EX2 R77, R11 ;  /* 0x0000000b004d7308 */ /* 0x000fe20000000800 */
[----:B--2---:R-:W-:Y:S02]  /*7c30*/  SHF.R.U32.HI R5, RZ, 0x8, R3 ;  /* 0x00000008ff057819 */ /* 0x004fe40000011603 */
[----:B------:R-:W-:Y:S01]  /*7c40*/  LOP3.LUT R3, R4, 0xff, RZ, 0xc0, !PT ;  /* 0x000000ff04037812 */ /* 0x000fe200078ec0ff */
[----:B------:R-:W-:Y:S01]  /*7c50*/  FFMA.FTZ R4, R176, UR20, -R20 ;  /* 0x00000014b0047c23 */ /* 0x000fe20008010814 */
[----:B------:R-:W-:Y:S02]  /*7c60*/  PRMT R6, R6, 0x5410, R5 ;  /* 0x0000541006067816 */ /* 0x000fe40000000005 */
[----:B------:R-:W-:Y:S01]  /*7c70*/  PRMT R5, R3, 0x5410, R7 ;  /* 0x0000541003057816 */ /* 0x000fe20000000007 */
[----:B------:R2:W4:Y:S01]  /*7c80*/  MUFU.EX2 R84, R4 ;  /* 0x0000000400547308 */ /* 0x0005220000000800 */
[----:B------:R-:W-:Y:S01]  /*7c90*/  LOP3.LUT R3, R15, 0xffff, RZ, 0xc0, !PT ;  /* 0x0000ffff0f037812 */ /* 0x000fe200078ec0ff */
[----:B------:R-:W-:-:S02]  /*7ca0*/  FFMA.FTZ R7, R177, UR20, -R0 ;  /* 0x00000014b1077c23 */ /* 0x000fc40008010800 */
[--C-:B------:R-:W-:Y:S02]  /*7cb0*/  HSET2.LE.AND R5, R5, R2.reuse, PT ;  /* 0x0000000205057233 */ /* 0x100fe40003803000 */
[----:B------:R-:W-:Y:S02]  /*7cc0*/  SHF.R.U32.HI R8, RZ, 0x8, R3 ;  /* 0x00000008ff087819 */ /* 0x000fe40000011603 */
[----:B------:R-:W-:Y:S01]  /*7cd0*/  HSET2.LE.AND R3, R6, R2, PT ;  /* 0x0000000206037233 */ /* 0x000fe20003803000 */
[----:B------:R1:W-:Y:S01]  /*7ce0*/  MUFU.EX2 R79, R7 ;  /* 0x00000007004f7308 */ /* 0x0003e20000000800 */
[----:B---3--:R-:W-:Y:S02]  /*7cf0*/  F2FP.BF16.F32.PACK_AB R6, R96, R97 ;  /* 0x000000616006723e */ /* 0x008fe400000010ff */
[----:B------:R-:W-:Y:S01]  /*7d00*/  PRMT R12, R9, 0x5410, R8 ;  /* 0x00005410090c7816 */ /* 0x000fe20000000008 */
[----:B------:R-:W-:Y:S01]  /*7d10*/  FFMA.FTZ R9, R189, UR20, -R21 ;  /* 0x00000014bd097c23 */ /* 0x000fe20008010815 */
[----:B------:R-:W-:-:S02]  /*7d20*/  LOP3.LUT R5, R5, R6, RZ, 0xc0, !PT ;  /* 0x0000000605057212 */ /* 0x000fc400078ec0ff */
[----:B------:R-:W-:Y:S01]  /*7d30*/  F2FP.BF16.F32.PACK_AB R6, R98, R99 ;  /* 0x000000636206723e */ /* 0x000fe200000010ff */
[----:B--2---:R-:W-:Y:S01]  /*7d40*/  FFMA.FTZ R4, R171, UR20, -R0 ;  /* 0x00000014ab047c23 */ /* 0x004fe20008010800 */
[----:B----4-:R-:W-:Y:S01]  /*7d50*/  F2FP.BF16.F32.PACK_AB R8, R84, R85 ;  /* 0x000000555408723e */ /* 0x010fe200000010ff */
[----:B------:R-:W-:Y:S01]  /*7d60*/  MUFU.EX2 R78, R9 ;  /* 0x00000009004e7308 */ /* 0x000fe20000000800 */
[----:B-1----:R-:W-:-:S07]  /*7d70*/  HSET2.LE.AND R7, R13, R2, PT ;  /* 0x000000020d077233 */ /* 0x002fce0003803000 */
[----:B------:R1:W-:Y:S01]  /*7d80*/  MUFU.EX2 R80, R4 ;  /* 0x0000000400507308 */ /* 0x0003e20000000800 */
[----:B------:R-:W-:Y:S02]  /*7d90*/  F2FP.BF16.F32.PACK_AB R13, R107, R108 ;  /* 0x0000006c6b0d723e */ /* 0x000fe400000010ff */
[----:B------:R-:W-:Y:S02]  /*7da0*/  LOP3.LUT R7, R7, R8, RZ, 0xc0, !PT ;  /* 0x0000000807077212 */ /* 0x000fe400078ec0ff */
[----:B------:R-:W-:Y:S02]  /*7db0*/  F2FP.BF16.F32.PACK_AB R8, R117, R118 ;  /* 0x000000767508723e */ /* 0x000fe400000010ff */
[----:B-1----:R-:W-:-:S04]  /*7dc0*/  F2FP.BF16.F32.PACK_AB R4, R100, R101 ;  /* 0x000000656404723e */ /* 0x002fc800000010ff */
[----:B------:R-:W-:Y:S02]  /*7dd0*/  LOP3.LUT R4, R3, R4, RZ, 0xc0, !PT ;  /* 0x0000000403047212 */ /* 0x000fe400078ec0ff */
[----:B------:R-:W-:Y:S02]  /*7de0*/  HSET2.LE.AND R3, R10, R2, PT ;  /* 0x000000020a037233 */ /* 0x000fe40003803000 */
[----:B------:R-:W-:-:S03]  /*7df0*/  SHF.R.U32.HI R10, RZ, 0x18, R15 ;  /* 0x00000018ff0a7819 */ /* 0x000fc6000001160f */
[----:B------:R-:W-:Y:S02]  /*7e00*/  LOP3.LUT R6, R3, R6, RZ, 0xc0, !PT ;  /* 0x0000000603067212 */ /* 0x000fe400078ec0ff */
[----:B------:R-:W-:-:S04]  /*7e10*/  SHF.R.U32.HI R3, RZ, 0x10, R15 ;  /* 0x00000010ff037819 */ /* 0x000fc8000001160f */
[----:B------:R-:W-:Y:S01]  /*7e20*/  LOP3.LUT R9, R3, 0xff, RZ, 0xc0, !PT ;  /* 0x000000ff03097812 */ /* 0x000fe200078ec0ff */
[C---:B------:R-:W-:Y:S01]  /*7e30*/  HMMA.16816.F32.BF16 R168, R4.reuse, R28, R88 ;  /* 0x0000001c04a8723c */ /* 0x040fe20000041858 */
[--C-:B------:R-:W-:Y:S02]  /*7e40*/  HSET2.LE.AND R3, R37, R2.reuse, PT ;  /* 0x0000000225037233 */ /* 0x100fe40003803000 */
[----:B------:R-:W-:Y:S02]  /*7e50*/  PRMT R10, R9, 0x5410, R10 ;  /* 0x00005410090a7816 */ /* 0x000fe4000000000a */
[--C-:B------:R-:W-:Y:S01]  /*7e60*/  HSET2.LE.AND R9, R12, R2.reuse, PT ;  /* 0x000000020c097233 */ /* 0x100fe20003803000 */
[----:B------:R-:W-:Y:S01]  /*7e70*/  HMMA.16816.F32.BF16 R164, R4, R30, R164 ;  /* 0x0000001e04a4723c */ /* 0x000fe200000418a4 */
[----:B------:R-:W-:Y:S01]  /*7e80*/  LOP3.LUT R14, R3, R8, RZ, 0xc0, !PT ;  /* 0x00000008030e7212 */ /* 0x000fe200078ec0ff */
[----:B------:R-:W-:Y:S01]  /*7e90*/  FFMA.FTZ R8, R178, UR20, -R21 ;  /* 0x00000014b2087c23 */ /* 0x000fe20008010815 */
[----:B------:R-:W-:-:S02]  /*7ea0*/  HSET2.LE.AND R3, R38, R2, PT ;  /* 0x0000000226037233 */ /* 0x000fc40003803000 */
[----:B------:R-:W-:Y:S01]  /*7eb0*/  HSET2.LE.AND R11, R10, R2, PT ;  /* 0x000000020a0b7233 */ /* 0x000fe20003803000 */
[----:B------:R1:W-:Y:S01]  /*7ec0*/  MUFU.EX2 R76, R8 ;  /* 0x00000008004c7308 */ /* 0x0003e20000000800 */
[C---:B------:R-:W-:Y:S01]  /*7ed0*/  HMMA.16816.F32.BF16 R156, R4.reuse, R32, R72 ;  /* 0x00000020049c723c */ /* 0x040fe20000041848 */
[----:B------:R-:W-:Y:S02]  /*7ee0*/  F2FP.BF16.F32.PACK_AB R10, R119, R120 ;  /* 0x00000078770a723e */ /* 0x000fe400000010ff */
[----:B------:R-:W-:Y:S01]  /*7ef0*/  LOP3.LUT R13, R11, R13, RZ, 0xc0, !PT ;  /* 0x0000000d0b0d7212 */ /* 0x000fe200078ec0ff */
[----:B------:R-:W-:Y:S01]  /*7f00*/  FFMA.FTZ R11, R231, UR20, -R21 ;  /* 0x00000014e70b7c23 */ /* 0x000fe20008010815 */
[----:B------:R-:W-:Y:S01]  /*7f10*/  LOP3.LUT R12, R9, R10, RZ, 0xc0, !PT ;  /* 0x0000000a090c7212 */ /* 0x000fe200078ec0ff */
[----:B------:R-:W-:Y:S01]  /*7f20*/  HMMA.16816.F32.BF16 R48, R4, R34, R68 ;  /* 0x000000220430723c */ /* 0x000fe20000041844 */
[----:B------:R2:W-:Y:S01]  /*7f30*/  MUFU.EX2 R72, R16 ;  /* 0x0000001000487308 */ /* 0x0005e20000000800 */
[----:B------:R-:W-:-:S02]  /*7f40*/  SHF.R.U32.HI R10, RZ, 0x18, R22 ;  /* 0x00000018ff0a7819 */ /* 0x000fc40000011616 */
[----:B------:R-:W-:-:S03]  /*7f50*/  LOP3.LUT R9, R36, 0xff, RZ, 0xc0, !PT ;  /* 0x000000ff24097812 */ /* 0x000fc600078ec0ff */
[----:B------:R-:W-:Y:S01]  /*7f60*/  SHF.R.U32.HI R5, RZ, 0x8, R59 ;  /* 0x00000008ff057819 */ /* 0x000fe2000001163b */
[----:B------:R-:W-:Y:S01]  /*7f70*/  FFMA.FTZ R6, R194, UR20, -R20 ;  /* 0x00000014c2067c23 */ /* 0x000fe20008010814 */
[----:B------:R-:W-:Y:S02]  /*7f80*/  LOP3.LUT R7, R57, 0xff, RZ, 0xc0, !PT ;  /* 0x000000ff39077812 */ /* 0x000fe400078ec0ff */
[----:B-1----:R-:W-:Y:S01]  /*7f90*/  F2FP.BF16.F32.PACK_AB R8, R104, R106 ;  /* 0x0000006a6808723e */ /* 0x002fe200000010ff */
[----:B------:R1:W-:Y:S01]  /*7fa0*/  MUFU.EX2 R68, R6 ;  /* 0x0000000600447308 */ /* 0x0003e20000000800 */
[----:B------:R-:W-:Y:S02]  /*7fb0*/  PRMT R19, R63, 0x5410, R5 ;  /* 0x000054103f137816 */ /* 0x000fe40000000005 */
[----:B------:R-:W-:Y:S02]  /*7fc0*/  LOP3.LUT R15, R3, R8, RZ, 0xc0, !PT ;  /* 0x00000008030f7212 */ /* 0x000fe400078ec0ff */
[----:B------:R-:W-:Y:S01]  /*7fd0*/  LOP3.LUT R4, R61, 0xff, RZ, 0xc0, !PT ;  /* 0x000000ff3d047812 */ /* 0x000fe200078ec0ff */
[----:B--2---:R-:W-:Y:S01]  /*7fe0*/  FFMA.FTZ R16, R230, UR20, -R21 ;  /* 0x00000014e6107c23 */ /* 0x004fe20008010815 */
[----:B------:R-:W-:Y:S01]  /*7ff0*/  SHF.R.U32.HI R3, RZ, 0x8, R56 ;  /* 0x00000008ff037819 */ /* 0x000fe20000011638 */
[----:B------:R-:W-:Y:S01]  /*8000*/  MUFU.EX2 R57, R11 ;  /* 0x0000000b00397308 */ /* 0x000fe20000000800 */
[----:B------:R-:W-:Y:S01]  /*8010*/  LOP3.LUT R5, R36, 0xffff, RZ, 0xc0, !PT ;  /* 0x0000ffff24057812 */ /* 0x000fe200078ec0ff */
[----:B------:R-:W-:Y:S01]  /*8020*/  HMMA.16816.F32.BF16 R160, R12, R28, R160 ;  /* 0x0000001c0ca0723c */ /* 0x000fe200000418a0 */
[----:B------:R-:W-:-:S02]  /*8030*/  PRMT R39, R7, 0x5410, R58 ;  /* 0x0000541007277816 */ /* 0x000fc4000000003a */
[----:B------:R-:W-:Y:S01]  /*8040*/  PRMT R17, R4, 0x5410, R62 ;  /* 0x0000541004117816 */ /* 0x000fe2000000003e */
[--C-:B------:R-:W-:Y:S01]  /*8050*/  FFMA.FTZ R4, R190, UR20, -R20.reuse ;  /* 0x00000014be047c23 */ /* 0x100fe20008010814 */
[----:B------:R-:W-:Y:S01]  /*8060*/  PRMT R37, R60, 0x5410, R3 ;  /* 0x000054103c257816 */ /* 0x000fe20000000003 */
[--C-:B------:R-:W-:Y:S01]  /*8070*/  FFMA.FTZ R3, R193, UR20, -R20.reuse ;  /* 0x00000014c1037c23 */ /* 0x100fe20008010814 */
[----:B------:R-:W-:Y:S01]  /*8080*/  SHF.R.U32.HI R7, RZ, 0x8, R5 ;  /* 0x00000008ff077819 */ /* 0x000fe20000011605 */
[----:B------:R-:W-:Y:S01]  /*8090*/  FFMA.FTZ R5, R191, UR20, -R20 ;  /* 0x00000014bf057c23 */ /* 0x000fe20008010814 */
[----:B------:R-:W-:Y:S01]  /*80a0*/  MUFU.EX2 R61, R4 ;  /* 0x00000004003d7308 */ /* 0x000fe20000000800 */
[----:B------:R-:W-:Y:S01]  /*80b0*/  HMMA.16816.F32.BF16 R40, R12, R30, R40 ;  /* 0x0000001e0c28723c */ /* 0x000fe20000041828 */
[----:B-1----:R-:W-:Y:S01]  /*80c0*/  SHF.R.U32.HI R6, RZ, 0x10, R22 ;  /* 0x00000010ff067819 */ /* 0x002fe20000011616 */
[----:B------:R-:W1:Y:S01]  /*80d0*/  LDSM.16.MT88.4 R28, [R210+0x5800] ;  /* 0x00580000d21c783b */ /* 0x000e620000004200 */
[----:B------:R-:W-:-:S02]  /*80e0*/  LOP3.LUT R8, R22, 0xff, RZ, 0xc0, !PT ;  /* 0x000000ff16087812 */ /* 0x000fc400078ec0ff */
[----:B------:R-:W-:Y:S01]  /*80f0*/  PRMT R38, R9, 0x5410, R7 ;  /* 0x0000541009267816 */ /* 0x000fe20000000007 */
[C---:B------:R-:W-:Y:S01]  /*8100*/  HMMA.16816.F32.BF16 R44, R12.reuse, R32, R44 ;  /* 0x000000200c2c723c */ /* 0x040fe2000004182c */
[----:B------:R2:W3:Y:S01]  /*8110*/  MUFU.EX2 R60, R3 ;  /* 0x00000003003c7308 */ /* 0x0004e20000000800 */
[----:B------:R-:W-:Y:S02]  /*8120*/  HSET2.LE.AND R7, R17, R2, PT ;  /* 0x0000000211077233 */ /* 0x000fe40003803000 */
[----:B------:R-:W-:Y:S02]  /*8130*/  SHF.R.U32.HI R17, RZ, 0x18, R36 ;  /* 0x00000018ff117819 */ /* 0x000fe40000011624 */
[----:B------:R-:W-:Y:S03]  /*8140*/  HMMA.16816.F32.BF16 R32, R12, R34, R52 ;  /* 0x000000220c20723c */ /* 0x000fe60000041834 */
[----:B------:R4:W1:Y:S04]  /*8150*/  MUFU.EX2 R59, R5 ;  /* 0x00000005003b7308 */ /* 0x0008680000000800 */
[----:B------:R-:W-:Y:S01]  /*8160*/  F2FP.BF16.F32.PACK_AB R12, R115, R116 ;  /* 0x00000074730c723e */ /* 0x000fe200000010ff */
[----:B------:R-:W-:Y:S01]  /*8170*/  FFMA.FTZ R15, R233, UR20, -R20 ;  /* 0x00000014e90f7c23 */ /* 0x000fe20008010814 */
[----:B------:R-:W-:-:S02]  /*8180*/  SHF.R.U32.HI R13, RZ, 0x10, R36 ;  /* 0x00000010ff0d7819 */ /* 0x000fc40000011624 */
[----:B------:R-:W-:Y:S01]  /*8190*/  MUFU.EX2 R56, R16 ;  /* 0x0000001000387308 */ /* 0x000fe20000000800 */
[----:B--2---:R-:W-:Y:S02]  /*81a0*/  LOP3.LUT R3, R22, 0xffff, RZ, 0xc0, !PT ;  /* 0x0000ffff16037812 */ /* 0x004fe400078ec0ff */
[----:B---3--:R-:W-:Y:S02]  /*81b0*/  F2FP.BF16.F32.PACK_AB R11, R60, R68 ;  /* 0x000000443c0b723e */ /* 0x008fe400000010ff */
[----:B------:R-:W-:Y:S02]  /*81c0*/  SHF.R.U32.HI R4, RZ, 0x8, R3 ;  /* 0x00000008ff047819 */ /* 0x000fe40000011603 */
[----:B------:R-:W-:Y:S01]  /*81d0*/  LOP3.LUT R3, R6, 0xff, RZ, 0xc0, !PT ;  /* 0x000000ff06037812 */ /* 0x000fe200078ec0ff */
[----:B------:R-:W2:Y:S01]  /*81e0*/  MUFU.EX2 R55, R18 ;  /* 0x0000001200377308 */ /* 0x000ea20000000800 */
[----:B------:R-:W-:Y:S01]  /*81f0*/  PRMT R8, R8, 0x5410, R4 ;  /* 0x0000541008087816 */ /* 0x000fe20000000004 */
[----:B----4-:R-:W-:Y:S01]  /*8200*/  FFMA.FTZ R5, R232, UR20, -R21 ;  /* 0x00000014e8057c23 */ /* 0x010fe20008010815 */
[----:B------:R-:W-:-:S02]  /*8210*/  PRMT R6, R3, 0x5410, R10 ;  /* 0x0000541003067816 */ /* 0x000fc4000000000a */
[--C-:B------:R-:W-:Y:S02]  /*8220*/  HSET2.LE.AND R3, R65, R2.reuse, PT ;  /* 0x0000000241037233 */ /* 0x100fe40003803000 */
[----:B------:R-:W-:Y:S01]  /*8230*/  F2FP.BF16.F32.PACK_AB R4, R113, R114 ;  /* 0x000000727104723e */ /* 0x000fe200000010ff */
[----:B------:R3:W-:Y:S01]  /*8240*/  MUFU.EX2 R58, R5 ;  /* 0x00000005003a7308 */ /* 0x0007e20000000800 */
[--C-:B------:R-:W-:Y:S02]  /*8250*/  HSET2.LE.AND R9, R6, R2.reuse, PT ;  /* 0x0000000206097233 */ /* 0x100fe40003803000 */
[----:B------:R-:W-:Y:S02]  /*8260*/  LOP3.LUT R10, R3, R4, RZ, 0xc0, !PT ;  /* 0x00000004030a7212 */ /* 0x000fe400078ec0ff */
[----:B------:R-:W-:Y:S02]  /*8270*/  HSET2.LE.AND R3, R19, R2, PT ;  /* 0x0000000213037233 */ /* 0x000fe40003803000 */
[----:B-1----:R-:W-:Y:S01]  /*8280*/  F2FP.BF16.F32.PACK_AB R4, R59, R61 ;  /* 0x0000003d3b04723e */ /* 0x002fe200000010ff */
[----:B------:R-:W-:Y:S01]  /*8290*/  MUFU.EX2 R53, R15 ;  /* 0x0000000f00357308 */ /* 0x000fe20000000800 */
[----:B------:R-:W-:-:S02]  /*82a0*/  F2FP.BF16.F32.PACK_AB R6, R72, R76 ;  /* 0x0000004c4806723e */ /* 0x000fc400000010ff */
[----:B------:R-:W-:Y:S02]  /*82b0*/  LOP3.LUT R7, R7, R4, RZ, 0xc0, !PT ;  /* 0x0000000407077212 */ /* 0x000fe400078ec0ff */
[----:B------:R-:W-:Y:S02]  /*82c0*/  LOP3.LUT R6, R3, R6, RZ, 0xc0, !PT ;  /* 0x0000000603067212 */ /* 0x000fe400078ec0ff */
[--C-:B------:R-:W-:Y:S02]  /*82d0*/  HSET2.LE.AND R3, R67, R2.reuse, PT ;  /* 0x0000000243037233 */ /* 0x100fe40003803000 */
[----:B---3--:R-:W-:Y:S02]  /*82e0*/  HSET2.LE.AND R5, R8, R2, PT ;  /* 0x0000000208057233 */ /* 0x008fe40003803000 */
[----:B------:R-:W-:Y:S02]  /*82f0*/  F2FP.BF16.F32.PACK_AB R8, R77, R78 ;  /* 0x0000004e4d08723e */ /* 0x000fe400000010ff */
[----:B------:R-:W-:-:S02]  /*8300*/  LOP3.LUT R14, R13, 0xff, RZ, 0xc0, !PT ;  /* 0x000000ff0d0e7812 */ /* 0x000fc400078ec0ff */
[----:B------:R-:W-:Y:S02]  /*8310*/  LOP3.LUT R4, R5, R8, RZ, 0xc0, !PT ;  /* 0x0000000805047212 */ /* 0x000fe400078ec0ff */
[----:B------:R-:W-:Y:S02]  /*8320*/  LOP3.LUT R5, R9, R11, RZ, 0xc0, !PT ;  /* 0x0000000b09057212 */ /* 0x000fe400078ec0ff */
[----:B------:R-:W-:Y:S02]  /*8330*/  F2FP.BF16.F32.PACK_AB R11, R80, R102 ;  /* 0x00000066500b723e */ /* 0x000fe400000010ff */
[--C-:B------:R-:W-:Y:S02]  /*8340*/  HSET2.LE.AND R8, R64, R2.reuse, PT ;  /* 0x0000000240087233 */ /* 0x100fe40003803000 */
[----:B------:R-:W-:Y:S01]  /*8350*/  LOP3.LUT R11, R3, R11, RZ, 0xc0, !PT ;  /* 0x0000000b030b7212 */ /* 0x000fe200078ec0ff */
[----:B------:R-:W-:Y:S01]  /*8360*/  HMMA.16816.F32.BF16 R168, R4, R24, R168 ;  /* 0x0000001804a8723c */ /* 0x000fe200000418a8 */
[----:B------:R-:W-:-:S02]  /*8370*/  HSET2.LE.AND R3, R66, R2, PT ;  /* 0x0000000242037233 */ /* 0x000fc40003803000 */
[----:B------:R-:W-:Y:S02]  /*8380*/  F2FP.BF16.F32.PACK_AB R9, R103, R105 ;  /* 0x000000696709723e */ /* 0x000fe400000010ff */
[----:B------:R-:W-:Y:S01]  /*8390*/  LOP3.LUT R8, R8, R12, RZ, 0xc0, !PT ;  /* 0x0000000c08087212 */ /* 0x000fe200078ec0ff */
[C---:B------:R-:W-:Y:S01]  /*83a0*/  HMMA.16816.F32.BF16 R164, R4.reuse, R26, R164 ;  /* 0x0000001a04a4723c */ /* 0x040fe200000418a4 */
[----:B------:R-:W-:Y:S01]  /*83b0*/  LOP3.LUT R9, R3, R9, RZ, 0xc0, !PT ;  /* 0x0000000903097212 */ /* 0x000fe200078ec0ff */
[----:B------:R-:W-:Y:S01]  /*83c0*/  FFMA.FTZ R3, R235, UR20, -R20 ;  /* 0x00000014eb037c23 */ /* 0x000fe20008010814 */
[C---:B------:R-:W-:Y:S02]  /*83d0*/  LOP3.LUT R12, R23.reuse, 0xffff, RZ, 0xc0, !PT ;  /* 0x0000ffff170c7812 */ /* 0x040fe400078ec0ff */
[----:B------:R-:W-:Y:S01]  /*83e0*/  LOP3.LUT R16, R23, 0xff, RZ, 0xc0, !PT ;  /* 0x000000ff17107812 */ /* 0x000fe200078ec0ff */
[----:B------:R1:W-:Y:S01]  /*83f0*/  MUFU.EX2 R54, R3 ;  /* 0x0000000300367308 */ /* 0x0003e20000000800 */
[----:B------:R-:W-:Y:S01]  /*8400*/  SHF.R.U32.HI R13, RZ, 0x8, R12 ;  /* 0x00000008ff0d7819 */ /* 0x000fe2000001160c */
[----:B------:R-:W-:Y:S01]  /*8410*/  HMMA.16816.F32.BF16 R156, R4, R28, R156 ;  /* 0x0000001c049c723c */ /* 0x000fe2000004189c */
[----:B------:R-:W-:-:S02]  /*8420*/  SHF.R.U32.HI R18, RZ, 0x18, R23 ;  /* 0x00000018ff127819 */ /* 0x000fc40000011617 */
[----:B------:R-:W-:-:S03]  /*8430*/  PRMT R17, R14, 0x5410, R17 ;  /* 0x000054100e117816 */ /* 0x000fc60000000011 */
[----:B------:R-:W-:Y:S06]  /*8440*/  HMMA.16816.F32.BF16 R48, R4, R30, R48 ;  /* 0x0000001e0430723c */ /* 0x000fec0000041830 */
[C---:B------:R-:W-:Y:S01]  /*8450*/  HMMA.16816.F32.BF16 R160, R8.reuse, R24, R160 ;  /* 0x0000001808a0723c */ /* 0x040fe200000418a0 */
[----:B------:R-:W-:Y:S01]  /*8460*/  PRMT R7, R16, 0x5410, R13 ;  /* 0x0000541010077816 */ /* 0x000fe2000000000d */
[--C-:B------:R-:W-:Y:S01]  /*8470*/  FFMA.FTZ R16, R239, UR20, -R0.reuse ;  /* 0x00000014ef107c23 */ /* 0x100fe20008010800 */
[----:B-1----:R-:W-:Y:S01]  /*8480*/  SHF.R.U32.HI R3, RZ, 0x10, R23 ;  /* 0x00000010ff037819 */ /* 0x002fe20000011617 */
[--C-:B------:R-:W-:Y:S01]  /*8490*/  FFMA.FTZ R4, R237, UR20, -R0.reuse ;  /* 0x00000014ed047c23 */ /* 0x100fe20008010800 */
[----:B------:R-:W-:Y:S01]  /*84a0*/  FFMA.FTZ R5, R236, UR20, -R0 ;  /* 0x00000014ec057c23 */ /* 0x000fe20008010800 */
[--C-:B------:R-:W-:Y:S01]  /*84b0*/  FFMA.FTZ R0, R238, UR20, -R20.reuse ;  /* 0x00000014ee007c23 */ /* 0x100fe20008010814 */
[----:B------:R-:W-:Y:S01]  /*84c0*/  LOP3.LUT R12, R3, 0xff, RZ, 0xc0, !PT ;  /* 0x000000ff030c7812 */ /* 0x000fe200078ec0ff */
[----:B------:R-:W-:Y:S01]  /*84d0*/  FFMA.FTZ R3, R234, UR20, -R20 ;  /* 0x00000014ea037c23 */ /* 0x000fe20008010814 */
[----:B------:R-:W-:Y:S01]  /*84e0*/  FADD.FTZ R25, R217, R218 ;  /* 0x000000dad9197221 */ /* 0x000fe20000010000 */
[----:B------:R1:W-:Y:S01]  /*84f0*/  MUFU.EX2 R36, R0 ;  /* 0x0000000000247308 */ /* 0x0003e20000000800 */
[----:B------:R-:W-:Y:S01]  /*8500*/  PRMT R6, R12, 0x5410, R18 ;  /* 0x000054100c067816 */ /* 0x000fe20000000012 */
[----:B------:R-:W-:Y:S01]  /*8510*/  FADD.FTZ R12, R227, R87 ;  /* 0x00000057e30c7221 */ /* 0x000fe20000010000 */
[C---:B------:R-:W-:Y:S01]  /*8520*/  HMMA.16816.F32.BF16 R40, R8.reuse, R26, R40 ;  /* 0x0000001a0828723c */ /* 0x040fe20000041828 */
[----:B------:R-:W-:Y:S01]  /*8530*/  FADD.FTZ R24, R213, R214 ;  /* 0x000000d6d5187221 */ /* 0x000fe20000010000 */
[--C-:B------:R-:W-:Y:S01]  /*8540*/  HSET2.LE.AND R13, R95, R2.reuse, PT ;  /* 0x000000025f0d7233 */ /* 0x100fe20003803000 */
[----:B------:R-:W3:Y:S02]  /*8550*/  LDSM.16.MT88.4 R20, [R210+0x5c00] ;  /* 0x005c0000d214783b */ /* 0x000ee40000004200 */
[----:B------:R2:W4:Y:S01]  /*8560*/  MUFU.EX2 R52, R3 ;  /* 0x0000000300347308 */ /* 0x0005220000000800 */
[----:B------:R-:W-:Y:S01]  /*8570*/  IMAD.MOV.U32 R87, RZ, RZ, R187 ;  /* 0x000000ffff577224 */ /* 0x000fe200078e00bb */
[--C-:B------:R-:W-:Y:S01]  /*8580*/  HSET2.LE.AND R14, R94, R2.reuse, PT ;  /* 0x000000025e0e7233 */ /* 0x100fe20003803000 */
[----:B------:R-:W-:Y:S01]  /*8590*/  IMAD.MOV.U32 R227, RZ, RZ, R229 ;  /* 0x000000ffffe37224 */ /* 0x000fe200078e00e5 */
[--C-:B------:R-:W-:Y:S01]  /*85a0*/  HSET2.LE.AND R15, R38, R2.reuse, PT ;  /* 0x00000002260f7233 */ /* 0x100fe20003803000 */
[----:B------:R-:W-:Y:S01]  /*85b0*/  IMAD.MOV.U32 R187, RZ, RZ, R226 ;  /* 0x000000ffffbb7224 */ /* 0x000fe200078e00e2 */
[C---:B------:R-:W-:Y:S01]  /*85c0*/  HMMA.16816.F32.BF16 R44, R8.reuse, R28, R44 ;  /* 0x0000001c082c723c */ /* 0x040fe2000004182c */
[----:B------:R-:W-:Y:S01]  /*85d0*/  IMAD.MOV.U32 R229, RZ, RZ, R225 ;  /* 0x000000ffffe57224 */ /* 0x000fe200078e00e1 */
[----:B------:R-:W-:Y:S01]  /*85e0*/  MUFU.EX2 R16, R16 ;  /* 0x0000001000107308 */ /* 0x000fe20000000800 */
[----:B------:R-:W-:Y:S01]  /*85f0*/  IMAD.MOV.U32 R226, RZ, RZ, R154 ;  /* 0x000000ffffe27224 */ /* 0x000fe200078e009a */
[----:B-1----:R-:W-:Y:S01]  /*8600*/  HSET2.LE.AND R0, R37, R2, PT ;  /* 0x0000000225007233 */ /* 0x002fe20003803000 */
[----:B------:R-:W-:Y:S01]  /*8610*/  IMAD.MOV.U32 R154, RZ, RZ, R215 ;  /* 0x000000ffff9a7224 */ /* 0x000fe200078e00d7 */
[----:B------:R-:W-:Y:S01]  /*8620*/  HMMA.16816.F32.BF16 R32, R8, R30, R32 ;  /* 0x0000001e0820723c */ /* 0x000fe20000041820 */
[----:B------:R-:W-:Y:S01]  /*8630*/  IMAD.MOV.U32 R176, RZ, RZ, R229 ;  /* 0x000000ffffb07224 */ /* 0x000fe200078e00e5 */
[----:B------:R1:W5:Y:S01]  /*8640*/  LDL.LU R218, [R1+0x9c] ;  /* 0x00009c0001da7983 */ /* 0x0003620000300800 */
[----:B--2---:R-:W-:Y:S01]  /*8650*/  F2FP.BF16.F32.PACK_AB R3, R55, R56 ;  /* 0x000000383703723e */ /* 0x004fe200000010ff */
[----:B------:R-:W-:-:S02]  /*8660*/  IMAD.MOV.U32 R229, RZ, RZ, R154 ;  /* 0x000000ffffe57224 */ /* 0x000fc400078e009a */
[----:B------:R-:W-:Y:S01]  /*8670*/  FADD.FTZ R19, R227, R87 ;  /* 0x00000057e3137221 */ /* 0x000fe20000010000 */
[----:B------:R-:W-:Y:S01]  /*8680*/  IMAD.MOV.U32 R225, RZ, RZ, R152 ;  /* 0x000000ffffe17224 */ /* 0x000fe200078e0098 */
[----:B------:R-:W-:Y:S01]  /*8690*/  LOP3.LUT R154, R0, R3, RZ, 0xc0, !PT ;  /* 0x00000003009a7212 */ /* 0x000fe200078ec0ff */
[----:B------:R-:W-:Y:S01]  /*86a0*/  IMAD.MOV.U32 R192, RZ, RZ, R187 ;  /* 0x000000ffffc07224 */ /* 0x000fe200078e00bb */
[----:B------:R-:W-:Y:S01]  /*86b0*/  HSET2.LE.AND R0, R39, R2, PT ;  /* 0x0000000227007233 */ /* 0x000fe20003803000 */
[----:B------:R-:W-:Y:S01]  /*86c0*/  IMAD.MOV.U32 R152, RZ, RZ, R216 ;  /* 0x000000ffff987224 */ /* 0x000fe200078e00d8 */
[----:B----4-:R-:W-:Y:S01]  /*86d0*/  F2FP.BF16.F32.PACK_AB R3, R36, R52 ;  /* 0x000000342403723e */ /* 0x010fe200000010ff */
[----:B------:R-:W-:Y:S01]  /*86e0*/  IMAD.MOV.U32 R86, RZ, RZ, R225 ;  /* 0x000000ffff567224 */ /* 0x000fe200078e00e1 */
[----:B------:R2:W-:Y:S01]  /*86f0*/  MUFU.EX2 R27, R4 ;  /* 0x00000004001b7308 */ /* 0x0005e20000000800 */
[----:B------:R-:W-:Y:S01]  /*8700*/  IMAD.MOV.U32 R225, RZ, RZ, R155 ;  /* 0x000000ffffe17224 */ /* 0x000fe200078e009b */
[----:B------:R-:W-:Y:S01]  /*8710*/  LOP3.LUT R155, R0, R3, RZ, 0xc0, !PT ;  /* 0x00000003009b7212 */ /* 0x000fe200078ec0ff */
[----:B------:R-:W-:-:S02]  /*8720*/  IMAD.MOV.U32 R87, RZ, RZ, R226 ;  /* 0x000000ffff577224 */ /* 0x000fc400078e00e2 */
[----:B------:R-:W-:Y:S01]  /*8730*/  FADD.FTZ R0, R176, R25 ;  /* 0x00000019b0007221 */ /* 0x000fe20000010000 */
[----:B------:R-:W-:Y:S02]  /*8740*/  IMAD.MOV.U32 R227, RZ, RZ, R152 ;  /* 0x000000ffffe37224 */ /* 0x000fe400078e0098 */
[----:B------:R-:W-:Y:S01]  /*8750*/  FADD.FTZ R18, R212, R12 ;  /* 0x0000000cd4127221 */ /* 0x000fe20000010000 */
[----:B------:R-:W-:Y:S01]  /*8760*/  IMAD.MOV.U32 R176, RZ, RZ, R192 ;  /* 0x000000ffffb07224 */ /* 0x000fe200078e00c0 */
[----:B------:R4:W1:Y:S01]  /*8770*/  MUFU.EX2 R26, R5 ;  /* 0x00000005001a7308 */ /* 0x0008620000000800 */
[----:B------:R-:W-:Y:S01]  /*8780*/  IMAD.MOV.U32 R187, RZ, RZ, R153 ;  /* 0x000000ffffbb7224 */ /* 0x000fe200078e0099 */
[----:B------:R-:W-:Y:S01]  /*8790*/  HSET2.LE.AND R6, R6, R2, PT ;  /* 0x0000000206067233 */ /* 0x000fe20003803000 */
[----:B------:R-:W-:Y:S01]  /*87a0*/  IMAD.MOV.U32 R192, RZ, RZ, R86 ;  /* 0x000000ffffc07224 */ /* 0x000fe200078e0056 */
[----:B------:R1:W5:Y:S01]  /*87b0*/  LDL.LU R217, [R1+0x98] ;  /* 0x0000980001d97983 */ /* 0x0003620000300800 */
[----:B------:R-:W-:-:S02]  /*87c0*/  IMAD.MOV.U32 R86, RZ, RZ, R87 ;  /* 0x000000ffff567224 */ /* 0x000fc400078e0057 */
[----:B------:R-:W-:Y:S01]  /*87d0*/  IMAD.MOV.U32 R226, RZ, RZ, R206 ;  /* 0x000000ffffe27224 */ /* 0x000fe200078e00ce */
[--C-:B--2---:R-:W-:Y:S01]  /*87e0*/  HSET2.LE.AND R4, R7, R2.reuse, PT ;  /* 0x0000000207047233 */ /* 0x104fe20003803000 */
[----:B------:R-:W-:Y:S02]  /*87f0*/  IMAD.MOV.U32 R87, RZ, RZ, R227 ;  /* 0x000000ffff577224 */ /* 0x000fe400078e00e3 */
[----:B------:R-:W-:Y:S01]  /*8800*/  FADD.FTZ R3, R176, R19 ;  /* 0x00000013b0037221 */ /* 0x000fe20000010000 */
[----:B------:R-:W-:Y:S01]  /*8810*/  IMAD.MOV.U32 R227, RZ, RZ, R229 ;  /* 0x000000ffffe37224 */ /* 0x000fe200078e00e5 */
[----:B----4-:R-:W-:Y:S01]  /*8820*/  F2FP.BF16.F32.PACK_AB R5, R57, R58 ;  /* 0x0000003a3905723e */ /* 0x010fe200000010ff */
[----:B------:R-:W-:Y:S01]  /*8830*/  IMAD.MOV.U32 R229, RZ, RZ, R187 ;  /* 0x000000ffffe57224 */ /* 0x000fe200078e00bb */
[----:B------:R-:W-:Y:S01]  /*8840*/  HSET2.LE.AND R12, R17, R2, PT ;  /* 0x00000002110c7233 */ /* 0x000fe20003803000 */
        /* <DEDUP_REMOVED lines=8> */
[----:B------:R-:W-:Y:S01]  /*88d0*/  F2FP.BF16.F32.PACK_AB R7, R53, R54 ;  /* 0x000000363507723e */ /* 0x000fe200000010ff */
[----:B------:R-:W-:Y:S02]  /*88e0*/  IMAD.MOV.U32 R185, RZ, RZ, R186 ;  /* 0x000000ffffb97224 */ /* 0x000fe400078e00ba */
[----:B------:R-:W-:Y:S01]  /*88f0*/  FADD.FTZ R2, R92, R18 ;  /* 0x000000125c027221 */ /* 0x000fe20000010000 */
[----:B------:R-:W-:Y:S02]  /*8900*/  IMAD.MOV.U32 R186, RZ, RZ, R224 ;  /* 0x000000ffffba7224 */ /* 0x000fe400078e00e0 */
[----:B------:R-:W-:Y:S01]  /*8910*/  FADD.FTZ R5, R93, R24 ;  /* 0x000000185d057221 */ /* 0x000fe20000010000 */
[----:B------:R-:W-:Y:S01]  /*8920*/  IMAD.MOV.U32 R224, RZ, RZ, R173 ;  /* 0x000000ffffe07224 */ /* 0x000fe200078e00ad */
[----:B------:R2:W5:Y:S01]  /*8930*/  LDL.LU R215, [R1+0x90] ;  /* 0x0000900001d77983 */ /* 0x0005620000300800 */
[----:B------:R-:W-:-:S02]  /*8940*/  IMAD.MOV.U32 R173, RZ, RZ, R174 ;  /* 0x000000ffffad7224 */ /* 0x000fc400078e00ae */
[----:B------:R-:W-:Y:S02]  /*8950*/  IMAD.MOV.U32 R174, RZ, RZ, R222 ;  /* 0x000000ffffae7224 */ /* 0x000fe400078e00de */
[----:B------:R-:W-:Y:S01]  /*8960*/  FADD.FTZ R4, R86, R3 ;  /* 0x0000000356047221 */ /* 0x000fe20000010000 */
[----:B------:R-:W-:Y:S02]  /*8970*/  IMAD.MOV.U32 R222, RZ, RZ, R223 ;  /* 0x000000ffffde7224 */ /* 0x000fe400078e00df */
[----:B------:R-:W-:Y:S01]  /*8980*/  FADD.FTZ R3, R87, R5 ;  /* 0x0000000557037221 */ /* 0x000fe20000010000 */
[----:B------:R-:W-:Y:S01]  /*8990*/  IMAD.MOV.U32 R223, RZ, RZ, R146 ;  /* 0x000000ffffdf7224 */ /* 0x000fe200078e0092 */
[----:B------:R-:W-:Y:S01]  /*89a0*/  LOP3.LUT R153, R6, R7, RZ, 0xc0, !PT ;  /* 0x0000000706997212 */ /* 0x000fe200078ec0ff */
[----:B------:R-:W-:Y:S02]  /*89b0*/  IMAD.MOV.U32 R146, RZ, RZ, R147 ;  /* 0x000000ffff927224 */ /* 0x000fe400078e0093 */
[----:B------:R-:W-:Y:S01]  /*89c0*/  FADD.FTZ R8, R227, R2 ;  /* 0x00000002e3087221 */ /* 0x000fe20000010000 */
[----:B------:R-:W-:-:S02]  /*89d0*/  IMAD.MOV.U32 R147, RZ, RZ, R141 ;  /* 0x000000ffff937224 */ /* 0x000fc400078e008d */
[----:B------:R-:W-:Y:S01]  /*89e0*/  FADD.FTZ R7, R229, R0 ;  /* 0x00000000e5077221 */ /* 0x000fe20000010000 */
[----:B------:R-:W-:Y:S02]  /*89f0*/  IMAD.MOV.U32 R141, RZ, RZ, R142 ;  /* 0x000000ffff8d7224 */ /* 0x000fe400078e008e */
[----:B------:R-:W-:Y:S01]  /*8a00*/  FADD.FTZ R6, R225, R3 ;  /* 0x00000003e1067221 */ /* 0x000fe20000010000 */
[----:B------:R-:W-:Y:S01]  /*8a10*/  IMAD.MOV.U32 R142, RZ, RZ, R144 ;  /* 0x000000ffff8e7224 */ /* 0x000fe200078e0090 */
[----:B------:R-:W-:Y:S01]  /*8a20*/  F2FP.BF16.F32.PACK_AB R0, R109, R110 ;  /* 0x0000006e6d00723e */ /* 0x000fe200000010ff */
[----:B------:R-:W-:Y:S01]  /*8a30*/  IMAD.MOV.U32 R227, RZ, RZ, R226 ;  /* 0x000000ffffe37224 */ /* 0x000fe200078e00e2 */
[----:B-1----:R-:W-:Y:S01]  /*8a40*/  F2FP.BF16.F32.PACK_AB R2, R26, R27 ;  /* 0x0000001b1a02723e */ /* 0x002fe200000010ff */
[----:B------:R-:W-:Y:S02]  /*8a50*/  IMAD.MOV.U32 R225, RZ, RZ, R185 ;  /* 0x000000ffffe17224 */ /* 0x000fe400078e00b9 */
[----:B------:R-:W-:Y:S01]  /*8a60*/  FADD.FTZ R5, R187, R4 ;  /* 0x00000004bb057221 */ /* 0x000fe20000010000 */
[----:B------:R-:W-:Y:S01]  /*8a70*/  IMAD.MOV.U32 R229, RZ, RZ, R175 ;  /* 0x000000ffffe57224 */ /* 0x000fe200078e00af */
[----:B------:R-:W-:Y:S01]  /*8a80*/  F2FP.BF16.F32.PACK_AB R4, R16, R79 ;  /* 0x0000004f1004723e */ /* 0x000fe200000010ff */
[----:B------:R-:W-:Y:S01]  /*8a90*/  IMAD.MOV.U32 R185, RZ, RZ, R174 ;  /* 0x000000ffffb97224 */ /* 0x000fe200078e00ae */
[----:B------:R-:W-:Y:S01]  /*8aa0*/  F2FP.BF16.F32.PACK_AB R3, R111, R112 ;  /* 0x000000706f03723e */ /* 0x000fe200000010ff */
[----:B------:R-:W-:Y:S01]  /*8ab0*/  IMAD.MOV.U32 R187, RZ, RZ, R184 ;  /* 0x000000ffffbb7224 */ /* 0x000fe200078e00b8 */
[----:B------:R2:W5:Y:S01]  /*8ac0*/  LDL.LU R214, [R1+0x8c] ;  /* 0x00008c0001d67983 */ /* 0x0005620000300800 */
[----:B------:R-:W-:-:S02]  /*8ad0*/  IMAD.MOV.U32 R175, RZ, RZ, R224 ;  /* 0x000000ffffaf7224 */ /* 0x000fc400078e00e0 */
[----:B------:R-:W-:Y:S01]  /*8ae0*/  IMAD.MOV.U32 R174, RZ, RZ, R142 ;  /* 0x000000ffffae7224 */ /* 0x000fe200078e008e */
[----:B------:R-:W-:Y:S01]  /*8af0*/  LOP3.LUT R142, R13, R0, RZ, 0xc0, !PT ;  /* 0x000000000d8e7212 */ /* 0x000fe200078ec0ff */
        /* <DEDUP_REMOVED lines=19> */
[----:B------:R-:W-:-:S02]  /*8c30*/  IMAD.MOV.U32 R144, RZ, RZ, R208 ;  /* 0x000000ffff907224 */ /* 0x000fc400078e00d0 */
        /* <DEDUP_REMOVED lines=9> */
[----:B------:R-:W-:Y:S02]  /*8cd0*/  IMAD.MOV.U32 R206, RZ, RZ, R211 ;  /* 0x000000ffffce7224 */ /* 0x000fe400078e00d3 */
        /* <DEDUP_REMOVED lines=83> */
[----:B------:R2:W5:Y:S01]  /*9210*/  LDL.LU R213, [R1+0x88] ;  /* 0x0000880001d57983 */ /* 0x0005620000300800 */
[----:B------:R-:W-:Y:S01]  /*9220*/  FADD.FTZ R0, R52, R0 ;  /* 0x0000000034007221 */ /* 0x000fe20000010000 */
[----:B------:R-:W-:Y:S01]  /*9230*/  FADD.FTZ R2, R56, R2 ;  /* 0x0000000238027221 */ /* 0x000fe20000010000 */
[----:B------:R-:W-:Y:S01]  /*9240*/  FADD.FTZ R4, R109, R4 ;  /* 0x000000046d047221 */ /* 0x000fe20000010000 */
[----:B------:R2:W5:Y:S01]  /*9250*/  LDL.LU R212, [R1+0x84] ;  /* 0x0000840001d47983 */ /* 0x0005620000300800 */
[----:B------:R-:W-:Y:S01]  /*9260*/  FADD.FTZ R3, R26, R3 ;  /* 0x000000031a037221 */ /* 0x000fe20000010000 */
[----:B------:R-:W-:-:S02]  /*9270*/  FADD.FTZ R0, R36, R0 ;  /* 0x0000000024007221 */ /* 0x000fc40000010000 */
[----:B------:R2:W5:Y:S01]  /*9280*/  LDL.LU R211, [R1+0x80] ;  /* 0x0000800001d37983 */ /* 0x0005620000300800 */
[----:B------:R-:W-:-:S03]  /*9290*/  FADD.FTZ R2, R55, R2 ;  /* 0x0000000237027221 */ /* 0x000fc60000010000 */
[----:B------:R2:W5:Y:S04]  /*92a0*/  LDL.LU R208, [R1+0x7c] ;  /* 0x00007c0001d07983 */ /* 0x0005680000300800 */
[----:B------:R2:W5:Y:S04]  /*92b0*/  LDL.LU R93, [R1+0x78] ;  /* 0x00007800015d7983 */ /* 0x0005680000300800 */
[----:B------:R2:W5:Y:S01]  /*92c0*/  LDL.LU R92, [R1+0x74] ;  /* 0x00007400015c7983 */ /* 0x0005620000300800 */
[C---:B------:R-:W-:Y:S03]  /*92d0*/  HMMA.16816.F32.BF16 R168, R152.reuse, R148, R168 ;  /* 0x0000009498a8723c */ /* 0x040fe600000418a8 */
[----:B------:R2:W-:Y:S03]  /*92e0*/  STL [R1+0x10], R4 ;  /* 0x0000100401007387 */ /* 0x0005e60000100800 */
[----:B------:R-:W-:Y:S01]  /*92f0*/  HMMA.16816.F32.BF16 R164, R152, R150, R164 ;  /* 0x0000009698a4723c */ /* 0x000fe200000418a4 */
[----:B------:R2:W-:Y:S04]  /*9300*/  STL [R1+0x14], R3 ;  /* 0x0000140301007387 */ /* 0x0005e80000100800 */
[----:B------:R2:W-:Y:S01]  /*9310*/  STL [R1+0x1c], R0 ;  /* 0x00001c0001007387 */ /* 0x0005e20000100800 */
[----:B------:R-:W-:Y:S03]  /*9320*/  HMMA.16816.F32.BF16 R160, R140, R148, R160 ;  /* 0x000000948ca0723c */ /* 0x000fe600000418a0 */
[----:B------:R2:W-:Y:S03]  /*9330*/  STL [R1+0x18], R2 ;  /* 0x0000180201007387 */ /* 0x0005e60000100800 */
[----:B---3--:R-:W-:Y:S06]  /*9340*/  HMMA.16816.F32.BF16 R156, R152, R20, R156 ;  /* 0x00000014989c723c */ /* 0x008fec000004189c */
[C---:B------:R-:W-:Y:S06]  /*9350*/  HMMA.16816.F32.BF16 R148, R140.reuse, R150, R40 ;  /* 0x000000968c94723c */ /* 0x040fec0000041828 */
[----:B------:R-:W-:Y:S06]  /*9360*/  HMMA.16816.F32.BF16 R144, R140, R20, R44 ;  /* 0x000000148c90723c */ /* 0x000fec000004182c */
[-C--:B------:R-:W-:Y:S06]  /*9370*/  HMMA.16816.F32.BF16 R152, R152, R22.reuse, R48 ;  /* 0x000000169898723c */ /* 0x080fec0000041830 */
[----:B------:R-:W-:Y:S01]  /*9380*/  HMMA.16816.F32.BF16 R140, R140, R22, R32 ;  /* 0x000000168c8c723c */ /* 0x000fe20000041820 */
[----:B------:R-:W-:-:S08]  /*9390*/  NOP ;  /* 0x0000000000007918 */ /* 0x000fd00000000000 */
[----:B--2---:R-:W-:-:S15]  /*93a0*/  @!P5 BRA `(.L_x_435) ;  /* 0x000000700028d947 */ /* 0x004fde0003800000 */
[----:B------:R-:W-:Y:S01]  /*93b0*/  ULDC UR4, c[0x0][0x2d0] ;  /* 0x0000b40000047ab9 */ /* 0x000fe20000000800 */
[----:B------:R-:W1:Y:S01]  /*93c0*/  LDC.64 R232, c[0x0][0x250] ;  /* 0x00009400ffe87b82 */ /* 0x000e620000000a00 */
[----:B-----5:R-:W-:Y:S01]  /*93d0*/  ISETP.GE.AND P0, PT, R92, UR4, PT ;  /* 0x000000045c007c0c */ /* 0x020fe2000bf06270 */
[----:B------:R-:W-:Y:S01]  /*93e0*/  IMAD.WIDE.U32 R222, R241, -0x2daee0ad, RZ ;  /* 0xd2511f53f1de7825 */ /* 0x000fe200078e00ff */
[----:B------:R-:W-:Y:S01]  /*93f0*/  MOV R133, R137 ;  /* 0x0000008900857202 */ /* 0x000fe20000000f00 */
[----:B------:R-:W-:Y:S01]  /*9400*/  ULEA.HI.SX32 UR22, UR22, 0xfffffffe, 0x19 ;  /* 0xfffffffe16167891 */ /* 0x000fe2000f8fca3f */
[----:B------:R-:W-:Y:S01]  /*9410*/  MOV R135, R132 ;  /* 0x0000008400877202 */ /* 0x000fe20000000f00 */
[----:B------:R-:W-:Y:S01]  /*9420*/  ULDC UR4, c[0x0][0x2ec] ;  /* 0x0000bb0000047ab9 */ /* 0x000fe20000000800 */
[----:B------:R-:W-:-:S07]  /*9430*/  MOV R134, R136 ;  /* 0x0000008800867202 */ /* 0x000fce0000000f00 */
[----:B------:R-:W2:Y:S08]  /*9440*/  @!P0 LDC.64 R2, c[0x0][0x220] ;  /* 0x00008800ff028b82 */ /* 0x000eb00000000a00 */
[----:B------:R-:W3:Y:S01]  /*9450*/  @!P0 LDC.64 R6, c[0x0][0x220] ;  /* 0x00008800ff068b82 */ /* 0x000ee20000000a00 */
[----:B-1----:R-:W-:-:S07]  /*9460*/  @!P0 IMAD R0, R233, 0x60, RZ ;  /* 0x00000060e9008824 */ /* 0x002fce00078e02ff */
[----:B------:R-:W1:Y:S01]  /*9470*/  @!P0 LDC.64 R4, c[0x0][0x220] ;  /* 0x00008800ff048b82 */ /* 0x000e620000000a00 */
[----:B--2---:R2:W-:Y:S04]  /*9480*/  @!P0 STL.64 [R1+0x40], R2 ;  /* 0x0000400201008387 */ /* 0x0045e80000100a00 */
[----:B---3--:R3:W-:Y:S04]  /*9490*/  @!P0 STL.64 [R1+0x38], R6 ;  /* 0x0000380601008387 */ /* 0x0087e80000100a00 */
[----:B-1----:R1:W-:Y:S01]  /*94a0*/  @!P0 STL.64 [R1+0x30], R4 ;  /* 0x0000300401008387 */ /* 0x0023e20000100a00 */
[----:B--2---:R-:W2:Y:S01]  /*94b0*/  @!P0 LDC.64 R2, c[0x0][0x220] ;  /* 0x00008800ff028b82 */ /* 0x004ea20000000a00 */
[----:B---3--:R-:W-:-:S05]  /*94c0*/  IMAD.WIDE.U32 R6, R181, -0x326172a9, RZ ;  /* 0xcd9e8d57b5067825 */ /* 0x008fca00078e00ff */
[----:B------:R-:W-:Y:S01]  /*94d0*/  LOP3.LUT R230, R7, R228, RZ, 0x3c, !PT ;  /* 0x000000e407e67212 */ /* 0x000fe200078e3cff */
[----:B-1----:R-:W-:-:S04]  /*94e0*/  IMAD.WIDE.U32 R4, R240, -0x326172a9, RZ ;  /* 0xcd9e8d57f0047825 */ /* 0x002fc800078e00ff */
[----:B------:R-:W-:Y:S01]  /*94f0*/  IMAD.WIDE.U32 R230, R230, -0x2daee0ad, RZ ;  /* 0xd2511f53e6e67825 */ /* 0x000fe200078e00ff */
[----:B------:R-:W-:Y:S01]  /*9500*/  LOP3.LUT R228, R5, R228, RZ, 0x3c, !PT ;  /* 0x000000e405e47212 */ /* 0x000fe200078e3cff */
[----:B--2---:R1:W-:Y:S04]  /*9510*/  @!P0 STL.64 [R1+0x28], R2 ;  /* 0x0000280201008387 */ /* 0x0043e80000100a00 */
[----:B------:R-:W-:Y:S01]  /*9520*/  IMAD.WIDE.U32 R228, R228, -0x2daee0ad, RZ ;  /* 0xd2511f53e4e47825 */ /* 0x000fe200078e00ff */
[----:B------:R2:W-:Y:S04]  /*9530*/  STL.64 [R1+0x8], R6 ;  /* 0x0000080601007387 */ /* 0x0005e80000100a00 */
[----:B------:R2:W-:Y:S04]  /*9540*/  STL.64 [R1], R4 ;  /* 0x0000000401007387 */ /* 0x0005e80000100a00 */
[----:B------:R2:W-:Y:S01]  /*9550*/  @!P0 STL [R1+0x20], R0 ;  /* 0x0000200001008387 */ /* 0x0005e20000100800 */
[----:B-1----:R-:W-:Y:S01]  /*9560*/  MOV R3, R138 ;  /* 0x0000008a00037202 */ /* 0x002fe20000000f00 */
[----:B------:R-:W-:Y:S06]  /*9570*/  BRA `(.L_x_436) ;  /* 0x0000000000e07947 */ /* 0x000fec0003800000 */
.L_x_438:
[----:B------:R-:W2:Y:S01]  /*9580*/  LDL.64 R236, [R1+0x58] ;  /* 0x0000580001ec7983 */ /* 0x000ea20000100a00 */
[----:B------:R-:W1:Y:S01]  /*9590*/  LDC.64 R138, c[0x0][0x248] ;  /* 0x00009200ff8a7b82 */ /* 0x000e620000000a00 */
[----:B------:R-:W-:Y:S02]  /*95a0*/  UIADD3 UR17, UR22, -0x1, URZ ;  /* 0xffffffff16117890 */ /* 0x000fe4000fffe03f */
[----:B------:R-:W3:Y:S02]  /*95b0*/  LDL.64 R234, [R1+0x48] ;  /* 0x0000480001ea7983 */ /* 0x000ee40000100a00 */
[----:B------:R-:W-:Y:S02]  /*95c0*/  USHF.R.S32.HI UR16, URZ, 0x1f, UR17 ;  /* 0x0000001f3f107899 */ /* 0x000fe40008011411 */
[----:B------:R-:W4:Y:S01]  /*95d0*/  LDL R227, [R1+0x64] ;  /* 0x0000640001e37983 */ /* 0x000f220000100800 */
[----:B------:R-:W5:Y:S03]  /*95e0*/  @!P0 LDC.64 R176, c[0x0][0x218] ;  /* 0x00008600ffb08b82 */ /* 0x000f660000000a00 */
[----:B------:R-:W4:Y:S04]  /*95f0*/  LDL R224, [R1+0x60] ;  /* 0x0000600001e07983 */ /* 0x000f280000100800 */
[----:B------:R1:W-:Y:S01]  /*9600*/  @P0 STS [R221+0x2000], RZ ;  /* 0x002000ffdd000388 */ /* 0x0003e20000000800 */
[----:B------:R-:W4:Y:S03]  /*9610*/  @!P0 LDC.64 R174, c[0x0][0x218] ;  /* 0x00008600ffae8b82 */ /* 0x000f260000000a00 */
[----:B------:R1:W-:Y:S04]  /*9620*/  @P0 STS [R221+0x2004], RZ ;  /* 0x002004ffdd000388 */ /* 0x0003e80000000800 */
[----:B------:R1:W-:Y:S01]  /*9630*/  @P0 STS.64 [R221+0x2008], RZ ;  /* 0x002008ffdd000388 */ /* 0x0003e20000000a00 */
[----:B------:R-:W4:Y:S01]  /*9640*/  @!P0 LDC.64 R196, c[0x0][0x218] ;  /* 0x00008600ffc48b82 */ /* 0x000f220000000a00 */
[C---:B-1----:R-:W-:Y:S02]  /*9650*/  IMAD R0, R138.reuse, UR16, RZ ;  /* 0x000000108a007c24 */ /* 0x042fe4000f8e02ff */
[----:B------:R-:W-:Y:S04]  /*9660*/  IMAD.WIDE.U32 R172, R138, UR17, RZ ;  /* 0x000000118aac7c25 */ /* 0x000fe8000f8e00ff */
[----:B------:R-:W-:Y:S04]  /*9670*/  IMAD R0, R139, UR17, R0 ;  /* 0x000000118b007c24 */ /* 0x000fe8000f8e0200 */
[----:B------:R-:W-:Y:S01]  /*9680*/  IMAD.IADD R2, R173, 0x1, R0 ;  /* 0x00000001ad027824 */ /* 0x000fe200078e0200 */
[C---:B--2---:R-:W-:Y:S04]  /*9690*/  LEA R136, P1, R172.reuse, R236, 0x7 ;  /* 0x000000ecac887211 */ /* 0x044fe800078238ff */
[----:B---3--:R-:W-:Y:S02]  /*96a0*/  LEA.HI.X R137, R172, R235, R2, 0x7, P1 ;  /* 0x000000ebac897211 */ /* 0x008fe400008f3c02 */
[----:B------:R-:W1:Y:S01]  /*96b0*/  @!P0 LDC.64 R172, c[0x0][0x218] ;  /* 0x00008600ffac8b82 */ /* 0x000e620000000a00 */
[C---:B-----5:R-:W-:Y:S02]  /*96c0*/  @!P0 LEA R176, P4, R136.reuse, R176, 0x1 ;  /* 0x000000b088b08211 */ /* 0x060fe400078808ff */
        /* <DEDUP_REMOVED lines=11> */
[C---:B------:R-:W-:Y:S01]  /*9780*/  @!P0 LEA.HI.X R0, R138.reuse, R137, R139, 0x6, P1 ;  /* 0x000000898a008211 */ /* 0x040fe200008f348b */
[----:B------:R-:W-:Y:S02]  /*9790*/  @!P0 IMAD.WIDE.U32 R136, R138, 0x60, R136 ;  /* 0x000000608a888825 */ /* 0x000fe400078e0088 */
[----:B------:R-:W-:Y:S01]  /*97a0*/  @!PT LDS RZ, [RZ] ;  /* 0x00000000fffff984 */ /* 0x000fe20000000800 */
[----:B------:R-:W-:Y:S01]  /*97b0*/  @!PT LDS RZ, [RZ] ;  /* 0x00000000fffff984 */ /* 0x000fe20000000800 */
[----:B------:R-:W-:Y:S01]  /*97c0*/  @!PT LDS RZ, [RZ] ;  /* 0x00000000fffff984 */ /* 0x000fe20000000800 */
[----:B------:R2:W-:Y:S02]  /*97d0*/  @!P0 LDGSTS.E.BYPASS.LTC128B.128 [R221+0x2800], desc[UR18][R174.64] ;  /* 0x02800000aedd8fae */ /* 0x0005e4000b901d52 */
[----:B------:R-:W-:Y:S02]  /*97e0*/  @!P0 IMAD R139, R139, 0x60, RZ ;  /* 0x000000608b8b8824 */ /* 0x000fe400078e02ff */
[----:B------:R2:W-:Y:S01]  /*97f0*/  @P0 STS.128 [R221+0x3000], RZ ;  /* 0x003000ffdd000388 */ /* 0x0005e20000000c00 */
[C---:B-1----:R-:W-:Y:S01]  /*9800*/  @!P0 LEA R172, P1, R2.reuse, R172, 0x1 ;  /* 0x000000ac02ac8211 */ /* 0x042fe200078208ff */
[----:B------:R-:W-:Y:S03]  /*9810*/  @!P0 IMAD.IADD R139, R139, 0x1, R137 ;  /* 0x000000018b8b8824 */ /* 0x000fe600078e0289 */
[----:B------:R-:W-:Y:S02]  /*9820*/  @!P0 LEA.HI.X R173, R2, R173, R0, 0x1, P1 ;  /* 0x000000ad02ad8211 */ /* 0x000fe400008f0c00 */
        /* <DEDUP_REMOVED lines=13> */
.L_x_436:
[----:B---3--:R-:W3:Y:S01]  /*9900*/  LDL.64 R12, [R1+0x50] ;  /* 0x00005000010c7983 */ /* 0x008ee20000100a00 */
[----:B------:R-:W-:Y:S04]  /*9910*/  DEPBAR.LE SB0, 0x0 ;  /* 0x000080000000791a */ /* 0x000fe80000000000 */
[----:B------:R-:W4:Y:S01]  /*9920*/  LDL R11, [R1+0x68] ;  /* 0x00006800010b7983 */ /* 0x000f220000100800 */
[----:B------:R-:W-:Y:S01]  /*9930*/  USHF.R.S32.HI UR16, URZ, 0x1f, UR22 ;  /* 0x0000001f3f107899 */ /* 0x000fe20008011416 */
[C---:B--2---:R-:W-:Y:S01]  /*9940*/  IMAD.WIDE.U32 R6, R232.reuse, UR22, RZ ;  /* 0x00000016e8067c25 */ /* 0x044fe2000f8e00ff */
[----:B------:R-:W-:Y:S01]  /*9950*/  USHF.L.U32 UR21, UR22, 0x2, URZ ;  /* 0x0000000216157899 */ /* 0x000fe2000800063f */
[----:B------:R-:W2:Y:S03]  /*9960*/  LDL R10, [R1+0x40] ;  /* 0x00004000010a7983 */ /* 0x000ea60000100800 */
[----:B------:R-:W-:Y:S01]  /*9970*/  IMAD R0, R232, UR16, RZ ;  /* 0x00000010e8007c24 */ /* 0x000fe2000f8e02ff */
[----:B-----5:R-:W5:Y:S01]  /*9980*/  LDL R18, [R1+0x44] ;  /* 0x0000440001127983 */ /* 0x020f620000100800 */
[----:B------:R-:W-:Y:S02]  /*9990*/  UIADD3 UR16, UR21, 0x1, URZ ;  /* 0x0000000115107890 */ /* 0x000fe4000fffe03f */
[----:B------:R-:W-:Y:S01]  /*99a0*/  IMAD R0, R233, UR22, R0 ;  /* 0x00000016e9007c24 */ /* 0x000fe2000f8e0200 */
[----:B------:R-:W5:Y:S03]  /*99b0*/  LDL R9, [R1+0x38] ;  /* 0x0000380001097983 */ /* 0x000f660000100800 */
[----:B------:R-:W-:Y:S01]  /*99c0*/  IMAD.IADD R0, R7, 0x1, R0 ;  /* 0x0000000107007824 */ /* 0x000fe200078e0200 */
[----:B------:R-:W5:Y:S04]  /*99d0*/  LDL R19, [R1+0x3c] ;  /* 0x00003c0001137983 */ /* 0x000f680000100800 */
[----:B------:R-:W5:Y:S04]  /*99e0*/  LDL R8, [R1+0x30] ;  /* 0x0000300001087983 */ /* 0x000f680000100800 */
[----:B------:R-:W5:Y:S04]  /*99f0*/  LDL R17, [R1+0x34] ;  /* 0x0000340001117983 */ /* 0x000f680000100800 */
[----:B------:R-:W5:Y:S04]  /*9a00*/  LDL R16, [R1+0x20] ;  /* 0x0000200001107983 */ /* 0x000f680000100800 */
[----:B------:R-:W5:Y:S04]  /*9a10*/  LDL R15, [R1+0x28] ;  /* 0x00002800010f7983 */ /* 0x000f680000100800 */
[----:B------:R-:W5:Y:S01]  /*9a20*/  LDL R14, [R1+0x2c] ;  /* 0x00002c00010e7983 */ /* 0x000f620000100800 */
[----:B------:R-:W-:Y:S06]  /*9a30*/  BAR.SYNC.DEFER_BLOCKING 0x0 ;  /* 0x0000000000007b1d */ /* 0x000fec0000010000 */
[----:B------:R-:W-:Y:S04]  /*9a40*/  @P0 STS [R221+0x4000], RZ ;  /* 0x004000ffdd000388 */ /* 0x000fe80000000800 */
[----:B------:R-:W-:Y:S04]  /*9a50*/  @P0 STS [R221+0x4004], RZ ;  /* 0x004004ffdd000388 */ /* 0x000fe80000000800 */
[----:B------:R-:W-:Y:S04]  /*9a60*/  @P0 STS.64 [R221+0x4008], RZ ;  /* 0x004008ffdd000388 */ /* 0x000fe80000000a00 */
[----:B------:R-:W5:Y:S04]  /*9a70*/  LDL.64 R226, [R1] ;  /* 0x0000000001e27983 */ /* 0x000f680000100a00 */
[----:B------:R-:W5:Y:S01]  /*9a80*/  LDL.64 R224, [R1+0x8] ;  /* 0x0000080001e07983 */ /* 0x000f620000100a00 */
[----:B---3--:R-:W-:Y:S04]  /*9a90*/  LEA R4, P1, R6, R12, 0x7 ;  /* 0x0000000c06047211 */ /* 0x008fe800078238ff */
[-C--:B------:R-:W-:Y:S02]  /*9aa0*/  @!P0 LEA R2, P4, R232, R4.reuse, 0x5 ;  /* 0x00000004e8028211 */ /* 0x080fe400078828ff */
[----:B----4-:R-:W-:Y:S02]  /*9ab0*/  LEA.HI.X R5, R6, R11, R0, 0x7, P1 ;  /* 0x0000000b06057211 */ /* 0x010fe400008f3c00 */
[----:B------:R-:W-:Y:S02]  /*9ac0*/  @!P0 LEA R0, P2, R232, R4, 0x6 ;  /* 0x00000004e8008211 */ /* 0x000fe400078430ff */
[----:B--2---:R-:W-:Y:S02]  /*9ad0*/  @!P0 LEA R12, P5, R4, R10, 0x1 ;  /* 0x0000000a040c8211 */ /* 0x004fe400078a08ff */
[-C--:B------:R-:W-:Y:S02]  /*9ae0*/  @!P0 LEA.HI.X R6, R232, R5.reuse, R233, 0x5, P4 ;  /* 0x00000005e8068211 */ /* 0x080fe400020f2ce9 */
[----:B-----5:R-:W-:Y:S02]  /*9af0*/  @!P0 LEA.HI.X R13, R4, R18, R5, 0x1, P5 ;  /* 0x00000012040d8211 */ /* 0x020fe400028f0c05 */
[C---:B------:R-:W-:Y:S01]  /*9b00*/  @!P0 LEA.HI.X R7, R232.reuse, R5, R233, 0x6, P2 ;  /* 0x00000005e8078211 */ /* 0x040fe200010f34e9 */
[----:B------:R-:W-:Y:S01]  /*9b10*/  @!P0 IMAD.WIDE.U32 R4, R232, 0x60, R4 ;  /* 0x00000060e8048825 */ /* 0x000fe200078e0004 */
[C---:B------:R-:W-:Y:S01]  /*9b20*/  @!P0 LEA R10, P3, R2.reuse, R9, 0x1 ;  /* 0x00000009020a8211 */ /* 0x040fe200078608ff */
[----:B------:R-:W-:Y:S01]  /*9b30*/  @!PT LDS RZ, [RZ] ;  /* 0x00000000fffff984 */ /* 0x000fe20000000800 */
[----:B------:R-:W-:Y:S01]  /*9b40*/  @!PT LDS RZ, [RZ] ;  /* 0x00000000fffff984 */ /* 0x000fe20000000800 */
[----:B------:R-:W-:Y:S01]  /*9b50*/  @!PT LDS RZ, [RZ] ;  /* 0x00000000fffff984 */ /* 0x000fe20000000800 */
[----:B------:R-:W-:Y:S01]  /*9b60*/  @!P0 LDGSTS.E.BYPASS.LTC128B.128 [R221+0x4000], desc[UR18][R12.64] ;  /* 0x040000000cdd8fae */ /* 0x000fe2000b901d52 */
[----:B------:R-:W-:Y:S02]  /*9b70*/  ISETP.LT.AND P5, PT, RZ, UR22, PT ;  /* 0x00000016ff007c0c */ /* 0x000fe4000bfa1270 */
[----:B------:R-:W-:Y:S01]  /*9b80*/  @!P0 LEA.HI.X R11, R2, R19, R6, 0x1, P3 ;  /* 0x00000013020b8211 */ /* 0x000fe200018f0c06 */
[----:B------:R-:W-:Y:S01]  /*9b90*/  @P0 STS.128 [R221+0x4800], RZ ;  /* 0x004800ffdd000388 */ /* 0x000fe20000000c00 */
[C---:B------:R-:W-:Y:S03]  /*9ba0*/  @!P0 LEA R8, P1, R0.reuse, R8, 0x1 ;  /* 0x0000000800088211 */ /* 0x040fe600078208ff */
[----:B------:R-:W-:Y:S01]  /*9bb0*/  @!PT LDS RZ, [RZ] ;  /* 0x00000000fffff984 */ /* 0x000fe20000000800 */
[----:B------:R-:W-:Y:S01]  /*9bc0*/  @!PT LDS RZ, [RZ] ;  /* 0x00000000fffff984 */ /* 0x000fe20000000800 */
[----:B------:R-:W-:Y:S01]  /*9bd0*/  @!PT LDS RZ, [RZ] ;  /* 0x00000000fffff984 */ /* 0x000fe20000000800 */
[----:B------:R-:W-:Y:S01]  /*9be0*/  @!P0 LDGSTS.E.BYPASS.LTC128B.128 [R221+0x4800], desc[UR18][R10.64] ;  /* 0x048000000add8fae */ /* 0x000fe2000b901d52 */
[----:B------:R-:W-:Y:S03]  /*9bf0*/  @!P0 LEA.HI.X R9, R0, R17, R7, 0x1, P1 ;  /* 0x0000001100098211 */ /* 0x000fe600008f0c07 */
[----:B------:R-:W-:Y:S01]  /*9c00*/  @P0 STS.128 [R221+0x5000], RZ ;  /* 0x005000ffdd000388 */ /* 0x000fe20000000c00 */
[----:B------:R-:W-:Y:S03]  /*9c10*/  @!P0 IMAD.IADD R0, R16, 0x1, R5 ;  /* 0x0000000110008824 */ /* 0x000fe600078e0205 */
[----:B------:R-:W-:Y:S01]  /*9c20*/  @!PT LDS RZ, [RZ] ;  /* 0x00000000fffff984 */ /* 0x000fe20000000800 */
[----:B------:R-:W-:Y:S01]  /*9c30*/  @!PT LDS RZ, [RZ] ;  /* 0x00000000fffff984 */ /* 0x000fe20000000800 */
[----:B------:R-:W-:Y:S01]  /*9c40*/  @!PT LDS RZ, [RZ] ;  /* 0x00000000fffff984 */ /* 0x000fe20000000800 */
[----:B------:R-:W-:Y:S01]  /*9c50*/  @!P0 LDGSTS.E.BYPASS.LTC128B.128 [R221+0x5000], desc[UR18][R8.64] ;  /* 0x0500000008dd8fae */ /* 0x000fe2000b901d52 */
[C---:B------:R-:W-:Y:S03]  /*9c60*/  @!P0 LEA R6, P1, R4.reuse, R15, 0x1 ;  /* 0x0000000f04068211 */ /* 0x040fe600078208ff */
[----:B------:R-:W-:Y:S01]  /*9c70*/  @P0 STS.128 [R221+0x5800], RZ ;  /* 0x005800ffdd000388 */ /* 0x000fe20000000c00 */
[----:B------:R-:W-:Y:S01]  /*9c80*/  @!P0 LEA.HI.X R7, R4, R14, R0, 0x1, P1 ;  /* 0x0000000e04078211 */ /* 0x000fe200008f0c00 */
[----:B------:R-:W-:Y:S04]  /*9c90*/  IMAD.U32 R0, RZ, RZ, UR25 ;  /* 0x00000019ff007e24 */ /* 0x000fe8000f8e00ff */
[----:B------:R-:W-:Y:S01]  /*9ca0*/  @!PT LDS RZ, [RZ] ;  /* 0x00000000fffff984 */ /* 0x000fe20000000800 */
[----:B------:R-:W-:Y:S01]  /*9cb0*/  @!PT LDS RZ, [RZ] ;  /* 0x00000000fffff984 */ /* 0x000fe20000000800 */
[----:B------:R-:W-:Y:S01]  /*9cc0*/  @!PT LDS RZ, [RZ] ;  /* 0x00000000fffff984 */ /* 0x000fe20000000800 */
[----:B------:R1:W-:Y:S01]  /*9cd0*/  @!P0 LDGSTS.E.BYPASS.LTC128B.128 [R221+0x5800], desc[UR18][R6.64] ;  /* 0x0580000006dd8fae */ /* 0x0003e2000b901d52 */
[----:B------:R-:W-:Y:S03]  /*9ce0*/  LOP3.LUT R0, R223, UR21, R0, 0x96, !PT ;  /* 0x00000015df007c12 */ /* 0x000fe6000f8e9600 */
[----:B------:R-:W-:Y:S04]  /*9cf0*/  LDSM.16.M88.4 R128, [R211] ;  /* 0x00000000d380783b */ /* 0x000fe80000000200 */
[----:B------:R-:W1:Y:S04]  /*9d00*/  LDSM.16.M88.4 R16, [R208+0x2000] ;  /* 0x00200000d010783b */ /* 0x000e680000000200 */
[----:B------:R-:W2:Y:S04]  /*9d10*/  LDSM.16.M88.4 R124, [R211+0x1000] ;  /* 0x00100000d37c783b */ /* 0x000ea80000000200 */
[----:B------:R-:W3:Y:S04]  /*9d20*/  LDSM.16.M88.4 R32, [R208+0x2400] ;  /* 0x00240000d020783b */ /* 0x000ee80000000200 */
[----:B------:R-:W0:Y:S04]  /*9d30*/  LDGDEPBAR ;  /* 0x00000000000079af */ /* 0x000e280000000000 */
[----:B------:R-:W4:Y:S04]  /*9d40*/  LDSM.16.M88.4 R48, [R208+0x2800] ;  /* 0x00280000d030783b */ /* 0x000f280000000200 */
[----:B------:R-:W5:Y:S04]  /*9d50*/  LDSM.16.M88.4 R64, [R208+0x2c00] ;  /* 0x002c0000d040783b */ /* 0x000f680000000200 */
[----:B------:R-:W5:Y:S04]  /*9d60*/  LDSM.16.M88.4 R80, [R208+0x3000] ;  /* 0x00300000d050783b */ /* 0x000f680000000200 */
[----:B------:R-:W5:Y:S04]  /*9d70*/  LDSM.16.M88.4 R96, [R208+0x3400] ;  /* 0x00340000d060783b */ /* 0x000f680000000200 */
[----:B------:R-:W5:Y:S04]  /*9d80*/  LDSM.16.M88.4 R112, [R208+0x3800] ;  /* 0x00380000d070783b */ /* 0x000f680000000200 */
[----:B------:R-:W5:Y:S01]  /*9d90*/  LDSM.16.M88.4 R136, [R208+0x3c00] ;  /* 0x003c0000d088783b */ /* 0x000f620000000200 */
[-C--:B-1----:R-:W-:Y:S03]  /*9da0*/  HMMA.16816.F32.BF16 R4, R128, R16.reuse, RZ ;  /* 0x000000108004723c */ /* 0x082fe600000418ff */
[----:B------:R-:W-:Y:S04]  /*9db0*/  LDSM.16.M88.4 R172, [R212] ;  /* 0x00000000d4ac783b */ /* 0x000fe80000000200 */
[----:B------:R-:W1:Y:S01]  /*9dc0*/  LDSM.16.M88.4 R176, [R213] ;  /* 0x00000000d5b0783b */ /* 0x000e620000000200 */
[C---:B--2---:R-:W-:Y:S03]  /*9dd0*/  HMMA.16816.F32.BF16 R8, R124.reuse, R16, RZ ;  /* 0x000000107c08723c */ /* 0x044fe600000418ff */
[----:B------:R-:W2:Y:S03]  /*9de0*/  LDSM.16.M88.4 R180, [R212+0x1000] ;  /* 0x00100000d4b4783b */ /* 0x000ea60000000200 */
[-C--:B------:R-:W-:Y:S01]  /*9df0*/  HMMA.16816.F32.BF16 R12, R124, R18.reuse, RZ ;  /* 0x000000127c0c723c */ /* 0x080fe200000418ff */
[----:B------:R-:W2:Y:S04]  /*9e00*/  LDSM.16.M88.4 R184, [R220] ;  /* 0x00000000dcb8783b */ /* 0x000ea80000000200 */
[----:B------:R-:W2:Y:S01]  /*9e10*/  LDSM.16.M88.4 R188, [R219] ;  /* 0x00000000dbbc783b */ /* 0x000ea20000000200 */
[C---:B------:R-:W-:Y:S03]  /*9e20*/  HMMA.16816.F32.BF16 R16, R128.reuse, R18, RZ ;  /* 0x000000128010723c */ /* 0x040fe600000418ff */
[----:B------:R-:W2:Y:S03]  /*9e30*/  LDSM.16.M88.4 R192, [R218] ;  /* 0x00000000dac0783b */ /* 0x000ea60000000200 */
[-C--:B---3--:R-:W-:Y:S01]  /*9e40*/  HMMA.16816.F32.BF16 R20, R128, R32.reuse, RZ ;  /* 0x000000208014723c */ /* 0x088fe200000418ff */
[----:B------:R-:W3:Y:S04]  /*9e50*/  LDSM.16.M88.4 R196, [R217] ;  /* 0x00000000d9c4783b */ /* 0x000ee80000000200 */
[----:B------:R-:W3:Y:S01]  /*9e60*/  LDSM.16.M88.4 R200, [R216] ;  /* 0x00000000d8c8783b */ /* 0x000ee20000000200 */
[C---:B------:R-:W-:Y:S03]  /*9e70*/  HMMA.16816.F32.BF16 R24, R124.reuse, R32, RZ ;  /* 0x000000207c18723c */ /* 0x040fe600000418ff */
[----:B------:R-:W3:Y:S03]  /*9e80*/  LDSM.16.M88.4 R204, [R215] ;  /* 0x00000000d7cc783b */ /* 0x000ee60000000200 */
[-C--:B------:R-:W-:Y:S06]  /*9e90*/  HMMA.16816.F32.BF16 R28, R124, R34.reuse, RZ ;  /* 0x000000227c1c723c */ /* 0x080fec00000418ff */
[C---:B------:R-:W-:Y:S06]  /*9ea0*/  HMMA.16816.F32.BF16 R32, R128.reuse, R34, RZ ;  /* 0x000000228020723c */ /* 0x040fec00000418ff */
        /* <DEDUP_REMOVED lines=23> */
[----:B------:R-:W-:Y:S01]  /*a020*/  HMMA.16816.F32.BF16 R128, R128, R138, RZ ;  /* 0x0000008a8080723c */ /* 0x000fe200000418ff */
[----:B------:R-:W4:Y:S01]  /*a030*/  LDSM.16.M88.4 R136, [R214] ;  /* 0x00000000d688783b */ /* 0x000f220000000200 */
[----:B------:R-:W-:Y:S04]  /*a040*/  DEPBAR.LE SB0, 0x0 ;  /* 0x000080000000791a */ /* 0x000fe80000000000 */
[-C--:B-1----:R-:W-:Y:S01]  /*a050*/  HMMA.16816.F32.BF16 R4, R172, R176.reuse, R4 ;  /* 0x000000b0ac04723c */ /* 0x082fe20000041804 */
[----:B------:R-:W-:Y:S05]  /*a060*/  BAR.SYNC.DEFER_BLOCKING 0x0 ;  /* 0x0000000000007b1d */ /* 0x000fea0000010000 */
[C---:B--2---:R-:W-:Y:S06]  /*a070*/  HMMA.16816.F32.BF16 R8, R180.reuse, R176, R8 ;  /* 0x000000b0b408723c */ /* 0x044fec0000041808 */
        /* <DEDUP_REMOVED lines=9> */
[----:B------:R-:W-:Y:S01]  /*a110*/  IMAD.WIDE.U32 R184, R184, -0x326172a9, RZ ;  /* 0xcd9e8d57b8b87825 */ /* 0x000fe200078e00ff */
[-C--:B------:R-:W-:Y:S06]  /*a120*/  HMMA.16816.F32.BF16 R36, R172, R188.reuse, R36 ;  /* 0x000000bcac24723c */ /* 0x080fec0000041824 */
[C---:B------:R-:W-:Y:S06]  /*a130*/  HMMA.16816.F32.BF16 R40, R180.reuse, R188, R40 ;  /* 0x000000bcb428723c */ /* 0x040fec0000041828 */
[-C--:B------:R-:W-:Y:S06]  /*a140*/  HMMA.16816.F32.BF16 R44, R180, R190.reuse, R44 ;  /* 0x000000beb42c723c */ /* 0x080fec000004182c */
[C---:B------:R-:W-:Y:S06]  /*a150*/  HMMA.16816.F32.BF16 R48, R172.reuse, R190, R48 ;  /* 0x000000beac30723c */ /* 0x040fec0000041830 */
[-C--:B------:R-:W-:Y:S06]  /*a160*/  HMMA.16816.F32.BF16 R52, R172, R192.reuse, R52 ;  /* 0x000000c0ac34723c */ /* 0x080fec0000041834 */
[C---:B------:R-:W-:Y:S06]  /*a170*/  HMMA.16816.F32.BF16 R56, R180.reuse, R192, R56 ;  /* 0x000000c0b438723c */ /* 0x040fec0000041838 */
[-C--:B------:R-:W-:Y:S05]  /*a180*/  HMMA.16816.F32.BF16 R60, R180, R194.reuse, R60 ;  /* 0x000000c2b43c723c */ /* 0x080fea000004183c */
[----:B------:R-:W-:Y:S01]  /*a190*/  IMAD.WIDE.U32 R192, R0, -0x326172a9, RZ ;  /* 0xcd9e8d5700c07825 */ /* 0x000fe200078e00ff */
[C---:B------:R-:W-:Y:S05]  /*a1a0*/  HMMA.16816.F32.BF16 R64, R172.reuse, R194, R64 ;  /* 0x000000c2ac40723c */ /* 0x040fea0000041840 */
[----:B------:R-:W-:Y:S01]  /*a1b0*/  IMAD.U32 R0, RZ, RZ, UR16 ;  /* 0x00000010ff007e24 */ /* 0x000fe2000f8e00ff */
[-C--:B---3--:R-:W-:Y:S05]  /*a1c0*/  HMMA.16816.F32.BF16 R68, R172, R196.reuse, R68 ;  /* 0x000000c4ac44723c */ /* 0x088fea0000041844 */
[----:B------:R-:W-:Y:S01]  /*a1d0*/  LOP3.LUT R194, R179, UR12, R192, 0x96, !PT ;  /* 0x0000000cb3c27c12 */ /* 0x000fe2000f8e96c0 */
[C---:B------:R-:W-:Y:S05]  /*a1e0*/  HMMA.16816.F32.BF16 R72, R180.reuse, R196, R72 ;  /* 0x000000c4b448723c */ /* 0x040fea0000041848 */
[C---:B------:R-:W-:Y:S01]  /*a1f0*/  LOP3.LUT R2, R193.reuse, UR14, R224, 0x96, !PT ;  /* 0x0000000ec1027c12 */ /* 0x040fe2000f8e96e0 */
[-C--:B------:R-:W-:Y:S05]  /*a200*/  HMMA.16816.F32.BF16 R76, R180, R198.reuse, R76 ;  /* 0x000000c6b44c723c */ /* 0x080fea000004184c */
[----:B------:R-:W-:Y:S01]  /*a210*/  LOP3.LUT R132, R193, UR14, R226, 0x96, !PT ;  /* 0x0000000ec1847c12 */ /* 0x000fe2000f8e96e2 */
[C---:B------:R-:W-:Y:S05]  /*a220*/  HMMA.16816.F32.BF16 R80, R172.reuse, R198, R80 ;  /* 0x000000c6ac50723c */ /* 0x040fea0000041850 */
[----:B------:R-:W-:Y:S01]  /*a230*/  LOP3.LUT R192, R185, UR12, R192, 0x96, !PT ;  /* 0x0000000cb9c07c12 */ /* 0x000fe2000f8e96c0 */
[-C--:B------:R-:W-:Y:S05]  /*a240*/  HMMA.16816.F32.BF16 R84, R172, R200.reuse, R84 ;  /* 0x000000c8ac54723c */ /* 0x080fea0000041854 */
[----:B------:R-:W-:Y:S01]  /*a250*/  LOP3.LUT R0, R223, UR25, R0, 0x96, !PT ;  /* 0x00000019df007c12 */ /* 0x000fe2000f8e9600 */
[C---:B------:R-:W-:Y:S05]  /*a260*/  HMMA.16816.F32.BF16 R88, R180.reuse, R200, R88 ;  /* 0x000000c8b458723c */ /* 0x040fea0000041858 */
[----:B------:R-:W-:Y:S01]  /*a270*/  IMAD.WIDE.U32 R188, R2, -0x2daee0ad, RZ ;  /* 0xd2511f5302bc7825 */ /* 0x000fe200078e00ff */
[-C--:B------:R-:W-:Y:S05]  /*a280*/  HMMA.16816.F32.BF16 R92, R180, R202.reuse, R92 ;  /* 0x000000cab45c723c */ /* 0x080fea000004185c */
[----:B------:R-:W-:Y:S01]  /*a290*/  IMAD.WIDE.U32 R194, R194, -0x2daee0ad, RZ ;  /* 0xd2511f53c2c27825 */ /* 0x000fe200078e00ff */
[C---:B------:R-:W-:Y:S05]  /*a2a0*/  HMMA.16816.F32.BF16 R96, R172.reuse, R202, R96 ;  /* 0x000000caac60723c */ /* 0x040fea0000041860 */
[----:B------:R-:W-:Y:S01]  /*a2b0*/  IMAD.WIDE.U32 R192, R192, -0x2daee0ad, RZ ;  /* 0xd2511f53c0c07825 */ /* 0x000fe200078e00ff */
[-C--:B------:R-:W-:Y:S05]  /*a2c0*/  HMMA.16816.F32.BF16 R100, R172, R204.reuse, R100 ;  /* 0x000000ccac64723c */ /* 0x080fea0000041864 */
[----:B------:R-:W-:Y:S01]  /*a2d0*/  IMAD.WIDE.U32 R176, R0, -0x326172a9, RZ ;  /* 0xcd9e8d5700b07825 */ /* 0x000fe200078e00ff */
[C---:B------:R-:W-:Y:S05]  /*a2e0*/  HMMA.16816.F32.BF16 R104, R180.reuse, R204, R104 ;  /* 0x000000ccb468723c */ /* 0x040fea0000041868 */
[----:B------:R-:W-:Y:S01]  /*a2f0*/  LOP3.LUT R190, R189, UR11, R230, 0x96, !PT ;  /* 0x0000000bbdbe7c12 */ /* 0x000fe2000f8e96e6 */
[-C--:B------:R-:W-:Y:S05]  /*a300*/  HMMA.16816.F32.BF16 R108, R180, R206.reuse, R108 ;  /* 0x000000ceb46c723c */ /* 0x080fea000004186c */
[----:B------:R-:W-:Y:S01]  /*a310*/  LOP3.LUT R188, R195, UR9, R188, 0x96, !PT ;  /* 0x00000009c3bc7c12 */ /* 0x000fe2000f8e96bc */
[C---:B------:R-:W-:Y:S05]  /*a320*/  HMMA.16816.F32.BF16 R112, R172.reuse, R206, R112 ;  /* 0x000000ceac70723c */ /* 0x040fea0000041870 */
[----:B------:R-:W-:Y:S01]  /*a330*/  LOP3.LUT R198, R185, UR12, R176, 0x96, !PT ;  /* 0x0000000cb9c67c12 */ /* 0x000fe2000f8e96b0 */
[-C--:B----4-:R-:W-:Y:S05]  /*a340*/  HMMA.16816.F32.BF16 R116, R172, R136.reuse, R116 ;  /* 0x00000088ac74723c */ /* 0x090fea0000041874 */
[----:B------:R-:W-:Y:S01]  /*a350*/  IMAD.WIDE.U32 R190, R190, -0x326172a9, RZ ;  /* 0xcd9e8d57bebe7825 */ /* 0x000fe200078e00ff */
[C---:B------:R-:W-:Y:S05]  /*a360*/  HMMA.16816.F32.BF16 R120, R180.reuse, R136, R120 ;  /* 0x00000088b478723c */ /* 0x040fea0000041878 */
[----:B------:R-:W-:Y:S01]  /*a370*/  IMAD.WIDE.U32 R188, R188, -0x326172a9, RZ ;  /* 0xcd9e8d57bcbc7825 */ /* 0x000fe200078e00ff */
[-C--:B------:R-:W-:Y:S05]  /*a380*/  HMMA.16816.F32.BF16 R124, R180, R138.reuse, R124 ;  /* 0x0000008ab47c723c */ /* 0x080fea000004187c */
[----:B------:R-:W-:Y:S01]  /*a390*/  IMAD.WIDE.U32 R136, R132, -0x2daee0ad, RZ ;  /* 0xd2511f5384887825 */ /* 0x000fe200078e00ff */
[----:B------:R-:W-:Y:S05]  /*a3a0*/  HMMA.16816.F32.BF16 R128, R172, R138, R128 ;  /* 0x0000008aac80723c */ /* 0x000fea0000041880 */
[----:B------:R-:W-:Y:S02]  /*a3b0*/  LOP3.LUT R186, R137, UR11, R228, 0x96, !PT ;  /* 0x0000000b89ba7c12 */ /* 0x000fe4000f8e96e4 */
[----:B------:R-:W-:Y:S04]  /*a3c0*/  LOP3.LUT R182, R193, UR9, R136, 0x96, !PT ;  /* 0x00000009c1b67c12 */ /* 0x000fe8000f8e9688 */
[----:B------:R-:W-:Y:S01]  /*a3d0*/  IMAD.WIDE.U32 R186, R186, -0x326172a9, RZ ;  /* 0xcd9e8d57baba7825 */ /* 0x000fe200078e00ff */
[C---:B------:R-:W-:Y:S02]  /*a3e0*/  LOP3.LUT R180, R177.reuse, UR14, R226, 0x96, !PT ;  /* 0x0000000eb1b47c12 */ /* 0x040fe4000f8e96e2 */
[----:B------:R-:W-:Y:S01]  /*a3f0*/  LOP3.LUT R226, R177, UR14, R224, 0x96, !PT ;  /* 0x0000000eb1e27c12 */ /* 0x000fe2000f8e96e0 */
[----:B------:R-:W-:Y:S01]  /*a400*/  IMAD.WIDE.U32 R182, R182, -0x326172a9, RZ ;  /* 0xcd9e8d57b6b67825 */ /* 0x000fe200078e00ff */
[----:B------:R-:W-:Y:S03]  /*a410*/  LOP3.LUT R225, R179, UR12, R176, 0x96, !PT ;  /* 0x0000000cb3e17c12 */ /* 0x000fe6000f8e96b0 */
[----:B------:R-:W-:Y:S01]  /*a420*/  IMAD.WIDE.U32 R180, R180, -0x2daee0ad, RZ ;  /* 0xd2511f53b4b47825 */ /* 0x000fe200078e00ff */
[----:B------:R-:W-:Y:S06]  /*a430*/  @P5 BRA `(.L_x_438) ;  /* 0xfffffff000505947 */ /* 0x000fec000383ffff */
.L_x_437:
[----:B------:R-:W-:Y:S01]  /*a440*/  LOP3.LUT R132, R191, UR10, R178, 0x96, !PT ;  /* 0x0000000abf847c12 */ /* 0x000fe2000f8e96b2 */
[----:B------:R-:W-:Y:S01]  /*a450*/  STL [R1+0xa0], R221 ;  /* 0x0000a0dd01007387 */ /* 0x000fe20000100800 */
[----:B------:R-:W-:Y:S01]  /*a460*/  LOP3.LUT R0, R181, UR11, R228, 0x96, !PT ;  /* 0x0000000bb5007c12 */ /* 0x000fe2000f8e96e4 */
[----:B------:R-:W-:Y:S01]  /*a470*/  UIADD3 UR17, UR25, 0x646e171e, URZ ;  /* 0x646e171e19117890 */ /* 0x000fe2000fffe03f */
[----:B------:R-:W-:Y:S01]  /*a480*/  LOP3.LUT R2, R187, UR10, R184, 0x96, !PT ;  /* 0x0000000abb027c12 */ /* 0x000fe2000f8e96b8 */
[----:B------:R-:W-:Y:S01]  /*a490*/  STL [R1+0x9c], R220 ;  /* 0x00009cdc01007387 */ /* 0x000fe20000100800 */
[----:B------:R-:W-:Y:S01]  /*a4a0*/  LOP3.LUT R190, R189, UR8, R190, 0x96, !PT ;  /* 0x00000008bdbe7c12 */ /* 0x000fe2000f8e96be */
[----:B--2---:R-:W-:Y:S01]  /*a4b0*/  IMAD.WIDE.U32 R138, R132, -0x2daee0ad, RZ ;  /* 0xd2511f53848a7825 */ /* 0x004fe200078e00ff */
[----:B------:R-:W-:Y:S01]  /*a4c0*/  LOP3.LUT R186, R183, UR8, R186, 0x96, !PT ;  /* 0x00000008b7ba7c12 */ /* 0x000fe2000f8e96ba */
[----:B------:R-:W-:Y:S01]  /*a4d0*/  STL [R1+0x98], R219 ;  /* 0x000098db01007387 */ /* 0x000fe20000100800 */
[----:B------:R-:W-:Y:S01]  /*a4e0*/  UIADD3 UR16, UR24, -0x4ab325aa, URZ ;  /* 0xb54cda5618107890 */ /* 0x000fe2000fffe03f */
[----:B------:R-:W-:Y:S01]  /*a4f0*/  IMAD.WIDE.U32 R174, R0, -0x326172a9, RZ ;  /* 0xcd9e8d5700ae7825 */ /* 0x000fe200078e00ff */
[----:B------:R-:W-:Y:S01]  /*a500*/  LOP3.LUT R194, R139, UR7, R194, 0x96, !PT ;  /* 0x000000078bc27c12 */ /* 0x000fe2000f8e96c2 */
[----:B------:R-:W-:Y:S01]  /*a510*/  STL [R1+0x94], R218 ;  /* 0x000094da01007387 */ /* 0x000fe20000100800 */
[----:B------:R-:W-:Y:S01]  /*a520*/  UIADD3 UR20, UR21, 0x2, URZ ;  /* 0x0000000215147890 */ /* 0x000fe2000fffe03f */
[----:B------:R-:W-:Y:S01]  /*a530*/  IMAD.WIDE.U32 R172, R2, -0x2daee0ad, RZ ;  /* 0xd2511f5302ac7825 */ /* 0x000fe200078e00ff */
[----:B------:R-:W-:Y:S01]  /*a540*/  LOP3.LUT R0, R175, UR10, R184, 0x96, !PT ;  /* 0x0000000aaf007c12 */ /* 0x000fe2000f8e96b8 */
[----:B------:R-:W-:Y:S01]  /*a550*/  STL [R1+0x90], R217 ;  /* 0x000090d901007387 */ /* 0x000fe20000100800 */
[----:B------:R-:W-:Y:S01]  /*a560*/  FMNMX.FTZ R2, R4, R3, !PT ;  /* 0x0000000304027209 */ /* 0x000fe20007810000 */
[----:B------:R-:W-:Y:S01]  /*a570*/  IMAD.WIDE.U32 R190, R190, -0x2daee0ad, RZ ;  /* 0xd2511f53bebe7825 */ /* 0x000fe200078e00ff */
[----:B------:R-:W-:Y:S01]  /*a580*/  LOP3.LUT R192, R173, UR7, R192, 0x96, !PT ;  /* 0x00000007adc07c12 */ /* 0x000fe2000f8e96c0 */
[----:B------:R-:W-:Y:S01]  /*a590*/  STL [R1+0x8c], R216 ;  /* 0x00008cd801007387 */ /* 0x000fe20000100800 */
[----:B------:R-:W-:Y:S01]  /*a5a0*/  UIADD3 UR21, UR21, 0x3, URZ ;  /* 0x0000000315157890 */ /* 0x000fe2000fffe03f */
[----:B------:R-:W-:Y:S01]  /*a5b0*/  IMAD.WIDE.U32 R136, R198, -0x2daee0ad, RZ ;  /* 0xd2511f53c6887825 */ /* 0x000fe200078e00ff */
[----:B------:R-:W-:Y:S01]  /*a5c0*/  LOP3.LUT R138, R191, UR5, R138, 0x96, !PT ;  /* 0x00000005bf8a7c12 */ /* 0x000fe2000f8e968a */
[----:B------:R-:W-:Y:S01]  /*a5d0*/  STL [R1+0x88], R215 ;  /* 0x000088d701007387 */ /* 0x000fe20000100800 */
[----:B------:R-:W-:Y:S01]  /*a5e0*/  UIADD3 UR22, UR22, -0x1, URZ ;  /* 0xffffffff16167890 */ /* 0x000fe2000fffe03f */
[----:B------:R-:W-:Y:S01]  /*a5f0*/  IMAD.WIDE.U32 R194, R194, -0x326172a9, RZ ;  /* 0xcd9e8d57c2c27825 */ /* 0x000fe200078e00ff */
[----:B------:R-:W-:Y:S01]  /*a600*/  LOP3.LUT R180, R137, UR9, R180, 0x96, !PT ;  /* 0x0000000989b47c12 */ /* 0x000fe2000f8e96b4 */
[----:B------:R-:W-:Y:S02]  /*a610*/  STL [R1+0x84], R214 ;  /* 0x000084d601007387 */ /* 0x000fe40000100800 */
[----:B------:R-:W-:Y:S01]  /*a620*/  IMAD.WIDE.U32 R176, R186, -0x2daee0ad, RZ ;  /* 0xd2511f53bab07825 */ /* 0x000fe200078e00ff */
[----:B------:R-:W-:Y:S01]  /*a630*/  LOP3.LUT R188, R195, UR6, R188, 0x96, !PT ;  /* 0x00000006c3bc7c12 */ /* 0x000fe2000f8e96bc */
[----:B------:R-:W-:Y:S02]  /*a640*/  STL [R1+0x80], R213 ;  /* 0x000080d501007387 */ /* 0x000fe40000100800 */
[----:B------:R-:W-:Y:S01]  /*a650*/  IMAD.WIDE.U32 R186, R0, -0x2daee0ad, RZ ;  /* 0xd2511f5300ba7825 */ /* 0x000fe200078e00ff */
[----:B------:R-:W-:Y:S01]  /*a660*/  FMNMX.FTZ R0, R6, R133, !PT ;  /* 0x0000008506007209 */ /* 0x000fe20007810000 */
[----:B------:R-:W-:Y:S01]  /*a670*/  STL [R1+0x7c], R212 ;  /* 0x00007cd401007387 */ /* 0x000fe20000100800 */
[----:B------:R-:W-:Y:S01]  /*a680*/  LOP3.LUT R172, R177, UR5, R172, 0x96, !PT ;  /* 0x00000005b1ac7c12 */ /* 0x000fe2000f8e96ac */
[----:B------:R-:W-:Y:S01]  /*a690*/  IMAD.WIDE.U32 R192, R192, -0x326172a9, RZ ;  /* 0xcd9e8d57c0c07825 */ /* 0x000fe200078e00ff */
[----:B------:R-:W-:Y:S01]  /*a6a0*/  LOP3.LUT R137, R187, UR7, R136, 0x96, !PT ;  /* 0x00000007bb897c12 */ /* 0x000fe2000f8e9688 */
[----:B------:R-:W-:Y:S01]  /*a6b0*/  STL [R1+0x78], R211 ;  /* 0x000078d301007387 */ /* 0x000fe20000100800 */
[----:B------:R-:W-:Y:S01]  /*a6c0*/  FMNMX.FTZ R0, R7, R0, !PT ;  /* 0x0000000007007209 */ /* 0x000fe20007810000 */
[----:B------:R-:W-:Y:S01]  /*a6d0*/  IMAD.WIDE.U32 R138, R138, -0x326172a9, RZ ;  /* 0xcd9e8d578a8a7825 */ /* 0x000fe200078e00ff */
[----:B------:R-:W-:Y:S01]  /*a6e0*/  LOP3.LUT R182, R193, UR6, R182, 0x96, !PT ;  /* 0x00000006c1b67c12 */ /* 0x000fe2000f8e96b6 */
[----:B------:R-:W-:Y:S01]  /*a6f0*/  STL [R1+0x74], R208 ;  /* 0x000074d001007387 */ /* 0x000fe20000100800 */
[----:B------:R-:W-:Y:S01]  /*a700*/  FMNMX.FTZ R0, R18, R0, !PT ;  /* 0x0000000012007209 */ /* 0x000fe20007810000 */
[----:B------:R-:W-:Y:S01]  /*a710*/  IMAD.WIDE.U32 R180, R180, -0x326172a9, RZ ;  /* 0xcd9e8d57b4b47825 */ /* 0x000fe200078e00ff */
[----:B------:R-:W-:Y:S02]  /*a720*/  LOP3.LUT R136, R139, UR16, R194, 0x96, !PT ;  /* 0x000000108b887c12 */ /* 0x000fe4000f8e96c2 */
[----:B------:R-:W-:Y:S01]  /*a730*/  LOP3.LUT R187, R138, 0xffff, RZ, 0xc0, !PT ;  /* 0x0000ffff8abb7812 */ /* 0x000fe200078ec0ff */
[----:B------:R-:W-:Y:S01]  /*a740*/  IMAD.WIDE.U32 R172, R172, -0x326172a9, RZ ;  /* 0xcd9e8d57acac7825 */ /* 0x000fe200078e00ff */
[--C-:B------:R-:W-:Y:S02]  /*a750*/  SHF.R.U32.HI R193, RZ, 0x10, R138.reuse ;  /* 0x00000010ffc17819 */ /* 0x100fe4000001168a */
[----:B------:R-:W-:Y:S02]  /*a760*/  LOP3.LUT R206, R138, 0xff, RZ, 0xc0, !PT ;  /* 0x000000ff8ace7812 */ /* 0x000fe400078ec0ff */
[----:B------:R-:W-:Y:S01]  /*a770*/  SHF.R.U32.HI R205, RZ, 0x18, R138 ;  /* 0x00000018ffcd7819 */ /* 0x000fe2000001168a */
[----:B------:R-:W-:Y:S01]  /*a780*/  IMAD.WIDE.U32 R138, R188, -0x2daee0ad, RZ ;  /* 0xd2511f53bc8a7825 */ /* 0x000fe200078e00ff */
[----:B------:R-:W-:Y:S02]  /*a790*/  LOP3.LUT R189, R181, UR8, R174, 0x96, !PT ;  /* 0x00000008b5bd7c12 */ /* 0x000fe4000f8e96ae */
[----:B------:R-:W-:Y:S01]  /*a7a0*/  LOP3.LUT R132, R173, UR16, R192, 0x96, !PT ;  /* 0x00000010ad847c12 */ /* 0x000fe2000f8e96c0 */
[----:B------:R-:W-:Y:S01]  /*a7b0*/  IMAD.WIDE.U32 R174, R137, -0x326172a9, RZ ;  /* 0xcd9e8d5789ae7825 */ /* 0x000fe200078e00ff */
[----:B------:R-:W-:Y:S02]  /*a7c0*/  FMNMX.FTZ R137, R8, R134, !PT ;  /* 0x0000008608897209 */ /* 0x000fe40007810000 */
[C---:B------:R-:W-:Y:S01]  /*a7d0*/  LOP3.LUT R196, R138.reuse, 0xffff, RZ, 0xc0, !PT ;  /* 0x0000ffff8ac47812 */ /* 0x040fe200078ec0ff */
[----:B------:R-:W-:Y:S01]  /*a7e0*/  IMAD.WIDE.U32 R188, R189, -0x2daee0ad, RZ ;  /* 0xd2511f53bdbc7825 */ /* 0x000fe200078e00ff */
[----:B------:R-:W-:Y:S02]  /*a7f0*/  LOP3.LUT R202, R138, 0xff, RZ, 0xc0, !PT ;  /* 0x000000ff8aca7812 */ /* 0x000fe400078ec0ff */
[--C-:B------:R-:W-:Y:S02]  /*a800*/  SHF.R.U32.HI R203, RZ, 0x10, R138.reuse ;  /* 0x00000010ffcb7819 */ /* 0x100fe4000001168a */
[----:B------:R-:W-:Y:S02]  /*a810*/  SHF.R.U32.HI R204, RZ, 0x18, R138 ;  /* 0x00000018ffcc7819 */ /* 0x000fe4000001168a */
[----:B------:R-:W-:Y:S02]  /*a820*/  FMNMX.FTZ R138, R5, R2, !PT ;  /* 0x00000002058a7209 */ /* 0x000fe40007810000 */
[----:B------:R-:W-:Y:S02]  /*a830*/  FMNMX.FTZ R2, R9, R137, !PT ;  /* 0x0000008909027209 */ /* 0x000fe40007810000 */
[----:B------:R-:W-:Y:S02]  /*a840*/  FMNMX.FTZ R138, R16, R138, !PT ;  /* 0x0000008a108a7209 */ /* 0x000fe40007810000 */
[----:B------:R-:W-:Y:S02]  /*a850*/  FMNMX.FTZ R2, R12, R2, !PT ;  /* 0x000000020c027209 */ /* 0x000fe40007810000 */
[----:B------:R-:W-:Y:S02]  /*a860*/  FMNMX.FTZ R137, R19, R0, !PT ;  /* 0x0000000013897209 */ /* 0x000fe40007810000 */
[----:B------:R-:W-:Y:S02]  /*a870*/  FMNMX.FTZ R138, R17, R138, !PT ;  /* 0x0000008a118a7209 */ /* 0x000fe40007810000 */
[----:B------:R-:W-:Y:S02]  /*a880*/  FMNMX.FTZ R2, R13, R2, !PT ;  /* 0x000000020d027209 */ /* 0x000fe40007810000 */
[C---:B------:R-:W-:Y:S02]  /*a890*/  LOP3.LUT R183, R172.reuse, 0xffff, RZ, 0xc0, !PT ;  /* 0x0000ffffacb77812 */ /* 0x040fe400078ec0ff */
[----:B------:R-:W-:Y:S02]  /*a8a0*/  LOP3.LUT R191, R172, 0xff, RZ, 0xc0, !PT ;  /* 0x000000ffacbf7812 */ /* 0x000fe400078ec0ff */
[--C-:B------:R-:W-:Y:S02]  /*a8b0*/  SHF.R.U32.HI R194, RZ, 0x10, R172.reuse ;  /* 0x00000010ffc27819 */ /* 0x100fe400000116ac */
[----:B------:R-:W-:Y:S01]  /*a8c0*/  SHF.R.U32.HI R195, RZ, 0x18, R172 ;  /* 0x00000018ffc37819 */ /* 0x000fe200000116ac */
        /* <DEDUP_REMOVED lines=109> */
[--C-:B------:R-:W-:Y:S02]  /*afa0*/  SHF.R.U32.HI R200, RZ, 0x10, R172.reuse ;  /* 0x00000010ffc87819 */ /* 0x100fe400000116ac */
[----:B------:R-:W-:Y:S02]  /*afb0*/  LOP3.LUT R201, R172, 0xff, RZ, 0xc0, !PT ;  /* 0x000000ffacc97812 */ /* 0x000fe400078ec0ff */
[----:B------:R-:W-:Y:S02]  /*afc0*/  SHF.R.U32.HI R198, RZ, 0x18, R172 ;  /* 0x00000018ffc67819 */ /* 0x000fe400000116ac */
[----:B------:R-:W-:Y:S02]  /*afd0*/  FMNMX.FTZ R0, R107, R0, !PT ;  /* 0x000000006b007209 */ /* 0x000fe40007810000 */
[----:B------:R-:W-:Y:S02]  /*afe0*/  FMNMX.FTZ R172, R131, R137, !PT ;  /* 0x0000008983ac7209 */ /* 0x000fe40007810000 */
[----:B------:R-:W-:Y:S02]  /*aff0*/  FMNMX.FTZ R173, R129, R173, !PT ;  /* 0x000000ad81ad7209 */ /* 0x000fe40007810000 */
[----:B------:R-:W-:Y:S01]  /*b000*/  FMNMX.FTZ R137, R125, R2, !PT ;  /* 0x000000027d897209 */ /* 0x000fe20007810000 */
[----:B------:R-:W-:Y:S01]  /*b010*/  SHFL.BFLY PT, R177, R172, 0x2, 0x1f ;  /* 0x0c401f00acb17f89 */ /* 0x000fe200000e0000 */
[----:B------:R-:W-:Y:S02]  /*b020*/  LOP3.LUT R192, R175, UR6, R180, 0x96, !PT ;  /* 0x00000006afc07c12 */ /* 0x000fe4000f8e96b4 */
[----:B------:R-:W-:Y:S05]  /*b030*/  FMNMX.FTZ R0, R110, R0, !PT ;  /* 0x000000006e007209 */ /* 0x000fea0007810000 */
[----:B------:R-:W1:Y:S01]  /*b040*/  SHFL.BFLY PT, R180, R173, 0x2, 0x1f ;  /* 0x0c401f00adb47f89 */ /* 0x000e6200000e0000 */
[----:B------:R-:W-:Y:S02]  /*b050*/  LOP3.LUT R182, R193, 0xff, RZ, 0xc0, !PT ;  /* 0x000000ffc1b67812 */ /* 0x000fe400078ec0ff */
[----:B------:R-:W-:Y:S05]  /*b060*/  FMNMX.FTZ R0, R111, R0, !PT ;  /* 0x000000006f007209 */ /* 0x000fea0007810000 */
[----:B------:R-:W2:Y:S01]  /*b070*/  SHFL.BFLY PT, R181, R137, 0x2, 0x1f ;  /* 0x0c401f0089b57f89 */ /* 0x000ea200000e0000 */
[----:B------:R-:W-:Y:S02]  /*b080*/  PRMT R205, R182, 0x5410, R205 ;  /* 0x00005410b6cd7816 */ /* 0x000fe400000000cd */
[----:B------:R-:W-:Y:S02]  /*b090*/  FMNMX.FTZ R0, R122, R0, !PT ;  /* 0x000000007a007209 */ /* 0x000fe40007810000 */
[----:B------:R-:W-:Y:S02]  /*b0a0*/  SHF.R.U32.HI R2, RZ, 0x8, R183 ;  /* 0x00000008ff027819 */ /* 0x000fe400000116b7 */
[----:B------:R-:W-:Y:S02]  /*b0b0*/  FMNMX.FTZ R0, R123, R0, !PT ;  /* 0x000000007b007209 */ /* 0x000fe40007810000 */
[----:B------:R-:W-:Y:S02]  /*b0c0*/  LOP3.LUT R182, R136, 0xffff, RZ, 0xc0, !PT ;  /* 0x0000ffff88b67812 */ /* 0x000fe400078ec0ff */
[----:B------:R-:W-:Y:S02]  /*b0d0*/  FMNMX.FTZ R0, R126, R0, !PT ;  /* 0x000000007e007209 */ /* 0x000fe40007810000 */
[----:B------:R-:W-:Y:S02]  /*b0e0*/  PRMT R224, R191, 0x5410, R2 ;  /* 0x00005410bfe07816 */ /* 0x000fe40000000002 */
[----:B------:R-:W-:Y:S02]  /*b0f0*/  FMNMX.FTZ R0, R127, R0, !PT ;  /* 0x000000007f007209 */ /* 0x000fe40007810000 */
[----:B------:R-:W-:Y:S02]  /*b100*/  LOP3.LUT R183, R136, 0xff, RZ, 0xc0, !PT ;  /* 0x000000ff88b77812 */ /* 0x000fe400078ec0ff */
[----:B------:R-:W-:Y:S01]  /*b110*/  SHF.R.U32.HI R182, RZ, 0x8, R182 ;  /* 0x00000008ffb67819 */ /* 0x000fe200000116b6 */
[----:B------:R-:W3:Y:S01]  /*b120*/  SHFL.BFLY PT, R2, R0, 0x2, 0x1f ;  /* 0x0c401f0000027f89 */ /* 0x000ee200000e0000 */
[----:B------:R-:W-:Y:S02]  /*b130*/  LOP3.LUT R175, R139, UR17, R190, 0x96, !PT ;  /* 0x000000118baf7c12 */ /* 0x000fe4000f8e96be */
[----:B------:R-:W-:Y:S02]  /*b140*/  PRMT R197, R183, 0x5410, R182 ;  /* 0x00005410b7c57816 */ /* 0x000fe400000000b6 */
[----:B------:R-:W-:Y:S02]  /*b150*/  SHF.R.U32.HI R183, RZ, 0x18, R136 ;  /* 0x00000018ffb77819 */ /* 0x000fe40000011688 */
[----:B------:R-:W-:Y:S02]  /*b160*/  SHF.R.U32.HI R139, RZ, 0x8, R187 ;  /* 0x00000008ff8b7819 */ /* 0x000fe400000116bb */
[----:B------:R-:W-:Y:S02]  /*b170*/  LOP3.LUT R138, R189, UR5, R186, 0x96, !PT ;  /* 0x00000005bd8a7c12 */ /* 0x000fe4000f8e96ba */
[----:B------:R-:W-:Y:S02]  /*b180*/  PRMT R206, R206, 0x5410, R139 ;  /* 0x00005410cece7816 */ /* 0x000fe4000000008b */
[----:B------:R-:W-:Y:S01]  /*b190*/  LOP3.LUT R186, R194, 0xff, RZ, 0xc0, !PT ;  /* 0x000000ffc2ba7812 */ /* 0x000fe200078ec0ff */
[----:B------:R-:W-:Y:S01]  /*b1a0*/  IMAD.WIDE.U32 R138, R138, -0x326172a9, RZ ;  /* 0xcd9e8d578a8a7825 */ /* 0x000fe200078e00ff */
[----:B------:R-:W-:Y:S02]  /*b1b0*/  SHF.R.U32.HI R182, RZ, 0x10, R132 ;  /* 0x00000010ffb67819 */ /* 0x000fe40000011684 */
[----:B------:R-:W-:Y:S02]  /*b1c0*/  PRMT R207, R186, 0x5410, R195 ;  /* 0x00005410bacf7816 */ /* 0x000fe400000000c3 */
[----:B------:R-:W-:Y:S02]  /*b1d0*/  LOP3.LUT R186, R132, 0xff, RZ, 0xc0, !PT ;  /* 0x000000ff84ba7812 */ /* 0x000fe400078ec0ff */
[----:B------:R-:W-:Y:S02]  /*b1e0*/  LOP3.LUT R187, R138, 0xffff, RZ, 0xc0, !PT ;  /* 0x0000ffff8abb7812 */ /* 0x000fe400078ec0ff */
[----:B------:R-:W-:Y:S02]  /*b1f0*/  SHF.R.U32.HI R190, RZ, 0x10, R138 ;  /* 0x00000010ffbe7819 */ /* 0x000fe4000001168a */
[----:B-1----:R-:W-:Y:S02]  /*b200*/  FMNMX.FTZ R180, R173, R180, !PT ;  /* 0x000000b4adb47209 */ /* 0x002fe40007810000 */
[----:B--2---:R-:W-:Y:S02]  /*b210*/  FMNMX.FTZ R181, R137, R181, !PT ;  /* 0x000000b589b57209 */ /* 0x004fe40007810000 */
[----:B------:R-:W-:Y:S02]  /*b220*/  SHF.R.U32.HI R137, RZ, 0x10, R136 ;  /* 0x00000010ff897819 */ /* 0x000fe40000011688 */
[----:B------:R-:W1:Y:S01]  /*b230*/  SHFL.BFLY PT, R136, R180, 0x1, 0x1f ;  /* 0x0c201f00b4887f89 */ /* 0x000e6200000e0000 */
[----:B------:R-:W-:Y:S02]  /*b240*/  FMNMX.FTZ R177, R172, R177, !PT ;  /* 0x000000b1acb17209 */ /* 0x000fe40007810000 */
[----:B------:R-:W-:Y:S02]  /*b250*/  LOP3.LUT R137, R137, 0xff, RZ, 0xc0, !PT ;  /* 0x000000ff89897812 */ /* 0x000fe400078ec0ff */
[----:B---3--:R-:W-:Y:S02]  /*b260*/  FMNMX.FTZ R2, R0, R2, !PT ;  /* 0x0000000200027209 */ /* 0x008fe40007810000 */
[----:B------:R-:W-:Y:S02]  /*b270*/  PRMT R193, R137, 0x5410, R183 ;  /* 0x0000541089c17816 */ /* 0x000fe400000000b7 */
[----:B------:R-:W2:Y:S01]  /*b280*/  SHFL.BFLY PT, R137, R177, 0x1, 0x1f ;  /* 0x0c201f00b1897f89 */ /* 0x000ea200000e0000 */
[----:B------:R-:W-:Y:S02]  /*b290*/  SHF.R.U32.HI R0, RZ, 0x8, R196 ;  /* 0x00000008ff007819 */ /* 0x000fe400000116c4 */
[----:B------:R-:W-:Y:S02]  /*b2a0*/  SHF.R.U32.HI R173, RZ, 0x18, R132 ;  /* 0x00000018ffad7819 */ /* 0x000fe40000011684 */
[----:B------:R-:W-:Y:S02]  /*b2b0*/  PRMT R196, R202, 0x5410, R0 ;  /* 0x00005410cac47816 */ /* 0x000fe40000000000 */
[----:B------:R-:W-:Y:S02]  /*b2c0*/  LOP3.LUT R172, R132, 0xffff, RZ, 0xc0, !PT ;  /* 0x0000ffff84ac7812 */ /* 0x000fe400078ec0ff */
[----:B------:R-:W-:Y:S02]  /*b2d0*/  LOP3.LUT R191, R138, 0xff, RZ, 0xc0, !PT ;  /* 0x000000ff8abf7812 */ /* 0x000fe400078ec0ff */
[----:B------:R-:W-:Y:S02]  /*b2e0*/  SHF.R.U32.HI R189, RZ, 0x18, R138 ;  /* 0x00000018ffbd7819 */ /* 0x000fe4000001168a */
[----:B------:R-:W-:Y:S02]  /*b2f0*/  LOP3.LUT R0, R200, 0xff, RZ, 0xc0, !PT ;  /* 0x000000ffc8007812 */ /* 0x000fe400078ec0ff */
[----:B------:R-:W-:Y:S02]  /*b300*/  LOP3.LUT R132, R182, 0xff, RZ, 0xc0, !PT ;  /* 0x000000ffb6847812 */ /* 0x000fe400078ec0ff */
[----:B-1----:R-:W-:Y:S01]  /*b310*/  FMNMX.FTZ R138, R180, R136, !PT ;  /* 0x00000088b48a7209 */ /* 0x002fe20007810000 */
[----:B------:R-:W1:Y:S01]  /*b320*/  SHFL.BFLY PT, R182, R181, 0x1, 0x1f ;  /* 0x0c201f00b5b67f89 */ /* 0x000e6200000e0000 */
[----:B------:R-:W-:Y:S02]  /*b330*/  PRMT R198, R0, 0x5410, R198 ;  /* 0x0000541000c67816 */ /* 0x000fe400000000c6 */
[----:B------:R-:W-:Y:S01]  /*b340*/  PRMT R194, R132, 0x5410, R173 ;  /* 0x0000541084c27816 */ /* 0x000fe200000000ad */
[----:B------:R-:W-:Y:S04]  /*b350*/  FADD.FTZ R0, -R138, R3 ;  /* 0x000000038a007221 */ /* 0x000fe80000010100 */
[----:B------:R-:W3:Y:S01]  /*b360*/  SHFL.BFLY PT, R132, R2, 0x1, 0x1f ;  /* 0x0c201f0002847f89 */ /* 0x000ee200000e0000 */
[----:B--2---:R-:W-:Y:S01]  /*b370*/  FMNMX.FTZ R137, R177, R137, !PT ;  /* 0x00000089b1897209 */ /* 0x004fe20007810000 */
[----:B------:R-:W-:Y:S01]  /*b380*/  FMUL.FTZ R3, R0, UR4 ;  /* 0x0000000400037c20 */ /* 0x000fe20008410000 */
[----:B------:R-:W-:Y:S03]  /*b390*/  SHF.R.U32.HI R172, RZ, 0x8, R172 ;  /* 0x00000008ffac7819 */ /* 0x000fe600000116ac */
[----:B------:R-:W-:Y:S01]  /*b3a0*/  FADD.FTZ R0, -R137, R133 ;  /* 0x0000008589007221 */ /* 0x000fe20000010100 */
[----:B------:R-:W-:Y:S01]  /*b3b0*/  FSETP.NEU.FTZ.AND P1, PT, R138, -INF , PT ;  /* 0xff8000008a00780b */ /* 0x000fe20003f3d000 */
[----:B------:R2:W-:Y:S01]  /*b3c0*/  MUFU.EX2 R133, R3 ;  /* 0x0000000300857308 */ /* 0x0005e20000000800 */
[----:B------:R-:W-:Y:S01]  /*b3d0*/  PRMT R195, R186, 0x5410, R172 ;  /* 0x00005410bac37816 */ /* 0x000fe200000000ac */
[----:B------:R-:W-:Y:S01]  /*b3e0*/  IMAD.WIDE.U32 R172, R192, -0x2daee0ad, RZ ;  /* 0xd2511f53c0ac7825 */ /* 0x000fe200078e00ff */
[----:B------:R-:W-:Y:S02]  /*b3f0*/  LOP3.LUT R186, R203, 0xff, RZ, 0xc0, !PT ;  /* 0x000000ffcbba7812 */ /* 0x000fe400078ec0ff */
[----:B------:R-:W-:Y:S02]  /*b400*/  SHF.R.U32.HI R183, RZ, 0x8, R199 ;  /* 0x00000008ffb77819 */ /* 0x000fe400000116c7 */
[----:B------:R-:W-:Y:S02]  /*b410*/  LOP3.LUT R177, R175, 0xffff, RZ, 0xc0, !PT ;  /* 0x0000ffffafb17812 */ /* 0x000fe400078ec0ff */
[----:B------:R-:W-:Y:S02]  /*b420*/  LOP3.LUT R180, R176, 0xffff, RZ, 0xc0, !PT ;  /* 0x0000ffffb0b47812 */ /* 0x000fe400078ec0ff */
[----:B-1----:R-:W-:Y:S02]  /*b430*/  FMNMX.FTZ R136, R181, R182, !PT ;  /* 0x000000b6b5887209 */ /* 0x002fe40007810000 */
[----:B------:R-:W-:Y:S02]  /*b440*/  SHF.R.U32.HI R181, RZ, 0x10, R175 ;  /* 0x00000010ffb57819 */ /* 0x000fe400000116af */
[----:B------:R-:W-:Y:S01]  /*b450*/  PRMT R192, R186, 0x5410, R204 ;  /* 0x00005410bac07816 */ /* 0x000fe200000000cc */
[----:B--2---:R-:W-:Y:S01]  /*b460*/  FMUL.FTZ R3, R0, UR4 ;  /* 0x0000000400037c20 */ /* 0x004fe20008410000 */
[----:B------:R-:W-:Y:S01]  /*b470*/  FADD.FTZ R0, -R136, R134 ;  /* 0x0000008688007221 */ /* 0x000fe20000010100 */
[----:B---3--:R-:W-:Y:S01]  /*b480*/  FMNMX.FTZ R132, R2, R132, !PT ;  /* 0x0000008402847209 */ /* 0x008fe20007810000 */
[----:B------:R-:W-:Y:S01]  /*b490*/  FMUL.FTZ R134, R137, UR4 ;  /* 0x0000000489867c20 */ /* 0x000fe20008410000 */
[----:B------:R-:W-:Y:S01]  /*b4a0*/  PRMT R199, R201, 0x5410, R183 ;  /* 0x00005410c9c77816 */ /* 0x000fe200000000b7 */
[----:B------:R-:W-:Y:S01]  /*b4b0*/  FMUL.FTZ R2, R0, UR4 ;  /* 0x0000000400027c20 */ /* 0x000fe20008410000 */
[----:B------:R-:W-:Y:S01]  /*b4c0*/  MUFU.EX2 R3, R3 ;  /* 0x0000000300037308 */ /* 0x000fe20000000800 */
[----:B------:R-:W-:Y:S01]  /*b4d0*/  FADD.FTZ R0, -R132, R135 ;  /* 0x0000008784007221 */ /* 0x000fe20000010100 */
[----:B------:R-:W-:Y:S01]  /*b4e0*/  FMUL.FTZ R135, R138, UR4 ;  /* 0x000000048a877c20 */ /* 0x000fe20008410000 */
[----:B------:R-:W-:Y:S02]  /*b4f0*/  LOP3.LUT R186, R175, 0xff, RZ, 0xc0, !PT ;  /* 0x000000ffafba7812 */ /* 0x000fe400078ec0ff */
[----:B------:R-:W-:Y:S01]  /*b500*/  SHF.R.U32.HI R183, RZ, 0x18, R175 ;  /* 0x00000018ffb77819 */ /* 0x000fe200000116af */
[----:B------:R-:W-:Y:S01]  /*b510*/  FMUL.FTZ R0, R0, UR4 ;  /* 0x0000000400007c20 */ /* 0x000fe20008410000 */
[----:B------:R-:W-:Y:S03]  /*b520*/  FSEL R135, R135, RZ, P1 ;  /* 0x000000ff87877208 */ /* 0x000fe60000800000 */
[----:B------:R-:W-:Y:S01]  /*b530*/  MUFU.EX2 R2, R2 ;  /* 0x0000000200027308 */ /* 0x000fe20000000800 */
[----:B------:R-:W-:Y:S02]  /*b540*/  FSETP.NEU.FTZ.AND P1, PT, R137, -INF , PT ;  /* 0xff8000008900780b */ /* 0x000fe40003f3d000 */
[----:B------:R-:W-:Y:S01]  /*b550*/  SHF.R.U32.HI R177, RZ, 0x8, R177 ;  /* 0x00000008ffb17819 */ /* 0x000fe200000116b1 */
[--C-:B------:R-:W-:Y:S01]  /*b560*/  FFMA.FTZ R4, R4, UR4, -R135.reuse ;  /* 0x0000000404047c23 */ /* 0x100fe20008010887 */
[----:B------:R-:W-:Y:S01]  /*b570*/  LOP3.LUT R175, R181, 0xff, RZ, 0xc0, !PT ;  /* 0x000000ffb5af7812 */ /* 0x000fe200078ec0ff */
[--C-:B------:R-:W-:Y:S01]  /*b580*/  FFMA.FTZ R212, R101, UR4, -R135.reuse ;  /* 0x0000000465d47c23 */ /* 0x100fe20008010887 */
[----:B------:R-:W-:Y:S03]  /*b590*/  LOP3.LUT R174, R139, UR16, R174, 0x96, !PT ;  /* 0x000000108bae7c12 */ /* 0x000fe6000f8e96ae */
[----:B------:R1:W-:Y:S01]  /*b5a0*/  MUFU.EX2 R203, R4 ;  /* 0x0000000400cb7308 */ /* 0x0003e20000000800 */
[----:B------:R-:W-:Y:S01]  /*b5b0*/  LOP3.LUT R182, R176, 0xff, RZ, 0xc0, !PT ;  /* 0x000000ffb0b67812 */ /* 0x000fe200078ec0ff */
[--C-:B------:R-:W-:Y:S01]  /*b5c0*/  FFMA.FTZ R5, R5, UR4, -R135.reuse ;  /* 0x0000000405057c23 */ /* 0x100fe20008010887 */
[----:B------:R-:W-:Y:S01]  /*b5d0*/  SHF.R.U32.HI R180, RZ, 0x8, R180 ;  /* 0x00000008ffb47819 */ /* 0x000fe200000116b4 */
[--C-:B------:R-:W-:Y:S01]  /*b5e0*/  FFMA.FTZ R215, R100, UR4, -R135.reuse ;  /* 0x0000000464d77c23 */ /* 0x100fe20008010887 */
[----:B------:R-:W-:Y:S01]  /*b5f0*/  FSEL R134, R134, RZ, P1 ;  /* 0x000000ff86867208 */ /* 0x000fe20000800000 */
[----:B------:R-:W-:Y:S01]  /*b600*/  FFMA.FTZ R218, R128, UR4, -R135 ;  /* 0x0000000480da7c23 */ /* 0x000fe20008010887 */
[----:B------:R-:W-:Y:S03]  /*b610*/  LOP3.LUT R139, R173, UR17, R188, 0x96, !PT ;  /* 0x00000011ad8b7c12 */ /* 0x000fe6000f8e96bc */
[----:B------:R-:W-:Y:S01]  /*b620*/  MUFU.EX2 R240, R5 ;  /* 0x0000000500f07308 */ /* 0x000fe20000000800 */
[----:B------:R-:W-:Y:S01]  /*b630*/  PRMT R188, R186, 0x5410, R177 ;  /* 0x00005410babc7816 */ /* 0x000fe200000000b1 */
[----:B------:R-:W-:Y:S01]  /*b640*/  FFMA.FTZ R16, R16, UR4, -R135 ;  /* 0x0000000410107c23 */ /* 0x000fe20008010887 */
[----:B------:R-:W-:Y:S01]  /*b650*/  PRMT R186, R175, 0x5410, R183 ;  /* 0x00005410afba7816 */ /* 0x000fe200000000b7 */
[--C-:B------:R-:W-:Y:S01]  /*b660*/  FFMA.FTZ R219, R129, UR4, -R135.reuse ;  /* 0x0000000481db7c23 */ /* 0x100fe20008010887 */
[----:B------:R-:W-:Y:S01]  /*b670*/  PRMT R183, R182, 0x5410, R180 ;  /* 0x00005410b6b77816 */ /* 0x000fe200000000b4 */
[--C-:B------:R-:W-:Y:S01]  /*b680*/  FFMA.FTZ R221, R96, UR4, -R135.reuse ;  /* 0x0000000460dd7c23 */ /* 0x100fe20008010887 */
[C---:B------:R-:W-:Y:S03]  /*b690*/  LOP3.LUT R177, R172.reuse, 0xffff, RZ, 0xc0, !PT ;  /* 0x0000ffffacb17812 */ /* 0x040fe600078ec0ff */
[----:B------:R-:W-:Y:S01]  /*b6a0*/  MUFU.EX2 R235, R16 ;  /* 0x0000001000eb7308 */ /* 0x000fe20000000800 */
[----:B------:R-:W-:Y:S01]  /*b6b0*/  LOP3.LUT R180, R172, 0xff, RZ, 0xc0, !PT ;  /* 0x000000ffacb47812 */ /* 0x000fe200078ec0ff */
[----:B-1----:R-:W-:Y:S01]  /*b6c0*/  FMUL.FTZ R4, R136, UR4 ;  /* 0x0000000488047c20 */ /* 0x002fe20008410000 */
[--C-:B------:R-:W-:Y:S01]  /*b6d0*/  SHF.R.U32.HI R181, RZ, 0x10, R172.reuse ;  /* 0x00000010ffb57819 */ /* 0x100fe200000116ac */
[----:B------:R-:W-:Y:S01]  /*b6e0*/  FMUL.FTZ R173, R132, UR4 ;  /* 0x0000000484ad7c20 */ /* 0x000fe20008410000 */
[----:B------:R-:W-:Y:S01]  /*b6f0*/  SHF.R.U32.HI R182, RZ, 0x18, R172 ;  /* 0x00000018ffb67819 */ /* 0x000fe200000116ac */
        /* <DEDUP_REMOVED lines=11> */
[----:B------:R-:W-:Y:S01]  /*b7b0*/  FSETP.NEU.FTZ.AND P2, PT, R136, -INF , PT ;  /* 0xff8000008800780b */ /* 0x000fe20003f5d000 */
[--C-:B------:R-:W-:Y:S01]  /*b7c0*/  FFMA.FTZ R34, R34, UR4, -R134.reuse ;  /* 0x0000000422227c23 */ /* 0x100fe20008010886 */
[----:B------:R-:W-:Y:S01]  /*b7d0*/  FSETP.NEU.FTZ.AND P1, PT, R132, -INF , PT ;  /* 0xff8000008400780b */ /* 0x000fe20003f3d000 */
[----:B------:R-:W-:Y:S01]  /*b7e0*/  FFMA.FTZ R18, R18, UR4, -R134 ;  /* 0x0000000412127c23 */ /* 0x000fe20008010886 */
[----:B------:R-:W-:Y:S01]  /*b7f0*/  SHF.R.U32.HI R175, RZ, 0x10, R176 ;  /* 0x00000010ffaf7819 */ /* 0x000fe200000116b0 */
[----:B------:R-:W-:Y:S01]  /*b800*/  FFMA.FTZ R22, R22, UR4, -R134 ;  /* 0x0000000416167c23 */ /* 0x000fe20008010886 */
[----:B------:R-:W-:Y:S03]  /*b810*/  FSEL R6, R4, RZ, P2 ;  /* 0x000000ff04067208 */ /* 0x000fe60001000000 */
[----:B------:R-:W2:Y:S01]  /*b820*/  MUFU.EX2 R211, R34 ;  /* 0x0000002200d37308 */ /* 0x000ea20000000800 */
[----:B------:R-:W-:Y:S01]  /*b830*/  FSEL R4, R173, RZ, P1 ;  /* 0x000000ffad047208 */ /* 0x000fe20000800000 */
[----:B------:R-:W-:Y:S01]  /*b840*/  FFMA.FTZ R20, R20, UR4, -R135 ;  /* 0x0000000414147c23 */ /* 0x000fe20008010887 */
[----:B------:R-:W-:Y:S01]  /*b850*/  SHF.R.U32.HI R176, RZ, 0x18, R176 ;  /* 0x00000018ffb07819 */ /* 0x000fe200000116b0 */
[----:B------:R-:W-:Y:S01]  /*b860*/  FFMA.FTZ R173, R8, UR4, -R6 ;  /* 0x0000000408ad7c23 */ /* 0x000fe20008010806 */
[----:B------:R-:W-:Y:S01]  /*b870*/  LOP3.LUT R175, R175, 0xff, RZ, 0xc0, !PT ;  /* 0x000000ffafaf7812 */ /* 0x000fe200078ec0ff */
[----:B------:R-:W-:Y:S01]  /*b880*/  FFMA.FTZ R10, R10, UR4, -R4 ;  /* 0x000000040a0a7c23 */ /* 0x000fe20008010804 */
[----:B------:R-:W-:Y:S03]  /*b890*/  FFMA.FTZ R99, R121, UR4, -R6 ;  /* 0x0000000479637c23 */ /* 0x000fe60008010806 */
[----:B------:R-:W-:Y:S01]  /*b8a0*/  MUFU.EX2 R202, R173 ;  /* 0x000000ad00ca7308 */ /* 0x000fe20000000800 */
[----:B-1----:R-:W-:Y:S01]  /*b8b0*/  LOP3.LUT R172, R174, 0xffff, RZ, 0xc0, !PT ;  /* 0x0000ffffaeac7812 */ /* 0x002fe200078ec0ff */
[----:B------:R-:W3:Y:S01]  /*b8c0*/  LDL.LU R121, [R1+0x10] ;  /* 0x0000100001797983 */ /* 0x000ee20000300800 */
[----:B------:R-:W-:Y:S01]  /*b8d0*/  PRMT R176, R175, 0x5410, R176 ;  /* 0x00005410afb07816 */ /* 0x000fe200000000b0 */
[----:B------:R-:W-:Y:S01]  /*b8e0*/  FFMA.FTZ R11, R11, UR4, -R4 ;  /* 0x000000040b0b7c23 */ /* 0x000fe20008010804 */
[----:B------:R-:W-:Y:S01]  /*b8f0*/  SHF.R.U32.HI R8, RZ, 0x8, R172 ;  /* 0x00000008ff087819 */ /* 0x000fe200000116ac */
[--C-:B------:R-:W-:Y:S01]  /*b900*/  FFMA.FTZ R24, R24, UR4, -R6.reuse ;  /* 0x0000000418187c23 */ /* 0x100fe20008010806 */
[----:B------:R-:W-:Y:S03]  /*b910*/  LOP3.LUT R175, R174, 0xff, RZ, 0xc0, !PT ;  /* 0x000000ffaeaf7812 */ /* 0x000fe600078ec0ff */
[----:B------:R1:W-:Y:S01]  /*b920*/  MUFU.EX2 R200, R10 ;  /* 0x0000000a00c87308 */ /* 0x0003e20000000800 */
[--C-:B------:R-:W-:Y:S01]  /*b930*/  FFMA.FTZ R9, R9, UR4, -R6.reuse ;  /* 0x0000000409097c23 */ /* 0x100fe20008010806 */
[----:B------:R-:W-:Y:S01]  /*b940*/  FFMA.FTZ R25, R25, UR4, -R6 ;  /* 0x0000000419197c23 */ /* 0x000fe20008010806 */
[----:B------:R-:W-:Y:S01]  /*b950*/  PRMT R175, R175, 0x5410, R8 ;  /* 0x00005410afaf7816 */ /* 0x000fe20000000008 */
[----:B------:R-:W-:Y:S01]  /*b960*/  FFMA.FTZ R28, R28, UR4, -R6 ;  /* 0x000000041c1c7c23 */ /* 0x000fe20008010806 */
[----:B------:R-:W-:Y:S01]  /*b970*/  SHF.R.U32.HI R8, RZ, 0x10, R174 ;  /* 0x00000010ff087819 */ /* 0x000fe200000116ae */
[----:B------:R-:W-:Y:S01]  /*b980*/  FFMA.FTZ R29, R29, UR4, -R6 ;  /* 0x000000041d1d7c23 */ /* 0x000fe20008010806 */
[----:B------:R-:W-:Y:S03]  /*b990*/  SHF.R.U32.HI R174, RZ, 0x18, R174 ;  /* 0x00000018ffae7819 */ /* 0x000fe600000116ae */
[----:B------:R-:W-:Y:S01]  /*b9a0*/  MUFU.EX2 R204, R9 ;  /* 0x0000000900cc7308 */ /* 0x000fe20000000800 */
[----:B------:R-:W-:Y:S01]  /*b9b0*/  LOP3.LUT R8, R8, 0xff, RZ, 0xc0, !PT ;  /* 0x000000ff08087812 */ /* 0x000fe200078ec0ff */
[--C-:B------:R-:W-:Y:S01]  /*b9c0*/  FFMA.FTZ R27, R27, UR4, -R4.reuse ;  /* 0x000000041b1b7c23 */ /* 0x100fe20008010804 */
[--C-:B------:R-:W-:Y:S01]  /*b9d0*/  FFMA.FTZ R112, R79, UR4, -R4.reuse ;  /* 0x000000044f707c23 */ /* 0x100fe20008010804 */
[----:B------:R-:W-:Y:S01]  /*b9e0*/  FFMA.FTZ R14, R14, UR4, -R4 ;  /* 0x000000040e0e7c23 */ /* 0x000fe20008010804 */
[----:B------:R-:W-:Y:S01]  /*b9f0*/  PRMT R174, R8, 0x5410, R174 ;  /* 0x0000541008ae7816 */ /* 0x000fe200000000ae */
[--C-:B------:R-:W-:Y:S01]  /*ba00*/  FFMA.FTZ R13, R13, UR4, -R6.reuse ;  /* 0x000000040d0d7c23 */ /* 0x100fe20008010806 */
[----:B------:R-:W-:Y:S03]  /*ba10*/  SHF.R.U32.HI R8, RZ, 0x8, R187 ;  /* 0x00000008ff087819 */ /* 0x000fe600000116bb */
[----:B------:R-:W-:Y:S01]  /*ba20*/  MUFU.EX2 R216, R11 ;  /* 0x0000000b00d87308 */ /* 0x000fe20000000800 */
[----:B-1----:R-:W-:Y:S01]  /*ba30*/  LOP3.LUT R10, R139, 0xffff, RZ, 0xc0, !PT ;  /* 0x0000ffff8b0a7812 */ /* 0x002fe200078ec0ff */
[----:B------:R-:W-:Y:S01]  /*ba40*/  FFMA.FTZ R12, R12, UR4, -R6 ;  /* 0x000000040c0c7c23 */ /* 0x000fe20008010806 */
[----:B------:R-:W-:Y:S01]  /*ba50*/  PRMT R191, R191, 0x5410, R8 ;  /* 0x00005410bfbf7816 */ /* 0x000fe20000000008 */
[----:B------:R-:W-:Y:S01]  /*ba60*/  FFMA.FTZ R172, R53, UR4, -R135 ;  /* 0x0000000435ac7c23 */ /* 0x000fe20008010887 */
[----:B------:R-:W-:Y:S01]  /*ba70*/  LOP3.LUT R8, R190, 0xff, RZ, 0xc0, !PT ;  /* 0x000000ffbe087812 */ /* 0x000fe200078ec0ff */
[----:B------:R-:W-:Y:S01]  /*ba80*/  FFMA.FTZ R190, R87, UR4, -R134 ;  /* 0x0000000457be7c23 */ /* 0x000fe20008010886 */
[----:B------:R-:W-:Y:S03]  /*ba90*/  SHF.R.U32.HI R10, RZ, 0x8, R10 ;  /* 0x00000008ff0a7819 */ /* 0x000fe6000001160a */
[----:B------:R-:W-:Y:S01]  /*baa0*/  MUFU.EX2 R16, R12 ;  /* 0x0000000c00107308 */ /* 0x000fe20000000800 */
[----:B------:R-:W-:Y:S01]  /*bab0*/  PRMT R189, R8, 0x5410, R189 ;  /* 0x0000541008bd7816 */ /* 0x000fe200000000bd */
[----:B------:R-:W-:Y:S01]  /*bac0*/  FFMA.FTZ R15, R15, UR4, -R4 ;  /* 0x000000040f0f7c23 */ /* 0x000fe20008010804 */
[----:B------:R-:W-:Y:S01]  /*bad0*/  LOP3.LUT R8, R139, 0xff, RZ, 0xc0, !PT ;  /* 0x000000ff8b087812 */ /* 0x000fe200078ec0ff */
[--C-:B------:R-:W-:Y:S01]  /*bae0*/  FFMA.FTZ R87, R130, UR4, -R134.reuse ;  /* 0x0000000482577c23 */ /* 0x100fe20008010886 */
[----:B------:R-:W-:Y:S01]  /*baf0*/  FFMA.FTZ R244, R80, UR4, -R135 ;  /* 0x0000000450f47c23 */ /* 0x000fe20008010887 */
[----:B------:R-:W-:Y:S01]  /*bb00*/  FFMA.FTZ R80, R54, UR4, -R134 ;  /* 0x0000000436507c23 */ /* 0x000fe20008010886 */
[----:B------:R-:W-:Y:S03]  /*bb10*/  PRMT R187, R8, 0x5410, R10 ;  /* 0x0000541008bb7816 */ /* 0x000fe6000000000a */
[----:B------:R-:W1:Y:S01]  /*bb20*/  MUFU.EX2 R217, R14 ;  /* 0x0000000e00d97308 */ /* 0x000e620000000800 */
[----:B------:R-:W-:Y:S01]  /*bb30*/  SHF.R.U32.HI R8, RZ, 0x8, R177 ;  /* 0x00000008ff087819 */ /* 0x000fe200000116b1 */
[--C-:B------:R-:W-:Y:S01]  /*bb40*/  FFMA.FTZ R19, R19, UR4, -R134.reuse ;  /* 0x0000000413137c23 */ /* 0x100fe20008010886 */
[--C-:B------:R-:W-:Y:S01]  /*bb50*/  FFMA.FTZ R23, R23, UR4, -R134.reuse ;  /* 0x0000000417177c23 */ /* 0x100fe20008010886 */
[----:B------:R-:W-:Y:S01]  /*bb60*/  FFMA.FTZ R53, R67, UR4, -R134 ;  /* 0x0000000443357c23 */ /* 0x000fe20008010886 */
[----:B------:R-:W-:Y:S01]  /*bb70*/  PRMT R180, R180, 0x5410, R8 ;  /* 0x00005410b4b47816 */ /* 0x000fe20000000008 */
[--C-:B------:R-:W-:Y:S01]  /*bb80*/  FFMA.FTZ R8, R7, UR4, -R134.reuse ;  /* 0x0000000407087c23 */ /* 0x100fe20008010886 */
[--C-:B------:R-:W-:Y:S03]  /*bb90*/  FFMA.FTZ R234, R70, UR4, -R134.reuse ;  /* 0x0000000446ea7c23 */ /* 0x100fe60008010886 */
[----:B------:R-:W4:Y:S01]  /*bba0*/  MUFU.EX2 R247, R15 ;  /* 0x0000000f00f77308 */ /* 0x000f220000000800 */
[----:B------:R-:W-:Y:S01]  /*bbb0*/  FFMA.FTZ R250, R102, UR4, -R134 ;  /* 0x0000000466fa7c23 */ /* 0x000fe20008010886 */
[----:B--2---:R-:W-:Y:S02]  /*bbc0*/  IMAD.MOV.U32 R102, RZ, RZ, R211 ;  /* 0x000000ffff667224 */ /* 0x004fe400078e00d3 */
[--C-:B------:R-:W-:Y:S01]  /*bbd0*/  FFMA.FTZ R211, R105, UR4, -R6.reuse ;  /* 0x0000000469d37c23 */ /* 0x100fe20008010806 */
[--C-:B------:R-:W-:Y:S01]  /*bbe0*/  FFMA.FTZ R130, R77, UR4, -R6.reuse ;  /* 0x000000044d827c23 */ /* 0x100fe20008010806 */
[--C-:B------:R-:W-:Y:S01]  /*bbf0*/  FFMA.FTZ R45, R45, UR4, -R6.reuse ;  /* 0x000000042d2d7c23 */ /* 0x100fe20008010806 */
[--C-:B------:R-:W-:Y:S01]  /*bc00*/  FFMA.FTZ R131, R76, UR4, -R6.reuse ;  /* 0x000000044c837c23 */ /* 0x100fe20008010806 */
[----:B------:R-:W-:Y:S02]  /*bc10*/  FFMA.FTZ R129, R92, UR4, -R6 ;  /* 0x000000045c817c23 */ /* 0x000fe40008010806 */
[----:B------:R2:W-:Y:S01]  /*bc20*/  MUFU.EX2 R239, R8 ;  /* 0x0000000800ef7308 */ /* 0x0005e20000000800 */
[----:B-1----:R-:W-:Y:S02]  /*bc30*/  IMAD.MOV.U32 R92, RZ, RZ, R217 ;  /* 0x000000ffff5c7224 */ /* 0x002fe400078e00d9 */
[--C-:B------:R-:W-:Y:S01]  /*bc40*/  FFMA.FTZ R33, R33, UR4, -R135.reuse ;  /* 0x0000000421217c23 */ /* 0x100fe20008010887 */
[--C-:B------:R-:W-:Y:S01]  /*bc50*/  FFMA.FTZ R17, R17, UR4, -R135.reuse ;  /* 0x0000000411117c23 */ /* 0x100fe20008010887 */
[--C-:B------:R-:W-:Y:S01]  /*bc60*/  FFMA.FTZ R32, R32, UR4, -R135.reuse ;  /* 0x0000000420207c23 */ /* 0x100fe20008010887 */
[--C-:B------:R-:W-:Y:S01]  /*bc70*/  FFMA.FTZ R21, R21, UR4, -R135.reuse ;  /* 0x0000000415157c23 */ /* 0x100fe20008010887 */
[----:B------:R-:W-:Y:S01]  /*bc80*/  FFMA.FTZ R242, R68, UR4, -R135 ;  /* 0x0000000444f27c23 */ /* 0x000fe20008010887 */
[----:B------:R-:W-:Y:S02]  /*bc90*/  FFMA.FTZ R30, R30, UR4, -R4 ;  /* 0x000000041e1e7c23 */ /* 0x000fe40008010804 */
[----:B------:R-:W1:Y:S01]  /*bca0*/  MUFU.EX2 R246, R13 ;  /* 0x0000000d00f67308 */ /* 0x000e620000000800 */
[----:B------:R-:W-:Y:S01]  /*bcb0*/  FFMA.FTZ R177, R73, UR4, -R6 ;  /* 0x0000000449b17c23 */ /* 0x000fe20008010806 */
[----:B----4-:R-:W-:Y:S02]  /*bcc0*/  IMAD.MOV.U32 R34, RZ, RZ, R247 ;  /* 0x000000ffff227224 */ /* 0x010fe400078e00f7 */
[--C-:B------:R-:W-:Y:S01]  /*bcd0*/  FFMA.FTZ R47, R47, UR4, -R4.reuse ;  /* 0x000000042f2f7c23 */ /* 0x100fe20008010804 */
[--C-:B------:R-:W-:Y:S01]  /*bce0*/  FFMA.FTZ R116, R74, UR4, -R4.reuse ;  /* 0x000000044a747c23 */ /* 0x100fe20008010804 */
[----:B------:R-:W-:Y:S01]  /*bcf0*/  FFMA.FTZ R107, R107, UR4, -R4 ;  /* 0x000000046b6b7c23 */ /* 0x000fe20008010804 */
[--C-:B------:R-:W-:Y:S01]  /*bd00*/  SHF.R.U32.HI R5, RZ, 0x10, R139.reuse ;  /* 0x00000010ff057819 */ /* 0x100fe2000001168b */
[----:B------:R-:W-:Y:S02]  /*bd10*/  IMAD.WIDE.U32 R10, R225, -0x2daee0ad, RZ ;  /* 0xd2511f53e10a7825 */ /* 0x000fe400078e00ff */
[----:B------:R4:W4:Y:S01]  /*bd20*/  MUFU.EX2 R245, R18 ;  /* 0x0000001200f57308 */ /* 0x0009220000000800 */
[----:B------:R-:W-:Y:S01]  /*bd30*/  SHF.R.U32.HI R139, RZ, 0x18, R139 ;  /* 0x00000018ff8b7819 */ /* 0x000fe2000001168b */
[----:B------:R-:W-:Y:S01]  /*bd40*/  FFMA.FTZ R225, R83, UR4, -R134 ;  /* 0x0000000453e17c23 */ /* 0x000fe20008010886 */
[----:B------:R-:W-:Y:S01]  /*bd50*/  FFMA.FTZ R83, R61, UR4, -R6 ;  /* 0x000000043d537c23 */ /* 0x000fe20008010806 */
[----:B------:R-:W-:Y:S01]  /*bd60*/  FFMA.FTZ R61, R59, UR4, -R4 ;  /* 0x000000043b3d7c23 */ /* 0x000fe20008010804 */
[----:B------:R-:W-:Y:S01]  /*bd70*/  LOP3.LUT R7, R181, 0xff, RZ, 0xc0, !PT ;  /* 0x000000ffb5077812 */ /* 0x000fe200078ec0ff */
[----:B--2---:R-:W-:Y:S04]  /*bd80*/  IMAD.WIDE.U32 R8, R226, -0x2daee0ad, RZ ;  /* 0xd2511f53e2087825 */ /* 0x004fe800078e00ff */
[----:B------:R2:W-:Y:S01]  /*bd90*/  MUFU.EX2 R73, R22 ;  /* 0x0000001600497308 */ /* 0x0005e20000000800 */
[----:B------:R-:W-:Y:S01]  /*bda0*/  LOP3.LUT R5, R5, 0xff, RZ, 0xc0, !PT ;  /* 0x000000ff05057812 */ /* 0x000fe200078ec0ff */
[----:B------:R-:W-:Y:S01]  /*bdb0*/  FFMA.FTZ R35, R35, UR4, -R134 ;  /* 0x0000000423237c23 */ /* 0x000fe20008010886 */
[----:B------:R-:W-:Y:S01]  /*bdc0*/  PRMT R182, R7, 0x5410, R182 ;  /* 0x0000541007b67816 */ /* 0x000fe200000000b6 */
[----:B------:R-:W-:Y:S01]  /*bdd0*/  FFMA.FTZ R243, R81, UR4, -R135 ;  /* 0x0000000451f37c23 */ /* 0x000fe20008010887 */
[----:B------:R-:W-:Y:S01]  /*bde0*/  PRMT R173, R5, 0x5410, R139 ;  /* 0x0000541005ad7816 */ /* 0x000fe2000000008b */
[--C-:B------:R-:W-:Y:S04]  /*bdf0*/  FFMA.FTZ R139, R52, UR4, -R135.reuse ;  /* 0x00000004348b7c23 */ /* 0x100fe80008010887 */
[----:B------:R-:W2:Y:S01]  /*be00*/  MUFU.EX2 R7, R20 ;  /* 0x0000001400077308 */ /* 0x000ea20000000800 */
[----:B------:R-:W-:Y:S01]  /*be10*/  LOP3.LUT R5, R9, UR11, R230, 0x96, !PT ;  /* 0x0000000b09057c12 */ /* 0x000fe2000f8e96e6 */
[----:B-1----:R-:W-:Y:S01]  /*be20*/  IMAD.MOV.U32 R101, RZ, RZ, R246 ;  /* 0x000000ffff657224 */ /* 0x002fe200078e00f6 */
[----:B------:R-:W-:Y:S01]  /*be30*/  LOP3.LUT R12, R11, UR9, R8, 0x96, !PT ;  /* 0x000000090b0c7c12 */ /* 0x000fe2000f8e9608 */
[--C-:B------:R-:W-:Y:S01]  /*be40*/  FFMA.FTZ R81, R55, UR4, -R134.reuse ;  /* 0x0000000437517c23 */ /* 0x100fe20008010886 */
[----:B----4-:R-:W-:Y:S01]  /*be50*/  FFMA.FTZ R18, R64, UR4, -R135 ;  /* 0x0000000440127c23 */ /* 0x010fe20008010887 */
[----:B------:R-:W-:Y:S04]  /*be60*/  IMAD.WIDE.U32 R14, R5, -0x326172a9, RZ ;  /* 0xcd9e8d57050e7825 */ /* 0x000fe800078e00ff */
[--C-:B------:R-:W-:Y:S01]  /*be70*/  FFMA.FTZ R38, R38, UR4, -R134.reuse ;  /* 0x0000000426267c23 */ /* 0x100fe20008010886 */
[----:B------:R-:W1:Y:S01]  /*be80*/  MUFU.EX2 R8, R35 ;  /* 0x0000002300087308 */ /* 0x000e620000000800 */
[--C-:B------:R-:W-:Y:S01]  /*be90*/  FFMA.FTZ R39, R39, UR4, -R134.reuse ;  /* 0x0000000427277c23 */ /* 0x100fe20008010886 */
        /* <DEDUP_REMOVED lines=10> */
[----:B------:R-:W-:Y:S01]  /*bf40*/  FFMA.FTZ R246, R115, UR4, -R134 ;  /* 0x0000000473f67c23 */ /* 0x000fe20008010886 */
[----:B--2---:R-:W-:Y:S02]  /*bf50*/  IMAD.MOV.U32 R22, RZ, RZ, R245 ;  /* 0x000000ffff167224 */ /* 0x004fe400078e00f5 */
[----:B------:R-:W-:Y:S01]  /*bf60*/  FFMA.FTZ R100, R124, UR4, -R6 ;  /* 0x000000047c647c23 */ /* 0x000fe20008010806 */
[----:B------:R-:W-:Y:S02]  /*bf70*/  IMAD.MOV.U32 R89, RZ, RZ, R235 ;  /* 0x000000ffff597224 */ /* 0x000fe400078e00eb */
[----:B------:R-:W2:Y:S01]  /*bf80*/  MUFU.EX2 R214, R33 ;  /* 0x0000002100d67308 */ /* 0x000ea20000000800 */
[----:B------:R-:W-:Y:S01]  /*bf90*/  FFMA.FTZ R134, R119, UR4, -R134 ;  /* 0x0000000477867c23 */ /* 0x000fe20008010886 */
[----:B------:R-:W-:Y:S02]  /*bfa0*/  IMAD.MOV.U32 R77, RZ, RZ, R204 ;  /* 0x000000ffff4d7224 */ /* 0x000fe400078e00cc */
[--C-:B------:R-:W-:Y:S01]  /*bfb0*/  FFMA.FTZ R245, R104, UR4, -R6.reuse ;  /* 0x0000000468f57c23 */ /* 0x100fe20008010806 */
[--C-:B------:R-:W-:Y:S01]  /*bfc0*/  FFMA.FTZ R124, R120, UR4, -R6.reuse ;  /* 0x00000004787c7c23 */ /* 0x100fe20008010806 */
[--C-:B------:R-:W-:Y:S01]  /*bfd0*/  FFMA.FTZ R44, R44, UR4, -R6.reuse ;  /* 0x000000042c2c7c23 */ /* 0x100fe20008010806 */
[--C-:B------:R-:W-:Y:S01]  /*bfe0*/  FFMA.FTZ R54, R56, UR4, -R6.reuse ;  /* 0x0000000438367c23 */ /* 0x100fe20008010806 */
[--C-:B------:R-:W-:Y:S02]  /*bff0*/  FFMA.FTZ R55, R57, UR4, -R6.reuse ;  /* 0x0000000439377c23 */ /* 0x100fe40008010806 */
[----:B------:R-:W2:Y:S01]  /*c000*/  MUFU.EX2 R213, R17 ;  /* 0x0000001100d57308 */ /* 0x000ea20000000800 */
[--C-:B------:R-:W-:Y:S01]  /*c010*/  FFMA.FTZ R128, R93, UR4, -R6.reuse ;  /* 0x000000045d807c23 */ /* 0x100fe20008010806 */
[--C-:B------:R-:W-:Y:S01]  /*c020*/  FFMA.FTZ R119, R88, UR4, -R6.reuse ;  /* 0x0000000458777c23 */ /* 0x100fe20008010806 */
[--C-:B------:R-:W-:Y:S01]  /*c030*/  FFMA.FTZ R98, R125, UR4, -R6.reuse ;  /* 0x000000047d627c23 */ /* 0x100fe20008010806 */
[--C-:B------:R-:W-:Y:S01]  /*c040*/  FFMA.FTZ R40, R40, UR4, -R6.reuse ;  /* 0x0000000428287c23 */ /* 0x100fe20008010806 */
[--C-:B------:R-:W-:Y:S01]  /*c050*/  FFMA.FTZ R41, R41, UR4, -R6.reuse ;  /* 0x0000000429297c23 */ /* 0x100fe20008010806 */
[--C-:B------:R-:W-:Y:S01]  /*c060*/  FFMA.FTZ R82, R60, UR4, -R6.reuse ;  /* 0x000000043c527c23 */ /* 0x100fe20008010806 */
[--C-:B------:R-:W-:Y:S03]  /*c070*/  FFMA.FTZ R181, R72, UR4, -R6.reuse ;  /* 0x0000000448b57c23 */ /* 0x100fe60008010806 */
[----:B------:R-:W2:Y:S01]  /*c080*/  MUFU.EX2 R64, R32 ;  /* 0x0000002000407308 */ /* 0x000ea20000000800 */
[--C-:B------:R-:W-:Y:S01]  /*c090*/  FFMA.FTZ R235, R108, UR4, -R6.reuse ;  /* 0x000000046ceb7c23 */ /* 0x100fe20008010806 */
[----:B------:R-:W-:Y:S01]  /*c0a0*/  FFMA.FTZ R204, R109, UR4, -R6 ;  /* 0x000000046dcc7c23 */ /* 0x000fe20008010806 */
[----:B------:R-:W-:Y:S01]  /*c0b0*/  LOP3.LUT R6, R15, UR10, R178, 0x96, !PT ;  /* 0x0000000a0f067c12 */ /* 0x000fe2000f8e96b2 */
[----:B------:R-:W-:Y:S04]  /*c0c0*/  IMAD.WIDE.U32 R12, R12, -0x326172a9, RZ ;  /* 0xcd9e8d570c0c7825 */ /* 0x000fe800078e00ff */
[----:B----4-:R-:W-:Y:S01]  /*c0d0*/  FFMA.FTZ R19, R65, UR4, -R135 ;  /* 0x0000000441137c23 */ /* 0x010fe20008010887 */
[----:B------:R-:W-:Y:S01]  /*c0e0*/  FFMA.FTZ R120, R106, UR4, -R4 ;  /* 0x000000046a787c23 */ /* 0x000fe20008010804 */
[----:B------:R4:W-:Y:S01]  /*c0f0*/  MUFU.EX2 R65, R23 ;  /* 0x0000001700417308 */ /* 0x0009e20000000800 */
[----:B------:R-:W-:Y:S01]  /*c100*/  IMAD.MOV.U32 R72, RZ, RZ, R7 ;  /* 0x000000ffff487224 */ /* 0x000fe200078e0007 */
[----:B------:R-:W-:Y:S01]  /*c110*/  LOP3.LUT R5, R13, UR8, R14, 0x96, !PT ;  /* 0x000000080d057c12 */ /* 0x000fe2000f8e960e */
[----:B------:R-:W-:Y:S04]  /*c120*/  IMAD.WIDE.U32 R6, R6, -0x2daee0ad, RZ ;  /* 0xd2511f5306067825 */ /* 0x000fe800078e00ff */
[--C-:B------:R-:W-:Y:S01]  /*c130*/  FFMA.FTZ R248, R85, UR4, -R135.reuse ;  /* 0x0000000455f87c23 */ /* 0x100fe20008010887 */
[--C-:B------:R-:W-:Y:S01]  /*c140*/  FFMA.FTZ R48, R48, UR4, -R135.reuse ;  /* 0x0000000430307c23 */ /* 0x100fe20008010887 */
[----:B-1----:R-:W-:Y:S01]  /*c150*/  IMAD.MOV.U32 R93, RZ, RZ, R8 ;  /* 0x000000ffff5d7224 */ /* 0x002fe200078e0008 */
[----:B------:R-:W1:Y:S01]  /*c160*/  MUFU.EX2 R103, R21 ;  /* 0x0000001500677308 */ /* 0x000e620000000800 */
[----:B------:R-:W-:Y:S01]  /*c170*/  LOP3.LUT R8, R7, UR7, R10, 0x96, !PT ;  /* 0x0000000707087c12 */ /* 0x000fe2000f8e960a */
[----:B------:R-:W-:Y:S04]  /*c180*/  IMAD.WIDE.U32 R10, R5, -0x2daee0ad, RZ ;  /* 0xd2511f53050a7825 */ /* 0x000fe800078e00ff */
[--C-:B------:R-:W-:Y:S01]  /*c190*/  FFMA.FTZ R36, R36, UR4, -R135.reuse ;  /* 0x0000000424247c23 */ /* 0x100fe20008010887 */
[--C-:B------:R-:W-:Y:S01]  /*c1a0*/  FFMA.FTZ R37, R37, UR4, -R135.reuse ;  /* 0x0000000425257c23 */ /* 0x100fe20008010887 */
[----:B------:R-:W-:Y:S01]  /*c1b0*/  IMAD.WIDE.U32 R8, R8, -0x326172a9, RZ ;  /* 0xcd9e8d5708087825 */ /* 0x000fe200078e00ff */
[----:B------:R-:W-:Y:S01]  /*c1c0*/  LOP3.LUT R6, R11, UR5, R6, 0x96, !PT ;  /* 0x000000050b067c12 */ /* 0x000fe2000f8e9606 */
[----:B------:R-:W-:Y:S02]  /*c1d0*/  MUFU.EX2 R14, R30 ;  /* 0x0000001e000e7308 */ /* 0x000fe40000000800 */
[--C-:B------:R-:W-:Y:S01]  /*c1e0*/  FFMA.FTZ R241, R69, UR4, -R135.reuse ;  /* 0x0000000445f17c23 */ /* 0x100fe20008010887 */
[--C-:B------:R-:W-:Y:S01]  /*c1f0*/  FFMA.FTZ R85, R113, UR4, -R135.reuse ;  /* 0x0000000471557c23 */ /* 0x100fe20008010887 */
[----:B------:R-:W-:Y:S01]  /*c200*/  LOP3.LUT R9, R9, UR6, R12, 0x96, !PT ;  /* 0x0000000609097c12 */ /* 0x000fe2000f8e960c */
[----:B------:R-:W-:Y:S04]  /*c210*/  IMAD.WIDE.U32 R6, R6, -0x326172a9, RZ ;  /* 0xcd9e8d5706067825 */ /* 0x000fe800078e00ff */
[--C-:B------:R-:W-:Y:S01]  /*c220*/  FFMA.FTZ R49, R49, UR4, -R135.reuse ;  /* 0x0000000431317c23 */ /* 0x100fe20008010887 */
[----:B------:R-:W-:Y:S01]  /*c230*/  FFMA.FTZ R135, R117, UR4, -R135 ;  /* 0x0000000475877c23 */ /* 0x000fe20008010887 */
[----:B------:R1:W-:Y:S01]  /*c240*/  MUFU.EX2 R217, R28 ;  /* 0x0000001c00d97308 */ /* 0x0003e20000000800 */
[----:B------:R-:W-:Y:S01]  /*c250*/  LOP3.LUT R5, R7, UR16, R8, 0x96, !PT ;  /* 0x0000001007057c12 */ /* 0x000fe2000f8e9608 */
[----:B--2---:R-:W-:Y:S01]  /*c260*/  IMAD.MOV.U32 R76, RZ, RZ, R214 ;  /* 0x000000ffff4c7224 */ /* 0x004fe200078e00d6 */
[----:B------:R-:W-:Y:S01]  /*c270*/  LOP3.LUT R7, R6, 0xffff, RZ, 0xc0, !PT ;  /* 0x0000ffff06077812 */ /* 0x000fe200078ec0ff */
[--C-:B------:R-:W-:Y:S01]  /*c280*/  FFMA.FTZ R214, R122, UR4, -R4.reuse ;  /* 0x000000047ad67c23 */ /* 0x100fe20008010804 */
[----:B------:R-:W-:Y:S01]  /*c290*/  LOP3.LUT R8, R6, 0xff, RZ, 0xc0, !PT ;  /* 0x000000ff06087812 */ /* 0x000fe200078ec0ff */
[--C-:B------:R-:W-:Y:S01]  /*c2a0*/  FFMA.FTZ R113, R78, UR4, -R4.reuse ;  /* 0x000000044e717c23 */ /* 0x100fe20008010804 */
[----:B------:R-:W-:Y:S03]  /*c2b0*/  SHF.R.U32.HI R7, RZ, 0x8, R7 ;  /* 0x00000008ff077819 */ /* 0x000fe60000011607 */
[----:B------:R2:W-:Y:S01]  /*c2c0*/  MUFU.EX2 R104, R29 ;  /* 0x0000001d00687308 */ /* 0x0005e20000000800 */
[--C-:B------:R-:W-:Y:S01]  /*c2d0*/  FFMA.FTZ R88, R127, UR4, -R4.reuse ;  /* 0x000000047f587c23 */ /* 0x100fe20008010804 */
[--C-:B------:R-:W-:Y:S01]  /*c2e0*/  FFMA.FTZ R26, R26, UR4, -R4.reuse ;  /* 0x000000041a1a7c23 */ /* 0x100fe20008010804 */
        /* <DEDUP_REMOVED lines=9> */
[--C-:B------:R-:W-:Y:S01]  /*c380*/  FFMA.FTZ R69, R63, UR4, -R4.reuse ;  /* 0x000000043f457c23 */ /* 0x100fe20008010804 */
[----:B------:R-:W-:Y:S01]  /*c390*/  PRMT R67, R6, 0x5410, R7 ;  /* 0x0000541006437816 */ /* 0x000fe20000000007 */
[----:B------:R-:W-:Y:S04]  /*c3a0*/  IMAD.WIDE.U32 R6, R9, -0x2daee0ad, RZ ;  /* 0xd2511f5309067825 */ /* 0x000fe800078e00ff */
[--C-:B------:R-:W-:Y:S01]  /*c3b0*/  FFMA.FTZ R109, R94, UR4, -R4.reuse ;  /* 0x000000045e6d7c23 */ /* 0x100fe20008010804 */
[----:B------:R-:W-:Y:S01]  /*c3c0*/  MUFU.EX2 R49, R49 ;  /* 0x0000003100317308 */ /* 0x000fe20000000800 */
[--C-:B------:R-:W-:Y:S01]  /*c3d0*/  FFMA.FTZ R108, R95, UR4, -R4.reuse ;  /* 0x000000045f6c7c23 */ /* 0x100fe20008010804 */
[----:B------:R-:W-:Y:S01]  /*c3e0*/  FFMA.FTZ R114, R90, UR4, -R4 ;  /* 0x000000045a727c23 */ /* 0x000fe20008010804 */
[----:B------:R-:W-:Y:S01]  /*c3f0*/  LOP3.LUT R8, R7, UR17, R10, 0x96, !PT ;  /* 0x0000001107087c12 */ /* 0x000fe2000f8e960a */
[--C-:B------:R-:W-:Y:S01]  /*c400*/  FFMA.FTZ R117, R91, UR4, -R4.reuse ;  /* 0x000000045b757c23 */ /* 0x100fe20008010804 */
[----:B------:R-:W-:Y:S01]  /*c410*/  LOP3.LUT R7, R6, 0xffff, RZ, 0xc0, !PT ;  /* 0x0000ffff06077812 */ /* 0x000fe200078ec0ff */
[--C-:B------:R-:W-:Y:S01]  /*c420*/  FFMA.FTZ R126, R126, UR4, -R4.reuse ;  /* 0x000000047e7e7c23 */ /* 0x100fe20008010804 */
[----:B------:R-:W-:Y:S03]  /*c430*/  LOP3.LUT R9, R6, 0xff, RZ, 0xc0, !PT ;  /* 0x000000ff06097812 */ /* 0x000fe600078ec0ff */
[----:B------:R-:W-:Y:S01]  /*c440*/  MUFU.EX2 R50, R50 ;  /* 0x0000003200327308 */ /* 0x000fe20000000800 */
[----:B------:R-:W-:Y:S01]  /*c450*/  SHF.R.U32.HI R7, RZ, 0x8, R7 ;  /* 0x00000008ff077819 */ /* 0x000fe20000011607 */
[--C-:B------:R-:W-:Y:S01]  /*c460*/  FFMA.FTZ R123, R123, UR4, -R4.reuse ;  /* 0x000000047b7b7c23 */ /* 0x100fe20008010804 */
[--C-:B------:R-:W-:Y:S01]  /*c470*/  FFMA.FTZ R42, R42, UR4, -R4.reuse ;  /* 0x000000042a2a7c23 */ /* 0x100fe20008010804 */
[--C-:B------:R-:W-:Y:S01]  /*c480*/  FFMA.FTZ R43, R43, UR4, -R4.reuse ;  /* 0x000000042b2b7c23 */ /* 0x100fe20008010804 */
[----:B------:R-:W-:Y:S01]  /*c490*/  PRMT R70, R9, 0x5410, R7 ;  /* 0x0000541009467816 */ /* 0x000fe20000000007 */
[----:B------:R-:W-:Y:S01]  /*c4a0*/  FFMA.FTZ R115, R75, UR4, -R4 ;  /* 0x000000044b737c23 */ /* 0x000fe20008010804 */
[--C-:B------:R-:W-:Y:S03]  /*c4b0*/  SHF.R.U32.HI R9, RZ, 0x10, R6.reuse ;  /* 0x00000010ff097819 */ /* 0x100fe60000011606 */
[----:B------:R-:W3:Y:S01]  /*c4c0*/  MUFU.EX2 R51, R51 ;  /* 0x0000003300337308 */ /* 0x000ee20000000800 */
[----:B------:R-:W-:Y:S01]  /*c4d0*/  SHF.R.U32.HI R7, RZ, 0x18, R6 ;  /* 0x00000018ff077819 */ /* 0x000fe20000011606 */
[--C-:B------:R-:W-:Y:S01]  /*c4e0*/  FFMA.FTZ R110, R110, UR4, -R4.reuse ;  /* 0x000000046e6e7c23 */ /* 0x100fe20008010804 */
[----:B------:R-:W-:Y:S01]  /*c4f0*/  LOP3.LUT R6, R9, 0xff, RZ, 0xc0, !PT ;  /* 0x000000ff09067812 */ /* 0x000fe200078ec0ff */
[----:B------:R-:W-:Y:S01]  /*c500*/  FFMA.FTZ R111, R111, UR4, -R4 ;  /* 0x000000046f6f7c23 */ /* 0x000fe20008010804 */
[----:B------:R-:W3:Y:S01]  /*c510*/  LDL.LU R9, [R1+0x14] ;  /* 0x0000140001097983 */ /* 0x000ee20000300800 */
[C---:B------:R-:W-:Y:S01]  /*c520*/  LOP3.LUT R4, R5.reuse, 0xffff, RZ, 0xc0, !PT ;  /* 0x0000ffff05047812 */ /* 0x040fe200078ec0ff */
[----:B----4-:R-:W-:Y:S03]  /*c530*/  IMAD.MOV.U32 R23, RZ, RZ, R213 ;  /* 0x000000ffff177224 */ /* 0x010fe600078e00d5 */
[----:B------:R-:W-:Y:S01]  /*c540*/  MUFU.EX2 R26, R31 ;  /* 0x0000001f001a7308 */ /* 0x000fe20000000800 */
[----:B------:R-:W4:Y:S01]  /*c550*/  LDL.LU R59, [R1+0x18] ;  /* 0x00001800013b7983 */ /* 0x000f220000300800 */
[----:B------:R-:W-:Y:S01]  /*c560*/  PRMT R71, R6, 0x5410, R7 ;  /* 0x0000541006477816 */ /* 0x000fe20000000007 */
[C---:B------:R-:W-:Y:S01]  /*c570*/  FMUL.FTZ R12, R2.reuse, R164 ;  /* 0x000000a4020c7220 */ /* 0x040fe20000410000 */
[----:B------:R-:W-:Y:S01]  /*c580*/  LOP3.LUT R6, R5, 0xff, RZ, 0xc0, !PT ;  /* 0x000000ff05067812 */ /* 0x000fe200078ec0ff */
[C---:B------:R-:W-:Y:S01]  /*c590*/  FMUL.FTZ R13, R2.reuse, R165 ;  /* 0x000000a5020d7220 */ /* 0x040fe20000410000 */
[----:B------:R-:W-:Y:S01]  /*c5a0*/  SHF.R.U32.HI R4, RZ, 0x8, R4 ;  /* 0x00000008ff047819 */ /* 0x000fe20000011604 */
[----:B-1----:R-:W-:Y:S03]  /*c5b0*/  FMUL.FTZ R28, R2, R152 ;  /* 0x00000098021c7220 */ /* 0x002fe60000410000 */
[----:B------:R-:W-:Y:S01]  /*c5c0*/  MUFU.EX2 R213, R24 ;  /* 0x0000001800d57308 */ /* 0x000fe20000000800 */
[----:B------:R-:W-:Y:S01]  /*c5d0*/  IMAD.MOV.U32 R105, RZ, RZ, R208 ;  /* 0x000000ffff697224 */ /* 0x000fe200078e00d0 */
[----:B------:R-:W-:Y:S01]  /*c5e0*/  PRMT R56, R6, 0x5410, R4 ;  /* 0x0000541006387816 */ /* 0x000fe20000000004 */
[----:B--2---:R-:W-:Y:S01]  /*c5f0*/  FMUL.FTZ R29, R2, R153 ;  /* 0x00000099021d7220 */ /* 0x004fe20000410000 */
[C---:B------:R-:W-:Y:S01]  /*c600*/  LOP3.LUT R6, R8.reuse, 0xffff, RZ, 0xc0, !PT ;  /* 0x0000ffff08067812 */ /* 0x040fe200078ec0ff */
[C---:B------:R-:W-:Y:S01]  /*c610*/  FMUL.FTZ R17, R133.reuse, R149 ;  /* 0x0000009585117220 */ /* 0x040fe20000410000 */
[C---:B------:R-:W-:Y:S01]  /*c620*/  FMUL.FTZ R20, R133.reuse, R144 ;  /* 0x0000009085147220 */ /* 0x040fe20000410000 */
[C---:B------:R-:W-:Y:S03]  /*c630*/  FMUL.FTZ R21, R133.reuse, R145 ;  /* 0x0000009185157220 */ /* 0x040fe60000410000 */
[----:B------:R1:W-:Y:S01]  /*c640*/  MUFU.EX2 R208, R25 ;  /* 0x0000001900d07308 */ /* 0x0003e20000000800 */
[----:B------:R-:W-:Y:S01]  /*c650*/  LOP3.LUT R7, R8, 0xff, RZ, 0xc0, !PT ;  /* 0x000000ff08077812 */ /* 0x000fe200078ec0ff */
[C---:B------:R-:W-:Y:S01]  /*c660*/  FMUL.FTZ R32, R133.reuse, R140 ;  /* 0x0000008c85207220 */ /* 0x040fe20000410000 */
[----:B------:R-:W-:Y:S01]  /*c670*/  SHF.R.U32.HI R6, RZ, 0x8, R6 ;  /* 0x00000008ff067819 */ /* 0x000fe20000011606 */
[----:B------:R-:W-:Y:S01]  /*c680*/  IMAD.MOV.U32 R10, RZ, RZ, R89 ;  /* 0x000000ffff0a7224 */ /* 0x000fe200078e0059 */
[----:B------:R-:W-:Y:S01]  /*c690*/  SHF.R.U32.HI R4, RZ, 0x10, R5 ;  /* 0x00000010ff047819 */ /* 0x000fe20000011605 */
[----:B------:R-:W-:Y:S01]  /*c6a0*/  IMAD.MOV.U32 R89, RZ, RZ, R93 ;  /* 0x000000ffff597224 */ /* 0x000fe200078e005d */
[----:B------:R-:W-:Y:S03]  /*c6b0*/  SHF.R.U32.HI R5, RZ, 0x18, R5 ;  /* 0x00000018ff057819 */ /* 0x000fe60000011605 */
[----:B------:R-:W2:Y:S01]  /*c6c0*/  MUFU.EX2 R48, R48 ;  /* 0x0000003000307308 */ /* 0x000ea20000000800 */
[----:B------:R-:W-:Y:S01]  /*c6d0*/  LOP3.LUT R4, R4, 0xff, RZ, 0xc0, !PT ;  /* 0x000000ff04047812 */ /* 0x000fe200078ec0ff */
[----:B------:R-:W-:Y:S02]  /*c6e0*/  IMAD.MOV.U32 R93, RZ, RZ, R77 ;  /* 0x000000ffff5d7224 */ /* 0x000fe400078e004d */
[----:B------:R-:W-:Y:S01]  /*c6f0*/  FMUL.FTZ R33, R133, R141 ;  /* 0x0000008d85217220 */ /* 0x000fe20000410000 */
[----:B------:R-:W-:Y:S01]  /*c700*/  IMAD.MOV.U32 R77, RZ, RZ, R64 ;  /* 0x000000ffff4d7224 */ /* 0x000fe200078e0040 */
[----:B------:R-:W-:Y:S01]  /*c710*/  PRMT R64, R7, 0x5410, R6 ;  /* 0x0000541007407816 */ /* 0x000fe20000000006 */
[----:B------:R-:W-:Y:S01]  /*c720*/  IMAD.MOV.U32 R35, RZ, RZ, R16 ;  /* 0x000000ffff237224 */ /* 0x000fe200078e0010 */
[--C-:B------:R-:W-:Y:S02]  /*c730*/  SHF.R.U32.HI R6, RZ, 0x10, R8.reuse ;  /* 0x00000010ff067819 */ /* 0x100fe40000011608 */
[----:B------:R-:W2:Y:S01]  /*c740*/  MUFU.EX2 R96, R27 ;  /* 0x0000001b00607308 */ /* 0x000ea20000000800 */
[----:B------:R-:W-:Y:S01]  /*c750*/  PRMT R57, R4, 0x5410, R5 ;  /* 0x0000541004397816 */ /* 0x000fe20000000005 */
[----:B-1----:R-:W-:Y:S01]  /*c760*/  FMUL.FTZ R25, R2, R157 ;  /* 0x0000009d02197220 */ /* 0x002fe20000410000 */
[----:B------:R-:W-:Y:S01]  /*c770*/  SHF.R.U32.HI R8, RZ, 0x18, R8 ;  /* 0x00000018ff087819 */ /* 0x000fe20000011608 */
[----:B------:R-:W-:Y:S01]  /*c780*/  IMAD.MOV.U32 R24, RZ, RZ, R35 ;  /* 0x000000ffff187224 */ /* 0x000fe200078e0023 */
[----:B------:R-:W-:Y:S01]  /*c790*/  LOP3.LUT R6, R6, 0xff, RZ, 0xc0, !PT ;  /* 0x000000ff06067812 */ /* 0x000fe200078ec0ff */
[C---:B------:R-:W-:Y:S01]  /*c7a0*/  FMUL.FTZ R4, R133.reuse, R160 ;  /* 0x000000a085047220 */ /* 0x040fe20000410000 */
[C---:B------:R-:W-:Y:S03]  /*c7b0*/  FMUL.FTZ R5, R133.reuse, R161 ;  /* 0x000000a185057220 */ /* 0x040fe60000410000 */
[----:B------:R-:W1:Y:S01]  /*c7c0*/  MUFU.EX2 R27, R37 ;  /* 0x00000025001b7308 */ /* 0x000e620000000800 */
[----:B------:R-:W-:Y:S01]  /*c7d0*/  FMUL.FTZ R16, R133, R148 ;  /* 0x0000009485107220 */ /* 0x000fe20000410000 */
[----:B------:R-:W-:Y:S02]  /*c7e0*/  IMAD.MOV.U32 R30, RZ, RZ, R24 ;  /* 0x000000ffff1e7224 */ /* 0x000fe400078e0018 */
[----:B------:R-:W-:Y:S01]  /*c7f0*/  FMUL.FTZ R24, R2, R156 ;  /* 0x0000009c02187220 */ /* 0x000fe20000410000 */
[----:B------:R-:W-:Y:S02]  /*c800*/  IMAD.MOV.U32 R11, RZ, RZ, R105 ;  /* 0x000000ffff0b7224 */ /* 0x000fe400078e0069 */
[C---:B------:R-:W-:Y:S01]  /*c810*/  FMUL.FTZ R7, R3.reuse, R163 ;  /* 0x000000a303077220 */ /* 0x040fe20000410000 */
[----:B------:R-:W-:Y:S02]  /*c820*/  IMAD.MOV.U32 R58, RZ, RZ, R22 ;  /* 0x000000ffff3a7224 */ /* 0x000fe400078e0016 */
[C---:B------:R-:W-:Y:S01]  /*c830*/  FMUL.FTZ R22, R3.reuse, R146 ;  /* 0x0000009203167220 */ /* 0x040fe20000410000 */
[----:B------:R1:W-:Y:S01]  /*c840*/  MUFU.EX2 R37, R39 ;  /* 0x0000002700257308 */ /* 0x0003e20000000800 */
[----:B------:R-:W-:Y:S02]  /*c850*/  IMAD.MOV.U32 R105, RZ, RZ, R103 ;  /* 0x000000ffff697224 */ /* 0x000fe400078e0067 */
[C---:B------:R-:W-:Y:S01]  /*c860*/  FMUL.FTZ R35, R3.reuse, R143 ;  /* 0x0000008f03237220 */ /* 0x040fe20000410000 */
[----:B------:R-:W-:Y:S02]  /*c870*/  IMAD.MOV.U32 R15, RZ, RZ, R77 ;  /* 0x000000ffff0f7224 */ /* 0x000fe400078e004d */
[----:B---3--:R-:W-:Y:S02]  /*c880*/  IMAD.MOV.U32 R75, RZ, RZ, R51 ;  /* 0x000000ffff4b7224 */ /* 0x008fe400078e0033 */
[----:B------:R-:W-:Y:S02]  /*c890*/  IMAD.MOV.U32 R63, RZ, RZ, R49 ;  /* 0x000000ffff3f7224 */ /* 0x000fe400078e0031 */
[----:B------:R-:W3:Y:S01]  /*c8a0*/  MUFU.EX2 R36, R36 ;  /* 0x0000002400247308 */ /* 0x000ee20000000800 */
[----:B------:R-:W-:Y:S02]  /*c8b0*/  IMAD.MOV.U32 R95, RZ, RZ, R58 ;  /* 0x000000ffff5f7224 */ /* 0x000fe400078e003a */
[----:B------:R-:W-:Y:S02]  /*c8c0*/  IMAD.MOV.U32 R62, RZ, RZ, R30 ;  /* 0x000000ffff3e7224 */ /* 0x000fe400078e001e */
[C---:B------:R-:W-:Y:S01]  /*c8d0*/  FMUL.FTZ R30, R0.reuse, R154 ;  /* 0x0000009a001e7220 */ /* 0x040fe20000410000 */
[----:B--2---:R-:W-:Y:S02]  /*c8e0*/  IMAD.MOV.U32 R51, RZ, RZ, R48 ;  /* 0x000000ffff337224 */ /* 0x004fe400078e0030 */
[----:B------:R-:W-:Y:S02]  /*c8f0*/  IMAD.MOV.U32 R48, RZ, RZ, R105 ;  /* 0x000000ffff307224 */ /* 0x000fe400078e0069 */
[----:B------:R2:W3:Y:S01]  /*c900*/  MUFU.EX2 R79, R18 ;  /* 0x00000012004f7308 */ /* 0x0004e20000000800 */
[----:B------:R-:W-:Y:S02]  /*c910*/  IMAD.MOV.U32 R58, RZ, RZ, R15 ;  /* 0x000000ffff3a7224 */ /* 0x000fe400078e000f */
[C---:B------:R-:W-:Y:S01]  /*c920*/  FMUL.FTZ R15, R0.reuse, R167 ;  /* 0x000000a7000f7220 */ /* 0x040fe20000410000 */
[----:B------:R-:W-:Y:S02]  /*c930*/  IMAD.MOV.U32 R31, RZ, RZ, R23 ;  /* 0x000000ffff1f7224 */ /* 0x000fe400078e0017 */
[C---:B------:R-:W-:Y:S01]  /*c940*/  FMUL.FTZ R23, R3.reuse, R147 ;  /* 0x0000009303177220 */ /* 0x040fe20000410000 */
[----:B------:R-:W-:Y:S02]  /*c950*/  IMAD.MOV.U32 R167, RZ, RZ, R63 ;  /* 0x000000ffffa77224 */ /* 0x000fe400078e003f */
[----:B------:R-:W-:Y:S01]  /*c960*/  IMAD.MOV.U32 R94, RZ, RZ, R62 ;  /* 0x000000ffff5e7224 */ /* 0x000fe200078e003e */
[----:B------:R2:W-:Y:S01]  /*c970*/  MUFU.EX2 R90, R19 ;  /* 0x00000013005a7308 */ /* 0x0005e20000000800 */
[----:B------:R-:W-:Y:S02]  /*c980*/  IMAD.MOV.U32 R62, RZ, RZ, R48 ;  /* 0x000000ffff3e7224 */ /* 0x000fe400078e0030 */
[----:B------:R-:W-:Y:S02]  /*c990*/  IMAD.MOV.U32 R48, RZ, RZ, R96 ;  /* 0x000000ffff307224 */ /* 0x000fe400078e0060 */
[----:B------:R-:W-:Y:S02]  /*c9a0*/  IMAD.MOV.U32 R144, RZ, RZ, R31 ;  /* 0x000000ffff907224 */ /* 0x000fe400078e001f */
[C---:B------:R-:W-:Y:S01]  /*c9b0*/  FMUL.FTZ R31, R0.reuse, R155 ;  /* 0x0000009b001f7220 */ /* 0x040fe20000410000 */
[----:B------:R-:W-:Y:S02]  /*c9c0*/  IMAD.U32 R77, RZ, RZ, UR15 ;  /* 0x0000000fff4d7e24 */ /* 0x000fe4000f8e00ff */
[----:B------:R-:W3:Y:S01]  /*c9d0*/  MUFU.EX2 R78, R45 ;  /* 0x0000002d004e7308 */ /* 0x000ee20000000800 */
[----:B-1----:R-:W-:Y:S02]  /*c9e0*/  IMAD.MOV.U32 R39, RZ, RZ, 0x7054 ;  /* 0x00007054ff277424 */ /* 0x002fe400078e00ff */
[----:B--2---:R-:W-:Y:S01]  /*c9f0*/  FMUL.FTZ R18, R3, R150 ;  /* 0x0000009603127220 */ /* 0x004fe20000410000 */
[----:B------:R-:W-:Y:S02]  /*ca00*/  IMAD.MOV.U32 R155, RZ, RZ, R51 ;  /* 0x000000ffff9b7224 */ /* 0x000fe400078e0033 */
[----:B------:R-:W-:Y:S01]  /*ca10*/  IMAD.MOV.U32 R51, RZ, RZ, R92 ;  /* 0x000000ffff337224 */ /* 0x000fe200078e005c */
[----:B------:R-:W-:Y:S01]  /*ca20*/  PRMT R77, R77, R39, UR15 ;  /* 0x0000000f4d4d7e16 */ /* 0x000fe20008000027 */
[----:B------:R-:W-:Y:S02]  /*ca30*/  IMAD.MOV.U32 R92, RZ, RZ, R84 ;  /* 0x000000ffff5c7224 */ /* 0x000fe400078e0054 */
[----:B------:R-:W1:Y:S01]  /*ca40*/  MUFU.EX2 R38, R38 ;  /* 0x0000002600267308 */ /* 0x000e620000000800 */
[----:B------:R-:W-:Y:S02]  /*ca50*/  IMAD.MOV.U32 R49, RZ, RZ, R14 ;  /* 0x000000ffff317224 */ /* 0x000fe400078e000e */
[----:B------:R-:W-:Y:S01]  /*ca60*/  FMUL.FTZ R14, R0, R166 ;  /* 0x000000a6000e7220 */ /* 0x000fe20000410000 */
[--C-:B------:R-:W-:Y:S01]  /*ca70*/  HSET2.LE.AND R56, R56, R77.reuse, PT ;  /* 0x0000004d38387233 */ /* 0x100fe20003803000 */
[----:B------:R-:W-:Y:S01]  /*ca80*/  IMAD.MOV.U32 R84, RZ, RZ, R221 ;  /* 0x000000ffff547224 */ /* 0x000fe200078e00dd */
[--C-:B------:R-:W-:Y:S01]  /*ca90*/  HSET2.LE.AND R57, R57, R77.reuse, PT ;  /* 0x0000004d39397233 */ /* 0x100fe20003803000 */
[----:B------:R-:W-:Y:S01]  /*caa0*/  FFMA.FTZ R133, R133, R121, R203 ;  /* 0x0000007985857223 */ /* 0x000fe200000100cb */
[--C-:B------:R-:W-:Y:S01]  /*cab0*/  HSET2.LE.AND R64, R64, R77.reuse, PT ;  /* 0x0000004d40407233 */ /* 0x100fe20003803000 */
[----:B------:R-:W-:Y:S01]  /*cac0*/  IMAD.MOV.U32 R121, RZ, RZ, R65 ;  /* 0x000000ffff797224 */ /* 0x000fe200078e0041 */
[----:B------:R-:W-:Y:S01]  /*cad0*/  PRMT R65, R6, 0x5410, R8 ;  /* 0x0000541006417816 */ /* 0x000fe20000000008 */
[----:B------:R-:W-:Y:S01]  /*cae0*/  FMUL.FTZ R8, R2, R168 ;  /* 0x000000a802087220 */ /* 0x000fe20000410000 */
[----:B------:R-:W2:Y:S01]  /*caf0*/  MUFU.EX2 R44, R44 ;  /* 0x0000002c002c7308 */ /* 0x000ea20000000800 */
[----:B------:R-:W-:Y:S02]  /*cb00*/  IMAD.MOV.U32 R166, RZ, RZ, R75 ;  /* 0x000000ffffa67224 */ /* 0x000fe400078e004b */
[C---:B------:R-:W-:Y:S01]  /*cb10*/  FMUL.FTZ R19, R3.reuse, R151 ;  /* 0x0000009703137220 */ /* 0x040fe20000410000 */
[--C-:B------:R-:W-:Y:S01]  /*cb20*/  HSET2.LE.AND R65, R65, R77.reuse, PT ;  /* 0x0000004d41417233 */ /* 0x100fe20003803000 */
[----:B------:R-:W-:Y:S02]  /*cb30*/  IMAD.MOV.U32 R39, RZ, RZ, R27 ;  /* 0x000000ffff277224 */ /* 0x000fe400078e001b */
[----:B------:R-:W-:Y:S01]  /*cb40*/  FMUL.FTZ R27, R0, R159 ;  /* 0x0000009f001b7220 */ /* 0x000fe20000410000 */
[----:B---3--:R-:W-:Y:S02]  /*cb50*/  IMAD.MOV.U32 R75, RZ, RZ, R36 ;  /* 0x000000ffff4b7224 */ /* 0x008fe400078e0024 */
[C---:B------:R-:W-:Y:S01]  /*cb60*/  FMUL.FTZ R6, R3.reuse, R162 ;  /* 0x000000a203067220 */ /* 0x040fe20000410000 */
[----:B------:R-:W-:Y:S01]  /*cb70*/  MUFU.EX2 R40, R40 ;  /* 0x0000002800287308 */ /* 0x000fe20000000800 */
[----:B------:R-:W-:Y:S02]  /*cb80*/  IMAD.MOV.U32 R36, RZ, RZ, R89 ;  /* 0x000000ffff247224 */ /* 0x000fe400078e0059 */
[----:B------:R-:W-:Y:S01]  /*cb90*/  FADD.FTZ R133, R240, R133 ;  /* 0x00000085f0857221 */ /* 0x000fe20000010000 */
[----:B------:R-:W-:Y:S02]  /*cba0*/  IMAD.MOV.U32 R127, RZ, RZ, R11 ;  /* 0x000000ffff7f7224 */ /* 0x000fe400078e000b */
[C---:B------:R-:W-:Y:S01]  /*cbb0*/  FMUL.FTZ R11, R0.reuse, R171 ;  /* 0x000000ab000b7220 */ /* 0x040fe20000410000 */
[----:B------:R-:W-:Y:S02]  /*cbc0*/  IMAD.MOV.U32 R89, RZ, RZ, R220 ;  /* 0x000000ffff597224 */ /* 0x000fe400078e00dc */
[----:B------:R-:W-:Y:S01]  /*cbd0*/  IMAD.MOV.U32 R171, RZ, RZ, R79 ;  /* 0x000000ffffab7224 */ /* 0x000fe200078e004f */
[----:B------:R-:W3:Y:S01]  /*cbe0*/  MUFU.EX2 R41, R41 ;  /* 0x0000002900297308 */ /* 0x000ee20000000800 */
[----:B------:R-:W-:Y:S02]  /*cbf0*/  IMAD.MOV.U32 R79, RZ, RZ, R39 ;  /* 0x000000ffff4f7224 */ /* 0x000fe400078e0027 */
[----:B------:R-:W-:Y:S02]  /*cc00*/  IMAD.MOV.U32 R151, RZ, RZ, R78 ;  /* 0x000000ffff977224 */ /* 0x000fe400078e004e */
[----:B------:R-:W-:Y:S02]  /*cc10*/  IMAD.MOV.U32 R39, RZ, RZ, R104 ;  /* 0x000000ffff277224 */ /* 0x000fe400078e0068 */
[----:B------:R-:W-:Y:S03]  /*cc20*/  IMAD.MOV.U32 R104, RZ, RZ, R219 ;  /* 0x000000ffff687224 */ /* 0x000fe600078e00db */
[----:B------:R-:W3:Y:S01]  /*cc30*/  MUFU.EX2 R43, R43 ;  /* 0x0000002b002b7308 */ /* 0x000ee20000000800 */
[----:B------:R-:W-:Y:S02]  /*cc40*/  IMAD.MOV.U32 R78, RZ, RZ, R58 ;  /* 0x000000ffff4e7224 */ /* 0x000fe400078e003a */
[----:B-1----:R-:W-:Y:S01]  /*cc50*/  IMAD.MOV.U32 R58, RZ, RZ, R38 ;  /* 0x000000ffff3a7224 */ /* 0x002fe200078e0026 */
[--C-:B------:R-:W-:Y:S01]  /*cc60*/  HSET2.LE.AND R38, R206, R77.reuse, PT ;  /* 0x0000004dce267233 */ /* 0x100fe20003803000 */
[----:B--2---:R-:W-:Y:S02]  /*cc70*/  IMAD.MOV.U32 R153, RZ, RZ, R44 ;  /* 0x000000ffff997224 */ /* 0x004fe400078e002c */
[----:B------:R-:W-:Y:S03]  /*cc80*/  IMAD.MOV.U32 R122, RZ, RZ, R94 ;  /* 0x000000ffff7a7224 */ /* 0x000fe600078e005e */
[----:B------:R-:W1:Y:S01]  /*cc90*/  MUFU.EX2 R42, R42 ;  /* 0x0000002a002a7308 */ /* 0x000e620000000800 */
[----:B---3--:R-:W-:Y:S02]  /*cca0*/  IMAD.MOV.U32 R44, RZ, RZ, R41 ;  /* 0x000000ffff2c7224 */ /* 0x008fe400078e0029 */
[----:B------:R-:W-:Y:S02]  /*ccb0*/  IMAD.MOV.U32 R41, RZ, RZ, R78 ;  /* 0x000000ffff297224 */ /* 0x000fe400078e004e */
[----:B------:R-:W-:Y:S02]  /*ccc0*/  IMAD.MOV.U32 R94, RZ, RZ, R75 ;  /* 0x000000ffff5e7224 */ /* 0x000fe400078e004b */
[----:B------:R-:W-:Y:S01]  /*ccd0*/  IMAD.MOV.U32 R75, RZ, RZ, R39 ;  /* 0x000000ffff4b7224 */ /* 0x000fe200078e0027 */
[--C-:B------:R-:W-:Y:S02]  /*cce0*/  HSET2.LE.AND R39, R205, R77.reuse, PT ;  /* 0x0000004dcd277233 */ /* 0x100fe40003803000 */
[----:B------:R-:W2:Y:S01]  /*ccf0*/  MUFU.EX2 R45, R46 ;  /* 0x0000002e002d7308 */ /* 0x000ea20000000800 */
[----:B------:R-:W-:Y:S02]  /*cd00*/  IMAD.MOV.U32 R206, RZ, RZ, R43 ;  /* 0x000000ffffce7224 */ /* 0x000fe400078e002b */
[----:B------:R-:W-:Y:S02]  /*cd10*/  IMAD.MOV.U32 R43, RZ, RZ, R79 ;  /* 0x000000ffff2b7224 */ /* 0x000fe400078e004f */
[----:B------:R-:W-:Y:S02]  /*cd20*/  IMAD.MOV.U32 R205, RZ, RZ, R44 ;  /* 0x000000ffffcd7224 */ /* 0x000fe400078e002c */
[----:B------:R-:W-:Y:S03]  /*cd30*/  IMAD.MOV.U32 R44, RZ, RZ, R43 ;  /* 0x000000ffff2c7224 */ /* 0x000fe600078e002b */
[----:B------:R3:W3:Y:S01]  /*cd40*/  MUFU.EX2 R46, R52 ;  /* 0x00000034002e7308 */ /* 0x0006e20000000800 */
[----:B-1----:R-:W-:Y:S02]  /*cd50*/  IMAD.MOV.U32 R43, RZ, RZ, R42 ;  /* 0x000000ffff2b7224 */ /* 0x002fe400078e002a */
[----:B------:R-:W-:Y:S02]  /*cd60*/  IMAD.MOV.U32 R79, RZ, RZ, R62 ;  /* 0x000000ffff4f7224 */ /* 0x000fe400078e003e */
[----:B------:R-:W-:Y:S02]  /*cd70*/  IMAD.MOV.U32 R42, RZ, RZ, R41 ;  /* 0x000000ffff2a7224 */ /* 0x000fe400078e0029 */
[----:B------:R-:W-:Y:S03]  /*cd80*/  IMAD.MOV.U32 R62, RZ, RZ, R36 ;  /* 0x000000ffff3e7224 */ /* 0x000fe600078e0024 */
[----:B------:R-:W1:Y:S01]  /*cd90*/  MUFU.EX2 R47, R47 ;  /* 0x0000002f002f7308 */ /* 0x000e620000000800 */
[----:B------:R-:W-:Y:S02]  /*cda0*/  IMAD.MOV.U32 R36, RZ, RZ, R48 ;  /* 0x000000ffff247224 */ /* 0x000fe400078e0030 */
[----:B------:R-:W-:Y:S02]  /*cdb0*/  IMAD.MOV.U32 R91, RZ, RZ, R10 ;  /* 0x000000ffff5b7224 */ /* 0x000fe400078e000a */
[----:B------:R-:W-:Y:S01]  /*cdc0*/  FMUL.FTZ R10, R0, R170 ;  /* 0x000000aa000a7220 */ /* 0x000fe20000410000 */
[----:B--2---:R-:W-:Y:S01]  /*cdd0*/  IMAD.MOV.U32 R152, RZ, RZ, R45 ;  /* 0x000000ffff987224 */ /* 0x004fe200078e002d */
[--C-:B------:R-:W-:Y:S01]  /*cde0*/  HSET2.LE.AND R45, R194, R77.reuse, PT ;  /* 0x0000004dc22d7233 */ /* 0x100fe20003803000 */
[----:B------:R-:W-:Y:S02]  /*cdf0*/  IMAD.MOV.U32 R147, RZ, RZ, R42 ;  /* 0x000000ffff937224 */ /* 0x000fe400078e002a */
[----:B------:R2:W-:Y:S01]  /*ce00*/  MUFU.EX2 R168, R53 ;  /* 0x0000003500a87308 */ /* 0x0005e20000000800 */
[--C-:B---3--:R-:W-:Y:S01]  /*ce10*/  HSET2.LE.AND R52, R183, R77.reuse, PT ;  /* 0x0000004db7347233 */ /* 0x108fe20003803000 */
[----:B------:R-:W-:Y:S01]  /*ce20*/  IMAD.MOV.U32 R170, RZ, RZ, R46 ;  /* 0x000000ffffaa7224 */ /* 0x000fe200078e002e */
[--C-:B------:R-:W-:Y:S01]  /*ce30*/  HSET2.LE.AND R46, R224, R77.reuse, PT ;  /* 0x0000004de02e7233 */ /* 0x100fe20003803000 */
[----:B------:R-:W-:Y:S02]  /*ce40*/  IMAD.MOV.U32 R103, RZ, RZ, R34 ;  /* 0x000000ffff677224 */ /* 0x000fe400078e0022 */
[C---:B------:R-:W-:Y:S01]  /*ce50*/  FMUL.FTZ R34, R3.reuse, R142 ;  /* 0x0000008e03227220 */ /* 0x040fe20000410000 */
[----:B------:R-:W-:Y:S03]  /*ce60*/  IMAD.MOV.U32 R48, RZ, RZ, R217 ;  /* 0x000000ffff307224 */ /* 0x000fe600078e00d9 */
[----:B------:R3:W-:Y:S01]  /*ce70*/  MUFU.EX2 R163, R55 ;  /* 0x0000003700a37308 */ /* 0x0007e20000000800 */
[----:B-1----:R-:W-:Y:S01]  /*ce80*/  IMAD.MOV.U32 R150, RZ, RZ, R47 ;  /* 0x000000ffff967224 */ /* 0x002fe200078e002f */
[--C-:B------:R-:W-:Y:S01]  /*ce90*/  HSET2.LE.AND R47, R207, R77.reuse, PT ;  /* 0x0000004dcf2f7233 */ /* 0x100fe20003803000 */
[----:B------:R-:W-:Y:S01]  /*cea0*/  IMAD.MOV.U32 R207, RZ, RZ, R49 ;  /* 0x000000ffffcf7224 */ /* 0x000fe200078e0031 */
[--C-:B------:R-:W-:Y:S01]  /*ceb0*/  HSET2.LE.AND R49, R186, R77.reuse, PT ;  /* 0x0000004dba317233 */ /* 0x100fe20003803000 */
[----:B------:R-:W-:Y:S02]  /*cec0*/  IMAD.MOV.U32 R146, RZ, RZ, R79 ;  /* 0x000000ffff927224 */ /* 0x000fe400078e004f */
[----:B------:R-:W-:Y:S03]  /*ced0*/  IMAD.MOV.U32 R141, RZ, RZ, R43 ;  /* 0x000000ffff8d7224 */ /* 0x000fe600078e002b */
[----:B------:R1:W-:Y:S01]  /*cee0*/  MUFU.EX2 R164, R54 ;  /* 0x0000003600a47308 */ /* 0x0003e20000000800 */
[--C-:B--2---:R-:W-:Y:S01]  /*cef0*/  HSET2.LE.AND R53, R176, R77.reuse, PT ;  /* 0x0000004db0357233 */ /* 0x104fe20003803000 */
[----:B------:R-:W-:Y:S08]  /*cf00*/  IMAD.MOV.U32 R183, RZ, RZ, R103 ;  /* 0x000000ffffb77224 */ /* 0x000ff000078e0067 */
[----:B------:R2:W-:Y:S01]  /*cf10*/  MUFU.EX2 R161, R61 ;  /* 0x0000003d00a17308 */ /* 0x0005e20000000800 */
[--C-:B---3--:R-:W-:Y:S09]  /*cf20*/  HSET2.LE.AND R55, R198, R77.reuse, PT ;  /* 0x0000004dc6377233 */ /* 0x108ff20003803000 */
[----:B------:R3:W-:Y:S01]  /*cf30*/  MUFU.EX2 R162, R60 ;  /* 0x0000003c00a27308 */ /* 0x0007e20000000800 */
[--C-:B-1----:R-:W-:Y:S09]  /*cf40*/  HSET2.LE.AND R54, R199, R77.reuse, PT ;  /* 0x0000004dc7367233 */ /* 0x102ff20003803000 */
[----:B------:R-:W-:Y:S01]  /*cf50*/  MUFU.EX2 R149, R139 ;  /* 0x0000008b00957308 */ /* 0x000fe20000000800 */
[--C-:B--2---:R-:W-:Y:S09]  /*cf60*/  HSET2.LE.AND R61, R174, R77.reuse, PT ;  /* 0x0000004dae3d7233 */ /* 0x104ff20003803000 */
[----:B------:R-:W1:Y:S01]  /*cf70*/  MUFU.EX2 R172, R172 ;  /* 0x000000ac00ac7308 */ /* 0x000e620000000800 */
[--C-:B---3--:R-:W-:Y:S01]  /*cf80*/  HSET2.LE.AND R60, R175, R77.reuse, PT ;  /* 0x0000004daf3c7233 */ /* 0x108fe20003803000 */
[----:B------:R-:W-:Y:S08]  /*cf90*/  IMAD.MOV.U32 R175, RZ, RZ, R72 ;  /* 0x000000ffffaf7224 */ /* 0x000ff000078e0048 */
[----:B------:R2:W-:Y:S10]  /*cfa0*/  MUFU.EX2 R148, R80 ;  /* 0x0000005000947308 */ /* 0x0005f40000000800 */
[----:B------:R-:W3:Y:S10]  /*cfb0*/  MUFU.EX2 R165, R81 ;  /* 0x0000005100a57308 */ /* 0x000ef40000000800 */
[----:B------:R1:W-:Y:S01]  /*cfc0*/  MUFU.EX2 R160, R82 ;  /* 0x0000005200a07308 */ /* 0x0003e20000000800 */
[----:B--2---:R-:W-:Y:S09]  /*cfd0*/  IMAD.MOV.U32 R80, RZ, RZ, R100 ;  /* 0x000000ffff507224 */ /* 0x004ff200078e0064 */
[----:B------:R-:W2:Y:S10]  /*cfe0*/  MUFU.EX2 R159, R83 ;  /* 0x00000053009f7308 */ /* 0x000eb40000000800 */
[----:B------:R3:W-:Y:S01]  /*cff0*/  MUFU.EX2 R157, R69 ;  /* 0x00000045009d7308 */ /* 0x0007e20000000800 */
[----:B-1----:R-:W-:Y:S09]  /*d000*/  IMAD.MOV.U32 R82, RZ, RZ, R93 ;  /* 0x000000ffff527224 */ /* 0x002ff200078e005d */
[----:B------:R-:W-:Y:S10]  /*d010*/  MUFU.EX2 R131, R131 ;  /* 0x0000008300837308 */ /* 0x000ff40000000800 */
[----:B------:R-:W-:Y:S01]  /*d020*/  MUFU.EX2 R130, R130 ;  /* 0x0000008200827308 */ /* 0x000fe20000000800 */
[--C-:B---3--:R-:W-:Y:S01]  /*d030*/  HSET2.LE.AND R69, R173, R77.reuse, PT ;  /* 0x0000004dad457233 */ /* 0x108fe20003803000 */
[----:B------:R-:W-:Y:S02]  /*d040*/  IMAD.MOV.U32 R173, RZ, RZ, R175 ;  /* 0x000000ffffad7224 */ /* 0x000fe400078e00af */
[----:B------:R-:W-:Y:S06]  /*d050*/  IMAD.MOV.U32 R175, RZ, RZ, R144 ;  /* 0x000000ffffaf7224 */ /* 0x000fec00078e0090 */
[----:B------:R-:W-:Y:S10]  /*d060*/  MUFU.EX2 R113, R113 ;  /* 0x0000007100717308 */ /* 0x000ff40000000800 */
[----:B------:R-:W-:Y:S10]  /*d070*/  MUFU.EX2 R244, R244 ;  /* 0x000000f400f47308 */ /* 0x000ff40000000800 */
[----:B------:R-:W-:Y:S01]  /*d080*/  MUFU.EX2 R243, R243 ;  /* 0x000000f300f37308 */ /* 0x000fe20000000800 */
[----:B------:R-:W-:Y:S01]  /*d090*/  FFMA.FTZ R74, R3, R9, R201 ;  /* 0x00000009034a7223 */ /* 0x000fe200000100c9 */
[----:B------:R-:W-:Y:S01]  /*d0a0*/  F2FP.BF16.F32.PACK_AB R3, R240, R203 ;  /* 0x000000cbf003723e */ /* 0x000fe200000010ff */
[C---:B------:R-:W-:Y:S01]  /*d0b0*/  FMUL.FTZ R9, R2.reuse, R169 ;  /* 0x000000a902097220 */ /* 0x040fe20000410000 */
[----:B------:R-:W-:Y:S02]  /*d0c0*/  IMAD.MOV.U32 R169, RZ, RZ, R90 ;  /* 0x000000ffffa97224 */ /* 0x000fe400078e005a */
[----:B----4-:R-:W-:Y:S01]  /*d0d0*/  FFMA.FTZ R106, R2, R59, R202 ;  /* 0x0000003b026a7223 */ /* 0x010fe200000100ca */
[----:B------:R-:W-:Y:S01]  /*d0e0*/  IMAD.MOV.U32 R59, RZ, RZ, R50 ;  /* 0x000000ffff3b7224 */ /* 0x000fe200078e0032 */
[----:B------:R-:W3:Y:S01]  /*d0f0*/  LDL.LU R2, [R1+0x1c] ;  /* 0x00001c0001027983 */ /* 0x000ee20000300800 */
[----:B------:R-:W-:Y:S02]  /*d100*/  IMAD.MOV.U32 R50, RZ, RZ, R26 ;  /* 0x000000ffff327224 */ /* 0x000fe400078e001a */
[----:B------:R-:W-:Y:S01]  /*d110*/  FMUL.FTZ R26, R0, R158 ;  /* 0x0000009e001a7220 */ /* 0x000fe20000410000 */
[----:B------:R-:W-:Y:S01]  /*d120*/  IMAD.MOV.U32 R154, RZ, RZ, R59 ;  /* 0x000000ffff9a7224 */ /* 0x000fe200078e003b */
[----:B------:R1:W4:Y:S01]  /*d130*/  MUFU.EX2 R158, R68 ;  /* 0x00000044009e7308 */ /* 0x0003220000000800 */
[----:B------:R-:W-:Y:S02]  /*d140*/  IMAD.MOV.U32 R63, RZ, RZ, R50 ;  /* 0x000000ffff3f7224 */ /* 0x000fe400078e0032 */
[----:B------:R-:W-:Y:S01]  /*d150*/  FADD.FTZ R82, R82, R106 ;  /* 0x0000006a52527221 */ /* 0x000fe20000010000 */
[----:B------:R-:W-:Y:S02]  /*d160*/  IMAD.MOV.U32 R50, RZ, RZ, R76 ;  /* 0x000000ffff327224 */ /* 0x000fe400078e004c */
[----:B------:R-:W-:Y:S02]  /*d170*/  IMAD.MOV.U32 R76, RZ, RZ, R97 ;  /* 0x000000ffff4c7224 */ /* 0x000fe400078e0061 */
[----:B------:R-:W2:Y:S01]  /*d180*/  LDL.64 R96, [R1] ;  /* 0x0000000001607983 */ /* 0x000ea20000100a00 */
[----:B------:R-:W-:Y:S01]  /*d190*/  IMAD.MOV.U32 R59, RZ, RZ, R121 ;  /* 0x000000ffff3b7224 */ /* 0x000fe200078e0079 */
[----:B------:R-:W-:Y:S01]  /*d1a0*/  MUFU.EX2 R226, R226 ;  /* 0x000000e200e27308 */ /* 0x000fe20000000800 */
[----:B------:R-:W-:Y:S02]  /*d1b0*/  IMAD.MOV.U32 R121, RZ, RZ, R87 ;  /* 0x000000ffff797224 */ /* 0x000fe400078e0057 */
[----:B------:R-:W-:Y:S01]  /*d1c0*/  IMAD.MOV.U32 R90, RZ, RZ, R40 ;  /* 0x000000ffff5a7224 */ /* 0x000fe200078e0028 */
[----:B------:R2:W5:Y:S01]  /*d1d0*/  LDL.LU R221, [R1+0xa0] ;  /* 0x0000a00001dd7983 */ /* 0x0005620000300800 */
[----:B------:R-:W-:Y:S02]  /*d1e0*/  IMAD.MOV.U32 R87, RZ, RZ, R218 ;  /* 0x000000ffff577224 */ /* 0x000fe400078e00da */
[----:B------:R-:W-:Y:S01]  /*d1f0*/  IMAD.MOV.U32 R40, RZ, RZ, R63 ;  /* 0x000000ffff287224 */ /* 0x000fe200078e003f */
[--C-:B-1----:R-:W-:Y:S01]  /*d200*/  HSET2.LE.AND R68, R187, R77.reuse, PT ;  /* 0x0000004dbb447233 */ /* 0x102fe20003803000 */
[----:B------:R1:W5:Y:S01]  /*d210*/  LDL.LU R220, [R1+0x9c] ;  /* 0x00009c0001dc7983 */ /* 0x0003620000300800 */
[----:B------:R-:W-:Y:S01]  /*d220*/  IMAD.MOV.U32 R78, RZ, RZ, R59 ;  /* 0x000000ffff4e7224 */ /* 0x000fe200078e003b */
[----:B------:R-:W1:Y:S01]  /*d230*/  MUFU.EX2 R225, R225 ;  /* 0x000000e100e17308 */ /* 0x000e620000000800 */
[----:B------:R-:W-:Y:S01]  /*d240*/  IMAD.MOV.U32 R63, RZ, RZ, R58 ;  /* 0x000000ffff3f7224 */ /* 0x000fe200078e003a */
[----:B------:R1:W5:Y:S01]  /*d250*/  LDL.LU R219, [R1+0x98] ;  /* 0x0000980001db7983 */ /* 0x0003620000300800 */
[----:B------:R-:W-:Y:S02]  /*d260*/  IMAD.MOV.U32 R58, RZ, RZ, R51 ;  /* 0x000000ffff3a7224 */ /* 0x000fe400078e0033 */
[----:B------:R-:W-:Y:S01]  /*d270*/  IMAD.MOV.U32 R59, RZ, RZ, R50 ;  /* 0x000000ffff3b7224 */ /* 0x000fe200078e0032 */
[----:B------:R1:W5:Y:S01]  /*d280*/  LDL.LU R218, [R1+0x94] ;  /* 0x0000940001da7983 */ /* 0x0003620000300800 */
[----:B------:R-:W-:Y:S03]  /*d290*/  IMAD.MOV.U32 R51, RZ, RZ, R121 ;  /* 0x000000ffff337224 */ /* 0x000fe600078e0079 */
[----:B------:R-:W-:Y:S01]  /*d2a0*/  MUFU.EX2 R227, R227 ;  /* 0x000000e300e37308 */ /* 0x000fe20000000800 */
[----:B------:R-:W-:Y:S02]  /*d2b0*/  IMAD.MOV.U32 R50, RZ, RZ, R104 ;  /* 0x000000ffff327224 */ /* 0x000fe400078e0068 */
[----:B------:R-:W-:Y:S02]  /*d2c0*/  IMAD.MOV.U32 R121, RZ, RZ, R87 ;  /* 0x000000ffff797224 */ /* 0x000fe400078e0057 */
[----:B------:R-:W-:Y:S02]  /*d2d0*/  IMAD.MOV.U32 R104, RZ, RZ, R86 ;  /* 0x000000ffff687224 */ /* 0x000fe400078e0056 */
[----:B------:R-:W4:Y:S01]  /*d2e0*/  LDL.64 R86, [R1+0x8] ;  /* 0x0000080001567983 */ /* 0x000f220000100a00 */
[----:B------:R-:W-:Y:S02]  /*d2f0*/  IMAD.MOV.U32 R41, RZ, RZ, R90 ;  /* 0x000000ffff297224 */ /* 0x000fe400078e005a */
[----:B------:R-:W-:Y:S01]  /*d300*/  MUFU.EX2 R181, R181 ;  /* 0x000000b500b57308 */ /* 0x000fe20000000800 */
[----:B------:R-:W-:Y:S02]  /*d310*/  IMAD.MOV.U32 R90, RZ, RZ, R94 ;  /* 0x000000ffff5a7224 */ /* 0x000fe400078e005e */
[----:B------:R-:W-:Y:S01]  /*d320*/  IMAD.MOV.U32 R94, RZ, RZ, R40 ;  /* 0x000000ffff5e7224 */ /* 0x000fe200078e0028 */
[----:B------:R1:W5:Y:S01]  /*d330*/  LDL.LU R217, [R1+0x90] ;  /* 0x0000900001d97983 */ /* 0x0003620000300800 */
[----:B------:R-:W-:Y:S02]  /*d340*/  IMAD.MOV.U32 R40, RZ, RZ, R63 ;  /* 0x000000ffff287224 */ /* 0x000fe400078e003f */
[----:B------:R-:W-:Y:S03]  /*d350*/  IMAD.MOV.U32 R63, RZ, RZ, R62 ;  /* 0x000000ffff3f7224 */ /* 0x000fe600078e003e */
[----:B------:R-:W-:Y:S01]  /*d360*/  MUFU.EX2 R177, R177 ;  /* 0x000000b100b17308 */ /* 0x000fe20000000800 */
[----:B------:R-:W-:Y:S02]  /*d370*/  IMAD.MOV.U32 R62, RZ, RZ, R59 ;  /* 0x000000ffff3e7224 */ /* 0x000fe400078e003b */
[----:B------:R-:W-:Y:S01]  /*d380*/  IMAD.MOV.U32 R59, RZ, RZ, R36 ;  /* 0x000000ffff3b7224 */ /* 0x000fe200078e0024 */
[--C-:B------:R-:W-:Y:S01]  /*d390*/  HSET2.LE.AND R36, R197, R77.reuse, PT ;  /* 0x0000004dc5247233 */ /* 0x100fe20003803000 */
[----:B------:R-:W-:Y:S02]  /*d3a0*/  IMAD.MOV.U32 R224, RZ, RZ, R62 ;  /* 0x000000ffffe07224 */ /* 0x000fe400078e003e */
[----:B------:R-:W-:Y:S01]  /*d3b0*/  IMAD.MOV.U32 R197, RZ, RZ, R37 ;  /* 0x000000ffffc57224 */ /* 0x000fe200078e0025 */
        /* <DEDUP_REMOVED lines=8> */
[----:B------:R-:W-:Y:S01]  /*d440*/  MUFU.EX2 R252, R252 ;  /* 0x000000fc00fc7308 */ /* 0x000fe20000000800 */
[----:B------:R-:W-:Y:S01]  /*d450*/  IMAD.MOV.U32 R62, RZ, RZ, R51 ;  /* 0x000000ffff3e7224 */ /* 0x000fe200078e0033 */
[----:B------:R-:W-:Y:S01]  /*d460*/  LOP3.LUT R46, R46, R3, RZ, 0xc0, !PT ;  /* 0x000000032e2e7212 */ /* 0x000fe200078ec0ff */
[----:B------:R-:W-:Y:S01]  /*d470*/  IMAD.MOV.U32 R194, RZ, RZ, R90 ;  /* 0x000000ffffc27224 */ /* 0x000fe200078e005a */
[--C-:B------:R-:W-:Y:S01]  /*d480*/  HSET2.LE.AND R51, R192, R77.reuse, PT ;  /* 0x0000004dc0337233 */ /* 0x100fe20003803000 */
[----:B------:R-:W-:Y:S01]  /*d490*/  IMAD.MOV.U32 R41, RZ, RZ, R40 ;  /* 0x000000ffff297224 */ /* 0x000fe200078e0028 */
[----:B------:R-:W-:Y:S01]  /*d4a0*/  F2FP.BF16.F32.PACK_AB R40, R239, R201 ;  /* 0x000000c9ef28723e */ /* 0x000fe200000010ff */
[----:B------:R-:W-:Y:S03]  /*d4b0*/  IMAD.MOV.U32 R201, RZ, RZ, R42 ;  /* 0x000000ffffc97224 */ /* 0x000fe600078e002a */
[----:B------:R-:W-:Y:S01]  /*d4c0*/  MUFU.EX2 R116, R116 ;  /* 0x0000007400747308 */ /* 0x000fe20000000800 */
[----:B------:R-:W-:Y:S01]  /*d4d0*/  IMAD.MOV.U32 R195, RZ, RZ, R88 ;  /* 0x000000ffffc37224 */ /* 0x000fe200078e0058 */
[----:B------:R-:W-:Y:S01]  /*d4e0*/  LOP3.LUT R37, R37, R40, RZ, 0xc0, !PT ;  /* 0x0000002825257212 */ /* 0x000fe200078ec0ff */
[----:B------:R-:W-:Y:S02]  /*d4f0*/  IMAD.MOV.U32 R199, RZ, RZ, R58 ;  /* 0x000000ffffc77224 */ /* 0x000fe400078e003a */
[----:B------:R-:W-:Y:S02]  /*d500*/  IMAD.MOV.U32 R140, RZ, RZ, R41 ;  /* 0x000000ffff8c7224 */ /* 0x000fe400078e0029 */
[----:B------:R-:W-:Y:S01]  /*d510*/  IMAD.MOV.U32 R142, RZ, RZ, R62 ;  /* 0x000000ffff8e7224 */ /* 0x000fe200078e003e */
[--C-:B------:R-:W-:Y:S01]  /*d520*/  HSET2.LE.AND R62, R191, R77.reuse, PT ;  /* 0x0000004dbf3e7233 */ /* 0x100fe20003803000 */
[----:B------:R-:W-:Y:S01]  /*d530*/  IMAD.MOV.U32 R191, RZ, RZ, R73 ;  /* 0x000000ffffbf7224 */ /* 0x000fe200078e0049 */
[----:B------:R-:W-:Y:S01]  /*d540*/  MUFU.EX2 R115, R115 ;  /* 0x0000007300737308 */ /* 0x000fe20000000800 */
[----:B------:R-:W-:Y:S02]  /*d550*/  IMAD.MOV.U32 R198, RZ, RZ, R121 ;  /* 0x000000ffffc67224 */ /* 0x000fe400078e0079 */
[----:B------:R-:W-:Y:S01]  /*d560*/  FADD.FTZ R121, R239, R74 ;  /* 0x0000004aef797221 */ /* 0x000fe20000010000 */
[----:B------:R-:W-:Y:S02]  /*d570*/  IMAD.MOV.U32 R139, RZ, RZ, R76 ;  /* 0x000000ffff8b7224 */ /* 0x000fe400078e004c */
[----:B------:R-:W-:Y:S02]  /*d580*/  IMAD.MOV.U32 R186, RZ, RZ, R104 ;  /* 0x000000ffffba7224 */ /* 0x000fe400078e0068 */
[----:B------:R-:W-:Y:S02]  /*d590*/  IMAD.MOV.U32 R203, RZ, RZ, R123 ;  /* 0x000000ffffcb7224 */ /* 0x000fe400078e007b */
[----:B------:R-:W-:Y:S01]  /*d5a0*/  MUFU.EX2 R238, R238 ;  /* 0x000000ee00ee7308 */ /* 0x000fe20000000800 */
[----:B------:R-:W-:Y:S02]  /*d5b0*/  IMAD.MOV.U32 R123, RZ, RZ, R85 ;  /* 0x000000ffff7b7224 */ /* 0x000fe400078e0055 */
[----:B------:R-:W-:Y:S02]  /*d5c0*/  IMAD.MOV.U32 R192, RZ, RZ, R101 ;  /* 0x000000ffffc07224 */ /* 0x000fe400078e0065 */
[----:B------:R-:W-:Y:S02]  /*d5d0*/  IMAD.MOV.U32 R187, RZ, RZ, R191 ;  /* 0x000000ffffbb7224 */ /* 0x000fe400078e00bf */
[----:B------:R-:W-:Y:S03]  /*d5e0*/  IMAD.MOV.U32 R191, RZ, RZ, R127 ;  /* 0x000000ffffbf7224 */ /* 0x000fe600078e007f */
[----:B------:R-:W-:Y:S01]  /*d5f0*/  MUFU.EX2 R237, R237 ;  /* 0x000000ed00ed7308 */ /* 0x000fe20000000800 */
[----:B------:R-:W-:Y:S02]  /*d600*/  IMAD.MOV.U32 R174, RZ, RZ, R142 ;  /* 0x000000ffffae7224 */ /* 0x000fe400078e008e */
[----:B------:R-:W-:Y:S02]  /*d610*/  IMAD.MOV.U32 R142, RZ, RZ, R126 ;  /* 0x000000ffff8e7224 */ /* 0x000fe400078e007e */
[----:B------:R-:W-:Y:S02]  /*d620*/  IMAD.MOV.U32 R126, RZ, RZ, R92 ;  /* 0x000000ffff7e7224 */ /* 0x000fe400078e005c */
[----:B------:R-:W-:Y:S03]  /*d630*/  IMAD.MOV.U32 R240, RZ, RZ, R80 ;  /* 0x000000fffff07224 */ /* 0x000fe600078e0050 */
[----:B------:R-:W-:Y:S01]  /*d640*/  MUFU.EX2 R248, R248 ;  /* 0x000000f800f87308 */ /* 0x000fe20000000800 */
[----:B------:R-:W-:Y:S09]  /*d650*/  IMAD.MOV.U32 R80, RZ, RZ, R124 ;  /* 0x000000ffff507224 */ /* 0x000ff200078e007c */
        /* <DEDUP_REMOVED lines=14> */
[----:B---3--:R-:W-:Y:S01]  /*d740*/  FFMA.FTZ R105, R0, R2, R200 ;  /* 0x0000000200697223 */ /* 0x008fe200000100c8 */
[----:B------:R-:W-:Y:S01]  /*d750*/  F2FP.BF16.F32.PACK_AB R2, R127, R95 ;  /* 0x0000005f7f02723e */ /* 0x000fe200000010ff */
[----:B------:R-:W-:Y:S01]  /*d760*/  IMAD.MOV.U32 R127, RZ, RZ, R98 ;  /* 0x000000ffff7f7224 */ /* 0x000fe200078e0062 */
[----:B------:R-:W-:Y:S01]  /*d770*/  F2FP.BF16.F32.PACK_AB R0, R144, R91 ;  /* 0x0000005b9000723e */ /* 0x000fe200000010ff */
[----:B------:R-:W-:Y:S01]  /*d780*/  IMAD.MOV.U32 R144, RZ, RZ, R99 ;  /* 0x000000ffff907224 */ /* 0x000fe200078e0063 */
[----:B------:R-:W-:Y:S02]  /*d790*/  LOP3.LUT R39, R39, R2, RZ, 0xc0, !PT ;  /* 0x0000000227277212 */ /* 0x000fe400078ec0ff */
[----:B------:R-:W-:Y:S01]  /*d7a0*/  F2FP.BF16.F32.PACK_AB R2, R216, R200 ;  /* 0x000000c8d802723e */ /* 0x000fe200000010ff */
[----:B------:R-:W-:Y:S01]  /*d7b0*/  IMAD.MOV.U32 R200, RZ, RZ, R63 ;  /* 0x000000ffffc87224 */ /* 0x000fe200078e003f */
[----:B------:R-:W-:Y:S01]  /*d7c0*/  LOP3.LUT R38, R38, R0, RZ, 0xc0, !PT ;  /* 0x0000000026267212 */ /* 0x000fe200078ec0ff */
[----:B------:R-:W-:Y:S01]  /*d7d0*/  IMAD.MOV.U32 R63, RZ, RZ, R59 ;  /* 0x000000ffff3f7224 */ /* 0x000fe200078e003b */
[----:B------:R-:W-:Y:S01]  /*d7e0*/  F2FP.BF16.F32.PACK_AB R0, R93, R202 ;  /* 0x000000ca5d00723e */ /* 0x000fe200000010ff */
[----:B------:R-:W-:Y:S01]  /*d7f0*/  IMAD.MOV.U32 R59, RZ, RZ, R50 ;  /* 0x000000ffff3b7224 */ /* 0x000fe200078e0032 */
[----:B------:R-:W-:Y:S01]  /*d800*/  LOP3.LUT R45, R45, R2, RZ, 0xc0, !PT ;  /* 0x000000022d2d7212 */ /* 0x000fe200078ec0ff */
[----:B------:R-:W-:Y:S01]  /*d810*/  IMAD.MOV.U32 R202, RZ, RZ, R75 ;  /* 0x000000ffffca7224 */ /* 0x000fe200078e004b */
[--C-:B------:R-:W-:Y:S01]  /*d820*/  HSET2.LE.AND R50, R196, R77.reuse, PT ;  /* 0x0000004dc4327233 */ /* 0x100fe20003803000 */
[----:B------:R-:W-:Y:S01]  /*d830*/  IMAD.MOV.U32 R196, RZ, RZ, R48 ;  /* 0x000000ffffc47224 */ /* 0x000fe200078e0030 */
[----:B------:R-:W-:Y:S01]  /*d840*/  F2FP.BF16.F32.PACK_AB R2, R224, R147 ;  /* 0x00000093e002723e */ /* 0x000fe200000010ff */
[----:B------:R-:W-:Y:S01]  /*d850*/  IMAD.MOV.U32 R176, RZ, RZ, R63 ;  /* 0x000000ffffb07224 */ /* 0x000fe200078e003f */
[----:B------:R-:W-:Y:S01]  /*d860*/  LOP3.LUT R44, R44, R0, RZ, 0xc0, !PT ;  /* 0x000000002c2c7212 */ /* 0x000fe200078ec0ff */
[----:B------:R-:W-:Y:S01]  /*d870*/  IMAD.MOV.U32 R156, RZ, RZ, R59 ;  /* 0x000000ffff9c7224 */ /* 0x000fe200078e003b */
[----:B------:R-:W-:Y:S02]  /*d880*/  F2FP.BF16.F32.PACK_AB R0, R103, R58 ;  /* 0x0000003a6700723e */ /* 0x000fe400000010ff */
[----:B------:R-:W-:Y:S02]  /*d890*/  LOP3.LUT R50, R50, R2, RZ, 0xc0, !PT ;  /* 0x0000000232327212 */ /* 0x000fe400078ec0ff */
[----:B------:R-:W-:Y:S02]  /*d8a0*/  F2FP.BF16.F32.PACK_AB R2, R145, R73 ;  /* 0x000000499102723e */ /* 0x000fe400000010ff */
[----:B------:R-:W-:Y:S02]  /*d8b0*/  LOP3.LUT R47, R47, R0, RZ, 0xc0, !PT ;  /* 0x000000002f2f7212 */ /* 0x000fe400078ec0ff */
[--C-:B------:R-:W-:Y:S01]  /*d8c0*/  HSET2.LE.AND R48, R188, R77.reuse, PT ;  /* 0x0000004dbc307233 */ /* 0x100fe20003803000 */
[----:B------:R-:W-:Y:S01]  /*d8d0*/  IMAD.MOV.U32 R188, RZ, RZ, R102 ;  /* 0x000000ffffbc7224 */ /* 0x000fe200078e0066 */
[----:B------:R-:W-:Y:S02]  /*d8e0*/  F2FP.BF16.F32.PACK_AB R0, R146, R72 ;  /* 0x000000489200723e */ /* 0x000fe400000010ff */
[----:B------:R-:W-:Y:S02]  /*d8f0*/  LOP3.LUT R49, R49, R2, RZ, 0xc0, !PT ;  /* 0x0000000231317212 */ /* 0x000fe400078ec0ff */
[----:B------:R-:W-:Y:S02]  /*d900*/  F2FP.BF16.F32.PACK_AB R3, R200, R102 ;  /* 0x00000066c803723e */ /* 0x000fe400000010ff */
[----:B------:R-:W-:Y:S02]  /*d910*/  F2FP.BF16.F32.PACK_AB R2, R143, R207 ;  /* 0x000000cf8f02723e */ /* 0x000fe400000010ff */
[----:B------:R-:W-:Y:S02]  /*d920*/  LOP3.LUT R48, R48, R0, RZ, 0xc0, !PT ;  /* 0x0000000030307212 */ /* 0x000fe400078ec0ff */
[----:B------:R-:W-:Y:S02]  /*d930*/  LOP3.LUT R51, R51, R3, RZ, 0xc0, !PT ;  /* 0x0000000333337212 */ /* 0x000fe400078ec0ff */
[----:B------:R-:W-:Y:S02]  /*d940*/  F2FP.BF16.F32.PACK_AB R0, R202, R196 ;  /* 0x000000c4ca00723e */ /* 0x000fe400000010ff */
[----:B------:R-:W-:Y:S02]  /*d950*/  LOP3.LUT R55, R55, R2, RZ, 0xc0, !PT ;  /* 0x0000000237377212 */ /* 0x000fe400078ec0ff */
[----:B------:R-:W-:Y:S02]  /*d960*/  F2FP.BF16.F32.PACK_AB R3, R208, R213 ;  /* 0x000000d5d003723e */ /* 0x000fe400000010ff */
[----:B------:R-:W-:Y:S02]  /*d970*/  F2FP.BF16.F32.PACK_AB R40, R176, R125 ;  /* 0x0000007db028723e */ /* 0x000fe400000010ff */
[----:B------:R-:W-:Y:S02]  /*d980*/  F2FP.BF16.F32.PACK_AB R2, R193, R194 ;  /* 0x000000c2c102723e */ /* 0x000fe400000010ff */
[----:B------:R-:W-:Y:S02]  /*d990*/  LOP3.LUT R54, R54, R0, RZ, 0xc0, !PT ;  /* 0x0000000036367212 */ /* 0x000fe400078ec0ff */
[--C-:B------:R-:W-:Y:S02]  /*d9a0*/  HSET2.LE.AND R59, R67, R77.reuse, PT ;  /* 0x0000004d433b7233 */ /* 0x100fe40003803000 */
[----:B------:R-:W-:Y:S02]  /*d9b0*/  LOP3.LUT R52, R52, R3, RZ, 0xc0, !PT ;  /* 0x0000000334347212 */ /* 0x000fe400078ec0ff */
[----:B------:R-:W-:Y:S01]  /*d9c0*/  LOP3.LUT R53, R53, R40, RZ, 0xc0, !PT ;  /* 0x0000002835357212 */ /* 0x000fe200078ec0ff */
[----:B------:R-:W-:Y:S01]  /*d9d0*/  IMAD.U32 R40, RZ, RZ, UR20 ;  /* 0x00000014ff287e24 */ /* 0x000fe2000f8e00ff */
[--C-:B------:R-:W-:Y:S02]  /*d9e0*/  HSET2.LE.AND R58, R66, R77.reuse, PT ;  /* 0x0000004d423a7233 */ /* 0x100fe40003803000 */
        /* <DEDUP_REMOVED lines=8> */
[--C-:B------:R-:W-:Y:S02]  /*da70*/  HSET2.LE.AND R66, R70, R77.reuse, PT ;  /* 0x0000004d46427233 */ /* 0x100fe40003803000 */
[----:B------:R-:W-:Y:S02]  /*da80*/  F2FP.BF16.F32.PACK_AB R3, R197, R140 ;  /* 0x0000008cc503723e */ /* 0x000fe400000010ff */
[----:B------:R-:W-:Y:S02]  /*da90*/  LOP3.LUT R40, R223, UR25, R40, 0x96, !PT ;  /* 0x00000019df287c12 */ /* 0x000fe4000f8e9628 */
[----:B------:R-:W-:Y:S02]  /*daa0*/  F2FP.BF16.F32.PACK_AB R2, R169, R171 ;  /* 0x000000aba902723e */ /* 0x000fe400000010ff */
[----:B------:R-:W-:Y:S01]  /*dab0*/  LOP3.LUT R60, R60, R0, RZ, 0xc0, !PT ;  /* 0x000000003c3c7212 */ /* 0x000fe200078ec0ff */
[----:B------:R-:W-:Y:S01]  /*dac0*/  IMAD.WIDE.U32 R40, R40, -0x326172a9, RZ ;  /* 0xcd9e8d5728287825 */ /* 0x000fe200078e00ff */
[--C-:B------:R-:W-:Y:S02]  /*dad0*/  HSET2.LE.AND R63, R189, R77.reuse, PT ;  /* 0x0000004dbd3f7233 */ /* 0x100fe40003803000 */
[----:B------:R-:W-:Y:S01]  /*dae0*/  LOP3.LUT R57, R57, R3, RZ, 0xc0, !PT ;  /* 0x0000000339397212 */ /* 0x000fe200078ec0ff */
[----:B------:R-:W-:Y:S01]  /*daf0*/  IMAD.MOV.U32 R189, RZ, RZ, R156 ;  /* 0x000000ffffbd7224 */ /* 0x000fe200078e009c */
[----:B------:R-:W-:Y:S01]  /*db00*/  F2FP.BF16.F32.PACK_AB R0, R150, R152 ;  /* 0x000000989600723e */ /* 0x000fe200000010ff */
[----:B------:R-:W-:Y:S01]  /*db10*/  IMAD.MOV.U32 R156, RZ, RZ, R89 ;  /* 0x000000ffff9c7224 */ /* 0x000fe200078e0059 */
[----:B------:R-:W-:Y:S02]  /*db20*/  LOP3.LUT R66, R66, R2, RZ, 0xc0, !PT ;  /* 0x0000000242427212 */ /* 0x000fe400078ec0ff */
[----:B------:R-:W-:Y:S02]  /*db30*/  F2FP.BF16.F32.PACK_AB R3, R151, R153 ;  /* 0x000000999703723e */ /* 0x000fe400000010ff */
[----:B------:R-:W-:Y:S02]  /*db40*/  F2FP.BF16.F32.PACK_AB R2, R172, R149 ;  /* 0x00000095ac02723e */ /* 0x000fe400000010ff */
[----:B------:R-:W-:Y:S02]  /*db50*/  LOP3.LUT R63, R63, R0, RZ, 0xc0, !PT ;  /* 0x000000003f3f7212 */ /* 0x000fe400078ec0ff */
[--C-:B------:R-:W-:Y:S02]  /*db60*/  HSET2.LE.AND R67, R71, R77.reuse, PT ;  /* 0x0000004d47437233 */ /* 0x100fe40003803000 */
[----:B------:R-:W-:Y:S02]  /*db70*/  LOP3.LUT R62, R62, R3, RZ, 0xc0, !PT ;  /* 0x000000033e3e7212 */ /* 0x000fe400078ec0ff */
[----:B------:R-:W-:Y:S02]  /*db80*/  F2FP.BF16.F32.PACK_AB R0, R168, R170 ;  /* 0x000000aaa800723e */ /* 0x000fe400000010ff */
[----:B------:R-:W-:Y:S02]  /*db90*/  LOP3.LUT R64, R64, R2, RZ, 0xc0, !PT ;  /* 0x0000000240407212 */ /* 0x000fe400078ec0ff */
[----:B--2---:R-:W-:Y:S02]  /*dba0*/  LOP3.LUT R3, R41, UR14, R96, 0x96, !PT ;  /* 0x0000000e29037c12 */ /* 0x004fe4000f8e9660 */
[----:B------:R-:W-:Y:S02]  /*dbb0*/  F2FP.BF16.F32.PACK_AB R2, R163, R164 ;  /* 0x000000a4a302723e */ /* 0x000fe400000010ff */
[----:B------:R-:W-:Y:S01]  /*dbc0*/  LOP3.LUT R67, R67, R0, RZ, 0xc0, !PT ;  /* 0x0000000043437212 */ /* 0x000fe200078ec0ff */
[----:B------:R-:W-:Y:S01]  /*dbd0*/  IMAD.WIDE.U32 R42, R3, -0x2daee0ad, RZ ;  /* 0xd2511f53032a7825 */ /* 0x000fe200078e00ff */
[----:B------:R-:W-:Y:S02]  /*dbe0*/  F2FP.BF16.F32.PACK_AB R0, R165, R148 ;  /* 0x00000094a500723e */ /* 0x000fe400000010ff */
[----:B------:R-:W-:Y:S02]  /*dbf0*/  LOP3.LUT R68, R68, R2, RZ, 0xc0, !PT ;  /* 0x0000000244447212 */ /* 0x000fe400078ec0ff */
[--C-:B------:R-:W-:Y:S01]  /*dc00*/  HSET2.LE.AND R70, R180, R77.reuse, PT ;  /* 0x0000004db4467233 */ /* 0x100fe20003803000 */
[----:B------:R-:W-:Y:S01]  /*dc10*/  IMAD.MOV.U32 R180, RZ, RZ, R198 ;  /* 0x000000ffffb47224 */ /* 0x000fe200078e00c6 */
[----:B------:R-:W-:Y:S01]  /*dc20*/  F2FP.BF16.F32.PACK_AB R2, R159, R160 ;  /* 0x000000a09f02723e */ /* 0x000fe200000010ff */
[----:B------:R-:W-:Y:S01]  /*dc30*/  IMAD.MOV.U32 R198, RZ, RZ, R91 ;  /* 0x000000ffffc67224 */ /* 0x000fe200078e005b */
[----:B------:R-:W-:Y:S01]  /*dc40*/  LOP3.LUT R79, R179, UR12, R40, 0x96, !PT ;  /* 0x0000000cb34f7c12 */ /* 0x000fe2000f8e9628 */
[----:B------:R-:W-:Y:S01]  /*dc50*/  IMAD.MOV.U32 R239, RZ, RZ, R180 ;  /* 0x000000ffffef7224 */ /* 0x000fe200078e00b4 */
[----:B------:R-:W-:Y:S01]  /*dc60*/  LOP3.LUT R65, R65, R0, RZ, 0xc0, !PT ;  /* 0x0000000041417212 */ /* 0x000fe200078ec0ff */
[----:B------:R-:W-:Y:S01]  /*dc70*/  IMAD.MOV.U32 R180, RZ, RZ, R183 ;  /* 0x000000ffffb47224 */ /* 0x000fe200078e00b7 */
[----:B------:R-:W-:Y:S01]  /*dc80*/  LOP3.LUT R40, R185, UR12, R40, 0x96, !PT ;  /* 0x0000000cb9287c12 */ /* 0x000fe2000f8e9628 */
[----:B------:R-:W-:Y:S01]  /*dc90*/  IMAD.MOV.U32 R183, RZ, RZ, R147 ;  /* 0x000000ffffb77224 */ /* 0x000fe200078e0093 */
[----:B------:R-:W-:Y:S01]  /*dca0*/  F2FP.BF16.F32.PACK_AB R0, R161, R162 ;  /* 0x000000a2a100723e */ /* 0x000fe200000010ff */
[----:B------:R-:W-:Y:S01]  /*dcb0*/  IMAD.MOV.U32 R147, RZ, RZ, R84 ;  /* 0x000000ffff937224 */ /* 0x000fe200078e0054 */
[----:B------:R-:W-:Y:S01]  /*dcc0*/  LOP3.LUT R70, R70, R2, RZ, 0xc0, !PT ;  /* 0x0000000246467212 */ /* 0x000fe200078ec0ff */
[----:B------:R-:W-:Y:S01]  /*dcd0*/  IMAD.WIDE.U32 R72, R40, -0x2daee0ad, RZ ;  /* 0xd2511f5328487825 */ /* 0x000fe200078e00ff */
[----:B------:R-:W-:Y:S02]  /*dce0*/  LOP3.LUT R2, R43, UR11, R228, 0x96, !PT ;  /* 0x0000000b2b027c12 */ /* 0x000fe4000f8e96e4 */
[----:B------:R-:W-:Y:S01]  /*dcf0*/  LOP3.LUT R69, R69, R0, RZ, 0xc0, !PT ;  /* 0x0000000045457212 */ /* 0x000fe200078ec0ff */
[----:B------:R-:W-:Y:S01]  /*dd00*/  MUFU.EX2 R147, R147 ;  /* 0x0000009300937308 */ /* 0x000fe20000000800 */
[--C-:B------:R-:W-:Y:S01]  /*dd10*/  HSET2.LE.AND R71, R182, R77.reuse, PT ;  /* 0x0000004db6477233 */ /* 0x100fe20003803000 */
[----:B------:R-:W-:Y:S01]  /*dd20*/  IMAD.MOV.U32 R182, RZ, RZ, R199 ;  /* 0x000000ffffb67224 */ /* 0x000fe200078e00c7 */
[----:B----4-:R-:W-:Y:S01]  /*dd30*/  LOP3.LUT R78, R41, UR14, R86, 0x96, !PT ;  /* 0x0000000e294e7c12 */ /* 0x010fe2000f8e9656 */
[----:B------:R-:W-:Y:S01]  /*dd40*/  IMAD.MOV.U32 R199, RZ, RZ, R95 ;  /* 0x000000ffffc77224 */ /* 0x000fe200078e005f */
[----:B------:R-:W-:Y:S01]  /*dd50*/  F2FP.BF16.F32.PACK_AB R0, R157, R158 ;  /* 0x0000009e9d00723e */ /* 0x000fe200000010ff */
[----:B------:R-:W-:Y:S03]  /*dd60*/  IMAD.WIDE.U32 R40, R2, -0x326172a9, RZ ;  /* 0xcd9e8d5702287825 */ /* 0x000fe600078e00ff */
[----:B------:R-:W-:Y:S02]  /*dd70*/  LOP3.LUT R71, R71, R0, RZ, 0xc0, !PT ;  /* 0x0000000047477212 */ /* 0x000fe400078ec0ff */
[----:B------:R-:W-:Y:S02]  /*dd80*/  LOP3.LUT R0, R73, UR9, R42, 0x96, !PT ;  /* 0x0000000949007c12 */ /* 0x000fe4000f8e962a */
[----:B------:R-:W-:Y:S03]  /*dd90*/  LOP3.LUT R2, R41, UR10, R184, 0x96, !PT ;  /* 0x0000000a29027c12 */ /* 0x000fe6000f8e96b8 */
[----:B------:R-:W-:Y:S04]  /*dda0*/  IMAD.WIDE.U32 R42, R0, -0x326172a9, RZ ;  /* 0xcd9e8d57002a7825 */ /* 0x000fe800078e00ff */
[----:B------:R-:W-:Y:S01]  /*ddb0*/  IMAD.WIDE.U32 R2, R2, -0x2daee0ad, RZ ;  /* 0xd2511f5302027825 */ /* 0x000fe200078e00ff */
[----:B------:R-:W-:Y:S04]  /*ddc0*/  LOP3.LUT R0, R43, UR8, R40, 0x96, !PT ;  /* 0x000000082b007c12 */ /* 0x000fe8000f8e9628 */
[----:B------:R-:W-:Y:S05]  /*ddd0*/  LOP3.LUT R40, R3, UR7, R72, 0x96, !PT ;  /* 0x0000000703287c12 */ /* 0x000fea000f8e9648 */
[----:B------:R-:W-:Y:S05]  /*dde0*/  IMAD.WIDE.U32 R40, R40, -0x326172a9, RZ ;  /* 0xcd9e8d5728287825 */ /* 0x000fea00078e00ff */
[----:B------:R-:W-:Y:S01]  /*ddf0*/  LOP3.LUT R41, R41, UR6, R42, 0x96, !PT ;  /* 0x0000000629297c12 */ /* 0x000fe2000f8e962a */
[----:B------:R-:W-:Y:S05]  /*de00*/  IMAD.WIDE.U32 R42, R0, -0x2daee0ad, RZ ;  /* 0xd2511f53002a7825 */ /* 0x000fea00078e00ff */
[----:B------:R-:W-:Y:S05]  /*de10*/  LOP3.LUT R2, R43, UR5, R2, 0x96, !PT ;  /* 0x000000052b027c12 */ /* 0x000fea000f8e9602 */
[----:B------:R-:W-:Y:S05]  /*de20*/  IMAD.WIDE.U32 R2, R2, -0x326172a9, RZ ;  /* 0xcd9e8d5702027825 */ /* 0x000fea00078e00ff */
[----:B------:R-:W-:Y:S02]  /*de30*/  LOP3.LUT R0, R3, UR16, R40, 0x96, !PT ;  /* 0x0000001003007c12 */ /* 0x000fe4000f8e9628 */
[C---:B------:R-:W-:Y:S02]  /*de40*/  LOP3.LUT R73, R2.reuse, 0xffff, RZ, 0xc0, !PT ;  /* 0x0000ffff02497812 */ /* 0x040fe400078ec0ff */
[----:B------:R-:W-:Y:S02]  /*de50*/  LOP3.LUT R76, R2, 0xff, RZ, 0xc0, !PT ;  /* 0x000000ff024c7812 */ /* 0x000fe400078ec0ff */
[--C-:B------:R-:W-:Y:S02]  /*de60*/  SHF.R.U32.HI R75, RZ, 0x10, R2.reuse ;  /* 0x00000010ff4b7819 */ /* 0x100fe40000011602 */
[----:B------:R-:W-:Y:S01]  /*de70*/  SHF.R.U32.HI R74, RZ, 0x18, R2 ;  /* 0x00000018ff4a7819 */ /* 0x000fe20000011602 */
[----:B------:R-:W-:Y:S05]  /*de80*/  IMAD.WIDE.U32 R2, R41, -0x2daee0ad, RZ ;  /* 0xd2511f5329027825 */ /* 0x000fea00078e00ff */
[----:B------:R-:W-:Y:S02]  /*de90*/  LOP3.LUT R41, R3, UR17, R42, 0x96, !PT ;  /* 0x0000001103297c12 */ /* 0x000fe4000f8e962a */
[C---:B------:R-:W-:Y:S02]  /*dea0*/  LOP3.LUT R40, R2.reuse, 0xffff, RZ, 0xc0, !PT ;  /* 0x0000ffff02287812 */ /* 0x040fe400078ec0ff */
[----:B------:R-:W-:Y:S02]  /*deb0*/  LOP3.LUT R72, R2, 0xff, RZ, 0xc0, !PT ;  /* 0x000000ff02487812 */ /* 0x000fe400078ec0ff */
[--C-:B------:R-:W-:Y:S02]  /*dec0*/  SHF.R.U32.HI R43, RZ, 0x10, R2.reuse ;  /* 0x00000010ff2b7819 */ /* 0x100fe40000011602 */
[----:B------:R-:W-:Y:S02]  /*ded0*/  SHF.R.U32.HI R42, RZ, 0x18, R2 ;  /* 0x00000018ff2a7819 */ /* 0x000fe40000011602 */
        /* <DEDUP_REMOVED lines=8> */
[----:B------:R-:W-:Y:S01]  /*df60*/  IMAD.WIDE.U32 R2, R78, -0x2daee0ad, RZ ;  /* 0xd2511f534e027825 */ /* 0x000fe200078e00ff */
[----:B------:R-:W-:Y:S04]  /*df70*/  SHF.R.U32.HI R0, RZ, 0x8, R73 ;  /* 0x00000008ff007819 */ /* 0x000fe80000011649 */
[----:B------:R-:W-:Y:S02]  /*df80*/  PRMT R90, R76, 0x5410, R0 ;  /* 0x000054104c5a7816 */ /* 0x000fe40000000000 */
[----:B------:R-:W-:Y:S04]  /*df90*/  LOP3.LUT R0, R75, 0xff, RZ, 0xc0, !PT ;  /* 0x000000ff4b007812 */ /* 0x000fe800078ec0ff */
[----:B------:R-:W-:Y:S02]  /*dfa0*/  PRMT R100, R0, 0x5410, R74 ;  /* 0x0000541000647816 */ /* 0x000fe4000000004a */
[----:B------:R-:W-:Y:S04]  /*dfb0*/  SHF.R.U32.HI R0, RZ, 0x8, R40 ;  /* 0x00000008ff007819 */ /* 0x000fe80000011628 */
[----:B------:R-:W-:Y:S02]  /*dfc0*/  PRMT R103, R72, 0x5410, R0 ;  /* 0x0000541048677816 */ /* 0x000fe40000000000 */
[----:B------:R-:W-:Y:S04]  /*dfd0*/  LOP3.LUT R0, R43, 0xff, RZ, 0xc0, !PT ;  /* 0x000000ff2b007812 */ /* 0x000fe800078ec0ff */
[----:B------:R-:W-:Y:S01]  /*dfe0*/  PRMT R104, R0, 0x5410, R42 ;  /* 0x0000541000687816 */ /* 0x000fe2000000002a */
[----:B------:R-:W-:Y:S01]  /*dff0*/  IMAD.WIDE.U32 R42, R79, -0x2daee0ad, RZ ;  /* 0xd2511f534f2a7825 */ /* 0x000fe200078e00ff */
[----:B------:R-:W-:Y:S04]  /*e000*/  LOP3.LUT R0, R3, UR11, R230, 0x96, !PT ;  /* 0x0000000b03007c12 */ /* 0x000fe8000f8e96e6 */
[----:B------:R-:W-:Y:S01]  /*e010*/  LOP3.LUT R40, R43, UR9, R2, 0x96, !PT ;  /* 0x000000092b287c12 */ /* 0x000fe2000f8e9602 */
[----:B------:R-:W-:Y:S04]  /*e020*/  IMAD.WIDE.U32 R72, R0, -0x326172a9, RZ ;  /* 0xcd9e8d5700487825 */ /* 0x000fe800078e00ff */
        /* <DEDUP_REMOVED lines=21> */
[----:B------:R-:W-:Y:S01]  /*e180*/  LOP3.LUT R0, R3, UR17, R72, 0x96, !PT ;  /* 0x0000001103007c12 */ /* 0x000fe2000f8e9648 */
[----:B------:R-:W-:Y:S01]  /*e190*/  IMAD.MOV.U32 R72, RZ, RZ, R86 ;  /* 0x000000ffff487224 */ /* 0x000fe200078e0056 */
        /* <DEDUP_REMOVED lines=32> */
[----:B------:R-:W-:Y:S05]  /*e3a0*/  IMAD.U32 R0, RZ, RZ, UR21 ;  /* 0x00000015ff007e24 */ /* 0x000fea000f8e00ff */
[----:B------:R-:W-:Y:S05]  /*e3b0*/  LOP3.LUT R0, R223, UR25, R0, 0x96, !PT ;  /* 0x00000019df007c12 */ /* 0x000fea000f8e9600 */
[----:B------:R-:W-:Y:S05]  /*e3c0*/  IMAD.WIDE.U32 R74, R0, -0x326172a9, RZ ;  /* 0xcd9e8d57004a7825 */ /* 0x000fea00078e00ff */
[----:B------:R-:W-:Y:S02]  /*e3d0*/  LOP3.LUT R2, R75, UR14, R72, 0x96, !PT ;  /* 0x0000000e4b027c12 */ /* 0x000fe4000f8e9648 */
[----:B------:R-:W-:Y:S01]  /*e3e0*/  LOP3.LUT R0, R179, UR12, R74, 0x96, !PT ;  /* 0x0000000cb3007c12 */ /* 0x000fe2000f8e964a */
[----:B------:R-:W-:Y:S02]  /*e3f0*/  IMAD.MOV.U32 R179, RZ, RZ, R97 ;  /* 0x000000ffffb37224 */ /* 0x000fe400078e0061 */
[----:B------:R-:W-:Y:S04]  /*e400*/  IMAD.WIDE.U32 R2, R2, -0x2daee0ad, RZ ;  /* 0xd2511f5302027825 */ /* 0x000fe800078e00ff */
[----:B------:R-:W-:Y:S01]  /*e410*/  IMAD.WIDE.U32 R42, R0, -0x2daee0ad, RZ ;  /* 0xd2511f53002a7825 */ /* 0x000fe200078e00ff */
[----:B------:R-:W-:Y:S03]  /*e420*/  LOP3.LUT R40, R3, UR11, R230, 0x96, !PT ;  /* 0x0000000b03287c12 */ /* 0x000fe6000f8e96e6 */
        /* <DEDUP_REMOVED lines=14> */
[----:B------:R-:W-:Y:S01]  /*e510*/  LOP3.LUT R0, R41, UR6, R72, 0x96, !PT ;  /* 0x0000000629007c12 */ /* 0x000fe2000f8e9648 */
[----:B------:R-:W-:Y:S01]  /*e520*/  IMAD.WIDE.U32 R2, R2, -0x326172a9, RZ ;  /* 0xcd9e8d5702027825 */ /* 0x000fe200078e00ff */
[----:B------:R-:W-:Y:S04]  /*e530*/  MUFU.EX2 R126, R112 ;  /* 0x00000070007e7308 */ /* 0x000fe80000000800 */
[----:B------:R-:W-:Y:S02]  /*e540*/  LOP3.LUT R40, R3, UR16, R40, 0x96, !PT ;  /* 0x0000001003287c12 */ /* 0x000fe4000f8e9628 */
[C---:B------:R-:W-:Y:S02]  /*e550*/  LOP3.LUT R3, R2.reuse, 0xffff, RZ, 0xc0, !PT ;  /* 0x0000ffff02037812 */ /* 0x040fe400078ec0ff */
[----:B------:R-:W-:Y:S02]  /*e560*/  LOP3.LUT R41, R2, 0xff, RZ, 0xc0, !PT ;  /* 0x000000ff02297812 */ /* 0x000fe400078ec0ff */
[----:B------:R-:W-:Y:S01]  /*e570*/  MUFU.EX2 R112, R212 ;  /* 0x000000d400707308 */ /* 0x000fe20000000800 */
        /* <DEDUP_REMOVED lines=33> */
[----:B------:R-:W-:Y:S01]  /*e790*/  PRMT R95, R0, 0x5410, R2 ;  /* 0x00005410005f7816 */ /* 0x000fe20000000002 */
[----:B------:R-:W-:Y:S01]  /*e7a0*/  MUFU.EX2 R122, R242 ;  /* 0x000000f2007a7308 */ /* 0x000fe20000000800 */
[----:B------:R-:W-:Y:S01]  /*e7b0*/  LOP3.LUT R0, R75, UR14, R178, 0x96, !PT ;  /* 0x0000000e4b007c12 */ /* 0x000fe2000f8e96b2 */
[----:B------:R-:W-:Y:S04]  /*e7c0*/  IMAD.WIDE.U32 R72, R3, -0x2daee0ad, RZ ;  /* 0xd2511f5303487825 */ /* 0x000fe800078e00ff */
[----:B------:R-:W-:Y:S04]  /*e7d0*/  IMAD.WIDE.U32 R42, R0, -0x2daee0ad, RZ ;  /* 0xd2511f53002a7825 */ /* 0x000fe800078e00ff */
[----:B------:R-:W-:Y:S01]  /*e7e0*/  IMAD.MOV.U32 R178, RZ, RZ, R123 ;  /* 0x000000ffffb27224 */ /* 0x000fe200078e007b */
[----:B------:R-:W-:Y:S01]  /*e7f0*/  LOP3.LUT R40, R43, UR11, R228, 0x96, !PT ;  /* 0x0000000b2b287c12 */ /* 0x000fe2000f8e96e4 */
[----:B------:R-:W2:Y:S01]  /*e800*/  MUFU.EX2 R123, R234 ;  /* 0x000000ea007b7308 */ /* 0x000ea20000000800 */
[----:B------:R-:W-:Y:S03]  /*e810*/  LOP3.LUT R0, R73, UR9, R42, 0x96, !PT ;  /* 0x0000000949007c12 */ /* 0x000fe6000f8e962a */
[----:B------:R-:W-:Y:S05]  /*e820*/  IMAD.WIDE.U32 R40, R40, -0x326172a9, RZ ;  /* 0xcd9e8d5728287825 */ /* 0x000fea00078e00ff */
[----:B------:R-:W-:Y:S01]  /*e830*/  LOP3.LUT R2, R41, UR10, R184, 0x96, !PT ;  /* 0x0000000a29027c12 */ /* 0x000fe2000f8e96b8 */
[----:B------:R-:W-:Y:S02]  /*e840*/  IMAD.MOV.U32 R184, RZ, RZ, R199 ;  /* 0x000000ffffb87224 */ /* 0x000fe400078e00c7 */
[----:B------:R-:W-:Y:S02]  /*e850*/  IMAD.MOV.U32 R199, RZ, RZ, R125 ;  /* 0x000000ffffc77224 */ /* 0x000fe400078e007d */
[----:B------:R-:W-:Y:S01]  /*e860*/  IMAD.WIDE.U32 R2, R2, -0x2daee0ad, RZ ;  /* 0xd2511f5302027825 */ /* 0x000fe200078e00ff */
[----:B------:R3:W4:Y:S04]  /*e870*/  MUFU.EX2 R125, R251 ;  /* 0x000000fb007d7308 */ /* 0x0007280000000800 */
[----:B------:R-:W-:Y:S01]  /*e880*/  LOP3.LUT R41, R3, UR7, R72, 0x96, !PT ;  /* 0x0000000703297c12 */ /* 0x000fe2000f8e9648 */
[----:B------:R-:W-:Y:S05]  /*e890*/  IMAD.WIDE.U32 R72, R0, -0x326172a9, RZ ;  /* 0xcd9e8d5700487825 */ /* 0x000fea00078e00ff */
[----:B------:R-:W-:Y:S05]  /*e8a0*/  LOP3.LUT R40, R73, UR8, R40, 0x96, !PT ;  /* 0x0000000849287c12 */ /* 0x000fea000f8e9628 */
[----:B------:R-:W-:Y:S04]  /*e8b0*/  IMAD.WIDE.U32 R42, R40, -0x2daee0ad, RZ ;  /* 0xd2511f53282a7825 */ /* 0x000fe800078e00ff */
[----:B------:R-:W-:Y:S01]  /*e8c0*/  IMAD.WIDE.U32 R40, R41, -0x326172a9, RZ ;  /* 0xcd9e8d5729287825 */ /* 0x000fe200078e00ff */
[----:B------:R-:W-:Y:S03]  /*e8d0*/  LOP3.LUT R2, R43, UR5, R2, 0x96, !PT ;  /* 0x000000052b027c12 */ /* 0x000fe6000f8e9602 */
[----:B---3--:R-:W-:Y:S01]  /*e8e0*/  IMAD.MOV.U32 R251, RZ, RZ, R211 ;  /* 0x000000fffffb7224 */ /* 0x008fe200078e00d3 */
[----:B------:R-:W-:Y:S01]  /*e8f0*/  LOP3.LUT R0, R41, UR6, R72, 0x96, !PT ;  /* 0x0000000629007c12 */ /* 0x000fe2000f8e9648 */
[----:B------:R-:W-:Y:S05]  /*e900*/  IMAD.WIDE.U32 R2, R2, -0x326172a9, RZ ;  /* 0xcd9e8d5702027825 */ /* 0x000fea00078e00ff */
        /* <DEDUP_REMOVED lines=11> */
[----:B------:R-:W3:Y:S01]  /*e9c0*/  LDSM.16.MT88.4 R40, [R209+0x4000] ;  /* 0x00400000d128783b */ /* 0x000ee20000004200 */
[C---:B------:R-:W-:Y:S04]  /*e9d0*/  LOP3.LUT R0, R2.reuse, 0xffff, RZ, 0xc0, !PT ;  /* 0x0000ffff02007812 */ /* 0x040fe800078ec0ff */
[----:B------:R-:W-:Y:S02]  /*e9e0*/  SHF.R.U32.HI R3, RZ, 0x8, R0 ;  /* 0x00000008ff037819 */ /* 0x000fe40000011600 */
[----:B------:R-:W-:Y:S04]  /*e9f0*/  LOP3.LUT R0, R2, 0xff, RZ, 0xc0, !PT ;  /* 0x000000ff02007812 */ /* 0x000fe800078ec0ff */
[----:B------:R-:W-:Y:S01]  /*ea00*/  PRMT R75, R0, 0x5410, R3 ;  /* 0x00005410004b7816 */ /* 0x000fe20000000003 */
[----:B------:R-:W-:Y:S01]  /*ea10*/  IMAD.MOV.U32 R3, RZ, RZ, R185 ;  /* 0x000000ffff037224 */ /* 0x000fe200078e00b9 */
[--C-:B------:R-:W-:Y:S01]  /*ea20*/  SHF.R.U32.HI R0, RZ, 0x10, R2.reuse ;  /* 0x00000010ff007819 */ /* 0x100fe20000011602 */
[----:B------:R-:W-:Y:S01]  /*ea30*/  IMAD.MOV.U32 R185, RZ, RZ, R175 ;  /* 0x000000ffffb97224 */ /* 0x000fe200078e00af */
[----:B------:R-:W-:Y:S01]  /*ea40*/  SHF.R.U32.HI R2, RZ, 0x18, R2 ;  /* 0x00000018ff027819 */ /* 0x000fe20000011602 */
[----:B------:R-:W-:Y:S01]  /*ea50*/  IMAD.MOV.U32 R175, RZ, RZ, R142 ;  /* 0x000000ffffaf7224 */ /* 0x000fe200078e008e */
[----:B------:R-:W-:Y:S01]  /*ea60*/  LOP3.LUT R0, R0, 0xff, RZ, 0xc0, !PT ;  /* 0x000000ff00007812 */ /* 0x000fe200078ec0ff */
[----:B------:R-:W-:Y:S02]  /*ea70*/  IMAD.MOV.U32 R142, RZ, RZ, R144 ;  /* 0x000000ffff8e7224 */ /* 0x000fe400078e0090 */
[----:B------:R-:W-:Y:S01]  /*ea80*/  MUFU.EX2 R144, R109 ;  /* 0x0000006d00907308 */ /* 0x000fe20000000800 */
[----:B------:R-:W-:Y:S01]  /*ea90*/  PRMT R79, R0, 0x5410, R2 ;  /* 0x00005410004f7816 */ /* 0x000fe20000000002 */
[----:B------:R-:W-:Y:S02]  /*eaa0*/  IMAD.MOV.U32 R2, RZ, RZ, R178 ;  /* 0x000000ffff027224 */ /* 0x000fe400078e00b2 */
[----:B------:R-:W-:Y:S02]  /*eab0*/  IMAD.MOV.U32 R178, RZ, RZ, R191 ;  /* 0x000000ffffb27224 */ /* 0x000fe400078e00bf */
[----:B------:R-:W-:Y:S01]  /*eac0*/  IMAD.MOV.U32 R191, RZ, RZ, R146 ;  /* 0x000000ffffbf7224 */ /* 0x000fe200078e0092 */
[--C-:B------:R-:W-:Y:S03]  /*ead0*/  HSET2.LE.AND R79, R79, R77.reuse, PT ;  /* 0x0000004d4f4f7233 */ /* 0x100fe60003803000 */
[----:B------:R-:W-:Y:S01]  /*eae0*/  MUFU.EX2 R109, R250 ;  /* 0x000000fa006d7308 */ /* 0x000fe20000000800 */
[----:B------:R-:W-:Y:S02]  /*eaf0*/  IMAD.MOV.U32 R0, RZ, RZ, R198 ;  /* 0x000000ffff007224 */ /* 0x000fe400078e00c6 */
[----:B------:R-:W-:Y:S07]  /*eb00*/  IMAD.MOV.U32 R198, RZ, RZ, R145 ;  /* 0x000000ffffc67224 */ /* 0x000fee00078e0091 */
[----:B------:R-:W-:Y:S01]  /*eb10*/  MUFU.EX2 R145, R129 ;  /* 0x0000008100917308 */ /* 0x000fe20000000800 */
[-C--:B---3--:R-:W-:Y:S09]  /*eb20*/  HMMA.16816.F32.BF16 R4, R36, R40.reuse, R4 ;  /* 0x000000282404723c */ /* 0x088ff20000041804 */
[----:B------:R-:W-:Y:S01]  /*eb30*/  MUFU.EX2 R146, R108 ;  /* 0x0000006c00927308 */ /* 0x000fe20000000800 */
[C---:B------:R-:W-:Y:S06]  /*eb40*/  HMMA.16816.F32.BF16 R8, R44.reuse, R40, R8 ;  /* 0x000000282c08723c */ /* 0x040fec0000041808 */
[-C--:B------:R-:W-:Y:S06]  /*eb50*/  HMMA.16816.F32.BF16 R12, R44, R42.reuse, R12 ;  /* 0x0000002a2c0c723c */ /* 0x080fec000004180c */
[C---:B------:R-:W-:Y:S01]  /*eb60*/  HMMA.16816.F32.BF16 R16, R36.reuse, R42, R16 ;  /* 0x0000002a2410723c */ /* 0x040fe20000041810 */
[----:B------:R-:W3:Y:S05]  /*eb70*/  LDSM.16.MT88.4 R40, [R210+0x4000] ;  /* 0x00400000d228783b */ /* 0x000eea0000004200 */
[-C--:B---3--:R-:W-:Y:S06]  /*eb80*/  HMMA.16816.F32.BF16 R20, R36, R40.reuse, R20 ;  /* 0x000000282414723c */ /* 0x088fec0000041814 */
[C---:B------:R-:W-:Y:S06]  /*eb90*/  HMMA.16816.F32.BF16 R24, R44.reuse, R40, R24 ;  /* 0x000000282c18723c */ /* 0x040fec0000041818 */
[-C--:B------:R-:W-:Y:S05]  /*eba0*/  HMMA.16816.F32.BF16 R28, R44, R42.reuse, R28 ;  /* 0x0000002a2c1c723c */ /* 0x080fea000004181c */
[----:B------:R-:W-:Y:S01]  /*ebb0*/  IMAD.MOV.U32 R41, RZ, RZ, R189 ;  /* 0x000000ffff297224 */ /* 0x000fe200078e00bd */
[----:B------:R-:W-:Y:S01]  /*ebc0*/  HMMA.16816.F32.BF16 R32, R36, R42, R32 ;  /* 0x0000002a2420723c */ /* 0x000fe20000041820 */
[----:B------:R-:W3:Y:S04]  /*ebd0*/  LDSM.16.MT88.4 R36, [R209+0x4400] ;  /* 0x00440000d124783b */ /* 0x000ee80000004200 */
[----:B------:R-:W-:Y:S01]  /*ebe0*/  IMAD.MOV.U32 R40, RZ, RZ, R174 ;  /* 0x000000ffff287224 */ /* 0x000fe200078e00ae */
[--C-:B------:R-:W-:Y:S01]  /*ebf0*/  HSET2.LE.AND R46, R83, R77.reuse, PT ;  /* 0x0000004d532e7233 */ /* 0x100fe20003803000 */
[----:B------:R-:W-:Y:S01]  /*ec00*/  IMAD.MOV.U32 R42, RZ, RZ, R215 ;  /* 0x000000ffff2a7224 */ /* 0x000fe200078e00d7 */
[--C-:B------:R-:W-:Y:S03]  /*ec10*/  HSET2.LE.AND R45, R78, R77.reuse, PT ;  /* 0x0000004d4e2d7233 */ /* 0x100fe60003803000 */
[----:B------:R-:W-:Y:S01]  /*ec20*/  IMAD.MOV.U32 R47, RZ, RZ, R0 ;  /* 0x000000ffff2f7224 */ /* 0x000fe200078e0000 */
[--C-:B------:R-:W-:Y:S01]  /*ec30*/  HSET2.LE.AND R44, R76, R77.reuse, PT ;  /* 0x0000004d4c2c7233 */ /* 0x100fe20003803000 */
[----:B------:R-:W-:Y:S01]  /*ec40*/  IMAD.MOV.U32 R189, RZ, RZ, R156 ;  /* 0x000000ffffbd7224 */ /* 0x000fe200078e009c */
[--C-:B------:R-:W-:Y:S01]  /*ec50*/  HSET2.LE.AND R78, R75, R77.reuse, PT ;  /* 0x0000004d4b4e7233 */ /* 0x100fe20003803000 */
[----:B------:R-:W-:Y:S01]  /*ec60*/  IMAD.MOV.U32 R43, RZ, RZ, R47 ;  /* 0x000000ffff2b7224 */ /* 0x000fe200078e002f */
[--C-:B------:R-:W-:Y:S01]  /*ec70*/  HSET2.LE.AND R47, R81, R77.reuse, PT ;  /* 0x0000004d512f7233 */ /* 0x100fe20003803000 */
[----:B------:R-:W-:Y:S01]  /*ec80*/  IMAD.MOV.U32 R174, RZ, RZ, R127 ;  /* 0x000000ffffae7224 */ /* 0x000fe200078e007f */
[----:B------:R-:W4:Y:S01]  /*ec90*/  MUFU.EX2 R156, R128 ;  /* 0x00000080009c7308 */ /* 0x000f220000000800 */
[----:B------:R-:W-:Y:S01]  /*eca0*/  IMAD.MOV.U32 R0, RZ, RZ, R2 ;  /* 0x000000ffff007224 */ /* 0x000fe200078e0002 */
[--C-:B------:R-:W-:Y:S01]  /*ecb0*/  HSET2.LE.AND R75, R95, R77.reuse, PT ;  /* 0x0000004d5f4b7233 */ /* 0x100fe20003803000 */
[----:B------:R-:W-:Y:S02]  /*ecc0*/  IMAD.MOV.U32 R2, RZ, RZ, R3 ;  /* 0x000000ffff027224 */ /* 0x000fe400078e0003 */
[----:B------:R-:W-:Y:S02]  /*ecd0*/  IMAD.MOV.U32 R3, RZ, RZ, R192 ;  /* 0x000000ffff037224 */ /* 0x000fe400078e00c0 */
[----:B------:R-:W-:Y:S02]  /*ece0*/  IMAD.MOV.U32 R192, RZ, RZ, R80 ;  /* 0x000000ffffc07224 */ /* 0x000fe400078e0050 */
[----:B------:R-:W-:Y:S01]  /*ecf0*/  FADD.FTZ R80, R216, R105 ;  /* 0x00000069d8507221 */ /* 0x000fe20000010000 */
[----:B------:R-:W-:Y:S01]  /*ed00*/  MUFU.EX2 R127, R118 ;  /* 0x00000076007f7308 */ /* 0x000fe20000000800 */
[----:B------:R1:W5:Y:S04]  /*ed10*/  LDL.LU R216, [R1+0x8c] ;  /* 0x00008c0001d87983 */ /* 0x0003680000300800 */
[----:B------:R1:W5:Y:S05]  /*ed20*/  LDL.LU R215, [R1+0x88] ;  /* 0x0000880001d77983 */ /* 0x00036a0000300800 */
[----:B------:R-:W4:Y:S01]  /*ed30*/  MUFU.EX2 R118, R249 ;  /* 0x000000f900767308 */ /* 0x000f220000000800 */
        /* <DEDUP_REMOVED lines=8> */
[-C--:B------:R-:W-:Y:S06]  /*edc0*/  HMMA.16816.F32.BF16 R28, R52, R38.reuse, R28 ;  /* 0x00000026341c723c */ /* 0x080fec000004181c */
[----:B------:R-:W-:Y:S01]  /*edd0*/  HMMA.16816.F32.BF16 R32, R48, R38, R32 ;  /* 0x000000263020723c */ /* 0x000fe20000041820 */
[----:B------:R-:W3:Y:S04]  /*ede0*/  LDSM.16.MT88.4 R36, [R209+0x4800] ;  /* 0x00480000d124783b */ /* 0x000ee80000004200 */
[----:B------:R-:W-:Y:S02]  /*edf0*/  IMAD.MOV.U32 R52, RZ, RZ, R42 ;  /* 0x000000ffff347224 */ /* 0x000fe400078e002a */
[----:B------:R-:W-:Y:S01]  /*ee00*/  IMAD.MOV.U32 R42, RZ, RZ, R40 ;  /* 0x000000ffff2a7224 */ /* 0x000fe200078e0028 */
[----:B------:R-:W-:Y:S03]  /*ee10*/  F2FP.BF16.F32.PACK_AB R40, R130, R131 ;  /* 0x000000838228723e */ /* 0x000fe600000010ff */
[--C-:B------:R-:W-:Y:S01]  /*ee20*/  HSET2.LE.AND R50, R90, R77.reuse, PT ;  /* 0x0000004d5a327233 */ /* 0x100fe20003803000 */
[----:B------:R-:W-:Y:S01]  /*ee30*/  IMAD.MOV.U32 R53, RZ, RZ, R0 ;  /* 0x000000ffff357224 */ /* 0x000fe200078e0000 */
[----:B------:R-:W-:Y:S01]  /*ee40*/  F2FP.BF16.F32.PACK_AB R0, R243, R244 ;  /* 0x000000f4f300723e */ /* 0x000fe200000010ff */
[----:B------:R-:W-:Y:S01]  /*ee50*/  IMAD.MOV.U32 R55, RZ, RZ, R2 ;  /* 0x000000ffff377224 */ /* 0x000fe200078e0002 */
[----:B-1----:R-:W-:Y:S01]  /*ee60*/  F2FP.BF16.F32.PACK_AB R2, R225, R226 ;  /* 0x000000e2e102723e */ /* 0x002fe200000010ff */
[----:B------:R-:W-:Y:S01]  /*ee70*/  IMAD.MOV.U32 R51, RZ, RZ, R53 ;  /* 0x000000ffff337224 */ /* 0x000fe200078e0035 */
[----:B------:R-:W-:Y:S01]  /*ee80*/  LOP3.LUT R50, R50, R40, RZ, 0xc0, !PT ;  /* 0x0000002832327212 */ /* 0x000fe200078ec0ff */
[----:B------:R-:W-:Y:S01]  /*ee90*/  IMAD.MOV.U32 R53, RZ, RZ, R43 ;  /* 0x000000ffff357224 */ /* 0x000fe200078e002b */
[----:B------:R-:W-:Y:S01]  /*eea0*/  LOP3.LUT R46, R46, R0, RZ, 0xc0, !PT ;  /* 0x000000002e2e7212 */ /* 0x000fe200078ec0ff */
[----:B------:R-:W-:Y:S01]  /*eeb0*/  IMAD.MOV.U32 R43, RZ, RZ, R41 ;  /* 0x000000ffff2b7224 */ /* 0x000fe200078e0029 */
[----:B------:R1:W4:Y:S01]  /*eec0*/  MUFU.EX2 R129, R51 ;  /* 0x0000003300817308 */ /* 0x0003220000000800 */
[----:B------:R-:W-:Y:S01]  /*eed0*/  IMAD.MOV.U32 R41, RZ, RZ, R179 ;  /* 0x000000ffff297224 */ /* 0x000fe200078e00b3 */
[----:B------:R-:W-:Y:S01]  /*eee0*/  LOP3.LUT R47, R47, R2, RZ, 0xc0, !PT ;  /* 0x000000022f2f7212 */ /* 0x000fe200078ec0ff */
[----:B------:R-:W-:Y:S01]  /*eef0*/  IMAD.MOV.U32 R179, RZ, RZ, R239 ;  /* 0x000000ffffb37224 */ /* 0x000fe200078e00ef */
[----:B--2---:R-:W-:Y:S01]  /*ef00*/  F2FP.BF16.F32.PACK_AB R0, R227, R123 ;  /* 0x0000007be300723e */ /* 0x004fe200000010ff */
[----:B------:R-:W-:Y:S01]  /*ef10*/  IMAD.MOV.U32 R239, RZ, RZ, R186 ;  /* 0x000000ffffef7224 */ /* 0x000fe200078e00ba */
[--C-:B------:R-:W-:Y:S01]  /*ef20*/  HSET2.LE.AND R48, R94, R77.reuse, PT ;  /* 0x0000004d5e307233 */ /* 0x100fe20003803000 */
[----:B------:R-:W-:Y:S01]  /*ef30*/  IMAD.MOV.U32 R186, RZ, RZ, R195 ;  /* 0x000000ffffba7224 */ /* 0x000fe200078e00c3 */
[----:B------:R-:W-:Y:S01]  /*ef40*/  LOP3.LUT R45, R45, R0, RZ, 0xc0, !PT ;  /* 0x000000002d2d7212 */ /* 0x000fe200078ec0ff */
[----:B------:R-:W-:Y:S01]  /*ef50*/  IMAD.MOV.U32 R195, RZ, RZ, R214 ;  /* 0x000000ffffc37224 */ /* 0x000fe200078e00d6 */
[----:B------:R-:W-:Y:S01]  /*ef60*/  F2FP.BF16.F32.PACK_AB R0, R126, R113 ;  /* 0x000000717e00723e */ /* 0x000fe200000010ff */
[----:B------:R2:W5:Y:S01]  /*ef70*/  LDL.LU R214, [R1+0x84] ;  /* 0x0000840001d67983 */ /* 0x0005620000300800 */
[----:B------:R-:W-:Y:S01]  /*ef80*/  F2FP.BF16.F32.PACK_AB R2, R177, R181 ;  /* 0x000000b5b102723e */ /* 0x000fe200000010ff */
[----:B------:R-:W-:Y:S01]  /*ef90*/  IMAD.MOV.U32 R54, RZ, RZ, R3 ;  /* 0x000000ffff367224 */ /* 0x000fe200078e0003 */
[----:B------:R-:W-:Y:S01]  /*efa0*/  F2FP.BF16.F32.PACK_AB R3, R124, R122 ;  /* 0x0000007a7c03723e */ /* 0x000fe200000010ff */
[----:B------:R4:W-:Y:S01]  /*efb0*/  MUFU.EX2 R94, R251 ;  /* 0x000000fb005e7308 */ /* 0x0009e20000000800 */
[----:B------:R-:W-:Y:S01]  /*efc0*/  LOP3.LUT R48, R48, R2, RZ, 0xc0, !PT ;  /* 0x0000000230307212 */ /* 0x000fe200078ec0ff */
[----:B-1----:R-:W-:Y:S01]  /*efd0*/  IMAD.MOV.U32 R51, RZ, RZ, R43 ;  /* 0x000000ffff337224 */ /* 0x002fe200078e002b */
[----:B------:R-:W-:Y:S01]  /*efe0*/  LOP3.LUT R44, R44, R3, RZ, 0xc0, !PT ;  /* 0x000000032c2c7212 */ /* 0x000fe200078ec0ff */
[-C--:B---3--:R-:W-:Y:S06]  /*eff0*/  HMMA.16816.F32.BF16 R4, R56, R36.reuse, R4 ;  /* 0x000000243804723c */ /* 0x088fec0000041804 */
[----:B------:R-:W-:Y:S01]  /*f000*/  MUFU.EX2 R90, R120 ;  /* 0x00000078005a7308 */ /* 0x000fe20000000800 */
[----:B------:R-:W-:Y:S01]  /*f010*/  IMAD.MOV.U32 R241, RZ, RZ, R51 ;  /* 0x000000fffff17224 */ /* 0x000fe200078e0033 */
[C---:B------:R-:W-:Y:S04]  /*f020*/  HMMA.16816.F32.BF16 R8, R60.reuse, R36, R8 ;  /* 0x000000243c08723c */ /* 0x040fe80000041808 */
[--C-:B------:R-:W-:Y:S02]  /*f030*/  HSET2.LE.AND R51, R100, R77.reuse, PT ;  /* 0x0000004d64337233 */ /* 0x100fe40003803000 */
[-C--:B------:R-:W-:Y:S02]  /*f040*/  HMMA.16816.F32.BF16 R12, R60, R38.reuse, R12 ;  /* 0x000000263c0c723c */ /* 0x080fe4000004180c */
[----:B------:R-:W-:Y:S03]  /*f050*/  MUFU.EX2 R100, R245 ;  /* 0x000000f500647308 */ /* 0x000fe60000000800 */
[----:B------:R-:W-:Y:S01]  /*f060*/  LOP3.LUT R51, R51, R0, RZ, 0xc0, !PT ;  /* 0x0000000033337212 */ /* 0x000fe200078ec0ff */
[C---:B------:R-:W-:Y:S01]  /*f070*/  HMMA.16816.F32.BF16 R16, R56.reuse, R38, R16 ;  /* 0x000000263810723c */ /* 0x040fe20000041810 */
[----:B------:R-:W1:Y:S04]  /*f080*/  LDSM.16.MT88.4 R36, [R210+0x4800] ;  /* 0x00480000d224783b */ /* 0x000e680000004200 */
[----:B------:R-:W-:Y:S01]  /*f090*/  F2FP.BF16.F32.PACK_AB R2, R252, R147 ;  /* 0x00000093fc02723e */ /* 0x000fe200000010ff */
[----:B----4-:R-:W-:Y:S01]  /*f0a0*/  IMAD.MOV.U32 R251, RZ, RZ, R241 ;  /* 0x000000fffffb7224 */ /* 0x010fe200078e00f1 */
[C---:B------:R-:W-:Y:S04]  /*f0b0*/  LOP3.LUT R0, R72.reuse, 0xffff, RZ, 0xc0, !PT ;  /* 0x0000ffff48007812 */ /* 0x040fe800078ec0ff */
[--C-:B------:R-:W-:Y:S02]  /*f0c0*/  HSET2.LE.AND R49, R93, R77.reuse, PT ;  /* 0x0000004d5d317233 */ /* 0x100fe40003803000 */
[----:B------:R-:W-:Y:S01]  /*f0d0*/  F2FP.BF16.F32.PACK_AB R3, R115, R116 ;  /* 0x000000747303723e */ /* 0x000fe200000010ff */
[----:B------:R-:W-:Y:S03]  /*f0e0*/  MUFU.EX2 R93, R107 ;  /* 0x0000006b005d7308 */ /* 0x000fe60000000800 */
[----:B------:R-:W-:Y:S02]  /*f0f0*/  LOP3.LUT R49, R49, R3, RZ, 0xc0, !PT ;  /* 0x0000000331317212 */ /* 0x000fe400078ec0ff */
[----:B------:R-:W-:Y:S05]  /*f100*/  LOP3.LUT R3, R72, 0xff, RZ, 0xc0, !PT ;  /* 0x000000ff48037812 */ /* 0x000fea00078ec0ff */
[----:B------:R-:W-:Y:S01]  /*f110*/  MUFU.EX2 R107, R251 ;  /* 0x000000fb006b7308 */ /* 0x000fe20000000800 */
[-C--:B-1----:R-:W-:Y:S06]  /*f120*/  HMMA.16816.F32.BF16 R20, R56, R36.reuse, R20 ;  /* 0x000000243814723c */ /* 0x082fec0000041814 */
[C---:B------:R-:W-:Y:S06]  /*f130*/  HMMA.16816.F32.BF16 R24, R60.reuse, R36, R24 ;  /* 0x000000243c18723c */ /* 0x040fec0000041818 */
[-C--:B------:R-:W-:Y:S06]  /*f140*/  HMMA.16816.F32.BF16 R28, R60, R38.reuse, R28 ;  /* 0x000000263c1c723c */ /* 0x080fec000004181c */
[----:B------:R-:W-:Y:S01]  /*f150*/  HMMA.16816.F32.BF16 R32, R56, R38, R32 ;  /* 0x000000263820723c */ /* 0x000fe20000041820 */
[----:B------:R-:W1:Y:S04]  /*f160*/  LDSM.16.MT88.4 R36, [R209+0x4c00] ;  /* 0x004c0000d124783b */ /* 0x000e680000004200 */
[----:B------:R-:W-:Y:S02]  /*f170*/  IMAD.MOV.U32 R62, RZ, RZ, R53 ;  /* 0x000000ffff3e7224 */ /* 0x000fe400078e0035 */
[----:B------:R-:W-:Y:S04]  /*f180*/  IMAD.MOV.U32 R53, RZ, RZ, R179 ;  /* 0x000000ffff357224 */ /* 0x000fe800078e00b3 */
[----:B------:R-:W-:Y:S02]  /*f190*/  IMAD.MOV.U32 R179, RZ, RZ, R239 ;  /* 0x000000ffffb37224 */ /* 0x000fe400078e00ef */
[----:B------:R-:W-:Y:S02]  /*f1a0*/  IMAD.MOV.U32 R239, RZ, RZ, R240 ;  /* 0x000000ffffef7224 */ /* 0x000fe400078e00f0 */
[----:B------:R-:W-:Y:S02]  /*f1b0*/  IMAD.MOV.U32 R240, RZ, RZ, R182 ;  /* 0x000000fffff07224 */ /* 0x000fe400078e00b6 */
[----:B------:R-:W-:Y:S02]  /*f1c0*/  IMAD.MOV.U32 R182, RZ, RZ, R180 ;  /* 0x000000ffffb67224 */ /* 0x000fe400078e00b4 */
[----:B------:R-:W-:Y:S02]  /*f1d0*/  IMAD.MOV.U32 R180, RZ, RZ, R173 ;  /* 0x000000ffffb47224 */ /* 0x000fe400078e00ad */
[----:B------:R-:W-:Y:S02]  /*f1e0*/  IMAD.MOV.U32 R173, RZ, RZ, R187 ;  /* 0x000000ffffad7224 */ /* 0x000fe400078e00bb */
[----:B------:R-:W-:Y:S02]  /*f1f0*/  IMAD.MOV.U32 R63, RZ, RZ, R42 ;  /* 0x000000ffff3f7224 */ /* 0x000fe400078e002a */
[----:B------:R-:W-:Y:S02]  /*f200*/  IMAD.MOV.U32 R187, RZ, RZ, R213 ;  /* 0x000000ffffbb7224 */ /* 0x000fe400078e00d5 */
[----:B------:R2:W5:Y:S01]  /*f210*/  LDL.LU R213, [R1+0x80] ;  /* 0x0000800001d57983 */ /* 0x0005620000300800 */
[----:B------:R-:W-:Y:S01]  /*f220*/  IMAD.MOV.U32 R234, RZ, RZ, R53 ;  /* 0x000000ffffea7224 */ /* 0x000fe200078e0035 */
[----:B------:R-:W-:Y:S01]  /*f230*/  F2FP.BF16.F32.PACK_AB R53, R190, R236 ;  /* 0x000000ecbe35723e */ /* 0x000fe200000010ff */
[----:B------:R-:W-:Y:S01]  /*f240*/  IMAD.MOV.U32 R242, RZ, RZ, R63 ;  /* 0x000000fffff27224 */ /* 0x000fe200078e003f */
[----:B------:R2:W5:Y:S01]  /*f250*/  LDL.LU R212, [R1+0x7c] ;  /* 0x00007c0001d47983 */ /* 0x0005620000300800 */
[----:B------:R-:W-:Y:S02]  /*f260*/  IMAD.MOV.U32 R61, RZ, RZ, R52 ;  /* 0x000000ffff3d7224 */ /* 0x000fe400078e0034 */
[----:B------:R-:W-:Y:S01]  /*f270*/  IMAD.MOV.U32 R52, RZ, RZ, R41 ;  /* 0x000000ffff347224 */ /* 0x000fe200078e0029 */
[----:B------:R2:W5:Y:S01]  /*f280*/  LDL.LU R211, [R1+0x78] ;  /* 0x0000780001d37983 */ /* 0x0005620000300800 */
[----:B------:R-:W-:Y:S01]  /*f290*/  IMAD.MOV.U32 R106, RZ, RZ, R234 ;  /* 0x000000ffff6a7224 */ /* 0x000fe200078e00ea */
[----:B------:R3:W4:Y:S01]  /*f2a0*/  MUFU.EX2 R108, R61 ;  /* 0x0000003d006c7308 */ /* 0x0007220000000800 */
[----:B------:R-:W-:Y:S01]  /*f2b0*/  IMAD.MOV.U32 R234, RZ, RZ, R242 ;  /* 0x000000ffffea7224 */ /* 0x000fe200078e00f2 */
[----:B------:R-:W4:Y:S01]  /*f2c0*/  LDSM.16.MT88.4 R40, [R210+0x4c00] ;  /* 0x004c0000d228783b */ /* 0x000f220000004200 */
[----:B------:R-:W-:Y:S01]  /*f2d0*/  IMAD.MOV.U32 R242, RZ, RZ, R184 ;  /* 0x000000fffff27224 */ /* 0x000fe200078e00b8 */
[-C--:B-1----:R-:W-:Y:S06]  /*f2e0*/  HMMA.16816.F32.BF16 R4, R64, R36.reuse, R4 ;  /* 0x000000244004723c */ /* 0x082fec0000041804 */
[----:B------:R-:W-:Y:S01]  /*f2f0*/  MUFU.EX2 R106, R106 ;  /* 0x0000006a006a7308 */ /* 0x000fe20000000800 */
[----:B------:R-:W-:Y:S01]  /*f300*/  IMAD.MOV.U32 R184, RZ, RZ, R189 ;  /* 0x000000ffffb87224 */ /* 0x000fe200078e00bd */
[C---:B------:R-:W-:Y:S04]  /*f310*/  HMMA.16816.F32.BF16 R8, R68.reuse, R36, R8 ;  /* 0x000000244408723c */ /* 0x040fe80000041808 */
[----:B------:R-:W-:Y:S02]  /*f320*/  IMAD.MOV.U32 R189, RZ, RZ, R199 ;  /* 0x000000ffffbd7224 */ /* 0x000fe400078e00c7 */
[-C--:B------:R-:W-:Y:S02]  /*f330*/  HMMA.16816.F32.BF16 R12, R68, R38.reuse, R12 ;  /* 0x00000026440c723c */ /* 0x080fe4000004180c */
[----:B------:R-:W-:Y:S03]  /*f340*/  MUFU.EX2 R105, R234 ;  /* 0x000000ea00697308 */ /* 0x000fe60000000800 */
[----:B------:R-:W-:Y:S01]  /*f350*/  IMAD.MOV.U32 R199, RZ, RZ, R208 ;  /* 0x000000ffffc77224 */ /* 0x000fe200078e00d0 */
[C---:B------:R-:W-:Y:S01]  /*f360*/  HMMA.16816.F32.BF16 R16, R64.reuse, R38, R16 ;  /* 0x000000264010723c */ /* 0x040fe20000041810 */
[----:B------:R2:W5:Y:S04]  /*f370*/  LDL.LU R208, [R1+0x74] ;  /* 0x0000740001d07983 */ /* 0x0005680000300800 */
[----:B------:R-:W1:Y:S01]  /*f380*/  LDSM.16.MT88.4 R36, [R209+0x5000] ;  /* 0x00500000d124783b */ /* 0x000e620000004200 */
[----:B------:R-:W-:Y:S01]  /*f390*/  FADD.FTZ R56, R242, R121 ;  /* 0x00000079f2387221 */ /* 0x000fe20000010000 */
[----:B------:R-:W-:Y:S01]  /*f3a0*/  IMAD.MOV.U32 R241, RZ, RZ, R62 ;  /* 0x000000fffff17224 */ /* 0x000fe200078e003e */
[--C-:B------:R-:W-:Y:S03]  /*f3b0*/  HSET2.LE.AND R62, R103, R77.reuse, PT ;  /* 0x0000004d673e7233 */ /* 0x100fe60003803000 */
[----:B------:R-:W-:Y:S01]  /*f3c0*/  FADD.FTZ R57, R241, R133 ;  /* 0x00000085f1397221 */ /* 0x000fe20000010000 */
[----:B------:R-:W-:Y:S01]  /*f3d0*/  IMAD.MOV.U32 R60, RZ, RZ, R54 ;  /* 0x000000ffff3c7224 */ /* 0x000fe200078e0036 */
[--C-:B------:R-:W-:Y:S01]  /*f3e0*/  HSET2.LE.AND R54, R85, R77.reuse, PT ;  /* 0x0000004d55367233 */ /* 0x100fe20003803000 */
[----:B------:R-:W-:Y:S01]  /*f3f0*/  IMAD.MOV.U32 R63, RZ, RZ, R52 ;  /* 0x000000ffff3f7224 */ /* 0x000fe200078e0034 */
[----:B------:R-:W-:Y:S01]  /*f400*/  MUFU.EX2 R85, R174 ;  /* 0x000000ae00557308 */ /* 0x000fe20000000800 */
[--C-:B------:R-:W-:Y:S01]  /*f410*/  HSET2.LE.AND R52, R87, R77.reuse, PT ;  /* 0x0000004d57347233 */ /* 0x100fe20003803000 */
[----:B---3--:R-:W-:Y:S01]  /*f420*/  IMAD.MOV.U32 R61, RZ, RZ, R55 ;  /* 0x000000ffff3d7224 */ /* 0x008fe200078e0037 */
[----:B------:R-:W-:Y:S01]  /*f430*/  LOP3.LUT R54, R54, R2, RZ, 0xc0, !PT ;  /* 0x0000000236367212 */ /* 0x000fe200078ec0ff */
[----:B------:R-:W-:Y:S01]  /*f440*/  FADD.FTZ R80, R63, R80 ;  /* 0x000000503f507221 */ /* 0x000fe20000010000 */
[-C--:B----4-:R-:W-:Y:S05]  /*f450*/  HMMA.16816.F32.BF16 R20, R64, R40.reuse, R20 ;  /* 0x000000284014723c */ /* 0x090fea0000041814 */
[----:B------:R3:W4:Y:S01]  /*f460*/  MUFU.EX2 R103, R60 ;  /* 0x0000003c00677308 */ /* 0x0007220000000800 */
[----:B------:R-:W-:Y:S01]  /*f470*/  SHF.R.U32.HI R2, RZ, 0x8, R0 ;  /* 0x00000008ff027819 */ /* 0x000fe20000011600 */
[----:B------:R-:W-:Y:S01]  /*f480*/  FADD.FTZ R82, R61, R82 ;  /* 0x000000523d527221 */ /* 0x000fe20000010000 */
[C---:B------:R-:W-:Y:S04]  /*f490*/  HMMA.16816.F32.BF16 R24, R68.reuse, R40, R24 ;  /* 0x000000284418723c */ /* 0x040fe80000041818 */
[----:B------:R-:W-:Y:S02]  /*f4a0*/  PRMT R59, R3, 0x5410, R2 ;  /* 0x00005410033b7816 */ /* 0x000fe40000000002 */
[-C--:B------:R-:W-:Y:S01]  /*f4b0*/  HMMA.16816.F32.BF16 R28, R68, R42.reuse, R28 ;  /* 0x0000002a441c723c */ /* 0x080fe2000004181c */
[----:B------:R-:W-:Y:S04]  /*f4c0*/  MUFU.EX2 R87, R179 ;  /* 0x000000b300577308 */ /* 0x000fe80000000800 */
[--C-:B------:R-:W-:Y:S01]  /*f4d0*/  HSET2.LE.AND R55, R88, R77.reuse, PT ;  /* 0x0000004d58377233 */ /* 0x100fe20003803000 */
[----:B------:R-:W-:Y:S01]  /*f4e0*/  HMMA.16816.F32.BF16 R32, R64, R42, R32 ;  /* 0x0000002a4020723c */ /* 0x000fe20000041820 */
[----:B------:R-:W2:Y:S04]  /*f4f0*/  LDSM.16.MT88.4 R40, [R210+0x5000] ;  /* 0x00500000d228783b */ /* 0x000ea80000004200 */
[----:B------:R-:W4:Y:S01]  /*f500*/  MUFU.EX2 R88, R184 ;  /* 0x000000b800587308 */ /* 0x000f220000000800 */
[----:B------:R-:W-:Y:S01]  /*f510*/  F2FP.BF16.F32.PACK_AB R0, R237, R238 ;  /* 0x000000eeed00723e */ /* 0x000fe200000010ff */
[----:B------:R-:W-:Y:S01]  /*f520*/  IMAD.MOV.U32 R133, RZ, RZ, R137 ;  /* 0x000000ffff857224 */ /* 0x000fe200078e0089 */
[-C--:B-1----:R-:W-:Y:S05]  /*f530*/  HMMA.16816.F32.BF16 R4, R44, R36.reuse, R4 ;  /* 0x000000242c04723c */ /* 0x082fea0000041804 */
[----:B------:R-:W-:Y:S01]  /*f540*/  LOP3.LUT R55, R55, R0, RZ, 0xc0, !PT ;  /* 0x0000000037377212 */ /* 0x000fe200078ec0ff */
[C---:B------:R-:W-:Y:S05]  /*f550*/  HMMA.16816.F32.BF16 R8, R48.reuse, R36, R8 ;  /* 0x000000243008723c */ /* 0x040fea0000041808 */
[----:B------:R-:W-:Y:S01]  /*f560*/  F2FP.BF16.F32.PACK_AB R0, R248, R125 ;  /* 0x0000007df800723e */ /* 0x000fe200000010ff */
[-C--:B------:R-:W-:Y:S05]  /*f570*/  HMMA.16816.F32.BF16 R12, R48, R38.reuse, R12 ;  /* 0x00000026300c723c */ /* 0x080fea000004180c */
[--C-:B------:R-:W-:Y:S01]  /*f580*/  HSET2.LE.AND R2, R86, R77.reuse, PT ;  /* 0x0000004d56027233 */ /* 0x100fe20003803000 */
[C---:B------:R-:W-:Y:S01]  /*f590*/  HMMA.16816.F32.BF16 R16, R44.reuse, R38, R16 ;  /* 0x000000262c10723c */ /* 0x040fe20000041810 */
[----:B------:R-:W1:Y:S04]  /*f5a0*/  MUFU.EX2 R86, R239 ;  /* 0x000000ef00567308 */ /* 0x000e680000000800 */
[----:B------:R-:W-:Y:S01]  /*f5b0*/  LOP3.LUT R52, R52, R0, RZ, 0xc0, !PT ;  /* 0x0000000034347212 */ /* 0x000fe200078ec0ff */
[----:B------:R-:W-:Y:S01]  /*f5c0*/  FADD.FTZ R65, R185, R57 ;  /* 0x00000039b9417221 */ /* 0x000fe20000010000 */
[----:B------:R-:W-:Y:S01]  /*f5d0*/  SHF.R.U32.HI R0, RZ, 0x10, R72 ;  /* 0x00000010ff007819 */ /* 0x000fe20000011648 */
[----:B------:R-:W-:Y:S03]  /*f5e0*/  FADD.FTZ R64, R178, R56 ;  /* 0x00000038b2407221 */ /* 0x000fe60000010000 */
[----:B------:R-:W-:Y:S01]  /*f5f0*/  LOP3.LUT R53, R2, R53, RZ, 0xc0, !PT ;  /* 0x0000003502357212 */ /* 0x000fe200078ec0ff */
[----:B------:R-:W-:Y:S01]  /*f600*/  FADD.FTZ R37, R182, R80 ;  /* 0x00000050b6257221 */ /* 0x000fe20000010000 */
[----:B------:R-:W-:Y:S01]  /*f610*/  SHF.R.U32.HI R3, RZ, 0x18, R72 ;  /* 0x00000018ff037819 */ /* 0x000fe20000011648 */
[----:B------:R-:W-:Y:S01]  /*f620*/  FADD.FTZ R83, R180, R65 ;  /* 0x00000041b4537221 */ /* 0x000fe20000010000 */
[----:B------:R-:W-:Y:S01]  /*f630*/  LOP3.LUT R2, R0, 0xff, RZ, 0xc0, !PT ;  /* 0x000000ff00027812 */ /* 0x000fe200078ec0ff */
[-C--:B--2---:R-:W-:Y:S03]  /*f640*/  HMMA.16816.F32.BF16 R20, R44, R40.reuse, R20 ;  /* 0x000000282c14723c */ /* 0x084fe60000041814 */
[----:B------:R-:W-:Y:S01]  /*f650*/  PRMT R58, R2, 0x5410, R3 ;  /* 0x00005410023a7816 */ /* 0x000fe20000000003 */
[----:B------:R-:W-:Y:S01]  /*f660*/  FADD.FTZ R80, R189, R37 ;  /* 0x00000025bd507221 */ /* 0x000fe20000010000 */
[--C-:B------:R-:W-:Y:S01]  /*f670*/  HSET2.LE.AND R70, R59, R77.reuse, PT ;  /* 0x0000004d3b467233 */ /* 0x100fe20003803000 */
[C---:B------:R-:W-:Y:S05]  /*f680*/  HMMA.16816.F32.BF16 R24, R48.reuse, R40, R24 ;  /* 0x000000283018723c */ /* 0x040fea0000041818 */
[--C-:B------:R-:W-:Y:S01]  /*f690*/  HSET2.LE.AND R71, R58, R77.reuse, PT ;  /* 0x0000004d3a477233 */ /* 0x100fe20003803000 */
[-C--:B------:R-:W-:Y:S01]  /*f6a0*/  HMMA.16816.F32.BF16 R28, R48, R42.reuse, R28 ;  /* 0x0000002a301c723c */ /* 0x080fe2000004181c */
[----:B------:R-:W2:Y:S04]  /*f6b0*/  LDSM.16.MT88.4 R56, [R209+0x5400] ;  /* 0x00540000d138783b */ /* 0x000ea80000004200 */
[----:B------:R-:W-:Y:S01]  /*f6c0*/  F2FP.BF16.F32.PACK_AB R0, R156, R145 ;  /* 0x000000919c00723e */ /* 0x000fe200000010ff */
[----:B------:R-:W-:Y:S05]  /*f6d0*/  HMMA.16816.F32.BF16 R32, R44, R42, R32 ;  /* 0x0000002a2c20723c */ /* 0x000fea0000041820 */
[----:B------:R-:W-:Y:S01]  /*f6e0*/  LOP3.LUT R62, R62, R0, RZ, 0xc0, !PT ;  /* 0x000000003e3e7212 */ /* 0x000fe200078ec0ff */
[----:B------:R-:W-:Y:S01]  /*f6f0*/  FADD.FTZ R41, R176, R80 ;  /* 0x00000050b0297221 */ /* 0x000fe20000010000 */
[C---:B------:R-:W-:Y:S01]  /*f700*/  LOP3.LUT R0, R73.reuse, 0xffff, RZ, 0xc0, !PT ;  /* 0x0000ffff49007812 */ /* 0x040fe200078ec0ff */
[----:B------:R-:W-:Y:S03]  /*f710*/  MUFU.EX2 R80, R186 ;  /* 0x000000ba00507308 */ /* 0x000fe60000000800 */
[----:B------:R-:W-:Y:S02]  /*f720*/  LOP3.LUT R2, R73, 0xff, RZ, 0xc0, !PT ;  /* 0x000000ff49027812 */ /* 0x000fe400078ec0ff */
[----:B------:R-:W-:Y:S02]  /*f730*/  SHF.R.U32.HI R0, RZ, 0x8, R0 ;  /* 0x00000008ff007819 */ /* 0x000fe40000011600 */
[--C-:B------:R-:W-:Y:S02]  /*f740*/  HSET2.LE.AND R36, R89, R77.reuse, PT ;  /* 0x0000004d59247233 */ /* 0x100fe40003803000 */
[----:B------:R-:W-:Y:S02]  /*f750*/  PRMT R76, R2, 0x5410, R0 ;  /* 0x00005410024c7816 */ /* 0x000fe40000000000 */
[--C-:B------:R-:W-:Y:S02]  /*f760*/  SHF.R.U32.HI R0, RZ, 0x10, R73.reuse ;  /* 0x00000010ff007819 */ /* 0x100fe40000011649 */
[----:B------:R-:W-:Y:S02]  /*f770*/  F2FP.BF16.F32.PACK_AB R65, R118, R109 ;  /* 0x0000006d7641723e */ /* 0x000fe400000010ff */
[----:B------:R-:W-:Y:S02]  /*f780*/  SHF.R.U32.HI R2, RZ, 0x18, R73 ;  /* 0x00000018ff027819 */ /* 0x000fe40000011649 */
[----:B------:R-:W-:Y:S02]  /*f790*/  LOP3.LUT R0, R0, 0xff, RZ, 0xc0, !PT ;  /* 0x000000ff00007812 */ /* 0x000fe400078ec0ff */
[----:B------:R-:W-:Y:S02]  /*f7a0*/  LOP3.LUT R65, R36, R65, RZ, 0xc0, !PT ;  /* 0x0000004124417212 */ /* 0x000fe400078ec0ff */
[----:B------:R-:W-:Y:S01]  /*f7b0*/  PRMT R81, R0, 0x5410, R2 ;  /* 0x0000541000517816 */ /* 0x000fe20000000002 */
[----:B------:R-:W4:Y:S01]  /*f7c0*/  LDSM.16.MT88.4 R36, [R210+0x5400] ;  /* 0x00540000d224783b */ /* 0x000f220000004200 */
[--C-:B------:R-:W-:Y:S02]  /*f7d0*/  HSET2.LE.AND R63, R104, R77.reuse, PT ;  /* 0x0000004d683f7233 */ /* 0x100fe40003803000 */
[----:B------:R-:W-:Y:S01]  /*f7e0*/  F2FP.BF16.F32.PACK_AB R0, R146, R144 ;  /* 0x000000909200723e */ /* 0x000fe200000010ff */
[-C--:B--2---:R-:W-:Y:S05]  /*f7f0*/  HMMA.16816.F32.BF16 R4, R52, R56.reuse, R4 ;  /* 0x000000383404723c */ /* 0x084fea0000041804 */
[----:B------:R-:W-:Y:S02]  /*f800*/  LOP3.LUT R63, R63, R0, RZ, 0xc0, !PT ;  /* 0x000000003f3f7212 */ /* 0x000fe400078ec0ff */
[--C-:B------:R-:W-:Y:S04]  /*f810*/  HSET2.LE.AND R0, R99, R77.reuse, PT ;  /* 0x0000004d63007233 */ /* 0x100fe80003803000 */
[--C-:B---3--:R-:W-:Y:S02]  /*f820*/  HSET2.LE.AND R60, R102, R77.reuse, PT ;  /* 0x0000004d663c7233 */ /* 0x108fe40003803000 */
[----:B------:R-:W-:Y:S02]  /*f830*/  F2FP.BF16.F32.PACK_AB R66, R129, R139 ;  /* 0x0000008b8142723e */ /* 0x000fe400000010ff */
[--C-:B------:R-:W-:Y:S02]  /*f840*/  HSET2.LE.AND R61, R101, R77.reuse, PT ;  /* 0x0000004d653d7233 */ /* 0x100fe40003803000 */
[----:B------:R-:W-:Y:S02]  /*f850*/  F2FP.BF16.F32.PACK_AB R2, R127, R119 ;  /* 0x000000777f02723e */ /* 0x000fe400000010ff */
[----:B------:R-:W-:Y:S02]  /*f860*/  F2FP.BF16.F32.PACK_AB R3, R117, R114 ;  /* 0x000000727503723e */ /* 0x000fe400000010ff */
[----:B------:R-:W-:Y:S01]  /*f870*/  LOP3.LUT R66, R0, R66, RZ, 0xc0, !PT ;  /* 0x0000004200427212 */ /* 0x000fe200078ec0ff */
[----:B------:R-:W-:Y:S01]  /*f880*/  FADD.FTZ R0, R240, R82 ;  /* 0x00000052f0007221 */ /* 0x000fe20000010000 */
[----:B------:R-:W-:Y:S01]  /*f890*/  LOP3.LUT R60, R60, R2, RZ, 0xc0, !PT ;  /* 0x000000023c3c7212 */ /* 0x000fe200078ec0ff */
[----:B------:R-:W-:Y:S01]  /*f8a0*/  FADD.FTZ R82, R173, R64 ;  /* 0x00000040ad527221 */ /* 0x000fe20000010000 */
[----:B------:R-:W-:Y:S02]  /*f8b0*/  LOP3.LUT R61, R61, R3, RZ, 0xc0, !PT ;  /* 0x000000033d3d7212 */ /* 0x000fe400078ec0ff */
[--C-:B------:R-:W-:Y:S02]  /*f8c0*/  HSET2.LE.AND R2, R97, R77.reuse, PT ;  /* 0x0000004d61027233 */ /* 0x100fe40003803000 */
[--C-:B------:R-:W-:Y:S02]  /*f8d0*/  HSET2.LE.AND R69, R74, R77.reuse, PT ;  /* 0x0000004d4a457233 */ /* 0x100fe40003803000 */
[--C-:B------:R-:W-:Y:S01]  /*f8e0*/  HSET2.LE.AND R3, R91, R77.reuse, PT ;  /* 0x0000004d5b037233 */ /* 0x100fe20003803000 */
[C---:B------:R-:W-:Y:S01]  /*f8f0*/  HMMA.16816.F32.BF16 R8, R60.reuse, R56, R8 ;  /* 0x000000383c08723c */ /* 0x040fe20000041808 */
[----:B------:R-:W-:Y:S03]  /*f900*/  MUFU.EX2 R57, R203 ;  /* 0x000000cb00397308 */ /* 0x000fe60000000800 */
[--C-:B------:R-:W-:Y:S02]  /*f910*/  HSET2.LE.AND R68, R84, R77.reuse, PT ;  /* 0x0000004d54447233 */ /* 0x100fe40003803000 */
[-C--:B------:R-:W-:Y:S05]  /*f920*/  HMMA.16816.F32.BF16 R12, R60, R58.reuse, R12 ;  /* 0x0000003a3c0c723c */ /* 0x080fea000004180c */
[----:B------:R-:W2:Y:S01]  /*f930*/  MUFU.EX2 R84, R175 ;  /* 0x000000af00547308 */ /* 0x000ea20000000800 */
[--C-:B------:R-:W-:Y:S01]  /*f940*/  HSET2.LE.AND R72, R98, R77.reuse, PT ;  /* 0x0000004d62487233 */ /* 0x100fe20003803000 */
[C---:B------:R-:W-:Y:S04]  /*f950*/  HMMA.16816.F32.BF16 R16, R52.reuse, R58, R16 ;  /* 0x0000003a3410723c */ /* 0x040fe80000041810 */
[--C-:B------:R-:W-:Y:S02]  /*f960*/  HSET2.LE.AND R73, R96, R77.reuse, PT ;  /* 0x0000004d60497233 */ /* 0x100fe40003803000 */
[-C--:B----4-:R-:W-:Y:S02]  /*f970*/  HMMA.16816.F32.BF16 R20, R52, R36.reuse, R20 ;  /* 0x000000243414723c */ /* 0x090fe40000041814 */
[----:B------:R-:W-:Y:S03]  /*f980*/  MUFU.EX2 R58, R195 ;  /* 0x000000c3003a7308 */ /* 0x000fe60000000800 */
[--C-:B------:R-:W-:Y:S01]  /*f990*/  HSET2.LE.AND R74, R92, R77.reuse, PT ;  /* 0x0000004d5c4a7233 */ /* 0x100fe20003803000 */
[C---:B------:R-:W-:Y:S05]  /*f9a0*/  HMMA.16816.F32.BF16 R24, R60.reuse, R36, R24 ;  /* 0x000000243c18723c */ /* 0x040fea0000041818 */
[--C-:B------:R-:W-:Y:S01]  /*f9b0*/  HSET2.LE.AND R76, R76, R77.reuse, PT ;  /* 0x0000004d4c4c7233 */ /* 0x100fe20003803000 */
[-C--:B------:R-:W-:Y:S05]  /*f9c0*/  HMMA.16816.F32.BF16 R28, R60, R38.reuse, R28 ;  /* 0x000000263c1c723c */ /* 0x080fea000004181c */
[----:B------:R-:W-:Y:S01]  /*f9d0*/  F2FP.BF16.F32.PACK_AB R67, R246, R128 ;  /* 0x00000080f643723e */ /* 0x000fe200000010ff */
[----:B------:R-:W-:Y:S05]  /*f9e0*/  HMMA.16816.F32.BF16 R32, R52, R38, R32 ;  /* 0x000000263420723c */ /* 0x000fea0000041820 */
[----:B------:R-:W-:Y:S01]  /*f9f0*/  HSET2.LE.AND R77, R81, R77, PT ;  /* 0x0000004d514d7233 */ /* 0x000fe20003803000 */
[----:B------:R-:W-:Y:S01]  /*fa00*/  FADD.FTZ R81, R187, R0 ;  /* 0x00000000bb517221 */ /* 0x000fe20000010000 */
[----:B------:R-:W-:Y:S01]  /*fa10*/  LOP3.LUT R67, R2, R67, RZ, 0xc0, !PT ;  /* 0x0000004302437212 */ /* 0x000fe200078ec0ff */
[----:B------:R-:W-:Y:S03]  /*fa20*/  FADD.FTZ R0, R191, R83 ;  /* 0x00000053bf007221 */ /* 0x000fe60000010000 */
[----:B------:R-:W-:Y:S01]  /*fa30*/  F2FP.BF16.F32.PACK_AB R64, R112, R108 ;  /* 0x0000006c7040723e */ /* 0x000fe200000010ff */
        /* <DEDUP_REMOVED lines=8> */
[----:B------:R-:W3:Y:S01]  /*fac0*/  LDSM.16.MT88.4 R40, [R209+0x5800] ;  /* 0x00580000d128783b */ /* 0x000ee20000004200 */
[----:B------:R-:W-:Y:S01]  /*fad0*/  FADD.FTZ R49, R202, R0 ;  /* 0x00000000ca317221 */ /* 0x000fe20000010000 */
[----:B------:R-:W-:Y:S01]  /*fae0*/  FADD.FTZ R48, R143, R2 ;  /* 0x000000028f307221 */ /* 0x000fe20000010000 */
[----:B------:R-:W-:Y:S01]  /*faf0*/  FADD.FTZ R0, R194, R50 ;  /* 0x00000032c2007221 */ /* 0x000fe20000010000 */
[----:B------:R-:W-:Y:S01]  /*fb00*/  F2FP.BF16.F32.PACK_AB R46, R204, R235 ;  /* 0x000000ebcc2e723e */ /* 0x000fe200000010ff */
[----:B------:R-:W-:Y:S01]  /*fb10*/  FADD.FTZ R2, R201, R49 ;  /* 0x00000031c9027221 */ /* 0x000fe20000010000 */
[----:B------:R-:W-:Y:S01]  /*fb20*/  FADD.FTZ R56, R141, R48 ;  /* 0x000000308d387221 */ /* 0x000fe20000010000 */
[----:B------:R-:W-:Y:S01]  /*fb30*/  FADD.FTZ R3, R200, R3 ;  /* 0x00000003c8037221 */ /* 0x000fe20000010000 */
[----:B------:R-:W4:Y:S01]  /*fb40*/  LDSM.16.MT88.4 R48, [R210+0x5800] ;  /* 0x00580000d230783b */ /* 0x000f220000004200 */
        /* <DEDUP_REMOVED lines=20> */
[----:B------:R1:W-:Y:S01]  /*fc90*/  MUFU.EX2 R68, R142 ;  /* 0x0000008e00447308 */ /* 0x0003e20000000800 */
[----:B------:R-:W-:Y:S01]  /*fca0*/  FADD.FTZ R37, R149, R0 ;  /* 0x0000000095257221 */ /* 0x000fe20000010000 */
[----:B------:R-:W-:Y:S01]  /*fcb0*/  F2FP.BF16.F32.PACK_AB R143, R103, R105 ;  /* 0x00000069678f723e */ /* 0x000fe200000010ff */
[----:B------:R-:W-:Y:S01]  /*fcc0*/  FADD.FTZ R0, R148, R2 ;  /* 0x0000000294007221 */ /* 0x000fe20000010000 */
[----:B------:R-:W-:Y:S01]  /*fcd0*/  FADD.FTZ R2, R164, R3 ;  /* 0x00000003a4027221 */ /* 0x000fe20000010000 */
[----:B------:R-:W2:Y:S01]  /*fce0*/  LDSM.16.MT88.4 R148, [R209+0x5c00] ;  /* 0x005c0000d194783b */ /* 0x000ea20000004200 */
[----:B------:R-:W-:Y:S01]  /*fcf0*/  FADD.FTZ R3, R162, R36 ;  /* 0x00000024a2037221 */ /* 0x000fe20000010000 */
[----:B------:R-:W-:Y:S01]  /*fd00*/  FADD.FTZ R36, R172, R37 ;  /* 0x00000025ac247221 */ /* 0x000fe20000010000 */
[----:B------:R-:W-:Y:S01]  /*fd10*/  FADD.FTZ R0, R165, R0 ;  /* 0x00000000a5007221 */ /* 0x000fe20000010000 */
[----:B------:R-:W-:Y:S01]  /*fd20*/  FADD.FTZ R2, R163, R2 ;  /* 0x00000002a3027221 */ /* 0x000fe20000010000 */
[----:B------:R-:W-:Y:S01]  /*fd30*/  FADD.FTZ R3, R161, R3 ;  /* 0x00000003a1037221 */ /* 0x000fe20000010000 */
[-C--:B---3--:R-:W-:Y:S01]  /*fd40*/  HMMA.16816.F32.BF16 R4, R64, R40.reuse, R4 ;  /* 0x000000284004723c */ /* 0x088fe20000041804 */
[----:B------:R-:W3:Y:S04]  /*fd50*/  MUFU.EX2 R69, R192 ;  /* 0x000000c000457308 */ /* 0x000ee80000000800 */
[----:B------:R-:W-:Y:S01]  /*fd60*/  FADD.FTZ R36, R171, R36 ;  /* 0x00000024ab247221 */ /* 0x000fe20000010000 */
[C---:B------:R-:W-:Y:S05]  /*fd70*/  HMMA.16816.F32.BF16 R8, R44.reuse, R40, R8 ;  /* 0x000000282c08723c */ /* 0x040fea0000041808 */
[----:B------:R-:W-:Y:S01]  /*fd80*/  FADD.FTZ R36, R169, R36 ;  /* 0x00000024a9247221 */ /* 0x000fe20000010000 */
[-C--:B------:R-:W-:Y:S05]  /*fd90*/  HMMA.16816.F32.BF16 R12, R44, R42.reuse, R12 ;  /* 0x0000002a2c0c723c */ /* 0x080fea000004180c */
[----:B------:R-:W-:Y:S01]  /*fda0*/  FADD.FTZ R37, R170, R0 ;  /* 0x00000000aa257221 */ /* 0x000fe20000010000 */
[C---:B------:R-:W-:Y:S05]  /*fdb0*/  HMMA.16816.F32.BF16 R16, R64.reuse, R42, R16 ;  /* 0x0000002a4010723c */ /* 0x040fea0000041810 */
[----:B------:R-:W-:Y:S01]  /*fdc0*/  FADD.FTZ R37, R168, R37 ;  /* 0x00000025a8257221 */ /* 0x000fe20000010000 */
[-C--:B----4-:R-:W-:Y:S05]  /*fdd0*/  HMMA.16816.F32.BF16 R20, R64, R48.reuse, R20 ;  /* 0x000000304014723c */ /* 0x090fea0000041814 */
[----:B------:R-:W-:Y:S01]  /*fde0*/  FADD.FTZ R41, R123, R37 ;  /* 0x000000257b297221 */ /* 0x000fe20000010000 */
[----:B------:R-:W-:Y:S01]  /*fdf0*/  FADD.FTZ R0, R160, R2 ;  /* 0x00000002a0007221 */ /* 0x000fe20000010000 */
[----:B------:R-:W-:Y:S01]  /*fe00*/  FADD.FTZ R2, R158, R3 ;  /* 0x000000039e027221 */ /* 0x000fe20000010000 */
[C---:B------:R-:W-:Y:S04]  /*fe10*/  HMMA.16816.F32.BF16 R24, R44.reuse, R48, R24 ;  /* 0x000000302c18723c */ /* 0x040fe80000041818 */
[----:B------:R-:W-:Y:S01]  /*fe20*/  FADD.FTZ R3, R159, R0 ;  /* 0x000000009f037221 */ /* 0x000fe20000010000 */
[----:B------:R-:W-:Y:S01]  /*fe30*/  FADD.FTZ R0, R157, R2 ;  /* 0x000000029d007221 */ /* 0x000fe20000010000 */
[----:B------:R-:W-:Y:S01]  /*fe40*/  FADD.FTZ R2, R122, R36 ;  /* 0x000000247a027221 */ /* 0x000fe20000010000 */
[----:B------:R-:W-:Y:S01]  /*fe50*/  LOP3.LUT R143, R73, R143, RZ, 0xc0, !PT ;  /* 0x0000008f498f7212 */ /* 0x000fe200078ec0ff */
[----:B------:R-:W4:Y:S01]  /*fe60*/  LDSM.16.MT88.4 R36, [R210+0x5c00] ;  /* 0x005c0000d224783b */ /* 0x000f220000004200 */
[-C--:B------:R-:W-:Y:S03]  /*fe70*/  HMMA.16816.F32.BF16 R28, R44, R50.reuse, R28 ;  /* 0x000000322c1c723c */ /* 0x080fe6000004181c */
[----:B-1----:R-:W-:Y:S01]  /*fe80*/  F2FP.BF16.F32.PACK_AB R142, R107, R106 ;  /* 0x0000006a6b8e723e */ /* 0x002fe200000010ff */
[----:B------:R-:W-:Y:S01]  /*fe90*/  FADD.FTZ R3, R181, R3 ;  /* 0x00000003b5037221 */ /* 0x000fe20000010000 */
[----:B------:R-:W-:Y:S01]  /*fea0*/  F2FP.BF16.F32.PACK_AB R140, R135, R88 ;  /* 0x00000058878c723e */ /* 0x000fe200000010ff */
[----:B------:R-:W-:Y:S05]  /*feb0*/  HMMA.16816.F32.BF16 R32, R64, R50, R32 ;  /* 0x000000324020723c */ /* 0x000fea0000041820 */
[----:B------:R-:W-:Y:S01]  /*fec0*/  LOP3.LUT R142, R72, R142, RZ, 0xc0, !PT ;  /* 0x0000008e488e7212 */ /* 0x000fe200078ec0ff */
        /* <DEDUP_REMOVED lines=11> */
[----:B------:R-:W-:Y:S01]  /*ff80*/  F2FP.BF16.F32.PACK_AB R154, R85, R86 ;  /* 0x00000056559a723e */ /* 0x000fe200000010ff */
[----:B------:R-:W-:Y:S01]  /*ff90*/  FADD.FTZ R2, R226, R2 ;  /* 0x00000002e2027221 */ /* 0x000fe20000010000 */
[----:B--2---:R-:W-:Y:S01]  /*ffa0*/  F2FP.BF16.F32.PACK_AB R155, R80, R84 ;  /* 0x00000054509b723e */ /* 0x004fe200000010ff */
[-C--:B------:R-:W-:Y:S05]  /*ffb0*/  HMMA.16816.F32.BF16 R160, R140, R148.reuse, R4 ;  /* 0x000000948ca0723c */ /* 0x080fea0000041804 */
        /* <DEDUP_REMOVED lines=21> */
[----:B---3--:R-:W-:Y:S01]  /*10110*/  F2FP.BF16.F32.PACK_AB R152, R68, R69 ;  /* 0x000000454498723e */ /* 0x008fe200000010ff */
        /* <DEDUP_REMOVED lines=25> */
[-C--:B----4-:R-:W-:Y:S05]  /*102b0*/  HMMA.16816.F32.BF16 R144, R140, R36.reuse, R20 ;  /* 0x000000248c90723c */ /* 0x090fea0000041814 */
        /* <DEDUP_REMOVED lines=13> */
[----:B------:R-:W-:Y:S01]  /*10390*/  HMMA.16816.F32.BF16 R140, R140, R38, R32 ;  /* 0x000000268c8c723c */ /* 0x000fe20000041820 */
[----:B------:R-:W-:Y:S03]  /*103a0*/  STL [R1+0x10], R5 ;  /* 0x0000100501007387 */ /* 0x000fe60000100800 */
[----:B------:R-:W-:Y:S01]  /*103b0*/  FADD.FTZ R3, R103, R4 ;  /* 0x0000000467037221 */ /* 0x000fe20000010000 */
[----:B------:R-:W-:Y:S01]  /*103c0*/  FADD.FTZ R2, R85, R2 ;  /* 0x0000000255027221 */ /* 0x000fe20000010000 */
[----:B------:R-:W-:Y:S01]  /*103d0*/  FADD.FTZ R0, R80, R0 ;  /* 0x0000000050007221 */ /* 0x000fe20000010000 */
[----:B------:R-:W-:Y:S02]  /*103e0*/  IMAD.MOV.U32 R135, RZ, RZ, R132 ;  /* 0x000000ffff877224 */ /* 0x000fe400078e0084 */
[----:B------:R1:W-:Y:S02]  /*103f0*/  STL [R1+0x14], R3 ;  /* 0x0000140301007387 */ /* 0x0003e40000100800 */
[----:B------:R-:W-:Y:S02]  /*10400*/  IMAD.MOV.U32 R134, RZ, RZ, R136 ;  /* 0x000000ffff867224 */ /* 0x000fe400078e0088 */
[----:B------:R3:W-:Y:S04]  /*10410*/  STL [R1+0x18], R2 ;  /* 0x0000180201007387 */ /* 0x0007e80000100800 */
[----:B------:R3:W-:Y:S01]  /*10420*/  STL [R1+0x1c], R0 ;  /* 0x00001c0001007387 */ /* 0x0007e20000100800 */
[----:B-1----:R-:W-:Y:S01]  /*10430*/  IMAD.MOV.U32 R3, RZ, RZ, R138 ;  /* 0x000000ffff037224 */ /* 0x002fe200078e008a */
[----:B------:R-:W-:Y:S06]  /*10440*/  @P5 BRA `(.L_x_436) ;  /* 0xffffff94002c5947 */ /* 0x000fec000383ffff */
.L_x_435:
[----:B------:R-:W3:Y:S01]  /*10450*/  LDL.LU R8, [R1+0x10] ;  /* 0x0000100001087983 */ /* 0x000ee20000300800 */
[----:B------:R-:W-:-:S03]  /*10460*/  ULDC UR4, c[0x0][0x38c] ;  /* 0x0000e30000047ab9 */ /* 0x000fc60000000800 */
[----:B------:R-:W2:Y:S04]  /*10470*/  LDL.LU R7, [R1+0x14] ;  /* 0x0000140001077983 */ /* 0x000ea80000300800 */
[----:B------:R-:W4:Y:S04]  /*10480*/  LDL.LU R6, [R1+0x18] ;  /* 0x0000180001067983 */ /* 0x000f280000300800 */
[----:B------:R-:W4:Y:S04]  /*10490*/  LDL.LU R5, [R1+0x1c] ;  /* 0x00001c0001057983 */ /* 0x000f280000300800 */
[----:B------:R-:W4:Y:S01]  /*104a0*/  LDL R24, [R1+0x6c] ;  /* 0x00006c0001187983 */ /* 0x000f220000100800 */
[----:B------:R-:W1:Y:S02]  /*104b0*/  S2R R9, SR_TID.X ;  /* 0x0000000000097919 */ /* 0x000e640000002100 */
[----:B-1----:R-:W-:Y:S01]  /*104c0*/  SHF.R.S32.HI R17, RZ, 0x1f, R9 ;  /* 0x0000001fff117819 */ /* 0x002fe20000011409 */
[----:B------:R-:W-:Y:S01]  /*104d0*/  UMOV UR5, 0x400 ;  /* 0x0000040000057882 */ /* 0x000fe20000000000 */
[----:B------:R-:W-:Y:S01]  /*104e0*/  MOV R10, 0x10 ;  /* 0x00000010000a7802 */ /* 0x000fe20000000f00 */
[----:B---3--:R-:W1:Y:S04]  /*104f0*/  SHFL.BFLY PT, R2, R8, 0x2, 0x1f ;  /* 0x0c401f0008027f89 */ /* 0x008e6800000e0000 */
[----:B--2---:R-:W2:Y:S04]  /*10500*/  SHFL.BFLY PT, R0, R7, 0x2, 0x1f ;  /* 0x0c401f0007007f89 */ /* 0x004ea800000e0000 */
[----:B----4-:R-:W3:Y:S04]  /*10510*/  SHFL.BFLY PT, R3, R6, 0x2, 0x1f ;  /* 0x0c401f0006037f89 */ /* 0x010ee800000e0000 */
[----:B------:R-:W4:Y:S01]  /*10520*/  SHFL.BFLY PT, R4, R5, 0x2, 0x1f ;  /* 0x0c401f0005047f89 */ /* 0x000f2200000e0000 */
[----:B-1----:R-:W-:Y:S01]  /*10530*/  FADD.FTZ R2, R2, R8 ;  /* 0x0000000802027221 */ /* 0x002fe20000010000 */
[----:B--2---:R-:W-:-:S04]  /*10540*/  FADD.FTZ R0, R0, R7 ;  /* 0x0000000700007221 */ /* 0x004fc80000010000 */
[----:B------:R-:W-:Y:S01]  /*10550*/  SHFL.BFLY PT, R8, R2, 0x1, 0x1f ;  /* 0x0c201f0002087f89 */ /* 0x000fe200000e0000 */
[----:B---3--:R-:W-:-:S03]  /*10560*/  FADD.FTZ R3, R3, R6 ;  /* 0x0000000603037221 */ /* 0x008fc60000010000 */
[----:B------:R-:W1:Y:S01]  /*10570*/  SHFL.BFLY PT, R7, R0, 0x1, 0x1f ;  /* 0x0c201f0000077f89 */ /* 0x000e6200000e0000 */
[----:B----4-:R-:W-:-:S03]  /*10580*/  FADD.FTZ R4, R4, R5 ;  /* 0x0000000504047221 */ /* 0x010fc60000010000 */
[----:B------:R-:W2:Y:S04]  /*10590*/  SHFL.BFLY PT, R6, R3, 0x1, 0x1f ;  /* 0x0c201f0003067f89 */ /* 0x000ea800000e0000 */
[----:B------:R-:W3:Y:S01]  /*105a0*/  SHFL.BFLY PT, R5, R4, 0x1, 0x1f ;  /* 0x0c201f0004057f89 */ /* 0x000ee200000e0000 */
[----:B-1----:R-:W-:Y:S01]  /*105b0*/  FADD.FTZ R19, R0, R7 ;  /* 0x0000000700137221 */ /* 0x002fe20000010000 */
[----:B------:R-:W-:Y:S01]  /*105c0*/  FADD.FTZ R18, R2, R8 ;  /* 0x0000000802127221 */ /* 0x000fe20000010000 */
[----:B--2---:R-:W-:-:S03]  /*105d0*/  FADD.FTZ R20, R3, R6 ;  /* 0x0000000603147221 */ /* 0x004fc60000010000 */
[----:B------:R-:W-:Y:S01]  /*105e0*/  FSETP.NE.FTZ.AND P4, PT, R19, RZ, PT ;  /* 0x000000ff1300720b */ /* 0x000fe20003f95000 */
[----:B---3--:R-:W-:Y:S01]  /*105f0*/  FADD.FTZ R21, R4, R5 ;  /* 0x0000000504157221 */ /* 0x008fe20000010000 */
[----:B------:R-:W-:Y:S02]  /*10600*/  FSETP.NE.FTZ.AND P5, PT, R18, RZ, PT ;  /* 0x000000ff1200720b */ /* 0x000fe40003fb5000 */
[----:B------:R-:W-:Y:S02]  /*10610*/  FSETP.NE.FTZ.AND P3, PT, R20, RZ, PT ;  /* 0x000000ff1400720b */ /* 0x000fe40003f75000 */
[----:B------:R-:W-:Y:S02]  /*10620*/  FSETP.NE.FTZ.AND P2, PT, R21, RZ, PT ;  /* 0x000000ff1500720b */ /* 0x000fe40003f55000 */
[----:B------:R-:W-:Y:S01]  /*10630*/  MOV R2, 0x3f800000 ;  /* 0x3f80000000027802 */ /* 0x000fe20000000f00 */
[----:B------:R-:W-:Y:S01]  /*10640*/  IMAD.MOV.U32 R3, RZ, RZ, 0x3f800000 ;  /* 0x3f800000ff037424 */ /* 0x000fe200078e00ff */
[----:B------:R-:W-:-:S02]  /*10650*/  MOV R0, 0x3f800000 ;  /* 0x3f80000000007802 */ /* 0x000fc40000000f00 */
[----:B------:R-:W-:Y:S02]  /*10660*/  MOV R4, 0x3f800000 ;  /* 0x3f80000000047802 */ /* 0x000fe40000000f00 */
[----:B------:R-:W1:Y:S01]  /*10670*/  @P4 MUFU.RCP R2, R19 ;  /* 0x0000001300024308 */ /* 0x000e620000001000 */
[----:B------:R-:W-:-:S04]  /*10680*/  LEA.HI R5, R17, R9, RZ, 0x2 ;  /* 0x0000000911057211 */ /* 0x000fc800078f10ff */
[----:B------:R-:W-:-:S03]  /*10690*/  SHF.R.S32.HI R28, RZ, 0x2, R5 ;  /* 0x00000002ff1c7819 */ /* 0x000fc60000011405 */
[----:B------:R-:W2:Y:S01]  /*106a0*/  @P5 MUFU.RCP R0, R18 ;  /* 0x0000001200005308 */ /* 0x000ea20000001000 */
[----:B------:R-:W-:Y:S02]  /*106b0*/  LOP3.LUT R7, R5, 0xfffffffc, RZ, 0xc0, !PT ;  /* 0xfffffffc05077812 */ /* 0x000fe400078ec0ff */
[----:B------:R-:W-:-:S05]  /*106c0*/  SHF.R.S32.HI R5, RZ, 0x1f, R28 ;  /* 0x0000001fff057819 */ /* 0x000fca000001141c */
[----:B------:R-:W3:Y:S08]  /*106d0*/  @P3 MUFU.RCP R3, R20 ;  /* 0x0000001400033308 */ /* 0x000ef00000001000 */
[----:B------:R-:W4:Y:S01]  /*106e0*/  @P2 MUFU.RCP R4, R21 ;  /* 0x0000001500042308 */ /* 0x000f220000001000 */
[----:B------:R-:W-:Y:S01]  /*106f0*/  LEA.HI R5, R5, R28, RZ, 0x3 ;  /* 0x0000001c05057211 */ /* 0x000fe200078f18ff */
[----:B-1----:R-:W-:-:S03]  /*10700*/  FMUL.FTZ R2, R2, UR4 ;  /* 0x0000000402027c20 */ /* 0x002fc60008410000 */
[----:B------:R-:W-:Y:S01]  /*10710*/  LOP3.LUT R5, R5, 0xfffffff8, RZ, 0xc0, !PT ;  /* 0xfffffff805057812 */ /* 0x000fe200078ec0ff */
        /* <DEDUP_REMOVED lines=8> */
[----:B--2---:R-:W-:Y:S01]  /*107a0*/  FMUL.FTZ R0, R0, UR4 ;  /* 0x0000000400007c20 */ /* 0x004fe20008410000 */
[----:B---3--:R-:W-:Y:S01]  /*107b0*/  FMUL.FTZ R3, R3, UR4 ;  /* 0x0000000403037c20 */ /* 0x008fe20008410000 */
[----:B------:R-:W-:-:S02]  /*107c0*/  IMAD.IADD R5, R28, 0x1, -R5 ;  /* 0x000000011c057824 */ /* 0x000fc400078e0a05 */
[----:B----4-:R-:W-:Y:S01]  /*107d0*/  FMUL.FTZ R2, R4, UR4 ;  /* 0x0000000404027c20 */ /* 0x010fe20008410000 */
[----:B------:R-:W1:Y:S01]  /*107e0*/  S2UR UR4, SR_CgaCtaId ;  /* 0x00000000000479c3 */ /* 0x000e620000008800 */
[----:B------:R-:W-:Y:S02]  /*107f0*/  LEA.HI R17, R17, R9, RZ, 0x5 ;  /* 0x0000000911117211 */ /* 0x000fe400078f28ff */
[----:B------:R-:W-:Y:S01]  /*10800*/  LEA.HI R4, R5, R5, RZ, 0x1 ;  /* 0x0000000505047211 */ /* 0x000fe200078f08ff */
[C---:B------:R-:W-:Y:S01]  /*10810*/  FMUL.FTZ R160, R0.reuse, R160 ;  /* 0x000000a000a07220 */ /* 0x040fe20000410000 */
[----:B------:R-:W-:Y:S01]  /*10820*/  IADD3 R7, -R7, R9, RZ ;  /* 0x0000000907077210 */ /* 0x000fe20007ffe1ff */
[C---:B------:R-:W-:Y:S01]  /*10830*/  FMUL.FTZ R15, R0.reuse, R161 ;  /* 0x000000a1000f7220 */ /* 0x040fe20000410000 */
[C---:B------:R-:W-:Y:S01]  /*10840*/  FMUL.FTZ R148, R0.reuse, R148 ;  /* 0x0000009400947220 */ /* 0x040fe20000410000 */
[C---:B------:R-:W-:Y:S01]  /*10850*/  FMUL.FTZ R14, R0.reuse, R149 ;  /* 0x00000095000e7220 */ /* 0x040fe20000410000 */
[C---:B------:R-:W-:Y:S01]  /*10860*/  FMUL.FTZ R144, R0.reuse, R144 ;  /* 0x0000009000907220 */ /* 0x040fe20000410000 */
[C---:B------:R-:W-:Y:S01]  /*10870*/  FMUL.FTZ R9, R0.reuse, R145 ;  /* 0x0000009100097220 */ /* 0x040fe20000410000 */
[C---:B------:R-:W-:Y:S01]  /*10880*/  FMUL.FTZ R140, R0.reuse, R140 ;  /* 0x0000008c008c7220 */ /* 0x040fe20000410000 */
[----:B------:R-:W-:Y:S01]  /*10890*/  FMUL.FTZ R141, R0, R141 ;  /* 0x0000008d008d7220 */ /* 0x000fe20000410000 */
[----:B------:R-:W-:-:S02]  /*108a0*/  SHF.R.S32.HI R0, RZ, 0x1, R4 ;  /* 0x00000001ff007819 */ /* 0x000fc40000011404 */
[----:B------:R-:W-:Y:S02]  /*108b0*/  LOP3.LUT R4, R4, 0x3fffffe, RZ, 0xc0, !PT ;  /* 0x03fffffe04047812 */ /* 0x000fe400078ec0ff */
[----:B------:R-:W-:Y:S02]  /*108c0*/  SHF.R.S32.HI R17, RZ, 0x5, R17 ;  /* 0x00000005ff117819 */ /* 0x000fe40000011411 */
[----:B------:R-:W-:Y:S02]  /*108d0*/  SHF.L.U32 R6, R0, 0x6, RZ ;  /* 0x0000000600067819 */ /* 0x000fe400000006ff */
[----:B------:R-:W-:Y:S01]  /*108e0*/  IADD3 R5, R5, -R4, RZ ;  /* 0x8000000405057210 */ /* 0x000fe20007ffe0ff */
[----:B------:R-:W-:Y:S01]  /*108f0*/  IMAD R4, R17, 0x100, R7 ;  /* 0x0000010011047824 */ /* 0x000fe200078e0207 */
[----:B------:R-:W-:-:S04]  /*10900*/  LOP3.LUT R6, R6, 0xc0, RZ, 0xc0, !PT ;  /* 0x000000c006067812 */ /* 0x000fc800078ec0ff */
[----:B------:R-:W-:Y:S02]  /*10910*/  LEA R4, R5, R4, 0x4 ;  /* 0x0000000405047211 */ /* 0x000fe400078e20ff */
[----:B------:R-:W-:Y:S02]  /*10920*/  LEA.HI R5, R6, R6, RZ, 0x1d ;  /* 0x0000000606057211 */ /* 0x000fe400078fe8ff */
[C---:B------:R-:W-:Y:S01]  /*10930*/  LOP3.LUT R7, R0.reuse, 0x1, RZ, 0xc0, !PT ;  /* 0x0000000100077812 */ /* 0x040fe200078ec0ff */
[----:B-1----:R-:W-:Y:S01]  /*10940*/  ULEA UR4, UR4, UR5, 0x18 ;  /* 0x0000000504047291 */ /* 0x002fe2000f8ec03f */
[----:B------:R-:W-:Y:S01]  /*10950*/  LOP3.LUT P0, RZ, R0, 0x2, RZ, 0xc0, !PT ;  /* 0x0000000200ff7812 */ /* 0x000fe2000780c0ff */
[----:B------:R-:W-:Y:S01]  /*10960*/  IMAD.U32 R4, R4, 0x2, R5 ;  /* 0x0000000204047824 */ /* 0x000fe200078e0005 */
[----:B------:R-:W-:Y:S02]  /*10970*/  ISETP.NE.U32.AND P6, PT, R7, 0x1, PT ;  /* 0x000000010700780c */ /* 0x000fe40003fc5070 */
[----:B------:R-:W-:-:S02]  /*10980*/  ISETP.NE.AND P1, PT, R24, -0x1, PT ;  /* 0xffffffff1800780c */ /* 0x000fc40003f25270 */
[----:B------:R-:W-:Y:S02]  /*10990*/  SEL R10, R10, 0xfffffff0, P6 ;  /* 0xfffffff00a0a7807 */ /* 0x000fe40003000000 */
[----:B------:R-:W-:Y:S02]  /*109a0*/  LEA R0, R4, UR4, 0x1 ;  /* 0x0000000404007c11 */ /* 0x000fe4000f8e08ff */
[----:B------:R-:W-:Y:S02]  /*109b0*/  F2FP.BF16.F32.PACK_AB R15, R15, R160 ;  /* 0x000000a00f0f723e */ /* 0x000fe400000010ff */
[----:B------:R-:W-:Y:S02]  /*109c0*/  F2FP.BF16.F32.PACK_AB R16, R16, R162 ;  /* 0x000000a21010723e */ /* 0x000fe400000010ff */
[----:B------:R-:W-:Y:S02]  /*109d0*/  F2FP.BF16.F32.PACK_AB R14, R14, R148 ;  /* 0x000000940e0e723e */ /* 0x000fe400000010ff */
[----:B------:R-:W-:Y:S01]  /*109e0*/  IADD3 R4, R0, R10, RZ ;  /* 0x0000000a00047210 */ /* 0x000fe20007ffe0ff */
[C---:B------:R-:W-:Y:S01]  /*109f0*/  FMUL.FTZ R168, R3.reuse, R168 ;  /* 0x000000a803a87220 */ /* 0x040fe20000410000 */
[C---:B------:R-:W-:Y:S01]  /*10a00*/  FMUL.FTZ R169, R3.reuse, R169 ;  /* 0x000000a903a97220 */ /* 0x040fe20000410000 */
[C---:B------:R-:W-:Y:S01]  /*10a10*/  FMUL.FTZ R170, R2.reuse, R170 ;  /* 0x000000aa02aa7220 */ /* 0x040fe20000410000 */
[C---:B------:R-:W-:Y:S01]  /*10a20*/  FMUL.FTZ R171, R2.reuse, R171 ;  /* 0x000000ab02ab7220 */ /* 0x040fe20000410000 */
[C---:B------:R-:W-:Y:S01]  /*10a30*/  FMUL.FTZ R164, R3.reuse, R164 ;  /* 0x000000a403a47220 */ /* 0x040fe20000410000 */
[----:B------:R-:W-:Y:S01]  /*10a40*/  FMUL.FTZ R12, R3, R165 ;  /* 0x000000a5030c7220 */ /* 0x000fe20000410000 */
[C---:B------:R-:W-:Y:S01]  /*10a50*/  FMUL.FTZ R166, R2.reuse, R166 ;  /* 0x000000a602a67220 */ /* 0x040fe20000410000 */
[----:B------:R-:W-:Y:S01]  /*10a60*/  FMUL.FTZ R11, R2, R167 ;  /* 0x000000a7020b7220 */ /* 0x000fe20000410000 */
[----:B------:R-:W-:Y:S01]  /*10a70*/  STS [R0], R15 ;  /* 0x0000000f00007388 */ /* 0x000fe20000000800 */
[C---:B------:R-:W-:Y:S01]  /*10a80*/  IADD3 R6, R0.reuse, 0x20, RZ ;  /* 0x0000002000067810 */ /* 0x040fe20007ffe0ff */
[----:B------:R-:W-:-:S02]  /*10a90*/  @P0 VIADD R6, R0, 0xffffffe0 ;  /* 0xffffffe000060836 */ /* 0x000fc40000000000 */
[----:B------:R-:W-:Y:S01]  /*10aa0*/  STS [R0+0x200], R16 ;  /* 0x0002001000007388 */ /* 0x000fe20000000800 */
[----:B------:R-:W-:-:S03]  /*10ab0*/  F2FP.BF16.F32.PACK_AB R13, R13, R150 ;  /* 0x000000960d0d723e */ /* 0x000fc600000010ff */
[----:B------:R1:W-:Y:S01]  /*10ac0*/  STS [R4], R14 ;  /* 0x0000000e04007388 */ /* 0x0003e20000000800 */
[----:B------:R-:W-:Y:S02]  /*10ad0*/  F2FP.BF16.F32.PACK_AB R168, R169, R168 ;  /* 0x000000a8a9a8723e */ /* 0x000fe400000010ff */
[----:B------:R-:W-:Y:S02]  /*10ae0*/  F2FP.BF16.F32.PACK_AB R171, R171, R170 ;  /* 0x000000aaabab723e */ /* 0x000fe400000010ff */
[----:B------:R-:W-:Y:S02]  /*10af0*/  F2FP.BF16.F32.PACK_AB R12, R12, R164 ;  /* 0x000000a40c0c723e */ /* 0x000fe400000010ff */
[----:B------:R-:W-:Y:S02]  /*10b00*/  F2FP.BF16.F32.PACK_AB R11, R11, R166 ;  /* 0x000000a60b0b723e */ /* 0x000fe400000010ff */
[----:B------:R-:W-:Y:S02]  /*10b10*/  F2FP.BF16.F32.PACK_AB R9, R9, R144 ;  /* 0x000000900909723e */ /* 0x000fe400000010ff */
[----:B------:R-:W-:Y:S01]  /*10b20*/  F2FP.BF16.F32.PACK_AB R8, R8, R146 ;  /* 0x000000920808723e */ /* 0x000fe200000010ff */
[----:B------:R-:W-:Y:S01]  /*10b30*/  STS [R4+0x200], R13 ;  /* 0x0002000d04007388 */ /* 0x000fe20000000800 */
[----:B------:R-:W-:-:S02]  /*10b40*/  F2FP.BF16.F32.PACK_AB R5, R143, R142 ;  /* 0x0000008e8f05723e */ /* 0x000fc400000010ff */
[----:B------:R-:W-:Y:S01]  /*10b50*/  IADD3 R10, R10, R6, RZ ;  /* 0x000000060a0a7210 */ /* 0x000fe20007ffe0ff */
[----:B------:R-:W-:Y:S01]  /*10b60*/  STS [R0+0x1000], R168 ;  /* 0x001000a800007388 */ /* 0x000fe20000000800 */
[----:B-1----:R-:W1:Y:S03]  /*10b70*/  @P1 LDC.64 R14, c[0x0][0x298] ;  /* 0x0000a600ff0e1b82 */ /* 0x002e660000000a00 */
[----:B------:R2:W-:Y:S04]  /*10b80*/  STS [R0+0x1200], R171 ;  /* 0x001200ab00007388 */ /* 0x0005e80000000800 */
[----:B------:R-:W-:Y:S04]  /*10b90*/  STS [R4+0x1000], R12 ;  /* 0x0010000c04007388 */ /* 0x000fe80000000800 */
[----:B------:R-:W-:Y:S04]  /*10ba0*/  STS [R4+0x1200], R11 ;  /* 0x0012000b04007388 */ /* 0x000fe80000000800 */
[----:B------:R3:W-:Y:S04]  /*10bb0*/  STS [R6], R9 ;  /* 0x0000000906007388 */ /* 0x0007e80000000800 */
[----:B------:R4:W-:Y:S04]  /*10bc0*/  STS [R6+0x200], R8 ;  /* 0x0002000806007388 */ /* 0x0009e80000000800 */
[----:B------:R-:W-:Y:S01]  /*10bd0*/  STS [R10+0x200], R5 ;  /* 0x000200050a007388 */ /* 0x000fe20000000800 */
[----:B------:R-:W-:Y:S01]  /*10be0*/  F2FP.BF16.F32.PACK_AB R7, R141, R140 ;  /* 0x0000008c8d07723e */ /* 0x000fe200000010ff */
[C---:B------:R-:W-:Y:S01]  /*10bf0*/  FMUL.FTZ R156, R3.reuse, R156 ;  /* 0x0000009c039c7220 */ /* 0x040fe20000410000 */
[C---:B------:R-:W-:Y:S01]  /*10c00*/  FMUL.FTZ R152, R3.reuse, R152 ;  /* 0x0000009803987220 */ /* 0x040fe20000410000 */
[C---:B------:R-:W-:Y:S01]  /*10c10*/  FMUL.FTZ R158, R2.reuse, R158 ;  /* 0x0000009e029e7220 */ /* 0x040fe20000410000 */
[C---:B------:R-:W-:Y:S01]  /*10c20*/  FMUL.FTZ R154, R2.reuse, R154 ;  /* 0x0000009a029a7220 */ /* 0x040fe20000410000 */
[----:B------:R1:W-:Y:S01]  /*10c30*/  STS [R10], R7 ;  /* 0x000000070a007388 */ /* 0x0003e20000000800 */
[C---:B--2---:R-:W-:Y:S01]  /*10c40*/  FMUL.FTZ R0, R2.reuse, R155 ;  /* 0x0000009b02007220 */ /* 0x044fe20000410000 */
[----:B---3--:R-:W-:Y:S01]  /*10c50*/  FMUL.FTZ R9, R3, R157 ;  /* 0x0000009d03097220 */ /* 0x008fe20000410000 */
[----:B----4-:R-:W-:-:S04]  /*10c60*/  FMUL.FTZ R8, R2, R159 ;  /* 0x0000009f02087220 */ /* 0x010fc80000410000 */
[----:B------:R-:W-:Y:S02]  /*10c70*/  F2FP.BF16.F32.PACK_AB R9, R9, R156 ;  /* 0x0000009c0909723e */ /* 0x000fe400000010ff */
[----:B------:R-:W-:Y:S01]  /*10c80*/  F2FP.BF16.F32.PACK_AB R0, R0, R154 ;  /* 0x0000009a0000723e */ /* 0x000fe200000010ff */
[----:B-1----:R-:W-:Y:S01]  /*10c90*/  FMUL.FTZ R7, R3, R153 ;  /* 0x0000009903077220 */ /* 0x002fe20000410000 */
[----:B------:R-:W-:Y:S01]  /*10ca0*/  @P1 IMAD.WIDE.U32 R2, R24, R14, RZ ;  /* 0x0000000e18021225 */ /* 0x000fe200078e00ff */
[----:B------:R-:W-:-:S03]  /*10cb0*/  F2FP.BF16.F32.PACK_AB R8, R8, R158 ;  /* 0x0000009e0808723e */ /* 0x000fc600000010ff */
        /* <DEDUP_REMOVED lines=12> */
.L_x_439:
[----:B------:R1:W-:Y:S01]  /*10d80*/  STS [R6+0x1200], R8 ;  /* 0x0012000806007388 */ /* 0x0003e20000000800 */
[----:B------:R-:W-:Y:S01]  /*10d90*/  ULDC.U8 UR5, c[0x0][0x3d8] ;  /* 0x0000f60000057ab9 */ /* 0x000fe20000000000 */
[----:B------:R-:W2:Y:S01]  /*10da0*/  @P5 LDC R14, c[0x0][0x2e8] ;  /* 0x0000ba00ff0e5b82 */ /* 0x000ea20000000800 */
[----:B------:R-:W-:Y:S01]  /*10db0*/  ISETP.NE.AND P0, PT, RZ, UR5, PT ;  /* 0x00000005ff007c0c */ /* 0x000fe2000bf05270 */
[----:B------:R-:W3:Y:S01]  /*10dc0*/  S2R R31, SR_CTAID.Z ;  /* 0x00000000001f7919 */ /* 0x000ee20000002700 */
[----:B------:R-:W-:Y:S02]  /*10dd0*/  ULDC.U8 UR4, c[0x0][0x3d9] ;  /* 0x0000f64000047ab9 */ /* 0x000fe40000000000 */
[----:B------:R-:W-:Y:S01]  /*10de0*/  ISETP.EQ.AND P0, PT, RZ, UR4, P0 ;  /* 0x00000004ff007c0c */ /* 0x000fe20008702270 */
[----:B------:R-:W4:Y:S01]  /*10df0*/  S2R R23, SR_CTAID.X ;  /* 0x0000000000177919 */ /* 0x000f220000002500 */
[----:B------:R-:W-:Y:S01]  /*10e00*/  ISETP.NE.AND P6, PT, RZ, UR4, PT ;  /* 0x00000004ff007c0c */ /* 0x000fe2000bfc5270 */
[----:B------:R-:W2:Y:S01]  /*10e10*/  @P4 LDC R12, c[0x0][0x2e8] ;  /* 0x0000ba00ff0c4b82 */ /* 0x000ea20000000800 */
[----:B------:R-:W2:Y:S01]  /*10e20*/  S2R R22, SR_TID.X ;  /* 0x0000000000167919 */ /* 0x000ea20000002100 */
[----:B------:R3:W-:Y:S04]  /*10e30*/  STS [R6+0x1000], R9 ;  /* 0x0010000906007388 */ /* 0x0007e80000000800 */
[----:B------:R-:W-:Y:S04]  /*10e40*/  STS [R10+0x1000], R7 ;  /* 0x001000070a007388 */ /* 0x000fe80000000800 */
[----:B------:R-:W-:-:S02]  /*10e50*/  @!P0 CS2R R2, SRZ ;  /* 0x0000000000028805 */ /* 0x000fc4000001ff00 */
[----:B------:R-:W2:Y:S01]  /*10e60*/  @P6 LDC.64 R4, c[0x0][0x2c0] ;  /* 0x0000b000ff046b82 */ /* 0x000ea20000000a00 */
[----:B------:R4:W-:Y:S01]  /*10e70*/  STS [R10+0x1200], R0 ;  /* 0x001200000a007388 */ /* 0x0009e20000000800 */
[----:B-1----:R-:W1:Y:S01]  /*10e80*/  S2R R8, SR_CTAID.Y ;  /* 0x0000000000087919 */ /* 0x002e620000002600 */
[----:B---3--:R3:W1:Y:S01]  /*10e90*/  @P4 MUFU.LG2 R9, R19 ;  /* 0x0000001300094308 */ /* 0x0086620000000c00 */
[----:B------:R-:W-:Y:S02]  /*10ea0*/  P2R R6, PR, RZ, 0x40 ;  /* 0x00000040ff067803 */ /* 0x000fe40000000000 */
[----:B------:R-:W-:-:S05]  /*10eb0*/  @!P0 PLOP3.LUT P6, PT, PT, PT, PT, 0x8, 0x0 ;  /* 0x000000000000881c */ /* 0x000fca0003fce170 */
[----:B----4-:R3:W4:Y:S01]  /*10ec0*/  @P5 MUFU.LG2 R10, R18 ;  /* 0x00000012000a5308 */ /* 0x0107220000000c00 */
[----:B------:R-:W-:Y:S07]  /*10ed0*/  @!P0 BRA `(.L_x_440) ;  /* 0x0000000000188947 */ /* 0x000fee0003800000 */
[----:B------:R-:W1:Y:S01]  /*10ee0*/  S2R R2, SR_CTAID.Y ;  /* 0x0000000000027919 */ /* 0x000e620000002600 */
[----:B------:R-:W1:Y:S01]  /*10ef0*/  LDC R0, c[0x0][0x2c4] ;  /* 0x0000b100ff007b82 */ /* 0x000e620000000800 */
[----:B------:R-:W-:Y:S01]  /*10f00*/  PLOP3.LUT P6, PT, PT, PT, PT, 0x80, 0x0 ;  /* 0x000000000000781c */ /* 0x000fe20003fcf070 */
[----:B-1----:R-:W-:-:S05]  /*10f10*/  IMAD R2, R2, R0, RZ ;  /* 0x0000000002027224 */ /* 0x002fca00078e02ff */
[----:B------:R-:W-:-:S04]  /*10f20*/  SEL R2, R2, R24, !P1 ;  /* 0x0000001802027207 */ /* 0x000fc80004800000 */
[----:B------:R-:W-:-:S07]  /*10f30*/  SHF.R.S32.HI R3, RZ, 0x1f, R2 ;  /* 0x0000001fff037819 */ /* 0x000fce0000011402 */
.L_x_440:
[----:B------:R-:W-:Y:S02]  /*10f40*/  ISETP.NE.AND P0, PT, R6, RZ, PT ;  /* 0x000000ff0600720c */ /* 0x000fe40003f05270 */
[----:B--2---:R-:W-:-:S11]  /*10f50*/  SHF.R.S32.HI R29, RZ, 0x1f, R22 ;  /* 0x0000001fff1d7819 */ /* 0x004fd60000011416 */
[----:B------:R-:W2:Y:S01]  /*10f60*/  @P0 LDC R6, c[0x0][0x2c0] ;  /* 0x0000b000ff060b82 */ /* 0x000ea20000000800 */
[----:B------:R-:W-:Y:S01]  /*10f70*/  @P0 IMAD R0, R5, R4, RZ ;  /* 0x0000000405000224 */ /* 0x000fe200078e02ff */
[----:B------:R-:W-:Y:S01]  /*10f80*/  @P0 MOV R4, 0x1 ;  /* 0x0000000100040802 */ /* 0x000fe20000000f00 */
[----:B------:R-:W-:Y:S06]  /*10f90*/  @P0 BRA `(.L_x_441) ;  /* 0x0000000000180947 */ /* 0x000fec0003800000 */
[----:B------:R-:W1:Y:S01]  /*10fa0*/  LDC R0, c[0x0][0x2c4] ;  /* 0x0000b100ff007b82 */ /* 0x000e620000000800 */
[----:B------:R-:W-:Y:S02]  /*10fb0*/  ISETP.NE.AND P0, PT, RZ, UR5, PT ;  /* 0x00000005ff007c0c */ /* 0x000fe4000bf05270 */
[----:B--2---:R-:W-:-:S05]  /*10fc0*/  MOV R6, 0x1 ;  /* 0x0000000100067802 */ /* 0x004fca0000000f00 */
[----:B------:R-:W2:Y:S08]  /*10fd0*/  LDC R4, c[0x0][0x270] ;  /* 0x00009c00ff047b82 */ /* 0x000eb00000000800 */
[----:B-1----:R-:W2:Y:S02]  /*10fe0*/  @P0 LDC R0, c[0x0][0x2e4] ;  /* 0x0000b900ff000b82 */ /* 0x002ea40000000800 */
[----:B--2---:R-:W-:-:S07]  /*10ff0*/  IMAD R4, R0, R4, RZ ;  /* 0x0000000400047224 */ /* 0x004fce00078e02ff */
.L_x_441:
[----:B------:R2:W5:Y:S01]  /*11000*/  LDL R36, [R1+0x70] ;  /* 0x0000700001247983 */ /* 0x0005620000100800 */
[CC--:B------:R-:W-:Y:S01]  /*11010*/  LEA.HI R5, R29.reuse, R22.reuse, RZ, 0x5 ;  /* 0x000000161d057211 */ /* 0x0c0fe200078f28ff */
[----:B------:R-:W3:Y:S01]  /*11020*/  @P3 LDC R16, c[0x0][0x2e8] ;  /* 0x0000ba00ff103b82 */ /* 0x000ee20000000800 */
[----:B------:R-:W-:-:S07]  /*11030*/  LEA.HI R29, R29, R22, RZ, 0x2 ;  /* 0x000000161d1d7211 */ /* 0x000fce00078f10ff */
[----:B------:R-:W-:Y:S01]  /*11040*/  BAR.SYNC.DEFER_BLOCKING 0x0 ;  /* 0x0000000000007b1d */ /* 0x000fe20000010000 */
[----:B-1----:R-:W-:Y:S01]  /*11050*/  IMAD R7, R8, R4, RZ ;  /* 0x0000000408077224 */ /* 0x002fe200078e02ff */
[----:B------:R-:W-:Y:S01]  /*11060*/  LOP3.LUT R4, R5, 0xffffffe0, RZ, 0xc0, !PT ;  /* 0xffffffe005047812 */ /* 0x000fe200078ec0ff */
[----:B------:R-:W-:Y:S01]  /*11070*/  @P4 FMUL.FTZ R9, R9, 0.69314718246459960938 ;  /* 0x3f31721809094820 */ /* 0x000fe20000410000 */
[----:B------:R-:W-:Y:S01]  /*11080*/  LOP3.LUT R5, R29, 0xfffffffc, RZ, 0xc0, !PT ;  /* 0xfffffffc1d057812 */ /* 0x000fe200078ec0ff */
[----:B------:R-:W-:-:S03]  /*11090*/  IMAD.MOV.U32 R24, RZ, RZ, 0x7f800000 ;  /* 0x7f800000ff187424 */ /* 0x000fc600078e00ff */
[----:B------:R-:W1:Y:S01]  /*110a0*/  @P2 LDC R15, c[0x0][0x2e8] ;  /* 0x0000ba00ff0f2b82 */ /* 0x000e620000000800 */
[----:B------:R-:W4:Y:S01]  /*110b0*/  @P3 MUFU.LG2 R13, R20 ;  /* 0x00000014000d3308 */ /* 0x000f220000000c00 */
[----:B------:R-:W-:Y:S01]  /*110c0*/  IADD3 R4, -R4, R22, RZ ;  /* 0x0000001604047210 */ /* 0x000fe20007ffe1ff */
[----:B------:R-:W-:Y:S01]  /*110d0*/  @P4 FFMA.FTZ R24, R137, R12, R9 ;  /* 0x0000000c89184223 */ /* 0x000fe20000010009 */
[----:B------:R-:W-:Y:S01]  /*110e0*/  SEL R8, R7, RZ, !P6 ;  /* 0x000000ff07087207 */ /* 0x000fe20007000000 */
[----:B------:R-:W-:Y:S01]  /*110f0*/  IMAD.IADD R7, R22, 0x1, -R5 ;  /* 0x0000000116077824 */ /* 0x000fe200078e0a05 */
[----:B------:R-:W-:Y:S01]  /*11100*/  LOP3.LUT P4, RZ, R4, 0x3, RZ, 0xc0, !PT ;  /* 0x0000000304ff7812 */ /* 0x000fe2000788c0ff */
[----:B--2---:R-:W-:Y:S02]  /*11110*/  IMAD R5, R23, R6, RZ ;  /* 0x0000000617057224 */ /* 0x004fe400078e02ff */
[----:B----4-:R-:W-:Y:S01]  /*11120*/  @P5 FMUL.FTZ R10, R10, 0.69314718246459960938 ;  /* 0x3f3172180a0a5820 */ /* 0x010fe20000410000 */
[----:B------:R-:W2:Y:S01]  /*11130*/  @P2 MUFU.LG2 R11, R21 ;  /* 0x00000015000b2308 */ /* 0x000ea20000000c00 */
[----:B------:R-:W-:Y:S01]  /*11140*/  IMAD R0, R31, R0, R8 ;  /* 0x000000001f007224 */ /* 0x000fe200078e0208 */
[----:B------:R-:W-:Y:S01]  /*11150*/  SHF.L.U32 R12, R7, 0x3, RZ ;  /* 0x00000003070c7819 */ /* 0x000fe200000006ff */
[----:B------:R-:W-:Y:S01]  /*11160*/  BSSY B0, `(.L_x_442) ;  /* 0x000003c000007945 */ /* 0x000fe20003800000 */
[----:B------:R-:W-:Y:S01]  /*11170*/  SHF.L.U32 R8, R5, 0x7, RZ ;  /* 0x0000000705087819 */ /* 0x000fe200000006ff */
[----:B------:R-:W-:Y:S01]  /*11180*/  IMAD.MOV.U32 R25, RZ, RZ, 0x7f800000 ;  /* 0x7f800000ff197424 */ /* 0x000fe200078e00ff */
[----:B------:R-:W-:Y:S01]  /*11190*/  MOV R22, 0x7f800000 ;  /* 0x7f80000000167802 */ /* 0x000fe20000000f00 */
[----:B------:R-:W-:Y:S01]  /*111a0*/  IMAD.MOV.U32 R23, RZ, RZ, 0x7f800000 ;  /* 0x7f800000ff177424 */ /* 0x000fe200078e00ff */
[----:B------:R-:W-:Y:S01]  /*111b0*/  SHF.R.S32.HI R9, RZ, 0x1f, R8 ;  /* 0x0000001fff097819 */ /* 0x000fe20000011408 */
[----:B-----5:R4:W4:Y:S01]  /*111c0*/  LDS.128 R32, [R221+0x1800] ;  /* 0x00180000dd207984 */ /* 0x0209220000000c00 */
[----:B------:R-:W-:Y:S01]  /*111d0*/  @P3 FMUL.FTZ R7, R13, 0.69314718246459960938 ;  /* 0x3f3172180d073820 */ /* 0x000fe20000410000 */
[----:B------:R-:W-:Y:S01]  /*111e0*/  IADD3 R8, P1, P0, R8, R2, R0 ;  /* 0x0000000208087210 */ /* 0x000fe2000783e000 */
[----:B------:R-:W-:Y:S01]  /*111f0*/  @P5 FFMA.FTZ R25, R138, R14, R10 ;  /* 0x0000000e8a195223 */ /* 0x000fe2000001000a */
[----:B------:R-:W-:Y:S01]  /*11200*/  SHF.R.S32.HI R0, RZ, 0x1f, R0 ;  /* 0x0000001fff007819 */ /* 0x000fe20000011400 */
[----:B---3--:R-:W-:Y:S01]  /*11210*/  @P3 FFMA.FTZ R22, R136, R16, R7 ;  /* 0x0000001088163223 */ /* 0x008fe20000010007 */
[----:B------:R-:W-:Y:S01]  /*11220*/  SHF.R.S32.HI R30, RZ, 0x1f, R12 ;  /* 0x0000001fff1e7819 */ /* 0x000fe2000001140c */
[----:B--2---:R-:W-:Y:S01]  /*11230*/  @P2 FMUL.FTZ R5, R11, 0.69314718246459960938 ;  /* 0x3f3172180b052820 */ /* 0x004fe20000410000 */
[----:B------:R-:W-:-:S03]  /*11240*/  IADD3.X R7, R9, R3, R0, P1, P0 ;  /* 0x0000000309077210 */ /* 0x000fc60000fe0400 */
[----:B-1----:R-:W-:Y:S01]  /*11250*/  @P2 FFMA.FTZ R23, R132, R15, R5 ;  /* 0x0000000f84172223 */ /* 0x002fe20000010005 */
        /* <DEDUP_REMOVED lines=27> */
[C---:B------:R-:W-:Y:S02]  /*11410*/  @!P0 IADD3 R10, P6, R5.reuse, R8, RZ ;  /* 0x00000008050a8210 */ /* 0x040fe40007fde0ff */
[-C--:B------:R-:W-:Y:S02]  /*11420*/  @!P2 LEA.HI.X.SX32 R2, R2, R7.reuse, 0x1, P5 ;  /* 0x000000070202a211 */ /* 0x080fe400028f0eff */
[-C--:B------:R-:W-:Y:S02]  /*11430*/  @!P1 LEA.HI.X.SX32 R13, R0, R7.reuse, 0x1, P4 ;  /* 0x00000007000d9211 */ /* 0x080fe400020f0eff */
[----:B------:R-:W-:Y:S01]  /*11440*/  @!P0 LEA.HI.X.SX32 R0, R5, R7, 0x1, P6 ;  /* 0x0000000705008211 */ /* 0x000fe200030f0eff */
[----:B------:R-:W5:Y:S01]  /*11450*/  @!P0 LDC.64 R20, c[0x0][0x2b0] ;  /* 0x0000ac00ff148b82 */ /* 0x000f620000000a00 */
        /* <DEDUP_REMOVED lines=8> */
[----:B-----5:R-:W-:-:S03]  /*114e0*/  @!P0 LEA R2, P4, R10, R20, 0x2 ;  /* 0x000000140a028211 */ /* 0x020fc600078810ff */
[----:B------:R1:W-:Y:S01]  /*114f0*/  @!P1 STG.E desc[UR18][R4.64], R22 ;  /* 0x0000001604009986 */ /* 0x0003e2000c101912 */
[----:B------:R-:W-:-:S05]  /*11500*/  @!P0 LEA.HI.X R3, R10, R21, R0, 0x2, P4 ;  /* 0x000000150a038211 */ /* 0x000fca00020f1400 */
[----:B------:R1:W-:Y:S04]  /*11510*/  @!P0 STG.E desc[UR18][R2.64], R23 ;  /* 0x0000001702008986 */ /* 0x0003e8000c101912 */
.L_x_443:
[----:B------:R-:W-:Y:S05]  /*11520*/  BSYNC B0 ;  /* 0x0000000000007941 */ /* 0x000fea0003800000 */
.L_x_442:
[----:B------:R-:W-:Y:S01]  /*11530*/  ULDC UR4, c[0x0][0x2d0] ;  /* 0x0000b40000047ab9 */ /* 0x000fe20000000800 */
[C---:B-1----:R-:W-:Y:S01]  /*11540*/  IADD3 R4, P1, R12.reuse, R26, RZ ;  /* 0x0000001a0c047210 */ /* 0x042fe20007f3e0ff */
[----:B------:R-:W1:Y:S01]  /*11550*/  S2R R7, SR_CTAID.X ;  /* 0x0000000000077919 */ /* 0x000e620000002500 */
[----:B------:R-:W-:Y:S01]  /*11560*/  ISETP.GE.AND P0, PT, R12, UR4, PT ;  /* 0x000000040c007c0c */ /* 0x000fe2000bf06270 */
[----:B------:R-:W-:Y:S01]  /*11570*/  ULDC.64 UR4, c[0x0][0x2a0] ;  /* 0x0000a80000047ab9 */ /* 0x000fe20000000a00 */
[----:B------:R-:W-:Y:S01]  /*11580*/  SHF.R.S32.HI R2, RZ, 0x2, R29 ;  /* 0x00000002ff027819 */ /* 0x000fe2000001141d */
[----:B------:R2:W3:Y:S01]  /*11590*/  LDS.128 R12, [R221] ;  /* 0x00000000dd0c7984 */ /* 0x0004e20000000c00 */
[----:B------:R-:W-:Y:S01]  /*115a0*/  IMAD.X R5, R30, 0x1, R27, P1 ;  /* 0x000000011e057824 */ /* 0x000fe200008e061b */
[----:B------:R-:W-:Y:S01]  /*115b0*/  ISETP.GE.OR P1, PT, R28, R36, P0 ;  /* 0x000000241c00720c */ /* 0x000fe20000726670 */
[----:B------:R-:W-:Y:S01]  /*115c0*/  BSSY B0, `(.L_x_444) ;  /* 0x0000019000007945 */ /* 0x000fe20003800000 */
[C---:B------:R-:W-:Y:S01]  /*115d0*/  VIADD R0, R2.reuse, 0x20 ;  /* 0x0000002002007836 */ /* 0x040fe20000000000 */
[----:B------:R-:W-:Y:S01]  /*115e0*/  SHF.R.S32.HI R6, RZ, 0x1f, R31 ;  /* 0x0000001fff067819 */ /* 0x000fe2000001141f */
[----:B------:R-:W-:-:S02]  /*115f0*/  VIADD R3, R2, 0x40 ;  /* 0x0000004002037836 */ /* 0x000fc40000000000 */
[----:B------:R-:W-:Y:S01]  /*11600*/  IMAD.WIDE.U32 R8, R31, UR4, R4 ;  /* 0x000000041f087c25 */ /* 0x000fe2000f8e0004 */
[-C--:B------:R-:W-:Y:S02]  /*11610*/  ISETP.GE.OR P2, PT, R0, R36.reuse, P0 ;  /* 0x000000240000720c */ /* 0x080fe40000746670 */
[----:B------:R-:W-:Y:S01]  /*11620*/  ISETP.GE.OR P3, PT, R3, R36, P0 ;  /* 0x000000240300720c */ /* 0x000fe20000766670 */
[----:B------:R-:W-:Y:S01]  /*11630*/  VIADD R0, R2, 0x60 ;  /* 0x0000006002007836 */ /* 0x000fe20000000000 */
[----:B------:R-:W-:Y:S01]  /*11640*/  SHF.R.S32.HI R3, RZ, 0x1f, R2 ;  /* 0x0000001fff037819 */ /* 0x000fe20000011402 */
[----:B------:R-:W-:-:S03]  /*11650*/  IMAD R6, R6, UR4, RZ ;  /* 0x0000000406067c24 */ /* 0x000fc6000f8e02ff */
[----:B------:R-:W-:Y:S01]  /*11660*/  ISETP.GE.OR P4, PT, R0, R36, P0 ;  /* 0x000000240000720c */ /* 0x000fe20000786670 */
[----:B------:R-:W-:-:S04]  /*11670*/  IMAD R0, R31, UR5, R6 ;  /* 0x000000051f007c24 */ /* 0x000fc8000f8e0206 */
[----:B------:R-:W-:Y:S02]  /*11680*/  IMAD.IADD R5, R9, 0x1, R0 ;  /* 0x0000000109057824 */ /* 0x000fe400078e0200 */
        /* <DEDUP_REMOVED lines=12> */
.L_x_445:
[----:B------:R-:W-:Y:S05]  /*11750*/  BSYNC B0 ;  /* 0x0000000000007941 */ /* 0x000fea0003800000 */
.L_x_444:
        /* <DEDUP_REMOVED lines=16> */
.L_x_447:
[----:B------:R-:W-:Y:S05]  /*11860*/  BSYNC B0 ;  /* 0x0000000000007941 */ /* 0x000fea0003800000 */
.L_x_446:
        /* <DEDUP_REMOVED lines=16> */
.L_x_449:
[----:B------:R-:W-:Y:S05]  /*11970*/  BSYNC B0 ;  /* 0x0000000000007941 */ /* 0x000fea0003800000 */
.L_x_448:
        /* <DEDUP_REMOVED lines=13> */
[----:B----4-:R-:W-:Y:S01]  /*11a50*/  STG.E.128 desc[UR18][R2.64], R32 ;  /* 0x0000002002007986 */ /* 0x010fe2000c101d12 */
[----:B------:R-:W-:Y:S05]  /*11a60*/  EXIT ;  /* 0x000000000000794d */ /* 0x000fea0003800000 */
.L_x_405:
[----:B------:R-:W2:Y:S01]  /*11a70*/  LDL.LU R19, [R1+0x6c] ;  /* 0x00006c0001137983 */ /* 0x000ea20000300800 */
[----:B------:R-:W1:Y:S01]  /*11a80*/  LDC.U8 R2, c[0x0][0x3d9] ;  /* 0x0000f640ff027b82 */ /* 0x000e620000000000 */
[----:B------:R-:W-:Y:S01]  /*11a90*/  LEA.HI R14, R13, R180, RZ, 0x2 ;  /* 0x000000b40d0e7211 */ /* 0x000fe200078f10ff */
[----:B------:R-:W-:Y:S01]  /*11aa0*/  IMAD.IADD R12, R12, 0x1, -R26 ;  /* 0x000000010c0c7824 */ /* 0x000fe200078e0a1a */
[----:B------:R-:W3:Y:S01]  /*11ab0*/  S2R R27, SR_CTAID.X ;  /* 0x00000000001b7919 */ /* 0x000ee20000002500 */
[----:B------:R-:W-:Y:S01]  /*11ac0*/  ULDC UR6, c[0x0][0x2d0] ;  /* 0x0000b40000067ab9 */ /* 0x000fe20000000800 */
[----:B------:R-:W-:Y:S01]  /*11ad0*/  ULDC.64 UR4, c[0x0][0x2a0] ;  /* 0x0000a80000047ab9 */ /* 0x000fe20000000a00 */
[----:B------:R-:W-:Y:S02]  /*11ae0*/  BSSY B0, `(.L_x_450) ;  /* 0x000004d000007945 */ /* 0x000fe40003800000 */
[----:B------:R-:W4:Y:S01]  /*11af0*/  LDC.U8 R0, c[0x0][0x3d8] ;  /* 0x0000f600ff007b82 */ /* 0x000f220000000000 */
[----:B-1----:R-:W-:-:S02]  /*11b00*/  ISETP.NE.AND P5, PT, R2, RZ, PT ;  /* 0x000000ff0200720c */ /* 0x002fc40003fa5270 */
[C---:B----4-:R-:W-:Y:S02]  /*11b10*/  ISETP.NE.AND P1, PT, R0.reuse, RZ, PT ;  /* 0x000000ff0000720c */ /* 0x050fe40003f25270 */
[----:B------:R-:W-:Y:S02]  /*11b20*/  ISETP.NE.AND P2, PT, R0, RZ, !P5 ;  /* 0x000000ff0000720c */ /* 0x000fe40006f45270 */
[----:B------:R-:W-:-:S07]  /*11b30*/  ISETP.EQ.AND P1, PT, R2, RZ, P1 ;  /* 0x000000ff0200720c */ /* 0x000fce0000f22270 */
[----:B------:R-:W1:Y:S08]  /*11b40*/  @!P5 LDC R6, c[0x0][0x2c4] ;  /* 0x0000b100ff06db82 */ /* 0x000e700000000800 */
[----:B------:R-:W4:Y:S08]  /*11b50*/  @P5 LDC.64 R10, c[0x0][0x2c0] ;  /* 0x0000b000ff0a5b82 */ /* 0x000f300000000a00 */
[----:B------:R-:W5:Y:S08]  /*11b60*/  @P1 LDC R15, c[0x0][0x2c4] ;  /* 0x0000b100ff0f1b82 */ /* 0x000f700000000800 */
[----:B-1----:R-:W1:Y:S08]  /*11b70*/  @P2 LDC R6, c[0x0][0x2e4] ;  /* 0x0000b900ff062b82 */ /* 0x002e700000000800 */
[----:B------:R-:W2:Y:S01]  /*11b80*/  @P5 LDC R18, c[0x0][0x2c0] ;  /* 0x0000b000ff125b82 */ /* 0x000ea20000000800 */
[----:B----4-:R-:W-:-:S02]  /*11b90*/  @P5 IMAD R13, R11, R10, RZ ;  /* 0x0000000a0b0d5224 */ /* 0x010fc400078e02ff */
[----:B-1----:R-:W-:Y:S02]  /*11ba0*/  @!P5 IMAD.MOV.U32 R13, RZ, RZ, R6 ;  /* 0x000000ffff0dd224 */ /* 0x002fe400078e0006 */
[----:B------:R-:W-:Y:S01]  /*11bb0*/  @!P5 IMAD.MOV.U32 R18, RZ, RZ, 0x1 ;  /* 0x00000001ff12d424 */ /* 0x000fe200078e00ff */
[C---:B--2---:R-:W-:Y:S02]  /*11bc0*/  ISETP.NE.AND P0, PT, R19.reuse, -0x1, PT ;  /* 0xffffffff1300780c */ /* 0x044fe40003f05270 */
[----:B------:R-:W-:-:S11]  /*11bd0*/  ISETP.NE.OR P2, PT, R19, -0x1, !P1 ;  /* 0xffffffff1300780c */ /* 0x000fd60004f45670 */
[----:B------:R-:W1:Y:S01]  /*11be0*/  @!P0 LDC.64 R4, c[0x0][0x290] ;  /* 0x0000a400ff048b82 */ /* 0x000e620000000a00 */
[----:B------:R-:W-:-:S07]  /*11bf0*/  @!P0 SHF.R.S32.HI R0, RZ, 0x1f, R31 ;  /* 0x0000001fff008819 */ /* 0x000fce000001141f */
[----:B------:R-:W2:Y:S01]  /*11c00*/  @P0 LDC.64 R8, c[0x0][0x298] ;  /* 0x0000a600ff080b82 */ /* 0x000ea20000000a00 */
[----:B-1----:R-:W-:-:S04]  /*11c10*/  @!P0 IMAD R0, R0, R4, RZ ;  /* 0x0000000400008224 */ /* 0x002fc800078e02ff */
[C---:B------:R-:W-:Y:S01]  /*11c20*/  @!P0 IMAD R7, R31.reuse, R5, R0 ;  /* 0x000000051f078224 */ /* 0x040fe200078e0200 */
[----:B------:R-:W-:Y:S01]  /*11c30*/  LOP3.LUT R0, R14, 0xfffffffc, RZ, 0xc0, !PT ;  /* 0xfffffffc0e007812 */ /* 0x000fe200078ec0ff */
[----:B------:R-:W-:-:S04]  /*11c40*/  @!P0 IMAD.WIDE.U32 R4, R31, R4, RZ ;  /* 0x000000041f048225 */ /* 0x000fc800078e00ff */
[----:B--2---:R-:W-:Y:S01]  /*11c50*/  @P0 IMAD.WIDE.U32 R2, R19, R8, RZ ;  /* 0x0000000813020225 */ /* 0x004fe200078e00ff */
[----:B------:R-:W-:-:S03]  /*11c60*/  SHF.R.S32.HI R8, RZ, 0x2, R14 ;  /* 0x00000002ff087819 */ /* 0x000fc6000001140e */
[----:B------:R-:W-:Y:S01]  /*11c70*/  @P0 IMAD R9, R19, R9, R3 ;  /* 0x0000000913090224 */ /* 0x000fe200078e0203 */
[CC--:B------:R-:W-:Y:S01]  /*11c80*/  ISETP.GE.AND P4, PT, R8.reuse, R12.reuse, PT ;  /* 0x0000000c0800720c */ /* 0x0c0fe20003f86270 */
[----:B-----5:R-:W-:Y:S02]  /*11c90*/  @!P2 IMAD R19, R31, R15, RZ ;  /* 0x0000000f1f13a224 */ /* 0x020fe400078e02ff */
[C---:B------:R-:W-:Y:S02]  /*11ca0*/  VIADD R20, R8.reuse, 0x20 ;  /* 0x0000002008147836 */ /* 0x040fe40000000000 */
[C---:B------:R-:W-:Y:S01]  /*11cb0*/  VIADD R21, R8.reuse, 0x40 ;  /* 0x0000004008157836 */ /* 0x040fe20000000000 */
[----:B------:R1:W-:Y:S01]  /*11cc0*/  @!P2 STL [R1+0x6c], R19 ;  /* 0x00006c130100a387 */ /* 0x0003e20000100800 */
[----:B------:R-:W-:Y:S01]  /*11cd0*/  VIADD R22, R8, 0x60 ;  /* 0x0000006008167836 */ /* 0x000fe20000000000 */
[-C--:B------:R-:W-:Y:S01]  /*11ce0*/  ISETP.GE.AND P3, PT, R20, R12.reuse, PT ;  /* 0x0000000c1400720c */ /* 0x080fe20003f66270 */
[----:B------:R-:W-:Y:S01]  /*11cf0*/  @P0 IMAD.MOV.U32 R3, RZ, RZ, R2 ;  /* 0x000000ffff030224 */ /* 0x000fe200078e0002 */
[----:B------:R-:W-:Y:S01]  /*11d00*/  ISETP.GE.AND P2, PT, R21, R12, PT ;  /* 0x0000000c1500720c */ /* 0x000fe20003f46270 */
[----:B------:R-:W-:-:S02]  /*11d10*/  IMAD.IADD R0, R180, 0x1, -R0 ;  /* 0x00000001b4007824 */ /* 0x000fc400078e0a00 */
[----:B------:R-:W-:Y:S02]  /*11d20*/  @!P0 IMAD.IADD R9, R5, 0x1, R7 ;  /* 0x0000000105098824 */ /* 0x000fe400078e0207 */
[----:B------:R-:W-:Y:S01]  /*11d30*/  @!P0 IMAD.MOV.U32 R3, RZ, RZ, R4 ;  /* 0x000000ffff038224 */ /* 0x000fe200078e0004 */
[----:B------:R-:W-:Y:S01]  /*11d40*/  ISETP.GE.AND P0, PT, R22, R12, PT ;  /* 0x0000000c1600720c */ /* 0x000fe20003f06270 */
[----:B------:R-:W-:Y:S01]  /*11d50*/  @P5 IMAD.MOV.U32 R2, RZ, RZ, 0x1 ;  /* 0x00000001ff025424 */ /* 0x000fe200078e00ff */
[----:B------:R-:W-:Y:S01]  /*11d60*/  ISETP.NE.OR P6, PT, R0, RZ, P4 ;  /* 0x000000ff0000720c */ /* 0x000fe200027c5670 */
[----:B------:R-:W-:Y:S01]  /*11d70*/  @!P5 IMAD R2, R6, R16, RZ ;  /* 0x000000100602d224 */ /* 0x000fe200078e02ff */
[C---:B------:R-:W-:Y:S02]  /*11d80*/  ISETP.NE.OR P3, PT, R0.reuse, RZ, P3 ;  /* 0x000000ff0000720c */ /* 0x040fe40001f65670 */
[----:B------:R-:W-:Y:S02]  /*11d90*/  @!P1 CS2R R16, SRZ ;  /* 0x0000000000109805 */ /* 0x000fe4000001ff00 */
[C---:B------:R-:W-:Y:S01]  /*11da0*/  ISETP.NE.OR P2, PT, R0.reuse, RZ, P2 ;  /* 0x000000ff0000720c */ /* 0x040fe20001745670 */
[----:B------:R-:W-:Y:S01]  /*11db0*/  IMAD R5, R31, R2, RZ ;  /* 0x000000021f057224 */ /* 0x000fe200078e02ff */
[C---:B------:R-:W-:Y:S01]  /*11dc0*/  ISETP.NE.OR P0, PT, R0.reuse, RZ, P0 ;  /* 0x000000ff0000720c */ /* 0x040fe20000705670 */
[----:B------:R-:W-:Y:S01]  /*11dd0*/  IMAD.SHL.U32 R0, R0, 0x8, RZ ;  /* 0x0000000800007824 */ /* 0x000fe200078e00ff */
[----:B------:R-:W-:Y:S01]  /*11de0*/  P2R R24, PR, RZ, 0x4 ;  /* 0x00000004ff187803 */ /* 0x000fe20000000000 */
[----:B------:R-:W-:Y:S01]  /*11df0*/  @P1 IMAD.MOV.U32 R16, RZ, RZ, R19 ;  /* 0x000000ffff101224 */ /* 0x000fe200078e0013 */
[----:B------:R-:W-:-:S02]  /*11e00*/  P2R R25, PR, RZ, 0x1 ;  /* 0x00000001ff197803 */ /* 0x000fc40000000000 */
[C---:B------:R-:W-:Y:S02]  /*11e10*/  IADD3 R2, P0, R0.reuse, R3, RZ ;  /* 0x0000000300027210 */ /* 0x040fe40007f1e0ff */
[C---:B------:R-:W-:Y:S02]  /*11e20*/  ISETP.GE.AND P2, PT, R0.reuse, UR6, PT ;  /* 0x0000000600007c0c */ /* 0x040fe4000bf46270 */
[----:B------:R-:W-:Y:S02]  /*11e30*/  LEA.HI.X.SX32 R3, R0, R9, 0x1, P0 ;  /* 0x0000000900037211 */ /* 0x000fe400000f0eff */
[----:B------:R-:W-:Y:S02]  /*11e40*/  ISETP.GE.OR P0, PT, R8, R12, P2 ;  /* 0x0000000c0800720c */ /* 0x000fe40001706670 */
[----:B------:R-:W-:Y:S01]  /*11e50*/  SHF.R.S32.HI R4, RZ, 0x1f, R32 ;  /* 0x0000001fff047819 */ /* 0x000fe20000011420 */
[----:B------:R-:W-:Y:S01]  /*11e60*/  IMAD.WIDE.U32 R6, R32, UR4, R2 ;  /* 0x0000000420067c25 */ /* 0x000fe2000f8e0002 */
[----:B------:R-:W-:-:S02]  /*11e70*/  SHF.R.S32.HI R9, RZ, 0x1f, R8 ;  /* 0x0000001fff097819 */ /* 0x000fc40000011408 */
[----:B------:R-:W-:Y:S01]  /*11e80*/  @P1 SHF.R.S32.HI R17, RZ, 0x1f, R19 ;  /* 0x0000001fff111819 */ /* 0x000fe20000011413 */
[----:B------:R-:W-:Y:S01]  /*11e90*/  IMAD R4, R4, UR4, RZ ;  /* 0x0000000404047c24 */ /* 0x000fe2000f8e02ff */
[----:B------:R-:W-:Y:S01]  /*11ea0*/  P2R R23, PR, RZ, 0x8 ;  /* 0x00000008ff177803 */ /* 0x000fe20000000000 */
[----:B---3--:R-:W-:Y:S01]  /*11eb0*/  IMAD.WIDE R2, R27, 0x80, R8 ;  /* 0x000000801b027825 */ /* 0x008fe200078e0208 */
[----:B-1----:R-:W-:Y:S02]  /*11ec0*/  SEL R19, R5, RZ, !P1 ;  /* 0x000000ff05137207 */ /* 0x002fe40004800000 */
[----:B------:R-:W-:Y:S01]  /*11ed0*/  ISETP.GE.OR P3, PT, R20, R12, P2 ;  /* 0x0000000c1400720c */ /* 0x000fe20001766670 */
[----:B------:R-:W-:-:S04]  /*11ee0*/  IMAD R4, R32, UR5, R4 ;  /* 0x0000000520047c24 */ /* 0x000fc8000f8e0204 */
[----:B------:R-:W-:Y:S01]  /*11ef0*/  IMAD.IADD R5, R4, 0x1, R7 ;  /* 0x0000000104057824 */ /* 0x000fe200078e0207 */
[----:B------:R-:W-:Y:S07]  /*11f00*/  @P0 BRA `(.L_x_451) ;  /* 0x0000000000280947 */ /* 0x000fee0003800000 */
        /* <DEDUP_REMOVED lines=10> */
.L_x_451:
[----:B------:R-:W-:Y:S05]  /*11fb0*/  BSYNC B0 ;  /* 0x0000000000007941 */ /* 0x000fea0003800000 */
.L_x_450:
        /* <DEDUP_REMOVED lines=19> */
.L_x_453:
[----:B------:R-:W-:Y:S05]  /*120f0*/  BSYNC B0 ;  /* 0x0000000000007941 */ /* 0x000fea0003800000 */
.L_x_452:
        /* <DEDUP_REMOVED lines=15> */
.L_x_455:
[----:B------:R-:W-:Y:S05]  /*121f0*/  BSYNC B0 ;  /* 0x0000000000007941 */ /* 0x000fea0003800000 */
.L_x_454:
        /* <DEDUP_REMOVED lines=17> */
.L_x_457:
[----:B------:R-:W-:Y:S05]  /*12310*/  BSYNC B0 ;  /* 0x0000000000007941 */ /* 0x000fea0003800000 */
.L_x_456:
        /* <DEDUP_REMOVED lines=11> */
.L_x_459:
[----:B------:R-:W-:Y:S05]  /*123d0*/  BSYNC B0 ;  /* 0x0000000000007941 */ /* 0x000fea0003800000 */
.L_x_458:
[----:B------:R-:W-:Y:S01]  /*123e0*/  ISETP.NE.AND P0, PT, R23, RZ, PT ;  /* 0x000000ff1700720c */ /* 0x000fe20003f05270 */
[----:B------:R-:W-:-:S12]  /*123f0*/  BSSY B0, `(.L_x_460) ;  /* 0x000000a000007945 */ /* 0x000fd80003800000 */
        /* <DEDUP_REMOVED lines=9> */
.L_x_461:
[----:B------:R-:W-:Y:S05]  /*12490*/  BSYNC B0 ;  /* 0x0000000000007941 */ /* 0x000fea0003800000 */
.L_x_460:
        /* <DEDUP_REMOVED lines=11> */
.L_x_463:
[----:B------:R-:W-:Y:S05]  /*12550*/  BSYNC B0 ;  /* 0x0000000000007941 */ /* 0x000fea0003800000 */
.L_x_462:
        /* <DEDUP_REMOVED lines=11> */
.L_x_464:
        /* <DEDUP_REMOVED lines=15> */
.L_x_1313:


//--------------------- .text._ZN5flash16flash_fwd_kernelI23Flash_fwd_kernel_traitsILi32ELi128ELi128ELi4ELb0ELb0EN7cutlass10bfloat16_tE19Flash_kernel_traitsILi32ELi128ELi128ELi4ES3_EELb1ELb0ELb1ELb0ELb0ELb0ELb0ELb0EEEvNS_16Flash_fwd_paramsE --------------------------
	.section	.text._ZN5flash16flash_fwd_kernelI23Flash_fwd_kernel_traitsILi32ELi128ELi128ELi4ELb0ELb0EN7cutlass10bfloat16_tE19Flash_kernel_traitsILi32ELi128ELi128ELi4ES3_EELb1ELb0ELb1ELb0ELb0ELb0ELb0ELb0EEEvNS_16Flash_fwd_paramsE,"ax",@progbits
	.align	128
        .global         _ZN5flash16flash_fwd_kernelI23Flash_fwd_kernel_traitsILi32ELi128ELi128ELi4ELb0ELb0EN7cutlass10bfloat16_tE19Flash_kernel_traitsILi32ELi128ELi128ELi4ES3_EELb1ELb0ELb1ELb0ELb0ELb0ELb0ELb0EEEvNS_16Flash_fwd_paramsE
        .type           _ZN5flash16flash_fwd_kernelI23Flash_fwd_kernel_traitsILi32ELi128ELi128ELi4ELb0ELb0EN7cutlass10bfloat16_tE19Flash_kernel_traitsILi32ELi128ELi128ELi4ES3_EELb1ELb0ELb1ELb0ELb0ELb0ELb0ELb0EEEvNS_16Flash_fwd_paramsE,@function
        .size           _ZN5flash16flash_fwd_kernelI23Flash_fwd_kernel_traitsILi32ELi128ELi128ELi4ELb0ELb0EN7cutlass10bfloat16_tE19Flash_kernel_traitsILi32ELi128ELi128ELi4ES3_EELb1ELb0ELb1ELb0ELb0ELb0ELb0ELb0EEEvNS_16Flash_fwd_paramsE,(.L_x_1314 - _ZN5flash16flash_fwd_kernelI23Flash_fwd_kernel_traitsILi32ELi128ELi128ELi4ELb0ELb0EN7cutlass10bfloat16_tE19Flash_kernel_traitsILi32ELi128ELi128ELi4ES3_EELb1ELb0ELb1ELb0ELb0ELb0ELb0ELb0EEEvNS_16Flash_fwd_paramsE)
        .other          _ZN5flash16flash_fwd_kernelI23Flash_fwd_kernel_traitsILi32ELi128ELi128ELi4ELb0ELb0EN7cutlass10bfloat16_tE19Flash_kernel_traitsILi32ELi128ELi128ELi4ES3_EELb1ELb0ELb1ELb0ELb0ELb0ELb0ELb0EEEvNS_16Flash_fwd_paramsE,@"STO_CUDA_ENTRY STV_DEFAULT"
_ZN5flash16flash_fwd_kernelI23Flash_fwd_kernel_traitsILi32ELi128ELi128ELi4ELb0ELb0EN7cutlass10bfloat16_tE19Flash_kernel_traitsILi32ELi128ELi128ELi4ES3_EELb1ELb0ELb1ELb0ELb0ELb0ELb0ELb0EEEvNS_16Flash_fwd_paramsE:
.text._ZN5flash16flash_fwd_kernelI23Flash_fwd_kernel_traitsILi32ELi128ELi128ELi4ELb0ELb0EN7cutlass10bfloat16_tE19Flash_kernel_traitsILi32ELi128ELi128ELi4ES3_EELb1ELb0ELb1ELb0ELb0ELb0ELb0ELb0EEEvNS_16Flash_fwd_paramsE:
        /* <DEDUP_REMOVED lines=9> */
[----:B------:R-:W4:Y:S01]  /*0090*/  S2R R178, SR_TID.X ;  /* 0x0000000000b27919 */ /* 0x000f220000002100 */
[----:B------:R-:W-:Y:S01]  /*00a0*/  ULDC.64 UR6, c[0x0][0x2f0] ;  /* 0x0000bc0000067ab9 */ /* 0x000fe20000000a00 */
[----:B------:R-:W-:Y:S01]  /*00b0*/  ULDC.64 UR8, c[0x0][0x2f0] ;  /* 0x0000bc0000087ab9 */ /* 0x000fe20000000a00 */
[----:B-1----:R-:W-:-:S04]  /*00c0*/  VIADD R1, R1, 0xffffff28 ;  /* 0xffffff2801017836 */ /* 0x002fc80000000000 */
[----:B------:R2:W5:Y:S01]  /*00d0*/  @P2 LDG.E.64 R4, desc[UR20][R2.64] ;  /* 0x0000001402042981 */ /* 0x000562000c1e1b00 */
[----:B------:R-:W-:Y:S08]  /*00e0*/  S2UR UR14, SR_CTAID.X ;  /* 0x00000000000e79c3 */ /* 0x000ff00000002500 */
[----:B------:R-:W1:Y:S08]  /*00f0*/  S2UR UR33, SR_CTAID.Y ;  /* 0x00000000002179c3 */ /* 0x000e700000002600 */
[----:B------:R-:W4:Y:S01]  /*0100*/  S2UR UR31, SR_CTAID.Z ;  /* 0x00000000001f79c3 */ /* 0x000f220000002700 */
[----:B--2---:R-:W-:-:S07]  /*0110*/  @P2 IMAD.MOV.U32 R2, RZ, RZ, R6 ;  /* 0x000000ffff022224 */ /* 0x004fce00078e0006 */
[----:B------:R-:W2:Y:S01]  /*0120*/  @P2 LDC R0, c[0x0][0x3b0] ;  /* 0x0000ec00ff002b82 */ /* 0x000ea20000000800 */
[----:B---3--:R-:W-:-:S06]  /*0130*/  @P2 IMAD.MOV.U32 R3, RZ, RZ, R7 ;  /* 0x000000ffff032224 */ /* 0x008fcc00078e0007 */
[----:B------:R-:W2:Y:S01]  /*0140*/  @P2 LDG.E.64 R2, desc[UR20][R2.64] ;  /* 0x0000001402022981 */ /* 0x000ea2000c1e1b00 */
[----:B------:R-:W-:Y:S02]  /*0150*/  UISETP.NE.U32.AND UP2, UPT, UR6, URZ, UPT ;  /* 0x0000003f0600728c */ /* 0x000fe4000bf45070 */
[----:B-1----:R-:W-:Y:S02]  /*0160*/  UIMAD.WIDE UR8, UR33, 0x4, UR8 ;  /* 0x00000004210878a5 */ /* 0x002fe4000f8e0208 */
[----:B------:R-:W-:Y:S01]  /*0170*/  UISETP.NE.AND.EX UP2, UPT, UR7, URZ, UPT, UP2 ;  /* 0x0000003f0700728c */ /* 0x000fe2000bf45320 */
[----:B------:R-:W-:Y:S01]  /*0180*/  ULDC.U8 UR6, c[0x0][0x3c2] ;  /* 0x0000f08000067ab9 */ /* 0x000fe20000000000 */
[----:B----4-:R-:W-:Y:S02]  /*0190*/  ULOP3.LUT UR4, UR31, UR14, UR33, 0xfe, !UPT ;  /* 0x0000000e1f047292 */ /* 0x010fe4000f8efe21 */
[----:B------:R-:W-:Y:S02]  /*01a0*/  UISETP.NE.AND UP3, UPT, UR6, URZ, UPT ;  /* 0x0000003f0600728c */ /* 0x000fe4000bf65270 */
[----:B------:R-:W-:Y:S01]  /*01b0*/  PLOP3.LUT P0, PT, PT, PT, UP2, 0x80, 0x0 ;  /* 0x000000000000781c */ /* 0x000fe20003f0f028 */
[----:B------:R-:W-:Y:S01]  /*01c0*/  ULDC.64 UR6, c[0x0][0x2f8] ;  /* 0x0000be0000067ab9 */ /* 0x000fe20000000a00 */
[----:B------:R-:W-:Y:S01]  /*01d0*/  LOP3.LUT P3, RZ, R178, UR4, RZ, 0xfc, !PT ;  /* 0x00000004b2ff7c12 */ /* 0x000fe2000f86fcff */
[----:B------:R-:W-:-:S02]  /*01e0*/  ULDC.64 UR4, c[0x0][0x300] ;  /* 0x0000c00000047ab9 */ /* 0x000fc40000000a00 */
[----:B------:R-:W-:-:S04]  /*01f0*/  UISETP.NE.U32.AND UP1, UPT, UR4, URZ, UPT ;  /* 0x0000003f0400728c */ /* 0x000fc8000bf25070 */
[----:B------:R-:W-:-:S03]  /*0200*/  UISETP.NE.AND.EX UP1, UPT, UR5, URZ, UPT, UP1 ;  /* 0x0000003f0500728c */ /* 0x000fc6000bf25310 */
[----:B------:R-:W-:Y:S02]  /*0210*/  ULDC.64 UR4, c[0x0][0x2f8] ;  /* 0x0000be0000047ab9 */ /* 0x000fe40000000a00 */
[----:B------:R-:W-:Y:S01]  /*0220*/  UISETP.EQ.U32.AND UP0, UPT, UR4, URZ, UPT ;  /* 0x0000003f0400728c */ /* 0x000fe2000bf02070 */
[----:B------:R-:W1:Y:S03]  /*0230*/  @!P3 LDC.64 R8, c[0x0][0x3b8] ;  /* 0x0000ee00ff08bb82 */ /* 0x000e660000000a00 */
[----:B------:R-:W-:Y:S02]  /*0240*/  UISETP.EQ.OR.EX UP0, UPT, UR5, URZ, !UP3, UP0 ;  /* 0x0000003f0500728c */ /* 0x000fe4000df02700 */
[----:B------:R-:W-:Y:S01]  /*0250*/  UIMAD.WIDE UR6, UR33, 0x4, UR6 ;  /* 0x00000004210678a5 */ /* 0x000fe2000f8e0206 */
[----:B-----5:R-:W-:Y:S02]  /*0260*/  @P2 R2UR UR26, R4 ;  /* 0x00000000041a22ca */ /* 0x020fe400000e0000 */
[----:B------:R-:W-:-:S11]  /*0270*/  @P2 R2UR UR27, R5 ;  /* 0x00000000051b22ca */ /* 0x000fd600000e0000 */
[----:B------:R-:W-:Y:S02]  /*0280*/  IMAD.U32 R4, RZ, RZ, UR26 ;  /* 0x0000001aff047e24 */ /* 0x000fe4000f8e00ff */
[----:B------:R-:W-:-:S05]  /*0290*/  IMAD.U32 R5, RZ, RZ, UR27 ;  /* 0x0000001bff057e24 */ /* 0x000fca000f8e00ff */
[----:B-1----:R1:W-:Y:S01]  /*02a0*/  @!P3 STG.E.64 desc[UR20][R8.64], R4 ;  /* 0x000000040800b986 */ /* 0x0023e2000c101b14 */
[----:B--2---:R-:W-:Y:S01]  /*02b0*/  @P2 IADD3 R6, P1, R2, R0, RZ ;  /* 0x0000000002062210 */ /* 0x004fe20007f3e0ff */
[----:B------:R-:W-:-:S04]  /*02c0*/  IMAD.U32 R2, RZ, RZ, UR8 ;  /* 0x00000008ff027e24 */ /* 0x000fc8000f8e00ff */
[----:B------:R-:W-:Y:S01]  /*02d0*/  @P2 IMAD.X R7, RZ, RZ, R3, P1 ;  /* 0x000000ffff072224 */ /* 0x000fe200008e0603 */
[----:B------:R-:W-:Y:S01]  /*02e0*/  PLOP3.LUT P1, PT, PT, PT, UP1, 0x80, 0x0 ;  /* 0x000000000000781c */ /* 0x000fe20003f2f018 */
[----:B------:R-:W-:Y:S01]  /*02f0*/  IMAD.U32 R3, RZ, RZ, UR9 ;  /* 0x00000009ff037e24 */ /* 0x000fe2000f8e00ff */
[----:B------:R-:W-:Y:S02]  /*0300*/  @UP1 ULDC.64 UR8, c[0x0][0x300] ;  /* 0x0000c00000081ab9 */ /* 0x000fe40000000a00 */
[----:B------:R-:W-:Y:S01]  /*0310*/  @UP1 UIMAD.WIDE UR8, UR33, 0x4, UR8 ;  /* 0x00000004210818a5 */ /* 0x000fe2000f8e0208 */
[----:B-1----:R-:W-:Y:S02]  /*0320*/  @!P3 IMAD.MOV.U32 R4, RZ, RZ, R6 ;  /* 0x000000ffff04b224 */ /* 0x002fe400078e0006 */
[----:B------:R-:W-:Y:S01]  /*0330*/  @!P3 IMAD.MOV.U32 R5, RZ, RZ, R7 ;  /* 0x000000ffff05b224 */ /* 0x000fe200078e0007 */
[----:B------:R-:W-:-:S04]  /*0340*/  PLOP3.LUT P2, PT, PT, PT, UP0, 0x80, 0x0 ;  /* 0x000000000000781c */ /* 0x000fc80003f4f008 */
[----:B------:R1:W-:Y:S04]  /*0350*/  @!P3 STG.E.64 desc[UR20][R8.64+0x8], R4 ;  /* 0x000008040800b986 */ /* 0x0003e8000c101b14 */
[----:B-1----:R-:W2:Y:S04]  /*0360*/  @P0 LDG.E R8, desc[UR20][R2.64] ;  /* 0x0000001402080981 */ /* 0x002ea8000c1e1900 */
[----:B------:R1:W3:Y:S02]  /*0370*/  @P0 LDG.E R5, desc[UR20][R2.64+0x4] ;  /* 0x0000041402050981 */ /* 0x0002e4000c1e1900 */
[----:B-1----:R-:W-:-:S02]  /*0380*/  IMAD.U32 R2, RZ, RZ, UR8 ;  /* 0x00000008ff027e24 */ /* 0x002fc4000f8e00ff */
[----:B------:R-:W-:-:S05]  /*0390*/  IMAD.U32 R3, RZ, RZ, UR9 ;  /* 0x00000009ff037e24 */ /* 0x000fca000f8e00ff */
[----:B------:R1:W4:Y:S02]  /*03a0*/  @P1 LDG.E R0, desc[UR20][R2.64] ;  /* 0x0000001402001981 */ /* 0x000324000c1e1900 */
[----:B-1----:R-:W-:Y:S01]  /*03b0*/  IMAD.U32 R2, RZ, RZ, UR6 ;  /* 0x00000006ff027e24 */ /* 0x002fe2000f8e00ff */
[----:B------:R-:W-:Y:S01]  /*03c0*/  SHF.R.S32.HI R17, RZ, 0x1f, R178 ;  /* 0x0000001fff117819 */ /* 0x000fe200000114b2 */
[----:B------:R-:W-:Y:S01]  /*03d0*/  IMAD.U32 R3, RZ, RZ, UR7 ;  /* 0x00000007ff037e24 */ /* 0x000fe2000f8e00ff */
[----:B------:R-:W-:-:S04]  /*03e0*/  ULDC UR6, c[0x0][0x270] ;  /* 0x00009c0000067ab9 */ /* 0x000fc80000000800 */
[----:B------:R-:W5:Y:S01]  /*03f0*/  @!P2 LDG.E R4, desc[UR20][R2.64] ;  /* 0x000000140204a981 */ /* 0x000f62000c1e1900 */
[----:B------:R-:W-:Y:S01]  /*0400*/  UMOV UR34, URZ ;  /* 0x0000003f00227c82 */ /* 0x000fe20008000000 */
[----:B------:R-:W-:Y:S01]  /*0410*/  UIMAD UR7, UR33, UR6, UR31 ;  /* 0x00000006210772a4 */ /* 0x000fe2000f8e021f */
[----:B------:R-:W-:Y:S01]  /*0420*/  UMOV UR13, 0xffffffff ;  /* 0xffffffff000d7882 */ /* 0x000fe20000000000 */
[----:B------:R-:W-:Y:S01]  /*0430*/  UMOV UR8, 0xffffffff ;  /* 0xffffffff00087882 */ /* 0x000fe20000000000 */
[----:B--2---:R-:W-:Y:S02]  /*0440*/  @P0 R2UR UR13, R8 ;  /* 0x00000000080d02ca */ /* 0x004fe400000e0000 */
[----:B---3--:R-:W-:Y:S02]  /*0450*/  @P0 R2UR UR24, R5 ;  /* 0x00000000051802ca */ /* 0x008fe400000e0000 */
[----:B------:R-:W-:Y:S02]  /*0460*/  LEA.HI R5, R17, R178, RZ, 0x5 ;  /* 0x000000b211057211 */ /* 0x000fe400078f28ff */
[----:B------:R-:W-:Y:S01]  /*0470*/  ISETP.NE.U32.AND P0, PT, RZ, UR4, PT ;  /* 0x00000004ff007c0c */ /* 0x000fe2000bf05070 */
[----:B------:R-:W-:-:S08]  /*0480*/  USHF.L.U32 UR4, UR7, 0x5, URZ ;  /* 0x0000000507047899 */ /* 0x000fd0000800063f */
[----:B------:R-:W-:-:S07]  /*0490*/  @UP2 UIADD3 UR24, UR24, -UR13, URZ ;  /* 0x8000000d18182290 */ /* 0x000fce000fffe03f */
[----:B------:R-:W-:Y:S01]  /*04a0*/  @!UP2 ULDC UR24, c[0x0][0x2c4] ;  /* 0x0000b1000018aab9 */ /* 0x000fe20000000800 */
[----:B----4-:R-:W-:Y:S02]  /*04b0*/  @P1 R2UR UR34, R0 ;  /* 0x00000000002212ca */ /* 0x010fe400000e0000 */
[----:B------:R-:W-:-:S05]  /*04c0*/  LOP3.LUT R0, R5, 0xffffffe0, RZ, 0xc0, !PT ;  /* 0xffffffe005007812 */ /* 0x000fca00078ec0ff */
[----:B------:R-:W-:-:S05]  /*04d0*/  IMAD.IADD R133, R178, 0x1, -R0 ;  /* 0x00000001b2857824 */ /* 0x000fca00078e0a00 */
[--C-:B------:R-:W-:Y:S02]  /*04e0*/  SHF.R.S32.HI R0, RZ, 0x1f, R133.reuse ;  /* 0x0000001fff007819 */ /* 0x100fe40000011485 */
[----:B-----5:R-:W-:Y:S02]  /*04f0*/  @!P2 R2UR UR8, R4 ;  /* 0x000000000408a2ca */ /* 0x020fe400000e0000 */
[----:B------:R-:W-:Y:S01]  /*0500*/  ISETP.NE.AND.EX P2, PT, RZ, UR5, PT, P0 ;  /* 0x00000005ff007c0c */ /* 0x000fe2000bf45300 */
[----:B------:R-:W-:Y:S01]  /*0510*/  USHF.R.S32.HI UR5, URZ, 0x1f, UR4 ;  /* 0x0000001f3f057899 */ /* 0x000fe20008011404 */
[----:B------:R-:W-:-:S05]  /*0520*/  IADD3 R185, P1, P0, R6, UR4, R133 ;  /* 0x0000000406b97c10 */ /* 0x000fca000f83e085 */
[----:B------:R1:W-:Y:S01]  /*0530*/  STL [R1+0x98], R185 ;  /* 0x000098b901007387 */ /* 0x0003e20000100800 */
[----:B------:R-:W-:-:S05]  /*0540*/  IADD3.X R184, R7, UR5, R0, P1, P0 ;  /* 0x0000000507b87c10 */ /* 0x000fca0008fe0400 */
[----:B------:R-:W-:Y:S05]  /*0550*/  @!P2 BRA `(.L_x_465) ;  /* 0x00000000001ca947 */ /* 0x000fea0003800000 */
[----:B------:R-:W-:-:S13]  /*0560*/  PLOP3.LUT P0, PT, PT, PT, UP3, 0x80, 0x0 ;  /* 0x000000000000781c */ /* 0x000fda0003f0f038 */
[----:B------:R-:W2:Y:S04]  /*0570*/  @P0 LDG.E R0, desc[UR20][R2.64+0x4] ;  /* 0x0000041402000981 */ /* 0x000ea8000c1e1900 */
[----:B------:R-:W3:Y:S01]  /*0580*/  @!P0 LDG.E R2, desc[UR20][R2.64] ;  /* 0x0000001402028981 */ /* 0x000ee2000c1e1900 */
[----:B--2---:R-:W-:-:S13]  /*0590*/  @P0 R2UR UR7, R0 ;  /* 0x00000000000702ca */ /* 0x004fda00000e0000 */
[----:B------:R-:W-:-:S07]  /*05a0*/  @UP3 UIADD3 UR7, UR7, -UR8, URZ ;  /* 0x8000000807073290 */ /* 0x000fce000fffe03f */
[----:B---3--:R-:W-:Y:S01]  /*05b0*/  @!P0 R2UR UR7, R2 ;  /* 0x00000000020782ca */ /* 0x008fe200000e0000 */
[----:B------:R-:W-:-:S14]  /*05c0*/  BRA `(.L_x_466) ;  /* 0x0000000000047947 */ /* 0x000fdc0003800000 */
.L_x_465:
[----:B------:R-:W-:Y:S01]  /*05d0*/  ULDC UR7, c[0x0][0x2c8] ;  /* 0x0000b20000077ab9 */ /* 0x000fe20000000800 */
.L_x_466:
        /* <DEDUP_REMOVED lines=45> */
[----:B------:R-:W-:Y:S01]  /*08b0*/  LEA.HI R2, R17, R178, RZ, 0x2 ;  /* 0x000000b211027211 */ /* 0x000fe200078f10ff */
[----:B------:R-:W-:Y:S01]  /*08c0*/  ULDC.U8 UR7, c[0x0][0x3d9] ;  /* 0x0000f64000077ab9 */ /* 0x000fe20000000000 */
[----:B------:R-:W-:Y:S01]  /*08d0*/  USHF.R.S32.HI UR15, URZ, 0x1f, UR31 ;  /* 0x0000001f3f0f7899 */ /* 0x000fe2000801141f */
[----:B------:R-:W-:Y:S01]  /*08e0*/  BSSY B0, `(.L_x_468) ;  /* 0x0000053000007945 */ /* 0x000fe20003800000 */
[----:B------:R-:W-:Y:S01]  /*08f0*/  UISETP.NE.AND UP2, UPT, UR7, URZ, UPT ;  /* 0x0000003f0700728c */ /* 0x000fe2000bf45270 */
[----:B------:R-:W-:Y:S01]  /*0900*/  LOP3.LUT R0, R2, 0xfffffffc, RZ, 0xc0, !PT ;  /* 0xfffffffc02007812 */ /* 0x000fe200078ec0ff */
[----:B------:R-:W-:Y:S01]  /*0910*/  UIADD3 UR24, -UR22, UR24, URZ ;  /* 0x0000001816187290 */ /* 0x000fe2000fffe13f */
[----:B------:R-:W-:-:S03]  /*0920*/  SHF.R.S32.HI R2, RZ, 0x2, R2 ;  /* 0x00000002ff027819 */ /* 0x000fc60000011402 */
[----:B------:R-:W-:Y:S01]  /*0930*/  @!UP1 USHF.R.S32.HI UR12, URZ, 0x1f, UR33 ;  /* 0x0000001f3f0c9899 */ /* 0x000fe20008011421 */
[----:B------:R-:W-:Y:S01]  /*0940*/  IMAD.IADD R0, R178, 0x1, -R0 ;  /* 0x00000001b2007824 */ /* 0x000fe200078e0a00 */
[----:B------:R-:W-:Y:S01]  /*0950*/  @UP1 ULDC.64 UR8, c[0x0][0x298] ;  /* 0x0000a60000081ab9 */ /* 0x000fe20000000a00 */
[----:B------:R-:W-:Y:S01]  /*0960*/  @!UP1 ULDC.64 UR4, c[0x0][0x290] ;  /* 0x0000a40000049ab9 */ /* 0x000fe20000000a00 */
[----:B------:R-:W-:Y:S01]  /*0970*/  @UP1 UIMAD.WIDE.U32 UR10, UR13, UR8, URZ ;  /* 0x000000080d0a12a5 */ /* 0x000fe2000f8e003f */
[----:B------:R-:W-:Y:S01]  /*0980*/  IMAD.SHL.U32 R4, R0, 0x8, RZ ;  /* 0x0000000800047824 */ /* 0x000fe200078e00ff */
[----:B------:R-:W-:Y:S01]  /*0990*/  @!UP1 UIMAD UR8, UR12, UR4, URZ ;  /* 0x000000040c0892a4 */ /* 0x000fe2000f8e023f */
[C---:B------:R-:W-:Y:S01]  /*09a0*/  VIADD R14, R2.reuse, 0x20 ;  /* 0x00000020020e7836 */ /* 0x040fe20000000000 */
[----:B------:R-:W-:Y:S01]  /*09b0*/  @!UP1 UIMAD.WIDE.U32 UR16, UR33, UR4, URZ ;  /* 0x00000004211092a5 */ /* 0x000fe2000f8e003f */
[C---:B------:R-:W-:Y:S01]  /*09c0*/  VIADD R15, R2.reuse, 0x40 ;  /* 0x00000040020f7836 */ /* 0x040fe20000000000 */
[----:B------:R-:W-:Y:S01]  /*09d0*/  ULDC.U8 UR12, c[0x0][0x3d8] ;  /* 0x0000f600000c7ab9 */ /* 0x000fe20000000000 */
[----:B------:R-:W-:Y:S01]  /*09e0*/  @!UP1 UIMAD UR8, UR33, UR5, UR8 ;  /* 0x00000005210892a4 */ /* 0x000fe2000f8e0208 */
[C---:B------:R-:W-:Y:S01]  /*09f0*/  VIADD R16, R2.reuse, 0x60 ;  /* 0x0000006002107836 */ /* 0x040fe20000000000 */
[----:B------:R-:W-:Y:S01]  /*0a00*/  UISETP.NE.AND UP3, UPT, UR12, URZ, UPT ;  /* 0x0000003f0c00728c */ /* 0x000fe2000bf65270 */
[----:B------:R-:W-:Y:S01]  /*0a10*/  ISETP.GE.AND P4, PT, R2, UR24, PT ;  /* 0x0000001802007c0c */ /* 0x000fe2000bf86270 */
[----:B------:R-:W-:Y:S01]  /*0a20*/  UISETP.NE.AND UP0, UPT, UR12, URZ, !UP2 ;  /* 0x0000003f0c00728c */ /* 0x000fe2000d705270 */
[----:B------:R-:W-:Y:S01]  /*0a30*/  ISETP.GE.AND P3, PT, R14, UR24, PT ;  /* 0x000000180e007c0c */ /* 0x000fe2000bf66270 */
[----:B------:R-:W-:Y:S01]  /*0a40*/  @UP2 ULDC.64 UR4, c[0x0][0x2c0] ;  /* 0x0000b00000042ab9 */ /* 0x000fe20000000a00 */
[----:B------:R-:W-:Y:S01]  /*0a50*/  UISETP.EQ.AND UP3, UPT, UR7, URZ, UP3 ;  /* 0x0000003f0700728c */ /* 0x000fe20009f62270 */
[----:B------:R-:W-:Y:S01]  /*0a60*/  ISETP.GE.AND P2, PT, R15, UR24, PT ;  /* 0x000000180f007c0c */ /* 0x000fe2000bf46270 */
[----:B------:R-:W-:Y:S01]  /*0a70*/  @UP2 UIMAD UR18, UR5, UR4, URZ ;  /* 0x00000004051222a4 */ /* 0x000fe2000f8e023f */
[----:B------:R-:W-:Y:S01]  /*0a80*/  ISETP.GE.AND P1, PT, R16, UR24, PT ;  /* 0x0000001810007c0c */ /* 0x000fe2000bf26270 */
[----:B------:R-:W-:Y:S01]  /*0a90*/  @UP2 UMOV UR7, 0x1 ;  /* 0x0000000100072882 */ /* 0x000fe20000000000 */
[----:B------:R-:W-:Y:S01]  /*0aa0*/  ULDC.64 UR4, c[0x0][0x2a0] ;  /* 0x0000a80000047ab9 */ /* 0x000fe20000000a00 */
[----:B------:R-:W-:Y:S01]  /*0ab0*/  @UP1 UIMAD UR9, UR13, UR9, UR11 ;  /* 0x000000090d0912a4 */ /* 0x000fe2000f8e020b */
[----:B------:R-:W-:Y:S01]  /*0ac0*/  IMAD.U32 R3, RZ, RZ, UR4 ;  /* 0x00000004ff037e24 */ /* 0x000fe2000f8e00ff */
[----:B------:R-:W-:Y:S01]  /*0ad0*/  UIMAD UR15, UR15, UR4, URZ ;  /* 0x000000040f0f72a4 */ /* 0x000fe2000f8e023f */
[----:B------:R-:W-:Y:S01]  /*0ae0*/  ISETP.NE.OR P4, PT, R0, RZ, P4 ;  /* 0x000000ff0000720c */ /* 0x000fe20002785670 */
[----:B------:R-:W-:Y:S01]  /*0af0*/  ULDC UR11, c[0x0][0x2d0] ;  /* 0x0000b400000b7ab9 */ /* 0x000fe20000000800 */
[----:B------:R-:W-:Y:S01]  /*0b00*/  @!UP2 ULDC UR4, c[0x0][0x2c4] ;  /* 0x0000b1000004aab9 */ /* 0x000fe20000000800 */
[----:B------:R-:W-:Y:S01]  /*0b10*/  @UP0 ULDC UR4, c[0x0][0x2e4] ;  /* 0x0000b90000040ab9 */ /* 0x000fe20000000800 */
[----:B------:R-:W-:Y:S01]  /*0b20*/  UIMAD UR5, UR31, UR5, UR15 ;  /* 0x000000051f0572a4 */ /* 0x000fe2000f8e020f */
[----:B------:R-:W-:Y:S01]  /*0b30*/  ISETP.GE.AND P5, PT, R4, UR11, PT ;  /* 0x0000000b04007c0c */ /* 0x000fe2000bfa6270 */
[----:B------:R-:W-:Y:S01]  /*0b40*/  @!UP2 UIMAD UR7, UR4, UR6, URZ ;  /* 0x000000060407a2a4 */ /* 0x000fe2000f8e023f */
[----:B------:R-:W-:Y:S01]  /*0b50*/  ISETP.NE.OR P3, PT, R0, RZ, P3 ;  /* 0x000000ff0000720c */ /* 0x000fe20001f65670 */
[----:B------:R-:W-:Y:S01]  /*0b60*/  @UP1 UMOV UR15, UR10 ;  /* 0x0000000a000f1c82 */ /* 0x000fe20008000000 */
[----:B------:R-:W-:Y:S01]  /*0b70*/  @UP3 ULDC UR10, c[0x0][0x2c4] ;  /* 0x0000b100000a3ab9 */ /* 0x000fe20000000800 */
[----:B------:R-:W-:Y:S01]  /*0b80*/  UIMAD UR7, UR33, UR7, URZ ;  /* 0x00000007210772a4 */ /* 0x000fe2000f8e023f */
[----:B------:R-:W-:Y:S01]  /*0b90*/  ISETP.GE.OR P6, PT, R2, UR24, P5 ;  /* 0x0000001802007c0c */ /* 0x000fe2000afc6670 */
[----:B------:R-:W-:Y:S01]  /*0ba0*/  @UP3 UIMAD UR10, UR33, UR10, URZ ;  /* 0x0000000a210a32a4 */ /* 0x000fe2000f8e023f */
[C---:B------:R-:W-:Y:S01]  /*0bb0*/  ISETP.NE.OR P2, PT, R0.reuse, RZ, P2 ;  /* 0x000000ff0000720c */ /* 0x040fe20001745670 */
[----:B------:R-:W-:Y:S01]  /*0bc0*/  @!UP1 UIADD3 UR9, UR17, UR8, URZ ;  /* 0x0000000811099290 */ /* 0x000fe2000fffe03f */
[----:B------:R-:W-:Y:S01]  /*0bd0*/  ISETP.NE.OR P1, PT, R0, RZ, P1 ;  /* 0x000000ff0000720c */ /* 0x000fe20000f25670 */
[----:B------:R-:W-:Y:S01]  /*0be0*/  @!UP1 UMOV UR15, UR16 ;  /* 0x00000010000f9c82 */ /* 0x000fe20008000000 */
[----:B------:R-:W-:Y:S01]  /*0bf0*/  @UP3 USEL UR10, UR10, UR13, !UP1 ;  /* 0x0000000d0a0a3287 */ /* 0x000fe2000c800000 */
[C---:B------:R-:W-:Y:S01]  /*0c00*/  IADD3 R8, P0, R4.reuse, UR15, RZ ;  /* 0x0000000f04087c10 */ /* 0x040fe2000ff1e0ff */
[----:B------:R-:W-:Y:S01]  /*0c10*/  @UP2 ULDC UR12, c[0x0][0x2c0] ;  /* 0x0000b000000c2ab9 */ /* 0x000fe20000000800 */
[----:B------:R-:W-:Y:S01]  /*0c20*/  USEL UR7, UR7, URZ, !UP3 ;  /* 0x0000003f07077287 */ /* 0x000fe2000d800000 */
[----:B------:R-:W-:Y:S01]  /*0c30*/  @!UP2 UMOV UR12, 0x1 ;  /* 0x00000001000ca882 */ /* 0x000fe20000000000 */
[----:B------:R-:W-:Y:S01]  /*0c40*/  @!UP2 UMOV UR18, UR4 ;  /* 0x000000040012ac82 */ /* 0x000fe20008000000 */
[----:B------:R-:W-:Y:S01]  /*0c50*/  UIMAD UR22, UR22, UR12, URZ ;  /* 0x0000000c161672a4 */ /* 0x000fe2000f8e023f */
[----:B------:R-:W-:Y:S01]  /*0c60*/  LEA.HI.X.SX32 R9, R4, UR9, 0x1, P0 ;  /* 0x0000000904097c11 */ /* 0x000fe200080f0eff */
[----:B------:R-:W-:Y:S01]  /*0c70*/  UIMAD UR7, UR31, UR18, UR7 ;  /* 0x000000121f0772a4 */ /* 0x000fe2000f8e0207 */
[----:B------:R-:W-:Y:S01]  /*0c80*/  IMAD.U32 R4, RZ, RZ, UR14 ;  /* 0x0000000eff047e24 */ /* 0x000fe2000f8e00ff */
[----:B------:R-:W-:Y:S01]  /*0c90*/  @!UP3 UMOV UR26, URZ ;  /* 0x0000003f001abc82 */ /* 0x000fe20008000000 */
[----:B------:R-:W-:Y:S01]  /*0ca0*/  @UP3 UMOV UR26, UR10 ;  /* 0x0000000a001a3c82 */ /* 0x000fe20008000000 */
[----:B------:R-:W-:Y:S01]  /*0cb0*/  @!UP3 UMOV UR27, URZ ;  /* 0x0000003f001bbc82 */ /* 0x000fe20008000000 */
[----:B------:R-:W-:Y:S01]  /*0cc0*/  USHF.R.S32.HI UR4, URZ, 0x1f, UR22 ;  /* 0x0000001f3f047899 */ /* 0x000fe20008011416 */
[----:B------:R-:W-:Y:S01]  /*0cd0*/  IMAD.WIDE.U32 R8, R3, UR31, R8 ;  /* 0x0000001f03087c25 */ /* 0x000fe2000f8e0008 */
[----:B------:R-:W-:Y:S01]  /*0ce0*/  @UP3 USHF.R.S32.HI UR27, URZ, 0x1f, UR10 ;  /* 0x0000001f3f1b3899 */ /* 0x000fe2000801140a */
[--C-:B------:R-:W-:Y:S01]  /*0cf0*/  SHF.R.S32.HI R3, RZ, 0x1f, R2.reuse ;  /* 0x0000001fff037819 */ /* 0x100fe20000011402 */
[----:B------:R-:W-:Y:S01]  /*0d00*/  USHF.R.S32.HI UR6, URZ, 0x1f, UR7 ;  /* 0x0000001f3f067899 */ /* 0x000fe20008011407 */
[----:B------:R-:W-:Y:S01]  /*0d10*/  VIADD R7, R9, UR5 ;  /* 0x0000000509077c36 */ /* 0x000fe20008000000 */
        /* <DEDUP_REMOVED lines=15> */
.L_x_469:
[----:B------:R-:W-:Y:S05]  /*0e10*/  BSYNC B0 ;  /* 0x0000000000007941 */ /* 0x000fea0003800000 */
.L_x_468:
        /* <DEDUP_REMOVED lines=17> */
.L_x_471:
[----:B------:R-:W-:Y:S05]  /*0f30*/  BSYNC B0 ;  /* 0x0000000000007941 */ /* 0x000fea0003800000 */
.L_x_470:
        /* <DEDUP_REMOVED lines=15> */
.L_x_473:
[----:B------:R-:W-:Y:S05]  /*1030*/  BSYNC B0 ;  /* 0x0000000000007941 */ /* 0x000fea0003800000 */
.L_x_472:
        /* <DEDUP_REMOVED lines=14> */
.L_x_475:
[----:B------:R-:W-:Y:S05]  /*1120*/  BSYNC B0 ;  /* 0x0000000000007941 */ /* 0x000fea0003800000 */
.L_x_474:
        /* <DEDUP_REMOVED lines=10> */
.L_x_477:
[----:B------:R-:W-:Y:S05]  /*11d0*/  BSYNC B0 ;  /* 0x0000000000007941 */ /* 0x000fea0003800000 */
.L_x_476:
        /* <DEDUP_REMOVED lines=10> */
.L_x_479:
[----:B------:R-:W-:Y:S05]  /*1280*/  BSYNC B0 ;  /* 0x0000000000007941 */ /* 0x000fea0003800000 */
.L_x_478:
        /* <DEDUP_REMOVED lines=10> */
.L_x_481:
[----:B------:R-:W-:Y:S05]  /*1330*/  BSYNC B0 ;  /* 0x0000000000007941 */ /* 0x000fea0003800000 */
.L_x_480:
        /* <DEDUP_REMOVED lines=10> */
.L_x_467:
[----:B------:R-:W2:Y:S01]  /*13e0*/  LDC R23, c[0x0][0x278] ;  /* 0x00009e00ff177b82 */ /* 0x000ea20000000800 */
[CC--:B------:R-:W-:Y:S01]  /*13f0*/  LEA.HI R6, R17.reuse, R178.reuse, RZ, 0x2 ;  /* 0x000000b211067211 */ /* 0x0c0fe200078f10ff */
[----:B------:R-:W-:Y:S01]  /*1400*/  UISETP.NE.AND UP0, UPT, UR13, -0x1, UPT ;  /* 0xffffffff0d00788c */ /* 0x000fe2000bf05270 */
[----:B------:R-:W3:Y:S01]  /*1410*/  S2R R15, SR_CTAID.Z ;  /* 0x00000000000f7919 */ /* 0x000ee20000002700 */
[----:B------:R-:W-:Y:S01]  /*1420*/  UISETP.NE.AND UP1, UPT, UR8, -0x1, UPT ;  /* 0xffffffff0800788c */ /* 0x000fe2000bf25270 */
[----:B------:R-:W-:Y:S01]  /*1430*/  LOP3.LUT R4, R6, 0xfffffffc, RZ, 0xc0, !PT ;  /* 0xfffffffc06047812 */ /* 0x000fe200078ec0ff */
[----:B------:R-:W-:Y:S01]  /*1440*/  UIADD3 UR16, UR17, -0x1, URZ ;  /* 0xffffffff11107890 */ /* 0x000fe2000fffe03f */
[----:B------:R-:W-:Y:S02]  /*1450*/  LEA.HI R20, R17, R178, RZ, 0x3 ;  /* 0x000000b211147211 */ /* 0x000fe400078f18ff */
[----:B------:R-:W-:Y:S01]  /*1460*/  SHF.R.S32.HI R132, RZ, 0x5, R5 ;  /* 0x00000005ff847819 */ /* 0x000fe20000011405 */
[----:B------:R-:W-:Y:S01]  /*1470*/  IMAD.IADD R4, R178, 0x1, -R4 ;  /* 0x00000001b2047824 */ /* 0x000fe200078e0a04 */
[----:B------:R-:W-:Y:S01]  /*1480*/  PLOP3.LUT P0, PT, PT, PT, UP1, 0x80, 0x0 ;  /* 0x000000000000781c */ /* 0x000fe20003f0f018 */
[----:B------:R-:W-:Y:S01]  /*1490*/  UIMAD UR15, UR16, -0x80, UR23 ;  /* 0xffffff80100f78a4 */ /* 0x000fe2000f8e0217 */
[----:B------:R-:W-:Y:S01]  /*14a0*/  SHF.R.S32.HI R19, RZ, 0x3, R20 ;  /* 0x00000003ff137819 */ /* 0x000fe20000011414 */
[----:B------:R-:W-:Y:S01]  /*14b0*/  IMAD.SHL.U32 R8, R4, 0x8, RZ ;  /* 0x0000000804087824 */ /* 0x000fe200078e00ff */
[----:B------:R-:W-:Y:S01]  /*14c0*/  @UP0 ULDC.64 UR4, c[0x0][0x240] ;  /* 0x0000900000040ab9 */ /* 0x000fe20000000a00 */
[----:B------:R-:W-:-:S02]  /*14d0*/  @UP1 UIADD3 UR25, UR34, UR8, URZ ;  /* 0x0000000822191290 */ /* 0x000fc4000fffe03f */
[----:B------:R-:W-:Y:S01]  /*14e0*/  @UP0 UIMAD.WIDE.U32 UR28, UR13, UR4, URZ ;  /* 0x000000040d1c02a5 */ /* 0x000fe2000f8e003f */
[----:B------:R4:W-:Y:S01]  /*14f0*/  STL [R1+0x80], R8 ;  /* 0x0000800801007387 */ /* 0x0009e20000100800 */
[----:B------:R-:W-:Y:S01]  /*1500*/  @!UP0 ULDC.64 UR6, c[0x0][0x228] ;  /* 0x00008a0000068ab9 */ /* 0x000fe20000000a00 */
[----:B------:R-:W-:Y:S01]  /*1510*/  @UP1 ULDC.64 UR10, c[0x0][0x248] ;  /* 0x00009200000a1ab9 */ /* 0x000fe20000000a00 */
[----:B------:R-:W-:Y:S01]  /*1520*/  @UP0 UIMAD UR4, UR13, UR5, UR29 ;  /* 0x000000050d0402a4 */ /* 0x000fe2000f8e021d */
[----:B------:R-:W-:Y:S01]  /*1530*/  IMAD.SHL.U32 R5, R19, 0x40, RZ ;  /* 0x0000004013057824 */ /* 0x000fe200078e00ff */
[----:B--2---:R-:W-:Y:S01]  /*1540*/  IABS R0, R23 ;  /* 0x0000001700007213 */ /* 0x004fe20000000000 */
[----:B------:R-:W-:Y:S02]  /*1550*/  @!UP0 USHF.R.S32.HI UR5, URZ, 0x1f, UR33 ;  /* 0x0000001f3f058899 */ /* 0x000fe40008011421 */
[----:B------:R-:W-:Y:S01]  /*1560*/  @!UP0 UIMAD.WIDE.U32 UR36, UR33, UR6, URZ ;  /* 0x00000006212482a5 */ /* 0x000fe2000f8e003f */
[----:B------:R-:W-:Y:S01]  /*1570*/  LOP3.LUT R4, R5, 0xc0, RZ, 0xc0, !PT ;  /* 0x000000c005047812 */ /* 0x000fe200078ec0ff */
[----:B------:R-:W-:Y:S01]  /*1580*/  IMAD.MOV.U32 R22, RZ, RZ, R0 ;  /* 0x000000ffff167224 */ /* 0x000fe200078e0000 */
[----:B------:R-:W-:-:S02]  /*1590*/  @!UP0 UIMAD UR5, UR5, UR6, URZ ;  /* 0x00000006050582a4 */ /* 0x000fc4000f8e023f */
[----:B------:R-:W-:Y:S01]  /*15a0*/  @UP1 UIMAD.WIDE.U32 UR38, UR25, UR10, URZ ;  /* 0x0000000a192612a5 */ /* 0x000fe2000f8e003f */
[----:B------:R-:W2:Y:S01]  /*15b0*/  I2F.RP R2, R22 ;  /* 0x0000001600027306 */ /* 0x000ea20000209400 */
[----:B------:R-:W-:Y:S01]  /*15c0*/  @!UP0 UIMAD UR7, UR33, UR7, UR5 ;  /* 0x00000007210782a4 */ /* 0x000fe2000f8e0205 */
[----:B---3--:R-:W-:Y:S01]  /*15d0*/  IABS R15, R15 ;  /* 0x0000000f000f7213 */ /* 0x008fe20000000000 */
[----:B------:R-:W-:Y:S01]  /*15e0*/  @UP1 UIMAD UR25, UR25, UR11, URZ ;  /* 0x0000000b191912a4 */ /* 0x000fe2000f8e023f */
[----:B------:R-:W-:Y:S01]  /*15f0*/  @UP0 UMOV UR32, UR28 ;  /* 0x0000001c00200c82 */ /* 0x000fe20008000000 */
[----:B------:R-:W-:Y:S02]  /*1600*/  UIADD3 UR5, -UR22, UR24, URZ ;  /* 0x0000001816057290 */ /* 0x000fe4000fffe13f */
[----:B------:R-:W-:Y:S01]  /*1610*/  @UP1 UIADD3 UR25, UR39, UR25, URZ ;  /* 0x0000001927191290 */ /* 0x000fe2000fffe03f */
[----:B------:R-:W-:Y:S01]  /*1620*/  @UP1 UMOV UR28, UR38 ;  /* 0x00000026001c1c82 */ /* 0x000fe20008000000 */
[----:B------:R-:W-:Y:S01]  /*1630*/  @!UP0 UIADD3 UR4, UR37, UR7, URZ ;  /* 0x0000000725048290 */ /* 0x000fe2000fffe03f */
[----:B------:R-:W-:Y:S01]  /*1640*/  @!UP0 UMOV UR32, UR36 ;  /* 0x0000002400208c82 */ /* 0x000fe20008000000 */
[----:B--2---:R-:W2:Y:S02]  /*1650*/  MUFU.RCP R2, R2 ;  /* 0x0000000200027308 */ /* 0x004ea40000001000 */
[----:B--2---:R-:W-:-:S06]  /*1660*/  VIADD R2, R2, 0xffffffe ;  /* 0x0ffffffe02027836 */ /* 0x004fcc0000000000 */
[----:B------:R-:W2:Y:S02]  /*1670*/  F2I.FTZ.U32.TRUNC.NTZ R3, R2 ;  /* 0x0000000200037305 */ /* 0x000ea4000021f000 */
[----:B--2---:R-:W-:Y:S02]  /*1680*/  IMAD.MOV R0, RZ, RZ, -R3 ;  /* 0x000000ffff007224 */ /* 0x004fe400078e0a03 */
[----:B------:R-:W-:Y:S02]  /*1690*/  IMAD.MOV.U32 R2, RZ, RZ, RZ ;  /* 0x000000ffff027224 */ /* 0x000fe400078e00ff */
[----:B------:R-:W-:-:S04]  /*16a0*/  IMAD R0, R0, R22, RZ ;  /* 0x0000001600007224 */ /* 0x000fc800078e02ff */
[----:B------:R-:W-:Y:S01]  /*16b0*/  IMAD.HI.U32 R3, R3, R0, R2 ;  /* 0x0000000003037227 */ /* 0x000fe200078e0002 */
[----:B------:R-:W-:-:S04]  /*16c0*/  SHF.R.S32.HI R2, RZ, 0x2, R6 ;  /* 0x00000002ff027819 */ /* 0x000fc80000011406 */
[----:B------:R-:W-:Y:S01]  /*16d0*/  LEA.HI R6, R6, R2, RZ, 0x1 ;  /* 0x0000000206067211 */ /* 0x000fe200078f08ff */
[----:B------:R-:W-:Y:S01]  /*16e0*/  VIADD R0, R2, 0x20 ;  /* 0x0000002002007836 */ /* 0x000fe20000000000 */
[----:B----4-:R-:W-:Y:S06]  /*16f0*/  @P0 BRA `(.L_x_482) ;  /* 0x0000000000300947 */ /* 0x010fec0003800000 */
        /* <DEDUP_REMOVED lines=12> */
.L_x_482:
[----:B------:R-:W-:Y:S01]  /*17c0*/  @UP1 UIADD3 UR29, UR34, UR8, URZ ;  /* 0x00000008221d1290 */ /* 0x000fe2000fffe03f */
[----:B------:R-:W-:Y:S01]  /*17d0*/  IMAD.MOV.U32 R234, RZ, RZ, R8 ;  /* 0x000000ffffea7224 */ /* 0x000fe200078e0008 */
[----:B------:R-:W-:Y:S01]  /*17e0*/  LOP3.LUT R5, R6, 0x7fffffe, RZ, 0xc0, !PT ;  /* 0x07fffffe06057812 */ /* 0x000fe200078ec0ff */
[----:B------:R-:W-:Y:S01]  /*17f0*/  @UP1 ULDC.64 UR8, c[0x0][0x250] ;  /* 0x0000940000081ab9 */ /* 0x000fe20000000a00 */
[----:B------:R-:W-:Y:S01]  /*1800*/  MOV R234, R8 ;  /* 0x0000000800ea7202 */ /* 0x000fe20000000f00 */
[----:B------:R-:W-:Y:S01]  /*1810*/  @UP1 UIMAD.WIDE.U32 UR6, UR29, UR8, URZ ;  /* 0x000000081d0612a5 */ /* 0x000fe2000f8e003f */
[----:B------:R-:W-:Y:S01]  /*1820*/  LOP3.LUT R21, R23, UR31, RZ, 0x3c, !PT ;  /* 0x0000001f17157c12 */ /* 0x000fe2000f8e3cff */
[----:B------:R-:W-:Y:S01]  /*1830*/  @UP1 UIMAD UR29, UR29, UR9, URZ ;  /* 0x000000091d1d12a4 */ /* 0x000fe2000f8e023f */
[----:B------:R-:W-:Y:S01]  /*1840*/  LOP3.LUT R6, R4, 0x18, R234, 0xf8, !PT ;  /* 0x0000001804067812 */ /* 0x000fe200078ef8ea */
[----:B------:R-:W-:Y:S01]  /*1850*/  USHF.R.S32.HI UR35, URZ, 0x1f, UR31 ;  /* 0x0000001f3f237899 */ /* 0x000fe2000801141f */
[----:B------:R-:W-:Y:S01]  /*1860*/  IMAD.MOV.U32 R235, RZ, RZ, R9 ;  /* 0x000000ffffeb7224 */ /* 0x000fe200078e0009 */
[----:B------:R-:W-:Y:S01]  /*1870*/  @UP1 UIADD3 UR29, UR7, UR29, URZ ;  /* 0x0000001d071d1290 */ /* 0x000fe2000fffe03f */
[----:B------:R-:W-:Y:S01]  /*1880*/  SHF.R.U32.HI R4, RZ, 0x3, R4 ;  /* 0x00000003ff047819 */ /* 0x000fe20000011604 */
[----:B------:R-:W-:Y:S01]  /*1890*/  @UP1 UMOV UR30, UR6 ;  /* 0x00000006001e1c82 */ /* 0x000fe20008000000 */
[----:B------:R-:W-:-:S02]  /*18a0*/  IMAD.IADD R5, R2, 0x1, -R5 ;  /* 0x0000000102057824 */ /* 0x000fc400078e0a05 */
[----:B------:R-:W-:Y:S01]  /*18b0*/  IMAD.HI.U32 R16, R3, R15, RZ ;  /* 0x0000000f03107227 */ /* 0x000fe200078e00ff */
[----:B------:R-:W-:Y:S06]  /*18c0*/  @P0 BRA `(.L_x_483) ;  /* 0x0000000000340947 */ /* 0x000fec0003800000 */
        /* <DEDUP_REMOVED lines=13> */
.L_x_483:
[----:B------:R-:W2:Y:S01]  /*19a0*/  S2UR UR33, SR_CgaCtaId ;  /* 0x00000000002179c3 */ /* 0x000ea20000008800 */
[----:B------:R-:W-:Y:S01]  /*19b0*/  SHF.R.S32.HI R235, RZ, 0x1f, R234 ;  /* 0x0000001fffeb7819 */ /* 0x000fe200000114ea */
[----:B------:R-:W-:Y:S01]  /*19c0*/  ULDC.64 UR6, c[0x0][0x258] ;  /* 0x0000960000067ab9 */ /* 0x000fe20000000a00 */
[----:B------:R-:W-:Y:S01]  /*19d0*/  IADD3 R8, P3, R234, UR32, RZ ;  /* 0x00000020ea087c10 */ /* 0x000fe2000ff7e0ff */
[----:B------:R-:W-:Y:S01]  /*19e0*/  UIMAD UR35, UR35, UR6, URZ ;  /* 0x00000006232372a4 */ /* 0x000fe2000f8e023f */
[----:B------:R-:W-:Y:S01]  /*19f0*/  ISETP.GE.AND P1, PT, R2, UR5, PT ;  /* 0x0000000502007c0c */ /* 0x000fe2000bf26270 */
[----:B------:R3:W-:Y:S01]  /*1a00*/  STL [R1+0x84], R235 ;  /* 0x000084eb01007387 */ /* 0x0007e20000100800 */
[C---:B------:R-:W-:Y:S01]  /*1a10*/  ISETP.GE.AND P6, PT, R0.reuse, UR5, PT ;  /* 0x0000000500007c0c */ /* 0x040fe2000bfc6270 */
[----:B------:R-:W-:Y:S01]  /*1a20*/  IMAD.MOV R3, RZ, RZ, -R16 ;  /* 0x000000ffff037224 */ /* 0x000fe200078e0a10 */
[C---:B------:R-:W-:Y:S01]  /*1a30*/  ISETP.GE.AND P4, PT, R0.reuse, UR15, PT ;  /* 0x0000000f00007c0c */ /* 0x040fe2000bf86270 */
[----:B------:R-:W-:Y:S01]  /*1a40*/  UIMAD UR7, UR31, UR7, UR35 ;  /* 0x000000071f0772a4 */ /* 0x000fe2000f8e0223 */
[----:B------:R-:W-:Y:S01]  /*1a50*/  ISETP.GE.AND P2, PT, R0, UR15, PT ;  /* 0x0000000f00007c0c */ /* 0x000fe2000bf46270 */
[----:B------:R-:W-:Y:S01]  /*1a60*/  IMAD.U32 R0, RZ, RZ, UR6 ;  /* 0x00000006ff007e24 */ /* 0x000fe2000f8e00ff */
[----:B------:R-:W-:Y:S01]  /*1a70*/  IADD3.X R9, R235, UR4, RZ, P3, !PT ;  /* 0x00000004eb097c10 */ /* 0x000fe20009ffe4ff */
[----:B------:R-:W-:Y:S01]  /*1a80*/  UMOV UR4, 0x400 ;  /* 0x0000040000047882 */ /* 0x000fe20000000000 */
[----:B------:R-:W-:Y:S01]  /*1a90*/  LOP3.LUT R6, R6, R4, RZ, 0x3c, !PT ;  /* 0x0000000406067212 */ /* 0x000fe200078e3cff */
[----:B------:R-:W-:Y:S01]  /*1aa0*/  IMAD R4, R132, 0x8, R5 ;  /* 0x0000000884047824 */ /* 0x000fe200078e0205 */
[----:B------:R-:W-:Y:S01]  /*1ab0*/  BSSY B0, `(.L_x_484) ;  /* 0x0000022000007945 */ /* 0x000fe20003800000 */
[----:B------:R-:W-:-:S04]  /*1ac0*/  IMAD.WIDE.U32 R8, R0, UR31, R8 ;  /* 0x0000001f00087c25 */ /* 0x000fc8000f8e0008 */
[----:B------:R-:W-:Y:S01]  /*1ad0*/  IMAD R15, R22, R3, R15 ;  /* 0x00000003160f7224 */ /* 0x000fe200078e020f */
[----:B------:R-:W-:Y:S01]  /*1ae0*/  SHF.R.S32.HI R3, RZ, 0x1f, R2 ;  /* 0x0000001fff037819 */ /* 0x000fe20000011402 */
[----:B--2---:R-:W-:Y:S01]  /*1af0*/  ULEA UR4, UR33, UR4, 0x18 ;  /* 0x0000000421047291 */ /* 0x004fe2000f8ec03f */
[----:B------:R-:W-:Y:S02]  /*1b00*/  IMAD.U32 R6, R4, 0x20, R6 ;  /* 0x0000002004067824 */ /* 0x000fe400078e0006 */
[----:B------:R-:W-:Y:S01]  /*1b10*/  VIADD R14, R2, 0x40 ;  /* 0x00000040020e7836 */ /* 0x000fe20000000000 */
[----:B------:R-:W-:Y:S01]  /*1b20*/  ISETP.GT.U32.AND P5, PT, R22, R15, PT ;  /* 0x0000000f1600720c */ /* 0x000fe20003fa4070 */
[----:B------:R-:W-:Y:S01]  /*1b30*/  IMAD.U32 R4, RZ, RZ, UR14 ;  /* 0x0000000eff047e24 */ /* 0x000fe2000f8e00ff */
[----:B------:R-:W-:Y:S01]  /*1b40*/  LEA R196, R6, UR4, 0x1 ;  /* 0x0000000406c47c11 */ /* 0x000fe2000f8e08ff */
[----:B------:R-:W-:Y:S01]  /*1b50*/  VIADD R7, R9, UR7 ;  /* 0x0000000709077c36 */ /* 0x000fe20008000000 */
[----:B------:R-:W-:Y:S01]  /*1b60*/  ISETP.GE.AND P0, PT, R14, UR5, PT ;  /* 0x000000050e007c0c */ /* 0x000fe2000bf06270 */
[----:B------:R-:W-:Y:S01]  /*1b70*/  IMAD.WIDE R4, R4, 0x80, R2 ;  /* 0x0000008004047825 */ /* 0x000fe200078e0202 */
[----:B------:R-:W-:Y:S01]  /*1b80*/  ISETP.GE.AND P3, PT, R14, UR15, PT ;  /* 0x0000000f0e007c0c */ /* 0x000fe2000bf66270 */
[----:B---3--:R-:W-:-:S12]  /*1b90*/  @P1 BRA `(.L_x_485) ;  /* 0x00000000004c1947 */ /* 0x008fd80003800000 */
        /* <DEDUP_REMOVED lines=19> */
.L_x_485:
[----:B------:R-:W-:Y:S05]  /*1cd0*/  BSYNC B0 ;  /* 0x0000000000007941 */ /* 0x000fea0003800000 */
.L_x_484:
[----:B------:R-:W-:Y:S01]  /*1ce0*/  ISETP.GE.AND P1, PT, R14, UR15, PT ;  /* 0x0000000f0e007c0c */ /* 0x000fe2000bf26270 */
[----:B------:R-:W-:Y:S01]  /*1cf0*/  BSSY B0, `(.L_x_486) ;  /* 0x0000019000007945 */ /* 0x000fe20003800000 */
[----:B------:R-:W-:Y:S01]  /*1d00*/  LEA.HI R14, R17, R178, RZ, 0x4 ;  /* 0x000000b2110e7211 */ /* 0x000fe200078f20ff */
[----:B------:R-:W-:-:S03]  /*1d10*/  @!P5 IMAD.IADD R15, R15, 0x1, -R22 ;  /* 0x000000010f0fd824 */ /* 0x000fc600078e0a16 */
[----:B------:R-:W-:Y:S01]  /*1d20*/  LOP3.LUT R18, R14, 0xfffffff0, RZ, 0xc0, !PT ;  /* 0xfffffff00e127812 */ /* 0x000fe200078ec0ff */
        /* <DEDUP_REMOVED lines=21> */
.L_x_487:
[----:B------:R-:W-:Y:S05]  /*1e80*/  BSYNC B0 ;  /* 0x0000000000007941 */ /* 0x000fea0003800000 */
.L_x_486:
[----:B------:R-:W-:Y:S01]  /*1e90*/  SHF.R.S32.HI R17, RZ, 0x4, R14 ;  /* 0x00000004ff117819 */ /* 0x000fe2000001140e */
[----:B------:R-:W-:Y:S01]  /*1ea0*/  IMAD.IADD R0, R178, 0x1, -R18 ;  /* 0x00000001b2007824 */ /* 0x000fe200078e0a12 */
[----:B------:R-:W-:Y:S01]  /*1eb0*/  BSSY B0, `(.L_x_488) ;  /* 0x000001a000007945 */ /* 0x000fe20003800000 */
[----:B------:R-:W-:Y:S01]  /*1ec0*/  ISETP.GE.U32.AND P6, PT, R15, R22, PT ;  /* 0x000000160f00720c */ /* 0x000fe20003fc6070 */
[----:B------:R-:W-:Y:S01]  /*1ed0*/  VIADD R18, R2, 0x60 ;  /* 0x0000006002127836 */ /* 0x000fe20000000000 */
[----:B------:R-:W-:Y:S02]  /*1ee0*/  LEA.HI R15, R14, R17, RZ, 0x1 ;  /* 0x000000110e0f7211 */ /* 0x000fe400078f08ff */
[----:B------:R-:W-:Y:S01]  /*1ef0*/  LEA.HI R14, R0, R0, RZ, 0x1 ;  /* 0x00000000000e7211 */ /* 0x000fe200078f08ff */
[----:B------:R-:W-:Y:S05]  /*1f00*/  @P0 BRA `(.L_x_489) ;  /* 0x0000000000500947 */ /* 0x000fea0003800000 */
[----:B------:R-:W-:Y:S02]  /*1f10*/  ULDC UR6, c[0x0][0x2d0] ;  /* 0x0000b40000067ab9 */ /* 0x000fe40000000800 */
[----:B------:R-:W-:-:S13]  /*1f20*/  ISETP.GE.AND P0, PT, R234, UR6, PT ;  /* 0x00000006ea007c0c */ /* 0x000fda000bf06270 */
[----:B------:R1:W-:Y:S01]  /*1f30*/  @P0 STS.128 [R196+0x1000], RZ ;  /* 0x001000ffc4000388 */ /* 0x0003e20000000c00 */
[----:B------:R-:W-:Y:S05]  /*1f40*/  @P0 BRA `(.L_x_489) ;  /* 0x0000000000400947 */ /* 0x000fea0003800000 */
[----:B---3--:R-:W-:Y:S01]  /*1f50*/  IADD3 R12, P0, R4, 0x40, RZ ;  /* 0x00000040040c7810 */ /* 0x008fe20007f1e0ff */
[----:B------:R-:W-:Y:S01]  /*1f60*/  ULDC.64 UR6, c[0x0][0x240] ;  /* 0x0000900000067ab9 */ /* 0x000fe20000000a00 */
[----:B------:R-:W-:-:S03]  /*1f70*/  MOV R11, R7 ;  /* 0x00000007000b7202 */ /* 0x000fc60000000f00 */
[----:B------:R-:W-:-:S04]  /*1f80*/  IMAD.X R10, RZ, RZ, R5, P0 ;  /* 0x000000ffff0a7224 */ /* 0x000fc800000e0605 */
[----:B------:R-:W-:Y:S02]  /*1f90*/  IMAD R13, R10, UR6, RZ ;  /* 0x000000060a0d7c24 */ /* 0x000fe4000f8e02ff */
[----:B------:R-:W-:Y:S02]  /*1fa0*/  IMAD.MOV.U32 R10, RZ, RZ, R8 ;  /* 0x000000ffff0a7224 */ /* 0x000fe400078e0008 */
[C---:B------:R-:W-:Y:S02]  /*1fb0*/  IMAD R13, R12.reuse, UR7, R13 ;  /* 0x000000070c0d7c24 */ /* 0x040fe4000f8e020d */
[----:B------:R-:W-:Y:S01]  /*1fc0*/  IMAD.WIDE.U32 R10, R12, UR6, R10 ;  /* 0x000000060c0a7c25 */ /* 0x000fe2000f8e000a */
        /* <DEDUP_REMOVED lines=8> */
.L_x_489:
[----:B------:R-:W-:Y:S05]  /*2050*/  BSYNC B0 ;  /* 0x0000000000007941 */ /* 0x000fea0003800000 */
.L_x_488:
[----:B------:R-:W-:Y:S01]  /*2060*/  ISETP.GE.AND P0, PT, R18, UR5, PT ;  /* 0x0000000512007c0c */ /* 0x000fe2000bf06270 */
[----:B------:R-:W-:Y:S01]  /*2070*/  BSSY B0, `(.L_x_490) ;  /* 0x000001c000007945 */ /* 0x000fe20003800000 */
[----:B------:R-:W-:Y:S02]  /*2080*/  LOP3.LUT R10, R14, 0x7fffffe, RZ, 0xc0, !PT ;  /* 0x07fffffe0e0a7812 */ /* 0x000fe400078ec0ff */
[----:B------:R-:W-:Y:S02]  /*2090*/  LOP3.LUT R15, R15, 0xfffffffe, RZ, 0xc0, !PT ;  /* 0xfffffffe0f0f7812 */ /* 0x000fe400078ec0ff */
[----:B------:R-:W-:Y:S01]  /*20a0*/  SHF.R.S32.HI R11, RZ, 0x1f, R0 ;  /* 0x0000001fff0b7819 */ /* 0x000fe20000011400 */
[----:B------:R-:W-:Y:S01]  /*20b0*/  IMAD.IADD R177, R0, 0x1, -R10 ;  /* 0x0000000100b17824 */ /* 0x000fe200078e0a0a */
[----:B------:R-:W-:Y:S01]  /*20c0*/  LOP3.LUT R10, R20, 0xfffffff8, RZ, 0xc0, !PT ;  /* 0xfffffff8140a7812 */ /* 0x000fe200078ec0ff */
[----:B------:R-:W-:Y:S01]  /*20d0*/  IMAD.IADD R15, R17, 0x1, -R15 ;  /* 0x00000001110f7824 */ /* 0x000fe200078e0a0f */
[----:B---3--:R-:W-:-:S03]  /*20e0*/  LEA.HI R13, R11, R0, RZ, 0x3 ;  /* 0x000000000b0d7211 */ /* 0x008fc600078f18ff */
        /* <DEDUP_REMOVED lines=20> */
.L_x_491:
[----:B------:R-:W-:Y:S05]  /*2230*/  BSYNC B0 ;  /* 0x0000000000007941 */ /* 0x000fea0003800000 */
.L_x_490:
[----:B------:R-:W-:Y:S01]  /*2240*/  @!P5 VIADD R16, R16, 0x1 ;  /* 0x000000011010d836 */ /* 0x000fe20000000000 */
[----:B------:R-:W-:Y:S01]  /*2250*/  ISETP.GE.AND P0, PT, R21, RZ, PT ;  /* 0x000000ff1500720c */ /* 0x000fe20003f06270 */
[----:B------:R-:W-:Y:S01]  /*2260*/  IMAD R6, R3, UR10, RZ ;  /* 0x0000000a03067c24 */ /* 0x000fe2000f8e02ff */
[----:B------:R-:W-:Y:S01]  /*2270*/  ISETP.NE.AND P5, PT, R23, RZ, PT ;  /* 0x000000ff1700720c */ /* 0x000fe20003fa5270 */
[----:B-1----:R-:W-:Y:S01]  /*2280*/  IMAD.WIDE.U32 R4, R2, UR10, R234 ;  /* 0x0000000a02047c25 */ /* 0x002fe2000f8e00ea */
[--C-:B------:R-:W-:Y:S01]  /*2290*/  SHF.R.S32.HI R7, RZ, 0x1, R14.reuse ;  /* 0x00000001ff077819 */ /* 0x100fe2000001140e */
[----:B------:R-:W-:Y:S01]  /*22a0*/  ULDC.64 UR6, c[0x0][0x260] ;  /* 0x0000980000067ab9 */ /* 0x000fe20000000a00 */
[----:B------:R-:W-:Y:S01]  /*22b0*/  SHF.R.S32.HI R0, RZ, 0x1f, R14 ;  /* 0x0000001fff007819 */ /* 0x000fe2000001140e */
[----:B------:R-:W-:Y:S01]  /*22c0*/  IMAD R3, R3, UR8, RZ ;  /* 0x0000000803037c24 */ /* 0x000fe2000f8e02ff */
[----:B------:R-:W-:Y:S01]  /*22d0*/  @P6 IADD3 R16, R16, 0x1, RZ ;  /* 0x0000000110106810 */ /* 0x000fe20007ffe0ff */
[----:B------:R-:W-:Y:S01]  /*22e0*/  IMAD.IADD R12, R178, 0x1, -R10 ;  /* 0x00000001b20c7824 */ /* 0x000fe200078e0a0a */
[----:B------:R-:W-:Y:S01]  /*22f0*/  LEA.HI R8, R0, R7, RZ, 0x2 ;  /* 0x0000000700087211 */ /* 0x000fe200078f10ff */
[----:B------:R-:W-:Y:S01]  /*2300*/  USHF.R.S32.HI UR31, URZ, 0x1f, UR16 ;  /* 0x0000001f3f1f7899 */ /* 0x000fe20008011410 */
[----:B------:R-:W-:Y:S01]  /*2310*/  BSSY B0, `(.L_x_492) ;  /* 0x0000036000007945 */ /* 0x000fe20003800000 */
[----:B------:R-:W-:Y:S01]  /*2320*/  IMAD.MOV.U32 R0, RZ, RZ, R16 ;  /* 0x000000ffff007224 */ /* 0x000fe200078e0010 */
[----:B------:R-:W-:Y:S01]  /*2330*/  LOP3.LUT R9, R8, 0xfffffffc, RZ, 0xc0, !PT ;  /* 0xfffffffc08097812 */ /* 0x000fe200078ec0ff */
[----:B------:R-:W-:Y:S01]  /*2340*/  IMAD R8, R2, UR11, R6 ;  /* 0x0000000b02087c24 */ /* 0x000fe2000f8e0206 */
[----:B------:R-:W-:Y:S01]  /*2350*/  LEA.HI R11, R12, R12, RZ, 0x1 ;  /* 0x0000000c0c0b7211 */ /* 0x000fe200078f08ff */
[----:B------:R-:W-:Y:S01]  /*2360*/  @!P0 IMAD.MOV R0, RZ, RZ, -R0 ;  /* 0x000000ffff008224 */ /* 0x000fe200078e0a00 */
[----:B------:R-:W-:Y:S01]  /*2370*/  IADD3 R6, P0, R4, UR28, RZ ;  /* 0x0000001c04067c10 */ /* 0x000fe2000ff1e0ff */
[----:B------:R-:W-:Y:S01]  /*2380*/  IMAD.IADD R17, R7, 0x1, -R9 ;  /* 0x0000000107117824 */ /* 0x000fe200078e0a09 */
[----:B------:R-:W-:Y:S01]  /*2390*/  @!P5 LOP3.LUT R0, RZ, R23, RZ, 0x33, !PT ;  /* 0x00000017ff00d212 */ /* 0x000fe200078e33ff */
[----:B------:R-:W-:Y:S01]  /*23a0*/  USHF.L.U32 UR28, UR10, 0x7, URZ ;  /* 0x000000070a1c7899 */ /* 0x000fe2000800063f */
[----:B------:R-:W-:Y:S01]  /*23b0*/  IADD3.X R7, R5, UR25, R8, P0, !PT ;  /* 0x0000001905077c10 */ /* 0x000fe200087fe408 */
[C---:B------:R-:W-:Y:S01]  /*23c0*/  IMAD.WIDE.U32 R4, R2.reuse, UR8, R234 ;  /* 0x0000000802047c25 */ /* 0x040fe2000f8e00ea */
[----:B------:R-:W-:Y:S01]  /*23d0*/  SHF.R.S32.HI R8, RZ, 0x1f, R0 ;  /* 0x0000001fff087819 */ /* 0x000fe20000011400 */
[----:B------:R-:W-:Y:S01]  /*23e0*/  USHF.L.U64.HI UR25, UR10, 0x7, UR11 ;  /* 0x000000070a197899 */ /* 0x000fe2000801020b */
[----:B------:R-:W-:Y:S01]  /*23f0*/  ISETP.GE.AND P0, PT, R2, UR15, PT ;  /* 0x0000000f02007c0c */ /* 0x000fe2000bf06270 */
[----:B------:R-:W-:Y:S01]  /*2400*/  IMAD.WIDE.U32 R24, R0, UR6, R6 ;  /* 0x0000000600187c25 */ /* 0x000fe2000f8e0006 */
[----:B------:R-:W-:-:S02]  /*2410*/  ISETP.GE.AND P5, PT, R2, UR15, PT ;  /* 0x0000000f02007c0c */ /* 0x000fc4000bfa6270 */
[----:B------:R-:W-:Y:S01]  /*2420*/  IADD3 R4, P6, R4, UR30, RZ ;  /* 0x0000001e04047c10 */ /* 0x000fe2000ffde0ff */
[----:B------:R-:W-:Y:S01]  /*2430*/  IMAD R9, R8, UR6, RZ ;  /* 0x0000000608097c24 */ /* 0x000fe2000f8e02ff */
[----:B------:R1:W-:Y:S01]  /*2440*/  STL.64 [R1+0x90], R24 ;  /* 0x0000901801007387 */ /* 0x0003e20000100a00 */
[----:B------:R-:W-:Y:S01]  /*2450*/  IMAD R2, R2, UR9, R3 ;  /* 0x0000000902027c24 */ /* 0x000fe2000f8e0203 */
[----:B------:R-:W-:Y:S01]  /*2460*/  LOP3.LUT R10, R11, 0x3fffffe, RZ, 0xc0, !PT ;  /* 0x03fffffe0b0a7812 */ /* 0x000fe200078ec0ff */
[----:B------:R-:W-:Y:S01]  /*2470*/  IMAD R3, R0, UR7, R9 ;  /* 0x0000000700037c24 */ /* 0x000fe2000f8e0209 */
[----:B------:R-:W-:Y:S01]  /*2480*/  ULDC.64 UR6, c[0x0][0x268] ;  /* 0x00009a0000067ab9 */ /* 0x000fe20000000a00 */
[----:B------:R-:W-:Y:S01]  /*2490*/  IMAD.MOV.U32 R232, RZ, RZ, R24 ;  /* 0x000000ffffe87224 */ /* 0x000fe200078e0018 */
[----:B------:R-:W-:Y:S01]  /*24a0*/  IADD3.X R5, R5, UR29, R2, P6, !PT ;  /* 0x0000001d05057c10 */ /* 0x000fe2000b7fe402 */
[----:B------:R-:W-:Y:S01]  /*24b0*/  UIMAD UR29, UR25, UR16, URZ ;  /* 0x00000010191d72a4 */ /* 0x000fe2000f8e023f */
[----:B------:R-:W-:Y:S01]  /*24c0*/  IADD3 R233, R25, R3, RZ ;  /* 0x0000000319e97210 */ /* 0x000fe20007ffe0ff */
[----:B------:R-:W-:Y:S01]  /*24d0*/  IMAD.U32 R2, RZ, RZ, UR16 ;  /* 0x00000010ff027e24 */ /* 0x000fe2000f8e00ff */
[----:B------:R-:W-:Y:S01]  /*24e0*/  IADD3 R10, R12, -R10, RZ ;  /* 0x8000000a0c0a7210 */ /* 0x000fe20007ffe0ff */
[----:B------:R-:W-:Y:S01]  /*24f0*/  IMAD.WIDE.U32 R22, R0, UR6, R4 ;  /* 0x0000000600167c25 */ /* 0x000fe2000f8e0004 */
[----:B------:R-:W-:Y:S01]  /*2500*/  UIMAD UR29, UR31, UR28, UR29 ;  /* 0x0000001c1f1d72a4 */ /* 0x000fe2000f8e021d */
[----:B------:R1:W-:Y:S01]  /*2510*/  STL.64 [R1+0x88], R232 ;  /* 0x000088e801007387 */ /* 0x0003e20000100a00 */
[----:B------:R-:W-:Y:S01]  /*2520*/  ISETP.GE.AND P6, PT, R18, UR15, PT ;  /* 0x0000000f12007c0c */ /* 0x000fe2000bfc6270 */
[----:B------:R-:W-:Y:S01]  /*2530*/  IMAD.WIDE.U32 R2, R2, UR28, R232 ;  /* 0x0000001c02027c25 */ /* 0x000fe2000f8e00e8 */
[----:B------:R-:W-:Y:S01]  /*2540*/  SHF.R.S32.HI R16, RZ, 0x1, R11 ;  /* 0x00000001ff107819 */ /* 0x000fe2000001140b */
[----:B------:R1:W-:Y:S02]  /*2550*/  STL.64 [R1+0xa0], R22 ;  /* 0x0000a01601007387 */ /* 0x0003e40000100a00 */
[----:B------:R-:W-:Y:S01]  /*2560*/  IMAD R6, R8, UR6, RZ ;  /* 0x0000000608067c24 */ /* 0x000fe2000f8e02ff */
[----:B------:R-:W-:-:S03]  /*2570*/  IADD3 R5, R3, UR29, RZ ;  /* 0x0000001d03057c10 */ /* 0x000fc6000fffe0ff */
[----:B------:R-:W-:Y:S01]  /*2580*/  IMAD R9, R0, UR7, R6 ;  /* 0x0000000700097c24 */ /* 0x000fe2000f8e0206 */
        /* <DEDUP_REMOVED lines=14> */
.L_x_493:
[----:B------:R-:W-:Y:S05]  /*2670*/  BSYNC B0 ;  /* 0x0000000000007941 */ /* 0x000fea0003800000 */
.L_x_492:
[----:B------:R-:W-:Y:S01]  /*2680*/  USHF.L.U64.HI UR29, UR10, 0x5, UR11 ;  /* 0x000000050a1d7899 */ /* 0x000fe2000801020b */
[----:B------:R-:W-:Y:S01]  /*2690*/  BSSY B0, `(.L_x_494) ;  /* 0x0000011000007945 */ /* 0x000fe20003800000 */
[----:B------:R-:W-:Y:S01]  /*26a0*/  USHF.L.U32 UR30, UR10, 0x5, URZ ;  /* 0x000000050a1e7899 */ /* 0x000fe2000800063f */
[----:B------:R-:W-:Y:S02]  /*26b0*/  SHF.L.U32 R8, R16, 0x6, RZ ;  /* 0x0000000610087819 */ /* 0x000fe400000006ff */
[----:B------:R-:W-:Y:S05]  /*26c0*/  @P4 BRA `(.L_x_495) ;  /* 0x0000000000344947 */ /* 0x000fea0003800000 */
[----:B------:R-:W-:Y:S02]  /*26d0*/  ULDC UR6, c[0x0][0x2d0] ;  /* 0x0000b40000067ab9 */ /* 0x000fe40000000800 */
[----:B------:R-:W-:-:S13]  /*26e0*/  ISETP.GE.AND P0, PT, R234, UR6, PT ;  /* 0x00000006ea007c0c */ /* 0x000fda000bf06270 */
[----:B------:R1:W-:Y:S01]  /*26f0*/  @P0 STS.128 [R196+0x2800], RZ ;  /* 0x002800ffc4000388 */ /* 0x0003e20000000c00 */
[----:B------:R-:W-:Y:S05]  /*2700*/  @P0 BRA `(.L_x_495) ;  /* 0x0000000000240947 */ /* 0x000fea0003800000 */
[----:B------:R-:W-:Y:S01]  /*2710*/  IADD3 R0, P0, R2, UR30, RZ ;  /* 0x0000001e02007c10 */ /* 0x000fe2000ff1e0ff */
[----:B------:R-:W-:-:S03]  /*2720*/  ULDC.64 UR6, c[0x0][0x218] ;  /* 0x0000860000067ab9 */ /* 0x000fc60000000a00 */
[----:B-1----:R-:W-:Y:S02]  /*2730*/  IADD3.X R7, R5, UR29, RZ, P0, !PT ;  /* 0x0000001d05077c10 */ /* 0x002fe400087fe4ff */
[----:B------:R-:W-:-:S04]  /*2740*/  LEA R6, P0, R0, UR6, 0x1 ;  /* 0x0000000600067c11 */ /* 0x000fc8000f8008ff */
[----:B------:R-:W-:-:S05]  /*2750*/  LEA.HI.X R7, R0, UR7, R7, 0x1, P0 ;  /* 0x0000000700077c11 */ /* 0x000fca00080f0c07 */
[----:B------:R-:W-:Y:S01]  /*2760*/  @!PT LDS RZ, [RZ] ;  /* 0x00000000fffff984 */ /* 0x000fe20000000800 */
[----:B------:R-:W-:Y:S01]  /*2770*/  @!PT LDS RZ, [RZ] ;  /* 0x00000000fffff984 */ /* 0x000fe20000000800 */
[----:B------:R-:W-:Y:S01]  /*2780*/  @!PT LDS RZ, [RZ] ;  /* 0x00000000fffff984 */ /* 0x000fe20000000800 */
[----:B------:R1:W-:Y:S04]  /*2790*/  LDGSTS.E.BYPASS.LTC128B.128 [R196+0x2800], desc[UR20][R6.64] ;  /* 0x0280000006c47fae */ /* 0x0003e8000b901d54 */
.L_x_495:
[----:B------:R-:W-:Y:S05]  /*27a0*/  BSYNC B0 ;  /* 0x0000000000007941 */ /* 0x000fea0003800000 */
.L_x_494:
        /* <DEDUP_REMOVED lines=18> */
.L_x_497:
[----:B------:R-:W-:Y:S05]  /*28d0*/  BSYNC B0 ;  /* 0x0000000000007941 */ /* 0x000fea0003800000 */
.L_x_496:
        /* <DEDUP_REMOVED lines=18> */
.L_x_499:
[----:B------:R-:W-:Y:S05]  /*2a00*/  BSYNC B0 ;  /* 0x0000000000007941 */ /* 0x000fea0003800000 */
.L_x_498:
[----:B------:R-:W0:Y:S01]  /*2a10*/  LDGDEPBAR ;  /* 0x00000000000079af */ /* 0x000e220000000000 */
[----:B------:R-:W-:Y:S01]  /*2a20*/  IMAD.SHL.U32 R3, R19, 0x8, RZ ;  /* 0x0000000813037824 */ /* 0x000fe200078e00ff */
[----:B------:R-:W-:Y:S01]  /*2a30*/  LOP3.LUT R0, R8, 0xc0, RZ, 0xc0, !PT ;  /* 0x000000c008007812 */ /* 0x000fe200078ec0ff */
[----:B------:R-:W-:Y:S01]  /*2a40*/  IMAD.SHL.U32 R2, R17, 0x40, RZ ;  /* 0x0000004011027824 */ /* 0x000fe200078e00ff */
[----:B------:R-:W-:Y:S01]  /*2a50*/  IADD3 R21, R23, R9, RZ ;  /* 0x0000000917157210 */ /* 0x000fe20007ffe0ff */
[----:B-1----:R-:W-:Y:S01]  /*2a60*/  IMAD.SHL.U32 R4, R13, 0x20, RZ ;  /* 0x000000200d047824 */ /* 0x002fe200078e00ff */
[----:B------:R-:W-:Y:S01]  /*2a70*/  MOV R20, R22 ;  /* 0x0000001600147202 */ /* 0x000fe20000000f00 */
[----:B------:R-:W-:Y:S01]  /*2a80*/  IMAD.SHL.U32 R5, R15, 0x8, RZ ;  /* 0x000000080f057824 */ /* 0x000fe200078e00ff */
[----:B------:R-:W-:Y:S01]  /*2a90*/  LOP3.LUT R3, R0, 0x8, R3, 0xf8, !PT ;  /* 0x0000000800037812 */ /* 0x000fe200078ef803 */
[----:B------:R-:W-:Y:S01]  /*2aa0*/  USHF.L.U64.HI UR32, UR8, 0x7, UR9 ;  /* 0x0000000708207899 */ /* 0x000fe20008010209 */
[----:B------:R-:W-:Y:S01]  /*2ab0*/  SHF.R.U32.HI R0, RZ, 0x3, R0 ;  /* 0x00000003ff007819 */ /* 0x000fe20000011600 */
[----:B------:R1:W-:Y:S01]  /*2ac0*/  STL.64 [R1+0x40], R20 ;  /* 0x0000401401007387 */ /* 0x0003e20000100a00 */
[----:B------:R-:W-:Y:S01]  /*2ad0*/  LOP3.LUT R2, R2, 0xc0, RZ, 0xc0, !PT ;  /* 0x000000c002027812 */ /* 0x000fe200078ec0ff */
[----:B------:R-:W-:Y:S01]  /*2ae0*/  USHF.L.U32 UR33, UR8, 0x7, URZ ;  /* 0x0000000708217899 */ /* 0x000fe2000800063f */
[----:B------:R-:W-:Y:S01]  /*2af0*/  LOP3.LUT R176, R4, 0xffffff00, RZ, 0xc0, !PT ;  /* 0xffffff0004b07812 */ /* 0x000fe200078ec0ff */
[----:B------:R-:W-:Y:S01]  /*2b00*/  UIMAD UR6, UR32, UR16, URZ ;  /* 0x00000010200672a4 */ /* 0x000fe2000f8e023f */
[----:B------:R-:W-:Y:S01]  /*2b10*/  LOP3.LUT R0, R3, R0, RZ, 0x3c, !PT ;  /* 0x0000000003007212 */ /* 0x000fe200078e3cff */
[----:B------:R-:W-:Y:S01]  /*2b20*/  BSSY B0, `(.L_x_500) ;  /* 0x0000022000007945 */ /* 0x000fe20003800000 */
[----:B------:R-:W-:Y:S01]  /*2b30*/  LOP3.LUT R4, R2, 0x8, R5, 0xf8, !PT ;  /* 0x0000000802047812 */ /* 0x000fe200078ef805 */
[----:B------:R-:W-:Y:S01]  /*2b40*/  UIMAD UR6, UR31, UR33, UR6 ;  /* 0x000000211f0672a4 */ /* 0x000fe2000f8e0206 */
[----:B------:R-:W-:Y:S01]  /*2b50*/  SHF.R.U32.HI R3, RZ, 0x3, R2 ;  /* 0x00000003ff037819 */ /* 0x000fe20000011602 */
[----:B------:R-:W-:Y:S01]  /*2b60*/  IMAD R2, R132, 0x200, R176 ;  /* 0x0000020084027824 */ /* 0x000fe200078e02b0 */
[----:B------:R-:W-:Y:S01]  /*2b70*/  LEA R6, R15, R10, 0x3 ;  /* 0x0000000a0f067211 */ /* 0x000fe200078e18ff */
[----:B------:R-:W-:-:S04]  /*2b80*/  DEPBAR.LE SB0, 0x0 ;  /* 0x000080000000791a */ /* 0x000fc80000000000 */
[----:B------:R-:W-:Y:S01]  /*2b90*/  BAR.SYNC.DEFER_BLOCKING 0x0 ;  /* 0x0000000000007b1d */ /* 0x000fe20000010000 */
[----:B------:R-:W-:Y:S01]  /*2ba0*/  LOP3.LUT R134, R4, R3, RZ, 0x3c, !PT ;  /* 0x0000000304867212 */ /* 0x000fe200078e3cff */
[----:B------:R-:W-:Y:S01]  /*2bb0*/  IMAD.U32 R4, RZ, RZ, UR16 ;  /* 0x00000010ff047e24 */ /* 0x000fe2000f8e00ff */
[----:B------:R-:W-:Y:S01]  /*2bc0*/  ISETP.GE.AND P0, PT, R18, UR15, PT ;  /* 0x0000000f12007c0c */ /* 0x000fe2000bf06270 */
[----:B------:R-:W-:Y:S02]  /*2bd0*/  IMAD.U32 R0, R6, 0x20, R0 ;  /* 0x0000002006007824 */ /* 0x000fe400078e0000 */
[----:B------:R-:W-:-:S03]  /*2be0*/  IMAD.WIDE.U32 R4, R4, UR33, R20 ;  /* 0x0000002104047c25 */ /* 0x000fc6000f8e0014 */
[----:B------:R-:W-:Y:S01]  /*2bf0*/  LEA R135, R0, UR4, 0x1 ;  /* 0x0000000400877c11 */ /* 0x000fe2000f8e08ff */
[----:B------:R-:W-:Y:S02]  /*2c00*/  IMAD R2, R177, 0x20, R2 ;  /* 0x00000020b1027824 */ /* 0x000fe400078e0202 */
[----:B------:R-:W-:Y:S02]  /*2c10*/  VIADD R3, R5, UR6 ;  /* 0x0000000605037c36 */ /* 0x000fe40008000000 */
[----:B------:R-:W-:Y:S01]  /*2c20*/  IMAD.IADD R2, R134, 0x1, R2 ;  /* 0x0000000186027824 */ /* 0x000fe200078e0202 */
        /* <DEDUP_REMOVED lines=17> */
.L_x_501:
[----:B------:R-:W-:Y:S05]  /*2d40*/  BSYNC B0 ;  /* 0x0000000000007941 */ /* 0x000fea0003800000 */
.L_x_500:
        /* <DEDUP_REMOVED lines=19> */
.L_x_503:
[----:B------:R-:W-:Y:S05]  /*2e80*/  BSYNC B0 ;  /* 0x0000000000007941 */ /* 0x000fea0003800000 */
.L_x_502:
        /* <DEDUP_REMOVED lines=19> */
.L_x_505:
[----:B------:R-:W-:Y:S05]  /*2fc0*/  BSYNC B0 ;  /* 0x0000000000007941 */ /* 0x000fea0003800000 */
.L_x_504:
        /* <DEDUP_REMOVED lines=19> */
.L_x_507:
[----:B------:R-:W-:Y:S05]  /*3100*/  BSYNC B0 ;  /* 0x0000000000007941 */ /* 0x000fea0003800000 */
.L_x_506:
[----:B------:R-:W-:Y:S01]  /*3110*/  LDSM.16.M88.4 R12, [R186] ;  /* 0x00000000ba0c783b */ /* 0x000fe20000000200 */
[----:B------:R-:W-:Y:S01]  /*3120*/  LOP3.LUT P0, RZ, R16, 0x2, RZ, 0xc0, !PT ;  /* 0x0000000210ff7812 */ /* 0x000fe2000780c0ff */
[----:B------:R-:W-:Y:S01]  /*3130*/  IMAD.MOV.U32 R0, RZ, RZ, 0x10 ;  /* 0x00000010ff007424 */ /* 0x000fe200078e00ff */
[----:B------:R-:W-:Y:S01]  /*3140*/  LOP3.LUT P1, RZ, R17, 0x2, RZ, 0xc0, !PT ;  /* 0x0000000211ff7812 */ /* 0x000fe2000782c0ff */
[----:B-1----:R-:W1:Y:S01]  /*3150*/  LDSM.16.M88.4 R4, [R135+0x2000] ;  /* 0x002000008704783b */ /* 0x002e620000000200 */
[C---:B------:R-:W-:Y:S01]  /*3160*/  VIADD R2, R135.reuse, 0x2000 ;  /* 0x0000200087027836 */ /* 0x040fe20000000000 */
[----:B------:R-:W-:Y:S01]  /*3170*/  UIADD3 UR6, UR23, 0x1, -UR24 ;  /* 0x0000000117067890 */ /* 0x000fe2000fffe818 */
[----:B------:R-:W-:Y:S01]  /*3180*/  SEL R0, R0, 0xfffffff0, !P1 ;  /* 0xfffffff000007807 */ /* 0x000fe20004800000 */
[----:B------:R-:W5:Y:S01]  /*3190*/  LDSM.16.M88.4 R8, [R186+0x1000] ;  /* 0x00100000ba08783b */ /* 0x000f620000000200 */
[----:B------:R-:W-:Y:S01]  /*31a0*/  VIADD R188, R135, 0x2020 ;  /* 0x0000202087bc7836 */ /* 0x000fe20000000000 */
[----:B------:R-:W-:Y:S01]  /*31b0*/  UIADD3 UR6, UR6, UR18, URZ ;  /* 0x0000001206067290 */ /* 0x000fe2000fffe03f */
[----:B------:R-:W-:Y:S01]  /*31c0*/  IMAD.SHL.U32 R178, R178, 0x2, RZ ;  /* 0x00000002b2b27824 */ /* 0x000fe200078e00ff */
[----:B------:R-:W2:Y:S01]  /*31d0*/  LDSM.16.M88.4 R72, [R135+0x2800] ;  /* 0x002800008748783b */ /* 0x000ea20000000200 */
[----:B------:R-:W-:Y:S01]  /*31e0*/  IMAD R187, R0, 0x2, R186 ;  /* 0x0000000200bb7824 */ /* 0x000fe200078e02ba */
[----:B------:R-:W-:Y:S01]  /*31f0*/  UIADD3 UR19, UR23, -UR19, -UR24 ;  /* 0x8000001317137290 */ /* 0x000fe2000fffe818 */
[----:B------:R-:W-:Y:S01]  /*3200*/  @P0 VIADD R188, R2, 0xffffffe0 ;  /* 0xffffffe002bc0836 */ /* 0x000fe20000000000 */
[----:B------:R-:W3:Y:S01]  /*3210*/  LDSM.16.M88.4 R68, [R135+0x2c00] ;  /* 0x002c00008744783b */ /* 0x000ee20000000200 */
[----:B------:R-:W-:Y:S01]  /*3220*/  SHF.R.S32.HI R2, RZ, 0x1f, R133 ;  /* 0x0000001fff027819 */ /* 0x000fe20000011485 */
[----:B------:R-:W-:Y:S01]  /*3230*/  IMAD.U32 R3, RZ, RZ, UR14 ;  /* 0x0000000eff037e24 */ /* 0x000fe2000f8e00ff */
[----:B------:R-:W-:Y:S01]  /*3240*/  LOP3.LUT R179, R178, 0x6, RZ, 0xc0, !PT ;  /* 0x00000006b2b37812 */ /* 0x000fe200078ec0ff */
[----:B------:R-:W4:Y:S01]  /*3250*/  LDSM.16.M88.4 R76, [R135+0x2400] ;  /* 0x00240000874c783b */ /* 0x000f220000000200 */
[----:B------:R-:W-:Y:S01]  /*3260*/  LEA.HI R2, R2, R133, RZ, 0x2 ;  /* 0x0000008502027211 */ /* 0x000fe200078f10ff */
[----:B------:R-:W-:Y:S01]  /*3270*/  UISETP.GT.AND UP0, UPT, UR16, UR12, UPT ;  /* 0x0000000c1000728c */ /* 0x000fe2000bf04270 */
[C---:B------:R-:W-:Y:S01]  /*3280*/  VIADD R191, R188.reuse, 0x1400 ;  /* 0x00001400bcbf7836 */ /* 0x040fe20000000000 */
[----:B------:R-:W4:Y:S01]  /*3290*/  LDSM.16.M88.4 R64, [R135+0x3000] ;  /* 0x003000008740783b */ /* 0x000f220000000200 */
[----:B------:R-:W-:Y:S01]  /*32a0*/  SHF.R.S32.HI R2, RZ, 0x2, R2 ;  /* 0x00000002ff027819 */ /* 0x000fe20000011402 */
[----:B------:R-:W-:Y:S01]  /*32b0*/  UIADD3 UR35, UR27, 0x646e171e, URZ ;  /* 0x646e171e1b237890 */ /* 0x000fe2000fffe03f */
[C---:B------:R-:W-:Y:S01]  /*32c0*/  VIADD R190, R188.reuse, 0x1800 ;  /* 0x00001800bcbe7836 */ /* 0x040fe20000000000 */
[----:B------:R-:W4:Y:S01]  /*32d0*/  LDSM.16.M88.4 R52, [R135+0x3400] ;  /* 0x003400008734783b */ /* 0x000f220000000200 */
[----:B------:R-:W-:Y:S01]  /*32e0*/  UIADD3 UR36, UR26, -0x4ab325aa, URZ ;  /* 0xb54cda561a247890 */ /* 0x000fe2000fffe03f */
[----:B------:R-:W-:-:S02]  /*32f0*/  VIADD R189, R188, 0x1c00 ;  /* 0x00001c00bcbd7836 */ /* 0x000fc40000000000 */
[----:B------:R-:W4:Y:S04]  /*3300*/  LDSM.16.M88.4 R48, [R135+0x3800] ;  /* 0x003800008730783b */ /* 0x000f280000000200 */
[----:B------:R-:W4:Y:S04]  /*3310*/  LDSM.16.M88.4 R44, [R135+0x3c00] ;  /* 0x003c0000872c783b */ /* 0x000f280000000200 */
[----:B------:R-:W-:Y:S01]  /*3320*/  LDSM.16.M88.4 R32, [R188+0x800] ;  /* 0x00080000bc20783b */ /* 0x000fe20000000200 */
[-C--:B-1----:R-:W-:Y:S03]  /*3330*/  HMMA.16816.F32.BF16 R156, R12, R4.reuse, RZ ;  /* 0x000000040c9c723c */ /* 0x082fe600000418ff */
[----:B------:R-:W-:Y:S04]  /*3340*/  LDSM.16.M88.4 R28, [R188+0xc00] ;  /* 0x000c0000bc1c783b */ /* 0x000fe80000000200 */
[----:B------:R-:W-:Y:S01]  /*3350*/  LDSM.16.M88.4 R36, [R188+0x400] ;  /* 0x00040000bc24783b */ /* 0x000fe20000000200 */
[----:B-----5:R-:W-:Y:S03]  /*3360*/  HMMA.16816.F32.BF16 R148, R8, R4, RZ ;  /* 0x000000040894723c */ /* 0x020fe600000418ff */
[----:B------:R-:W-:Y:S03]  /*3370*/  LDSM.16.M88.4 R24, [R188+0x1000] ;  /* 0x00100000bc18783b */ /* 0x000fe60000000200 */
[-C--:B------:R-:W-:Y:S01]  /*3380*/  HMMA.16816.F32.BF16 R164, R12, R6.reuse, RZ ;  /* 0x000000060ca4723c */ /* 0x080fe200000418ff */
[----:B------:R-:W-:Y:S04]  /*3390*/  LDSM.16.M88.4 R20, [R188+0x1400] ;  /* 0x00140000bc14783b */ /* 0x000fe80000000200 */
[----:B------:R-:W-:Y:S01]  /*33a0*/  LDSM.16.M88.4 R56, [R188+0x1800] ;  /* 0x00180000bc38783b */ /* 0x000fe20000000200 */
[C---:B------:R-:W-:Y:S03]  /*33b0*/  HMMA.16816.F32.BF16 R140, R8.reuse, R6, RZ ;  /* 0x00000006088c723c */ /* 0x040fe600000418ff */
[----:B------:R-:W1:Y:S03]  /*33c0*/  LDSM.16.M88.4 R4, [R187+0x1000] ;  /* 0x00100000bb04783b */ /* 0x000e660000000200 */
[C---:B--2---:R-:W-:Y:S01]  /*33d0*/  HMMA.16816.F32.BF16 R124, R8.reuse, R72, RZ ;  /* 0x00000048087c723c */ /* 0x044fe200000418ff */
[----:B------:R-:W-:Y:S04]  /*33e0*/  LDSM.16.M88.4 R40, [R188] ;  /* 0x00000000bc28783b */ /* 0x000fe80000000200 */
[----:B------:R-:W2:Y:S01]  /*33f0*/  LDSM.16.M88.4 R60, [R188+0x1c00] ;  /* 0x001c0000bc3c783b */ /* 0x000ea20000000200 */
[C---:B---3--:R-:W-:Y:S03]  /*3400*/  HMMA.16816.F32.BF16 R116, R8.reuse, R68, RZ ;  /* 0x000000440874723c */ /* 0x048fe600000418ff */
[----:B------:R-:W3:Y:S03]  /*3410*/  LDSM.16.M88.4 R16, [R187] ;  /* 0x00000000bb10783b */ /* 0x000ee60000000200 */
[C---:B----4-:R-:W-:Y:S01]  /*3420*/  HMMA.16816.F32.BF16 R128, R8.reuse, R78, RZ ;  /* 0x0000004e0880723c */ /* 0x050fe200000418ff */
[----:B------:R-:W0:Y:S05]  /*3430*/  LDGDEPBAR ;  /* 0x00000000000079af */ /* 0x000e2a0000000000 */
        /* <DEDUP_REMOVED lines=35> */
[----:B--2---:R-:W-:Y:S06]  /*3670*/  HMMA.16816.F32.BF16 R92, R4, R60, R84 ;  /* 0x0000003c045c723c */ /* 0x004fec0000041854 */
[-C--:B---3--:R-:W-:Y:S06]  /*3680*/  HMMA.16816.F32.BF16 R76, R16, R40.reuse, R156 ;  /* 0x00000028104c723c */ /* 0x088fec000004189c */
[C---:B------:R-:W-:Y:S06]  /*3690*/  HMMA.16816.F32.BF16 R148, R4.reuse, R40, R148 ;  /* 0x000000280494723c */ /* 0x040fec0000041894 */
[C---:B------:R-:W-:Y:S06]  /*36a0*/  HMMA.16816.F32.BF16 R140, R4.reuse, R42, R140 ;  /* 0x0000002a048c723c */ /* 0x040fec000004188c */
[C---:B------:R-:W-:Y:S06]  /*36b0*/  HMMA.16816.F32.BF16 R136, R4.reuse, R36, R136 ;  /* 0x000000240488723c */ /* 0x040fec0000041888 */
[C---:B------:R-:W-:Y:S06]  /*36c0*/  HMMA.16816.F32.BF16 R104, R4.reuse, R22, R96 ;  /* 0x000000160468723c */ /* 0x040fec0000041860 */
[C---:B------:R-:W-:Y:S06]  /*36d0*/  HMMA.16816.F32.BF16 R88, R4.reuse, R58, R88 ;  /* 0x0000003a0458723c */ /* 0x040fec0000041858 */
[----:B------:R-:W-:Y:S06]  /*36e0*/  HMMA.16816.F32.BF16 R84, R4, R62, R80 ;  /* 0x0000003e0454723c */ /* 0x000fec0000041850 */
[----:B------:R-:W-:Y:S01]  /*36f0*/  HMMA.16816.F32.BF16 R44, R16, R36, R8 ;  /* 0x00000024102c723c */ /* 0x000fe20000041808 */
[----:B------:R-:W-:Y:S01]  /*3700*/  LEA R6, R132, UR22, 0x4 ;  /* 0x0000001684067c11 */ /* 0x000fe2000f8e20ff */
[----:B------:R-:W-:-:S02]  /*3710*/  IMAD.U32 R7, RZ, RZ, UR6 ;  /* 0x00000006ff077e24 */ /* 0x000fc4000f8e00ff */
[----:B------:R-:W-:Y:S02]  /*3720*/  IMAD R4, R177, 0x20, R176 ;  /* 0x00000020b1047824 */ /* 0x000fe400078e02b0 */
[C---:B------:R-:W-:Y:S01]  /*3730*/  HMMA.16816.F32.BF16 R72, R16.reuse, R38, R144 ;  /* 0x000000261048723c */ /* 0x040fe20000041890 */
[----:B------:R-:W-:Y:S02]  /*3740*/  IMAD.IADD R6, R2, 0x1, R6 ;  /* 0x0000000102067824 */ /* 0x000fe400078e0206 */
[----:B------:R-:W-:Y:S02]  /*3750*/  IMAD.U32 R10, RZ, RZ, UR6 ;  /* 0x00000006ff0a7e24 */ /* 0x000fe4000f8e00ff */
[----:B------:R-:W-:Y:S01]  /*3760*/  IMAD.U32 R9, RZ, RZ, UR6 ;  /* 0x00000006ff097e24 */ /* 0x000fe2000f8e00ff */
[C---:B------:R-:W-:Y:S01]  /*3770*/  HMMA.16816.F32.BF16 R36, R16.reuse, R28, R168 ;  /* 0x0000001c1024723c */ /* 0x040fe200000418a8 */
[----:B------:R-:W-:Y:S01]  /*3780*/  IMAD.U32 R8, RZ, RZ, UR6 ;  /* 0x00000006ff087e24 */ /* 0x000fe2000f8e00ff */
[C---:B------:R-:W-:Y:S01]  /*3790*/  VIADDMNMX R199, R6.reuse, UR19, RZ, !PT ;  /* 0x0000001306c77c46 */ /* 0x040fe2000f8001ff */
[----:B------:R-:W-:Y:S01]  /*37a0*/  VIADD R11, R6, 0x8 ;  /* 0x00000008060b7836 */ /* 0x000fe20000000000 */
[----:B------:R-:W-:Y:S01]  /*37b0*/  IADD3 R10, R10, 0x8, R6 ;  /* 0x000000080a0a7810 */ /* 0x000fe20007ffe006 */
[----:B------:R-:W-:Y:S01]  /*37c0*/  IMAD.IADD R2, R134, 0x1, R4 ;  /* 0x0000000186027824 */ /* 0x000fe200078e0204 */
[----:B------:R-:W-:Y:S01]  /*37d0*/  HMMA.16816.F32.BF16 R64, R16, R30, R172 ;  /* 0x0000001e1040723c */ /* 0x000fe200000418ac */
[----:B------:R-:W-:-:S02]  /*37e0*/  IADD3 R9, R9, 0x40, R6 ;  /* 0x0000004009097810 */ /* 0x000fc40007ffe006 */
[----:B------:R-:W-:-:S03]  /*37f0*/  VIADDMNMX R197, R11, UR19, RZ, !PT ;  /* 0x000000130bc57c46 */ /* 0x000fc6000f8001ff */
[C---:B------:R-:W-:Y:S06]  /*3800*/  HMMA.16816.F32.BF16 R28, R16.reuse, R20, R200 ;  /* 0x00000014101c723c */ /* 0x040fec00000418c8 */
[C---:B------:R-:W-:Y:S06]  /*3810*/  HMMA.16816.F32.BF16 R48, R16.reuse, R22, R204 ;  /* 0x000000161030723c */ /* 0x040fec00000418cc */
[----:B------:R-:W-:Y:S01]  /*3820*/  HMMA.16816.F32.BF16 R20, R16, R60, R212 ;  /* 0x0000003c1014723c */ /* 0x000fe200000418d4 */
[----:B------:R-:W-:-:S05]  /*3830*/  VIMNMX R207, R9, UR23, PT ;  /* 0x0000001709cf7c48 */ /* 0x000fca000bfe0100 */
[----:B------:R-:W-:Y:S01]  /*3840*/  HMMA.16816.F32.BF16 R80, R16, R42, R164 ;  /* 0x0000002a1050723c */ /* 0x000fe200000418a4 */
[----:B------:R-:W-:Y:S02]  /*3850*/  IMAD R215, R3, 0x8, R132 ;  /* 0x0000000803d77824 */ /* 0x000fe400078e0284 */
[----:B------:R-:W-:-:S03]  /*3860*/  IMAD.U32 R3, RZ, RZ, UR16 ;  /* 0x00000010ff037e24 */ /* 0x000fc6000f8e00ff */
[----:B------:R-:W-:Y:S01]  /*3870*/  HMMA.16816.F32.BF16 R40, R16, R32, R152 ;  /* 0x000000201028723c */ /* 0x000fe20000041898 */
[----:B------:R-:W-:-:S04]  /*3880*/  IMAD R3, R3, 0x80, R179 ;  /* 0x0000008003037824 */ /* 0x000fc800078e02b3 */
[C---:B------:R-:W-:Y:S01]  /*3890*/  VIADD R5, R3.reuse, 0x1 ;  /* 0x0000000103057836 */ /* 0x040fe20000000000 */
[C---:B------:R-:W-:Y:S01]  /*38a0*/  HMMA.16816.F32.BF16 R68, R16.reuse, R34, R160 ;  /* 0x000000221044723c */ /* 0x040fe200000418a0 */
[----:B------:R-:W-:Y:S01]  /*38b0*/  VIADD R4, R3, 0x8 ;  /* 0x0000000803047836 */ /* 0x000fe20000000000 */
[----:B------:R-:W-:Y:S02]  /*38c0*/  BAR.SYNC.DEFER_BLOCKING 0x0 ;  /* 0x0000000000007b1d */ /* 0x000fe40000010000 */
[----:B------:R-:W-:Y:S02]  /*38d0*/  ISETP.GE.AND P6, PT, R5, R207, PT ;  /* 0x000000cf0500720c */ /* 0x000fe40003fc6270 */
[C---:B------:R-:W-:Y:S06]  /*38e0*/  HMMA.16816.F32.BF16 R32, R16.reuse, R24, R180 ;  /* 0x000000181020723c */ /* 0x040fec00000418b4 */
[C---:B------:R-:W-:Y:S06]  /*38f0*/  HMMA.16816.F32.BF16 R52, R16.reuse, R26, R192 ;  /* 0x0000001a1034723c */ /* 0x040fec00000418c0 */
[----:B------:R-:W-:Y:S01]  /*3900*/  HMMA.16816.F32.BF16 R24, R16, R56, R208 ;  /* 0x000000381018723c */ /* 0x000fe200000418d0 */
[----:B------:R-:W-:-:S02]  /*3910*/  VIADD R195, R188, 0x400 ;  /* 0x00000400bcc37836 */ /* 0x000fc40000000000 */
[C---:B------:R-:W-:Y:S02]  /*3920*/  VIADD R194, R188.reuse, 0x800 ;  /* 0x00000800bcc27836 */ /* 0x040fe40000000000 */
[----:B------:R-:W-:Y:S01]  /*3930*/  VIADD R193, R188, 0xc00 ;  /* 0x00000c00bcc17836 */ /* 0x000fe20000000000 */
[C---:B------:R-:W-:Y:S01]  /*3940*/  HMMA.16816.F32.BF16 R56, R16.reuse, R58, R216 ;  /* 0x0000003a1038723c */ /* 0x040fe200000418d8 */
[----:B------:R-:W-:Y:S01]  /*3950*/  VIADDMNMX R211, R6, R7, UR23, PT ;  /* 0x0000001706d37e46 */ /* 0x000fe2000b800107 */
[----:B------:R-:W-:Y:S01]  /*3960*/  VIADD R192, R188, 0x1000 ;  /* 0x00001000bcc07836 */ /* 0x000fe20000000000 */
[----:B------:R-:W-:Y:S02]  /*3970*/  IADD3 R7, R8, 0x48, R6 ;  /* 0x0000004808077810 */ /* 0x000fe40007ffe006 */
[----:B------:R-:W-:Y:S01]  /*3980*/  ISETP.GE.AND P0, PT, R3, R211, PT ;  /* 0x000000d30300720c */ /* 0x000fe20003f06270 */
[----:B------:R-:W-:Y:S01]  /*3990*/  HMMA.16816.F32.BF16 R16, R16, R62, R12 ;  /* 0x0000003e1010723c */ /* 0x000fe2000004180c */
[----:B------:R-:W-:-:S02]  /*39a0*/  VIMNMX R209, R10, UR23, PT ;  /* 0x000000170ad17c48 */ /* 0x000fc4000bfe0100 */
[----:B------:R-:W-:Y:S02]  /*39b0*/  ISETP.LT.OR P0, PT, R3, R199, P0 ;  /* 0x000000c70300720c */ /* 0x000fe40000701670 */
[----:B------:R-:W-:Y:S02]  /*39c0*/  VIMNMX R205, R7, UR23, PT ;  /* 0x0000001707cd7c48 */ /* 0x000fe4000bfe0100 */
[----:B------:R-:W-:Y:S01]  /*39d0*/  VIADD R12, R6, 0x40 ;  /* 0x00000040060c7836 */ /* 0x000fe20000000000 */
[----:B------:R-:W-:Y:S01]  /*39e0*/  FSEL R60, R76, -INF , !P0 ;  /* 0xff8000004c3c7808 */ /* 0x000fe20004000000 */
[----:B------:R-:W-:Y:S01]  /*39f0*/  VIADD R13, R6, 0x48 ;  /* 0x00000048060d7836 */ /* 0x000fe20000000000 */
[----:B------:R-:W-:Y:S01]  /*3a00*/  ISETP.GE.AND P5, PT, R5, R211, PT ;  /* 0x000000d30500720c */ /* 0x000fe20003fa6270 */
[----:B------:R-:W-:Y:S01]  /*3a10*/  VIADD R6, R3, 0x71 ;  /* 0x0000007103067836 */ /* 0x000fe20000000000 */
[----:B------:R-:W-:Y:S02]  /*3a20*/  VIADDMNMX R203, R12, UR19, RZ, !PT ;  /* 0x000000130ccb7c46 */ /* 0x000fe4000f8001ff */
[----:B------:R-:W-:-:S02]  /*3a30*/  VIADDMNMX R201, R13, UR19, RZ, !PT ;  /* 0x000000130dc97c46 */ /* 0x000fc4000f8001ff */
[C---:B------:R-:W-:Y:S02]  /*3a40*/  ISETP.GE.AND P1, PT, R5.reuse, R209, PT ;  /* 0x000000d10500720c */ /* 0x040fe40003f26270 */
[----:B------:R-:W-:Y:S02]  /*3a50*/  ISETP.GE.AND P3, PT, R5, R205, PT ;  /* 0x000000cd0500720c */ /* 0x000fe40003f66270 */
[C---:B------:R-:W-:Y:S02]  /*3a60*/  ISETP.GE.AND P0, PT, R3.reuse, R207, PT ;  /* 0x000000cf0300720c */ /* 0x040fe40003f06270 */
[----:B------:R-:W-:Y:S02]  /*3a70*/  ISETP.GE.AND P4, PT, R3, R209, PT ;  /* 0x000000d10300720c */ /* 0x000fe40003f86270 */
[C---:B------:R-:W-:Y:S02]  /*3a80*/  ISETP.LT.OR P5, PT, R5.reuse, R199, P5 ;  /* 0x000000c70500720c */ /* 0x040fe40002fa1670 */
[----:B------:R-:W-:-:S02]  /*3a90*/  ISETP.LT.OR P1, PT, R5, R197, P1 ;  /* 0x000000c50500720c */ /* 0x000fc40000f21670 */
[C---:B------:R-:W-:Y:S02]  /*3aa0*/  ISETP.LT.OR P6, PT, R5.reuse, R203, P6 ;  /* 0x000000cb0500720c */ /* 0x040fe400037c1670 */
[----:B------:R-:W-:Y:S01]  /*3ab0*/  ISETP.LT.OR P3, PT, R5, R201, P3 ;  /* 0x000000c90500720c */ /* 0x000fe20001f61670 */
[C---:B------:R-:W-:Y:S01]  /*3ac0*/  VIADD R5, R3.reuse, 0x9 ;  /* 0x0000000903057836 */ /* 0x040fe20000000000 */
[C---:B------:R-:W-:Y:S02]  /*3ad0*/  ISETP.LT.OR P0, PT, R3.reuse, R203, P0 ;  /* 0x000000cb0300720c */ /* 0x040fe40000701670 */
[----:B------:R-:W-:Y:S02]  /*3ae0*/  ISETP.LT.OR P4, PT, R3, R197, P4 ;  /* 0x000000c50300720c */ /* 0x000fe40002781670 */
[----:B------:R-:W-:Y:S02]  /*3af0*/  FSEL R132, R77, -INF , !P5 ;  /* 0xff8000004d847808 */ /* 0x000fe40006800000 */
[----:B------:R-:W-:-:S02]  /*3b00*/  FSEL R146, R79, -INF , !P1 ;  /* 0xff8000004f927808 */ /* 0x000fc40004800000 */
[----:B------:R-:W-:Y:S02]  /*3b10*/  FSEL R61, R148, -INF , !P0 ;  /* 0xff800000943d7808 */ /* 0x000fe40004000000 */
[----:B------:R-:W-:Y:S02]  /*3b20*/  ISETP.GE.AND P2, PT, R4, R211, PT ;  /* 0x000000d30400720c */ /* 0x000fe40003f46270 */
[----:B------:R-:W-:Y:S02]  /*3b30*/  FSEL R144, R78, -INF , !P4 ;  /* 0xff8000004e907808 */ /* 0x000fe40006000000 */
[C---:B------:R-:W-:Y:S02]  /*3b40*/  ISETP.GE.AND P1, PT, R4.reuse, R209, PT ;  /* 0x000000d10400720c */ /* 0x040fe40003f26270 */
[C---:B------:R-:W-:Y:S02]  /*3b50*/  ISETP.GE.AND P5, PT, R4.reuse, R207, PT ;  /* 0x000000cf0400720c */ /* 0x040fe40003fa6270 */
[----:B------:R-:W-:-:S02]  /*3b60*/  ISETP.GE.AND P0, PT, R4, R205, PT ;  /* 0x000000cd0400720c */ /* 0x000fc40003f06270 */
[----:B------:R-:W-:Y:S02]  /*3b70*/  FSEL R96, R151, -INF , !P3 ;  /* 0xff80000097607808 */ /* 0x000fe40005800000 */
[----:B------:R-:W-:Y:S02]  /*3b80*/  ISETP.GE.AND P4, PT, R3, R205, PT ;  /* 0x000000cd0300720c */ /* 0x000fe40003f86270 */
[----:B------:R-:W-:Y:S02]  /*3b90*/  ISETP.GE.AND P3, PT, R5, R211, PT ;  /* 0x000000d30500720c */ /* 0x000fe40003f66270 */
[C---:B------:R-:W-:Y:S02]  /*3ba0*/  ISETP.LT.OR P2, PT, R4.reuse, R199, P2 ;  /* 0x000000c70400720c */ /* 0x040fe40001741670 */
[C---:B------:R-:W-:Y:S02]  /*3bb0*/  ISETP.LT.OR P1, PT, R4.reuse, R197, P1 ;  /* 0x000000c50400720c */ /* 0x040fe40000f21670 */
[----:B------:R-:W-:-:S02]  /*3bc0*/  ISETP.LT.OR P5, PT, R4, R203, P5 ;  /* 0x000000cb0400720c */ /* 0x000fc40002fa1670 */
[-C--:B------:R-:W-:Y:S01]  /*3bd0*/  ISETP.LT.OR P0, PT, R4, R201.reuse, P0 ;  /* 0x000000c90400720c */ /* 0x080fe20000701670 */
[C---:B------:R-:W-:Y:S01]  /*3be0*/  VIADD R4, R3.reuse, 0x10 ;  /* 0x0000001003047836 */ /* 0x040fe20000000000 */
[----:B------:R-:W-:Y:S02]  /*3bf0*/  ISETP.LT.OR P4, PT, R3, R201, P4 ;  /* 0x000000c90300720c */ /* 0x000fe40002781670 */
[----:B------:R-:W-:Y:S02]  /*3c00*/  ISETP.LT.OR P3, PT, R5, R199, P3 ;  /* 0x000000c70500720c */ /* 0x000fe40001f61670 */
[----:B------:R-:W-:Y:S02]  /*3c10*/  FSEL R77, R150, -INF , !P4 ;  /* 0xff800000964d7808 */ /* 0x000fe40006000000 */
[----:B------:R-:W-:Y:S02]  /*3c20*/  FSEL R145, R82, -INF , !P1 ;  /* 0xff80000052917808 */ /* 0x000fe40004800000 */
[----:B------:R-:W-:-:S02]  /*3c30*/  FSEL R63, R140, -INF , !P5 ;  /* 0xff8000008c3f7808 */ /* 0x000fc40006800000 */
[----:B------:R-:W-:Y:S02]  /*3c40*/  FSEL R78, R142, -INF , !P0 ;  /* 0xff8000008e4e7808 */ /* 0x000fe40004000000 */
[----:B------:R-:W-:Y:S02]  /*3c50*/  FSEL R134, R81, -INF , !P3 ;  /* 0xff80000051867808 */ /* 0x000fe40005800000 */
[----:B------:R-:W-:Y:S02]  /*3c60*/  FSEL R62, R149, -INF , !P6 ;  /* 0xff800000953e7808 */ /* 0x000fe40007000000 */
[----:B------:R-:W-:Y:S02]  /*3c70*/  ISETP.GE.AND P4, PT, R5, R207, PT ;  /* 0x000000cf0500720c */ /* 0x000fe40003f86270 */
[----:B------:R-:W-:Y:S02]  /*3c80*/  FSEL R133, R80, -INF , !P2 ;  /* 0xff80000050857808 */ /* 0x000fe40005000000 */
[----:B------:R-:W-:-:S02]  /*3c90*/  ISETP.GE.AND P1, PT, R4, R211, PT ;  /* 0x000000d30400720c */ /* 0x000fc40003f26270 */
[C---:B------:R-:W-:Y:S02]  /*3ca0*/  ISETP.GE.AND P5, PT, R4.reuse, R209, PT ;  /* 0x000000d10400720c */ /* 0x040fe40003fa6270 */
[C---:B------:R-:W-:Y:S02]  /*3cb0*/  ISETP.GE.AND P0, PT, R4.reuse, R207, PT ;  /* 0x000000cf0400720c */ /* 0x040fe40003f06270 */
[----:B------:R-:W-:Y:S02]  /*3cc0*/  ISETP.GE.AND P3, PT, R4, R205, PT ;  /* 0x000000cd0400720c */ /* 0x000fe40003f66270 */
[C---:B------:R-:W-:Y:S02]  /*3cd0*/  ISETP.GE.AND P6, PT, R5.reuse, R209, PT ;  /* 0x000000d10500720c */ /* 0x040fe40003fc6270 */
[C---:B------:R-:W-:Y:S02]  /*3ce0*/  ISETP.GE.AND P2, PT, R5.reuse, R205, PT ;  /* 0x000000cd0500720c */ /* 0x040fe40003f46270 */
[----:B------:R-:W-:-:S02]  /*3cf0*/  ISETP.LT.OR P4, PT, R5, R203, P4 ;  /* 0x000000cb0500720c */ /* 0x000fc40002781670 */
[C---:B------:R-:W-:Y:S02]  /*3d00*/  ISETP.LT.OR P1, PT, R4.reuse, R199, P1 ;  /* 0x000000c70400720c */ /* 0x040fe40000f21670 */
[C---:B------:R-:W-:Y:S02]  /*3d10*/  ISETP.LT.OR P5, PT, R4.reuse, R197, P5 ;  /* 0x000000c50400720c */ /* 0x040fe40002fa1670 */
[C---:B------:R-:W-:Y:S02]  /*3d20*/  ISETP.LT.OR P0, PT, R4.reuse, R203, P0 ;  /* 0x000000cb0400720c */ /* 0x040fe40000701670 */
[----:B------:R-:W-:Y:S01]  /*3d30*/  ISETP.LT.OR P3, PT, R4, R201, P3 ;  /* 0x000000c90400720c */ /* 0x000fe20001f61670 */
[----:B------:R-:W-:Y:S01]  /*3d40*/  VIADD R4, R3, 0x11 ;  /* 0x0000001103047836 */ /* 0x000fe20000000000 */
        /* <DEDUP_REMOVED lines=23> */
[----:B------:R-:W-:Y:S02]  /*3ec0*/  ISETP.GE.AND P0, PT, R4, R205, PT ;  /* 0x000000cd0400720c */ /* 0x000fe40003f06270 */
[----:B------:R-:W-:Y:S02]  /*3ed0*/  FSEL R98, R138, -INF , !P3 ;  /* 0xff8000008a627808 */ /* 0x000fe40005800000 */
[----:B------:R-:W-:Y:S02]  /*3ee0*/  FSEL R99, R139, -INF , !P1 ;  /* 0xff8000008b637808 */ /* 0x000fe40004800000 */
[C---:B------:R-:W-:Y:S02]  /*3ef0*/  ISETP.GE.AND P1, PT, R5.reuse, R211, PT ;  /* 0x000000d30500720c */ /* 0x040fe40003f26270 */
[----:B------:R-:W-:Y:S02]  /*3f00*/  ISETP.GE.AND P3, PT, R5, R207, PT ;  /* 0x000000cf0500720c */ /* 0x000fe40003f66270 */
[----:B------:R-:W-:-:S02]  /*3f10*/  ISETP.LT.OR P5, PT, R4, R199, P5 ;  /* 0x000000c70400720c */ /* 0x000fc40002fa1670 */
[C---:B------:R-:W-:Y:S02]  /*3f20*/  ISETP.LT.OR P6, PT, R4.reuse, R197, P6 ;  /* 0x000000c50400720c */ /* 0x040fe400037c1670 */
[C---:B------:R-:W-:Y:S02]  /*3f30*/  ISETP.LT.OR P2, PT, R4.reuse, R203, P2 ;  /* 0x000000cb0400720c */ /* 0x040fe40001741670 */
[----:B------:R-:W-:Y:S01]  /*3f40*/  ISETP.LT.OR P0, PT, R4, R201, P0 ;  /* 0x000000c90400720c */ /* 0x000fe20000701670 */
[----:B------:R-:W-:Y:S01]  /*3f50*/  VIADD R4, R3, 0x20 ;  /* 0x0000002003047836 */ /* 0x000fe20000000000 */
[C---:B------:R-:W-:Y:S02]  /*3f60*/  ISETP.LT.OR P1, PT, R5.reuse, R199, P1 ;  /* 0x000000c70500720c */ /* 0x040fe40000f21670 */
[----:B------:R-:W-:Y:S02]  /*3f70*/  ISETP.LT.OR P3, PT, R5, R203, P3 ;  /* 0x000000cb0500720c */ /* 0x000fe40001f61670 */
[----:B------:R-:W-:-:S02]  /*3f80*/  FSEL R45, R137, -INF , !P4 ;  /* 0xff800000892d7808 */ /* 0x000fc40006000000 */
[----:B------:R-:W-:Y:S02]  /*3f90*/  FSEL R97, R222, -INF , !P0 ;  /* 0xff800000de617808 */ /* 0x000fe40004000000 */
[----:B------:R-:W-:Y:S02]  /*3fa0*/  FSEL R136, R72, -INF , !P5 ;  /* 0xff80000048887808 */ /* 0x000fe40006800000 */
[----:B------:R-:W-:Y:S02]  /*3fb0*/  FSEL R137, R73, -INF , !P1 ;  /* 0xff80000049897808 */ /* 0x000fe40004800000 */
[----:B------:R-:W-:Y:S02]  /*3fc0*/  FSEL R47, R221, -INF , !P3 ;  /* 0xff800000dd2f7808 */ /* 0x000fe40005800000 */
[----:B------:R-:W-:Y:S02]  /*3fd0*/  FSEL R46, R220, -INF , !P2 ;  /* 0xff800000dc2e7808 */ /* 0x000fe40005000000 */
[----:B------:R-:W-:-:S02]  /*3fe0*/  ISETP.GE.AND P0, PT, R4, R211, PT ;  /* 0x000000d30400720c */ /* 0x000fc40003f06270 */
        /* <DEDUP_REMOVED lines=241> */
[----:B------:R-:W-:Y:S02]  /*4f00*/  FSEL R102, R20, -INF , !P6 ;  /* 0xff80000014667808 */ /* 0x000fe40007000000 */
[----:B------:R-:W-:Y:S02]  /*4f10*/  FSEL R179, R22, -INF , !P3 ;  /* 0xff80000016b37808 */ /* 0x000fe40005800000 */
[C---:B------:R-:W-:Y:S02]  /*4f20*/  ISETP.GE.AND P6, PT, R4.reuse, R207, PT ;  /* 0x000000cf0400720c */ /* 0x040fe40003fc6270 */
[C---:B------:R-:W-:Y:S02]  /*4f30*/  ISETP.GE.AND P3, PT, R4.reuse, R205, PT ;  /* 0x000000cd0400720c */ /* 0x040fe40003f66270 */
[C---:B------:R-:W-:Y:S02]  /*4f40*/  ISETP.LT.OR P6, PT, R4.reuse, R203, P6 ;  /* 0x000000cb0400720c */ /* 0x040fe400037c1670 */
[----:B------:R-:W-:Y:S01]  /*4f50*/  ISETP.LT.OR P3, PT, R4, R201, P3 ;  /* 0x000000c90400720c */ /* 0x000fe20001f61670 */
[----:B------:R-:W-:Y:S01]  /*4f60*/  VIADD R4, R3, 0x69 ;  /* 0x0000006903047836 */ /* 0x000fe20000000000 */
[----:B------:R-:W-:-:S02]  /*4f70*/  FSEL R174, R26, -INF , !P5 ;  /* 0xff8000001aae7808 */ /* 0x000fc40006800000 */
[----:B------:R-:W-:Y:S02]  /*4f80*/  FSEL R216, R92, -INF , !P6 ;  /* 0xff8000005cd87808 */ /* 0x000fe40007000000 */
[----:B------:R-:W-:Y:S02]  /*4f90*/  FSEL R231, R94, -INF , !P3 ;  /* 0xff8000005ee77808 */ /* 0x000fe40005800000 */
[C---:B------:R-:W-:Y:S02]  /*4fa0*/  ISETP.GE.AND P1, PT, R5.reuse, R207, PT ;  /* 0x000000cf0500720c */ /* 0x040fe40003f26270 */
[----:B------:R-:W-:Y:S02]  /*4fb0*/  ISETP.GE.AND P5, PT, R5, R205, PT ;  /* 0x000000cd0500720c */ /* 0x000fe40003fa6270 */
[C---:B------:R-:W-:Y:S02]  /*4fc0*/  ISETP.GE.AND P6, PT, R6.reuse, R209, PT ;  /* 0x000000d10600720c */ /* 0x040fe40003fc6270 */
[----:B------:R-:W-:-:S02]  /*4fd0*/  ISETP.GE.AND P3, PT, R6, R207, PT ;  /* 0x000000cf0600720c */ /* 0x000fc40003f66270 */
[C---:B------:R-:W-:Y:S02]  /*4fe0*/  ISETP.LT.OR P1, PT, R5.reuse, R203, P1 ;  /* 0x000000cb0500720c */ /* 0x040fe40000f21670 */
[----:B------:R-:W-:Y:S02]  /*4ff0*/  ISETP.LT.OR P5, PT, R5, R201, P5 ;  /* 0x000000c90500720c */ /* 0x000fe40002fa1670 */
[C---:B------:R-:W-:Y:S02]  /*5000*/  ISETP.LT.OR P6, PT, R6.reuse, R197, P6 ;  /* 0x000000c50600720c */ /* 0x040fe400037c1670 */
[----:B------:R-:W-:Y:S02]  /*5010*/  ISETP.LT.OR P3, PT, R6, R203, P3 ;  /* 0x000000cb0600720c */ /* 0x000fe40001f61670 */
[----:B------:R-:W-:Y:S02]  /*5020*/  FSEL R177, R23, -INF , !P6 ;  /* 0xff80000017b17808 */ /* 0x000fe40007000000 */
[----:B------:R-:W-:-:S02]  /*5030*/  FSEL R212, R88, -INF , !P1 ;  /* 0xff80000058d47808 */ /* 0x000fc40004800000 */
[----:B------:R-:W-:Y:S01]  /*5040*/  FSEL R223, R90, -INF , !P5 ;  /* 0xff8000005adf7808 */ /* 0x000fe20006800000 */
[----:B------:R-:W1:Y:S01]  /*5050*/  LDC.U8 R88, c[0x0][0x388] ;  /* 0x0000e200ff587b82 */ /* 0x000e620000000000 */
        /* <DEDUP_REMOVED lines=8> */
[C---:B------:R-:W-:Y:S02]  /*50e0*/  ISETP.LT.OR P1, PT, R4.reuse, R199, P1 ;  /* 0x000000c70400720c */ /* 0x040fe40000f21670 */
[C---:B------:R-:W-:Y:S02]  /*50f0*/  ISETP.LT.OR P6, PT, R4.reuse, R203, P6 ;  /* 0x000000cb0400720c */ /* 0x040fe400037c1670 */
[----:B------:R-:W-:-:S02]  /*5100*/  ISETP.LT.OR P5, PT, R4, R201, P5 ;  /* 0x000000c90400720c */ /* 0x000fc40002fa1670 */
[----:B------:R-:W-:Y:S01]  /*5110*/  ISETP.LT.OR P3, PT, R4, R197, P3 ;  /* 0x000000c50400720c */ /* 0x000fe20001f61670 */
[----:B------:R-:W-:Y:S01]  /*5120*/  VIADD R4, R3, 0x78 ;  /* 0x0000007803047836 */ /* 0x000fe20000000000 */
[----:B------:R-:W-:Y:S01]  /*5130*/  ISETP.LT.OR P0, PT, R5, R199, P4 ;  /* 0x000000c70500720c */ /* 0x000fe20002701670 */
[----:B------:R-:W-:Y:S01]  /*5140*/  VIADD R3, R3, 0x79 ;  /* 0x0000007903037836 */ /* 0x000fe20000000000 */
[----:B------:R-:W-:Y:S01]  /*5150*/  FSEL R213, R101, -INF , !P2 ;  /* 0xff80000065d57808 */ /* 0x000fe20005000000 */
[----:B-1----:R-:W-:Y:S01]  /*5160*/  IMAD R183, R88, 0x10000, R88 ;  /* 0x0001000058b77824 */ /* 0x002fe200078e0258 */
[----:B------:R-:W-:Y:S02]  /*5170*/  ISETP.GE.AND P2, PT, R6, R211, PT ;  /* 0x000000d30600720c */ /* 0x000fe40003f46270 */
[----:B------:R-:W-:Y:S02]  /*5180*/  FSEL R214, R89, -INF , !P6 ;  /* 0xff80000059d67808 */ /* 0x000fe40007000000 */
[----:B------:R-:W-:-:S02]  /*5190*/  FSEL R89, R56, -INF , !P0 ;  /* 0xff80000038597808 */ /* 0x000fc40004000000 */
[----:B------:R-:W-:Y:S02]  /*51a0*/  ISETP.GE.AND P0, PT, R4, R207, PT ;  /* 0x000000cf0400720c */ /* 0x000fe40003f06270 */
[----:B------:R-:W-:Y:S02]  /*51b0*/  ISETP.LT.OR P2, PT, R6, R199, P2 ;  /* 0x000000c70600720c */ /* 0x000fe40001741670 */
[----:B------:R-:W-:Y:S02]  /*51c0*/  ISETP.LT.OR P0, PT, R4, R203, P0 ;  /* 0x000000cb0400720c */ /* 0x000fe40000701670 */
[----:B------:R-:W-:Y:S02]  /*51d0*/  FSEL R101, R21, -INF , !P2 ;  /* 0xff80000015657808 */ /* 0x000fe40005000000 */
[----:B------:R-:W-:Y:S02]  /*51e0*/  ISETP.GE.AND P2, PT, R6, R205, PT ;  /* 0x000000cd0600720c */ /* 0x000fe40003f46270 */
[----:B------:R-:W-:-:S02]  /*51f0*/  FSEL R217, R84, -INF , !P0 ;  /* 0xff80000054d97808 */ /* 0x000fc40004000000 */
[C---:B------:R-:W-:Y:S02]  /*5200*/  ISETP.GE.AND P0, PT, R3.reuse, R205, PT ;  /* 0x000000cd0300720c */ /* 0x040fe40003f06270 */
[-C--:B------:R-:W-:Y:S02]  /*5210*/  ISETP.LT.OR P2, PT, R6, R201.reuse, P2 ;  /* 0x000000c90600720c */ /* 0x080fe40001741670 */
[----:B------:R-:W-:Y:S02]  /*5220*/  ISETP.LT.OR P0, PT, R3, R201, P0 ;  /* 0x000000c90300720c */ /* 0x000fe40000701670 */
[----:B------:R-:W-:Y:S02]  /*5230*/  FSEL R221, R91, -INF , !P5 ;  /* 0xff8000005bdd7808 */ /* 0x000fe40006800000 */
[----:B------:R-:W-:Y:S02]  /*5240*/  FSEL R228, R95, -INF , !P2 ;  /* 0xff8000005fe47808 */ /* 0x000fe40005000000 */
[----:B------:R-:W-:-:S02]  /*5250*/  FSEL R91, R57, -INF , !P1 ;  /* 0xff800000395b7808 */ /* 0x000fc40004800000 */
[C---:B------:R-:W-:Y:S02]  /*5260*/  ISETP.GE.AND P2, PT, R4.reuse, R205, PT ;  /* 0x000000cd0400720c */ /* 0x040fe40003f46270 */
[----:B------:R-:W-:Y:S02]  /*5270*/  ISETP.GE.AND P1, PT, R3, R207, PT ;  /* 0x000000cf0300720c */ /* 0x000fe40003f26270 */
[----:B------:R-:W-:Y:S02]  /*5280*/  FSEL R220, R87, -INF , !P0 ;  /* 0xff80000057dc7808 */ /* 0x000fe40004000000 */
[----:B------:R-:W-:Y:S02]  /*5290*/  PLOP3.LUT P0, PT, PT, PT, UP0, 0x80, 0x0 ;  /* 0x000000000000781c */ /* 0x000fe40003f0f008 */
[----:B------:R-:W-:Y:S02]  /*52a0*/  ISETP.LT.OR P2, PT, R4, R201, P2 ;  /* 0x000000c90400720c */ /* 0x000fe40001741670 */
[----:B------:R-:W-:-:S02]  /*52b0*/  ISETP.LT.OR P1, PT, R3, R203, P1 ;  /* 0x000000cb0300720c */ /* 0x000fc40000f21670 */
[----:B------:R-:W-:Y:S02]  /*52c0*/  FSEL R222, R86, -INF , !P2 ;  /* 0xff80000056de7808 */ /* 0x000fe40005000000 */
[----:B------:R-:W-:Y:S02]  /*52d0*/  FSEL R219, R85, -INF , !P1 ;  /* 0xff80000055db7808 */ /* 0x000fe40004800000 */
[----:B------:R-:W-:Y:S02]  /*52e0*/  ISETP.GE.AND P4, PT, R5, R209, PT ;  /* 0x000000d10500720c */ /* 0x000fe40003f86270 */
[CC--:B------:R-:W-:Y:S02]  /*52f0*/  ISETP.GE.AND P6, PT, R4.reuse, R211.reuse, PT ;  /* 0x000000d30400720c */ /* 0x0c0fe40003fc6270 */
[----:B------:R-:W-:Y:S02]  /*5300*/  ISETP.GE.AND P5, PT, R3, R211, PT ;  /* 0x000000d30300720c */ /* 0x000fe40003fa6270 */
[----:B------:R-:W-:-:S02]  /*5310*/  ISETP.GE.AND P2, PT, R4, R209, PT ;  /* 0x000000d10400720c */ /* 0x000fc40003f46270 */
[----:B------:R-:W-:Y:S02]  /*5320*/  ISETP.GE.AND P1, PT, R3, R209, PT ;  /* 0x000000d10300720c */ /* 0x000fe40003f26270 */
[----:B------:R-:W-:Y:S02]  /*5330*/  ISETP.LT.OR P4, PT, R5, R197, P4 ;  /* 0x000000c50500720c */ /* 0x000fe40002781670 */
[C---:B------:R-:W-:Y:S02]  /*5340*/  ISETP.LT.OR P6, PT, R4.reuse, R199, P6 ;  /* 0x000000c70400720c */ /* 0x040fe400037c1670 */
[----:B------:R-:W-:Y:S02]  /*5350*/  ISETP.LT.OR P2, PT, R4, R197, P2 ;  /* 0x000000c50400720c */ /* 0x000fe40001741670 */
[C---:B------:R-:W-:Y:S02]  /*5360*/  ISETP.LT.OR P5, PT, R3.reuse, R199, P5 ;  /* 0x000000c70300720c */ /* 0x040fe40002fa1670 */
[----:B------:R-:W-:-:S02]  /*5370*/  ISETP.LT.OR P1, PT, R3, R197, P1 ;  /* 0x000000c50300720c */ /* 0x000fc40000f21670 */
[----:B------:R-:W-:Y:S02]  /*5380*/  FSEL R103, R58, -INF , !P4 ;  /* 0xff8000003a677808 */ /* 0x000fe40006000000 */
[----:B------:R-:W-:Y:S02]  /*5390*/  FSEL R108, R59, -INF , !P3 ;  /* 0xff8000003b6c7808 */ /* 0x000fe40005800000 */
[----:B------:R-:W-:Y:S02]  /*53a0*/  FSEL R90, R16, -INF , !P6 ;  /* 0xff800000105a7808 */ /* 0x000fe40007000000 */
        /* <DEDUP_REMOVED lines=61> */
.L_x_510:
[----:B------:R-:W-:Y:S05]  /*5780*/  BSYNC B0 ;  /* 0x0000000000007941 */ /* 0x000fea0003800000 */
.L_x_509:
[----:B------:R-:W0:Y:S02]  /*5790*/  LDGDEPBAR ;  /* 0x00000000000079af */ /* 0x000e240000000000 */
.L_x_508:
[----:B-1----:R-:W-:Y:S01]  /*57a0*/  FMNMX.FTZ R4, R60, R132, !PT ;  /* 0x000000843c047209 */ /* 0x002fe20007810000 */
[----:B--2---:R-:W-:Y:S01]  /*57b0*/  VIADD R9, R215, 0x4 ;  /* 0x00000004d7097836 */ /* 0x004fe20000000000 */
[----:B------:R-:W-:Y:S01]  /*57c0*/  FMNMX.FTZ R3, R61, R62, !PT ;  /* 0x0000003e3d037209 */ /* 0x000fe20007810000 */
[----:B------:R-:W-:Y:S01]  /*57d0*/  USHF.L.U32 UR37, UR16, 0x2, URZ ;  /* 0x0000000210257899 */ /* 0x000fe2000800063f */
[----:B------:R-:W-:Y:S01]  /*57e0*/  FMNMX.FTZ R4, R133, R4, !PT ;  /* 0x0000000485047209 */ /* 0x000fe20007810000 */
[----:B------:R-:W-:Y:S01]  /*57f0*/  IMAD.WIDE.U32 R82, R9, -0x326172a9, RZ ;  /* 0xcd9e8d5709527825 */ /* 0x000fe200078e00ff */
[----:B------:R-:W-:Y:S01]  /*5800*/  FMNMX.FTZ R3, R63, R3, !PT ;  /* 0x000000033f037209 */ /* 0x000fe20007810000 */
[----:B------:R-:W-:Y:S01]  /*5810*/  STL [R1+0xd0], R195 ;  /* 0x0000d0c301007387 */ /* 0x000fe20000100800 */
        /* <DEDUP_REMOVED lines=9> */
[----:B------:R-:W-:Y:S01]  /*58b0*/  UIADD3 UR15, UR27, -0x4498517b, URZ ;  /* 0xbb67ae851b0f7890 */ /* 0x000fe2000fffe03f */
[----:B------:R-:W-:Y:S01]  /*58c0*/  FMNMX.FTZ R3, R45, R3, !PT ;  /* 0x000000032d037209 */ /* 0x000fe20007810000 */
[----:B------:R-:W-:Y:S01]  /*58d0*/  STL [R1+0xc4], R192 ;  /* 0x0000c4c001007387 */ /* 0x000fe20000100800 */
[----:B------:R-:W-:Y:S01]  /*58e0*/  FMNMX.FTZ R5, R136, R5, !PT ;  /* 0x0000000588057209 */ /* 0x000fe20007810000 */
[----:B------:R-:W-:Y:S01]  /*58f0*/  UIADD3 UR28, UR26, -0x61c88647, URZ ;  /* 0x9e3779b91a1c7890 */ /* 0x000fe2000fffe03f */
[----:B------:R-:W-:Y:S01]  /*5900*/  FMNMX.FTZ R3, R46, R3, !PT ;  /* 0x000000032e037209 */ /* 0x000fe20007810000 */
[----:B------:R-:W-:Y:S01]  /*5910*/  STL [R1+0xc0], R191 ;  /* 0x0000c0bf01007387 */ /* 0x000fe20000100800 */
[----:B------:R-:W-:Y:S01]  /*5920*/  FMNMX.FTZ R5, R137, R5, !PT ;  /* 0x0000000589057209 */ /* 0x000fe20007810000 */
[----:B------:R-:W-:Y:S01]  /*5930*/  UIADD3 UR7, UR26, 0x3c6ef372, URZ ;  /* 0x3c6ef3721a077890 */ /* 0x000fe2000fffe03f */
        /* <DEDUP_REMOVED lines=11> */
[----:B------:R-:W-:Y:S01]  /*59f0*/  ULDC UR25, c[0x0][0x2ec] ;  /* 0x0000bb0000197ab9 */ /* 0x000fe20000000800 */
        /* <DEDUP_REMOVED lines=11> */
[----:B------:R-:W-:Y:S01]  /*5ab0*/  UIADD3 UR19, UR27, -0x126145ec, URZ ;  /* 0xed9eba141b137890 */ /* 0x000fe2000fffe03f */
[----:B------:R-:W-:Y:S01]  /*5ac0*/  FMNMX.FTZ R3, R125, R3, !PT ;  /* 0x000000037d037209 */ /* 0x000fe20007810000 */
[----:B------:R-:W-:Y:S01]  /*5ad0*/  UIADD3 UR18, UR26, 0x1715609d, URZ ;  /* 0x1715609d1a127890 */ /* 0x000fe2000fffe03f */
        /* <DEDUP_REMOVED lines=42> */
[----:B------:R-:W1:Y:S01]  /*5d80*/  SHFL.BFLY PT, R6, R4, 0x2, 0x1f ;  /* 0x0c401f0004067f89 */ /* 0x000e6200000e0000 */
[----:B------:R-:W-:-:S02]  /*5d90*/  FMNMX.FTZ R5, R72, R5, !PT ;  /* 0x0000000548057209 */ /* 0x000fc40007810000 */
[----:B------:R-:W-:Y:S01]  /*5da0*/  LOP3.LUT R8, R184, UR26, RZ, 0x3c, !PT ;  /* 0x0000001ab8087c12 */ /* 0x000fe2000f8e3cff */
[----:B------:R-:W2:Y:S01]  /*5db0*/  SHFL.BFLY PT, R7, R3, 0x2, 0x1f ;  /* 0x0c401f0003077f89 */ /* 0x000ea200000e0000 */
[----:B------:R-:W-:Y:S02]  /*5dc0*/  FMNMX.FTZ R5, R226, R5, !PT ;  /* 0x00000005e2057209 */ /* 0x000fe40007810000 */
[----:B------:R-:W-:Y:S01]  /*5dd0*/  LEA R184, R2, UR4, 0x1 ;  /* 0x0000000402b87c11 */ /* 0x000fe2000f8e08ff */
[----:B------:R3:W-:Y:S01]  /*5de0*/  STL [R1+0x1c], R8 ;  /* 0x00001c0801007387 */ /* 0x0007e20000100800 */
[----:B------:R-:W-:Y:S01]  /*5df0*/  FMNMX.FTZ R5, R227, R5, !PT ;  /* 0x00000005e3057209 */ /* 0x000fe20007810000 */
[----:B------:R-:W-:Y:S02]  /*5e00*/  UIADD3 UR4, UR37, 0x1, URZ ;  /* 0x0000000125047890 */ /* 0x000fe4000fffe03f */
[----:B------:R-:W-:Y:S01]  /*5e10*/  IMAD R185, R0, 0x2, R184 ;  /* 0x0000000200b97824 */ /* 0x000fe200078e02b8 */
[----:B------:R-:W-:Y:S01]  /*5e20*/  FMNMX.FTZ R5, R130, R5, !PT ;  /* 0x0000000582057209 */ /* 0x000fe20007810000 */
[----:B------:R-:W-:Y:S03]  /*5e30*/  LDSM.16.MT88.4 R56, [R184+0x4400] ;  /* 0x00440000b838783b */ /* 0x000fe60000004200 */
[----:B------:R-:W-:Y:S01]  /*5e40*/  FMNMX.FTZ R5, R131, R5, !PT ;  /* 0x0000000583057209 */ /* 0x000fe20007810000 */
[----:B------:R-:W-:Y:S03]  /*5e50*/  LDSM.16.MT88.4 R48, [R185+0x4000] ;  /* 0x00400000b930783b */ /* 0x000fe60000004200 */
[----:B------:R-:W-:-:S02]  /*5e60*/  FMNMX.FTZ R5, R126, R5, !PT ;  /* 0x000000057e057209 */ /* 0x000fc40007810000 */
[----:B-1----:R-:W-:Y:S02]  /*5e70*/  FMNMX.FTZ R13, R4, R6, !PT ;  /* 0x00000006040d7209 */ /* 0x002fe40007810000 */
[----:B------:R-:W-:Y:S02]  /*5e80*/  FMNMX.FTZ R4, R127, R5, !PT ;  /* 0x000000057f047209 */ /* 0x000fe40007810000 */
[----:B------:R-:W-:Y:S01]  /*5e90*/  FMNMX.FTZ R5, R144, R146, !PT ;  /* 0x0000009290057209 */ /* 0x000fe20007810000 */
[----:B------:R-:W1:Y:S01]  /*5ea0*/  SHFL.BFLY PT, R39, R13, 0x1, 0x1f ;  /* 0x0c201f000d277f89 */ /* 0x000e6200000e0000 */
[----:B--2---:R-:W-:Y:S01]  /*5eb0*/  FMNMX.FTZ R12, R3, R7, !PT ;  /* 0x00000007030c7209 */ /* 0x004fe20007810000 */
[----:B------:R-:W-:Y:S01]  /*5ec0*/  IMAD.U32 R7, RZ, RZ, UR37 ;  /* 0x00000025ff077e24 */ /* 0x000fe2000f8e00ff */
[----:B------:R-:W-:Y:S02]  /*5ed0*/  FMNMX.FTZ R3, R122, R4, !PT ;  /* 0x000000047a037209 */ /* 0x000fe40007810000 */
[----:B------:R-:W-:Y:S01]  /*5ee0*/  FMNMX.FTZ R4, R145, R5, !PT ;  /* 0x0000000591047209 */ /* 0x000fe20007810000 */
[----:B------:R-:W2:Y:S01]  /*5ef0*/  SHFL.BFLY PT, R37, R12, 0x1, 0x1f ;  /* 0x0c201f000c257f89 */ /* 0x000ea200000e0000 */
        /* <DEDUP_REMOVED lines=12> */
[----:B------:R-:W-:-:S02]  /*5fc0*/  LOP3.LUT R5, R83, R8, RZ, 0x3c, !PT ;  /* 0x0000000853057212 */ /* 0x000fc400078e3cff */
[----:B------:R-:W-:Y:S02]  /*5fd0*/  FMNMX.FTZ R3, R204, R3, !PT ;  /* 0x00000003cc037209 */ /* 0x000fe40007810000 */
[----:B------:R-:W-:Y:S01]  /*5fe0*/  LOP3.LUT R6, R251, R8, RZ, 0x3c, !PT ;  /* 0x00000008fb067212 */ /* 0x000fe200078e3cff */
[----:B------:R-:W-:Y:S01]  /*5ff0*/  IMAD.WIDE.U32 R84, R5, -0x2daee0ad, RZ ;  /* 0xd2511f5305547825 */ /* 0x000fe200078e00ff */
[----:B------:R-:W-:Y:S02]  /*6000*/  FMNMX.FTZ R4, R155, R4, !PT ;  /* 0x000000049b047209 */ /* 0x000fe40007810000 */
[----:B------:R-:W-:Y:S01]  /*6010*/  LOP3.LUT R7, R87, UR27, R7, 0x96, !PT ;  /* 0x0000001b57077c12 */ /* 0x000fe2000f8e9607 */
[----:B------:R-:W-:Y:S01]  /*6020*/  IMAD.WIDE.U32 R80, R6, -0x2daee0ad, RZ ;  /* 0xd2511f5306507825 */ /* 0x000fe200078e00ff */
[----:B------:R-:W-:Y:S02]  /*6030*/  FMNMX.FTZ R3, R206, R3, !PT ;  /* 0x00000003ce037209 */ /* 0x000fe40007810000 */
[----:B------:R-:W-:Y:S01]  /*6040*/  FMNMX.FTZ R4, R152, R4, !PT ;  /* 0x0000000498047209 */ /* 0x000fe20007810000 */
[----:B---3--:R-:W-:Y:S01]  /*6050*/  IMAD.WIDE.U32 R8, R7, -0x326172a9, RZ ;  /* 0xcd9e8d5707087825 */ /* 0x008fe200078e00ff */
[----:B------:R-:W-:-:S02]  /*6060*/  LOP3.LUT R5, R85, UR15, R86, 0x96, !PT ;  /* 0x0000000f55057c12 */ /* 0x000fc4000f8e9656 */
[----:B------:R-:W-:Y:S02]  /*6070*/  FMNMX.FTZ R3, R208, R3, !PT ;  /* 0x00000003d0037209 */ /* 0x000fe40007810000 */
[----:B------:R-:W-:Y:S01]  /*6080*/  FMNMX.FTZ R4, R153, R4, !PT ;  /* 0x0000000499047209 */ /* 0x000fe20007810000 */
[----:B------:R-:W-:Y:S01]  /*6090*/  IMAD.WIDE.U32 R66, R5, -0x326172a9, RZ ;  /* 0xcd9e8d5705427825 */ /* 0x000fe200078e00ff */
[----:B------:R-:W-:Y:S01]  /*60a0*/  LOP3.LUT R6, R81, UR15, R86, 0x96, !PT ;  /* 0x0000000f51067c12 */ /* 0x000fe2000f8e9656 */
[----:B------:R-:W-:Y:S01]  /*60b0*/  UIADD3 UR15, UR27, -0x56f99767, URZ ;  /* 0xa90668991b0f7890 */ /* 0x000fe2000fffe03f */
[----:B------:R-:W-:Y:S02]  /*60c0*/  FMNMX.FTZ R3, R229, R3, !PT ;  /* 0x00000003e5037209 */ /* 0x000fe40007810000 */
[----:B------:R-:W-:Y:S01]  /*60d0*/  FMNMX.FTZ R4, R162, R4, !PT ;  /* 0x00000004a2047209 */ /* 0x000fe20007810000 */
[----:B------:R-:W-:Y:S01]  /*60e0*/  IMAD.WIDE.U32 R64, R6, -0x326172a9, RZ ;  /* 0xcd9e8d5706407825 */ /* 0x000fe200078e00ff */
[----:B------:R-:W-:-:S02]  /*60f0*/  LOP3.LUT R5, R9, UR28, R82, 0x96, !PT ;  /* 0x0000001c09057c12 */ /* 0x000fc4000f8e9652 */
[----:B------:R-:W-:Y:S02]  /*6100*/  FMNMX.FTZ R3, R230, R3, !PT ;  /* 0x00000003e6037209 */ /* 0x000fe40007810000 */
[----:B------:R-:W-:Y:S01]  /*6110*/  FMNMX.FTZ R6, R163, R4, !PT ;  /* 0x00000004a3067209 */ /* 0x000fe20007810000 */
[----:B------:R-:W-:Y:S01]  /*6120*/  IMAD.WIDE.U32 R4, R5, -0x2daee0ad, RZ ;  /* 0xd2511f5305047825 */ /* 0x000fe200078e00ff */
[----:B------:R-:W-:Y:S02]  /*6130*/  LOP3.LUT R10, R67, UR7, R8, 0x96, !PT ;  /* 0x00000007430a7c12 */ /* 0x000fe4000f8e9608 */
        /* <DEDUP_REMOVED lines=9> */
[----:B------:R-:W-:Y:S02]  /*61d0*/  FMNMX.FTZ R4, R170, R5, !PT ;  /* 0x00000005aa047209 */ /* 0x000fe40007810000 */
[----:B-1----:R-:W-:-:S02]  /*61e0*/  FMNMX.FTZ R39, R13, R39, !PT ;  /* 0x000000270d277209 */ /* 0x002fc40007810000 */
[----:B------:R-:W-:Y:S02]  /*61f0*/  FMNMX.FTZ R3, R228, R3, !PT ;  /* 0x00000003e4037209 */ /* 0x000fe40007810000 */
[----:B------:R-:W-:Y:S01]  /*6200*/  FMNMX.FTZ R4, R171, R4, !PT ;  /* 0x00000004ab047209 */ /* 0x000fe20007810000 */
[C---:B------:R-:W-:Y:S01]  /*6210*/  FMUL.FTZ R5, R39.reuse, UR25 ;  /* 0x0000001927057c20 */ /* 0x040fe20008410000 */
[----:B------:R-:W-:Y:S02]  /*6220*/  FMNMX.FTZ R3, R222, R3, !PT ;  /* 0x00000003de037209 */ /* 0x000fe40007810000 */
[----:B--2---:R-:W-:Y:S02]  /*6230*/  FMNMX.FTZ R37, R12, R37, !PT ;  /* 0x000000250c257209 */ /* 0x004fe40007810000 */
[----:B------:R-:W-:Y:S02]  /*6240*/  FMNMX.FTZ R4, R168, R4, !PT ;  /* 0x00000004a8047209 */ /* 0x000fe40007810000 */
[----:B------:R-:W-:-:S02]  /*6250*/  FSETP.NEU.FTZ.AND P1, PT, R39, -INF , PT ;  /* 0xff8000002700780b */ /* 0x000fc40003f3d000 */
[----:B------:R-:W-:Y:S02]  /*6260*/  FMNMX.FTZ R3, R220, R3, !PT ;  /* 0x00000003dc037209 */ /* 0x000fe40007810000 */
[----:B------:R-:W-:Y:S01]  /*6270*/  FMNMX.FTZ R11, R169, R4, !PT ;  /* 0x00000004a90b7209 */ /* 0x000fe20007810000 */
[----:B------:R-:W-:Y:S01]  /*6280*/  FMUL.FTZ R4, R37, UR25 ;  /* 0x0000001925047c20 */ /* 0x000fe20008410000 */
[----:B------:R-:W-:Y:S01]  /*6290*/  FSEL R5, R5, RZ, P1 ;  /* 0x000000ff05057208 */ /* 0x000fe20000800000 */
[----:B------:R-:W1:Y:S01]  /*62a0*/  SHFL.BFLY PT, R17, R3, 0x2, 0x1f ;  /* 0x0c401f0003117f89 */ /* 0x000e6200000e0000 */
[----:B------:R-:W-:Y:S02]  /*62b0*/  FSETP.NEU.FTZ.AND P1, PT, R37, -INF , PT ;  /* 0xff8000002500780b */ /* 0x000fe40003f3d000 */
[----:B------:R-:W-:Y:S01]  /*62c0*/  FMNMX.FTZ R11, R176, R11, !PT ;  /* 0x0000000bb00b7209 */ /* 0x000fe20007810000 */
[----:B------:R-:W-:Y:S01]  /*62d0*/  FFMA.FTZ R12, R60, UR25, -R5 ;  /* 0x000000193c0c7c23 */ /* 0x000fe20008010805 */
[----:B------:R-:W-:-:S02]  /*62e0*/  FSEL R4, R4, RZ, P1 ;  /* 0x000000ff04047208 */ /* 0x000fc40000800000 */
[----:B------:R-:W-:Y:S01]  /*62f0*/  FMNMX.FTZ R11, R180, R11, !PT ;  /* 0x0000000bb40b7209 */ /* 0x000fe20007810000 */
[----:B------:R2:W3:Y:S01]  /*6300*/  MUFU.EX2 R22, R12 ;  /* 0x0000000c00167308 */ /* 0x0004e20000000800 */
[----:B------:R-:W-:Y:S01]  /*6310*/  LOP3.LUT R14, R7, UR24, R66, 0x96, !PT ;  /* 0x00000018070e7c12 */ /* 0x000fe2000f8e9642 */
[----:B------:R-:W-:Y:S01]  /*6320*/  FFMA.FTZ R7, R61, UR25, -R4 ;  /* 0x000000193d077c23 */ /* 0x000fe20008010804 */
[----:B------:R-:W-:Y:S02]  /*6330*/  FMNMX.FTZ R11, R111, R11, !PT ;  /* 0x0000000b6f0b7209 */ /* 0x000fe40007810000 */
[----:B------:R-:W-:Y:S02]  /*6340*/  LOP3.LUT R15, R65, UR7, R8, 0x96, !PT ;  /* 0x00000007410f7c12 */ /* 0x000fe4000f8e9608 */
[----:B------:R-:W-:Y:S01]  /*6350*/  LOP3.LUT R9, R9, UR28, R250, 0x96, !PT ;  /* 0x0000001c09097c12 */ /* 0x000fe2000f8e96fa */
[----:B------:R4:W-:Y:S02]  /*6360*/  MUFU.EX2 R192, R7 ;  /* 0x0000000700c07308 */ /* 0x0009e40000000800 */
[----:B------:R-:W-:-:S04]  /*6370*/  IMAD.WIDE.U32 R52, R15, -0x2daee0ad, RZ ;  /* 0xd2511f530f347825 */ /* 0x000fc800078e00ff */
[----:B------:R-:W-:Y:S01]  /*6380*/  IMAD.WIDE.U32 R14, R14, -0x2daee0ad, RZ ;  /* 0xd2511f530e0e7825 */ /* 0x000fe200078e00ff */
[----:B-1----:R-:W-:-:S03]  /*6390*/  FMNMX.FTZ R3, R3, R17, !PT ;  /* 0x0000001103037209 */ /* 0x002fc60007810000 */
[----:B--2---:R-:W-:Y:S01]  /*63a0*/  IMAD.WIDE.U32 R12, R16, -0x326172a9, RZ ;  /* 0xcd9e8d57100c7825 */ /* 0x004fe200078e00ff */
[----:B------:R-:W-:Y:S01]  /*63b0*/  LOP3.LUT R10, R15, UR19, R10, 0x96, !PT ;  /* 0x000000130f0a7c12 */ /* 0x000fe2000f8e960a */
[----:B------:R-:W1:Y:S02]  /*63c0*/  SHFL.BFLY PT, R36, R3, 0x1, 0x1f ;  /* 0x0c201f0003247f89 */ /* 0x000e6400000e0000 */
[----:B------:R-:W-:Y:S01]  /*63d0*/  IMAD.WIDE.U32 R8, R9, -0x2daee0ad, RZ ;  /* 0xd2511f5309087825 */ /* 0x000fe200078e00ff */
[----:B------:R-:W-:Y:S02]  /*63e0*/  LOP3.LUT R16, R13, UR22, R6, 0x96, !PT ;  /* 0x000000160d107c12 */ /* 0x000fe4000f8e9606 */
[----:B----4-:R-:W-:Y:S01]  /*63f0*/  FMNMX.FTZ R7, R175, R11, !PT ;  /* 0x0000000baf077209 */ /* 0x010fe20007810000 */
[----:B------:R-:W-:Y:S01]  /*6400*/  IMAD.WIDE.U32 R10, R10, -0x326172a9, RZ ;  /* 0xcd9e8d570a0a7825 */ /* 0x000fe200078e00ff */
[----:B------:R-:W-:-:S03]  /*6410*/  LOP3.LUT R18, R53, UR23, R8, 0x96, !PT ;  /* 0x0000001735127c12 */ /* 0x000fc6000f8e9608 */
[----:B------:R-:W-:Y:S01]  /*6420*/  FFMA.FTZ R8, R62, UR25, -R4 ;  /* 0x000000193e087c23 */ /* 0x000fe20008010804 */
[----:B------:R-:W-:Y:S01]  /*6430*/  FMNMX.FTZ R6, R174, R7, !PT ;  /* 0x00000007ae067209 */ /* 0x000fe20007810000 */
[----:B------:R-:W-:Y:S01]  /*6440*/  IMAD.WIDE.U32 R16, R16, -0x2daee0ad, RZ ;  /* 0xd2511f5310107825 */ /* 0x000fe200078e00ff */
[----:B------:R-:W-:-:S03]  /*6450*/  LOP3.LUT R13, R11, UR18, R12, 0x96, !PT ;  /* 0x000000120b0d7c12 */ /* 0x000fc6000f8e960c */
[--C-:B------:R-:W-:Y:S01]  /*6460*/  FFMA.FTZ R11, R44, UR25, -R4.reuse ;  /* 0x000000192c0b7c23 */ /* 0x100fe20008010804 */
[----:B------:R-:W-:Y:S01]  /*6470*/  FMNMX.FTZ R7, R178, R6, !PT ;  /* 0x00000006b2077209 */ /* 0x000fe20007810000 */
[----:B------:R-:W-:Y:S01]  /*6480*/  FFMA.FTZ R6, R63, UR25, -R4 ;  /* 0x000000193f067c23 */ /* 0x000fe20008010804 */
[----:B------:R-:W-:Y:S01]  /*6490*/  LOP3.LUT R14, R17, UR15, R14, 0x96, !PT ;  /* 0x0000000f110e7c12 */ /* 0x000fe2000f8e960e */
[----:B------:R-:W-:Y:S01]  /*64a0*/  MUFU.EX2 R239, R11 ;  /* 0x0000000b00ef7308 */ /* 0x000fe20000000800 */
[----:B------:R-:W-:Y:S01]  /*64b0*/  FMNMX.FTZ R7, R103, R7, !PT ;  /* 0x0000000767077209 */ /* 0x000fe20007810000 */
[----:B------:R-:W-:Y:S01]  /*64c0*/  IMAD.WIDE.U32 R54, R18, -0x326172a9, RZ ;  /* 0xcd9e8d5712367825 */ /* 0x000fe200078e00ff */
[----:B------:R-:W-:Y:S01]  /*64d0*/  LOP3.LUT R9, R9, UR6, R80, 0x96, !PT ;  /* 0x0000000609097c12 */ /* 0x000fe2000f8e9650 */
[----:B------:R-:W-:Y:S04]  /*64e0*/  LDSM.16.MT88.4 R60, [R185+0x4400] ;  /* 0x00440000b93c783b */ /* 0x000fe80000004200 */
[----:B------:R2:W-:Y:S01]  /*64f0*/  MUFU.EX2 R187, R6 ;  /* 0x0000000600bb7308 */ /* 0x0005e20000000800 */
[----:B-1----:R-:W-:-:S04]  /*6500*/  FMNMX.FTZ R36, R3, R36, !PT ;  /* 0x0000002403247209 */ /* 0x002fc80007810000 */
[C---:B------:R-:W-:Y:S01]  /*6510*/  FSETP.NEU.FTZ.AND P1, PT, R36.reuse, -INF , PT ;  /* 0xff8000002400780b */ /* 0x040fe20003f3d000 */
[----:B------:R-:W-:Y:S02]  /*6520*/  FMUL.FTZ R3, R36, UR25 ;  /* 0x0000001924037c20 */ /* 0x000fe40008410000 */
[----:B------:R1:W-:Y:S03]  /*6530*/  MUFU.EX2 R193, R8 ;  /* 0x0000000800c17308 */ /* 0x0003e60000000800 */
[----:B------:R-:W-:-:S05]  /*6540*/  FSEL R3, R3, RZ, P1 ;  /* 0x000000ff03037208 */ /* 0x000fca0000800000 */
[----:B------:R-:W-:Y:S01]  /*6550*/  FFMA.FTZ R2, R79, UR25, -R3 ;  /* 0x000000194f027c23 */ /* 0x000fe20008010803 */
[----:B--2---:R-:W-:Y:S01]  /*6560*/  FMNMX.FTZ R6, R108, R7, !PT ;  /* 0x000000076c067209 */ /* 0x004fe20007810000 */
[----:B------:R-:W-:Y:S02]  /*6570*/  FFMA.FTZ R7, R76, UR25, -R4 ;  /* 0x000000194c077c23 */ /* 0x000fe40008010804 */
[----:B------:R2:W-:Y:S01]  /*6580*/  MUFU.EX2 R244, R2 ;  /* 0x0000000200f47308 */ /* 0x0005e20000000800 */
[----:B------:R-:W-:-:S04]  /*6590*/  FMNMX.FTZ R6, R179, R6, !PT ;  /* 0x00000006b3067209 */ /* 0x000fc80007810000 */
[----:B------:R-:W-:Y:S01]  /*65a0*/  FMNMX.FTZ R12, R177, R6, !PT ;  /* 0x00000006b10c7209 */ /* 0x000fe20007810000 */
[----:B-1----:R-:W-:Y:S02]  /*65b0*/  IMAD.WIDE.U32 R8, R9, -0x326172a9, RZ ;  /* 0xcd9e8d5709087825 */ /* 0x002fe400078e00ff */
[----:B------:R1:W4:Y:S01]  /*65c0*/  MUFU.EX2 R232, R7 ;  /* 0x0000000700e87308 */ /* 0x0003220000000800 */
[----:B------:R-:W-:Y:S02]  /*65d0*/  FMNMX.FTZ R12, R110, R12, !PT ;  /* 0x0000000c6e0c7209 */ /* 0x000fe40007810000 */
[----:B------:R-:W-:Y:S02]  /*65e0*/  LOP3.LUT R21, R9, UR24, R64, 0x96, !PT ;  /* 0x0000001809157c12 */ /* 0x000fe4000f8e9640 */
[----:B------:R-:W-:Y:S01]  /*65f0*/  FMNMX.FTZ R11, R109, R12, !PT ;  /* 0x0000000c6d0b7209 */ /* 0x000fe20007810000 */
[----:B------:R-:W-:Y:S01]  /*6600*/  FFMA.FTZ R12, R45, UR25, -R4 ;  /* 0x000000192d0c7c23 */ /* 0x000fe20008010804 */
[----:B------:R-:W-:Y:S01]  /*6610*/  LOP3.LUT R28, R55, UR22, R8, 0x96, !PT ;  /* 0x00000016371c7c12 */ /* 0x000fe2000f8e9608 */
[----:B------:R-:W-:-:S04]  /*6620*/  IMAD.WIDE.U32 R8, R13, -0x2daee0ad, RZ ;  /* 0xd2511f530d087825 */ /* 0x000fc800078e00ff */
[----:B--2---:R-:W-:Y:S01]  /*6630*/  FFMA.FTZ R2, R96, UR25, -R3 ;  /* 0x0000001960027c23 */ /* 0x004fe20008010803 */
[----:B------:R-:W2:Y:S01]  /*6640*/  SHFL.BFLY PT, R18, R11, 0x2, 0x1f ;  /* 0x0c401f000b127f89 */ /* 0x000ea200000e0000 */
[----:B------:R3:W-:Y:S01]  /*6650*/  MUFU.EX2 R233, R12 ;  /* 0x0000000c00e97308 */ /* 0x0007e20000000800 */
[----:B------:R-:W-:Y:S01]  /*6660*/  IMAD.WIDE.U32 R28, R28, -0x2daee0ad, RZ ;  /* 0xd2511f531c1c7825 */ /* 0x000fe200078e00ff */
[----:B------:R-:W-:Y:S02]  /*6670*/  LOP3.LUT R13, R8, 0xff, RZ, 0xc0, !PT ;  /* 0x000000ff080d7812 */ /* 0x000fe400078ec0ff */
[----:B------:R-:W-:Y:S01]  /*6680*/  SHF.R.U32.HI R15, RZ, 0x18, R8 ;  /* 0x00000018ff0f7819 */ /* 0x000fe20000011608 */
[----:B-1----:R-:W-:-:S03]  /*6690*/  IMAD.WIDE.U32 R6, R14, -0x326172a9, RZ ;  /* 0xcd9e8d570e067825 */ /* 0x002fc600078e00ff */
[----:B------:R-:W-:Y:S02]  /*66a0*/  MUFU.EX2 R247, R2 ;  /* 0x0000000200f77308 */ /* 0x000fe40000000800 */
[----:B------:R-:W-:Y:S02]  /*66b0*/  LOP3.LUT R10, R7, UR36, R10, 0x96, !PT ;  /* 0x00000024070a7c12 */ /* 0x000fe4000f8e960a */
[----:B------:R-:W-:Y:S01]  /*66c0*/  LOP3.LUT R14, R6, 0xffff, RZ, 0xc0, !PT ;  /* 0x0000ffff060e7812 */ /* 0x000fe200078ec0ff */
[----:B------:R-:W-:Y:S01]  /*66d0*/  FFMA.FTZ R7, R46, UR25, -R4 ;  /* 0x000000192e077c23 */ /* 0x000fe20008010804 */
[----:B------:R-:W-:Y:S02]  /*66e0*/  LOP3.LUT R19, R6, 0xff, RZ, 0xc0, !PT ;  /* 0x000000ff06137812 */ /* 0x000fe400078ec0ff */
[--C-:B---3--:R-:W-:Y:S01]  /*66f0*/  SHF.R.U32.HI R12, RZ, 0x10, R6.reuse ;  /* 0x00000010ff0c7819 */ /* 0x108fe20000011606 */
[----:B------:R1:W-:Y:S01]  /*6700*/  MUFU.EX2 R237, R7 ;  /* 0x0000000700ed7308 */ /* 0x0003e20000000800 */
[----:B------:R-:W-:-:S02]  /*6710*/  SHF.R.U32.HI R17, RZ, 0x18, R6 ;  /* 0x00000018ff117819 */ /* 0x000fc40000011606 */
[----:B------:R-:W-:Y:S02]  /*6720*/  LOP3.LUT R6, R9, UR35, R16, 0x96, !PT ;  /* 0x0000002309067c12 */ /* 0x000fe4000f8e9610 */
[----:B------:R-:W-:Y:S02]  /*6730*/  LOP3.LUT R9, R8, 0xffff, RZ, 0xc0, !PT ;  /* 0x0000ffff08097812 */ /* 0x000fe400078ec0ff */
[----:B------:R-:W-:Y:S02]  /*6740*/  SHF.R.U32.HI R14, RZ, 0x8, R14 ;  /* 0x00000008ff0e7819 */ /* 0x000fe4000001160e */
[----:B------:R-:W-:Y:S02]  /*6750*/  LOP3.LUT R12, R12, 0xff, RZ, 0xc0, !PT ;  /* 0x000000ff0c0c7812 */ /* 0x000fe400078ec0ff */
[----:B------:R-:W-:Y:S02]  /*6760*/  SHF.R.U32.HI R9, RZ, 0x8, R9 ;  /* 0x00000008ff097819 */ /* 0x000fe40000011609 */
[----:B------:R-:W-:-:S02]  /*6770*/  SHF.R.U32.HI R16, RZ, 0x10, R8 ;  /* 0x00000010ff107819 */ /* 0x000fc40000011608 */
[----:B------:R-:W-:Y:S01]  /*6780*/  PRMT R20, R19, 0x5410, R14 ;  /* 0x0000541013147816 */ /* 0x000fe2000000000e */
[----:B-1----:R-:W-:Y:S01]  /*6790*/  FFMA.FTZ R7, R47, UR25, -R4 ;  /* 0x000000192f077c23 */ /* 0x002fe20008010804 */
[----:B------:R-:W-:Y:S01]  /*67a0*/  LOP3.LUT R8, R10, 0xffff, RZ, 0xc0, !PT ;  /* 0x0000ffff0a087812 */ /* 0x000fe200078ec0ff */
[----:B------:R-:W-:Y:S01]  /*67b0*/  LDSM.16.MT88.4 R44, [R184+0x4000] ;  /* 0x00400000b82c783b */ /* 0x000fe20000004200 */
[----:B------:R-:W-:Y:S01]  /*67c0*/  PRMT R19, R12, 0x5410, R17 ;  /* 0x000054100c137816 */ /* 0x000fe20000000011 */
[----:B------:R1:W-:Y:S01]  /*67d0*/  MUFU.EX2 R240, R7 ;  /* 0x0000000700f07308 */ /* 0x0003e20000000800 */
[----:B------:R-:W-:Y:S01]  /*67e0*/  PRMT R17, R13, 0x5410, R9 ;  /* 0x000054100d117816 */ /* 0x000fe20000000009 */
[----:B------:R-:W-:Y:S01]  /*67f0*/  FFMA.FTZ R12, R78, UR25, -R3 ;  /* 0x000000194e0c7c23 */ /* 0x000fe20008010803 */
[----:B------:R-:W-:Y:S02]  /*6800*/  LOP3.LUT R9, R16, 0xff, RZ, 0xc0, !PT ;  /* 0x000000ff10097812 */ /* 0x000fe400078ec0ff */
[----:B------:R-:W-:-:S02]  /*6810*/  SHF.R.U32.HI R8, RZ, 0x8, R8 ;  /* 0x00000008ff087819 */ /* 0x000fc40000011608 */
[----:B------:R-:W-:Y:S01]  /*6820*/  LOP3.LUT R0, R6, 0xffff, RZ, 0xc0, !PT ;  /* 0x0000ffff06007812 */ /* 0x000fe200078ec0ff */
[----:B------:R3:W4:Y:S03]  /*6830*/  MUFU.EX2 R186, R12 ;  /* 0x0000000c00ba7308 */ /* 0x0007260000000800 */
[----:B------:R-:W-:Y:S01]  /*6840*/  SHF.R.U32.HI R2, RZ, 0x8, R0 ;  /* 0x00000008ff027819 */ /* 0x000fe20000011600 */
[----:B-1----:R-:W-:-:S04]  /*6850*/  FFMA.FTZ R7, R77, UR25, -R3 ;  /* 0x000000194d077c23 */ /* 0x002fc80008010803 */
[----:B------:R2:W1:Y:S01]  /*6860*/  MUFU.EX2 R246, R7 ;  /* 0x0000000700f67308 */ /* 0x0004620000000800 */
[----:B---3--:R-:W-:Y:S02]  /*6870*/  LOP3.LUT R12, R6, 0xff, RZ, 0xc0, !PT ;  /* 0x000000ff060c7812 */ /* 0x008fe400078ec0ff */
[----:B--2---:R-:W-:Y:S02]  /*6880*/  FMNMX.FTZ R7, R11, R18, !PT ;  /* 0x000000120b077209 */ /* 0x004fe40007810000 */
[----:B------:R-:W-:Y:S02]  /*6890*/  LOP3.LUT R11, R10, 0xff, RZ, 0xc0, !PT ;  /* 0x000000ff0a0b7812 */ /* 0x000fe400078ec0ff */
[----:B------:R-:W-:Y:S01]  /*68a0*/  PRMT R18, R9, 0x5410, R15 ;  /* 0x0000541009127816 */ /* 0x000fe2000000000f */
[----:B------:R-:W2:Y:S01]  /*68b0*/  SHFL.BFLY PT, R14, R7, 0x1, 0x1f ;  /* 0x0c201f00070e7f89 */ /* 0x000ea200000e0000 */
[----:B------:R-:W-:Y:S02]  /*68c0*/  PRMT R16, R11, 0x5410, R8 ;  /* 0x000054100b107816 */ /* 0x000fe40000000008 */
[----:B------:R-:W-:-:S02]  /*68d0*/  SHF.R.U32.HI R9, RZ, 0x10, R10 ;  /* 0x00000010ff097819 */ /* 0x000fc4000001160a */
[----:B------:R-:W-:Y:S02]  /*68e0*/  SHF.R.U32.HI R8, RZ, 0x10, R6 ;  /* 0x00000010ff087819 */ /* 0x000fe40000011606 */
[----:B------:R-:W-:Y:S02]  /*68f0*/  SHF.R.U32.HI R11, RZ, 0x18, R10 ;  /* 0x00000018ff0b7819 */ /* 0x000fe4000001160a */
[----:B------:R-:W-:Y:S02]  /*6900*/  LOP3.LUT R10, R9, 0xff, RZ, 0xc0, !PT ;  /* 0x000000ff090a7812 */ /* 0x000fe400078ec0ff */
[----:B------:R-:W-:Y:S01]  /*6910*/  SHF.R.U32.HI R9, RZ, 0x18, R6 ;  /* 0x00000018ff097819 */ /* 0x000fe20000011606 */
[----:B------:R-:W-:Y:S01]  /*6920*/  FFMA.FTZ R6, R97, UR25, -R3 ;  /* 0x0000001961067c23 */ /* 0x000fe20008010803 */
[----:B------:R-:W-:Y:S01]  /*6930*/  LOP3.LUT R0, R8, 0xff, RZ, 0xc0, !PT ;  /* 0x000000ff08007812 */ /* 0x000fe200078ec0ff */
[----:B------:R-:W-:Y:S01]  /*6940*/  IMAD.MOV.U32 R97, RZ, RZ, R22 ;  /* 0x000000ffff617224 */ /* 0x000fe200078e0016 */
[----:B------:R-:W-:Y:S01]  /*6950*/  PRMT R15, R12, 0x5410, R2 ;  /* 0x000054100c0f7816 */ /* 0x000fe20000000002 */
[----:B------:R3:W-:Y:S01]  /*6960*/  MUFU.EX2 R241, R6 ;  /* 0x0000000600f17308 */ /* 0x0007e20000000800 */
[----:B------:R-:W-:Y:S01]  /*6970*/  PRMT R30, R0, 0x5410, R9 ;  /* 0x00005410001e7816 */ /* 0x000fe20000000009 */
[--C-:B------:R-:W-:Y:S01]  /*6980*/  FFMA.FTZ R9, R72, UR25, -R3.reuse ;  /* 0x0000001948097c23 */ /* 0x100fe20008010803 */
[----:B------:R-:W-:Y:S01]  /*6990*/  HSET2.LE.AND R0, R20, R183, PT ;  /* 0x000000b714007233 */ /* 0x000fe20003803000 */
[----:B------:R-:W-:Y:S01]  /*69a0*/  FFMA.FTZ R12, R99, UR25, -R3 ;  /* 0x00000019630c7c23 */ /* 0x000fe20008010803 */
[----:B----4-:R-:W-:-:S02]  /*69b0*/  F2FP.BF16.F32.PACK_AB R2, R232, R187 ;  /* 0x000000bbe802723e */ /* 0x010fc400000010ff */
[----:B------:R-:W-:Y:S01]  /*69c0*/  PRMT R13, R10, 0x5410, R11 ;  /* 0x000054100a0d7816 */ /* 0x000fe2000000000b */
[----:B------:R4:W1:Y:S01]  /*69d0*/  MUFU.EX2 R245, R9 ;  /* 0x0000000900f57308 */ /* 0x0008620000000800 */
[----:B------:R-:W-:Y:S01]  /*69e0*/  LOP3.LUT R10, R0, R2, RZ, 0xc0, !PT ;  /* 0x00000002000a7212 */ /* 0x000fe200078ec0ff */
[----:B------:R-:W-:Y:S01]  /*69f0*/  FFMA.FTZ R2, R98, UR25, -R3 ;  /* 0x0000001962027c23 */ /* 0x000fe20008010803 */
[----:B--2---:R-:W-:Y:S02]  /*6a00*/  FMNMX.FTZ R38, R7, R14, !PT ;  /* 0x0000000e07267209 */ /* 0x004fe40007810000 */
[--C-:B------:R-:W-:Y:S02]  /*6a10*/  HSET2.LE.AND R8, R17, R183.reuse, PT ;  /* 0x000000b711087233 */ /* 0x100fe40003803000 */
[----:B------:R-:W-:Y:S01]  /*6a20*/  F2FP.BF16.F32.PACK_AB R7, R244, R186 ;  /* 0x000000baf407723e */ /* 0x000fe200000010ff */
[----:B------:R2:W-:Y:S01]  /*6a30*/  MUFU.EX2 R238, R2 ;  /* 0x0000000200ee7308 */ /* 0x0005e20000000800 */
[----:B---3--:R-:W-:-:S02]  /*6a40*/  HSET2.LE.AND R6, R19, R183, PT ;  /* 0x000000b713067233 */ /* 0x008fc40003803000 */
[--C-:B------:R-:W-:Y:S01]  /*6a50*/  HSET2.LE.AND R0, R16, R183.reuse, PT ;  /* 0x000000b710007233 */ /* 0x100fe20003803000 */
[----:B------:R-:W-:Y:S01]  /*6a60*/  IMAD.WIDE.U32 R16, R21, -0x2daee0ad, RZ ;  /* 0xd2511f5315107825 */ /* 0x000fe200078e00ff */
[----:B------:R-:W-:Y:S02]  /*6a70*/  FSETP.NEU.FTZ.AND P1, PT, R38, -INF , PT ;  /* 0xff8000002600780b */ /* 0x000fe40003f3d000 */
[----:B------:R-:W-:Y:S01]  /*6a80*/  LOP3.LUT R11, R6, R7, RZ, 0xc0, !PT ;  /* 0x00000007060b7212 */ /* 0x000fe200078ec0ff */
[----:B------:R3:W3:Y:S01]  /*6a90*/  MUFU.EX2 R234, R12 ;  /* 0x0000000c00ea7308 */ /* 0x0006e20000000800 */
[----:B----4-:R-:W-:Y:S02]  /*6aa0*/  F2FP.BF16.F32.PACK_AB R9, R240, R237 ;  /* 0x000000edf009723e */ /* 0x010fe400000010ff */
[----:B------:R-:W-:Y:S02]  /*6ab0*/  HSET2.LE.AND R6, R13, R183, PT ;  /* 0x000000b70d067233 */ /* 0x000fe40003803000 */
[----:B------:R-:W-:-:S02]  /*6ac0*/  LOP3.LUT R14, R8, R9, RZ, 0xc0, !PT ;  /* 0x00000009080e7212 */ /* 0x000fc400078ec0ff */
[----:B-1----:R-:W-:Y:S02]  /*6ad0*/  F2FP.BF16.F32.PACK_AB R7, R247, R246 ;  /* 0x000000f6f707723e */ /* 0x002fe400000010ff */
[----:B--2---:R-:W-:Y:S02]  /*6ae0*/  F2FP.BF16.F32.PACK_AB R2, R193, R192 ;  /* 0x000000c0c102723e */ /* 0x004fe400000010ff */
[----:B------:R-:W-:Y:S02]  /*6af0*/  LOP3.LUT R9, R6, R7, RZ, 0xc0, !PT ;  /* 0x0000000706097212 */ /* 0x000fe400078ec0ff */
[----:B------:R-:W-:Y:S02]  /*6b00*/  LOP3.LUT R8, R0, R2, RZ, 0xc0, !PT ;  /* 0x0000000200087212 */ /* 0x000fe400078ec0ff */
[--C-:B------:R-:W-:Y:S01]  /*6b10*/  HSET2.LE.AND R0, R18, R183.reuse, PT ;  /* 0x000000b712007233 */ /* 0x100fe20003803000 */
[--C-:B------:R-:W-:Y:S01]  /*6b20*/  FFMA.FTZ R18, R134, UR25, -R5.reuse ;  /* 0x0000001986127c23 */ /* 0x100fe20008010805 */
[----:B------:R-:W-:Y:S01]  /*6b30*/  F2FP.BF16.F32.PACK_AB R2, R245, R241 ;  /* 0x000000f1f502723e */ /* 0x000fe200000010ff */
[--C-:B---3--:R-:W-:Y:S01]  /*6b40*/  FFMA.FTZ R12, R132, UR25, -R5.reuse ;  /* 0x00000019840c7c23 */ /* 0x108fe20008010805 */
[--C-:B------:R-:W-:Y:S01]  /*6b50*/  HSET2.LE.AND R6, R15, R183.reuse, PT ;  /* 0x000000b70f067233 */ /* 0x100fe20003803000 */
[C---:B------:R-:W-:Y:S01]  /*6b60*/  HMMA.16816.F32.BF16 R24, R8.reuse, R44, RZ ;  /* 0x0000002c0818723c */ /* 0x040fe200000418ff */
[----:B------:R-:W-:Y:S01]  /*6b70*/  LOP3.LUT R15, R0, R2, RZ, 0xc0, !PT ;  /* 0x00000002000f7212 */ /* 0x000fe200078ec0ff */
[----:B------:R-:W-:Y:S01]  /*6b80*/  FFMA.FTZ R2, R133, UR25, -R5 ;  /* 0x0000001985027c23 */ /* 0x000fe20008010805 */
[----:B------:R-:W-:Y:S01]  /*6b90*/  F2FP.BF16.F32.PACK_AB R7, R233, R239 ;  /* 0x000000efe907723e */ /* 0x000fe200000010ff */
[----:B------:R1:W-:Y:S01]  /*6ba0*/  MUFU.EX2 R96, R12 ;  /* 0x0000000c00607308 */ /* 0x0003e20000000800 */
[----:B------:R-:W-:Y:S01]  /*6bb0*/  HSET2.LE.AND R0, R30, R183, PT ;  /* 0x000000b71e007233 */ /* 0x000fe20003803000 */
[----:B------:R-:W-:Y:S01]  /*6bc0*/  HMMA.16816.F32.BF16 R20, R8, R48, RZ ;  /* 0x000000300814723c */ /* 0x000fe200000418ff */
[----:B------:R-:W-:-:S05]  /*6bd0*/  IMAD.MOV.U32 R132, RZ, RZ, R247 ;  /* 0x000000ffff847224 */ /* 0x000fca00078e00f7 */
[----:B------:R2:W-:Y:S01]  /*6be0*/  MUFU.EX2 R189, R2 ;  /* 0x0000000200bd7308 */ /* 0x0005e20000000800 */
[C---:B------:R-:W-:Y:S06]  /*6bf0*/  HMMA.16816.F32.BF16 R40, R8.reuse, R46, RZ ;  /* 0x0000002e0828723c */ /* 0x040fec00000418ff */
[----:B------:R-:W-:Y:S01]  /*6c00*/  HMMA.16816.F32.BF16 R32, R8, R50, RZ ;  /* 0x000000320820723c */ /* 0x000fe200000418ff */
[----:B------:R-:W3:Y:S01]  /*6c10*/  MUFU.EX2 R243, R18 ;  /* 0x0000001200f37308 */ /* 0x000ee20000000800 */
[----:B-1----:R-:W-:Y:S01]  /*6c20*/  LOP3.LUT R12, R6, R7, RZ, 0xc0, !PT ;  /* 0x00000007060c7212 */ /* 0x002fe200078ec0ff */
[----:B------:R-:W-:Y:S01]  /*6c30*/  FMUL.FTZ R6, R38, UR25 ;  /* 0x0000001926067c20 */ /* 0x000fe20008410000 */
[----:B------:R-:W-:-:S03]  /*6c40*/  LOP3.LUT R7, R29, UR15, R16, 0x96, !PT ;  /* 0x0000000f1d077c12 */ /* 0x000fc6000f8e9610 */
[----:B------:R-:W-:Y:S02]  /*6c50*/  LOP3.LUT R11, R17, UR19, R52, 0x96, !PT ;  /* 0x00000013110b7c12 */ /* 0x000fe4000f8e9634 */
[----:B--2---:R-:W-:-:S03]  /*6c60*/  F2FP.BF16.F32.PACK_AB R2, R234, R238 ;  /* 0x000000eeea02723e */ /* 0x004fc600000010ff */
[----:B------:R-:W-:Y:S01]  /*6c70*/  IMAD.WIDE.U32 R16, R11, -0x326172a9, RZ ;  /* 0xcd9e8d570b107825 */ /* 0x000fe200078e00ff */
[----:B------:R-:W-:Y:S02]  /*6c80*/  LOP3.LUT R13, R0, R2, RZ, 0xc0, !PT ;  /* 0x00000002000d7212 */ /* 0x000fe400078ec0ff */
[----:B------:R-:W-:Y:S01]  /*6c90*/  FSEL R0, R6, RZ, P1 ;  /* 0x000000ff06007208 */ /* 0x000fe20000800000 */
[----:B------:R-:W-:-:S04]  /*6ca0*/  IMAD.WIDE.U32 R6, R7, -0x326172a9, RZ ;  /* 0xcd9e8d5707067825 */ /* 0x000fc800078e00ff */
[--C-:B------:R-:W-:Y:S01]  /*6cb0*/  FFMA.FTZ R8, R144, UR25, -R0.reuse ;  /* 0x0000001990087c23 */ /* 0x100fe20008010800 */
[C---:B------:R-:W-:Y:S01]  /*6cc0*/  LOP3.LUT R2, R6.reuse, 0xffff, RZ, 0xc0, !PT ;  /* 0x0000ffff06027812 */ /* 0x040fe200078ec0ff */
[----:B------:R-:W-:Y:S01]  /*6cd0*/  FFMA.FTZ R9, R145, UR25, -R0 ;  /* 0x0000001991097c23 */ /* 0x000fe20008010800 */
[----:B------:R-:W-:Y:S01]  /*6ce0*/  LOP3.LUT R10, R6, 0xff, RZ, 0xc0, !PT ;  /* 0x000000ff060a7812 */ /* 0x000fe200078ec0ff */
[----:B------:R1:W-:Y:S01]  /*6cf0*/  MUFU.EX2 R194, R8 ;  /* 0x0000000800c27308 */ /* 0x0003e20000000800 */
[----:B------:R-:W-:Y:S01]  /*6d00*/  HMMA.16816.F32.BF16 R92, R12, R56, R24 ;  /* 0x000000380c5c723c */ /* 0x000fe20000041818 */
[----:B------:R-:W-:-:S05]  /*6d10*/  IMAD.MOV.U32 R145, RZ, RZ, R240 ;  /* 0x000000ffff917224 */ /* 0x000fca00078e00f0 */
[C---:B------:R-:W-:Y:S01]  /*6d20*/  HMMA.16816.F32.BF16 R76, R12.reuse, R60, R20 ;  /* 0x0000003c0c4c723c */ /* 0x040fe20000041814 */
[----:B------:R-:W-:Y:S05]  /*6d30*/  MUFU.EX2 R242, R9 ;  /* 0x0000000900f27308 */ /* 0x000fea0000000800 */
[----:B------:R-:W-:Y:S01]  /*6d40*/  HMMA.16816.F32.BF16 R68, R12, R58, R40 ;  /* 0x0000003a0c44723c */ /* 0x000fe20000041828 */
[----:B-1----:R-:W-:Y:S02]  /*6d50*/  SHF.R.U32.HI R8, RZ, 0x8, R2 ;  /* 0x00000008ff087819 */ /* 0x002fe40000011602 */
[----:B------:R-:W-:-:S03]  /*6d60*/  SHF.R.U32.HI R2, RZ, 0x10, R6 ;  /* 0x00000010ff027819 */ /* 0x000fc60000011606 */
[----:B------:R-:W-:Y:S01]  /*6d70*/  HMMA.16816.F32.BF16 R72, R12, R62, R32 ;  /* 0x0000003e0c48723c */ /* 0x000fe20000041820 */
[----:B------:R-:W-:Y:S02]  /*6d80*/  PRMT R18, R10, 0x5410, R8 ;  /* 0x000054100a127816 */ /* 0x000fe40000000008 */
[----:B------:R-:W-:Y:S01]  /*6d90*/  LOP3.LUT R8, R2, 0xff, RZ, 0xc0, !PT ;  /* 0x000000ff02087812 */ /* 0x000fe200078ec0ff */
[----:B------:R-:W-:Y:S01]  /*6da0*/  FFMA.FTZ R2, R140, UR25, -R0 ;  /* 0x000000198c027c23 */ /* 0x000fe20008010800 */
[----:B------:R-:W-:Y:S01]  /*6db0*/  SHF.R.U32.HI R6, RZ, 0x18, R6 ;  /* 0x00000018ff067819 */ /* 0x000fe20000011606 */
[----:B------:R-:W-:Y:S02]  /*6dc0*/  IMAD.MOV.U32 R140, RZ, RZ, R239 ;  /* 0x000000ffff8c7224 */ /* 0x000fe400078e00ef */
[----:B------:R-:W-:Y:S01]  /*6dd0*/  FFMA.FTZ R13, R141, UR25, -R5 ;  /* 0x000000198d0d7c23 */ /* 0x000fe20008010805 */
[----:B------:R1:W2:Y:S01]  /*6de0*/  MUFU.EX2 R88, R2 ;  /* 0x0000000200587308 */ /* 0x0002a20000000800 */
[----:B------:R-:W-:Y:S01]  /*6df0*/  PRMT R11, R8, 0x5410, R6 ;  /* 0x00005410080b7816 */ /* 0x000fe20000000006 */
[----:B------:R-:W-:Y:S01]  /*6e00*/  FFMA.FTZ R8, R146, UR25, -R0 ;  /* 0x0000001992087c23 */ /* 0x000fe20008010800 */
[----:B------:R-:W-:-:S05]  /*6e10*/  IMAD.MOV.U32 R141, RZ, RZ, R238 ;  /* 0x000000ffff8d7224 */ /* 0x000fca00078e00ee */
[----:B------:R4:W2:Y:S08]  /*6e20*/  MUFU.EX2 R195, R8 ;  /* 0x0000000800c37308 */ /* 0x0008b00000000800 */
[----:B------:R-:W-:Y:S01]  /*6e30*/  MUFU.EX2 R146, R13 ;  /* 0x0000000d00927308 */ /* 0x000fe20000000800 */
[----:B-1----:R-:W-:-:S04]  /*6e40*/  LOP3.LUT R2, R7, UR36, R16, 0x96, !PT ;  /* 0x0000002407027c12 */ /* 0x002fc8000f8e9610 */
[C---:B------:R-:W-:Y:S02]  /*6e50*/  LOP3.LUT R6, R2.reuse, 0xffff, RZ, 0xc0, !PT ;  /* 0x0000ffff02067812 */ /* 0x040fe400078ec0ff */
[--C-:B------:R-:W-:Y:S02]  /*6e60*/  SHF.R.U32.HI R7, RZ, 0x10, R2.reuse ;  /* 0x00000010ff077819 */ /* 0x100fe40000011602 */
[----:B------:R-:W-:Y:S02]  /*6e70*/  LOP3.LUT R10, R2, 0xff, RZ, 0xc0, !PT ;  /* 0x000000ff020a7812 */ /* 0x000fe400078ec0ff */
[----:B------:R-:W-:Y:S02]  /*6e80*/  SHF.R.U32.HI R9, RZ, 0x18, R2 ;  /* 0x00000018ff097819 */ /* 0x000fe40000011602 */
[----:B----4-:R-:W-:Y:S02]  /*6e90*/  SHF.R.U32.HI R8, RZ, 0x8, R6 ;  /* 0x00000008ff087819 */ /* 0x010fe40000011606 */
[----:B------:R-:W-:-:S02]  /*6ea0*/  HSET2.LE.AND R2, R18, R183, PT ;  /* 0x000000b712027233 */ /* 0x000fc40003803000 */
[----:B---3--:R-:W-:Y:S02]  /*6eb0*/  F2FP.BF16.F32.PACK_AB R6, R243, R189 ;  /* 0x000000bdf306723e */ /* 0x008fe400000010ff */
[----:B------:R-:W-:Y:S02]  /*6ec0*/  PRMT R8, R10, 0x5410, R8 ;  /* 0x000054100a087816 */ /* 0x000fe40000000008 */
[----:B------:R-:W-:Y:S02]  /*6ed0*/  LOP3.LUT R10, R2, R6, RZ, 0xc0, !PT ;  /* 0x00000006020a7212 */ /* 0x000fe400078ec0ff */
[----:B------:R-:W-:Y:S02]  /*6ee0*/  HSET2.LE.AND R2, R11, R183, PT ;  /* 0x000000b70b027233 */ /* 0x000fe40003803000 */
[----:B--2---:R-:W-:Y:S02]  /*6ef0*/  F2FP.BF16.F32.PACK_AB R6, R88, R242 ;  /* 0x000000f25806723e */ /* 0x004fe400000010ff */
[----:B------:R-:W-:-:S02]  /*6f00*/  LOP3.LUT R7, R7, 0xff, RZ, 0xc0, !PT ;  /* 0x000000ff07077812 */ /* 0x000fc400078ec0ff */
[----:B------:R-:W-:Y:S01]  /*6f10*/  LOP3.LUT R11, R2, R6, RZ, 0xc0, !PT ;  /* 0x00000006020b7212 */ /* 0x000fe200078ec0ff */
[----:B------:R-:W-:Y:S01]  /*6f20*/  FFMA.FTZ R2, R142, UR25, -R5 ;  /* 0x000000198e027c23 */ /* 0x000fe20008010805 */
[----:B------:R-:W-:Y:S01]  /*6f30*/  PRMT R9, R7, 0x5410, R9 ;  /* 0x0000541007097816 */ /* 0x000fe20000000009 */
[----:B------:R-:W-:Y:S01]  /*6f40*/  FFMA.FTZ R6, R136, UR25, -R5 ;  /* 0x0000001988067c23 */ /* 0x000fe20008010805 */
[--C-:B------:R-:W-:Y:S01]  /*6f50*/  HSET2.LE.AND R7, R8, R183.reuse, PT ;  /* 0x000000b708077233 */ /* 0x100fe20003803000 */
[----:B------:R1:W2:Y:S01]  /*6f60*/  MUFU.EX2 R31, R2 ;  /* 0x00000002001f7308 */ /* 0x0002a20000000800 */
[----:B------:R-:W-:Y:S02]  /*6f70*/  F2FP.BF16.F32.PACK_AB R8, R96, R97 ;  /* 0x000000616008723e */ /* 0x000fe400000010ff */
[----:B------:R-:W-:Y:S02]  /*6f80*/  HSET2.LE.AND R9, R9, R183, PT ;  /* 0x000000b709097233 */ /* 0x000fe40003803000 */
[----:B------:R-:W-:-:S02]  /*6f90*/  F2FP.BF16.F32.PACK_AB R12, R195, R194 ;  /* 0x000000c2c30c723e */ /* 0x000fc400000010ff */
[----:B------:R-:W-:Y:S01]  /*6fa0*/  LOP3.LUT R8, R7, R8, RZ, 0xc0, !PT ;  /* 0x0000000807087212 */ /* 0x000fe200078ec0ff */
[----:B------:R3:W-:Y:S01]  /*6fb0*/  MUFU.EX2 R235, R6 ;  /* 0x0000000600eb7308 */ /* 0x0007e20000000800 */
[----:B------:R-:W-:Y:S01]  /*6fc0*/  LOP3.LUT R9, R9, R12, RZ, 0xc0, !PT ;  /* 0x0000000c09097212 */ /* 0x000fe200078ec0ff */
[----:B------:R-:W-:-:S06]  /*6fd0*/  FFMA.FTZ R12, R143, UR25, -R0 ;  /* 0x000000198f0c7c23 */ /* 0x000fcc0008010800 */
[----:B------:R-:W-:Y:S01]  /*6fe0*/  HMMA.16816.F32.BF16 R20, R8, R44, RZ ;  /* 0x0000002c0814723c */ /* 0x000fe200000418ff */
[----:B-1----:R-:W-:Y:S01]  /*6ff0*/  LOP3.LUT R2, R17, UR18, R54, 0x96, !PT ;  /* 0x0000001211027c12 */ /* 0x002fe2000f8e9636 */
[----:B------:R-:W-:Y:S01]  /*7000*/  MUFU.EX2 R136, R12 ;  /* 0x0000000c00887308 */ /* 0x000fe20000000800 */
[----:B--2---:R-:W-:-:S03]  /*7010*/  IMAD.MOV.U32 R143, RZ, RZ, R31 ;  /* 0x000000ffff8f7224 */ /* 0x004fc600078e001f */
[----:B------:R-:W-:Y:S01]  /*7020*/  HMMA.16816.F32.BF16 R32, R8, R46, RZ ;  /* 0x0000002e0820723c */ /* 0x000fe200000418ff */
[----:B---3--:R-:W-:-:S04]  /*7030*/  IMAD.WIDE.U32 R6, R2, -0x2daee0ad, RZ ;  /* 0xd2511f5302067825 */ /* 0x008fc800078e00ff */
[----:B------:R-:W-:Y:S01]  /*7040*/  FFMA.FTZ R2, R137, UR25, -R5 ;  /* 0x0000001989027c23 */ /* 0x000fe20008010805 */
[C---:B------:R-:W-:Y:S03]  /*7050*/  HMMA.16816.F32.BF16 R16, R8.reuse, R48, RZ ;  /* 0x000000300810723c */ /* 0x040fe600000418ff */
[----:B------:R1:W2:Y:S03]  /*7060*/  MUFU.EX2 R134, R2 ;  /* 0x0000000200867308 */ /* 0x0002a60000000800 */
[----:B------:R-:W-:Y:S07]  /*7070*/  HMMA.16816.F32.BF16 R24, R8, R50, RZ ;  /* 0x000000320818723c */ /* 0x000fee00000418ff */
[----:B------:R-:W-:-:S02]  /*7080*/  LOP3.LUT R10, R6, 0xff, RZ, 0xc0, !PT ;  /* 0x000000ff060a7812 */ /* 0x000fc400078ec0ff */
[--C-:B------:R-:W-:Y:S02]  /*7090*/  SHF.R.U32.HI R8, RZ, 0x10, R6.reuse ;  /* 0x00000010ff087819 */ /* 0x100fe40000011606 */
[----:B------:R-:W-:Y:S02]  /*70a0*/  SHF.R.U32.HI R9, RZ, 0x18, R6 ;  /* 0x00000018ff097819 */ /* 0x000fe40000011606 */
[----:B-1----:R-:W-:Y:S02]  /*70b0*/  LOP3.LUT R2, R7, UR35, R28, 0x96, !PT ;  /* 0x0000002307027c12 */ /* 0x002fe4000f8e961c */
[----:B------:R-:W-:Y:S02]  /*70c0*/  LOP3.LUT R7, R6, 0xffff, RZ, 0xc0, !PT ;  /* 0x0000ffff06077812 */ /* 0x000fe400078ec0ff */
[----:B------:R-:W-:Y:S02]  /*70d0*/  LOP3.LUT R8, R8, 0xff, RZ, 0xc0, !PT ;  /* 0x000000ff08087812 */ /* 0x000fe400078ec0ff */
[----:B------:R-:W-:Y:S01]  /*70e0*/  SHF.R.U32.HI R6, RZ, 0x8, R7 ;  /* 0x00000008ff067819 */ /* 0x000fe20000011607 */
[--C-:B------:R-:W-:Y:S01]  /*70f0*/  FFMA.FTZ R7, R138, UR25, -R0.reuse ;  /* 0x000000198a077c23 */ /* 0x100fe20008010800 */
[----:B------:R-:W-:Y:S01]  /*7100*/  PRMT R12, R8, 0x5410, R9 ;  /* 0x00005410080c7816 */ /* 0x000fe20000000009 */
[----:B------:R-:W-:Y:S01]  /*7110*/  FFMA.FTZ R8, R139, UR25, -R0 ;  /* 0x000000198b087c23 */ /* 0x000fe20008010800 */
[----:B------:R-:W-:Y:S01]  /*7120*/  PRMT R10, R10, 0x5410, R6 ;  /* 0x000054100a0a7816 */ /* 0x000fe20000000006 */
[----:B------:R1:W-:Y:S01]  /*7130*/  MUFU.EX2 R236, R7 ;  /* 0x0000000700ec7308 */ /* 0x0003e20000000800 */
[----:B------:R-:W-:-:S02]  /*7140*/  LOP3.LUT R6, R2, 0xffff, RZ, 0xc0, !PT ;  /* 0x0000ffff02067812 */ /* 0x000fc400078ec0ff */
[----:B------:R-:W-:-:S05]  /*7150*/  LOP3.LUT R9, R2, 0xff, RZ, 0xc0, !PT ;  /* 0x000000ff02097812 */ /* 0x000fca00078ec0ff */
[----:B------:R3:W4:Y:S01]  /*7160*/  MUFU.EX2 R144, R8 ;  /* 0x0000000800907308 */ /* 0x0007220000000800 */
[----:B-1----:R-:W-:Y:S02]  /*7170*/  SHF.R.U32.HI R7, RZ, 0x8, R6 ;  /* 0x00000008ff077819 */ /* 0x002fe40000011606 */
[----:B------:R-:W-:Y:S02]  /*7180*/  SHF.R.U32.HI R6, RZ, 0x10, R2 ;  /* 0x00000010ff067819 */ /* 0x000fe40000011602 */
[----:B------:R-:W-:Y:S01]  /*7190*/  PRMT R11, R9, 0x5410, R7 ;  /* 0x00005410090b7816 */ /* 0x000fe20000000007 */
[----:B------:R-:W-:Y:S01]  /*71a0*/  FFMA.FTZ R9, R147, UR25, -R0 ;  /* 0x0000001993097c23 */ /* 0x000fe20008010800 */
[----:B------:R-:W-:Y:S02]  /*71b0*/  LOP3.LUT R7, R6, 0xff, RZ, 0xc0, !PT ;  /* 0x000000ff06077812 */ /* 0x000fe400078ec0ff */
[----:B---3--:R-:W-:Y:S01]  /*71c0*/  SHF.R.U32.HI R8, RZ, 0x18, R2 ;  /* 0x00000018ff087819 */ /* 0x008fe20000011602 */
[----:B------:R1:W3:Y:S01]  /*71d0*/  MUFU.EX2 R137, R9 ;  /* 0x0000000900897308 */ /* 0x0002e20000000800 */
[----:B------:R-:W-:-:S02]  /*71e0*/  HSET2.LE.AND R2, R10, R183, PT ;  /* 0x000000b70a027233 */ /* 0x000fc40003803000 */
[----:B--2---:R-:W-:-:S04]  /*71f0*/  F2FP.BF16.F32.PACK_AB R6, R134, R235 ;  /* 0x000000eb8606723e */ /* 0x004fc800000010ff */
[----:B------:R-:W-:Y:S02]  /*7200*/  LOP3.LUT R10, R2, R6, RZ, 0xc0, !PT ;  /* 0x00000006020a7212 */ /* 0x000fe400078ec0ff */
[--C-:B------:R-:W-:Y:S02]  /*7210*/  HSET2.LE.AND R2, R12, R183.reuse, PT ;  /* 0x000000b70c027233 */ /* 0x100fe40003803000 */
[----:B----4-:R-:W-:Y:S02]  /*7220*/  F2FP.BF16.F32.PACK_AB R6, R144, R236 ;  /* 0x000000ec9006723e */ /* 0x010fe400000010ff */
[----:B-1----:R-:W-:Y:S02]  /*7230*/  PRMT R9, R7, 0x5410, R8 ;  /* 0x0000541007097816 */ /* 0x002fe40000000008 */
[----:B------:R-:W-:Y:S02]  /*7240*/  HSET2.LE.AND R7, R11, R183, PT ;  /* 0x000000b70b077233 */ /* 0x000fe40003803000 */
[----:B------:R-:W-:-:S02]  /*7250*/  F2FP.BF16.F32.PACK_AB R8, R143, R146 ;  /* 0x000000928f08723e */ /* 0x000fc400000010ff */
[----:B------:R-:W-:Y:S02]  /*7260*/  LOP3.LUT R11, R2, R6, RZ, 0xc0, !PT ;  /* 0x00000006020b7212 */ /* 0x000fe400078ec0ff */
[----:B------:R-:W-:Y:S01]  /*7270*/  LOP3.LUT R8, R7, R8, RZ, 0xc0, !PT ;  /* 0x0000000807087212 */ /* 0x000fe200078ec0ff */
[----:B------:R-:W-:Y:S01]  /*7280*/  IMAD.U32 R7, RZ, RZ, UR4 ;  /* 0x00000004ff077e24 */ /* 0x000fe2000f8e00ff */
[----:B------:R-:W-:Y:S01]  /*7290*/  HSET2.LE.AND R2, R9, R183, PT ;  /* 0x000000b709027233 */ /* 0x000fe20003803000 */
[----:B------:R-:W-:Y:S01]  /*72a0*/  UIADD3 UR4, UR37, 0x2, URZ ;  /* 0x0000000225047890 */ /* 0x000fe2000fffe03f */
[----:B---3--:R-:W-:Y:S01]  /*72b0*/  F2FP.BF16.F32.PACK_AB R6, R137, R136 ;  /* 0x000000888906723e */ /* 0x008fe200000010ff */
[----:B------:R-:W-:Y:S01]  /*72c0*/  UIADD3 UR37, UR37, 0x3, URZ ;  /* 0x0000000325257890 */ /* 0x000fe2000fffe03f */
[----:B------:R-:W-:Y:S02]  /*72d0*/  LOP3.LUT R7, R87, UR27, R7, 0x96, !PT ;  /* 0x0000001b57077c12 */ /* 0x000fe4000f8e9607 */
[----:B------:R-:W-:-:S03]  /*72e0*/  LOP3.LUT R9, R2, R6, RZ, 0xc0, !PT ;  /* 0x0000000602097212 */ /* 0x000fc600078ec0ff */
[----:B------:R-:W-:-:S04]  /*72f0*/  IMAD.WIDE.U32 R14, R7, -0x326172a9, RZ ;  /* 0xcd9e8d57070e7825 */ /* 0x000fc800078e00ff */
[----:B------:R-:W-:Y:S01]  /*7300*/  HMMA.16816.F32.BF16 R40, R8, R56, R20 ;  /* 0x000000380828723c */ /* 0x000fe20000041814 */
[----:B------:R-:W-:Y:S01]  /*7310*/  LOP3.LUT R2, R15, UR28, R82, 0x96, !PT ;  /* 0x0000001c0f027c12 */ /* 0x000fe2000f8e9652 */
[----:B------:R-:W1:Y:S01]  /*7320*/  LDSM.16.MT88.4 R20, [R184+0x4800] ;  /* 0x00480000b814783b */ /* 0x000e620000004200 */
[----:B------:R-:W-:-:S03]  /*7330*/  LOP3.LUT R12, R67, UR7, R14, 0x96, !PT ;  /* 0x00000007430c7c12 */ /* 0x000fc6000f8e960e */
[----:B------:R-:W-:Y:S01]  /*7340*/  IMAD.WIDE.U32 R6, R2, -0x2daee0ad, RZ ;  /* 0xd2511f5302067825 */ /* 0x000fe200078e00ff */
[C---:B------:R-:W-:Y:S01]  /*7350*/  HMMA.16816.F32.BF16 R44, R8.reuse, R60, R16 ;  /* 0x0000003c082c723c */ /* 0x040fe20000041810 */
[----:B------:R-:W2:Y:S02]  /*7360*/  LDSM.16.MT88.4 R16, [R185+0x4800] ;  /* 0x00480000b910783b */ /* 0x000ea40000004200 */
[----:B------:R-:W-:Y:S01]  /*7370*/  IMAD.WIDE.U32 R12, R12, -0x2daee0ad, RZ ;  /* 0xd2511f530c0c7825 */ /* 0x000fe200078e00ff */
[----:B------:R-:W-:Y:S02]  /*7380*/  LOP3.LUT R7, R7, UR6, R84, 0x96, !PT ;  /* 0x0000000607077c12 */ /* 0x000fe4000f8e9654 */
[----:B------:R-:W-:Y:S02]  /*7390*/  HMMA.16816.F32.BF16 R32, R8, R58, R32 ;  /* 0x0000003a0820723c */ /* 0x000fe40000041820 */
[----:B------:R-:W-:Y:S01]  /*73a0*/  LOP3.LUT R2, R13, UR23, R6, 0x96, !PT ;  /* 0x000000170d027c12 */ /* 0x000fe2000f8e9606 */
[----:B------:R-:W-:-:S03]  /*73b0*/  IMAD.WIDE.U32 R6, R7, -0x326172a9, RZ ;  /* 0xcd9e8d5707067825 */ /* 0x000fc600078e00ff */
[----:B------:R-:W-:Y:S01]  /*73c0*/  HMMA.16816.F32.BF16 R48, R8, R62, R24 ;  /* 0x0000003e0830723c */ /* 0x000fe20000041818 */
[----:B------:R-:W-:Y:S01]  /*73d0*/  IMAD.WIDE.U32 R30, R2, -0x326172a9, RZ ;  /* 0xcd9e8d57021e7825 */ /* 0x000fe200078e00ff */
[----:B------:R-:W-:-:S03]  /*73e0*/  LOP3.LUT R7, R7, UR24, R66, 0x96, !PT ;  /* 0x0000001807077c12 */ /* 0x000fc6000f8e9642 */
[----:B------:R-:W-:Y:S01]  /*73f0*/  FFMA.FTZ R2, R224, UR25, -R4 ;  /* 0x00000019e0027c23 */ /* 0x000fe20008010804 */
[----:B------:R-:W-:Y:S01]  /*7400*/  LOP3.LUT R13, R31, UR22, R6, 0x96, !PT ;  /* 0x000000161f0d7c12 */ /* 0x000fe2000f8e9606 */
[----:B------:R-:W-:Y:S02]  /*7410*/  IMAD.WIDE.U32 R6, R7, -0x2daee0ad, RZ ;  /* 0xd2511f5307067825 */ /* 0x000fe400078e00ff */
[----:B------:R3:W-:Y:S02]  /*7420*/  MUFU.EX2 R135, R2 ;  /* 0x0000000200877308 */ /* 0x0007e40000000800 */
[----:B------:R-:W-:Y:S01]  /*7430*/  FFMA.FTZ R8, R128, UR25, -R4 ;  /* 0x0000001980087c23 */ /* 0x000fe20008010804 */
[----:B------:R-:W-:-:S05]  /*7440*/  IMAD.WIDE.U32 R28, R13, -0x2daee0ad, RZ ;  /* 0xd2511f530d1c7825 */ /* 0x000fca00078e00ff */
[----:B------:R-:W-:Y:S01]  /*7450*/  LOP3.LUT R6, R29, UR15, R6, 0x96, !PT ;  /* 0x0000000f1d067c12 */ /* 0x000fe2000f8e9606 */
[----:B------:R4:W-:Y:S01]  /*7460*/  MUFU.EX2 R133, R8 ;  /* 0x0000000800857308 */ /* 0x0009e20000000800 */
[----:B---3--:R-:W-:-:S07]  /*7470*/  FFMA.FTZ R2, R225, UR25, -R4 ;  /* 0x00000019e1027c23 */ /* 0x008fce0008010804 */
[----:B------:R3:W-:Y:S01]  /*7480*/  MUFU.EX2 R98, R2 ;  /* 0x0000000200627308 */ /* 0x0007e20000000800 */
[----:B----4-:R-:W-:Y:S01]  /*7490*/  FFMA.FTZ R8, R129, UR25, -R4 ;  /* 0x0000001981087c23 */ /* 0x010fe20008010804 */
[----:B------:R-:W-:-:S06]  /*74a0*/  IMAD.MOV.U32 R129, RZ, RZ, R245 ;  /* 0x000000ffff817224 */ /* 0x000fcc00078e00f5 */
[----:B------:R4:W-:Y:S01]  /*74b0*/  MUFU.EX2 R142, R8 ;  /* 0x00000008008e7308 */ /* 0x0009e20000000800 */
[----:B---3--:R-:W-:Y:S01]  /*74c0*/  LOP3.LUT R2, R7, UR19, R12, 0x96, !PT ;  /* 0x0000001307027c12 */ /* 0x008fe2000f8e960c */
[----:B------:R-:W-:-:S04]  /*74d0*/  IMAD.WIDE.U32 R6, R6, -0x326172a9, RZ ;  /* 0xcd9e8d5706067825 */ /* 0x000fc800078e00ff */
[----:B------:R-:W-:Y:S01]  /*74e0*/  IMAD.WIDE.U32 R12, R2, -0x326172a9, RZ ;  /* 0xcd9e8d57020c7825 */ /* 0x000fe200078e00ff */
[C---:B------:R-:W-:Y:S02]  /*74f0*/  LOP3.LUT R2, R6.reuse, 0xffff, RZ, 0xc0, !PT ;  /* 0x0000ffff06027812 */ /* 0x040fe400078ec0ff */
[--C-:B------:R-:W-:Y:S02]  /*7500*/  SHF.R.U32.HI R10, RZ, 0x10, R6.reuse ;  /* 0x00000010ff0a7819 */ /* 0x100fe40000011606 */
[----:B------:R-:W-:Y:S02]  /*7510*/  LOP3.LUT R11, R6, 0xff, RZ, 0xc0, !PT ;  /* 0x000000ff060b7812 */ /* 0x000fe400078ec0ff */
[----:B------:R-:W-:Y:S01]  /*7520*/  SHF.R.U32.HI R9, RZ, 0x18, R6 ;  /* 0x00000018ff097819 */ /* 0x000fe20000011606 */
[--C-:B------:R-:W-:Y:S01]  /*7530*/  FFMA.FTZ R6, R226, UR25, -R3.reuse ;  /* 0x00000019e2067c23 */ /* 0x100fe20008010803 */
[----:B----4-:R-:W-:Y:S02]  /*7540*/  SHF.R.U32.HI R8, RZ, 0x8, R2 ;  /* 0x00000008ff087819 */ /* 0x010fe40000011602 */
[----:B------:R-:W-:Y:S01]  /*7550*/  LOP3.LUT R2, R7, UR36, R12, 0x96, !PT ;  /* 0x0000002407027c12 */ /* 0x000fe2000f8e960c */
[----:B------:R3:W4:Y:S01]  /*7560*/  MUFU.EX2 R52, R6 ;  /* 0x0000000600347308 */ /* 0x0007220000000800 */
[----:B------:R-:W-:Y:S01]  /*7570*/  LOP3.LUT R7, R10, 0xff, RZ, 0xc0, !PT ;  /* 0x000000ff0a077812 */ /* 0x000fe200078ec0ff */
[----:B------:R-:W-:Y:S01]  /*7580*/  FFMA.FTZ R10, R130, UR25, -R3 ;  /* 0x00000019820a7c23 */ /* 0x000fe20008010803 */
[----:B------:R-:W-:-:S02]  /*7590*/  PRMT R12, R11, 0x5410, R8 ;  /* 0x000054100b0c7816 */ /* 0x000fc40000000008 */
[----:B------:R-:W-:Y:S02]  /*75a0*/  PRMT R11, R7, 0x5410, R9 ;  /* 0x00005410070b7816 */ /* 0x000fe40000000009 */
[----:B------:R-:W-:Y:S01]  /*75b0*/  SHF.R.U32.HI R7, RZ, 0x10, R2 ;  /* 0x00000010ff077819 */ /* 0x000fe20000011602 */
[----:B------:R-:W-:Y:S01]  /*75c0*/  MUFU.EX2 R130, R10 ;  /* 0x0000000a00827308 */ /* 0x000fe20000000800 */
[C---:B------:R-:W-:Y:S02]  /*75d0*/  LOP3.LUT R8, R2.reuse, 0xff, RZ, 0xc0, !PT ;  /* 0x000000ff02087812 */ /* 0x040fe400078ec0ff */
[----:B---3--:R-:W-:-:S04]  /*75e0*/  LOP3.LUT R6, R2, 0xffff, RZ, 0xc0, !PT ;  /* 0x0000ffff02067812 */ /* 0x008fc800078ec0ff */
[----:B------:R-:W-:Y:S02]  /*75f0*/  SHF.R.U32.HI R9, RZ, 0x8, R6 ;  /* 0x00000008ff097819 */ /* 0x000fe40000011606 */
[----:B------:R-:W-:Y:S02]  /*7600*/  SHF.R.U32.HI R6, RZ, 0x18, R2 ;  /* 0x00000018ff067819 */ /* 0x000fe40000011602 */
[----:B------:R-:W-:Y:S01]  /*7610*/  LOP3.LUT R2, R7, 0xff, RZ, 0xc0, !PT ;  /* 0x000000ff07027812 */ /* 0x000fe200078ec0ff */
[----:B------:R-:W-:Y:S01]  /*7620*/  FFMA.FTZ R7, R131, UR25, -R3 ;  /* 0x0000001983077c23 */ /* 0x000fe20008010803 */
[----:B------:R-:W-:Y:S01]  /*7630*/  PRMT R8, R8, 0x5410, R9 ;  /* 0x0000541008087816 */ /* 0x000fe20000000009 */
[----:B----4-:R-:W-:Y:S01]  /*7640*/  IMAD.MOV.U32 R131, RZ, RZ, R52 ;  /* 0x000000ffff837224 */ /* 0x010fe200078e0034 */
[----:B------:R-:W-:Y:S01]  /*7650*/  PRMT R9, R2, 0x5410, R6 ;  /* 0x0000541002097816 */ /* 0x000fe20000000006 */
[----:B------:R-:W3:Y:S01]  /*7660*/  MUFU.EX2 R138, R7 ;  /* 0x00000007008a7308 */ /* 0x000ee20000000800 */
[----:B------:R-:W-:Y:S01]  /*7670*/  FFMA.FTZ R6, R227, UR25, -R3 ;  /* 0x00000019e3067c23 */ /* 0x000fe20008010803 */
[----:B------:R-:W-:-:S06]  /*7680*/  HSET2.LE.AND R2, R12, R183, PT ;  /* 0x000000b70c027233 */ /* 0x000fcc0003803000 */
[----:B------:R4:W1:Y:S02]  /*7690*/  MUFU.EX2 R190, R6 ;  /* 0x0000000600be7308 */ /* 0x0008640000000800 */
[----:B----4-:R-:W-:-:S04]  /*76a0*/  F2FP.BF16.F32.PACK_AB R6, R142, R133 ;  /* 0x000000858e06723e */ /* 0x010fc800000010ff */
[----:B------:R-:W-:Y:S02]  /*76b0*/  LOP3.LUT R10, R2, R6, RZ, 0xc0, !PT ;  /* 0x00000006020a7212 */ /* 0x000fe400078ec0ff */
[----:B------:R-:W-:Y:S02]  /*76c0*/  HSET2.LE.AND R2, R11, R183, PT ;  /* 0x000000b70b027233 */ /* 0x000fe40003803000 */
[----:B---3--:R-:W-:-:S04]  /*76d0*/  F2FP.BF16.F32.PACK_AB R6, R138, R130 ;  /* 0x000000828a06723e */ /* 0x008fc800000010ff */
[----:B------:R-:W-:Y:S02]  /*76e0*/  LOP3.LUT R11, R2, R6, RZ, 0xc0, !PT ;  /* 0x00000006020b7212 */ /* 0x000fe400078ec0ff */
[----:B------:R-:W-:Y:S02]  /*76f0*/  HSET2.LE.AND R2, R8, R183, PT ;  /* 0x000000b708027233 */ /* 0x000fe40003803000 */
[----:B------:R-:W-:-:S04]  /*7700*/  F2FP.BF16.F32.PACK_AB R6, R98, R135 ;  /* 0x000000876206723e */ /* 0x000fc800000010ff */
[----:B------:R-:W-:Y:S02]  /*7710*/  LOP3.LUT R8, R2, R6, RZ, 0xc0, !PT ;  /* 0x0000000602087212 */ /* 0x000fe400078ec0ff */
[----:B------:R-:W-:Y:S02]  /*7720*/  HSET2.LE.AND R2, R9, R183, PT ;  /* 0x000000b709027233 */ /* 0x000fe40003803000 */
[----:B-1----:R-:W-:-:S04]  /*7730*/  F2FP.BF16.F32.PACK_AB R6, R190, R131 ;  /* 0x00000083be06723e */ /* 0x002fc800000010ff */
[----:B------:R-:W-:Y:S02]  /*7740*/  LOP3.LUT R9, R2, R6, RZ, 0xc0, !PT ;  /* 0x0000000602097212 */ /* 0x000fe400078ec0ff */
[----:B------:R-:W-:-:S05]  /*7750*/  LOP3.LUT R2, R15, UR28, R250, 0x96, !PT ;  /* 0x0000001c0f027c12 */ /* 0x000fca000f8e96fa */
[----:B------:R-:W-:Y:S01]  /*7760*/  HMMA.16816.F32.BF16 R52, R8, R20, R92 ;  /* 0x000000140834723c */ /* 0x000fe2000004185c */
[----:B------:R-:W-:-:S05]  /*7770*/  IMAD.WIDE.U32 R6, R2, -0x2daee0ad, RZ ;  /* 0xd2511f5302067825 */ /* 0x000fca00078e00ff */
[----:B--2---:R-:W-:Y:S01]  /*7780*/  HMMA.16816.F32.BF16 R56, R8, R16, R76 ;  /* 0x000000100838723c */ /* 0x004fe2000004184c */
[----:B------:R-:W-:-:S05]  /*7790*/  LOP3.LUT R7, R7, UR6, R80, 0x96, !PT ;  /* 0x0000000607077c12 */ /* 0x000fca000f8e9650 */
[C---:B------:R-:W-:Y:S06]  /*77a0*/  HMMA.16816.F32.BF16 R60, R8.reuse, R22, R68 ;  /* 0x00000016083c723c */ /* 0x040fec0000041844 */
[----:B------:R-:W-:Y:S07]  /*77b0*/  HMMA.16816.F32.BF16 R72, R8, R18, R72 ;  /* 0x000000120848723c */ /* 0x000fee0000041848 */
[----:B------:R-:W-:-:S05]  /*77c0*/  LOP3.LUT R8, R65, UR7, R14, 0x96, !PT ;  /* 0x0000000741087c12 */ /* 0x000fca000f8e960e */
[----:B------:R-:W-:-:S05]  /*77d0*/  IMAD.WIDE.U32 R8, R8, -0x2daee0ad, RZ ;  /* 0xd2511f5308087825 */ /* 0x000fca00078e00ff */
[----:B------:R-:W-:Y:S01]  /*77e0*/  LOP3.LUT R2, R9, UR23, R6, 0x96, !PT ;  /* 0x0000001709027c12 */ /* 0x000fe2000f8e9606 */
[----:B------:R-:W-:-:S04]  /*77f0*/  IMAD.WIDE.U32 R6, R7, -0x326172a9, RZ ;  /* 0xcd9e8d5707067825 */ /* 0x000fc800078e00ff */
[----:B------:R-:W-:Y:S01]  /*7800*/  FFMA.FTZ R9, R150, UR25, -R5 ;  /* 0x0000001996097c23 */ /* 0x000fe20008010805 */
[----:B------:R-:W-:Y:S01]  /*7810*/  IMAD.WIDE.U32 R24, R2, -0x326172a9, RZ ;  /* 0xcd9e8d5702187825 */ /* 0x000fe200078e00ff */
[----:B------:R-:W-:Y:S02]  /*7820*/  LOP3.LUT R7, R7, UR24, R64, 0x96, !PT ;  /* 0x0000001807077c12 */ /* 0x000fe4000f8e9640 */
[----:B------:R1:W2:Y:S01]  /*7830*/  MUFU.EX2 R128, R9 ;  /* 0x0000000900807308 */ /* 0x0002a20000000800 */
[----:B------:R-:W-:Y:S01]  /*7840*/  IMAD.MOV.U32 R150, RZ, RZ, R235 ;  /* 0x000000ffff967224 */ /* 0x000fe200078e00eb */
[----:B------:R-:W-:Y:S01]  /*7850*/  LOP3.LUT R2, R25, UR22, R6, 0x96, !PT ;  /* 0x0000001619027c12 */ /* 0x000fe2000f8e9606 */
[----:B------:R-:W-:-:S04]  /*7860*/  IMAD.WIDE.U32 R6, R7, -0x2daee0ad, RZ ;  /* 0xd2511f5307067825 */ /* 0x000fc800078e00ff */
[----:B------:R-:W-:Y:S01]  /*7870*/  IMAD.WIDE.U32 R26, R2, -0x2daee0ad, RZ ;  /* 0xd2511f53021a7825 */ /* 0x000fe200078e00ff */
[----:B------:R-:W-:-:S03]  /*7880*/  LOP3.LUT R10, R7, UR19, R8, 0x96, !PT ;  /* 0x00000013070a7c12 */ /* 0x000fc6000f8e9608 */
[----:B------:R-:W-:Y:S01]  /*7890*/  FFMA.FTZ R8, R148, UR25, -R5 ;  /* 0x0000001994087c23 */ /* 0x000fe20008010805 */
[----:B------:R-:W-:Y:S01]  /*78a0*/  IMAD.MOV.U32 R148, RZ, RZ, R237 ;  /* 0x000000ffff947224 */ /* 0x000fe200078e00ed */
[----:B------:R-:W-:Y:S01]  /*78b0*/  LOP3.LUT R2, R27, UR15, R6, 0x96, !PT ;  /* 0x0000000f1b027c12 */ /* 0x000fe2000f8e9606 */
[----:B------:R-:W-:Y:S01]  /*78c0*/  FFMA.FTZ R6, R151, UR25, -R5 ;  /* 0x0000001997067c23 */ /* 0x000fe20008010805 */
[----:B------:R-:W-:Y:S01]  /*78d0*/  MUFU.EX2 R191, R8 ;  /* 0x0000000800bf7308 */ /* 0x000fe20000000800 */
[----:B------:R-:W-:-:S04]  /*78e0*/  IMAD.WIDE.U32 R14, R10, -0x326172a9, RZ ;  /* 0xcd9e8d570a0e7825 */ /* 0x000fc800078e00ff */
[----:B-1----:R-:W-:Y:S01]  /*78f0*/  FFMA.FTZ R9, R149, UR25, -R5 ;  /* 0x0000001995097c23 */ /* 0x002fe20008010805 */
[----:B------:R-:W-:Y:S02]  /*7900*/  IMAD.MOV.U32 R151, RZ, RZ, R236 ;  /* 0x000000ffff977224 */ /* 0x000fe400078e00ec */
[----:B------:R1:W-:Y:S08]  /*7910*/  MUFU.EX2 R99, R6 ;  /* 0x0000000600637308 */ /* 0x0003f00000000800 */
[----:B------:R3:W4:Y:S01]  /*7920*/  MUFU.EX2 R139, R9 ;  /* 0x00000009008b7308 */ /* 0x0007220000000800 */
[----:B-1----:R-:W-:-:S03]  /*7930*/  IMAD.WIDE.U32 R6, R2, -0x326172a9, RZ ;  /* 0xcd9e8d5702067825 */ /* 0x002fc600078e00ff */
[----:B------:R-:W-:Y:S02]  /*7940*/  LOP3.LUT R2, R6, 0xffff, RZ, 0xc0, !PT ;  /* 0x0000ffff06027812 */ /* 0x000fe400078ec0ff */
[----:B------:R-:W-:Y:S01]  /*7950*/  SHF.R.U32.HI R10, RZ, 0x18, R6 ;  /* 0x00000018ff0a7819 */ /* 0x000fe20000011606 */
[----:B---3--:R-:W-:Y:S01]  /*7960*/  FFMA.FTZ R9, R154, UR25, -R0 ;  /* 0x000000199a097c23 */ /* 0x008fe20008010800 */
[----:B------:R-:W-:Y:S01]  /*7970*/  SHF.R.U32.HI R8, RZ, 0x8, R2 ;  /* 0x00000008ff087819 */ /* 0x000fe20000011602 */
[----:B--2---:R-:W-:Y:S01]  /*7980*/  IMAD.MOV.U32 R154, RZ, RZ, R128 ;  /* 0x000000ffff9a7224 */ /* 0x004fe200078e0080 */
[----:B------:R-:W-:Y:S01]  /*7990*/  LOP3.LUT R2, R6, 0xff, RZ, 0xc0, !PT ;  /* 0x000000ff06027812 */ /* 0x000fe200078ec0ff */
[----:B------:R1:W-:Y:S01]  /*79a0*/  MUFU.EX2 R251, R9 ;  /* 0x0000000900fb7308 */ /* 0x0003e20000000800 */
[----:B------:R-:W-:Y:S02]  /*79b0*/  IMAD.MOV.U32 R128, RZ, RZ, R244 ;  /* 0x000000ffff807224 */ /* 0x000fe400078e00f4 */
[----:B------:R-:W-:Y:S01]  /*79c0*/  PRMT R12, R2, 0x5410, R8 ;  /* 0x00005410020c7816 */ /* 0x000fe20000000008 */
[----:B----4-:R-:W-:Y:S01]  /*79d0*/  IMAD.MOV.U32 R27, RZ, RZ, R139 ;  /* 0x000000ffff1b7224 */ /* 0x010fe200078e008b */
[----:B------:R-:W-:-:S02]  /*79e0*/  SHF.R.U32.HI R8, RZ, 0x10, R6 ;  /* 0x00000010ff087819 */ /* 0x000fc40000011606 */
[----:B------:R-:W-:Y:S01]  /*79f0*/  LOP3.LUT R2, R7, UR36, R14, 0x96, !PT ;  /* 0x0000002407027c12 */ /* 0x000fe2000f8e960e */
[----:B------:R-:W-:Y:S01]  /*7a00*/  FFMA.FTZ R7, R155, UR25, -R0 ;  /* 0x000000199b077c23 */ /* 0x000fe20008010800 */
[----:B------:R-:W-:Y:S01]  /*7a10*/  LOP3.LUT R6, R8, 0xff, RZ, 0xc0, !PT ;  /* 0x000000ff08067812 */ /* 0x000fe200078ec0ff */
[----:B------:R-:W-:Y:S01]  /*7a20*/  IMAD.MOV.U32 R155, RZ, RZ, R232 ;  /* 0x000000ffff9b7224 */ /* 0x000fe200078e00e8 */
[----:B------:R-:W-:Y:S01]  /*7a30*/  SHF.R.U32.HI R8, RZ, 0x18, R2 ;  /* 0x00000018ff087819 */ /* 0x000fe20000011602 */
[----:B------:R2:W3:Y:S01]  /*7a40*/  MUFU.EX2 R188, R7 ;  /* 0x0000000700bc7308 */ /* 0x0004e20000000800 */
[----:B------:R-:W-:Y:S02]  /*7a50*/  PRMT R11, R6, 0x5410, R10 ;  /* 0x00005410060b7816 */ /* 0x000fe4000000000a */
[C---:B------:R-:W-:Y:S02]  /*7a60*/  LOP3.LUT R6, R2.reuse, 0xffff, RZ, 0xc0, !PT ;  /* 0x0000ffff02067812 */ /* 0x040fe400078ec0ff */
[----:B-1----:R-:W-:-:S02]  /*7a70*/  LOP3.LUT R9, R2, 0xff, RZ, 0xc0, !PT ;  /* 0x000000ff02097812 */ /* 0x002fc400078ec0ff */
[----:B--2---:R-:W-:Y:S02]  /*7a80*/  SHF.R.U32.HI R7, RZ, 0x10, R2 ;  /* 0x00000010ff077819 */ /* 0x004fe40000011602 */
[----:B------:R-:W-:Y:S02]  /*7a90*/  SHF.R.U32.HI R2, RZ, 0x8, R6 ;  /* 0x00000008ff027819 */ /* 0x000fe40000011606 */
[----:B------:R-:W-:Y:S01]  /*7aa0*/  LOP3.LUT R6, R7, 0xff, RZ, 0xc0, !PT ;  /* 0x000000ff07067812 */ /* 0x000fe200078ec0ff */
[----:B------:R-:W-:Y:S01]  /*7ab0*/  FFMA.FTZ R7, R152, UR25, -R0 ;  /* 0x0000001998077c23 */ /* 0x000fe20008010800 */
[----:B------:R-:W-:Y:S01]  /*7ac0*/  PRMT R2, R9, 0x5410, R2 ;  /* 0x0000541009027816 */ /* 0x000fe20000000002 */
[----:B------:R-:W-:Y:S02]  /*7ad0*/  IMAD.MOV.U32 R152, RZ, RZ, R99 ;  /* 0x000000ffff987224 */ /* 0x000fe400078e0063 */
[----:B------:R1:W-:Y:S01]  /*7ae0*/  MUFU.EX2 R76, R7 ;  /* 0x00000007004c7308 */ /* 0x0003e20000000800 */
[----:B------:R-:W-:Y:S01]  /*7af0*/  IMAD.MOV.U32 R99, RZ, RZ, R246 ;  /* 0x000000ffff637224 */ /* 0x000fe200078e00f6 */
[----:B------:R-:W-:-:S02]  /*7b00*/  HSET2.LE.AND R2, R2, R183, PT ;  /* 0x000000b702027233 */ /* 0x000fc40003803000 */
[----:B-1----:R-:W-:Y:S01]  /*7b10*/  PRMT R7, R6, 0x5410, R8 ;  /* 0x0000541006077816 */ /* 0x002fe20000000008 */
[----:B------:R-:W-:Y:S01]  /*7b20*/  FFMA.FTZ R6, R153, UR25, -R0 ;  /* 0x0000001999067c23 */ /* 0x000fe20008010800 */
[----:B------:R-:W-:-:S03]  /*7b30*/  IMAD.MOV.U32 R153, RZ, RZ, R242 ;  /* 0x000000ffff997224 */ /* 0x000fc600078e00f2 */
[----:B------:R1:W2:Y:S02]  /*7b40*/  MUFU.EX2 R252, R6 ;  /* 0x0000000600fc7308 */ /* 0x0002a40000000800 */
[----:B-1----:R-:W-:-:S04]  /*7b50*/  F2FP.BF16.F32.PACK_AB R6, R152, R154 ;  /* 0x0000009a9806723e */ /* 0x002fc800000010ff */
[----:B------:R-:W-:Y:S02]  /*7b60*/  LOP3.LUT R8, R2, R6, RZ, 0xc0, !PT ;  /* 0x0000000602087212 */ /* 0x000fe400078ec0ff */
[----:B------:R-:W-:Y:S02]  /*7b70*/  HSET2.LE.AND R2, R7, R183, PT ;  /* 0x000000b707027233 */ /* 0x000fe40003803000 */
[----:B---3--:R-:W-:-:S04]  /*7b80*/  F2FP.BF16.F32.PACK_AB R6, R188, R251 ;  /* 0x000000fbbc06723e */ /* 0x008fc800000010ff */
[----:B------:R-:W-:Y:S02]  /*7b90*/  LOP3.LUT R9, R2, R6, RZ, 0xc0, !PT ;  /* 0x0000000602097212 */ /* 0x000fe400078ec0ff */
[----:B------:R-:W-:Y:S02]  /*7ba0*/  HSET2.LE.AND R2, R12, R183, PT ;  /* 0x000000b70c027233 */ /* 0x000fe40003803000 */
[----:B------:R-:W-:Y:S01]  /*7bb0*/  F2FP.BF16.F32.PACK_AB R6, R139, R191 ;  /* 0x000000bf8b06723e */ /* 0x000fe200000010ff */
[----:B------:R-:W-:-:S03]  /*7bc0*/  IMAD.MOV.U32 R139, RZ, RZ, R234 ;  /* 0x000000ffff8b7224 */ /* 0x000fc600078e00ea */
[----:B------:R-:W-:Y:S02]  /*7bd0*/  LOP3.LUT R10, R2, R6, RZ, 0xc0, !PT ;  /* 0x00000006020a7212 */ /* 0x000fe400078ec0ff */
[----:B------:R-:W-:Y:S02]  /*7be0*/  HSET2.LE.AND R2, R11, R183, PT ;  /* 0x000000b70b027233 */ /* 0x000fe40003803000 */
[----:B--2---:R-:W-:-:S04]  /*7bf0*/  F2FP.BF16.F32.PACK_AB R6, R252, R76 ;  /* 0x0000004cfc06723e */ /* 0x004fc800000010ff */
[----:B------:R-:W-:Y:S01]  /*7c00*/  LOP3.LUT R11, R2, R6, RZ, 0xc0, !PT ;  /* 0x00000006020b7212 */ /* 0x000fe200078ec0ff */
[--C-:B------:R-:W-:Y:S01]  /*7c10*/  FFMA.FTZ R2, R124, UR25, -R4.reuse ;  /* 0x000000197c027c23 */ /* 0x100fe20008010804 */
[----:B------:R-:W-:Y:S01]  /*7c20*/  FFMA.FTZ R6, R125, UR25, -R4 ;  /* 0x000000197d067c23 */ /* 0x000fe20008010804 */
[----:B------:R-:W-:Y:S02]  /*7c30*/  IMAD.MOV.U32 R125, RZ, RZ, R133 ;  /* 0x000000ffff7d7224 */ /* 0x000fe400078e0085 */
[----:B------:R1:W-:Y:S01]  /*7c40*/  MUFU.EX2 R249, R2 ;  /* 0x0000000200f97308 */ /* 0x0003e20000000800 */
[----:B------:R-:W-:Y:S01]  /*7c50*/  IMAD.MOV.U32 R133, RZ, RZ, R241 ;  /* 0x000000ffff857224 */ /* 0x000fe200078e00f1 */
[----:B------:R-:W-:Y:S01]  /*7c60*/  HMMA.16816.F32.BF16 R40, R8, R20, R40 ;  /* 0x000000140828723c */ /* 0x000fe20000041828 */
[----:B------:R-:W-:Y:S02]  /*7c70*/  IMAD.MOV.U32 R124, RZ, RZ, R146 ;  /* 0x000000ffff7c7224 */ /* 0x000fe400078e0092 */
[----:B------:R-:W-:-:S03]  /*7c80*/  IMAD.MOV.U32 R149, RZ, RZ, R133 ;  /* 0x000000ffff957224 */ /* 0x000fc600078e0085 */
[----:B------:R2:W-:Y:S01]  /*7c90*/  MUFU.EX2 R246, R6 ;  /* 0x0000000600f67308 */ /* 0x0005e20000000800 */
[C---:B------:R-:W-:Y:S01]  /*7ca0*/  HMMA.16816.F32.BF16 R32, R8.reuse, R22, R32 ;  /* 0x000000160820723c */ /* 0x040fe20000041820 */
[----:B------:R-:W-:Y:S05]  /*7cb0*/  LDSM.16.MT88.4 R20, [R185+0x4c00] ;  /* 0x004c0000b914783b */ /* 0x000fea0000004200 */
[----:B------:R-:W-:Y:S01]  /*7cc0*/  HMMA.16816.F32.BF16 R44, R8, R16, R44 ;  /* 0x00000010082c723c */ /* 0x000fe2000004182c */
[----:B-1----:R-:W-:-:S05]  /*7cd0*/  LOP3.LUT R2, R13, UR18, R30, 0x96, !PT ;  /* 0x000000120d027c12 */ /* 0x002fca000f8e961e */
[----:B------:R-:W-:Y:S01]  /*7ce0*/  HMMA.16816.F32.BF16 R48, R8, R18, R48 ;  /* 0x000000120830723c */ /* 0x000fe20000041830 */
[----:B------:R-:W1:Y:S01]  /*7cf0*/  LDSM.16.MT88.4 R16, [R184+0x4c00] ;  /* 0x004c0000b810783b */ /* 0x000e620000004200 */
[----:B--2---:R-:W-:-:S04]  /*7d00*/  IMAD.WIDE.U32 R6, R2, -0x2daee0ad, RZ ;  /* 0xd2511f5302067825 */ /* 0x004fc800078e00ff */
[--C-:B------:R-:W-:Y:S01]  /*7d10*/  FFMA.FTZ R2, R120, UR25, -R4.reuse ;  /* 0x0000001978027c23 */ /* 0x100fe20008010804 */
[----:B------:R-:W-:Y:S01]  /*7d20*/  FFMA.FTZ R8, R121, UR25, -R4 ;  /* 0x0000001979087c23 */ /* 0x000fe20008010804 */
[----:B------:R-:W-:Y:S02]  /*7d30*/  IMAD.MOV.U32 R121, RZ, RZ, R243 ;  /* 0x000000ffff797224 */ /* 0x000fe400078e00f3 */
[----:B------:R2:W-:Y:S01]  /*7d40*/  MUFU.EX2 R247, R2 ;  /* 0x0000000200f77308 */ /* 0x0005e20000000800 */
[----:B------:R-:W-:Y:S01]  /*7d50*/  LOP3.LUT R10, R6, 0xff, RZ, 0xc0, !PT ;  /* 0x000000ff060a7812 */ /* 0x000fe200078ec0ff */
[----:B------:R-:W-:Y:S01]  /*7d60*/  IMAD.MOV.U32 R120, RZ, RZ, R134 ;  /* 0x000000ffff787224 */ /* 0x000fe200078e0086 */
[----:B------:R-:W-:-:S05]  /*7d70*/  SHF.R.U32.HI R12, RZ, 0x18, R6 ;  /* 0x00000018ff0c7819 */ /* 0x000fca0000011606 */
[----:B------:R3:W4:Y:S01]  /*7d80*/  MUFU.EX2 R248, R8 ;  /* 0x0000000800f87308 */ /* 0x0007220000000800 */
[----:B--2---:R-:W-:-:S04]  /*7d90*/  LOP3.LUT R2, R6, 0xffff, RZ, 0xc0, !PT ;  /* 0x0000ffff06027812 */ /* 0x004fc800078ec0ff */
[----:B------:R-:W-:Y:S02]  /*7da0*/  SHF.R.U32.HI R9, RZ, 0x8, R2 ;  /* 0x00000008ff097819 */ /* 0x000fe40000011602 */
[----:B------:R-:W-:Y:S01]  /*7db0*/  LOP3.LUT R2, R7, UR35, R28, 0x96, !PT ;  /* 0x0000002307027c12 */ /* 0x000fe2000f8e961c */
[----:B------:R-:W-:Y:S01]  /*7dc0*/  FFMA.FTZ R7, R122, UR25, -R3 ;  /* 0x000000197a077c23 */ /* 0x000fe20008010803 */
[----:B---3--:R-:W-:Y:S01]  /*7dd0*/  SHF.R.U32.HI R8, RZ, 0x10, R6 ;  /* 0x00000010ff087819 */ /* 0x008fe20000011606 */
[----:B------:R-:W-:Y:S01]  /*7de0*/  LDSM.16.MT88.4 R28, [R184+0x5000] ;  /* 0x00500000b81c783b */ /* 0x000fe20000004200 */
[----:B------:R-:W-:Y:S01]  /*7df0*/  PRMT R13, R10, 0x5410, R9 ;  /* 0x000054100a0d7816 */ /* 0x000fe20000000009 */
[----:B------:R-:W-:Y:S01]  /*7e00*/  FFMA.FTZ R9, R123, UR25, -R3 ;  /* 0x000000197b097c23 */ /* 0x000fe20008010803 */
[----:B------:R-:W-:Y:S01]  /*7e10*/  LOP3.LUT R6, R2, 0xffff, RZ, 0xc0, !PT ;  /* 0x0000ffff02067812 */ /* 0x000fe200078ec0ff */
[----:B------:R2:W-:Y:S01]  /*7e20*/  MUFU.EX2 R245, R7 ;  /* 0x0000000700f57308 */ /* 0x0005e20000000800 */
[----:B------:R-:W-:Y:S01]  /*7e30*/  LOP3.LUT R10, R8, 0xff, RZ, 0xc0, !PT ;  /* 0x000000ff080a7812 */ /* 0x000fe200078ec0ff */
[----:B------:R-:W-:Y:S01]  /*7e40*/  IMAD.MOV.U32 R123, RZ, RZ, R145 ;  /* 0x000000ffff7b7224 */ /* 0x000fe200078e0091 */
[----:B------:R-:W-:Y:S01]  /*7e50*/  SHF.R.U32.HI R8, RZ, 0x10, R2 ;  /* 0x00000010ff087819 */ /* 0x000fe20000011602 */
[----:B------:R-:W-:Y:S01]  /*7e60*/  IMAD.MOV.U32 R122, RZ, RZ, R144 ;  /* 0x000000ffff7a7224 */ /* 0x000fe200078e0090 */
[----:B------:R-:W-:-:S02]  /*7e70*/  LOP3.LUT R11, R2, 0xff, RZ, 0xc0, !PT ;  /* 0x000000ff020b7812 */ /* 0x000fc400078ec0ff */
[----:B------:R-:W-:Y:S01]  /*7e80*/  SHF.R.U32.HI R6, RZ, 0x8, R6 ;  /* 0x00000008ff067819 */ /* 0x000fe20000011606 */
[----:B------:R3:W1:Y:S01]  /*7e90*/  MUFU.EX2 R244, R9 ;  /* 0x0000000900f47308 */ /* 0x0006620000000800 */
[----:B--2---:R-:W-:Y:S02]  /*7ea0*/  SHF.R.U32.HI R7, RZ, 0x18, R2 ;  /* 0x00000018ff077819 */ /* 0x004fe40000011602 */
[----:B------:R-:W-:Y:S02]  /*7eb0*/  LOP3.LUT R2, R8, 0xff, RZ, 0xc0, !PT ;  /* 0x000000ff08027812 */ /* 0x000fe400078ec0ff */
[----:B------:R-:W-:Y:S02]  /*7ec0*/  PRMT R8, R10, 0x5410, R12 ;  /* 0x000054100a087816 */ /* 0x000fe4000000000c */
[----:B------:R-:W-:Y:S01]  /*7ed0*/  PRMT R12, R2, 0x5410, R7 ;  /* 0x00005410020c7816 */ /* 0x000fe20000000007 */
[--C-:B------:R-:W-:Y:S01]  /*7ee0*/  FFMA.FTZ R7, R126, UR25, -R3.reuse ;  /* 0x000000197e077c23 */ /* 0x100fe20008010803 */
[----:B---3--:R-:W-:Y:S01]  /*7ef0*/  PRMT R9, R11, 0x5410, R6 ;  /* 0x000054100b097816 */ /* 0x008fe20000000006 */
[----:B------:R-:W-:Y:S01]  /*7f00*/  FFMA.FTZ R6, R127, UR25, -R3 ;  /* 0x000000197f067c23 */ /* 0x000fe20008010803 */
[----:B------:R-:W-:Y:S01]  /*7f10*/  HSET2.LE.AND R2, R13, R183, PT ;  /* 0x000000b70d027233 */ /* 0x000fe20003803000 */
[----:B------:R-:W-:Y:S01]  /*7f20*/  MUFU.EX2 R242, R7 ;  /* 0x0000000700f27308 */ /* 0x000fe20000000800 */
[----:B------:R-:W-:-:S02]  /*7f30*/  IMAD.MOV.U32 R126, RZ, RZ, R143 ;  /* 0x000000ffff7e7224 */ /* 0x000fc400078e008f */
[----:B------:R-:W-:-:S05]  /*7f40*/  IMAD.MOV.U32 R127, RZ, RZ, R140 ;  /* 0x000000ffff7f7224 */ /* 0x000fca00078e008c */
[----:B------:R4:W2:Y:S02]  /*7f50*/  MUFU.EX2 R243, R6 ;  /* 0x0000000600f37308 */ /* 0x0008a40000000800 */
[----:B----4-:R-:W-:-:S04]  /*7f60*/  F2FP.BF16.F32.PACK_AB R6, R248, R247 ;  /* 0x000000f7f806723e */ /* 0x010fc800000010ff */
[----:B------:R-:W-:Y:S02]  /*7f70*/  LOP3.LUT R10, R2, R6, RZ, 0xc0, !PT ;  /* 0x00000006020a7212 */ /* 0x000fe400078ec0ff */
[----:B------:R-:W-:Y:S02]  /*7f80*/  HSET2.LE.AND R2, R8, R183, PT ;  /* 0x000000b708027233 */ /* 0x000fe40003803000 */
[----:B-1----:R-:W-:-:S04]  /*7f90*/  F2FP.BF16.F32.PACK_AB R6, R244, R245 ;  /* 0x000000f5f406723e */ /* 0x002fc800000010ff */
[----:B------:R-:W-:Y:S02]  /*7fa0*/  LOP3.LUT R11, R2, R6, RZ, 0xc0, !PT ;  /* 0x00000006020b7212 */ /* 0x000fe400078ec0ff */
[----:B------:R-:W-:Y:S02]  /*7fb0*/  HSET2.LE.AND R2, R9, R183, PT ;  /* 0x000000b709027233 */ /* 0x000fe40003803000 */
[----:B------:R-:W-:-:S04]  /*7fc0*/  F2FP.BF16.F32.PACK_AB R6, R246, R249 ;  /* 0x000000f9f606723e */ /* 0x000fc800000010ff */
[----:B------:R-:W-:Y:S02]  /*7fd0*/  LOP3.LUT R8, R2, R6, RZ, 0xc0, !PT ;  /* 0x0000000602087212 */ /* 0x000fe400078ec0ff */
[----:B------:R-:W-:Y:S02]  /*7fe0*/  HSET2.LE.AND R2, R12, R183, PT ;  /* 0x000000b70c027233 */ /* 0x000fe40003803000 */
[----:B--2---:R-:W-:-:S04]  /*7ff0*/  F2FP.BF16.F32.PACK_AB R6, R243, R242 ;  /* 0x000000f2f306723e */ /* 0x004fc800000010ff */
[----:B------:R-:W-:Y:S01]  /*8000*/  LOP3.LUT R9, R2, R6, RZ, 0xc0, !PT ;  /* 0x0000000602097212 */ /* 0x000fe200078ec0ff */
[--C-:B------:R-:W-:Y:S01]  /*8010*/  FFMA.FTZ R2, R161, UR25, -R5.reuse ;  /* 0x00000019a1027c23 */ /* 0x100fe20008010805 */
[----:B------:R-:W-:Y:S01]  /*8020*/  FFMA.FTZ R6, R157, UR25, -R5 ;  /* 0x000000199d067c23 */ /* 0x000fe20008010805 */
[----:B------:R-:W-:Y:S02]  /*8030*/  IMAD.MOV.U32 R161, RZ, RZ, R141 ;  /* 0x000000ffffa17224 */ /* 0x000fe400078e008d */
[----:B------:R1:W-:Y:S02]  /*8040*/  MUFU.EX2 R239, R2 ;  /* 0x0000000200ef7308 */ /* 0x0003e40000000800 */
[C---:B------:R-:W-:Y:S06]  /*8050*/  HMMA.16816.F32.BF16 R68, R8.reuse, R16, R52 ;  /* 0x000000100844723c */ /* 0x040fec0000041834 */
[C---:B------:R-:W-:Y:S01]  /*8060*/  HMMA.16816.F32.BF16 R60, R8.reuse, R18, R60 ;  /* 0x00000012083c723c */ /* 0x040fe2000004183c */
[----:B------:R-:W-:Y:S05]  /*8070*/  MUFU.EX2 R238, R6 ;  /* 0x0000000600ee7308 */ /* 0x000fea0000000800 */
[----:B------:R-:W-:Y:S01]  /*8080*/  HMMA.16816.F32.BF16 R56, R8, R20, R56 ;  /* 0x000000140838723c */ /* 0x000fe20000041838 */
[----:B-1----:R-:W-:-:S05]  /*8090*/  FFMA.FTZ R2, R159, UR25, -R5 ;  /* 0x000000199f027c23 */ /* 0x002fca0008010805 */
[----:B------:R-:W-:Y:S01]  /*80a0*/  HMMA.16816.F32.BF16 R52, R8, R22, R72 ;  /* 0x000000160834723c */ /* 0x000fe20000041848 */
[----:B------:R1:W-:Y:S01]  /*80b0*/  MUFU.EX2 R241, R2 ;  /* 0x0000000200f17308 */ /* 0x0003e20000000800 */
[----:B------:R-:W2:Y:S05]  /*80c0*/  LDSM.16.MT88.4 R72, [R185+0x5000] ;  /* 0x00500000b948783b */ /* 0x000eaa0000004200 */
[----:B------:R-:W-:-:S04]  /*80d0*/  FFMA.FTZ R8, R156, UR25, -R5 ;  /* 0x000000199c087c23 */ /* 0x000fc80008010805 */
[----:B------:R3:W4:Y:S01]  /*80e0*/  MUFU.EX2 R240, R8 ;  /* 0x0000000800f07308 */ /* 0x0007220000000800 */
[----:B-1----:R-:W-:Y:S01]  /*80f0*/  LOP3.LUT R2, R15, UR18, R24, 0x96, !PT ;  /* 0x000000120f027c12 */ /* 0x002fe2000f8e9618 */
[----:B------:R-:W-:Y:S02]  /*8100*/  IMAD.MOV.U32 R15, RZ, RZ, R138 ;  /* 0x000000ffff0f7224 */ /* 0x000fe400078e008a */
[----:B------:R-:W-:Y:S02]  /*8110*/  IMAD.MOV.U32 R138, RZ, RZ, R233 ;  /* 0x000000ffff8a7224 */ /* 0x000fe400078e00e9 */
[----:B------:R-:W-:-:S04]  /*8120*/  IMAD.WIDE.U32 R6, R2, -0x2daee0ad, RZ ;  /* 0xd2511f5302067825 */ /* 0x000fc800078e00ff */
[----:B---3--:R-:W-:Y:S01]  /*8130*/  FFMA.FTZ R8, R162, UR25, -R0 ;  /* 0x00000019a2087c23 */ /* 0x008fe20008010800 */
[----:B------:R-:W-:Y:S01]  /*8140*/  LOP3.LUT R2, R7, UR35, R26, 0x96, !PT ;  /* 0x0000002307027c12 */ /* 0x000fe2000f8e961a */
[----:B------:R-:W-:Y:S01]  /*8150*/  IMAD.MOV.U32 R26, RZ, RZ, R76 ;  /* 0x000000ffff1a7224 */ /* 0x000fe200078e004c */
[C---:B------:R-:W-:Y:S01]  /*8160*/  LOP3.LUT R7, R6.reuse, 0xffff, RZ, 0xc0, !PT ;  /* 0x0000ffff06077812 */ /* 0x040fe200078ec0ff */
[----:B------:R1:W-:Y:S01]  /*8170*/  MUFU.EX2 R236, R8 ;  /* 0x0000000800ec7308 */ /* 0x0003e20000000800 */
[----:B------:R-:W-:Y:S01]  /*8180*/  LOP3.LUT R10, R6, 0xff, RZ, 0xc0, !PT ;  /* 0x000000ff060a7812 */ /* 0x000fe200078ec0ff */
[----:B------:R-:W-:Y:S01]  /*8190*/  IMAD.MOV.U32 R162, RZ, RZ, R142 ;  /* 0x000000ffffa27224 */ /* 0x000fe200078e008e */
[--C-:B------:R-:W-:Y:S02]  /*81a0*/  SHF.R.U32.HI R9, RZ, 0x18, R6.reuse ;  /* 0x00000018ff097819 */ /* 0x100fe40000011606 */
[----:B-1----:R-:W-:Y:S02]  /*81b0*/  SHF.R.U32.HI R8, RZ, 0x10, R6 ;  /* 0x00000010ff087819 */ /* 0x002fe40000011606 */
[----:B------:R-:W-:Y:S01]  /*81c0*/  SHF.R.U32.HI R6, RZ, 0x8, R7 ;  /* 0x00000008ff067819 */ /* 0x000fe20000011607 */
[----:B------:R-:W-:Y:S01]  /*81d0*/  FFMA.FTZ R7, R158, UR25, -R0 ;  /* 0x000000199e077c23 */ /* 0x000fe20008010800 */
[----:B------:R-:W-:-:S02]  /*81e0*/  LOP3.LUT R8, R8, 0xff, RZ, 0xc0, !PT ;  /* 0x000000ff08087812 */ /* 0x000fc400078ec0ff */
[----:B------:R-:W-:Y:S01]  /*81f0*/  PRMT R10, R10, 0x5410, R6 ;  /* 0x000054100a0a7816 */ /* 0x000fe20000000006 */
[----:B------:R1:W-:Y:S01]  /*8200*/  MUFU.EX2 R237, R7 ;  /* 0x0000000700ed7308 */ /* 0x0003e20000000800 */
[----:B------:R-:W-:Y:S02]  /*8210*/  LOP3.LUT R6, R2, 0xffff, RZ, 0xc0, !PT ;  /* 0x0000ffff02067812 */ /* 0x000fe400078ec0ff */
[----:B------:R-:W-:Y:S01]  /*8220*/  PRMT R12, R8, 0x5410, R9 ;  /* 0x00005410080c7816 */ /* 0x000fe20000000009 */
[----:B------:R-:W-:Y:S01]  /*8230*/  FFMA.FTZ R8, R160, UR25, -R0 ;  /* 0x00000019a0087c23 */ /* 0x000fe20008010800 */
[----:B------:R-:W-:Y:S01]  /*8240*/  LOP3.LUT R9, R2, 0xff, RZ, 0xc0, !PT ;  /* 0x000000ff02097812 */ /* 0x000fe200078ec0ff */
[----:B------:R-:W-:Y:S02]  /*8250*/  IMAD.MOV.U32 R160, RZ, RZ, R125 ;  /* 0x000000ffffa07224 */ /* 0x000fe400078e007d */
[----:B------:R3:W2:Y:S01]  /*8260*/  MUFU.EX2 R235, R8 ;  /* 0x0000000800eb7308 */ /* 0x0006a20000000800 */
[----:B------:R-:W-:-:S02]  /*8270*/  IMAD.MOV.U32 R125, RZ, RZ, R154 ;  /* 0x000000ffff7d7224 */ /* 0x000fc400078e009a */
[----:B------:R-:W-:Y:S01]  /*8280*/  IMAD.MOV.U32 R154, RZ, RZ, R132 ;  /* 0x000000ffff9a7224 */ /* 0x000fe200078e0084 */
        /* <DEDUP_REMOVED lines=8> */
[----:B----4-:R-:W-:-:S04]  /*8310*/  F2FP.BF16.F32.PACK_AB R6, R240, R238 ;  /* 0x000000eef006723e */ /* 0x010fc800000010ff */
[----:B------:R-:W-:Y:S02]  /*8320*/  LOP3.LUT R10, R2, R6, RZ, 0xc0, !PT ;  /* 0x00000006020a7212 */ /* 0x000fe400078ec0ff */
[--C-:B------:R-:W-:Y:S02]  /*8330*/  HSET2.LE.AND R2, R12, R183.reuse, PT ;  /* 0x000000b70c027233 */ /* 0x100fe40003803000 */
[----:B--2---:R-:W-:Y:S02]  /*8340*/  F2FP.BF16.F32.PACK_AB R6, R235, R237 ;  /* 0x000000edeb06723e */ /* 0x004fe400000010ff */
[----:B-1----:R-:W-:Y:S02]  /*8350*/  PRMT R9, R7, 0x5410, R8 ;  /* 0x0000541007097816 */ /* 0x002fe40000000008 */
[----:B------:R-:W-:Y:S02]  /*8360*/  HSET2.LE.AND R7, R11, R183, PT ;  /* 0x000000b70b077233 */ /* 0x000fe40003803000 */
[----:B------:R-:W-:-:S02]  /*8370*/  F2FP.BF16.F32.PACK_AB R8, R241, R239 ;  /* 0x000000eff108723e */ /* 0x000fc400000010ff */
[----:B------:R-:W-:Y:S02]  /*8380*/  LOP3.LUT R11, R2, R6, RZ, 0xc0, !PT ;  /* 0x00000006020b7212 */ /* 0x000fe400078ec0ff */
[----:B------:R-:W-:Y:S01]  /*8390*/  LOP3.LUT R8, R7, R8, RZ, 0xc0, !PT ;  /* 0x0000000807087212 */ /* 0x000fe200078ec0ff */
[----:B------:R-:W-:Y:S01]  /*83a0*/  IMAD.U32 R7, RZ, RZ, UR4 ;  /* 0x00000004ff077e24 */ /* 0x000fe2000f8e00ff */
[----:B------:R-:W-:Y:S02]  /*83b0*/  HSET2.LE.AND R2, R9, R183, PT ;  /* 0x000000b709027233 */ /* 0x000fe40003803000 */
[----:B---3--:R-:W-:Y:S02]  /*83c0*/  F2FP.BF16.F32.PACK_AB R6, R234, R236 ;  /* 0x000000ecea06723e */ /* 0x008fe400000010ff */
[----:B------:R-:W-:Y:S02]  /*83d0*/  LOP3.LUT R7, R87, UR27, R7, 0x96, !PT ;  /* 0x0000001b57077c12 */ /* 0x000fe4000f8e9607 */
[----:B------:R-:W-:-:S03]  /*83e0*/  LOP3.LUT R9, R2, R6, RZ, 0xc0, !PT ;  /* 0x0000000602097212 */ /* 0x000fc600078ec0ff */
[----:B------:R-:W-:-:S04]  /*83f0*/  IMAD.WIDE.U32 R24, R7, -0x326172a9, RZ ;  /* 0xcd9e8d5707187825 */ /* 0x000fc800078e00ff */
[----:B------:R-:W-:Y:S01]  /*8400*/  HMMA.16816.F32.BF16 R76, R8, R16, R40 ;  /* 0x00000010084c723c */ /* 0x000fe20000041828 */
[----:B------:R-:W-:Y:S02]  /*8410*/  LOP3.LUT R2, R25, UR28, R82, 0x96, !PT ;  /* 0x0000001c19027c12 */ /* 0x000fe4000f8e9652 */
[----:B------:R-:W-:-:S03]  /*8420*/  LOP3.LUT R12, R67, UR7, R24, 0x96, !PT ;  /* 0x00000007430c7c12 */ /* 0x000fc6000f8e9618 */
[----:B------:R-:W-:Y:S01]  /*8430*/  IMAD.WIDE.U32 R6, R2, -0x2daee0ad, RZ ;  /* 0xd2511f5302067825 */ /* 0x000fe200078e00ff */
[C---:B------:R-:W-:Y:S03]  /*8440*/  HMMA.16816.F32.BF16 R32, R8.reuse, R18, R32 ;  /* 0x000000120820723c */ /* 0x040fe60000041820 */
[----:B------:R-:W-:Y:S01]  /*8450*/  IMAD.WIDE.U32 R12, R12, -0x2daee0ad, RZ ;  /* 0xd2511f530c0c7825 */ /* 0x000fe200078e00ff */
[----:B------:R-:W-:Y:S02]  /*8460*/  LOP3.LUT R7, R7, UR6, R84, 0x96, !PT ;  /* 0x0000000607077c12 */ /* 0x000fe4000f8e9654 */
[----:B------:R-:W-:Y:S02]  /*8470*/  HMMA.16816.F32.BF16 R156, R8, R20, R44 ;  /* 0x00000014089c723c */ /* 0x000fe4000004182c */
[----:B------:R-:W-:Y:S01]  /*8480*/  LOP3.LUT R2, R13, UR23, R6, 0x96, !PT ;  /* 0x000000170d027c12 */ /* 0x000fe2000f8e9606 */
[----:B------:R-:W-:-:S04]  /*8490*/  IMAD.WIDE.U32 R6, R7, -0x326172a9, RZ ;  /* 0xcd9e8d5707067825 */ /* 0x000fc800078e00ff */
[----:B------:R-:W-:Y:S01]  /*84a0*/  FFMA.FTZ R13, R116, UR25, -R4 ;  /* 0x00000019740d7c23 */ /* 0x000fe20008010804 */
[----:B------:R-:W-:Y:S01]  /*84b0*/  HMMA.16816.F32.BF16 R92, R8, R22, R48 ;  /* 0x00000016085c723c */ /* 0x000fe20000041830 */
[----:B------:R-:W-:Y:S01]  /*84c0*/  IMAD.WIDE.U32 R16, R2, -0x326172a9, RZ ;  /* 0xcd9e8d5702107825 */ /* 0x000fe200078e00ff */
[----:B------:R-:W-:Y:S01]  /*84d0*/  LOP3.LUT R7, R7, UR24, R66, 0x96, !PT ;  /* 0x0000001807077c12 */ /* 0x000fe2000f8e9642 */
[----:B------:R-:W-:Y:S02]  /*84e0*/  MUFU.EX2 R232, R13 ;  /* 0x0000000d00e87308 */ /* 0x000fe40000000800 */
[----:B------:R-:W-:Y:S01]  /*84f0*/  IMAD.MOV.U32 R46, RZ, RZ, R121 ;  /* 0x000000ffff2e7224 */ /* 0x000fe200078e0079 */
[----:B------:R-:W-:Y:S01]  /*8500*/  LOP3.LUT R2, R17, UR22, R6, 0x96, !PT ;  /* 0x0000001611027c12 */ /* 0x000fe2000f8e9606 */
[----:B------:R-:W-:-:S04]  /*8510*/  IMAD.WIDE.U32 R6, R7, -0x2daee0ad, RZ ;  /* 0xd2511f5307067825 */ /* 0x000fc800078e00ff */
[----:B------:R-:W-:Y:S01]  /*8520*/  FFMA.FTZ R8, R112, UR25, -R4 ;  /* 0x0000001970087c23 */ /* 0x000fe20008010804 */
[----:B------:R-:W-:-:S04]  /*8530*/  IMAD.WIDE.U32 R42, R2, -0x2daee0ad, RZ ;  /* 0xd2511f53022a7825 */ /* 0x000fc800078e00ff */
[----:B------:R-:W-:Y:S01]  /*8540*/  FFMA.FTZ R2, R117, UR25, -R4 ;  /* 0x0000001975027c23 */ /* 0x000fe20008010804 */
[----:B------:R1:W-:Y:S01]  /*8550*/  MUFU.EX2 R227, R8 ;  /* 0x0000000800e37308 */ /* 0x0003e20000000800 */
[----:B------:R-:W-:-:S07]  /*8560*/  LOP3.LUT R6, R43, UR15, R6, 0x96, !PT ;  /* 0x0000000f2b067c12 */ /* 0x000fce000f8e9606 */
[----:B------:R2:W-:Y:S01]  /*8570*/  MUFU.EX2 R233, R2 ;  /* 0x0000000200e97308 */ /* 0x0005e20000000800 */
[----:B-1----:R-:W-:-:S07]  /*8580*/  FFMA.FTZ R8, R113, UR25, -R4 ;  /* 0x0000001971087c23 */ /* 0x002fce0008010804 */
[----:B------:R1:W3:Y:S01]  /*8590*/  MUFU.EX2 R226, R8 ;  /* 0x0000000800e27308 */ /* 0x0002e20000000800 */
[----:B--2---:R-:W-:Y:S01]  /*85a0*/  LOP3.LUT R2, R7, UR19, R12, 0x96, !PT ;  /* 0x0000001307027c12 */ /* 0x004fe2000f8e960c */
[----:B------:R-:W-:-:S04]  /*85b0*/  IMAD.WIDE.U32 R6, R6, -0x326172a9, RZ ;  /* 0xcd9e8d5706067825 */ /* 0x000fc800078e00ff */
[----:B------:R-:W-:Y:S01]  /*85c0*/  IMAD.WIDE.U32 R12, R2, -0x326172a9, RZ ;  /* 0xcd9e8d57020c7825 */ /* 0x000fe200078e00ff */
[----:B------:R-:W-:Y:S02]  /*85d0*/  LOP3.LUT R2, R6, 0xffff, RZ, 0xc0, !PT ;  /* 0x0000ffff06027812 */ /* 0x000fe400078ec0ff */
[----:B------:R-:W-:Y:S02]  /*85e0*/  SHF.R.U32.HI R9, RZ, 0x10, R6 ;  /* 0x00000010ff097819 */ /* 0x000fe40000011606 */
[----:B------:R-:W-:Y:S02]  /*85f0*/  SHF.R.U32.HI R11, RZ, 0x8, R2 ;  /* 0x00000008ff0b7819 */ /* 0x000fe40000011602 */
[----:B------:R-:W-:Y:S01]  /*8600*/  LOP3.LUT R2, R7, UR36, R12, 0x96, !PT ;  /* 0x0000002407027c12 */ /* 0x000fe2000f8e960c */
[----:B------:R-:W-:Y:S01]  /*8610*/  FFMA.FTZ R7, R118, UR25, -R3 ;  /* 0x0000001976077c23 */ /* 0x000fe20008010803 */
[----:B------:R-:W-:Y:S02]  /*8620*/  LOP3.LUT R14, R6, 0xff, RZ, 0xc0, !PT ;  /* 0x000000ff060e7812 */ /* 0x000fe400078ec0ff */
[----:B------:R-:W-:Y:S01]  /*8630*/  SHF.R.U32.HI R10, RZ, 0x18, R6 ;  /* 0x00000018ff0a7819 */ /* 0x000fe20000011606 */
[----:B------:R2:W-:Y:S01]  /*8640*/  MUFU.EX2 R224, R7 ;  /* 0x0000000700e07308 */ /* 0x0005e20000000800 */
[----:B------:R-:W-:-:S02]  /*8650*/  LOP3.LUT R6, R9, 0xff, RZ, 0xc0, !PT ;  /* 0x000000ff09067812 */ /* 0x000fc400078ec0ff */
[----:B-1----:R-:W-:Y:S02]  /*8660*/  LOP3.LUT R8, R2, 0xffff, RZ, 0xc0, !PT ;  /* 0x0000ffff02087812 */ /* 0x002fe400078ec0ff */
[----:B------:R-:W-:Y:S01]  /*8670*/  PRMT R12, R6, 0x5410, R10 ;  /* 0x00005410060c7816 */ /* 0x000fe2000000000a */
[----:B------:R-:W-:Y:S01]  /*8680*/  FFMA.FTZ R10, R114, UR25, -R3 ;  /* 0x00000019720a7c23 */ /* 0x000fe20008010803 */
[----:B------:R-:W-:Y:S02]  /*8690*/  SHF.R.U32.HI R9, RZ, 0x8, R8 ;  /* 0x00000008ff097819 */ /* 0x000fe40000011608 */
[----:B------:R-:W-:Y:S01]  /*86a0*/  LOP3.LUT R8, R2, 0xff, RZ, 0xc0, !PT ;  /* 0x000000ff02087812 */ /* 0x000fe200078ec0ff */
[----:B------:R-:W-:Y:S01]  /*86b0*/  MUFU.EX2 R225, R10 ;  /* 0x0000000a00e17308 */ /* 0x000fe20000000800 */
[----:B------:R-:W-:Y:S02]  /*86c0*/  SHF.R.U32.HI R6, RZ, 0x18, R2 ;  /* 0x00000018ff067819 */ /* 0x000fe40000011602 */
[----:B------:R-:W-:-:S02]  /*86d0*/  PRMT R8, R8, 0x5410, R9 ;  /* 0x0000541008087816 */ /* 0x000fc40000000009 */
[----:B------:R-:W-:Y:S02]  /*86e0*/  PRMT R11, R14, 0x5410, R11 ;  /* 0x000054100e0b7816 */ /* 0x000fe4000000000b */
[----:B--2---:R-:W-:Y:S02]  /*86f0*/  SHF.R.U32.HI R7, RZ, 0x10, R2 ;  /* 0x00000010ff077819 */ /* 0x004fe40000011602 */
[----:B------:R-:W-:Y:S02]  /*8700*/  LOP3.LUT R43, R13, UR18, R16, 0x96, !PT ;  /* 0x000000120d2b7c12 */ /* 0x000fe4000f8e9610 */
[----:B------:R-:W-:Y:S01]  /*8710*/  LOP3.LUT R2, R7, 0xff, RZ, 0xc0, !PT ;  /* 0x000000ff07027812 */ /* 0x000fe200078ec0ff */
[----:B------:R-:W-:-:S03]  /*8720*/  FFMA.FTZ R7, R115, UR25, -R3 ;  /* 0x0000001973077c23 */ /* 0x000fc60008010803 */
[----:B------:R-:W-:Y:S01]  /*8730*/  PRMT R9, R2, 0x5410, R6 ;  /* 0x0000541002097816 */ /* 0x000fe20000000006 */
[----:B------:R-:W1:Y:S01]  /*8740*/  MUFU.EX2 R134, R7 ;  /* 0x0000000700867308 */ /* 0x000e620000000800 */
[----:B------:R-:W-:Y:S01]  /*8750*/  FFMA.FTZ R6, R119, UR25, -R3 ;  /* 0x0000001977067c23 */ /* 0x000fe20008010803 */
[----:B------:R-:W-:-:S06]  /*8760*/  HSET2.LE.AND R2, R11, R183, PT ;  /* 0x000000b70b027233 */ /* 0x000fcc0003803000 */
[----:B------:R3:W2:Y:S02]  /*8770*/  MUFU.EX2 R133, R6 ;  /* 0x0000000600857308 */ /* 0x0006a40000000800 */
[----:B---3--:R-:W-:-:S04]  /*8780*/  F2FP.BF16.F32.PACK_AB R6, R226, R227 ;  /* 0x000000e3e206723e */ /* 0x008fc800000010ff */
        /* <DEDUP_REMOVED lines=10> */
[----:B------:R-:W-:-:S05]  /*8830*/  IMAD.U32 R2, RZ, RZ, UR37 ;  /* 0x00000025ff027e24 */ /* 0x000fca000f8e00ff */
[----:B------:R-:W-:Y:S01]  /*8840*/  LOP3.LUT R12, R87, UR27, R2, 0x96, !PT ;  /* 0x0000001b570c7c12 */ /* 0x000fe2000f8e9602 */
[----:B------:R-:W-:Y:S01]  /*8850*/  HMMA.16816.F32.BF16 R140, R8, R72, R56 ;  /* 0x00000048088c723c */ /* 0x000fe20000041838 */
[----:B------:R-:W-:-:S03]  /*8860*/  LOP3.LUT R2, R25, UR28, R250, 0x96, !PT ;  /* 0x0000001c19027c12 */ /* 0x000fc6000f8e96fa */
[----:B------:R-:W-:Y:S02]  /*8870*/  IMAD.WIDE.U32 R12, R12, -0x326172a9, RZ ;  /* 0xcd9e8d570c0c7825 */ /* 0x000fe400078e00ff */
[----:B------:R-:W-:Y:S02]  /*8880*/  HMMA.16816.F32.BF16 R68, R8, R28, R68 ;  /* 0x0000001c0844723c */ /* 0x000fe40000041844 */
[----:B------:R-:W-:-:S04]  /*8890*/  IMAD.WIDE.U32 R6, R2, -0x2daee0ad, RZ ;  /* 0xd2511f5302067825 */ /* 0x000fc800078e00ff */
[----:B------:R-:W-:Y:S01]  /*88a0*/  HMMA.16816.F32.BF16 R144, R8, R30, R60 ;  /* 0x0000001e0890723c */ /* 0x000fe2000004183c */
[----:B------:R-:W-:-:S05]  /*88b0*/  LOP3.LUT R7, R7, UR6, R80, 0x96, !PT ;  /* 0x0000000607077c12 */ /* 0x000fca000f8e9650 */
[----:B------:R-:W-:Y:S07]  /*88c0*/  HMMA.16816.F32.BF16 R56, R8, R74, R52 ;  /* 0x0000004a0838723c */ /* 0x000fee0000041834 */
[----:B------:R-:W-:Y:S01]  /*88d0*/  LOP3.LUT R8, R65, UR7, R24, 0x96, !PT ;  /* 0x0000000741087c12 */ /* 0x000fe2000f8e9618 */
[----:B------:R-:W-:Y:S02]  /*88e0*/  IMAD.MOV.U32 R54, RZ, RZ, R26 ;  /* 0x000000ffff367224 */ /* 0x000fe400078e001a */
[----:B------:R-:W-:Y:S01]  /*88f0*/  FFMA.FTZ R53, R220, UR25, -R3 ;  /* 0x00000019dc357c23 */ /* 0x000fe20008010803 */
[----:B------:R-:W-:-:S02]  /*8900*/  IMAD.MOV.U32 R26, RZ, RZ, R27 ;  /* 0x000000ffff1a7224 */ /* 0x000fc400078e001b */
[----:B------:R-:W-:-:S05]  /*8910*/  IMAD.WIDE.U32 R8, R8, -0x2daee0ad, RZ ;  /* 0xd2511f5308087825 */ /* 0x000fca00078e00ff */
[----:B------:R-:W-:Y:S01]  /*8920*/  LOP3.LUT R2, R9, UR23, R6, 0x96, !PT ;  /* 0x0000001709027c12 */ /* 0x000fe2000f8e9606 */
[----:B------:R-:W-:-:S04]  /*8930*/  IMAD.WIDE.U32 R6, R7, -0x326172a9, RZ ;  /* 0xcd9e8d5707067825 */ /* 0x000fc800078e00ff */
[----:B------:R-:W-:Y:S01]  /*8940*/  IMAD.WIDE.U32 R10, R2, -0x326172a9, RZ ;  /* 0xcd9e8d57020a7825 */ /* 0x000fe200078e00ff */
[----:B------:R-:W-:-:S04]  /*8950*/  LOP3.LUT R2, R7, UR24, R64, 0x96, !PT ;  /* 0x0000001807027c12 */ /* 0x000fc8000f8e9640 */
[----:B------:R-:W-:Y:S01]  /*8960*/  LOP3.LUT R9, R11, UR22, R6, 0x96, !PT ;  /* 0x000000160b097c12 */ /* 0x000fe2000f8e9606 */
[----:B------:R-:W-:-:S04]  /*8970*/  IMAD.WIDE.U32 R6, R2, -0x2daee0ad, RZ ;  /* 0xd2511f5302067825 */ /* 0x000fc800078e00ff */
[----:B------:R-:W-:Y:S01]  /*8980*/  IMAD.WIDE.U32 R18, R9, -0x2daee0ad, RZ ;  /* 0xd2511f5309127825 */ /* 0x000fe200078e00ff */
[----:B------:R-:W-:-:S04]  /*8990*/  LOP3.LUT R2, R7, UR19, R8, 0x96, !PT ;  /* 0x0000001307027c12 */ /* 0x000fc8000f8e9608 */
[----:B------:R-:W-:Y:S01]  /*89a0*/  LOP3.LUT R6, R19, UR15, R6, 0x96, !PT ;  /* 0x0000000f13067c12 */ /* 0x000fe2000f8e9606 */
[----:B------:R-:W-:-:S04]  /*89b0*/  IMAD.WIDE.U32 R8, R2, -0x326172a9, RZ ;  /* 0xcd9e8d5702087825 */ /* 0x000fc800078e00ff */
[----:B------:R-:W-:Y:S01]  /*89c0*/  FFMA.FTZ R2, R166, UR25, -R5 ;  /* 0x00000019a6027c23 */ /* 0x000fe20008010805 */
[----:B------:R-:W-:-:S03]  /*89d0*/  IMAD.WIDE.U32 R6, R6, -0x326172a9, RZ ;  /* 0xcd9e8d5706067825 */ /* 0x000fc600078e00ff */
[----:B------:R1:W-:Y:S01]  /*89e0*/  MUFU.EX2 R132, R2 ;  /* 0x0000000200847308 */ /* 0x0003e20000000800 */
[----:B------:R-:W-:Y:S01]  /*89f0*/  LOP3.LUT R27, R9, UR18, R10, 0x96, !PT ;  /* 0x00000012091b7c12 */ /* 0x000fe2000f8e960a */
[----:B------:R-:W-:Y:S01]  /*8a00*/  IMAD.MOV.U32 R166, RZ, RZ, R98 ;  /* 0x000000ffffa67224 */ /* 0x000fe200078e0062 */
[--C-:B------:R-:W-:Y:S02]  /*8a10*/  SHF.R.U32.HI R10, RZ, 0x10, R6.reuse ;  /* 0x00000010ff0a7819 */ /* 0x100fe40000011606 */
[C---:B------:R-:W-:Y:S02]  /*8a20*/  LOP3.LUT R11, R6.reuse, 0xff, RZ, 0xc0, !PT ;  /* 0x000000ff060b7812 */ /* 0x040fe400078ec0ff */
[----:B------:R-:W-:Y:S02]  /*8a30*/  SHF.R.U32.HI R9, RZ, 0x18, R6 ;  /* 0x00000018ff097819 */ /* 0x000fe40000011606 */
[----:B-1----:R-:W-:Y:S01]  /*8a40*/  LOP3.LUT R2, R7, UR36, R8, 0x96, !PT ;  /* 0x0000002407027c12 */ /* 0x002fe2000f8e9608 */
[----:B------:R-:W-:Y:S01]  /*8a50*/  FFMA.FTZ R8, R167, UR25, -R5 ;  /* 0x00000019a7087c23 */ /* 0x000fe20008010805 */
[----:B------:R-:W-:Y:S01]  /*8a60*/  LOP3.LUT R7, R6, 0xffff, RZ, 0xc0, !PT ;  /* 0x0000ffff06077812 */ /* 0x000fe200078ec0ff */
[----:B------:R-:W-:Y:S01]  /*8a70*/  IMAD.MOV.U32 R167, RZ, RZ, R160 ;  /* 0x000000ffffa77224 */ /* 0x000fe200078e00a0 */
[----:B------:R-:W-:Y:S01]  /*8a80*/  LOP3.LUT R6, R10, 0xff, RZ, 0xc0, !PT ;  /* 0x000000ff0a067812 */ /* 0x000fe200078ec0ff */
[----:B------:R-:W-:Y:S01]  /*8a90*/  IMAD.MOV.U32 R160, RZ, RZ, R26 ;  /* 0x000000ffffa07224 */ /* 0x000fe200078e001a */
[----:B------:R-:W-:Y:S01]  /*8aa0*/  SHF.R.U32.HI R7, RZ, 0x8, R7 ;  /* 0x00000008ff077819 */ /* 0x000fe20000011607 */
[----:B------:R-:W-:Y:S01]  /*8ab0*/  IMAD.MOV.U32 R26, RZ, RZ, R162 ;  /* 0x000000ffff1a7224 */ /* 0x000fe200078e00a2 */
[----:B------:R-:W-:Y:S01]  /*8ac0*/  PRMT R10, R6, 0x5410, R9 ;  /* 0x00005410060a7816 */ /* 0x000fe20000000009 */
[----:B------:R-:W-:Y:S01]  /*8ad0*/  IMAD.MOV.U32 R162, RZ, RZ, R15 ;  /* 0x000000ffffa27224 */ /* 0x000fe200078e000f */
[----:B------:R-:W-:Y:S01]  /*8ae0*/  PRMT R11, R11, 0x5410, R7 ;  /* 0x000054100b0b7816 */ /* 0x000fe20000000007 */
[----:B------:R-:W-:-:S02]  /*8af0*/  IMAD.MOV.U32 R15, RZ, RZ, R161 ;  /* 0x000000ffff0f7224 */ /* 0x000fc400078e00a1 */
[----:B------:R-:W-:Y:S01]  /*8b00*/  FFMA.FTZ R7, R165, UR25, -R5 ;  /* 0x00000019a5077c23 */ /* 0x000fe20008010805 */
[----:B------:R-:W-:Y:S01]  /*8b10*/  IMAD.MOV.U32 R161, RZ, RZ, R127 ;  /* 0x000000ffffa17224 */ /* 0x000fe200078e007f */
[----:B------:R-:W-:Y:S01]  /*8b20*/  LOP3.LUT R6, R2, 0xffff, RZ, 0xc0, !PT ;  /* 0x0000ffff02067812 */ /* 0x000fe200078ec0ff */
[----:B------:R-:W-:Y:S02]  /*8b30*/  IMAD.MOV.U32 R127, RZ, RZ, R123 ;  /* 0x000000ffff7f7224 */ /* 0x000fe400078e007b */
[----:B------:R-:W-:Y:S02]  /*8b40*/  IMAD.MOV.U32 R123, RZ, RZ, R122 ;  /* 0x000000ffff7b7224 */ /* 0x000fe400078e007a */
[----:B------:R-:W-:Y:S02]  /*8b50*/  IMAD.MOV.U32 R122, RZ, RZ, R120 ;  /* 0x000000ffff7a7224 */ /* 0x000fe400078e0078 */
[----:B------:R-:W-:Y:S02]  /*8b60*/  IMAD.MOV.U32 R165, RZ, RZ, R160 ;  /* 0x000000ffffa57224 */ /* 0x000fe400078e00a0 */
[----:B------:R-:W-:-:S02]  /*8b70*/  IMAD.MOV.U32 R120, RZ, RZ, R155 ;  /* 0x000000ffff787224 */ /* 0x000fc400078e009b */
[----:B------:R-:W-:Y:S02]  /*8b80*/  IMAD.MOV.U32 R160, RZ, RZ, R162 ;  /* 0x000000ffffa07224 */ /* 0x000fe400078e00a2 */
[----:B------:R-:W-:Y:S02]  /*8b90*/  IMAD.MOV.U32 R155, RZ, RZ, R131 ;  /* 0x000000ffff9b7224 */ /* 0x000fe400078e0083 */
[----:B------:R-:W-:Y:S01]  /*8ba0*/  IMAD.MOV.U32 R162, RZ, RZ, R161 ;  /* 0x000000ffffa27224 */ /* 0x000fe200078e00a1 */
[----:B------:R1:W2:Y:S01]  /*8bb0*/  MUFU.EX2 R131, R8 ;  /* 0x0000000800837308 */ /* 0x0002a20000000800 */
[----:B------:R-:W-:Y:S02]  /*8bc0*/  IMAD.MOV.U32 R161, RZ, RZ, R123 ;  /* 0x000000ffffa17224 */ /* 0x000fe400078e007b */
[----:B------:R-:W-:Y:S02]  /*8bd0*/  IMAD.MOV.U32 R123, RZ, RZ, R129 ;  /* 0x000000ffff7b7224 */ /* 0x000fe400078e0081 */
[----:B------:R-:W-:-:S02]  /*8be0*/  IMAD.MOV.U32 R163, RZ, RZ, R26 ;  /* 0x000000ffffa37224 */ /* 0x000fc400078e001a */
[----:B------:R-:W-:Y:S01]  /*8bf0*/  IMAD.MOV.U32 R26, RZ, RZ, R15 ;  /* 0x000000ffff1a7224 */ /* 0x000fe200078e000f */
[----:B------:R3:W-:Y:S01]  /*8c00*/  MUFU.EX2 R129, R7 ;  /* 0x0000000700817308 */ /* 0x0007e20000000800 */
[----:B------:R-:W-:Y:S02]  /*8c10*/  IMAD.MOV.U32 R15, RZ, RZ, R127 ;  /* 0x000000ffff0f7224 */ /* 0x000fe400078e007f */
[----:B------:R-:W-:Y:S02]  /*8c20*/  IMAD.MOV.U32 R127, RZ, RZ, R122 ;  /* 0x000000ffff7f7224 */ /* 0x000fe400078e007a */
[----:B------:R-:W-:Y:S02]  /*8c30*/  IMAD.MOV.U32 R122, RZ, RZ, R125 ;  /* 0x000000ffff7a7224 */ /* 0x000fe400078e007d */
[----:B------:R-:W-:Y:S02]  /*8c40*/  IMAD.MOV.U32 R125, RZ, RZ, R128 ;  /* 0x000000ffff7d7224 */ /* 0x000fe400078e0080 */
[----:B-1----:R-:W-:Y:S01]  /*8c50*/  FFMA.FTZ R8, R164, UR25, -R5 ;  /* 0x00000019a4087c23 */ /* 0x002fe20008010805 */
[----:B------:R-:W-:-:S02]  /*8c60*/  IMAD.MOV.U32 R164, RZ, RZ, R130 ;  /* 0x000000ffffa47224 */ /* 0x000fc400078e0082 */
[----:B------:R-:W-:Y:S01]  /*8c70*/  IMAD.MOV.U32 R47, RZ, RZ, R122 ;  /* 0x000000ffff2f7224 */ /* 0x000fe200078e007a */
[----:B------:R1:W-:Y:S01]  /*8c80*/  MUFU.EX2 R130, R8 ;  /* 0x0000000800827308 */ /* 0x0003e20000000800 */
[----:B------:R-:W-:Y:S01]  /*8c90*/  IMAD.MOV.U32 R45, RZ, RZ, R120 ;  /* 0x000000ffff2d7224 */ /* 0x000fe200078e0078 */
[----:B---3--:R-:W-:Y:S02]  /*8ca0*/  SHF.R.U32.HI R7, RZ, 0x8, R6 ;  /* 0x00000008ff077819 */ /* 0x008fe40000011606 */
[----:B------:R-:W-:-:S04]  /*8cb0*/  LOP3.LUT R6, R2, 0xff, RZ, 0xc0, !PT ;  /* 0x000000ff02067812 */ /* 0x000fc800078ec0ff */
[----:B------:R-:W-:Y:S01]  /*8cc0*/  PRMT R9, R6, 0x5410, R7 ;  /* 0x0000541006097816 */ /* 0x000fe20000000007 */
[----:B------:R-:W-:Y:S01]  /*8cd0*/  FFMA.FTZ R6, R171, UR25, -R0 ;  /* 0x00000019ab067c23 */ /* 0x000fe20008010800 */
[----:B------:R-:W-:Y:S01]  /*8ce0*/  SHF.R.U32.HI R7, RZ, 0x10, R2 ;  /* 0x00000010ff077819 */ /* 0x000fe20000011602 */
[----:B------:R-:W-:Y:S02]  /*8cf0*/  IMAD.MOV.U32 R171, RZ, RZ, R163 ;  /* 0x000000ffffab7224 */ /* 0x000fe400078e00a3 */
[----:B------:R-:W-:Y:S02]  /*8d00*/  IMAD.MOV.U32 R163, RZ, RZ, R123 ;  /* 0x000000ffffa37224 */ /* 0x000fe400078e007b */
[----:B-1----:R-:W-:Y:S01]  /*8d10*/  FFMA.FTZ R8, R170, UR25, -R0 ;  /* 0x00000019aa087c23 */ /* 0x002fe20008010800 */
[----:B------:R-:W-:Y:S02]  /*8d20*/  IMAD.MOV.U32 R170, RZ, RZ, R160 ;  /* 0x000000ffffaa7224 */ /* 0x000fe400078e00a0 */
[----:B------:R-:W-:Y:S01]  /*8d30*/  IMAD.MOV.U32 R160, RZ, RZ, R26 ;  /* 0x000000ffffa07224 */ /* 0x000fe200078e001a */
[----:B------:R-:W-:Y:S01]  /*8d40*/  MUFU.EX2 R128, R8 ;  /* 0x0000000800807308 */ /* 0x000fe20000000800 */
[----:B------:R-:W-:-:S02]  /*8d50*/  IMAD.MOV.U32 R26, RZ, RZ, R162 ;  /* 0x000000ffff1a7224 */ /* 0x000fc400078e00a2 */
[----:B------:R-:W-:Y:S02]  /*8d60*/  IMAD.MOV.U32 R162, RZ, RZ, R15 ;  /* 0x000000ffffa27224 */ /* 0x000fe400078e000f */
[----:B------:R-:W-:Y:S02]  /*8d70*/  IMAD.MOV.U32 R15, RZ, RZ, R161 ;  /* 0x000000ffff0f7224 */ /* 0x000fe400078e00a1 */
[----:B------:R-:W-:Y:S02]  /*8d80*/  IMAD.MOV.U32 R161, RZ, RZ, R127 ;  /* 0x000000ffffa17224 */ /* 0x000fe400078e007f */
[----:B------:R1:W3:Y:S02]  /*8d90*/  MUFU.EX2 R127, R6 ;  /* 0x00000006007f7308 */ /* 0x0002e40000000800 */
[----:B-1----:R-:W-:Y:S02]  /*8da0*/  SHF.R.U32.HI R6, RZ, 0x18, R2 ;  /* 0x00000018ff067819 */ /* 0x002fe40000011602 */
[----:B------:R-:W-:Y:S01]  /*8db0*/  LOP3.LUT R2, R7, 0xff, RZ, 0xc0, !PT ;  /* 0x000000ff07027812 */ /* 0x000fe200078ec0ff */
[----:B------:R-:W-:Y:S01]  /*8dc0*/  FFMA.FTZ R7, R168, UR25, -R0 ;  /* 0x00000019a8077c23 */ /* 0x000fe20008010800 */
[----:B------:R-:W-:-:S02]  /*8dd0*/  IMAD.MOV.U32 R168, RZ, RZ, R126 ;  /* 0x000000ffffa87224 */ /* 0x000fc400078e007e */
[----:B------:R-:W-:Y:S01]  /*8de0*/  PRMT R8, R2, 0x5410, R6 ;  /* 0x0000541002087816 */ /* 0x000fe20000000006 */
[----:B------:R-:W-:Y:S01]  /*8df0*/  FFMA.FTZ R6, R169, UR25, -R0 ;  /* 0x00000019a9067c23 */ /* 0x000fe20008010800 */
[----:B------:R-:W-:Y:S01]  /*8e00*/  IMAD.MOV.U32 R169, RZ, RZ, R160 ;  /* 0x000000ffffa97224 */ /* 0x000fe200078e00a0 */
[----:B------:R-:W-:Y:S01]  /*8e10*/  HSET2.LE.AND R2, R9, R183, PT ;  /* 0x000000b709027233 */ /* 0x000fe20003803000 */
[----:B------:R-:W-:Y:S01]  /*8e20*/  IMAD.MOV.U32 R160, RZ, RZ, R162 ;  /* 0x000000ffffa07224 */ /* 0x000fe200078e00a2 */
[----:B------:R1:W-:Y:S01]  /*8e30*/  MUFU.EX2 R126, R7 ;  /* 0x00000007007e7308 */ /* 0x0003e20000000800 */
[----:B------:R-:W-:Y:S02]  /*8e40*/  IMAD.MOV.U32 R162, RZ, RZ, R15 ;  /* 0x000000ffffa27224 */ /* 0x000fe400078e000f */
[----:B------:R-:W-:-:S05]  /*8e50*/  IMAD.MOV.U32 R15, RZ, RZ, R125 ;  /* 0x000000ffff0f7224 */ /* 0x000fca00078e007d */
[----:B------:R2:W4:Y:S01]  /*8e60*/  MUFU.EX2 R125, R6 ;  /* 0x00000006007d7308 */ /* 0x0005220000000800 */
[----:B-1----:R-:W-:Y:S01]  /*8e70*/  LOP3.LUT R7, R13, UR28, R250, 0x96, !PT ;  /* 0x0000001c0d077c12 */ /* 0x002fe2000f8e96fa */
[----:B------:R-:W-:Y:S01]  /*8e80*/  IMAD.MOV.U32 R250, RZ, RZ, R26 ;  /* 0x000000fffffa7224 */ /* 0x000fe200078e001a */
[----:B--2---:R-:W-:-:S04]  /*8e90*/  F2FP.BF16.F32.PACK_AB R6, R131, R132 ;  /* 0x000000848306723e */ /* 0x004fc800000010ff */
        /* <DEDUP_REMOVED lines=8> */
[----:B----4-:R-:W-:-:S04]  /*8f20*/  F2FP.BF16.F32.PACK_AB R6, R125, R126 ;  /* 0x0000007e7d06723e */ /* 0x010fc800000010ff */
[----:B------:R-:W-:Y:S01]  /*8f30*/  LOP3.LUT R23, R2, R6, RZ, 0xc0, !PT ;  /* 0x0000000602177212 */ /* 0x000fe200078ec0ff */
[----:B------:R-:W-:Y:S01]  /*8f40*/  IMAD.WIDE.U32 R6, R7, -0x2daee0ad, RZ ;  /* 0xd2511f5307067825 */ /* 0x000fe200078e00ff */
[----:B------:R-:W-:-:S04]  /*8f50*/  LOP3.LUT R2, R65, UR7, R12, 0x96, !PT ;  /* 0x0000000741027c12 */ /* 0x000fc8000f8e960c */
[----:B------:R-:W-:Y:S01]  /*8f60*/  LOP3.LUT R7, R7, UR6, R80, 0x96, !PT ;  /* 0x0000000607077c12 */ /* 0x000fe2000f8e9650 */
[----:B------:R-:W-:Y:S01]  /*8f70*/  IMAD.WIDE.U32 R8, R2, -0x2daee0ad, RZ ;  /* 0xd2511f5302087825 */ /* 0x000fe200078e00ff */
[C---:B------:R-:W-:Y:S04]  /*8f80*/  HMMA.16816.F32.BF16 R60, R20.reuse, R30, R32 ;  /* 0x0000001e143c723c */ /* 0x040fe80000041820 */
[----:B------:R-:W-:Y:S01]  /*8f90*/  LOP3.LUT R2, R9, UR23, R6, 0x96, !PT ;  /* 0x0000001709027c12 */ /* 0x000fe2000f8e9606 */
[----:B------:R-:W-:Y:S01]  /*8fa0*/  IMAD.WIDE.U32 R6, R7, -0x326172a9, RZ ;  /* 0xcd9e8d5707067825 */ /* 0x000fe200078e00ff */
[----:B------:R-:W-:Y:S03]  /*8fb0*/  HMMA.16816.F32.BF16 R76, R20, R28, R76 ;  /* 0x0000001c144c723c */ /* 0x000fe6000004184c */
[----:B------:R-:W-:Y:S01]  /*8fc0*/  IMAD.WIDE.U32 R10, R2, -0x326172a9, RZ ;  /* 0xcd9e8d57020a7825 */ /* 0x000fe200078e00ff */
[----:B------:R-:W-:-:S02]  /*8fd0*/  LOP3.LUT R7, R7, UR24, R64, 0x96, !PT ;  /* 0x0000001807077c12 */ /* 0x000fc4000f8e9640 */
[----:B------:R-:W-:Y:S02]  /*8fe0*/  HMMA.16816.F32.BF16 R156, R20, R72, R156 ;  /* 0x00000048149c723c */ /* 0x000fe4000004189c */
[----:B------:R-:W-:Y:S01]  /*8ff0*/  LOP3.LUT R2, R11, UR22, R6, 0x96, !PT ;  /* 0x000000160b027c12 */ /* 0x000fe2000f8e9606 */
[----:B------:R-:W-:Y:S01]  /*9000*/  IMAD.WIDE.U32 R6, R7, -0x2daee0ad, RZ ;  /* 0xd2511f5307067825 */ /* 0x000fe200078e00ff */
[----:B------:R-:W-:Y:S02]  /*9010*/  LOP3.LUT R11, R13, UR28, R82, 0x96, !PT ;  /* 0x0000001c0d0b7c12 */ /* 0x000fe4000f8e9652 */
[----:B------:R-:W-:Y:S01]  /*9020*/  LOP3.LUT R13, R67, UR7, R12, 0x96, !PT ;  /* 0x00000007430d7c12 */ /* 0x000fe2000f8e960c */
[----:B------:R-:W-:Y:S01]  /*9030*/  IMAD.WIDE.U32 R16, R2, -0x2daee0ad, RZ ;  /* 0xd2511f5302107825 */ /* 0x000fe200078e00ff */
[----:B------:R-:W-:-:S04]  /*9040*/  LOP3.LUT R7, R7, UR19, R8, 0x96, !PT ;  /* 0x0000001307077c12 */ /* 0x000fc8000f8e9608 */
[----:B------:R-:W-:Y:S01]  /*9050*/  LOP3.LUT R2, R17, UR15, R6, 0x96, !PT ;  /* 0x0000000f11027c12 */ /* 0x000fe2000f8e9606 */
[----:B------:R-:W-:-:S04]  /*9060*/  IMAD.WIDE.U32 R8, R7, -0x326172a9, RZ ;  /* 0xcd9e8d5707087825 */ /* 0x000fc800078e00ff */
[----:B------:R-:W-:Y:S01]  /*9070*/  IMAD.WIDE.U32 R6, R2, -0x326172a9, RZ ;  /* 0xcd9e8d5702067825 */ /* 0x000fe200078e00ff */
[----:B------:R-:W-:-:S04]  /*9080*/  LOP3.LUT R26, R9, UR18, R10, 0x96, !PT ;  /* 0x00000012091a7c12 */ /* 0x000fc8000f8e960a */
[----:B------:R-:W-:Y:S02]  /*9090*/  LOP3.LUT R12, R7, UR36, R8, 0x96, !PT ;  /* 0x00000024070c7c12 */ /* 0x000fe4000f8e9608 */
[C---:B------:R-:W-:Y:S02]  /*90a0*/  LOP3.LUT R17, R6.reuse, 0xffff, RZ, 0xc0, !PT ;  /* 0x0000ffff06117812 */ /* 0x040fe400078ec0ff */
[----:B------:R-:W-:Y:S02]  /*90b0*/  LOP3.LUT R25, R6, 0xff, RZ, 0xc0, !PT ;  /* 0x000000ff06197812 */ /* 0x000fe400078ec0ff */
[--C-:B------:R-:W-:Y:S02]  /*90c0*/  SHF.R.U32.HI R24, RZ, 0x10, R6.reuse ;  /* 0x00000010ff187819 */ /* 0x100fe40000011606 */
[----:B------:R-:W-:Y:S01]  /*90d0*/  SHF.R.U32.HI R19, RZ, 0x18, R6 ;  /* 0x00000018ff137819 */ /* 0x000fe20000011606 */
[----:B------:R-:W-:-:S04]  /*90e0*/  IMAD.WIDE.U32 R6, R11, -0x2daee0ad, RZ ;  /* 0xd2511f530b067825 */ /* 0x000fc800078e00ff */
[----:B------:R-:W-:Y:S01]  /*90f0*/  IMAD.WIDE.U32 R10, R13, -0x2daee0ad, RZ ;  /* 0xd2511f530d0a7825 */ /* 0x000fe200078e00ff */
[----:B------:R-:W-:-:S04]  /*9100*/  LOP3.LUT R7, R7, UR6, R84, 0x96, !PT ;  /* 0x0000000607077c12 */ /* 0x000fc8000f8e9654 */
[----:B------:R-:W-:Y:S01]  /*9110*/  LOP3.LUT R2, R11, UR23, R6, 0x96, !PT ;  /* 0x000000170b027c12 */ /* 0x000fe2000f8e9606 */
[----:B------:R-:W-:-:S04]  /*9120*/  IMAD.WIDE.U32 R6, R7, -0x326172a9, RZ ;  /* 0xcd9e8d5707067825 */ /* 0x000fc800078e00ff */
[----:B------:R-:W-:-:S04]  /*9130*/  IMAD.WIDE.U32 R8, R2, -0x326172a9, RZ ;  /* 0xcd9e8d5702087825 */ /* 0x000fc800078e00ff */
[----:B------:R-:W-:Y:S01]  /*9140*/  FFMA.FTZ R2, R172, UR25, -R5 ;  /* 0x00000019ac027c23 */ /* 0x000fe20008010805 */
[----:B------:R-:W-:Y:S01]  /*9150*/  LOP3.LUT R7, R7, UR24, R66, 0x96, !PT ;  /* 0x0000001807077c12 */ /* 0x000fe2000f8e9642 */
[----:B------:R-:W-:Y:S01]  /*9160*/  IMAD.MOV.U32 R172, RZ, RZ, R124 ;  /* 0x000000ffffac7224 */ /* 0x000fe200078e007c */
[----:B------:R-:W-:Y:S01]  /*9170*/  LOP3.LUT R9, R9, UR22, R6, 0x96, !PT ;  /* 0x0000001609097c12 */ /* 0x000fe2000f8e9606 */
[----:B------:R1:W-:Y:S02]  /*9180*/  MUFU.EX2 R124, R2 ;  /* 0x00000002007c7308 */ /* 0x0003e40000000800 */
[----:B------:R-:W-:Y:S01]  /*9190*/  IMAD.WIDE.U32 R6, R7, -0x2daee0ad, RZ ;  /* 0xd2511f5307067825 */ /* 0x000fe200078e00ff */
[----:B------:R-:W-:Y:S01]  /*91a0*/  HMMA.16816.F32.BF16 R64, R20, R74, R92 ;  /* 0x0000004a1440723c */ /* 0x000fe2000004185c */
[----:B------:R-:W2:Y:S03]  /*91b0*/  LDSM.16.MT88.4 R20, [R184+0x5400] ;  /* 0x00540000b814783b */ /* 0x000ea60000004200 */
[----:B------:R-:W-:-:S05]  /*91c0*/  LOP3.LUT R7, R7, UR19, R10, 0x96, !PT ;  /* 0x0000001307077c12 */ /* 0x000fca000f8e960a */
[----:B------:R-:W-:-:S05]  /*91d0*/  IMAD.WIDE.U32 R10, R7, -0x326172a9, RZ ;  /* 0xcd9e8d57070a7825 */ /* 0x000fca00078e00ff */
[----:B------:R-:W-:Y:S01]  /*91e0*/  LOP3.LUT R11, R11, UR18, R8, 0x96, !PT ;  /* 0x000000120b0b7c12 */ /* 0x000fe2000f8e9608 */
[----:B-1----:R-:W-:Y:S01]  /*91f0*/  FFMA.FTZ R2, R173, UR25, -R5 ;  /* 0x00000019ad027c23 */ /* 0x002fe20008010805 */
[----:B------:R-:W-:Y:S02]  /*9200*/  IMAD.MOV.U32 R173, RZ, RZ, R15 ;  /* 0x000000ffffad7224 */ /* 0x000fe400078e000f */
[----:B------:R-:W-:Y:S01]  /*9210*/  IMAD.WIDE.U32 R14, R9, -0x2daee0ad, RZ ;  /* 0xd2511f53090e7825 */ /* 0x000fe200078e00ff */
[----:B------:R1:W-:Y:S04]  /*9220*/  MUFU.EX2 R123, R2 ;  /* 0x00000002007b7308 */ /* 0x0003e80000000800 */
[----:B------:R-:W-:-:S05]  /*9230*/  LOP3.LUT R6, R15, UR15, R6, 0x96, !PT ;  /* 0x0000000f0f067c12 */ /* 0x000fca000f8e9606 */
[----:B------:R-:W-:-:S05]  /*9240*/  IMAD.WIDE.U32 R6, R6, -0x326172a9, RZ ;  /* 0xcd9e8d5706067825 */ /* 0x000fca00078e00ff */
[----:B------:R-:W-:Y:S02]  /*9250*/  LOP3.LUT R10, R7, UR36, R10, 0x96, !PT ;  /* 0x00000024070a7c12 */ /* 0x000fe4000f8e960a */
[----:B------:R-:W-:Y:S01]  /*9260*/  LOP3.LUT R31, R6, 0xffff, RZ, 0xc0, !PT ;  /* 0x0000ffff061f7812 */ /* 0x000fe200078ec0ff */
[----:B-1----:R-:W-:Y:S01]  /*9270*/  FFMA.FTZ R2, R104, UR25, -R5 ;  /* 0x0000001968027c23 */ /* 0x002fe20008010805 */
[----:B------:R-:W-:Y:S02]  /*9280*/  LOP3.LUT R41, R6, 0xff, RZ, 0xc0, !PT ;  /* 0x000000ff06297812 */ /* 0x000fe400078ec0ff */
[--C-:B------:R-:W-:Y:S01]  /*9290*/  SHF.R.U32.HI R40, RZ, 0x10, R6.reuse ;  /* 0x00000010ff287819 */ /* 0x100fe20000011606 */
[----:B------:R1:W-:Y:S01]  /*92a0*/  MUFU.EX2 R122, R2 ;  /* 0x00000002007a7308 */ /* 0x0003e20000000800 */
[----:B------:R-:W-:Y:S01]  /*92b0*/  SHF.R.U32.HI R35, RZ, 0x18, R6 ;  /* 0x00000018ff237819 */ /* 0x000fe20000011606 */
[----:B------:R-:W-:-:S03]  /*92c0*/  IMAD.WIDE.U32 R6, R27, -0x2daee0ad, RZ ;  /* 0xd2511f531b067825 */ /* 0x000fc600078e00ff */
[C---:B------:R-:W-:Y:S02]  /*92d0*/  LOP3.LUT R30, R6.reuse, 0xffff, RZ, 0xc0, !PT ;  /* 0x0000ffff061e7812 */ /* 0x040fe400078ec0ff */
[----:B------:R-:W-:Y:S02]  /*92e0*/  LOP3.LUT R33, R6, 0xff, RZ, 0xc0, !PT ;  /* 0x000000ff06217812 */ /* 0x000fe400078ec0ff */
[--C-:B------:R-:W-:Y:S02]  /*92f0*/  SHF.R.U32.HI R32, RZ, 0x10, R6.reuse ;  /* 0x00000010ff207819 */ /* 0x100fe40000011606 */
[----:B------:R-:W-:Y:S01]  /*9300*/  SHF.R.U32.HI R34, RZ, 0x18, R6 ;  /* 0x00000018ff227819 */ /* 0x000fe20000011606 */
[--C-:B------:R-:W-:Y:S01]  /*9310*/  FFMA.FTZ R6, R91, UR25, -R5.reuse ;  /* 0x000000195b067c23 */ /* 0x100fe20008010805 */
[----:B------:R-:W-:Y:S01]  /*9320*/  LOP3.LUT R9, R7, UR35, R18, 0x96, !PT ;  /* 0x0000002307097c12 */ /* 0x000fe2000f8e9612 */
[--C-:B-1----:R-:W-:Y:S02]  /*9330*/  FFMA.FTZ R2, R106, UR25, -R5.reuse ;  /* 0x000000196a027c23 */ /* 0x102fe40008010805 */
[----:B------:R1:W-:Y:S08]  /*9340*/  MUFU.EX2 R117, R6 ;  /* 0x0000000600757308 */ /* 0x0003f00000000800 */
[----:B------:R3:W-:Y:S01]  /*9350*/  MUFU.EX2 R121, R2 ;  /* 0x0000000200797308 */ /* 0x0007e20000000800 */
[----:B-1----:R-:W-:-:S07]  /*9360*/  FFMA.FTZ R6, R102, UR25, -R5 ;  /* 0x0000001966067c23 */ /* 0x002fce0008010805 */
[----:B------:R1:W-:Y:S01]  /*9370*/  MUFU.EX2 R115, R6 ;  /* 0x0000000600737308 */ /* 0x0003e20000000800 */
[----:B---3--:R-:W-:-:S07]  /*9380*/  FFMA.FTZ R2, R105, UR25, -R5 ;  /* 0x0000001969027c23 */ /* 0x008fce0008010805 */
[----:B------:R3:W-:Y:S01]  /*9390*/  MUFU.EX2 R119, R2 ;  /* 0x0000000200777308 */ /* 0x0007e20000000800 */
[----:B-1----:R-:W-:-:S05]  /*93a0*/  IMAD.WIDE.U32 R6, R26, -0x2daee0ad, RZ ;  /* 0xd2511f531a067825 */ /* 0x002fca00078e00ff */
[----:B------:R-:W-:Y:S02]  /*93b0*/  LOP3.LUT R8, R7, UR35, R16, 0x96, !PT ;  /* 0x0000002307087c12 */ /* 0x000fe4000f8e9610 */
[----:B------:R-:W-:Y:S01]  /*93c0*/  LOP3.LUT R15, R6, 0xffff, RZ, 0xc0, !PT ;  /* 0x0000ffff060f7812 */ /* 0x000fe200078ec0ff */
[--C-:B---3--:R-:W-:Y:S01]  /*93d0*/  FFMA.FTZ R2, R107, UR25, -R5.reuse ;  /* 0x000000196b027c23 */ /* 0x108fe20008010805 */
[--C-:B------:R-:W-:Y:S02]  /*93e0*/  SHF.R.U32.HI R27, RZ, 0x10, R6.reuse ;  /* 0x00000010ff1b7819 */ /* 0x100fe40000011606 */
[----:B------:R-:W-:Y:S01]  /*93f0*/  SHF.R.U32.HI R29, RZ, 0x18, R6 ;  /* 0x00000018ff1d7819 */ /* 0x000fe20000011606 */
[----:B------:R1:W-:Y:S02]  /*9400*/  MUFU.EX2 R120, R2 ;  /* 0x0000000200787308 */ /* 0x0003e40000000800 */
[----:B-1----:R-:W-:-:S06]  /*9410*/  FFMA.FTZ R2, R89, UR25, -R5 ;  /* 0x0000001959027c23 */ /* 0x002fcc0008010805 */
[----:B------:R1:W-:Y:S02]  /*9420*/  MUFU.EX2 R118, R2 ;  /* 0x0000000200767308 */ /* 0x0003e40000000800 */
[----:B-1----:R-:W-:-:S04]  /*9430*/  SHF.R.U32.HI R2, RZ, 0x8, R17 ;  /* 0x00000008ff027819 */ /* 0x002fc80000011611 */
[----:B------:R-:W-:Y:S02]  /*9440*/  PRMT R52, R25, 0x5410, R2 ;  /* 0x0000541019347816 */ /* 0x000fe40000000002 */
[----:B------:R-:W-:-:S04]  /*9450*/  LOP3.LUT R2, R24, 0xff, RZ, 0xc0, !PT ;  /* 0x000000ff18027812 */ /* 0x000fc800078ec0ff */
[----:B------:R-:W-:Y:S01]  /*9460*/  PRMT R51, R2, 0x5410, R19 ;  /* 0x0000541002337816 */ /* 0x000fe20000000013 */
[----:B------:R-:W-:Y:S01]  /*9470*/  FFMA.FTZ R2, R101, UR25, -R5 ;  /* 0x0000001965027c23 */ /* 0x000fe20008010805 */
[----:B------:R-:W-:Y:S01]  /*9480*/  LOP3.LUT R19, R6, 0xff, RZ, 0xc0, !PT ;  /* 0x000000ff06137812 */ /* 0x000fe200078ec0ff */
[----:B------:R-:W-:Y:S02]  /*9490*/  IMAD.WIDE.U32 R6, R43, -0x2daee0ad, RZ ;  /* 0xd2511f532b067825 */ /* 0x000fe400078e00ff */
[----:B------:R1:W-:Y:S01]  /*94a0*/  MUFU.EX2 R116, R2 ;  /* 0x0000000200747308 */ /* 0x0003e20000000800 */
[C---:B------:R-:W-:Y:S02]  /*94b0*/  LOP3.LUT R13, R6.reuse, 0xffff, RZ, 0xc0, !PT ;  /* 0x0000ffff060d7812 */ /* 0x040fe400078ec0ff */
[----:B------:R-:W-:Y:S02]  /*94c0*/  LOP3.LUT R18, R6, 0xff, RZ, 0xc0, !PT ;  /* 0x000000ff06127812 */ /* 0x000fe400078ec0ff */
[----:B------:R-:W-:-:S02]  /*94d0*/  SHF.R.U32.HI R17, RZ, 0x10, R6 ;  /* 0x00000010ff117819 */ /* 0x000fc40000011606 */
[----:B------:R-:W-:Y:S01]  /*94e0*/  SHF.R.U32.HI R16, RZ, 0x18, R6 ;  /* 0x00000018ff107819 */ /* 0x000fe20000011606 */
[----:B-1----:R-:W-:-:S04]  /*94f0*/  FFMA.FTZ R2, R90, UR25, -R5 ;  /* 0x000000195a027c23 */ /* 0x002fc80008010805 */
[----:B------:R1:W-:Y:S02]  /*9500*/  MUFU.EX2 R114, R2 ;  /* 0x0000000200727308 */ /* 0x0003e40000000800 */
[----:B-1----:R-:W-:Y:S01]  /*9510*/  FFMA.FTZ R2, R100, UR25, -R5 ;  /* 0x0000001964027c23 */ /* 0x002fe20008010805 */
[----:B------:R-:W-:Y:S01]  /*9520*/  FFMA.FTZ R5, R176, UR25, -R0 ;  /* 0x00000019b0057c23 */ /* 0x000fe20008010800 */
[----:B------:R-:W-:-:S04]  /*9530*/  IMAD.MOV.U32 R176, RZ, RZ, R45 ;  /* 0x000000ffffb07224 */ /* 0x000fc800078e002d */
[----:B------:R1:W-:Y:S08]  /*9540*/  MUFU.EX2 R113, R2 ;  /* 0x0000000200717308 */ /* 0x0003f00000000800 */
[----:B------:R3:W-:Y:S01]  /*9550*/  MUFU.EX2 R112, R5 ;  /* 0x0000000500707308 */ /* 0x0007e20000000800 */
[----:B-1----:R-:W-:Y:S01]  /*9560*/  LOP3.LUT R2, R7, UR35, R42, 0x96, !PT ;  /* 0x0000002307027c12 */ /* 0x002fe2000f8e962a */
[----:B------:R-:W-:Y:S01]  /*9570*/  IMAD.WIDE.U32 R6, R11, -0x2daee0ad, RZ ;  /* 0xd2511f530b067825 */ /* 0x000fe200078e00ff */
[----:B------:R-:W-:-:S02]  /*9580*/  LOP3.LUT R11, R10, 0xff, RZ, 0xc0, !PT ;  /* 0x000000ff0a0b7812 */ /* 0x000fc400078ec0ff */
[----:B------:R-:W-:Y:S01]  /*9590*/  LOP3.LUT R24, R6, 0xffff, RZ, 0xc0, !PT ;  /* 0x0000ffff06187812 */ /* 0x000fe200078ec0ff */
[----:B---3--:R-:W-:Y:S01]  /*95a0*/  FFMA.FTZ R5, R180, UR25, -R0 ;  /* 0x00000019b4057c23 */ /* 0x008fe20008010800 */
[----:B------:R-:W-:Y:S01]  /*95b0*/  LOP3.LUT R28, R6, 0xff, RZ, 0xc0, !PT ;  /* 0x000000ff061c7812 */ /* 0x000fe200078ec0ff */
[----:B------:R-:W-:Y:S01]  /*95c0*/  IMAD.MOV.U32 R180, RZ, RZ, R46 ;  /* 0x000000ffffb47224 */ /* 0x000fe200078e002e */
[--C-:B------:R-:W-:Y:S01]  /*95d0*/  SHF.R.U32.HI R26, RZ, 0x10, R6.reuse ;  /* 0x00000010ff1a7819 */ /* 0x100fe20000011606 */
[----:B------:R1:W-:Y:S01]  /*95e0*/  MUFU.EX2 R105, R5 ;  /* 0x0000000500697308 */ /* 0x0003e20000000800 */
[----:B------:R-:W-:Y:S01]  /*95f0*/  SHF.R.U32.HI R25, RZ, 0x18, R6 ;  /* 0x00000018ff197819 */ /* 0x000fe20000011606 */
[----:B------:R-:W-:Y:S01]  /*9600*/  FFMA.FTZ R6, R111, UR25, -R0 ;  /* 0x000000196f067c23 */ /* 0x000fe20008010800 */
[----:B------:R-:W-:Y:S01]  /*9610*/  LOP3.LUT R14, R7, UR35, R14, 0x96, !PT ;  /* 0x00000023070e7c12 */ /* 0x000fe2000f8e960e */
[----:B------:R-:W-:Y:S01]  /*9620*/  FFMA.FTZ R7, R175, UR25, -R0 ;  /* 0x00000019af077c23 */ /* 0x000fe20008010800 */
[----:B------:R-:W-:-:S02]  /*9630*/  IMAD.MOV.U32 R111, RZ, RZ, R47 ;  /* 0x000000ffff6f7224 */ /* 0x000fc400078e002f */
[----:B------:R-:W-:Y:S01]  /*9640*/  IMAD.MOV.U32 R175, RZ, RZ, R152 ;  /* 0x000000ffffaf7224 */ /* 0x000fe200078e0098 */
[----:B------:R3:W-:Y:S08]  /*9650*/  MUFU.EX2 R104, R6 ;  /* 0x0000000600687308 */ /* 0x0007f00000000800 */
[----:B------:R4:W-:Y:S01]  /*9660*/  MUFU.EX2 R107, R7 ;  /* 0x00000007006b7308 */ /* 0x0009e20000000800 */
[----:B-1----:R-:W-:-:S04]  /*9670*/  LOP3.LUT R5, R12, 0xffff, RZ, 0xc0, !PT ;  /* 0x0000ffff0c057812 */ /* 0x002fc800078ec0ff */
[----:B---3--:R-:W-:Y:S02]  /*9680*/  SHF.R.U32.HI R6, RZ, 0x8, R5 ;  /* 0x00000008ff067819 */ /* 0x008fe40000011605 */
[----:B------:R-:W-:-:S04]  /*9690*/  LOP3.LUT R5, R12, 0xff, RZ, 0xc0, !PT ;  /* 0x000000ff0c057812 */ /* 0x000fc800078ec0ff */
[----:B------:R-:W-:Y:S01]  /*96a0*/  PRMT R50, R5, 0x5410, R6 ;  /* 0x0000541005327816 */ /* 0x000fe20000000006 */
[----:B------:R-:W-:Y:S01]  /*96b0*/  FFMA.FTZ R5, R174, UR25, -R0 ;  /* 0x00000019ae057c23 */ /* 0x000fe20008010800 */
[--C-:B----4-:R-:W-:Y:S01]  /*96c0*/  SHF.R.U32.HI R7, RZ, 0x10, R12.reuse ;  /* 0x00000010ff077819 */ /* 0x110fe2000001160c */
[----:B------:R-:W-:Y:S01]  /*96d0*/  IMAD.MOV.U32 R174, RZ, RZ, R155 ;  /* 0x000000ffffae7224 */ /* 0x000fe200078e009b */
[----:B------:R-:W-:Y:S01]  /*96e0*/  SHF.R.U32.HI R6, RZ, 0x18, R12 ;  /* 0x00000018ff067819 */ /* 0x000fe2000001160c */
[----:B------:R1:W-:Y:S02]  /*96f0*/  MUFU.EX2 R106, R5 ;  /* 0x00000005006a7308 */ /* 0x0003e40000000800 */
[----:B-1----:R-:W-:Y:S01]  /*9700*/  LOP3.LUT R5, R7, 0xff, RZ, 0xc0, !PT ;  /* 0x000000ff07057812 */ /* 0x002fe200078ec0ff */
[----:B------:R-:W-:Y:S01]  /*9710*/  FFMA.FTZ R7, R178, UR25, -R0 ;  /* 0x00000019b2077c23 */ /* 0x000fe20008010800 */
[----:B------:R-:W-:Y:S02]  /*9720*/  IMAD.MOV.U32 R178, RZ, RZ, R153 ;  /* 0x000000ffffb27224 */ /* 0x000fe400078e0099 */
[----:B------:R-:W-:Y:S01]  /*9730*/  PRMT R43, R5, 0x5410, R6 ;  /* 0x00005410052b7816 */ /* 0x000fe20000000006 */
[----:B------:R-:W-:Y:S01]  /*9740*/  FFMA.FTZ R6, R103, UR25, -R0 ;  /* 0x0000001967067c23 */ /* 0x000fe20008010800 */
[----:B------:R-:W-:Y:S01]  /*9750*/  SHF.R.U32.HI R5, RZ, 0x8, R31 ;  /* 0x00000008ff057819 */ /* 0x000fe2000001161f */
[----:B------:R1:W-:Y:S01]  /*9760*/  MUFU.EX2 R102, R7 ;  /* 0x0000000700667308 */ /* 0x0003e20000000800 */
[----:B------:R-:W-:Y:S01]  /*9770*/  IMAD.MOV.U32 R103, RZ, RZ, R154 ;  /* 0x000000ffff677224 */ /* 0x000fe200078e009a */
[----:B------:R-:W-:-:S02]  /*9780*/  HSET2.LE.AND R43, R43, R183, PT ;  /* 0x000000b72b2b7233 */ /* 0x000fc40003803000 */
[----:B------:R-:W-:Y:S02]  /*9790*/  PRMT R48, R41, 0x5410, R5 ;  /* 0x0000541029307816 */ /* 0x000fe40000000005 */
[----:B------:R-:W-:Y:S02]  /*97a0*/  LOP3.LUT R5, R40, 0xff, RZ, 0xc0, !PT ;  /* 0x000000ff28057812 */ /* 0x000fe400078ec0ff */
[----:B------:R3:W-:Y:S01]  /*97b0*/  MUFU.EX2 R101, R6 ;  /* 0x0000000600657308 */ /* 0x0007e20000000800 */
[----:B------:R-:W-:Y:S02]  /*97c0*/  HSET2.LE.AND R40, R50, R183, PT ;  /* 0x000000b732287233 */ /* 0x000fe40003803000 */
[----:B------:R-:W-:Y:S02]  /*97d0*/  PRMT R49, R5, 0x5410, R35 ;  /* 0x0000541005317816 */ /* 0x000fe40000000023 */
[----:B------:R-:W-:-:S04]  /*97e0*/  SHF.R.U32.HI R5, RZ, 0x8, R30 ;  /* 0x00000008ff057819 */ /* 0x000fc8000001161e */
[----:B------:R-:W-:Y:S01]  /*97f0*/  PRMT R47, R33, 0x5410, R5 ;  /* 0x00005410212f7816 */ /* 0x000fe20000000005 */
[----:B-1----:R-:W-:Y:S01]  /*9800*/  FFMA.FTZ R7, R177, UR25, -R0 ;  /* 0x00000019b1077c23 */ /* 0x002fe20008010800 */
[----:B------:R-:W-:Y:S01]  /*9810*/  SHF.R.U32.HI R5, RZ, 0x8, R15 ;  /* 0x00000008ff057819 */ /* 0x000fe2000001160f */
[----:B------:R-:W-:Y:S01]  /*9820*/  IMAD.MOV.U32 R177, RZ, RZ, R96 ;  /* 0x000000ffffb17224 */ /* 0x000fe200078e0060 */
[----:B------:R-:W-:Y:S01]  /*9830*/  HSET2.LE.AND R15, R49, R183, PT ;  /* 0x000000b7310f7233 */ /* 0x000fe20003803000 */
[----:B------:R1:W-:Y:S01]  /*9840*/  MUFU.EX2 R98, R7 ;  /* 0x0000000700627308 */ /* 0x0003e20000000800 */
[----:B------:R-:W-:Y:S01]  /*9850*/  PRMT R45, R19, 0x5410, R5 ;  /* 0x00005410132d7816 */ /* 0x000fe20000000005 */
[--C-:B------:R-:W-:Y:S01]  /*9860*/  FFMA.FTZ R5, R110, UR25, -R0.reuse ;  /* 0x000000196e057c23 */ /* 0x100fe20008010800 */
[----:B---3--:R-:W-:Y:S01]  /*9870*/  FFMA.FTZ R6, R108, UR25, -R0 ;  /* 0x000000196c067c23 */ /* 0x008fe20008010800 */
[----:B------:R-:W-:Y:S02]  /*9880*/  IMAD.MOV.U32 R108, RZ, RZ, R99 ;  /* 0x000000ffff6c7224 */ /* 0x000fe400078e0063 */
[----:B------:R-:W-:-:S02]  /*9890*/  FFMA.FTZ R49, R228, UR25, -R3 ;  /* 0x00000019e4317c23 */ /* 0x000fc40008010803 */
[----:B------:R3:W-:Y:S01]  /*98a0*/  MUFU.EX2 R100, R6 ;  /* 0x0000000600647308 */ /* 0x0007e20000000800 */
[----:B-1----:R-:W-:-:S07]  /*98b0*/  FFMA.FTZ R7, R109, UR25, -R0 ;  /* 0x000000196d077c23 */ /* 0x002fce0008010800 */
[----:B------:R1:W-:Y:S01]  /*98c0*/  MUFU.EX2 R96, R7 ;  /* 0x0000000700607308 */ /* 0x0003e20000000800 */
[----:B---3--:R-:W-:Y:S01]  /*98d0*/  FFMA.FTZ R6, R179, UR25, -R0 ;  /* 0x00000019b3067c23 */ /* 0x008fe20008010800 */
[----:B------:R-:W-:Y:S01]  /*98e0*/  IMAD.MOV.U32 R179, RZ, RZ, R97 ;  /* 0x000000ffffb37224 */ /* 0x000fe200078e0061 */
[----:B------:R-:W-:-:S05]  /*98f0*/  LOP3.LUT R0, R17, 0xff, RZ, 0xc0, !PT ;  /* 0x000000ff11007812 */ /* 0x000fca00078ec0ff */
[----:B------:R3:W-:Y:S01]  /*9900*/  MUFU.EX2 R99, R6 ;  /* 0x0000000600637308 */ /* 0x0007e20000000800 */
[----:B------:R-:W-:Y:S02]  /*9910*/  PRMT R12, R0, 0x5410, R16 ;  /* 0x00005410000c7816 */ /* 0x000fe40000000010 */
[----:B------:R-:W-:-:S05]  /*9920*/  LOP3.LUT R0, R10, 0xffff, RZ, 0xc0, !PT ;  /* 0x0000ffff0a007812 */ /* 0x000fca00078ec0ff */
[----:B------:R4:W-:Y:S01]  /*9930*/  MUFU.EX2 R97, R5 ;  /* 0x0000000500617308 */ /* 0x0009e20000000800 */
[----:B-1----:R-:W-:Y:S02]  /*9940*/  SHF.R.U32.HI R7, RZ, 0x18, R10 ;  /* 0x00000018ff077819 */ /* 0x002fe4000001160a */
[----:B---3--:R-:W-:-:S04]  /*9950*/  LOP3.LUT R6, R32, 0xff, RZ, 0xc0, !PT ;  /* 0x000000ff20067812 */ /* 0x008fc800078ec0ff */
[----:B------:R-:W-:Y:S02]  /*9960*/  PRMT R46, R6, 0x5410, R34 ;  /* 0x00005410062e7816 */ /* 0x000fe40000000022 */
[----:B------:R-:W-:Y:S02]  /*9970*/  LOP3.LUT R6, R27, 0xff, RZ, 0xc0, !PT ;  /* 0x000000ff1b067812 */ /* 0x000fe400078ec0ff */
[----:B----4-:R-:W-:Y:S02]  /*9980*/  SHF.R.U32.HI R5, RZ, 0x8, R13 ;  /* 0x00000008ff057819 */ /* 0x010fe4000001160d */
[----:B------:R-:W-:Y:S02]  /*9990*/  PRMT R41, R6, 0x5410, R29 ;  /* 0x0000541006297816 */ /* 0x000fe4000000001d */
[----:B------:R-:W-:Y:S02]  /*99a0*/  PRMT R13, R18, 0x5410, R5 ;  /* 0x00005410120d7816 */ /* 0x000fe40000000005 */
[----:B------:R-:W-:Y:S01]  /*99b0*/  SHF.R.U32.HI R5, RZ, 0x10, R10 ;  /* 0x00000010ff057819 */ /* 0x000fe2000001160a */
[----:B------:R-:W1:Y:S01]  /*99c0*/  LDSM.16.MT88.4 R16, [R185+0x5400] ;  /* 0x00540000b910783b */ /* 0x000e620000004200 */
[----:B------:R-:W-:-:S02]  /*99d0*/  SHF.R.U32.HI R6, RZ, 0x8, R0 ;  /* 0x00000008ff067819 */ /* 0x000fc40000011600 */
[----:B------:R-:W-:Y:S01]  /*99e0*/  LOP3.LUT R0, R5, 0xff, RZ, 0xc0, !PT ;  /* 0x000000ff05007812 */ /* 0x000fe200078ec0ff */
[----:B------:R-:W-:Y:S01]  /*99f0*/  FFMA.FTZ R5, R181, UR25, -R4 ;  /* 0x00000019b5057c23 */ /* 0x000fe20008010804 */
[----:B------:R-:W-:Y:S02]  /*9a00*/  PRMT R44, R11, 0x5410, R6 ;  /* 0x000054100b2c7816 */ /* 0x000fe40000000006 */
[----:B------:R-:W-:Y:S01]  /*9a10*/  PRMT R42, R0, 0x5410, R7 ;  /* 0x00005410002a7816 */ /* 0x000fe20000000007 */
[----:B------:R3:W-:Y:S01]  /*9a20*/  MUFU.EX2 R91, R5 ;  /* 0x00000005005b7308 */ /* 0x0007e20000000800 */
[----:B------:R-:W-:Y:S01]  /*9a30*/  FFMA.FTZ R0, R182, UR25, -R4 ;  /* 0x00000019b6007c23 */ /* 0x000fe20008010804 */
[----:B------:R-:W-:Y:S02]  /*9a40*/  SHF.R.U32.HI R7, RZ, 0x18, R9 ;  /* 0x00000018ff077819 */ /* 0x000fe40000011609 */
[----:B------:R-:W-:Y:S01]  /*9a50*/  LOP3.LUT R10, R9, 0xff, RZ, 0xc0, !PT ;  /* 0x000000ff090a7812 */ /* 0x000fe200078ec0ff */
[----:B------:R-:W-:Y:S01]  /*9a60*/  IMAD.MOV.U32 R110, RZ, RZ, R103 ;  /* 0x000000ffff6e7224 */ /* 0x000fe200078e0067 */
[----:B------:R-:W-:-:S02]  /*9a70*/  HSET2.LE.AND R27, R51, R183, PT ;  /* 0x000000b7331b7233 */ /* 0x000fc40003803000 */
[----:B------:R4:W-:Y:S01]  /*9a80*/  MUFU.EX2 R90, R0 ;  /* 0x00000000005a7308 */ /* 0x0009e20000000800 */
[--C-:B------:R-:W-:Y:S02]  /*9a90*/  HSET2.LE.AND R41, R41, R183.reuse, PT ;  /* 0x000000b729297233 */ /* 0x100fe40003803000 */
[----:B---3--:R-:W-:Y:S01]  /*9aa0*/  SHF.R.U32.HI R5, RZ, 0x8, R24 ;  /* 0x00000008ff057819 */ /* 0x008fe20000011618 */
[----:B------:R-:W-:Y:S01]  /*9ab0*/  IMAD.MOV.U32 R103, RZ, RZ, R111 ;  /* 0x000000ffff677224 */ /* 0x000fe200078e006f */
[----:B------:R-:W-:Y:S02]  /*9ac0*/  HSET2.LE.AND R24, R48, R183, PT ;  /* 0x000000b730187233 */ /* 0x000fe40003803000 */
[----:B------:R-:W-:Y:S01]  /*9ad0*/  PRMT R35, R28, 0x5410, R5 ;  /* 0x000054101c237816 */ /* 0x000fe20000000005 */
[----:B------:R-:W-:Y:S01]  /*9ae0*/  FFMA.FTZ R5, R198, UR25, -R4 ;  /* 0x00000019c6057c23 */ /* 0x000fe20008010804 */
[----:B----4-:R-:W-:-:S03]  /*9af0*/  LOP3.LUT R0, R26, 0xff, RZ, 0xc0, !PT ;  /* 0x000000ff1a007812 */ /* 0x010fc600078ec0ff */
[----:B------:R3:W-:Y:S01]  /*9b00*/  MUFU.EX2 R89, R5 ;  /* 0x0000000500597308 */ /* 0x0007e20000000800 */
[----:B------:R-:W-:Y:S01]  /*9b10*/  IMAD.MOV.U32 R111, RZ, RZ, R173 ;  /* 0x000000ffff6f7224 */ /* 0x000fe200078e00ad */
[--C-:B------:R-:W-:Y:S02]  /*9b20*/  HSET2.LE.AND R50, R35, R183.reuse, PT ;  /* 0x000000b723327233 */ /* 0x100fe40003803000 */
[----:B------:R-:W-:Y:S02]  /*9b30*/  PRMT R34, R0, 0x5410, R25 ;  /* 0x0000541000227816 */ /* 0x000fe40000000019 */
[----:B------:R-:W-:Y:S02]  /*9b40*/  LOP3.LUT R0, R9, 0xffff, RZ, 0xc0, !PT ;  /* 0x0000ffff09007812 */ /* 0x000fe400078ec0ff */
[----:B------:R-:W-:Y:S02]  /*9b50*/  HSET2.LE.AND R26, R52, R183, PT ;  /* 0x000000b7341a7233 */ /* 0x000fe40003803000 */
[----:B---3--:R-:W-:Y:S01]  /*9b60*/  SHF.R.U32.HI R5, RZ, 0x10, R9 ;  /* 0x00000010ff057819 */ /* 0x008fe20000011609 */
[----:B------:R-:W-:Y:S01]  /*9b70*/  IMAD.MOV.U32 R173, RZ, RZ, R169 ;  /* 0x000000ffffad7224 */ /* 0x000fe200078e00a9 */
[----:B------:R-:W-:Y:S01]  /*9b80*/  SHF.R.U32.HI R6, RZ, 0x8, R0 ;  /* 0x00000008ff067819 */ /* 0x000fe20000011600 */
[----:B------:R-:W-:Y:S01]  /*9b90*/  FFMA.FTZ R52, R222, UR25, -R3 ;  /* 0x00000019de347c23 */ /* 0x000fe20008010803 */
[----:B------:R-:W-:Y:S01]  /*9ba0*/  LOP3.LUT R0, R5, 0xff, RZ, 0xc0, !PT ;  /* 0x000000ff05007812 */ /* 0x000fe200078ec0ff */
[----:B------:R-:W-:Y:S01]  /*9bb0*/  FFMA.FTZ R5, R200, UR25, -R4 ;  /* 0x00000019c8057c23 */ /* 0x000fe20008010804 */
[----:B------:R-:W-:-:S02]  /*9bc0*/  PRMT R33, R10, 0x5410, R6 ;  /* 0x000054100a217816 */ /* 0x000fc40000000006 */
[----:B------:R-:W-:Y:S01]  /*9bd0*/  PRMT R32, R0, 0x5410, R7 ;  /* 0x0000541000207816 */ /* 0x000fe20000000007 */
[----:B------:R3:W-:Y:S01]  /*9be0*/  MUFU.EX2 R87, R5 ;  /* 0x0000000500577308 */ /* 0x0007e20000000800 */
[C---:B------:R-:W-:Y:S02]  /*9bf0*/  LOP3.LUT R0, R8.reuse, 0xffff, RZ, 0xc0, !PT ;  /* 0x0000ffff08007812 */ /* 0x040fe400078ec0ff */
[--C-:B------:R-:W-:Y:S02]  /*9c00*/  SHF.R.U32.HI R6, RZ, 0x10, R8.reuse ;  /* 0x00000010ff067819 */ /* 0x100fe40000011608 */
[----:B------:R-:W-:Y:S02]  /*9c10*/  LOP3.LUT R9, R8, 0xff, RZ, 0xc0, !PT ;  /* 0x000000ff08097812 */ /* 0x000fe400078ec0ff */
[----:B------:R-:W-:Y:S02]  /*9c20*/  SHF.R.U32.HI R7, RZ, 0x18, R8 ;  /* 0x00000018ff077819 */ /* 0x000fe40000011608 */
[----:B------:R-:W-:-:S02]  /*9c30*/  LOP3.LUT R10, R2, 0xff, RZ, 0xc0, !PT ;  /* 0x000000ff020a7812 */ /* 0x000fc400078ec0ff */
[----:B------:R-:W-:Y:S02]  /*9c40*/  LOP3.LUT R8, R14, 0xff, RZ, 0xc0, !PT ;  /* 0x000000ff0e087812 */ /* 0x000fe400078ec0ff */
[--C-:B------:R-:W-:Y:S02]  /*9c50*/  HSET2.LE.AND R51, R34, R183.reuse, PT ;  /* 0x000000b722337233 */ /* 0x100fe40003803000 */
[----:B------:R-:W-:Y:S01]  /*9c60*/  HSET2.LE.AND R25, R45, R183, PT ;  /* 0x000000b72d197233 */ /* 0x000fe20003803000 */
[----:B------:R-:W-:Y:S02]  /*9c70*/  IMAD.MOV.U32 R169, RZ, RZ, R164 ;  /* 0x000000ffffa97224 */ /* 0x000fe400078e00a4 */
[--C-:B---3--:R-:W-:Y:S01]  /*9c80*/  FFMA.FTZ R5, R202, UR25, -R3.reuse ;  /* 0x00000019ca057c23 */ /* 0x108fe20008010803 */
[----:B------:R-:W-:-:S03]  /*9c90*/  FFMA.FTZ R45, R231, UR25, -R3 ;  /* 0x00000019e72d7c23 */ /* 0x000fc60008010803 */
[----:B------:R3:W-:Y:S02]  /*9ca0*/  MUFU.EX2 R86, R5 ;  /* 0x0000000500567308 */ /* 0x0007e40000000800 */
[----:B---3--:R-:W-:Y:S02]  /*9cb0*/  SHF.R.U32.HI R5, RZ, 0x8, R0 ;  /* 0x00000008ff057819 */ /* 0x008fe40000011600 */
[----:B------:R-:W-:Y:S01]  /*9cc0*/  LOP3.LUT R0, R6, 0xff, RZ, 0xc0, !PT ;  /* 0x000000ff06007812 */ /* 0x000fe200078ec0ff */
[----:B------:R-:W-:Y:S01]  /*9cd0*/  FFMA.FTZ R6, R204, UR25, -R3 ;  /* 0x00000019cc067c23 */ /* 0x000fe20008010803 */
[----:B------:R-:W-:Y:S01]  /*9ce0*/  PRMT R31, R9, 0x5410, R5 ;  /* 0x00005410091f7816 */ /* 0x000fe20000000005 */
[----:B------:R-:W-:Y:S01]  /*9cf0*/  FFMA.FTZ R5, R206, UR25, -R3 ;  /* 0x00000019ce057c23 */ /* 0x000fe20008010803 */
[----:B------:R-:W-:Y:S01]  /*9d00*/  PRMT R30, R0, 0x5410, R7 ;  /* 0x00005410001e7816 */ /* 0x000fe20000000007 */
[----:B------:R3:W4:Y:S01]  /*9d10*/  MUFU.EX2 R85, R6 ;  /* 0x0000000600557308 */ /* 0x0007220000000800 */
[----:B------:R-:W-:-:S02]  /*9d20*/  LOP3.LUT R0, R2, 0xffff, RZ, 0xc0, !PT ;  /* 0x0000ffff02007812 */ /* 0x000fc400078ec0ff */
[--C-:B------:R-:W-:Y:S02]  /*9d30*/  SHF.R.U32.HI R7, RZ, 0x10, R2.reuse ;  /* 0x00000010ff077819 */ /* 0x100fe40000011602 */
[----:B------:R-:W-:Y:S02]  /*9d40*/  SHF.R.U32.HI R9, RZ, 0x18, R2 ;  /* 0x00000018ff097819 */ /* 0x000fe40000011602 */
[----:B------:R-:W-:Y:S01]  /*9d50*/  SHF.R.U32.HI R2, RZ, 0x8, R0 ;  /* 0x00000008ff027819 */ /* 0x000fe20000011600 */
[----:B------:R2:W-:Y:S01]  /*9d60*/  MUFU.EX2 R84, R5 ;  /* 0x0000000500547308 */ /* 0x0005e20000000800 */
[----:B------:R-:W-:Y:S02]  /*9d70*/  LOP3.LUT R0, R7, 0xff, RZ, 0xc0, !PT ;  /* 0x000000ff07007812 */ /* 0x000fe400078ec0ff */
[----:B------:R-:W-:Y:S02]  /*9d80*/  HSET2.LE.AND R48, R30, R183, PT ;  /* 0x000000b71e307233 */ /* 0x000fe40003803000 */
[----:B---3--:R-:W-:-:S04]  /*9d90*/  LOP3.LUT R6, R14, 0xffff, RZ, 0xc0, !PT ;  /* 0x0000ffff0e067812 */ /* 0x008fc800078ec0ff */
[----:B------:R-:W-:Y:S02]  /*9da0*/  SHF.R.U32.HI R7, RZ, 0x8, R6 ;  /* 0x00000008ff077819 */ /* 0x000fe40000011606 */
[----:B------:R-:W-:Y:S01]  /*9db0*/  PRMT R6, R10, 0x5410, R2 ;  /* 0x000054100a067816 */ /* 0x000fe20000000002 */
[----:B--2---:R-:W-:Y:S01]  /*9dc0*/  FFMA.FTZ R5, R208, UR25, -R3 ;  /* 0x00000019d0057c23 */ /* 0x004fe20008010803 */
[----:B------:R-:W-:Y:S02]  /*9dd0*/  PRMT R2, R0, 0x5410, R9 ;  /* 0x0000541000027816 */ /* 0x000fe40000000009 */
[----:B------:R-:W-:Y:S01]  /*9de0*/  SHF.R.U32.HI R0, RZ, 0x10, R14 ;  /* 0x00000010ff007819 */ /* 0x000fe2000001160e */
[----:B------:R2:W3:Y:S01]  /*9df0*/  MUFU.EX2 R83, R5 ;  /* 0x0000000500537308 */ /* 0x0004e20000000800 */
[----:B------:R-:W-:Y:S01]  /*9e00*/  PRMT R29, R8, 0x5410, R7 ;  /* 0x00005410081d7816 */ /* 0x000fe20000000007 */
[----:B------:R-:W-:Y:S01]  /*9e10*/  FFMA.FTZ R7, R213, UR25, -R4 ;  /* 0x00000019d5077c23 */ /* 0x000fe20008010804 */
[----:B------:R-:W-:-:S02]  /*9e20*/  LOP3.LUT R8, R0, 0xff, RZ, 0xc0, !PT ;  /* 0x000000ff00087812 */ /* 0x000fc400078ec0ff */
[----:B------:R-:W-:Y:S02]  /*9e30*/  SHF.R.U32.HI R9, RZ, 0x18, R14 ;  /* 0x00000018ff097819 */ /* 0x000fe4000001160e */
[--C-:B------:R-:W-:Y:S01]  /*9e40*/  HSET2.LE.AND R0, R6, R183.reuse, PT ;  /* 0x000000b706007233 */ /* 0x100fe20003803000 */
[----:B------:R1:W-:Y:S01]  /*9e50*/  MUFU.EX2 R81, R7 ;  /* 0x0000000700517308 */ /* 0x0003e20000000800 */
[----:B------:R-:W-:Y:S02]  /*9e60*/  PRMT R28, R8, 0x5410, R9 ;  /* 0x00005410081c7816 */ /* 0x000fe40000000009 */
[----:B----4-:R-:W-:Y:S02]  /*9e70*/  F2FP.BF16.F32.PACK_AB R6, R85, R86 ;  /* 0x000000565506723e */ /* 0x010fe400000010ff */
[--C-:B------:R-:W-:Y:S02]  /*9e80*/  HSET2.LE.AND R14, R42, R183.reuse, PT ;  /* 0x000000b72a0e7233 */ /* 0x100fe40003803000 */
[----:B------:R-:W-:Y:S01]  /*9e90*/  HSET2.LE.AND R42, R31, R183, PT ;  /* 0x000000b71f2a7233 */ /* 0x000fe20003803000 */
[----:B--2---:R-:W-:-:S04]  /*9ea0*/  FFMA.FTZ R5, R210, UR25, -R4 ;  /* 0x00000019d2057c23 */ /* 0x004fc80008010804 */
[----:B------:R2:W4:Y:S01]  /*9eb0*/  MUFU.EX2 R82, R5 ;  /* 0x0000000500527308 */ /* 0x0005220000000800 */
[----:B-1----:R-:W-:-:S07]  /*9ec0*/  FFMA.FTZ R7, R212, UR25, -R4 ;  /* 0x00000019d4077c23 */ /* 0x002fce0008010804 */
[----:B------:R1:W-:Y:S01]  /*9ed0*/  MUFU.EX2 R80, R7 ;  /* 0x0000000700507308 */ /* 0x0003e20000000800 */
[----:B--2---:R-:W-:Y:S02]  /*9ee0*/  HSET2.LE.AND R5, R2, R183, PT ;  /* 0x000000b702057233 */ /* 0x004fe40003803000 */
[----:B------:R-:W-:-:S03]  /*9ef0*/  F2FP.BF16.F32.PACK_AB R2, R90, R91 ;  /* 0x0000005b5a02723e */ /* 0x000fc600000010ff */
[----:B------:R-:W-:Y:S02]  /*9f00*/  LOP3.LUT R9, R5, R6, RZ, 0xc0, !PT ;  /* 0x0000000605097212 */ /* 0x000fe400078ec0ff */
[----:B------:R-:W-:Y:S02]  /*9f10*/  LOP3.LUT R8, R0, R2, RZ, 0xc0, !PT ;  /* 0x0000000200087212 */ /* 0x000fe400078ec0ff */
[--C-:B------:R-:W-:Y:S02]  /*9f20*/  HSET2.LE.AND R0, R13, R183.reuse, PT ;  /* 0x000000b70d007233 */ /* 0x100fe40003803000 */
[----:B------:R-:W-:Y:S02]  /*9f30*/  F2FP.BF16.F32.PACK_AB R2, R87, R89 ;  /* 0x000000595702723e */ /* 0x000fe400000010ff */
[--C-:B------:R-:W-:Y:S02]  /*9f40*/  HSET2.LE.AND R5, R12, R183.reuse, PT ;  /* 0x000000b70c057233 */ /* 0x100fe40003803000 */
[----:B------:R-:W-:Y:S01]  /*9f50*/  LOP3.LUT R10, R0, R2, RZ, 0xc0, !PT ;  /* 0x00000002000a7212 */ /* 0x000fe200078ec0ff */
[--C-:B------:R-:W-:Y:S01]  /*9f60*/  FFMA.FTZ R0, R214, UR25, -R4.reuse ;  /* 0x00000019d6007c23 */ /* 0x100fe20008010804 */
[----:B---3--:R-:W-:Y:S01]  /*9f70*/  F2FP.BF16.F32.PACK_AB R6, R83, R84 ;  /* 0x000000545306723e */ /* 0x008fe200000010ff */
[----:B------:R-:W-:Y:S01]  /*9f80*/  FFMA.FTZ R2, R229, UR25, -R3 ;  /* 0x00000019e5027c23 */ /* 0x000fe20008010803 */
[--C-:B------:R-:W-:Y:S01]  /*9f90*/  HSET2.LE.AND R13, R44, R183.reuse, PT ;  /* 0x000000b72c0d7233 */ /* 0x100fe20003803000 */
[----:B------:R2:W-:Y:S01]  /*9fa0*/  MUFU.EX2 R75, R0 ;  /* 0x00000000004b7308 */ /* 0x0005e20000000800 */
[----:B------:R-:W-:Y:S01]  /*9fb0*/  LOP3.LUT R11, R5, R6, RZ, 0xc0, !PT ;  /* 0x00000006050b7212 */ /* 0x000fe200078ec0ff */
[----:B------:R-:W-:Y:S01]  /*9fc0*/  FFMA.FTZ R44, R219, UR25, -R4 ;  /* 0x00000019db2c7c23 */ /* 0x000fe20008010804 */
[----:B------:R-:W-:-:S02]  /*9fd0*/  HSET2.LE.AND R6, R47, R183, PT ;  /* 0x000000b72f067233 */ /* 0x000fc40003803000 */
[--C-:B-1----:R-:W-:Y:S02]  /*9fe0*/  HSET2.LE.AND R7, R46, R183.reuse, PT ;  /* 0x000000b72e077233 */ /* 0x102fe40003803000 */
[--C-:B------:R-:W-:Y:S01]  /*9ff0*/  HSET2.LE.AND R5, R33, R183.reuse, PT ;  /* 0x000000b721057233 */ /* 0x100fe20003803000 */
[C---:B------:R-:W-:Y:S01]  /*a000*/  HMMA.16816.F32.BF16 R152, R8.reuse, R20, R68 ;  /* 0x000000140898723c */ /* 0x040fe20000041844 */
[----:B------:R1:W-:Y:S01]  /*a010*/  MUFU.EX2 R69, R2 ;  /* 0x0000000200457308 */ /* 0x0003e20000000800 */
[--C-:B------:R-:W-:Y:S02]  /*a020*/  HSET2.LE.AND R12, R32, R183.reuse, PT ;  /* 0x000000b7200c7233 */ /* 0x100fe40003803000 */
[--C-:B------:R-:W-:Y:S01]  /*a030*/  HSET2.LE.AND R46, R28, R183.reuse, PT ;  /* 0x000000b71c2e7233 */ /* 0x100fe20003803000 */
[----:B------:R-:W-:Y:S01]  /*a040*/  FFMA.FTZ R28, R221, UR25, -R3 ;  /* 0x00000019dd1c7c23 */ /* 0x000fe20008010803 */
[----:B------:R-:W-:Y:S01]  /*a050*/  HMMA.16816.F32.BF16 R144, R8, R22, R144 ;  /* 0x000000160890723c */ /* 0x000fe20000041890 */
[----:B------:R-:W-:Y:S01]  /*a060*/  HSET2.LE.AND R47, R29, R183, PT ;  /* 0x000000b71d2f7233 */ /* 0x000fe20003803000 */
[----:B------:R-:W3:Y:S01]  /*a070*/  LDSM.16.MT88.4 R32, [R184+0x5800] ;  /* 0x00580000b820783b */ /* 0x000ee20000004200 */
[----:B--2---:R-:W-:-:S03]  /*a080*/  FFMA.FTZ R0, R216, UR25, -R4 ;  /* 0x00000019d8007c23 */ /* 0x004fc60008010804 */
[----:B------:R-:W-:Y:S01]  /*a090*/  HMMA.16816.F32.BF16 R140, R8, R16, R140 ;  /* 0x00000010088c723c */ /* 0x000fe2000004188c */
[----:B------:R2:W-:Y:S01]  /*a0a0*/  MUFU.EX2 R74, R0 ;  /* 0x00000000004a7308 */ /* 0x0005e20000000800 */
[----:B-1----:R-:W-:-:S04]  /*a0b0*/  F2FP.BF16.F32.PACK_AB R2, R107, R104 ;  /* 0x000000686b02723e */ /* 0x002fc800000010ff */
[----:B------:R-:W-:Y:S01]  /*a0c0*/  HMMA.16816.F32.BF16 R56, R8, R18, R56 ;  /* 0x000000120838723c */ /* 0x000fe20000041838 */
[----:B------:R-:W-:Y:S02]  /*a0d0*/  LOP3.LUT R7, R7, R2, RZ, 0xc0, !PT ;  /* 0x0000000207077212 */ /* 0x000fe400078ec0ff */
[----:B------:R-:W-:Y:S01]  /*a0e0*/  F2FP.BF16.F32.PACK_AB R2, R105, R112 ;  /* 0x000000706902723e */ /* 0x000fe200000010ff */
[----:B--2---:R-:W-:-:S04]  /*a0f0*/  FFMA.FTZ R0, R218, UR25, -R4 ;  /* 0x00000019da007c23 */ /* 0x004fc80008010804 */
[----:B------:R1:W-:Y:S02]  /*a100*/  MUFU.EX2 R73, R0 ;  /* 0x0000000000497308 */ /* 0x0003e40000000800 */
[----:B-1----:R-:W-:Y:S01]  /*a110*/  FFMA.FTZ R0, R217, UR25, -R4 ;  /* 0x00000019d9007c23 */ /* 0x002fe20008010804 */
[----:B------:R-:W-:-:S05]  /*a120*/  FFMA.FTZ R4, R223, UR25, -R3 ;  /* 0x00000019df047c23 */ /* 0x000fca0008010803 */
[----:B------:R1:W-:Y:S08]  /*a130*/  MUFU.EX2 R72, R0 ;  /* 0x0000000000487308 */ /* 0x0003f00000000800 */
[----:B------:R-:W-:Y:S01]  /*a140*/  MUFU.EX2 R55, R4 ;  /* 0x0000000400377308 */ /* 0x000fe20000000800 */
[----:B-1----:R-:W-:-:S07]  /*a150*/  FFMA.FTZ R0, R230, UR25, -R3 ;  /* 0x00000019e6007c23 */ /* 0x002fce0008010803 */
[----:B------:R1:W2:Y:S02]  /*a160*/  MUFU.EX2 R68, R0 ;  /* 0x0000000000447308 */ /* 0x0002a40000000800 */
[----:B-1----:R-:W-:-:S04]  /*a170*/  F2FP.BF16.F32.PACK_AB R0, R121, R122 ;  /* 0x0000007a7900723e */ /* 0x002fc800000010ff */
[----:B------:R-:W-:Y:S02]  /*a180*/  LOP3.LUT R6, R6, R0, RZ, 0xc0, !PT ;  /* 0x0000000006067212 */ /* 0x000fe400078ec0ff */
[----:B------:R-:W-:-:S04]  /*a190*/  F2FP.BF16.F32.PACK_AB R0, R123, R124 ;  /* 0x0000007c7b00723e */ /* 0x000fc800000010ff */
[----:B------:R-:W-:Y:S01]  /*a1a0*/  LOP3.LUT R4, R5, R0, RZ, 0xc0, !PT ;  /* 0x0000000005047212 */ /* 0x000fe200078ec0ff */
[----:B------:R-:W-:Y:S01]  /*a1b0*/  FADD.FTZ R0, R179, R177 ;  /* 0x000000b1b3007221 */ /* 0x000fe20000010000 */
[----:B------:R-:W-:Y:S01]  /*a1c0*/  IMAD.MOV.U32 R177, RZ, RZ, R108 ;  /* 0x000000ffffb17224 */ /* 0x000fe200078e006c */
[----:B------:R-:W-:Y:S01]  /*a1d0*/  LOP3.LUT R5, R12, R2, RZ, 0xc0, !PT ;  /* 0x000000020c057212 */ /* 0x000fe200078ec0ff */
[----:B------:R-:W-:Y:S02]  /*a1e0*/  IMAD.MOV.U32 R179, RZ, RZ, R178 ;  /* 0x000000ffffb37224 */ /* 0x000fe400078e00b2 */
[----:B------:R-:W-:Y:S01]  /*a1f0*/  FADD.FTZ R2, R194, R195 ;  /* 0x000000c3c2027221 */ /* 0x000fe20000010000 */
[----:B------:R-:W-:Y:S02]  /*a200*/  IMAD.MOV.U32 R108, RZ, RZ, R180 ;  /* 0x000000ffff6c7224 */ /* 0x000fe400078e00b4 */
[----:B------:R-:W-:Y:S01]  /*a210*/  FADD.FTZ R8, R177, R110 ;  /* 0x0000006eb1087221 */ /* 0x000fe20000010000 */
[----:B------:R-:W-:-:S02]  /*a220*/  IMAD.MOV.U32 R178, RZ, RZ, R176 ;  /* 0x000000ffffb27224 */ /* 0x000fc400078e00b0 */
[----:B------:R-:W-:Y:S01]  /*a230*/  FADD.FTZ R0, R189, R0 ;  /* 0x00000000bd007221 */ /* 0x000fe20000010000 */
[----:B------:R-:W-:Y:S02]  /*a240*/  IMAD.MOV.U32 R180, RZ, RZ, R172 ;  /* 0x000000ffffb47224 */ /* 0x000fe400078e00ac */
[----:B------:R-:W-:Y:S02]  /*a250*/  IMAD.MOV.U32 R164, RZ, RZ, R191 ;  /* 0x000000ffffa47224 */ /* 0x000fe400078e00bf */
[----:B------:R-:W-:Y:S01]  /*a260*/  FADD.FTZ R3, R192, R193 ;  /* 0x000000c1c0037221 */ /* 0x000fe20000010000 */
[----:B------:R-:W-:Y:S01]  /*a270*/  IMAD.MOV.U32 R172, RZ, RZ, R168 ;  /* 0x000000ffffac7224 */ /* 0x000fe200078e00a8 */
[----:B------:R-:W-:Y:S01]  /*a280*/  HMMA.16816.F32.BF16 R60, R4, R22, R60 ;  /* 0x00000016043c723c */ /* 0x000fe2000004183c */
[----:B------:R-:W-:Y:S01]  /*a290*/  IMAD.MOV.U32 R182, RZ, RZ, R179 ;  /* 0x000000ffffb67224 */ /* 0x000fe200078e00b3 */
[----:B------:R-:W-:Y:S01]  /*a2a0*/  MUFU.EX2 R44, R44 ;  /* 0x0000002c002c7308 */ /* 0x000fe20000000800 */
[----:B------:R-:W-:Y:S01]  /*a2b0*/  IMAD.MOV.U32 R168, RZ, RZ, R165 ;  /* 0x000000ffffa87224 */ /* 0x000fe200078e00a5 */
[----:B------:R1:W5:Y:S01]  /*a2c0*/  LDL.LU R195, [R1+0xd0] ;  /* 0x0000d00001c37983 */ /* 0x0003620000300800 */
[----:B------:R-:W-:-:S02]  /*a2d0*/  IMAD.MOV.U32 R181, RZ, RZ, R108 ;  /* 0x000000ffffb57224 */ /* 0x000fc400078e006c */
[----:B------:R-:W-:Y:S02]  /*a2e0*/  IMAD.MOV.U32 R165, RZ, RZ, R54 ;  /* 0x000000ffffa57224 */ /* 0x000fe400078e0036 */
[----:B------:R-:W-:Y:S01]  /*a2f0*/  FADD.FTZ R2, R182, R2 ;  /* 0x00000002b6027221 */ /* 0x000fe20000010000 */
[----:B------:R-:W-:Y:S01]  /*a300*/  IMAD.MOV.U32 R109, RZ, RZ, R178 ;  /* 0x000000ffff6d7224 */ /* 0x000fe200078e00b2 */
[----:B------:R4:W3:Y:S01]  /*a310*/  MUFU.EX2 R54, R28 ;  /* 0x0000001c00367308 */ /* 0x0008e20000000800 */
[----:B------:R-:W-:Y:S02]  /*a320*/  IMAD.MOV.U32 R110, RZ, RZ, R111 ;  /* 0x000000ffff6e7224 */ /* 0x000fe400078e006f */
[----:B------:R-:W-:Y:S02]  /*a330*/  IMAD.MOV.U32 R177, RZ, RZ, R180 ;  /* 0x000000ffffb17224 */ /* 0x000fe400078e00b4 */
[----:B------:R-:W-:Y:S02]  /*a340*/  IMAD.MOV.U32 R176, RZ, RZ, R250 ;  /* 0x000000ffffb07224 */ /* 0x000fe400078e00fa */
[----:B------:R-:W-:Y:S01]  /*a350*/  FADD.FTZ R8, R186, R8 ;  /* 0x00000008ba087221 */ /* 0x000fe20000010000 */
[----:B------:R-:W-:-:S02]  /*a360*/  IMAD.MOV.U32 R182, RZ, RZ, R181 ;  /* 0x000000ffffb67224 */ /* 0x000fc400078e00b5 */
[----:B------:R-:W-:Y:S01]  /*a370*/  FADD.FTZ R3, R187, R3 ;  /* 0x00000003bb037221 */ /* 0x000fe20000010000 */
[----:B------:R-:W-:Y:S01]  /*a380*/  IMAD.MOV.U32 R181, RZ, RZ, R109 ;  /* 0x000000ffffb57224 */ /* 0x000fe200078e006d */
[----:B------:R-:W-:Y:S01]  /*a390*/  HMMA.16816.F32.BF16 R156, R4, R16, R156 ;  /* 0x00000010049c723c */ /* 0x000fe2000004189c */
[----:B------:R-:W-:Y:S02]  /*a3a0*/  IMAD.MOV.U32 R109, RZ, RZ, R110 ;  /* 0x000000ffff6d7224 */ /* 0x000fe400078e006e */
[----:B------:R-:W-:Y:S01]  /*a3b0*/  FADD.FTZ R0, R182, R0 ;  /* 0x00000000b6007221 */ /* 0x000fe20000010000 */
[----:B------:R-:W-:Y:S08]  /*a3c0*/  MUFU.EX2 R45, R45 ;  /* 0x0000002d002d7308 */ /* 0x000ff00000000800 */
[----:B------:R-:W1:Y:S01]  /*a3d0*/  MUFU.EX2 R49, R49 ;  /* 0x0000003100317308 */ /* 0x000e620000000800 */
[----:B----4-:R-:W4:Y:S01]  /*a3e0*/  LDSM.16.MT88.4 R28, [R185+0x5800] ;  /* 0x00580000b91c783b */ /* 0x010f220000004200 */
[----:B------:R-:W-:-:S02]  /*a3f0*/  IMAD.MOV.U32 R110, RZ, RZ, R177 ;  /* 0x000000ffff6e7224 */ /* 0x000fc400078e00b1 */
[----:B------:R-:W-:Y:S01]  /*a400*/  IMAD.MOV.U32 R250, RZ, RZ, R167 ;  /* 0x000000fffffa7224 */ /* 0x000fe200078e00a7 */
[----:B------:R1:W5:Y:S01]  /*a410*/  LDL.LU R194, [R1+0xcc] ;  /* 0x0000cc0001c27983 */ /* 0x0003620000300800 */
[----:B------:R-:W-:Y:S02]  /*a420*/  IMAD.MOV.U32 R167, RZ, RZ, R190 ;  /* 0x000000ffffa77224 */ /* 0x000fe400078e00be */
[----:B------:R-:W-:Y:S01]  /*a430*/  FADD.FTZ R12, R110, R0 ;  /* 0x000000006e0c7221 */ /* 0x000fe20000010000 */
[----:B------:R-:W-:Y:S01]  /*a440*/  IMAD.MOV.U32 R179, RZ, RZ, R176 ;  /* 0x000000ffffb37224 */ /* 0x000fe200078e00b0 */
[----:B------:R-:W-:Y:S01]  /*a450*/  F2FP.BF16.F32.PACK_AB R0, R81, R82 ;  /* 0x000000525100723e */ /* 0x000fe200000010ff */
[----:B------:R-:W-:Y:S02]  /*a460*/  IMAD.MOV.U32 R108, RZ, RZ, R173 ;  /* 0x000000ffff6c7224 */ /* 0x000fe400078e00ad */
[----:B------:R-:W-:Y:S02]  /*a470*/  IMAD.MOV.U32 R178, RZ, RZ, R172 ;  /* 0x000000ffffb27224 */ /* 0x000fe400078e00ac */
[----:B------:R-:W-:-:S02]  /*a480*/  IMAD.MOV.U32 R180, RZ, RZ, R166 ;  /* 0x000000ffffb47224 */ /* 0x000fc400078e00a6 */
[----:B------:R-:W-:Y:S01]  /*a490*/  FADD.FTZ R22, R88, R2 ;  /* 0x0000000258167221 */ /* 0x000fe20000010000 */
[----:B------:R-:W-:Y:S01]  /*a4a0*/  IMAD.MOV.U32 R172, RZ, RZ, R165 ;  /* 0x000000ffffac7224 */ /* 0x000fe200078e00a5 */
[----:B------:R-:W-:Y:S01]  /*a4b0*/  HMMA.16816.F32.BF16 R16, R4, R18, R64 ;  /* 0x000000120410723c */ /* 0x000fe20000041840 */
[----:B------:R-:W-:Y:S01]  /*a4c0*/  IMAD.MOV.U32 R173, RZ, RZ, R164 ;  /* 0x000000ffffad7224 */ /* 0x000fe200078e00a4 */
[----:B------:R-:W-:Y:S01]  /*a4d0*/  MUFU.EX2 R52, R52 ;  /* 0x0000003400347308 */ /* 0x000fe20000000800 */
[----:B------:R-:W-:-:S07]  /*a4e0*/  IMAD.MOV.U32 R176, RZ, RZ, R167 ;  /* 0x000000ffffb07224 */ /* 0x000fce00078e00a7 */
[----:B------:R-:W4:Y:S01]  /*a4f0*/  MUFU.EX2 R53, R53 ;  /* 0x0000003500357308 */ /* 0x000f220000000800 */
[----:B------:R-:W-:Y:S01]  /*a500*/  HMMA.16816.F32.BF16 R164, R4, R20, R76 ;  /* 0x0000001404a4723c */ /* 0x000fe2000004184c */
[----:B--2---:R-:W-:Y:S01]  /*a510*/  F2FP.BF16.F32.PACK_AB R2, R68, R69 ;  /* 0x000000454402723e */ /* 0x004fe200000010ff */
[----:B------:R-:W-:Y:S01]  /*a520*/  IMAD.MOV.U32 R182, RZ, RZ, R151 ;  /* 0x000000ffffb67224 */ /* 0x000fe200078e0097 */
[----:B---3--:R-:W-:Y:S01]  /*a530*/  F2FP.BF16.F32.PACK_AB R11, R54, R55 ;  /* 0x00000037360b723e */ /* 0x008fe200000010ff */
[----:B------:R-:W-:Y:S01]  /*a540*/  IMAD.MOV.U32 R198, RZ, RZ, R150 ;  /* 0x000000ffffc67224 */ /* 0x000fe200078e0096 */
[----:B------:R2:W5:Y:S01]  /*a550*/  LDL.LU R193, [R1+0xc8] ;  /* 0x0000c80001c17983 */ /* 0x0005620000300800 */
[----:B------:R-:W-:Y:S02]  /*a560*/  IMAD.MOV.U32 R177, RZ, RZ, R179 ;  /* 0x000000ffffb17224 */ /* 0x000fe400078e00b3 */
[----:B------:R-:W-:Y:S01]  /*a570*/  FADD.FTZ R20, R109, R8 ;  /* 0x000000086d147221 */ /* 0x000fe20000010000 */
[----:B------:R-:W-:Y:S01]  /*a580*/  LOP3.LUT R8, R13, R0, RZ, 0xc0, !PT ;  /* 0x000000000d087212 */ /* 0x000fe200078ec0ff */
[----:B------:R-:W-:Y:S01]  /*a590*/  FADD.FTZ R21, R181, R3 ;  /* 0x00000003b5157221 */ /* 0x000fe20000010000 */
[----:B------:R-:W-:Y:S01]  /*a5a0*/  F2FP.BF16.F32.PACK_AB R0, R117, R118 ;  /* 0x000000767500723e */ /* 0x000fe200000010ff */
[----:B------:R-:W-:Y:S01]  /*a5b0*/  FADD.FTZ R23, R136, R22 ;  /* 0x0000001688177221 */ /* 0x000fe20000010000 */
        /* <DEDUP_REMOVED lines=8> */
[----:B------:R-:W-:Y:S01]  /*a640*/  F2FP.BF16.F32.PACK_AB R2, R100, R101 ;  /* 0x000000656402723e */ /* 0x000fe200000010ff */
[----:B------:R-:W-:Y:S01]  /*a650*/  IMAD.MOV.U32 R111, RZ, RZ, R188 ;  /* 0x000000ffff6f7224 */ /* 0x000fe200078e00bc */
[----:B------:R-:W-:Y:S01]  /*a660*/  LOP3.LUT R10, R24, R3, RZ, 0xc0, !PT ;  /* 0x00000003180a7212 */ /* 0x000fe200078ec0ff */
[----:B------:R2:W5:Y:S01]  /*a670*/  LDL.LU R192, [R1+0xc4] ;  /* 0x0000c40001c07983 */ /* 0x0005620000300800 */
[----:B------:R-:W-:Y:S01]  /*a680*/  LOP3.LUT R4, R40, R0, RZ, 0xc0, !PT ;  /* 0x0000000028047212 */ /* 0x000fe200078ec0ff */
[----:B------:R-:W3:Y:S01]  /*a690*/  LDC.U8 R88, c[0x0][0x388] ;  /* 0x0000e200ff587b82 */ /* 0x000ee20000000000 */
[----:B------:R-:W-:Y:S01]  /*a6a0*/  F2FP.BF16.F32.PACK_AB R3, R113, R114 ;  /* 0x000000727103723e */ /* 0x000fe200000010ff */
[----:B------:R-:W-:Y:S01]  /*a6b0*/  IMAD.MOV.U32 R181, RZ, RZ, R148 ;  /* 0x000000ffffb57224 */ /* 0x000fe200078e0094 */
[----:B------:R-:W-:Y:S01]  /*a6c0*/  F2FP.BF16.F32.PACK_AB R0, R96, R97 ;  /* 0x000000616000723e */ /* 0x000fe200000010ff */
[----:B------:R-:W-:Y:S01]  /*a6d0*/  IMAD.MOV.U32 R179, RZ, RZ, R108 ;  /* 0x000000ffffb37224 */ /* 0x000fe200078e006c */
[----:B------:R-:W-:-:S02]  /*a6e0*/  LOP3.LUT R7, R27, R2, RZ, 0xc0, !PT ;  /* 0x000000021b077212 */ /* 0x000fc400078ec0ff */
[----:B------:R-:W-:Y:S01]  /*a6f0*/  LOP3.LUT R11, R15, R11, RZ, 0xc0, !PT ;  /* 0x0000000b0f0b7212 */ /* 0x000fe200078ec0ff */
[----:B------:R-:W-:Y:S01]  /*a700*/  IMAD.MOV.U32 R109, RZ, RZ, R149 ;  /* 0x000000ffff6d7224 */ /* 0x000fe200078e0095 */
[----:B------:R-:W-:Y:S01]  /*a710*/  F2FP.BF16.F32.PACK_AB R2, R116, R115 ;  /* 0x000000737402723e */ /* 0x000fe200000010ff */
[----:B------:R-:W-:Y:S01]  /*a720*/  FADD.FTZ R22, R177, R21 ;  /* 0x00000015b1167221 */ /* 0x000fe20000010000 */
[----:B------:R-:W-:Y:S01]  /*a730*/  LOP3.LUT R150, R25, R3, RZ, 0xc0, !PT ;  /* 0x0000000319967212 */ /* 0x000fe200078ec0ff */
[----:B------:R2:W5:Y:S01]  /*a740*/  LDL.LU R191, [R1+0xc0] ;  /* 0x0000c00001bf7983 */ /* 0x0005620000300800 */
[----:B------:R-:W-:Y:S02]  /*a750*/  LOP3.LUT R151, R41, R0, RZ, 0xc0, !PT ;  /* 0x0000000029977212 */ /* 0x000fe400078ec0ff */
[----:B------:R-:W-:Y:S02]  /*a760*/  F2FP.BF16.F32.PACK_AB R3, R102, R106 ;  /* 0x0000006a6603723e */ /* 0x000fe400000010ff */
[----:B------:R-:W-:Y:S01]  /*a770*/  LOP3.LUT R148, R42, R2, RZ, 0xc0, !PT ;  /* 0x000000022a947212 */ /* 0x000fe200078ec0ff */
[----:B------:R-:W-:Y:S01]  /*a780*/  IMAD.MOV.U32 R108, RZ, RZ, R178 ;  /* 0x000000ffff6c7224 */ /* 0x000fe200078e00b2 */
[----:B------:R-:W-:Y:S01]  /*a790*/  F2FP.BF16.F32.PACK_AB R0, R73, R74 ;  /* 0x0000004a4900723e */ /* 0x000fe200000010ff */
[----:B------:R-:W-:Y:S01]  /*a7a0*/  FADD.FTZ R21, R179, R20 ;  /* 0x00000014b3157221 */ /* 0x000fe20000010000 */
[----:B------:R-:W-:Y:S01]  /*a7b0*/  F2FP.BF16.F32.PACK_AB R2, R98, R99 ;  /* 0x000000636202723e */ /* 0x000fe200000010ff */
[----:B------:R-:W-:Y:S01]  /*a7c0*/  HMMA.16816.F32.BF16 R152, R8, R32, R152 ;  /* 0x000000200898723c */ /* 0x000fe20000041898 */
[----:B------:R-:W-:Y:S01]  /*a7d0*/  LOP3.LUT R5, R43, R3, RZ, 0xc0, !PT ;  /* 0x000000032b057212 */ /* 0x000fe200078ec0ff */
[----:B------:R-:W-:Y:S01]  /*a7e0*/  IMAD.MOV.U32 R177, RZ, RZ, R162 ;  /* 0x000000ffffb17224 */ /* 0x000fe200078e00a2 */
[----:B------:R-:W-:Y:S01]  /*a7f0*/  LOP3.LUT R136, R47, R0, RZ, 0xc0, !PT ;  /* 0x000000002f887212 */ /* 0x000fe200078ec0ff */
[----:B------:R2:W5:Y:S01]  /*a800*/  LDL.LU R190, [R1+0xbc] ;  /* 0x0000bc0001be7983 */ /* 0x0005620000300800 */
[----:B------:R-:W-:-:S02]  /*a810*/  F2FP.BF16.F32.PACK_AB R0, R44, R72 ;  /* 0x000000482c00723e */ /* 0x000fc400000010ff */
[----:B-1----:R-:W-:Y:S02]  /*a820*/  F2FP.BF16.F32.PACK_AB R3, R49, R45 ;  /* 0x0000002d3103723e */ /* 0x002fe400000010ff */
[----:B------:R-:W-:Y:S01]  /*a830*/  LOP3.LUT R149, R48, R2, RZ, 0xc0, !PT ;  /* 0x0000000230957212 */ /* 0x000fe200078ec0ff */
[----:B------:R-:W-:Y:S01]  /*a840*/  FADD.FTZ R20, R108, R12 ;  /* 0x0000000c6c147221 */ /* 0x000fe20000010000 */
[----:B----4-:R-:W-:Y:S01]  /*a850*/  F2FP.BF16.F32.PACK_AB R2, R53, R52 ;  /* 0x000000343502723e */ /* 0x010fe200000010ff */
[C---:B------:R-:W-:Y:S01]  /*a860*/  HMMA.16816.F32.BF16 R144, R8.reuse, R34, R144 ;  /* 0x000000220890723c */ /* 0x040fe20000041890 */
[----:B------:R-:W-:Y:S01]  /*a870*/  LOP3.LUT R138, R50, R0, RZ, 0xc0, !PT ;  /* 0x00000000328a7212 */ /* 0x000fe200078ec0ff */
[----:B------:R-:W-:Y:S01]  /*a880*/  FADD.FTZ R0, R204, R23 ;  /* 0x00000017cc007221 */ /* 0x000fe20000010000 */
[----:B------:R-:W-:Y:S01]  /*a890*/  LOP3.LUT R137, R46, R3, RZ, 0xc0, !PT ;  /* 0x000000032e897212 */ /* 0x000fe200078ec0ff */
[----:B------:R-:W-:Y:S02]  /*a8a0*/  FADD.FTZ R3, R202, R22 ;  /* 0x00000016ca037221 */ /* 0x000fe40000010000 */
[----:B------:R-:W-:Y:S01]  /*a8b0*/  HMMA.16816.F32.BF16 R140, R8, R28, R140 ;  /* 0x0000001c088c723c */ /* 0x000fe2000004188c */
[----:B------:R-:W-:Y:S01]  /*a8c0*/  LOP3.LUT R139, R51, R2, RZ, 0xc0, !PT ;  /* 0x00000002338b7212 */ /* 0x000fe200078ec0ff */
[----:B------:R-:W-:Y:S01]  /*a8d0*/  FADD.FTZ R2, R200, R21 ;  /* 0x00000015c8027221 */ /* 0x000fe20000010000 */
[----:B------:R-:W-:-:S03]  /*a8e0*/  FADD.FTZ R0, R182, R0 ;  /* 0x00000000b6007221 */ /* 0x000fc60000010000 */
[----:B------:R-:W-:Y:S01]  /*a8f0*/  HMMA.16816.F32.BF16 R164, R4, R32, R164 ;  /* 0x0000002004a4723c */ /* 0x000fe200000418a4 */
[----:B------:R-:W-:Y:S01]  /*a900*/  IMAD.MOV.U32 R179, RZ, RZ, R160 ;  /* 0x000000ffffb37224 */ /* 0x000fe200078e00a0 */
[----:B------:R-:W-:Y:S04]  /*a910*/  LDSM.16.MT88.4 R12, [R185+0x5c00] ;  /* 0x005c0000b90c783b */ /* 0x000fe80000004200 */
[----:B------:R-:W-:Y:S06]  /*a920*/  HMMA.16816.F32.BF16 R8, R8, R30, R56 ;  /* 0x0000001e0808723c */ /* 0x000fec0000041838 */
[C---:B------:R-:W-:Y:S01]  /*a930*/  HMMA.16816.F32.BF16 R156, R4.reuse, R28, R156 ;  /* 0x0000001c049c723c */ /* 0x040fe2000004189c */
[----:B------:R-:W-:Y:S01]  /*a940*/  IMAD.MOV.U32 R108, RZ, RZ, R163 ;  /* 0x000000ffff6c7224 */ /* 0x000fe200078e00a3 */
[----:B------:R2:W5:Y:S04]  /*a950*/  LDL.LU R189, [R1+0xb8] ;  /* 0x0000b80001bd7983 */ /* 0x0005680000300800 */
[C---:B------:R-:W-:Y:S01]  /*a960*/  HMMA.16816.F32.BF16 R32, R4.reuse, R34, R60 ;  /* 0x000000220420723c */ /* 0x040fe2000004183c */
[----:B------:R-:W-:Y:S01]  /*a970*/  IMAD.MOV.U32 R178, RZ, RZ, R135 ;  /* 0x000000ffffb27224 */ /* 0x000fe200078e0087 */
[----:B------:R-:W1:Y:S04]  /*a980*/  LDSM.16.MT88.4 R160, [R184+0x5c00] ;  /* 0x005c0000b8a0783b */ /* 0x000e680000004200 */
[----:B------:R-:W-:Y:S01]  /*a990*/  HMMA.16816.F32.BF16 R28, R4, R30, R16 ;  /* 0x0000001e041c723c */ /* 0x000fe20000041810 */
[----:B------:R2:W5:Y:S04]  /*a9a0*/  LDL.LU R188, [R1+0xb4] ;  /* 0x0000b40001bc7983 */ /* 0x0005680000300800 */
[----:B------:R2:W5:Y:S02]  /*a9b0*/  LDL.LU R187, [R1+0xb0] ;  /* 0x0000b00001bb7983 */ /* 0x0005640000300800 */
        /* <DEDUP_REMOVED lines=105> */
[C---:B-1----:R-:W-:Y:S03]  /*b050*/  HMMA.16816.F32.BF16 R152, R136.reuse, R160, R152 ;  /* 0x000000a08898723c */ /* 0x042fe60000041898 */
[----:B------:R2:W-:Y:S03]  /*b060*/  STL [R1+0x50], R124 ;  /* 0x0000507c01007387 */ /* 0x0005e60000100800 */
[----:B------:R-:W-:Y:S01]  /*b070*/  HMMA.16816.F32.BF16 R144, R136, R162, R144 ;  /* 0x000000a28890723c */ /* 0x000fe20000041890 */
[----:B------:R2:W-:Y:S04]  /*b080*/  STL [R1+0x48], R2 ;  /* 0x0000480201007387 */ /* 0x0005e80000100800 */
[----:B------:R2:W-:Y:S01]  /*b090*/  STL [R1+0x54], R127 ;  /* 0x0000547f01007387 */ /* 0x0005e20000100800 */
[----:B------:R-:W-:Y:S03]  /*b0a0*/  HMMA.16816.F32.BF16 R164, R148, R160, R164 ;  /* 0x000000a094a4723c */ /* 0x000fe600000418a4 */
[----:B------:R2:W-:Y:S03]  /*b0b0*/  STL [R1+0x4c], R125 ;  /* 0x00004c7d01007387 */ /* 0x0005e60000100800 */
[----:B------:R-:W-:Y:S06]  /*b0c0*/  HMMA.16816.F32.BF16 R140, R136, R12, R140 ;  /* 0x0000000c888c723c */ /* 0x000fec000004188c */
[C---:B------:R-:W-:Y:S06]  /*b0d0*/  HMMA.16816.F32.BF16 R160, R148.reuse, R162, R32 ;  /* 0x000000a294a0723c */ /* 0x040fec0000041820 */
[----:B------:R-:W-:Y:S06]  /*b0e0*/  HMMA.16816.F32.BF16 R156, R148, R12, R156 ;  /* 0x0000000c949c723c */ /* 0x000fec000004189c */
[-C--:B------:R-:W-:Y:S06]  /*b0f0*/  HMMA.16816.F32.BF16 R136, R136, R14.reuse, R8 ;  /* 0x0000000e8888723c */ /* 0x080fec0000041808 */
[----:B------:R-:W-:Y:S01]  /*b100*/  HMMA.16816.F32.BF16 R148, R148, R14, R28 ;  /* 0x0000000e9494723c */ /* 0x000fe2000004181c */
[----:B------:R-:W-:-:S08]  /*b110*/  NOP ;  /* 0x0000000000007918 */ /* 0x000fd00000000000 */
[----:B--23--:R-:W-:-:S15]  /*b120*/  @!P0 BRA `(.L_x_511) ;  /* 0x0000008c00648947 */ /* 0x00cfde0003800000 */
[----:B------:R-:W2:Y:S01]  /*b130*/  LDL.64 R168, [R1+0x80] ;  /* 0x0000800001a87983 */ /* 0x000ea20000100a00 */
[----:B------:R-:W-:-:S03]  /*b140*/  ULDC UR4, c[0x0][0x2d0] ;  /* 0x0000b40000047ab9 */ /* 0x000fc60000000800 */
[----:B------:R-:W3:Y:S01]  /*b150*/  LDL.64 R170, [R1+0x40] ;  /* 0x0000400001aa7983 */ /* 0x000ee20000100a00 */
[----:B------:R-:W-:Y:S01]  /*b160*/  UIADD3 UR16, UR17, -0x2, URZ ;  /* 0xfffffffe11107890 */ /* 0x000fe2000fffe03f */
[----:B------:R-:W-:-:S04]  /*b170*/  DEPBAR.LE SB0, 0x0 ;  /* 0x000080000000791a */ /* 0x000fc80000000000 */
[----:B------:R-:W-:Y:S01]  /*b180*/  USHF.R.S32.HI UR6, URZ, 0x1f, UR16 ;  /* 0x0000001f3f067899 */ /* 0x000fe20008011410 */
[----:B------:R-:W-:Y:S02]  /*b190*/  IMAD.U32 R2, RZ, RZ, UR16 ;  /* 0x00000010ff027e24 */ /* 0x000fe4000f8e00ff */
[----:B------:R-:W-:Y:S02]  /*b1a0*/  IMAD.U32 R7, RZ, RZ, UR8 ;  /* 0x00000008ff077e24 */ /* 0x000fe4000f8e00ff */
[----:B------:R-:W-:Y:S02]  /*b1b0*/  IMAD.U32 R4, RZ, RZ, UR8 ;  /* 0x00000008ff047e24 */ /* 0x000fe4000f8e00ff */
[----:B------:R-:W-:Y:S01]  /*b1c0*/  IMAD.U32 R0, RZ, RZ, UR9 ;  /* 0x00000009ff007e24 */ /* 0x000fe2000f8e00ff */
[----:B------:R-:W-:Y:S01]  /*b1d0*/  BAR.SYNC.DEFER_BLOCKING 0x0 ;  /* 0x0000000000007b1d */ /* 0x000fe20000010000 */
[----:B--2---:R-:W-:Y:S01]  /*b1e0*/  ISETP.GE.AND P1, PT, R168, UR4, PT ;  /* 0x00000004a8007c0c */ /* 0x004fe2000bf26270 */
[----:B------:R-:W-:Y:S01]  /*b1f0*/  UIMAD UR4, UR32, UR16, URZ ;  /* 0x00000010200472a4 */ /* 0x000fe2000f8e023f */
[----:B---3--:R-:W-:-:S03]  /*b200*/  IMAD.WIDE.U32 R2, R2, UR33, R170 ;  /* 0x0000002102027c25 */ /* 0x008fc6000f8e00aa */
[----:B------:R-:W-:Y:S01]  /*b210*/  UIMAD UR4, UR6, UR33, UR4 ;  /* 0x00000021060472a4 */ /* 0x000fe2000f8e0204 */
[----:B------:R-:W1:Y:S05]  /*b220*/  S2R R170, SR_TID.X ;  /* 0x0000000000aa7919 */ /* 0x000e6a0000002100 */
[----:B------:R-:W-:Y:S02]  /*b230*/  VIADD R3, R3, UR4 ;  /* 0x0000000403037c36 */ /* 0x000fe40008000000 */
[----:B------:R-:W2:Y:S01]  /*b240*/  @!P1 LDC.64 R10, c[0x0][0x220] ;  /* 0x00008800ff0a9b82 */ /* 0x000ea20000000a00 */
[----:B------:R-:W-:Y:S01]  /*b250*/  @!P1 LEA R7, P0, R7, R2, 0x6 ;  /* 0x0000000207079211 */ /* 0x000fe200078030ff */
[----:B------:R-:W-:Y:S01]  /*b260*/  VOTEU.ALL UP0, P1 ;  /* 0x00000000003f7886 */ /* 0x000fe20000800000 */
[----:B------:R-:W-:Y:S02]  /*b270*/  @P1 STS [R196+0x4000], RZ ;  /* 0x004000ffc4001388 */ /* 0x000fe40000000800 */
[C---:B------:R-:W-:Y:S01]  /*b280*/  @!P1 LEA.HI.X R12, R4.reuse, R3, R0, 0x6, P0 ;  /* 0x00000003040c9211 */ /* 0x040fe200000f3400 */
[----:B------:R-:W-:Y:S01]  /*b290*/  @!P1 IMAD.WIDE.U32 R4, R4, 0x60, R2 ;  /* 0x0000006004049825 */ /* 0x000fe200078e0002 */
[----:B------:R-:W-:Y:S01]  /*b2a0*/  @!P1 IADD3 R0, P0, R2, UR34, RZ ;  /* 0x0000002202009c10 */ /* 0x000fe2000ff1e0ff */
[----:B------:R-:W3:Y:S01]  /*b2b0*/  @!P1 LDC.64 R14, c[0x0][0x220] ;  /* 0x00008800ff0e9b82 */ /* 0x000ee20000000a00 */
[----:B------:R-:W-:Y:S01]  /*b2c0*/  @!UP0 UIMAD UR4, UR9, 0x60, URZ ;  /* 0x00000060090488a4 */ /* 0x000fe2000f8e023f */
[----:B------:R-:W-:Y:S01]  /*b2d0*/  @P1 STS [R196+0x4004], RZ ;  /* 0x004004ffc4001388 */ /* 0x000fe20000000800 */
[----:B------:R-:W-:Y:S01]  /*b2e0*/  @!P1 IADD3.X R9, R3, UR31, RZ, P0, !PT ;  /* 0x0000001f03099c10 */ /* 0x000fe200087fe4ff */
[----:B------:R-:W-:-:S02]  /*b2f0*/  UISETP.GT.AND UP0, UPT, UR16, UR12, UPT ;  /* 0x0000000c1000728c */ /* 0x000fc4000bf04270 */
[----:B------:R-:W-:Y:S02]  /*b300*/  @P1 STS.64 [R196+0x4008], RZ ;  /* 0x004008ffc4001388 */ /* 0x000fe40000000a00 */
[----:B------:R-:W4:Y:S08]  /*b310*/  @!P1 LDC.64 R16, c[0x0][0x220] ;  /* 0x00008800ff109b82 */ /* 0x000f300000000a00 */
[----:B------:R-:W4:Y:S01]  /*b320*/  @!P1 LDC.64 R18, c[0x0][0x220] ;  /* 0x00008800ff129b82 */ /* 0x000f220000000a00 */
[----:B--2---:R-:W-:Y:S01]  /*b330*/  @!P1 LEA R10, P3, R2, R10, 0x1 ;  /* 0x0000000a020a9211 */ /* 0x004fe200078608ff */
[----:B-1----:R-:W-:-:S03]  /*b340*/  IMAD.SHL.U32 R170, R170, 0x2, RZ ;  /* 0x00000002aaaa7824 */ /* 0x002fc600078e00ff */
[----:B------:R-:W-:Y:S02]  /*b350*/  @!P1 LEA.HI.X R11, R2, R11, R3, 0x1, P3 ;  /* 0x0000000b020b9211 */ /* 0x000fe400018f0c03 */
[----:B------:R-:W-:Y:S02]  /*b360*/  LOP3.LUT R170, R170, 0x6, RZ, 0xc0, !PT ;  /* 0x00000006aaaa7812 */ /* 0x000fe400078ec0ff */
[C---:B---3--:R-:W-:Y:S01]  /*b370*/  @!P1 LEA R8, P2, R0.reuse, R14, 0x1 ;  /* 0x0000000e00089211 */ /* 0x048fe200078408ff */
[----:B------:R-:W-:Y:S01]  /*b380*/  @!PT LDS RZ, [RZ] ;  /* 0x00000000fffff984 */ /* 0x000fe20000000800 */
[----:B------:R-:W-:Y:S01]  /*b390*/  @!PT LDS RZ, [RZ] ;  /* 0x00000000fffff984 */ /* 0x000fe20000000800 */
[----:B------:R-:W-:Y:S01]  /*b3a0*/  @!PT LDS RZ, [RZ] ;  /* 0x00000000fffff984 */ /* 0x000fe20000000800 */
[----:B------:R-:W-:Y:S03]  /*b3b0*/  @!P1 LDGSTS.E.BYPASS.LTC128B.128 [R196+0x4000], desc[UR20][R10.64] ;  /* 0x040000000ac49fae */ /* 0x000fe6000b901d54 */
[----:B------:R-:W-:Y:S01]  /*b3c0*/  @!P1 LEA.HI.X R9, R0, R15, R9, 0x1, P2 ;  /* 0x0000000f00099211 */ /* 0x000fe200010f0c09 */
[----:B------:R-:W-:Y:S01]  /*b3d0*/  @!P1 VIADD R0, R5, UR4 ;  /* 0x0000000405009c36 */ /* 0x000fe20008000000 */
[----:B------:R-:W-:Y:S01]  /*b3e0*/  @P1 STS.128 [R196+0x4800], RZ ;  /* 0x004800ffc4001388 */ /* 0x000fe20000000c00 */
[----:B----4-:R-:W-:-:S03]  /*b3f0*/  @!P1 LEA R6, P0, R7, R16, 0x1 ;  /* 0x0000001007069211 */ /* 0x010fc600078008ff */
[----:B------:R-:W-:Y:S01]  /*b400*/  @!PT LDS RZ, [RZ] ;  /* 0x00000000fffff984 */ /* 0x000fe20000000800 */
[----:B------:R-:W-:Y:S01]  /*b410*/  @!PT LDS RZ, [RZ] ;  /* 0x00000000fffff984 */ /* 0x000fe20000000800 */
[----:B------:R-:W-:Y:S01]  /*b420*/  @!PT LDS RZ, [RZ] ;  /* 0x00000000fffff984 */ /* 0x000fe20000000800 */
[----:B------:R1:W-:Y:S01]  /*b430*/  @!P1 LDGSTS.E.BYPASS.LTC128B.128 [R196+0x4800], desc[UR20][R8.64] ;  /* 0x0480000008c49fae */ /* 0x0003e2000b901d54 */
[----:B------:R-:W-:-:S03]  /*b440*/  @!P1 LEA.HI.X R7, R7, R17, R12, 0x1, P0 ;  /* 0x0000001107079211 */ /* 0x000fc600000f0c0c */
        /* <DEDUP_REMOVED lines=15> */
[----:B-----5:R-:W-:Y:S03]  /*b540*/  LDSM.16.M88.4 R16, [R186] ;  /* 0x00000000ba10783b */ /* 0x020fe60000000200 */
[----:B------:R-:W-:Y:S01]  /*b550*/  ISETP.LT.OR P6, PT, R0, R197, P6 ;  /* 0x000000c50000720c */ /* 0x000fe200037c1670 */
[----:B------:R-:W4:Y:S04]  /*b560*/  LDSM.16.M88.4 R24, [R135+0x2000] ;  /* 0x002000008718783b */ /* 0x000f280000000200 */
[----:B------:R-:W4:Y:S04]  /*b570*/  LDSM.16.M88.4 R12, [R186+0x1000] ;  /* 0x00100000ba0c783b */ /* 0x000f280000000200 */
[----:B-1----:R-:W-:Y:S04]  /*b580*/  LDSM.16.M88.4 R8, [R187] ;  /* 0x00000000bb08783b */ /* 0x002fe80000000200 */
[----:B------:R-:W1:Y:S04]  /*b590*/  LDSM.16.M88.4 R20, [R188] ;  /* 0x00000000bc14783b */ /* 0x000e680000000200 */
[----:B--2---:R-:W2:Y:S01]  /*b5a0*/  LDSM.16.M88.4 R4, [R187+0x1000] ;  /* 0x00100000bb04783b */ /* 0x004ea20000000200 */
[----:B---3--:R-:W-:-:S03]  /*b5b0*/  IMAD.U32 R2, RZ, RZ, UR16 ;  /* 0x00000010ff027e24 */ /* 0x008fc6000f8e00ff */
[----:B------:R-:W3:Y:S01]  /*b5c0*/  LDSM.16.M88.4 R28, [R135+0x2400] ;  /* 0x00240000871c783b */ /* 0x000ee20000000200 */
[----:B------:R-:W-:-:S03]  /*b5d0*/  IMAD R3, R2, 0x80, R170 ;  /* 0x0000008002037824 */ /* 0x000fc600078e02aa */
[----:B------:R-:W3:Y:S01]  /*b5e0*/  LDSM.16.M88.4 R32, [R195] ;  /* 0x00000000c320783b */ /* 0x000ee20000000200 */
[C---:B------:R-:W-:Y:S01]  /*b5f0*/  VIADD R2, R0.reuse, 0x1 ;  /* 0x0000000100027836 */ /* 0x040fe20000000000 */
[----:B------:R-:W-:Y:S01]  /*b600*/  ISETP.GE.AND P5, PT, R3, R211, PT ;  /* 0x000000d30300720c */ /* 0x000fe20003fa6270 */
[----:B------:R-:W-:-:S03]  /*b610*/  VIADD R3, R0, 0x8 ;  /* 0x0000000800037836 */ /* 0x000fc60000000000 */
[----:B------:R-:W-:Y:S01]  /*b620*/  ISETP.GE.AND P2, PT, R2, R211, PT ;  /* 0x000000d30200720c */ /* 0x000fe20003f46270 */
[----:B------:R-:W0:Y:S01]  /*b630*/  LDGDEPBAR ;  /* 0x00000000000079af */ /* 0x000e220000000000 */
[----:B------:R-:W-:Y:S02]  /*b640*/  ISETP.LT.OR P5, PT, R0, R199, P5 ;  /* 0x000000c70000720c */ /* 0x000fe40002fa1670 */
[C---:B------:R-:W-:Y:S02]  /*b650*/  ISETP.GE.AND P4, PT, R2.reuse, R209, PT ;  /* 0x000000d10200720c */ /* 0x040fe40003f86270 */
[C---:B------:R-:W-:Y:S02]  /*b660*/  ISETP.GE.AND P0, PT, R2.reuse, R207, PT ;  /* 0x000000cf0200720c */ /* 0x040fe40003f06270 */
[C---:B------:R-:W-:Y:S01]  /*b670*/  ISETP.GE.AND P3, PT, R2.reuse, R205, PT ;  /* 0x000000cd0200720c */ /* 0x040fe20003f66270 */
[----:B----4-:R-:W-:Y:S01]  /*b680*/  HMMA.16816.F32.BF16 R56, R16, R24, RZ ;  /* 0x000000181038723c */ /* 0x010fe200000418ff */
[----:B------:R-:W-:-:S02]  /*b690*/  ISETP.LT.OR P2, PT, R2, R199, P2 ;  /* 0x000000c70200720c */ /* 0x000fc40001741670 */
[C---:B------:R-:W-:Y:S02]  /*b6a0*/  ISETP.LT.OR P4, PT, R2.reuse, R197, P4 ;  /* 0x000000c50200720c */ /* 0x040fe40002781670 */
[C---:B------:R-:W-:Y:S01]  /*b6b0*/  ISETP.LT.OR P0, PT, R2.reuse, R203, P0 ;  /* 0x000000cb0200720c */ /* 0x040fe20000701670 */
[----:B------:R-:W-:Y:S01]  /*b6c0*/  HMMA.16816.F32.BF16 R44, R12, R24, RZ ;  /* 0x000000180c2c723c */ /* 0x000fe200000418ff */
[----:B------:R-:W-:Y:S01]  /*b6d0*/  ISETP.LT.OR P3, PT, R2, R201, P3 ;  /* 0x000000c90200720c */ /* 0x000fe20001f61670 */
[----:B------:R-:W-:-:S04]  /*b6e0*/  VIADD R2, R0, 0x9 ;  /* 0x0000000900027836 */ /* 0x000fc80000000000 */
[-C--:B------:R-:W-:Y:S06]  /*b6f0*/  HMMA.16816.F32.BF16 R40, R16, R26.reuse, RZ ;  /* 0x0000001a1028723c */ /* 0x080fec00000418ff */
[----:B------:R-:W-:Y:S06]  /*b700*/  HMMA.16816.F32.BF16 R24, R12, R26, RZ ;  /* 0x0000001a0c18723c */ /* 0x000fec00000418ff */
[-C--:B-1----:R-:W-:Y:S06]  /*b710*/  HMMA.16816.F32.BF16 R64, R8, R20.reuse, R56 ;  /* 0x000000140840723c */ /* 0x082fec0000041838 */
[----:B--2---:R-:W-:Y:S06]  /*b720*/  HMMA.16816.F32.BF16 R60, R4, R20, R44 ;  /* 0x00000014043c723c */ /* 0x004fec000004182c */
[-C--:B------:R-:W-:Y:S06]  /*b730*/  HMMA.16816.F32.BF16 R40, R8, R22.reuse, R40 ;  /* 0x000000160828723c */ /* 0x080fec0000041828 */
[----:B------:R-:W-:Y:S01]  /*b740*/  HMMA.16816.F32.BF16 R56, R4, R22, R24 ;  /* 0x000000160438723c */ /* 0x000fe20000041818 */
[----:B------:R-:W1:Y:S05]  /*b750*/  LDSM.16.M88.4 R20, [R135+0x2800] ;  /* 0x002800008714783b */ /* 0x000e6a0000000200 */
[----:B---3--:R-:W-:Y:S01]  /*b760*/  HMMA.16816.F32.BF16 R24, R12, R30, RZ ;  /* 0x0000001e0c18723c */ /* 0x008fe200000418ff */
[----:B------:R-:W-:-:S02]  /*b770*/  FSEL R80, R64, -INF , !P5 ;  /* 0xff80000040507808 */ /* 0x000fc40006800000 */
[----:B------:R-:W-:Y:S02]  /*b780*/  ISETP.GE.AND P5, PT, R3, R211, PT ;  /* 0x000000d30300720c */ /* 0x000fe40003fa6270 */
[----:B------:R-:W-:Y:S01]  /*b790*/  FSEL R84, R65, -INF , !P2 ;  /* 0xff80000041547808 */ /* 0x000fe20005000000 */
[-C--:B------:R-:W-:Y:S01]  /*b7a0*/  HMMA.16816.F32.BF16 R52, R16, R28.reuse, RZ ;  /* 0x0000001c1034723c */ /* 0x080fe200000418ff */
[----:B------:R-:W-:Y:S02]  /*b7b0*/  ISETP.LT.OR P5, PT, R3, R199, P5 ;  /* 0x000000c70300720c */ /* 0x000fe40002fa1670 */
[----:B------:R-:W-:Y:S02]  /*b7c0*/  FSEL R82, R66, -INF , !P6 ;  /* 0xff80000042527808 */ /* 0x000fe40007000000 */
[----:B------:R-:W-:Y:S01]  /*b7d0*/  FSEL R91, R67, -INF , !P4 ;  /* 0xff800000435b7808 */ /* 0x000fe20006000000 */
[----:B------:R-:W-:Y:S01]  /*b7e0*/  HMMA.16816.F32.BF16 R48, R12, R28, RZ ;  /* 0x0000001c0c30723c */ /* 0x000fe200000418ff */
[----:B------:R-:W-:-:S02]  /*b7f0*/  FSEL R83, R40, -INF , !P5 ;  /* 0xff80000028537808 */ /* 0x000fc40006800000 */
[----:B------:R-:W-:Y:S02]  /*b800*/  ISETP.GE.AND P2, PT, R2, R211, PT ;  /* 0x000000d30200720c */ /* 0x000fe40003f46270 */
[C---:B------:R-:W-:Y:S01]  /*b810*/  ISETP.GE.AND P4, PT, R3.reuse, R209, PT ;  /* 0x000000d10300720c */ /* 0x040fe20003f86270 */
[----:B------:R-:W-:Y:S01]  /*b820*/  HMMA.16816.F32.BF16 R28, R16, R30, RZ ;  /* 0x0000001e101c723c */ /* 0x000fe200000418ff */
[----:B------:R-:W-:Y:S02]  /*b830*/  ISETP.GE.AND P5, PT, R0, R207, PT ;  /* 0x000000cf0000720c */ /* 0x000fe40003fa6270 */
[----:B------:R-:W-:Y:S02]  /*b840*/  ISETP.LT.OR P2, PT, R2, R199, P2 ;  /* 0x000000c70200720c */ /* 0x000fe40001741670 */
[----:B------:R-:W-:Y:S01]  /*b850*/  ISETP.LT.OR P4, PT, R3, R197, P4 ;  /* 0x000000c50300720c */ /* 0x000fe20002781670 */
[----:B------:R-:W-:Y:S01]  /*b860*/  HMMA.16816.F32.BF16 R64, R4, R34, R24 ;  /* 0x000000220440723c */ /* 0x000fe20000041818 */
[----:B------:R-:W2:Y:S01]  /*b870*/  LDSM.16.M88.4 R24, [R194] ;  /* 0x00000000c218783b */ /* 0x000ea20000000200 */
[----:B------:R-:W-:-:S02]  /*b880*/  ISETP.LT.OR P5, PT, R0, R203, P5 ;  /* 0x000000cb0000720c */ /* 0x000fc40002fa1670 */
[----:B------:R-:W-:Y:S02]  /*b890*/  FSEL R85, R41, -INF , !P2 ;  /* 0xff80000029557808 */ /* 0x000fe40005000000 */
[-C--:B------:R-:W-:Y:S01]  /*b8a0*/  HMMA.16816.F32.BF16 R72, R8, R32.reuse, R52 ;  /* 0x000000200848723c */ /* 0x080fe20000041834 */
[----:B------:R-:W-:Y:S02]  /*b8b0*/  FSEL R93, R42, -INF , !P4 ;  /* 0xff8000002a5d7808 */ /* 0x000fe40006000000 */
[----:B------:R-:W-:Y:S02]  /*b8c0*/  FSEL R81, R60, -INF , !P5 ;  /* 0xff8000003c517808 */ /* 0x000fe40006800000 */
[----:B------:R-:W-:Y:S01]  /*b8d0*/  FSEL R90, R61, -INF , !P0 ;  /* 0xff8000003d5a7808 */ /* 0x000fe20004000000 */
[----:B------:R-:W-:Y:S01]  /*b8e0*/  HMMA.16816.F32.BF16 R76, R4, R32, R48 ;  /* 0x00000020044c723c */ /* 0x000fe20000041830 */
[C---:B------:R-:W-:Y:S02]  /*b8f0*/  ISETP.GE.AND P6, PT, R3.reuse, R207, PT ;  /* 0x000000cf0300720c */ /* 0x040fe40003fc6270 */
[----:B------:R-:W-:-:S02]  /*b900*/  ISETP.GE.AND P2, PT, R3, R205, PT ;  /* 0x000000cd0300720c */ /* 0x000fc40003f46270 */
[C---:B------:R-:W-:Y:S01]  /*b910*/  ISETP.GE.AND P4, PT, R2.reuse, R209, PT ;  /* 0x000000d10200720c */ /* 0x040fe20003f86270 */
[----:B------:R-:W-:Y:S01]  /*b920*/  HMMA.16816.F32.BF16 R68, R8, R34, R28 ;  /* 0x000000220844723c */ /* 0x000fe2000004181c */
[----:B------:R-:W3:Y:S01]  /*b930*/  LDSM.16.M88.4 R32, [R135+0x2c00] ;  /* 0x002c00008720783b */ /* 0x000ee20000000200 */
[C---:B------:R-:W-:Y:S02]  /*b940*/  ISETP.GE.AND P5, PT, R2.reuse, R207, PT ;  /* 0x000000cf0200720c */ /* 0x040fe40003fa6270 */
[C---:B------:R-:W-:Y:S02]  /*b950*/  ISETP.GE.AND P0, PT, R2.reuse, R205, PT ;  /* 0x000000cd0200720c */ /* 0x040fe40003f06270 */
[C---:B------:R-:W-:Y:S01]  /*b960*/  ISETP.LT.OR P6, PT, R3.reuse, R203, P6 ;  /* 0x000000cb0300720c */ /* 0x040fe200037c1670 */
[-C--:B-1----:R-:W-:Y:S01]  /*b970*/  HMMA.16816.F32.BF16 R44, R16, R20.reuse, RZ ;  /* 0x00000014102c723c */ /* 0x082fe200000418ff */
[----:B------:R-:W-:Y:S02]  /*b980*/  ISETP.LT.OR P4, PT, R2, R197, P4 ;  /* 0x000000c50200720c */ /* 0x000fe40002781670 */
[----:B------:R-:W-:Y:S01]  /*b990*/  ISETP.LT.OR P2, PT, R3, R201, P2 ;  /* 0x000000c90300720c */ /* 0x000fe20001741670 */
[----:B------:R-:W-:Y:S01]  /*b9a0*/  VIADD R3, R0, 0x10 ;  /* 0x0000001000037836 */ /* 0x000fe20000000000 */
[C---:B------:R-:W-:Y:S01]  /*b9b0*/  ISETP.LT.OR P5, PT, R2.reuse, R203, P5 ;  /* 0x000000cb0200720c */ /* 0x040fe20002fa1670 */
[----:B------:R-:W-:Y:S01]  /*b9c0*/  HMMA.16816.F32.BF16 R28, R12, R20, RZ ;  /* 0x000000140c1c723c */ /* 0x000fe200000418ff */
[----:B------:R-:W-:Y:S01]  /*b9d0*/  ISETP.LT.OR P0, PT, R2, R201, P0 ;  /* 0x000000c90200720c */ /* 0x000fe20000701670 */
[----:B------:R-:W-:Y:S01]  /*b9e0*/  VIADD R2, R0, 0x11 ;  /* 0x0000001100027836 */ /* 0x000fe20000000000 */
[----:B------:R-:W-:-:S02]  /*b9f0*/  FSEL R86, R43, -INF , !P4 ;  /* 0xff8000002b567808 */ /* 0x000fc40006000000 */
[----:B------:R-:W-:Y:S01]  /*ba00*/  FSEL R96, R63, -INF , !P3 ;  /* 0xff8000003f607808 */ /* 0x000fe20005800000 */
[-C--:B------:R-:W-:Y:S01]  /*ba10*/  HMMA.16816.F32.BF16 R40, R12, R22.reuse, RZ ;  /* 0x000000160c28723c */ /* 0x080fe200000418ff */
[----:B------:R-:W-:Y:S02]  /*ba20*/  FSEL R94, R58, -INF , !P2 ;  /* 0xff8000003a5e7808 */ /* 0x000fe40005000000 */
[----:B------:R-:W-:Y:S02]  /*ba30*/  ISETP.GE.AND P4, PT, R0, R205, PT ;  /* 0x000000cd0000720c */ /* 0x000fe40003f86270 */
[-C--:B------:R-:W-:Y:S01]  /*ba40*/  ISETP.GE.AND P2, PT, R3, R211.reuse, PT ;  /* 0x000000d30300720c */ /* 0x080fe20003f46270 */
[----:B------:R-:W-:Y:S01]  /*ba50*/  HMMA.16816.F32.BF16 R48, R16, R22, RZ ;  /* 0x000000161030723c */ /* 0x000fe200000418ff */
[----:B------:R-:W-:Y:S01]  /*ba60*/  ISETP.GE.AND P3, PT, R2, R211, PT ;  /* 0x000000d30200720c */ /* 0x000fe20003f66270 */
[----:B------:R-:W1:Y:S01]  /*ba70*/  LDSM.16.M88.4 R20, [R193] ;  /* 0x00000000c114783b */ /* 0x000e620000000200 */
[----:B------:R-:W-:-:S02]  /*ba80*/  ISETP.LT.OR P4, PT, R0, R201, P4 ;  /* 0x000000c90000720c */ /* 0x000fc40002781670 */
[-C--:B------:R-:W-:Y:S02]  /*ba90*/  ISETP.LT.OR P2, PT, R3, R199.reuse, P2 ;  /* 0x000000c70300720c */ /* 0x080fe40001741670 */
[----:B------:R-:W-:Y:S02]  /*baa0*/  ISETP.LT.OR P3, PT, R2, R199, P3 ;  /* 0x000000c70200720c */ /* 0x000fe40001f61670 */
[----:B------:R-:W-:Y:S02]  /*bab0*/  FSEL R92, R62, -INF , !P4 ;  /* 0xff8000003e5c7808 */ /* 0x000fe40006000000 */
[----:B------:R-:W-:Y:S01]  /*bac0*/  FSEL R87, R56, -INF , !P6 ;  /* 0xff80000038577808 */ /* 0x000fe20007000000 */
[----:B--2---:R-:W-:Y:S01]  /*bad0*/  HMMA.16816.F32.BF16 R60, R8, R24, R44 ;  /* 0x00000018083c723c */ /* 0x004fe2000004182c */
[----:B------:R-:W-:Y:S02]  /*bae0*/  FSEL R89, R57, -INF , !P5 ;  /* 0xff80000039597808 */ /* 0x000fe40006800000 */
[----:B------:R-:W-:-:S02]  /*baf0*/  FSEL R95, R59, -INF , !P0 ;  /* 0xff8000003b5f7808 */ /* 0x000fc40004000000 */
[----:B------:R-:W-:Y:S01]  /*bb00*/  FSEL R108, R72, -INF , !P2 ;  /* 0xff800000486c7808 */ /* 0x000fe20005000000 */
[C---:B------:R-:W-:Y:S01]  /*bb10*/  HMMA.16816.F32.BF16 R52, R4.reuse, R24, R28 ;  /* 0x000000180434723c */ /* 0x040fe2000004181c */
[----:B------:R-:W-:Y:S01]  /*bb20*/  FSEL R107, R73, -INF , !P3 ;  /* 0xff800000496b7808 */ /* 0x000fe20005800000 */
[----:B------:R-:W2:Y:S01]  /*bb30*/  LDSM.16.M88.4 R28, [R135+0x3000] ;  /* 0x00300000871c783b */ /* 0x000ea20000000200 */
[CC--:B------:R-:W-:Y:S02]  /*bb40*/  ISETP.GE.AND P6, PT, R3.reuse, R209.reuse, PT ;  /* 0x000000d10300720c */ /* 0x0c0fe40003fc6270 */
[----:B------:R-:W-:Y:S01]  /*bb50*/  ISETP.GE.AND P4, PT, R2, R209, PT ;  /* 0x000000d10200720c */ /* 0x000fe20003f86270 */
[----:B------:R-:W-:Y:S01]  /*bb60*/  HMMA.16816.F32.BF16 R56, R4, R26, R40 ;  /* 0x0000001a0438723c */ /* 0x000fe20000041828 */
[C---:B------:R-:W-:Y:S02]  /*bb70*/  ISETP.GE.AND P0, PT, R3.reuse, R207, PT ;  /* 0x000000cf0300720c */ /* 0x040fe40003f06270 */
[----:B------:R-:W-:-:S02]  /*bb80*/  ISETP.GE.AND P5, PT, R3, R205, PT ;  /* 0x000000cd0300720c */ /* 0x000fc40003fa6270 */
[C---:B------:R-:W-:Y:S01]  /*bb90*/  ISETP.GE.AND P2, PT, R2.reuse, R207, PT ;  /* 0x000000cf0200720c */ /* 0x040fe20003f46270 */
[----:B------:R-:W-:Y:S01]  /*bba0*/  HMMA.16816.F32.BF16 R48, R8, R26, R48 ;  /* 0x0000001a0830723c */ /* 0x000fe20000041830 */
[----:B------:R-:W-:Y:S02]  /*bbb0*/  ISETP.GE.AND P3, PT, R2, R205, PT ;  /* 0x000000cd0200720c */ /* 0x000fe40003f66270 */
[C---:B------:R-:W-:Y:S02]  /*bbc0*/  ISETP.LT.OR P6, PT, R3.reuse, R197, P6 ;  /* 0x000000c50300720c */ /* 0x040fe400037c1670 */
[C---:B------:R-:W-:Y:S01]  /*bbd0*/  ISETP.LT.OR P0, PT, R3.reuse, R203, P0 ;  /* 0x000000cb0300720c */ /* 0x040fe20000701670 */
[----:B---3--:R-:W-:Y:S01]  /*bbe0*/  HMMA.16816.F32.BF16 R24, R12, R32, RZ ;  /* 0x000000200c18723c */ /* 0x008fe200000418ff */
[----:B------:R-:W-:Y:S01]  /*bbf0*/  ISETP.LT.OR P5, PT, R3, R201, P5 ;  /* 0x000000c90300720c */ /* 0x000fe20002fa1670 */
[----:B------:R-:W-:Y:S01]  /*bc00*/  VIADD R3, R0, 0x18 ;  /* 0x0000001800037836 */ /* 0x000fe20000000000 */
[----:B------:R-:W-:-:S02]  /*bc10*/  ISETP.LT.OR P4, PT, R2, R197, P4 ;  /* 0x000000c50200720c */ /* 0x000fc40002781670 */
[C---:B------:R-:W-:Y:S01]  /*bc20*/  ISETP.LT.OR P2, PT, R2.reuse, R203, P2 ;  /* 0x000000cb0200720c */ /* 0x040fe20001741670 */
[----:B------:R-:W-:Y:S01]  /*bc30*/  HMMA.16816.F32.BF16 R44, R16, R32, RZ ;  /* 0x00000020102c723c */ /* 0x000fe200000418ff */
[----:B------:R-:W-:Y:S01]  /*bc40*/  ISETP.LT.OR P3, PT, R2, R201, P3 ;  /* 0x000000c90200720c */ /* 0x000fe20001f61670 */
[----:B------:R-:W-:Y:S01]  /*bc50*/  VIADD R2, R0, 0x19 ;  /* 0x0000001900027836 */ /* 0x000fe20000000000 */
[----:B------:R-:W-:Y:S02]  /*bc60*/  FSEL R98, R76, -INF , !P0 ;  /* 0xff8000004c627808 */ /* 0x000fe40004000000 */
[----:B------:R-:W-:Y:S01]  /*bc70*/  FSEL R101, R78, -INF , !P5 ;  /* 0xff8000004e657808 */ /* 0x000fe20006800000 */
[----:B------:R-:W-:Y:S01]  /*bc80*/  HMMA.16816.F32.BF16 R40, R12, R34, RZ ;  /* 0x000000220c28723c */ /* 0x000fe200000418ff */
[-C--:B------:R-:W-:Y:S02]  /*bc90*/  ISETP.GE.AND P0, PT, R3, R207.reuse, PT ;  /* 0x000000cf0300720c */ /* 0x080fe40003f06270 */
[----:B------:R-:W-:-:S02]  /*bca0*/  ISETP.GE.AND P5, PT, R2, R207, PT ;  /* 0x000000cf0200720c */ /* 0x000fc40003fa6270 */
[----:B------:R-:W-:Y:S01]  /*bcb0*/  FSEL R102, R79, -INF , !P3 ;  /* 0xff8000004f667808 */ /* 0x000fe20005800000 */
[----:B------:R-:W-:Y:S01]  /*bcc0*/  HMMA.16816.F32.BF16 R32, R16, R34, RZ ;  /* 0x000000221020723c */ /* 0x000fe200000418ff */
[-C--:B------:R-:W-:Y:S02]  /*bcd0*/  ISETP.LT.OR P0, PT, R3, R203.reuse, P0 ;  /* 0x000000cb0300720c */ /* 0x080fe40000701670 */
[----:B------:R-:W-:Y:S02]  /*bce0*/  ISETP.LT.OR P3, PT, R2, R203, P5 ;  /* 0x000000cb0200720c */ /* 0x000fe40002f61670 */
[----:B------:R-:W-:Y:S02]  /*bcf0*/  FSEL R109, R74, -INF , !P6 ;  /* 0xff8000004a6d7808 */ /* 0x000fe40007000000 */
[----:B------:R-:W-:Y:S02]  /*bd00*/  FSEL R110, R75, -INF , !P4 ;  /* 0xff8000004b6e7808 */ /* 0x000fe40006000000 */
[----:B------:R-:W-:-:S02]  /*bd10*/  FSEL R97, R77, -INF , !P2 ;  /* 0xff8000004d617808 */ /* 0x000fc40005000000 */
[----:B------:R-:W-:Y:S02]  /*bd20*/  FSEL R78, R64, -INF , !P0 ;  /* 0xff800000404e7808 */ /* 0x000fe40004000000 */
[----:B------:R-:W-:Y:S02]  /*bd30*/  FSEL R79, R65, -INF , !P3 ;  /* 0xff800000414f7808 */ /* 0x000fe40005800000 */
[C---:B------:R-:W-:Y:S02]  /*bd40*/  ISETP.GE.AND P6, PT, R3.reuse, R211, PT ;  /* 0x000000d30300720c */ /* 0x040fe40003fc6270 */
[C---:B------:R-:W-:Y:S02]  /*bd50*/  ISETP.GE.AND P4, PT, R3.reuse, R209, PT ;  /* 0x000000d10300720c */ /* 0x040fe40003f86270 */
[----:B------:R-:W-:Y:S02]  /*bd60*/  ISETP.GE.AND P2, PT, R3, R205, PT ;  /* 0x000000cd0300720c */ /* 0x000fe40003f46270 */
[----:B------:R-:W-:-:S02]  /*bd70*/  ISETP.GE.AND P5, PT, R2, R211, PT ;  /* 0x000000d30200720c */ /* 0x000fc40003fa6270 */
[C---:B------:R-:W-:Y:S01]  /*bd80*/  ISETP.GE.AND P0, PT, R2.reuse, R205, PT ;  /* 0x000000cd0200720c */ /* 0x040fe20003f06270 */
[----:B-1----:R-:W-:Y:S01]  /*bd90*/  HMMA.16816.F32.BF16 R72, R8, R22, R32 ;  /* 0x000000160848723c */ /* 0x002fe20000041820 */
[----:B------:R-:W-:Y:S01]  /*bda0*/  ISETP.GE.AND P3, PT, R2, R209, PT ;  /* 0x000000d10200720c */ /* 0x000fe20003f66270 */
[----:B------:R-:W-:Y:S01]  /*bdb0*/  LDSM.16.M88.4 R32, [R135+0x3400] ;  /* 0x003400008720783b */ /* 0x000fe20000000200 */
[C---:B------:R-:W-:Y:S02]  /*bdc0*/  ISETP.LT.OR P6, PT, R3.reuse, R199, P6 ;  /* 0x000000c70300720c */ /* 0x040fe400037c1670 */
[C---:B------:R-:W-:Y:S02]  /*bdd0*/  ISETP.LT.OR P4, PT, R3.reuse, R197, P4 ;  /* 0x000000c50300720c */ /* 0x040fe40002781670 */
[----:B------:R-:W-:Y:S01]  /*bde0*/  ISETP.LT.OR P2, PT, R3, R201, P2 ;  /* 0x000000c90300720c */ /* 0x000fe20001741670 */
[----:B------:R-:W-:Y:S01]  /*bdf0*/  VIADD R3, R0, 0x20 ;  /* 0x0000002000037836 */ /* 0x000fe20000000000 */
[----:B------:R-:W-:-:S02]  /*be00*/  ISETP.LT.OR P5, PT, R2, R199, P5 ;  /* 0x000000c70200720c */ /* 0x000fc40002fa1670 */
[C---:B------:R-:W-:Y:S02]  /*be10*/  ISETP.LT.OR P0, PT, R2.reuse, R201, P0 ;  /* 0x000000c90200720c */ /* 0x040fe40000701670 */
[----:B------:R-:W-:Y:S01]  /*be20*/  ISETP.LT.OR P3, PT, R2, R197, P3 ;  /* 0x000000c50200720c */ /* 0x000fe20001f61670 */
[----:B------:R-:W-:Y:S01]  /*be30*/  VIADD R2, R0, 0x21 ;  /* 0x0000002100027836 */ /* 0x000fe20000000000 */
[----:B------:R-:W-:Y:S02]  /*be40*/  FSEL R99, R66, -INF , !P2 ;  /* 0xff80000042637808 */ /* 0x000fe40005000000 */
[----:B------:R-:W-:Y:S02]  /*be50*/  FSEL R106, R71, -INF , !P3 ;  /* 0xff800000476a7808 */ /* 0x000fe40005800000 */
[-C--:B------:R-:W-:Y:S02]  /*be60*/  ISETP.GE.AND P2, PT, R3, R211.reuse, PT ;  /* 0x000000d30300720c */ /* 0x080fe40003f46270 */
[----:B------:R-:W-:-:S02]  /*be70*/  ISETP.GE.AND P3, PT, R2, R211, PT ;  /* 0x000000d30200720c */ /* 0x000fc40003f66270 */
[-C--:B------:R-:W-:Y:S02]  /*be80*/  ISETP.LT.OR P2, PT, R3, R199.reuse, P2 ;  /* 0x000000c70300720c */ /* 0x080fe40001741670 */
[----:B------:R-:W-:Y:S02]  /*be90*/  ISETP.LT.OR P3, PT, R2, R199, P3 ;  /* 0x000000c70200720c */ /* 0x000fe40001f61670 */
        /* <DEDUP_REMOVED lines=8> */
[----:B------:R-:W1:Y:S01]  /*bf20*/  LDSM.16.M88.4 R24, [R192] ;  /* 0x00000000c018783b */ /* 0x000e620000000200 */
[CC--:B------:R-:W-:Y:S02]  /*bf30*/  ISETP.GE.AND P6, PT, R3.reuse, R209.reuse, PT ;  /* 0x000000d10300720c */ /* 0x0c0fe40003fc6270 */
[----:B------:R-:W-:Y:S01]  /*bf40*/  ISETP.GE.AND P4, PT, R2, R209, PT ;  /* 0x000000d10200720c */ /* 0x000fe20003f86270 */
[----:B--2---:R-:W-:Y:S01]  /*bf50*/  HMMA.16816.F32.BF16 R44, R12, R30, RZ ;  /* 0x0000001e0c2c723c */ /* 0x004fe200000418ff */
[C---:B------:R-:W-:Y:S02]  /*bf60*/  ISETP.GE.AND P0, PT, R3.reuse, R207, PT ;  /* 0x000000cf0300720c */ /* 0x040fe40003f06270 */
[----:B------:R-:W-:-:S02]  /*bf70*/  ISETP.GE.AND P5, PT, R3, R205, PT ;  /* 0x000000cd0300720c */ /* 0x000fc40003fa6270 */
        /* <DEDUP_REMOVED lines=14> */
[----:B------:R-:W-:Y:S02]  /*c060*/  FSEL R129, R55, -INF , !P3 ;  /* 0xff80000037817808 */ /* 0x000fe40005800000 */
[-C--:B------:R-:W-:Y:S02]  /*c070*/  ISETP.LT.OR P0, PT, R3, R203.reuse, P0 ;  /* 0x000000cb0300720c */ /* 0x080fe40000701670 */
[----:B------:R-:W-:Y:S02]  /*c080*/  ISETP.LT.OR P3, PT, R2, R203, P5 ;  /* 0x000000cb0200720c */ /* 0x000fe40002f61670 */
[----:B------:R-:W-:Y:S02]  /*c090*/  FSEL R116, R62, -INF , !P6 ;  /* 0xff8000003e747808 */ /* 0x000fe40007000000 */
[----:B------:R-:W-:Y:S02]  /*c0a0*/  FSEL R118, R63, -INF , !P4 ;  /* 0xff8000003f767808 */ /* 0x000fe40006000000 */
[----:B------:R-:W-:Y:S01]  /*c0b0*/  FSEL R128, R53, -INF , !P2 ;  /* 0xff80000035807808 */ /* 0x000fe20005000000 */
[----:B------:R-:W-:Y:S01]  /*c0c0*/  HMMA.16816.F32.BF16 R60, R4, R22, R40 ;  /* 0x00000016043c723c */ /* 0x000fe20000041828 */
[----:B------:R-:W-:-:S02]  /*c0d0*/  FSEL R119, R56, -INF , !P0 ;  /* 0xff80000038777808 */ /* 0x000fc40004000000 */
[----:B------:R-:W-:Y:S02]  /*c0e0*/  FSEL R120, R57, -INF , !P3 ;  /* 0xff80000039787808 */ /* 0x000fe40005800000 */
[C---:B------:R-:W-:Y:S01]  /*c0f0*/  ISETP.GE.AND P6, PT, R3.reuse, R211, PT ;  /* 0x000000d30300720c */ /* 0x040fe20003fc6270 */
[-C--:B------:R-:W-:Y:S01]  /*c100*/  HMMA.16816.F32.BF16 R20, R12, R28.reuse, RZ ;  /* 0x0000001c0c14723c */ /* 0x080fe200000418ff */
[C---:B------:R-:W-:Y:S02]  /*c110*/  ISETP.GE.AND P4, PT, R3.reuse, R209, PT ;  /* 0x000000d10300720c */ /* 0x040fe40003f86270 */
[----:B------:R-:W-:Y:S02]  /*c120*/  ISETP.GE.AND P2, PT, R3, R205, PT ;  /* 0x000000cd0300720c */ /* 0x000fe40003f46270 */
[C---:B------:R-:W-:Y:S01]  /*c130*/  ISETP.GE.AND P5, PT, R2.reuse, R211, PT ;  /* 0x000000d30200720c */ /* 0x040fe20003fa6270 */
[----:B------:R-:W-:Y:S01]  /*c140*/  HMMA.16816.F32.BF16 R40, R16, R28, RZ ;  /* 0x0000001c1028723c */ /* 0x000fe200000418ff */
[----:B------:R-:W-:-:S02]  /*c150*/  ISETP.GE.AND P0, PT, R2, R205, PT ;  /* 0x000000cd0200720c */ /* 0x000fc40003f06270 */
[----:B------:R-:W-:Y:S02]  /*c160*/  ISETP.GE.AND P3, PT, R2, R209, PT ;  /* 0x000000d10200720c */ /* 0x000fe40003f66270 */
[C---:B------:R-:W-:Y:S01]  /*c170*/  ISETP.LT.OR P6, PT, R3.reuse, R199, P6 ;  /* 0x000000c70300720c */ /* 0x040fe200037c1670 */
[----:B------:R-:W-:Y:S01]  /*c180*/  HMMA.16816.F32.BF16 R28, R16, R30, RZ ;  /* 0x0000001e101c723c */ /* 0x000fe200000418ff */
[C---:B------:R-:W-:Y:S02]  /*c190*/  ISETP.LT.OR P4, PT, R3.reuse, R197, P4 ;  /* 0x000000c50300720c */ /* 0x040fe40002781670 */
[----:B------:R-:W-:Y:S01]  /*c1a0*/  ISETP.LT.OR P2, PT, R3, R201, P2 ;  /* 0x000000c90300720c */ /* 0x000fe20001741670 */
[----:B------:R-:W-:Y:S01]  /*c1b0*/  VIADD R3, R0, 0x30 ;  /* 0x0000003000037836 */ /* 0x000fe20000000000 */
[C---:B------:R-:W-:Y:S02]  /*c1c0*/  ISETP.LT.OR P5, PT, R2.reuse, R199, P5 ;  /* 0x000000c70200720c */ /* 0x040fe40002fa1670 */
[----:B------:R-:W-:-:S02]  /*c1d0*/  ISETP.LT.OR P0, PT, R2, R201, P0 ;  /* 0x000000c90200720c */ /* 0x000fc40000701670 */
[----:B------:R-:W-:Y:S01]  /*c1e0*/  ISETP.LT.OR P3, PT, R2, R197, P3 ;  /* 0x000000c50200720c */ /* 0x000fe20001f61670 */
[----:B------:R-:W-:Y:S01]  /*c1f0*/  VIADD R2, R0, 0x31 ;  /* 0x0000003100027836 */ /* 0x000fe20000000000 */
[----:B------:R-:W-:Y:S02]  /*c200*/  FSEL R121, R58, -INF , !P2 ;  /* 0xff8000003a797808 */ /* 0x000fe40005000000 */
[----:B------:R-:W-:Y:S02]  /*c210*/  FSEL R114, R51, -INF , !P3 ;  /* 0xff80000033727808 */ /* 0x000fe40005800000 */
[CC--:B------:R-:W-:Y:S02]  /*c220*/  ISETP.GE.AND P2, PT, R3.reuse, R211.reuse, PT ;  /* 0x000000d30300720c */ /* 0x0c0fe40003f46270 */
[----:B------:R-:W-:Y:S01]  /*c230*/  ISETP.GE.AND P3, PT, R2, R211, PT ;  /* 0x000000d30200720c */ /* 0x000fe20003f66270 */
[----:B-1----:R-:W-:Y:S01]  /*c240*/  HMMA.16816.F32.BF16 R52, R8, R24, R40 ;  /* 0x000000180834723c */ /* 0x002fe20000041828 */
        /* <DEDUP_REMOVED lines=10> */
[CC--:B------:R-:W-:Y:S01]  /*c2f0*/  ISETP.GE.AND P6, PT, R3.reuse, R209.reuse, PT ;  /* 0x000000d10300720c */ /* 0x0c0fe20003fc6270 */
[----:B------:R-:W-:Y:S01]  /*c300*/  HMMA.16816.F32.BF16 R48, R4, R24, R20 ;  /* 0x000000180430723c */ /* 0x000fe20000041814 */
[C---:B------:R-:W-:Y:S01]  /*c310*/  ISETP.GE.AND P4, PT, R2.reuse, R209, PT ;  /* 0x000000d10200720c */ /* 0x040fe20003f86270 */
[----:B------:R-:W1:Y:S01]  /*c320*/  LDSM.16.M88.4 R20, [R191] ;  /* 0x00000000bf14783b */ /* 0x000e620000000200 */
[C---:B------:R-:W-:Y:S02]  /*c330*/  ISETP.GE.AND P0, PT, R3.reuse, R207, PT ;  /* 0x000000cf0300720c */ /* 0x040fe40003f06270 */
[----:B------:R-:W-:Y:S01]  /*c340*/  ISETP.GE.AND P5, PT, R3, R205, PT ;  /* 0x000000cd0300720c */ /* 0x000fe20003fa6270 */
        /* <DEDUP_REMOVED lines=8> */
[C---:B------:R-:W-:Y:S01]  /*c3d0*/  ISETP.LT.OR P4, PT, R2.reuse, R197, P4 ;  /* 0x000000c50200720c */ /* 0x040fe20002781670 */
[----:B------:R-:W-:Y:S01]  /*c3e0*/  HMMA.16816.F32.BF16 R44, R12, R34, RZ ;  /* 0x000000220c2c723c */ /* 0x000fe200000418ff */
[----:B------:R-:W-:-:S02]  /*c3f0*/  ISETP.LT.OR P2, PT, R2, R203, P2 ;  /* 0x000000cb0200720c */ /* 0x000fc40001741670 */
[----:B------:R-:W-:Y:S01]  /*c400*/  ISETP.LT.OR P3, PT, R2, R201, P3 ;  /* 0x000000c90200720c */ /* 0x000fe20001f61670 */
[----:B------:R-:W-:Y:S01]  /*c410*/  VIADD R2, R0, 0x39 ;  /* 0x0000003900027836 */ /* 0x000fe20000000000 */
[----:B------:R-:W-:Y:S02]  /*c420*/  FSEL R134, R68, -INF , !P0 ;  /* 0xff80000044867808 */ /* 0x000fe40004000000 */
[----:B------:R-:W-:Y:S02]  /*c430*/  FSEL R170, R70, -INF , !P5 ;  /* 0xff80000046aa7808 */ /* 0x000fe40006800000 */
[-C--:B------:R-:W-:Y:S02]  /*c440*/  ISETP.GE.AND P0, PT, R3, R207.reuse, PT ;  /* 0x000000cf0300720c */ /* 0x080fe40003f06270 */
[----:B------:R-:W-:Y:S02]  /*c450*/  ISETP.GE.AND P5, PT, R2, R207, PT ;  /* 0x000000cf0200720c */ /* 0x000fe40003fa6270 */
[----:B------:R-:W-:-:S02]  /*c460*/  FSEL R171, R71, -INF , !P3 ;  /* 0xff80000047ab7808 */ /* 0x000fc40005800000 */
[-C--:B------:R-:W-:Y:S02]  /*c470*/  ISETP.LT.OR P0, PT, R3, R203.reuse, P0 ;  /* 0x000000cb0300720c */ /* 0x080fe40000701670 */
[----:B------:R-:W-:Y:S02]  /*c480*/  ISETP.LT.OR P3, PT, R2, R203, P5 ;  /* 0x000000cb0200720c */ /* 0x000fe40002f61670 */
[----:B------:R-:W-:Y:S02]  /*c490*/  FSEL R180, R66, -INF , !P6 ;  /* 0xff80000042b47808 */ /* 0x000fe40007000000 */
[----:B------:R-:W-:Y:S02]  /*c4a0*/  FSEL R181, R67, -INF , !P4 ;  /* 0xff80000043b57808 */ /* 0x000fe40006000000 */
[----:B------:R-:W-:Y:S01]  /*c4b0*/  FSEL R133, R69, -INF , !P2 ;  /* 0xff80000045857808 */ /* 0x000fe20005000000 */
[----:B-1----:R-:W-:Y:S01]  /*c4c0*/  HMMA.16816.F32.BF16 R64, R8, R20, R28 ;  /* 0x000000140840723c */ /* 0x002fe2000004181c */
[----:B------:R-:W-:Y:S01]  /*c4d0*/  FSEL R131, R60, -INF , !P0 ;  /* 0xff8000003c837808 */ /* 0x000fe20004000000 */
[----:B------:R-:W-:Y:S01]  /*c4e0*/  LDSM.16.M88.4 R28, [R190] ;  /* 0x00000000be1c783b */ /* 0x000fe20000000200 */
[----:B------:R-:W-:-:S02]  /*c4f0*/  FSEL R132, R61, -INF , !P3 ;  /* 0xff8000003d847808 */ /* 0x000fc40005800000 */
[C---:B------:R-:W-:Y:S01]  /*c500*/  ISETP.GE.AND P6, PT, R3.reuse, R211, PT ;  /* 0x000000d30300720c */ /* 0x040fe20003fc6270 */
[----:B------:R-:W-:Y:S01]  /*c510*/  HMMA.16816.F32.BF16 R68, R4, R20, R24 ;  /* 0x000000140444723c */ /* 0x000fe20000041818 */
[C---:B------:R-:W-:Y:S01]  /*c520*/  ISETP.GE.AND P4, PT, R3.reuse, R209, PT ;  /* 0x000000d10300720c */ /* 0x040fe20003f86270 */
[----:B------:R-:W1:Y:S01]  /*c530*/  LDSM.16.M88.4 R24, [R135+0x3800] ;  /* 0x003800008718783b */ /* 0x000e620000000200 */
[----:B------:R-:W-:Y:S02]  /*c540*/  ISETP.GE.AND P2, PT, R3, R205, PT ;  /* 0x000000cd0300720c */ /* 0x000fe40003f46270 */
[C---:B------:R-:W-:Y:S02]  /*c550*/  ISETP.GE.AND P5, PT, R2.reuse, R211, PT ;  /* 0x000000d30200720c */ /* 0x040fe40003fa6270 */
[C---:B------:R-:W-:Y:S02]  /*c560*/  ISETP.GE.AND P0, PT, R2.reuse, R205, PT ;  /* 0x000000cd0200720c */ /* 0x040fe40003f06270 */
[----:B------:R-:W-:-:S02]  /*c570*/  ISETP.GE.AND P3, PT, R2, R209, PT ;  /* 0x000000d10200720c */ /* 0x000fc40003f66270 */
[C---:B------:R-:W-:Y:S02]  /*c580*/  ISETP.LT.OR P6, PT, R3.reuse, R199, P6 ;  /* 0x000000c70300720c */ /* 0x040fe400037c1670 */
[C---:B------:R-:W-:Y:S02]  /*c590*/  ISETP.LT.OR P4, PT, R3.reuse, R197, P4 ;  /* 0x000000c50300720c */ /* 0x040fe40002781670 */
[----:B------:R-:W-:Y:S01]  /*c5a0*/  ISETP.LT.OR P2, PT, R3, R201, P2 ;  /* 0x000000c90300720c */ /* 0x000fe20001741670 */
[----:B------:R-:W-:Y:S01]  /*c5b0*/  VIADD R3, R0, 0x40 ;  /* 0x0000004000037836 */ /* 0x000fe20000000000 */
[C---:B------:R-:W-:Y:S02]  /*c5c0*/  ISETP.LT.OR P5, PT, R2.reuse, R199, P5 ;  /* 0x000000c70200720c */ /* 0x040fe40002fa1670 */
[C---:B------:R-:W-:Y:S02]  /*c5d0*/  ISETP.LT.OR P0, PT, R2.reuse, R201, P0 ;  /* 0x000000c90200720c */ /* 0x040fe40000701670 */
[----:B------:R-:W-:Y:S01]  /*c5e0*/  ISETP.LT.OR P3, PT, R2, R197, P3 ;  /* 0x000000c50200720c */ /* 0x000fe20001f61670 */
[----:B------:R-:W-:Y:S01]  /*c5f0*/  VIADD R2, R0, 0x41 ;  /* 0x0000004100027836 */ /* 0x000fe20000000000 */
[----:B------:R-:W-:-:S02]  /*c600*/  FSEL R169, R63, -INF , !P0 ;  /* 0xff8000003fa97808 */ /* 0x000fc40004000000 */
[----:B------:R-:W-:Y:S02]  /*c610*/  FSEL R175, R75, -INF , !P3 ;  /* 0xff8000004baf7808 */ /* 0x000fe40005800000 */
[CC--:B------:R-:W-:Y:S02]  /*c620*/  ISETP.GE.AND P3, PT, R3.reuse, R211.reuse, PT ;  /* 0x000000d30300720c */ /* 0x0c0fe40003f66270 */
[C---:B------:R-:W-:Y:S02]  /*c630*/  ISETP.GE.AND P0, PT, R2.reuse, R211, PT ;  /* 0x000000d30200720c */ /* 0x040fe40003f06270 */
[-C--:B------:R-:W-:Y:S02]  /*c640*/  ISETP.LT.OR P3, PT, R3, R199.reuse, P3 ;  /* 0x000000c70300720c */ /* 0x080fe40001f61670 */
[----:B------:R-:W-:Y:S02]  /*c650*/  ISETP.LT.OR P0, PT, R2, R199, P0 ;  /* 0x000000c70200720c */ /* 0x000fe40000701670 */
[----:B------:R-:W-:-:S02]  /*c660*/  FSEL R173, R73, -INF , !P5 ;  /* 0xff80000049ad7808 */ /* 0x000fc40006800000 */
[----:B------:R-:W-:Y:S02]  /*c670*/  FSEL R237, R52, -INF , !P3 ;  /* 0xff80000034ed7808 */ /* 0x000fe40005800000 */
[----:B------:R-:W-:Y:S02]  /*c680*/  FSEL R240, R53, -INF , !P0 ;  /* 0xff80000035f07808 */ /* 0x000fe40004000000 */
[C---:B------:R-:W-:Y:S02]  /*c690*/  ISETP.GE.AND P5, PT, R2.reuse, R209, PT ;  /* 0x000000d10200720c */ /* 0x040fe40003fa6270 */
[C---:B------:R-:W-:Y:S02]  /*c6a0*/  ISETP.GE.AND P3, PT, R2.reuse, R207, PT ;  /* 0x000000cf0200720c */ /* 0x040fe40003f66270 */
[C---:B------:R-:W-:Y:S02]  /*c6b0*/  ISETP.GE.AND P0, PT, R2.reuse, R205, PT ;  /* 0x000000cd0200720c */ /* 0x040fe40003f06270 */
[----:B------:R-:W-:-:S02]  /*c6c0*/  ISETP.LT.OR P5, PT, R2, R197, P5 ;  /* 0x000000c50200720c */ /* 0x000fc40002fa1670 */
[C---:B------:R-:W-:Y:S02]  /*c6d0*/  ISETP.LT.OR P3, PT, R2.reuse, R203, P3 ;  /* 0x000000cb0200720c */ /* 0x040fe40001f61670 */
[----:B------:R-:W-:Y:S01]  /*c6e0*/  ISETP.LT.OR P0, PT, R2, R201, P0 ;  /* 0x000000c90200720c */ /* 0x000fe20000701670 */
[----:B------:R-:W-:Y:S01]  /*c6f0*/  VIADD R2, R0, 0x49 ;  /* 0x0000004900027836 */ /* 0x000fe20000000000 */
[----:B------:R-:W-:Y:S02]  /*c700*/  FSEL R168, R62, -INF , !P2 ;  /* 0xff8000003ea87808 */ /* 0x000fe40005000000 */
[----:B------:R-:W-:Y:S01]  /*c710*/  FSEL R172, R72, -INF , !P6 ;  /* 0xff80000048ac7808 */ /* 0x000fe20007000000 */
[----:B-1----:R-:W-:Y:S01]  /*c720*/  HMMA.16816.F32.BF16 R60, R12, R24, RZ ;  /* 0x000000180c3c723c */ /* 0x002fe200000418ff */
[----:B------:R-:W-:Y:S02]  /*c730*/  FSEL R174, R74, -INF , !P4 ;  /* 0xff8000004aae7808 */ /* 0x000fe40006000000 */
[----:B------:R-:W-:-:S02]  /*c740*/  ISETP.GE.AND P6, PT, R3, R209, PT ;  /* 0x000000d10300720c */ /* 0x000fc40003fc6270 */
[C---:B------:R-:W-:Y:S02]  /*c750*/  ISETP.GE.AND P4, PT, R3.reuse, R207, PT ;  /* 0x000000cf0300720c */ /* 0x040fe40003f86270 */
[----:B------:R-:W-:Y:S02]  /*c760*/  ISETP.GE.AND P2, PT, R3, R205, PT ;  /* 0x000000cd0300720c */ /* 0x000fe40003f46270 */
[----:B------:R-:W-:Y:S02]  /*c770*/  FSEL R208, R51, -INF , !P0 ;  /* 0xff80000033d07808 */ /* 0x000fe40004000000 */
[----:B------:R-:W-:Y:S02]  /*c780*/  ISETP.GE.AND P0, PT, R2, R207, PT ;  /* 0x000000cf0200720c */ /* 0x000fe40003f06270 */
[C---:B------:R-:W-:Y:S02]  /*c790*/  ISETP.LT.OR P6, PT, R3.reuse, R197, P6 ;  /* 0x000000c50300720c */ /* 0x040fe400037c1670 */
[----:B------:R-:W-:-:S02]  /*c7a0*/  ISETP.LT.OR P4, PT, R3, R203, P4 ;  /* 0x000000cb0300720c */ /* 0x000fc40002781670 */
[----:B------:R-:W-:Y:S01]  /*c7b0*/  ISETP.LT.OR P2, PT, R3, R201, P2 ;  /* 0x000000c90300720c */ /* 0x000fe20001741670 */
[----:B------:R-:W-:Y:S01]  /*c7c0*/  VIADD R3, R0, 0x48 ;  /* 0x0000004800037836 */ /* 0x000fe20000000000 */
[----:B------:R-:W-:Y:S02]  /*c7d0*/  ISETP.LT.OR P0, PT, R2, R203, P0 ;  /* 0x000000cb0200720c */ /* 0x000fe40000701670 */
[----:B------:R-:W-:Y:S02]  /*c7e0*/  FSEL R183, R49, -INF , !P3 ;  /* 0xff80000031b77808 */ /* 0x000fe40005800000 */
[----:B------:R-:W-:Y:S01]  /*c7f0*/  FSEL R202, R50, -INF , !P2 ;  /* 0xff80000032ca7808 */ /* 0x000fe20005000000 */
[----:B------:R-:W-:Y:S01]  /*c800*/  HMMA.16816.F32.BF16 R60, R4, R28, R60 ;  /* 0x0000001c043c723c */ /* 0x000fe2000004183c */
[----:B------:R-:W-:Y:S02]  /*c810*/  FSEL R200, R41, -INF , !P0 ;  /* 0xff80000029c87808 */ /* 0x000fe40004000000 */
[----:B------:R-:W-:-:S02]  /*c820*/  FSEL R73, R54, -INF , !P6 ;  /* 0xff80000036497808 */ /* 0x000fc40007000000 */
[----:B------:R-:W-:Y:S02]  /*c830*/  FSEL R182, R48, -INF , !P4 ;  /* 0xff80000030b67808 */ /* 0x000fe40006000000 */
[C---:B------:R-:W-:Y:S02]  /*c840*/  ISETP.GE.AND P3, PT, R3.reuse, R207, PT ;  /* 0x000000cf0300720c */ /* 0x040fe40003f66270 */
[CC--:B------:R-:W-:Y:S02]  /*c850*/  ISETP.GE.AND P2, PT, R3.reuse, R205.reuse, PT ;  /* 0x000000cd0300720c */ /* 0x0c0fe40003f46270 */
[----:B------:R-:W-:Y:S02]  /*c860*/  ISETP.GE.AND P0, PT, R2, R205, PT ;  /* 0x000000cd0200720c */ /* 0x000fe40003f06270 */
[C---:B------:R-:W-:Y:S02]  /*c870*/  ISETP.GE.AND P6, PT, R3.reuse, R211, PT ;  /* 0x000000d30300720c */ /* 0x040fe40003fc6270 */
[----:B------:R-:W-:-:S02]  /*c880*/  ISETP.GE.AND P4, PT, R3, R209, PT ;  /* 0x000000d10300720c */ /* 0x000fc40003f86270 */
[C---:B------:R-:W-:Y:S02]  /*c890*/  ISETP.LT.OR P3, PT, R3.reuse, R203, P3 ;  /* 0x000000cb0300720c */ /* 0x040fe40001f61670 */
[CC--:B------:R-:W-:Y:S02]  /*c8a0*/  ISETP.LT.OR P2, PT, R3.reuse, R201.reuse, P2 ;  /* 0x000000c90300720c */ /* 0x0c0fe40001741670 */
[----:B------:R-:W-:Y:S02]  /*c8b0*/  ISETP.LT.OR P0, PT, R2, R201, P0 ;  /* 0x000000c90200720c */ /* 0x000fe40000701670 */
[C---:B------:R-:W-:Y:S02]  /*c8c0*/  ISETP.LT.OR P6, PT, R3.reuse, R199, P6 ;  /* 0x000000c70300720c */ /* 0x040fe400037c1670 */
[----:B------:R-:W-:Y:S01]  /*c8d0*/  ISETP.LT.OR P4, PT, R3, R197, P4 ;  /* 0x000000c50300720c */ /* 0x000fe20002781670 */
[----:B------:R-:W-:Y:S01]  /*c8e0*/  VIADD R3, R0, 0x50 ;  /* 0x0000005000037836 */ /* 0x000fe20000000000 */
[----:B------:R-:W-:-:S02]  /*c8f0*/  FSEL R198, R40, -INF , !P3 ;  /* 0xff80000028c67808 */ /* 0x000fc40005800000 */
[----:B------:R-:W-:Y:S02]  /*c900*/  FSEL R204, R42, -INF , !P2 ;  /* 0xff8000002acc7808 */ /* 0x000fe40005000000 */
[----:B------:R-:W-:Y:S02]  /*c910*/  FSEL R206, R43, -INF , !P0 ;  /* 0xff8000002bce7808 */ /* 0x000fe40004000000 */
[----:B------:R-:W-:Y:S01]  /*c920*/  FSEL R74, R55, -INF , !P5 ;  /* 0xff800000374a7808 */ /* 0x000fe20006800000 */
[----:B------:R-:W-:Y:S01]  /*c930*/  HMMA.16816.F32.BF16 R40, R16, R34, RZ ;  /* 0x000000221028723c */ /* 0x000fe200000418ff */
[C---:B------:R-:W-:Y:S01]  /*c940*/  ISETP.GE.AND P5, PT, R2.reuse, R211, PT ;  /* 0x000000d30200720c */ /* 0x040fe20003fa6270 */
[----:B------:R-:W1:Y:S01]  /*c950*/  LDSM.16.M88.4 R32, [R135+0x3c00] ;  /* 0x003c00008720783b */ /* 0x000e620000000200 */
[C---:B------:R-:W-:Y:S02]  /*c960*/  ISETP.GE.AND P3, PT, R2.reuse, R209, PT ;  /* 0x000000d10200720c */ /* 0x040fe40003f66270 */
[----:B------:R-:W-:Y:S01]  /*c970*/  ISETP.GE.AND P2, PT, R3, R211, PT ;  /* 0x000000d30300720c */ /* 0x000fe20003f46270 */
[----:B------:R-:W-:Y:S01]  /*c980*/  HMMA.16816.F32.BF16 R52, R4, R22, R44 ;  /* 0x000000160434723c */ /* 0x000fe2000004182c */
[----:B------:R-:W-:-:S02]  /*c990*/  ISETP.LT.OR P5, PT, R2, R199, P5 ;  /* 0x000000c70200720c */ /* 0x000fc40002fa1670 */
[----:B------:R-:W-:Y:S01]  /*c9a0*/  ISETP.LT.OR P3, PT, R2, R197, P3 ;  /* 0x000000c50200720c */ /* 0x000fe20001f61670 */
[----:B------:R-:W-:Y:S01]  /*c9b0*/  VIADD R2, R0, 0x51 ;  /* 0x0000005100027836 */ /* 0x000fe20000000000 */
[C---:B------:R-:W-:Y:S02]  /*c9c0*/  ISETP.LT.OR P2, PT, R3.reuse, R199, P2 ;  /* 0x000000c70300720c */ /* 0x040fe40001741670 */
[CC--:B------:R-:W-:Y:S02]  /*c9d0*/  ISETP.GE.AND P0, PT, R3.reuse, R207.reuse, PT ;  /* 0x000000cf0300720c */ /* 0x0c0fe40003f06270 */
[----:B------:R-:W-:Y:S02]  /*c9e0*/  FSEL R228, R64, -INF , !P2 ;  /* 0xff80000040e47808 */ /* 0x000fe40005000000 */
[----:B------:R-:W-:Y:S02]  /*c9f0*/  ISETP.GE.AND P2, PT, R2, R207, PT ;  /* 0x000000cf0200720c */ /* 0x000fe40003f46270 */
[----:B------:R-:W-:-:S02]  /*ca00*/  ISETP.LT.OR P0, PT, R3, R203, P0 ;  /* 0x000000cb0300720c */ /* 0x000fc40000701670 */
[----:B------:R-:W-:Y:S02]  /*ca10*/  ISETP.LT.OR P2, PT, R2, R203, P2 ;  /* 0x000000cb0200720c */ /* 0x000fe40001741670 */
[----:B------:R-:W-:Y:S01]  /*ca20*/  FSEL R21, R68, -INF , !P0 ;  /* 0xff80000044157808 */ /* 0x000fe20004000000 */
[----:B------:R-:W-:Y:S01]  /*ca30*/  HMMA.16816.F32.BF16 R48, R8, R22, R40 ;  /* 0x000000160830723c */ /* 0x000fe20000041828 */
[----:B------:R-:W-:Y:S02]  /*ca40*/  FSEL R20, R69, -INF , !P2 ;  /* 0xff80000045147808 */ /* 0x000fe40005000000 */
[----:B------:R-:W-:Y:S01]  /*ca50*/  FSEL R229, R56, -INF , !P6 ;  /* 0xff80000038e57808 */ /* 0x000fe20007000000 */
[----:B------:R-:W-:Y:S01]  /*ca60*/  STL [R1+0x10], R21 ;  /* 0x0000101501007387 */ /* 0x000fe20000100800 */
[----:B------:R-:W-:Y:S02]  /*ca70*/  FSEL R230, R57, -INF , !P5 ;  /* 0xff80000039e67808 */ /* 0x000fe40006800000 */
[----:B------:R-:W-:Y:S01]  /*ca80*/  FSEL R77, R58, -INF , !P4 ;  /* 0xff8000003a4d7808 */ /* 0x000fe20006000000 */
[----:B------:R-:W-:Y:S01]  /*ca90*/  STL [R1+0xc], R20 ;  /* 0x00000c1401007387 */ /* 0x000fe20000100800 */
[----:B------:R-:W-:-:S02]  /*caa0*/  FSEL R76, R59, -INF , !P3 ;  /* 0xff8000003b4c7808 */ /* 0x000fc40005800000 */
[----:B------:R-:W-:Y:S01]  /*cab0*/  HMMA.16816.F32.BF16 R56, R16, R24, RZ ;  /* 0x000000181038723c */ /* 0x000fe200000418ff */
[C---:B------:R-:W-:Y:S01]  /*cac0*/  ISETP.GE.AND P3, PT, R2.reuse, R211, PT ;  /* 0x000000d30200720c */ /* 0x040fe20003f66270 */
[----:B------:R-:W2:Y:S01]  /*cad0*/  LDSM.16.M88.4 R20, [R189] ;  /* 0x00000000bd14783b */ /* 0x000ea20000000200 */
[----:B------:R-:W-:Y:S01]  /*cae0*/  ISETP.GE.AND P4, PT, R2, R209, PT ;  /* 0x000000d10200720c */ /* 0x000fe20003f86270 */
[----:B------:R-:W-:-:S04]  /*caf0*/  DEPBAR.LE SB0, 0x0 ;  /* 0x000080000000791a */ /* 0x000fc80000000000 */
[----:B------:R-:W-:Y:S01]  /*cb00*/  BAR.SYNC.DEFER_BLOCKING 0x0 ;  /* 0x0000000000007b1d */ /* 0x000fe20000010000 */
[C---:B------:R-:W-:Y:S01]  /*cb10*/  ISETP.LT.OR P3, PT, R2.reuse, R199, P3 ;  /* 0x000000c70200720c */ /* 0x040fe20001f61670 */
[-C--:B-1----:R-:W-:Y:S01]  /*cb20*/  HMMA.16816.F32.BF16 R44, R16, R32.reuse, RZ ;  /* 0x00000020102c723c */ /* 0x082fe200000418ff */
[----:B------:R-:W-:Y:S02]  /*cb30*/  ISETP.GE.AND P6, PT, R3, R209, PT ;  /* 0x000000d10300720c */ /* 0x000fe40003fc6270 */
[----:B------:R-:W-:Y:S02]  /*cb40*/  FSEL R233, R65, -INF , !P3 ;  /* 0xff80000041e97808 */ /* 0x000fe40005800000 */
[CC--:B------:R-:W-:Y:S01]  /*cb50*/  ISETP.GE.AND P3, PT, R2.reuse, R205.reuse, PT ;  /* 0x000000cd0200720c */ /* 0x0c0fe20003f66270 */
[----:B------:R-:W-:Y:S01]  /*cb60*/  HMMA.16816.F32.BF16 R40, R12, R32, RZ ;  /* 0x000000200c28723c */ /* 0x000fe200000418ff */
[----:B------:R-:W-:Y:S02]  /*cb70*/  ISETP.GE.AND P5, PT, R3, R205, PT ;  /* 0x000000cd0300720c */ /* 0x000fe40003fa6270 */
[----:B------:R-:W-:-:S02]  /*cb80*/  ISETP.LT.OR P4, PT, R2, R197, P4 ;  /* 0x000000c50200720c */ /* 0x000fc40002781670 */
[----:B------:R-:W-:Y:S01]  /*cb90*/  ISETP.LT.OR P3, PT, R2, R201, P3 ;  /* 0x000000c90200720c */ /* 0x000fe20001f61670 */
[C---:B------:R-:W-:Y:S01]  /*cba0*/  VIADD R2, R0.reuse, 0x59 ;  /* 0x0000005900027836 */ /* 0x040fe20000000000 */
[C---:B------:R-:W-:Y:S01]  /*cbb0*/  ISETP.LT.OR P6, PT, R3.reuse, R197, P6 ;  /* 0x000000c50300720c */ /* 0x040fe200037c1670 */
[----:B------:R-:W-:Y:S01]  /*cbc0*/  HMMA.16816.F32.BF16 R56, R8, R28, R56 ;  /* 0x0000001c0838723c */ /* 0x000fe20000041838 */
[----:B------:R-:W-:Y:S01]  /*cbd0*/  ISETP.LT.OR P5, PT, R3, R201, P5 ;  /* 0x000000c90300720c */ /* 0x000fe20002fa1670 */
[----:B------:R-:W-:Y:S01]  /*cbe0*/  VIADD R3, R0, 0x58 ;  /* 0x0000005800037836 */ /* 0x000fe20000000000 */
[----:B------:R-:W-:Y:S02]  /*cbf0*/  FSEL R72, R66, -INF , !P6 ;  /* 0xff80000042487808 */ /* 0x000fe40007000000 */
[----:B------:R-:W-:Y:S02]  /*cc00*/  FSEL R68, R70, -INF , !P5 ;  /* 0xff80000046447808 */ /* 0x000fe40006800000 */
[----:B------:R-:W-:-:S02]  /*cc10*/  ISETP.GE.AND P5, PT, R2, R207, PT ;  /* 0x000000cf0200720c */ /* 0x000fc40003fa6270 */
[----:B------:R-:W-:Y:S02]  /*cc20*/  ISETP.GE.AND P0, PT, R3, R207, PT ;  /* 0x000000cf0300720c */ /* 0x000fe40003f06270 */
[----:B------:R-:W-:Y:S02]  /*cc30*/  FSEL R126, R67, -INF , !P4 ;  /* 0xff800000437e7808 */ /* 0x000fe40006000000 */
[----:B------:R-:W-:Y:S02]  /*cc40*/  FSEL R71, R71, -INF , !P3 ;  /* 0xff80000047477808 */ /* 0x000fe40005800000 */
[C---:B------:R-:W-:Y:S02]  /*cc50*/  ISETP.GE.AND P6, PT, R3.reuse, R211, PT ;  /* 0x000000d30300720c */ /* 0x040fe40003fc6270 */
[C---:B------:R-:W-:Y:S01]  /*cc60*/  ISETP.GE.AND P4, PT, R3.reuse, R209, PT ;  /* 0x000000d10300720c */ /* 0x040fe20003f86270 */
[----:B--2---:R-:W-:Y:S01]  /*cc70*/  HMMA.16816.F32.BF16 R44, R8, R20, R44 ;  /* 0x00000014082c723c */ /* 0x004fe2000004182c */
[----:B------:R-:W-:-:S02]  /*cc80*/  ISETP.GE.AND P2, PT, R3, R205, PT ;  /* 0x000000cd0300720c */ /* 0x000fc40003f46270 */
[-C--:B------:R-:W-:Y:S02]  /*cc90*/  ISETP.LT.OR P3, PT, R2, R203.reuse, P5 ;  /* 0x000000cb0200720c */ /* 0x080fe40002f61670 */
[C---:B------:R-:W-:Y:S01]  /*cca0*/  ISETP.LT.OR P0, PT, R3.reuse, R203, P0 ;  /* 0x000000cb0300720c */ /* 0x040fe20000701670 */
[----:B------:R-:W-:Y:S01]  /*ccb0*/  HMMA.16816.F32.BF16 R40, R4, R20, R40 ;  /* 0x000000140428723c */ /* 0x000fe20000041828 */
[C---:B------:R-:W-:Y:S02]  /*ccc0*/  ISETP.LT.OR P6, PT, R3.reuse, R199, P6 ;  /* 0x000000c70300720c */ /* 0x040fe400037c1670 */
[C---:B------:R-:W-:Y:S02]  /*ccd0*/  ISETP.LT.OR P4, PT, R3.reuse, R197, P4 ;  /* 0x000000c50300720c */ /* 0x040fe40002781670 */
[----:B------:R-:W-:Y:S02]  /*cce0*/  ISETP.LT.OR P2, PT, R3, R201, P2 ;  /* 0x000000c90300720c */ /* 0x000fe40001741670 */
[----:B------:R-:W-:-:S02]  /*ccf0*/  FSEL R70, R53, -INF , !P3 ;  /* 0xff80000035467808 */ /* 0x000fc40005800000 */
[----:B------:R-:W-:Y:S02]  /*cd00*/  ISETP.GE.AND P5, PT, R2, R211, PT ;  /* 0x000000d30200720c */ /* 0x000fe40003fa6270 */
[----:B------:R-:W-:Y:S02]  /*cd10*/  FSEL R3, R52, -INF , !P0 ;  /* 0xff80000034037808 */ /* 0x000fe40004000000 */
[C---:B------:R-:W-:Y:S02]  /*cd20*/  ISETP.GE.AND P3, PT, R2.reuse, R209, PT ;  /* 0x000000d10200720c */ /* 0x040fe40003f66270 */
[C---:B------:R-:W-:Y:S01]  /*cd30*/  ISETP.GE.AND P0, PT, R2.reuse, R205, PT ;  /* 0x000000cd0200720c */ /* 0x040fe20003f06270 */
[----:B------:R1:W-:Y:S01]  /*cd40*/  STL [R1+0x8], R3 ;  /* 0x0000080301007387 */ /* 0x0003e20000100800 */
[C---:B------:R-:W-:Y:S02]  /*cd50*/  ISETP.LT.OR P5, PT, R2.reuse, R199, P5 ;  /* 0x000000c70200720c */ /* 0x040fe40002fa1670 */
[----:B------:R-:W-:-:S02]  /*cd60*/  ISETP.LT.OR P3, PT, R2, R197, P3 ;  /* 0x000000c50200720c */ /* 0x000fc40001f61670 */
[----:B------:R-:W-:Y:S01]  /*cd70*/  ISETP.LT.OR P0, PT, R2, R201, P0 ;  /* 0x000000c90200720c */ /* 0x000fe20000701670 */
[----:B------:R-:W-:Y:S01]  /*cd80*/  VIADD R2, R0, 0x61 ;  /* 0x0000006100027836 */ /* 0x000fe20000000000 */
[----:B------:R-:W-:Y:S02]  /*cd90*/  FSEL R223, R48, -INF , !P6 ;  /* 0xff80000030df7808 */ /* 0x000fe40007000000 */
[----:B------:R-:W-:Y:S02]  /*cda0*/  FSEL R224, R49, -INF , !P5 ;  /* 0xff80000031e07808 */ /* 0x000fe40006800000 */
[----:B------:R-:W-:Y:S02]  /*cdb0*/  FSEL R248, R50, -INF , !P4 ;  /* 0xff80000032f87808 */ /* 0x000fe40006000000 */
[----:B------:R-:W-:Y:S02]  /*cdc0*/  FSEL R249, R51, -INF , !P3 ;  /* 0xff80000033f97808 */ /* 0x000fe40005800000 */
[----:B------:R-:W-:Y:S01]  /*cdd0*/  HMMA.16816.F32.BF16 R48, R12, R26, RZ ;  /* 0x0000001a0c30723c */ /* 0x000fe200000418ff */
[----:B------:R-:W-:-:S02]  /*cde0*/  FSEL R55, R55, -INF , !P0 ;  /* 0xff80000037377808 */ /* 0x000fc40004000000 */
[----:B------:R-:W-:Y:S02]  /*cdf0*/  ISETP.GE.AND P0, PT, R2, R211, PT ;  /* 0x000000d30200720c */ /* 0x000fe40003f06270 */
[----:B------:R-:W-:Y:S01]  /*ce00*/  FSEL R54, R54, -INF , !P2 ;  /* 0xff80000036367808 */ /* 0x000fe20005000000 */
[----:B------:R-:W-:Y:S01]  /*ce10*/  HMMA.16816.F32.BF16 R24, R16, R26, RZ ;  /* 0x0000001a1018723c */ /* 0x000fe200000418ff */
[C---:B------:R-:W-:Y:S02]  /*ce20*/  ISETP.LT.OR P0, PT, R2.reuse, R199, P0 ;  /* 0x000000c70200720c */ /* 0x040fe40000701670 */
[----:B------:R-:W-:Y:S01]  /*ce30*/  ISETP.GE.AND P2, PT, R2, R209, PT ;  /* 0x000000d10200720c */ /* 0x000fe20003f46270 */
[----:B-1----:R-:W-:Y:S01]  /*ce40*/  VIADD R3, R0, 0x60 ;  /* 0x0000006000037836 */ /* 0x002fe20000000000 */
[----:B------:R-:W-:Y:S01]  /*ce50*/  FSEL R225, R57, -INF , !P0 ;  /* 0xff80000039e17808 */ /* 0x000fe20004000000 */
[----:B------:R-:W-:Y:S01]  /*ce60*/  HMMA.16816.F32.BF16 R12, R12, R34, RZ ;  /* 0x000000220c0c723c */ /* 0x000fe200000418ff */
[----:B------:R-:W-:-:S02]  /*ce70*/  ISETP.GE.AND P0, PT, R2, R205, PT ;  /* 0x000000cd0200720c */ /* 0x000fc40003f06270 */
[C---:B------:R-:W-:Y:S02]  /*ce80*/  ISETP.GE.AND P5, PT, R3.reuse, R211, PT ;  /* 0x000000d30300720c */ /* 0x040fe40003fa6270 */
[C---:B------:R-:W-:Y:S01]  /*ce90*/  ISETP.GE.AND P4, PT, R3.reuse, R209, PT ;  /* 0x000000d10300720c */ /* 0x040fe20003f86270 */
[----:B------:R-:W-:Y:S01]  /*cea0*/  HMMA.16816.F32.BF16 R16, R16, R34, RZ ;  /* 0x000000221010723c */ /* 0x000fe200000418ff */
[----:B------:R-:W-:Y:S02]  /*ceb0*/  ISETP.LT.OR P5, PT, R3, R199, P5 ;  /* 0x000000c70300720c */ /* 0x000fe40002fa1670 */
[----:B------:R-:W-:Y:S02]  /*cec0*/  ISETP.LT.OR P2, PT, R2, R197, P2 ;  /* 0x000000c50200720c */ /* 0x000fe40001741670 */
[----:B------:R-:W-:Y:S01]  /*ced0*/  FSEL R222, R56, -INF , !P5 ;  /* 0xff80000038de7808 */ /* 0x000fe20006800000 */
[----:B------:R-:W-:Y:S01]  /*cee0*/  HMMA.16816.F32.BF16 R48, R4, R30, R48 ;  /* 0x0000001e0430723c */ /* 0x000fe20000041830 */
[----:B------:R-:W-:-:S02]  /*cef0*/  ISETP.GE.AND P5, PT, R2, R207, PT ;  /* 0x000000cf0200720c */ /* 0x000fc40003fa6270 */
[C---:B------:R-:W-:Y:S02]  /*cf00*/  ISETP.LT.OR P0, PT, R2.reuse, R201, P0 ;  /* 0x000000c90200720c */ /* 0x040fe40000701670 */
[----:B------:R-:W-:Y:S01]  /*cf10*/  ISETP.LT.OR P5, PT, R2, R203, P5 ;  /* 0x000000cb0200720c */ /* 0x000fe20002fa1670 */
[----:B------:R-:W-:Y:S01]  /*cf20*/  VIADD R2, R0, 0x70 ;  /* 0x0000007000027836 */ /* 0x000fe20000000000 */
[C---:B------:R-:W-:Y:S01]  /*cf30*/  ISETP.LT.OR P4, PT, R3.reuse, R197, P4 ;  /* 0x000000c50300720c */ /* 0x040fe20002781670 */
[----:B------:R-:W-:Y:S01]  /*cf40*/  HMMA.16816.F32.BF16 R24, R8, R30, R24 ;  /* 0x0000001e0818723c */ /* 0x000fe20000041818 */
[C---:B------:R-:W-:Y:S02]  /*cf50*/  ISETP.GE.AND P3, PT, R3.reuse, R207, PT ;  /* 0x000000cf0300720c */ /* 0x040fe40003f66270 */
[----:B------:R-:W-:Y:S02]  /*cf60*/  ISETP.GE.AND P6, PT, R3, R205, PT ;  /* 0x000000cd0300720c */ /* 0x000fe40003fc6270 */
[----:B------:R-:W-:Y:S01]  /*cf70*/  FSEL R242, R58, -INF , !P4 ;  /* 0xff8000003af27808 */ /* 0x000fe20006000000 */
[----:B------:R-:W-:Y:S01]  /*cf80*/  HMMA.16816.F32.BF16 R4, R4, R22, R12 ;  /* 0x000000160404723c */ /* 0x000fe2000004180c */
[----:B------:R-:W-:-:S02]  /*cf90*/  ISETP.GE.AND P4, PT, R2, R211, PT ;  /* 0x000000d30200720c */ /* 0x000fc40003f86270 */
[C---:B------:R-:W-:Y:S02]  /*cfa0*/  ISETP.LT.OR P3, PT, R3.reuse, R203, P3 ;  /* 0x000000cb0300720c */ /* 0x040fe40001f61670 */
[----:B------:R-:W-:Y:S01]  /*cfb0*/  ISETP.LT.OR P6, PT, R3, R201, P6 ;  /* 0x000000c90300720c */ /* 0x000fe200037c1670 */
[----:B------:R-:W-:Y:S01]  /*cfc0*/  VIADD R3, R0, 0x71 ;  /* 0x0000007100037836 */ /* 0x000fe20000000000 */
[----:B------:R-:W-:Y:S01]  /*cfd0*/  ISETP.LT.OR P4, PT, R2, R199, P4 ;  /* 0x000000c70200720c */ /* 0x000fe20002781670 */
[----:B------:R-:W-:Y:S01]  /*cfe0*/  HMMA.16816.F32.BF16 R8, R8, R22, R16 ;  /* 0x000000160808723c */ /* 0x000fe20000041810 */
[----:B------:R-:W-:Y:S02]  /*cff0*/  FSEL R251, R60, -INF , !P3 ;  /* 0xff8000003cfb7808 */ /* 0x000fe40005800000 */
[----:B------:R-:W-:Y:S02]  /*d000*/  FSEL R250, R61, -INF , !P5 ;  /* 0xff8000003dfa7808 */ /* 0x000fe40006800000 */
[----:B------:R-:W-:-:S02]  /*d010*/  FSEL R62, R62, -INF , !P6 ;  /* 0xff8000003e3e7808 */ /* 0x000fc40007000000 */
[C---:B------:R-:W-:Y:S02]  /*d020*/  ISETP.GE.AND P3, PT, R2.reuse, R209, PT ;  /* 0x000000d10200720c */ /* 0x040fe40003f66270 */
[C---:B------:R-:W-:Y:S02]  /*d030*/  ISETP.GE.AND P5, PT, R2.reuse, R207, PT ;  /* 0x000000cf0200720c */ /* 0x040fe40003fa6270 */
[----:B------:R-:W-:Y:S02]  /*d040*/  ISETP.GE.AND P6, PT, R2, R205, PT ;  /* 0x000000cd0200720c */ /* 0x000fe40003fc6270 */
[----:B------:R-:W-:Y:S02]  /*d050*/  FSEL R252, R63, -INF , !P0 ;  /* 0xff8000003ffc7808 */ /* 0x000fe40004000000 */
[----:B------:R-:W-:Y:S02]  /*d060*/  FSEL R216, R44, -INF , !P4 ;  /* 0xff8000002cd87808 */ /* 0x000fe40006000000 */
[----:B------:R-:W-:-:S02]  /*d070*/  FSEL R245, R59, -INF , !P2 ;  /* 0xff8000003bf57808 */ /* 0x000fc40005000000 */
[C---:B------:R-:W-:Y:S02]  /*d080*/  ISETP.GE.AND P0, PT, R3.reuse, R209, PT ;  /* 0x000000d10300720c */ /* 0x040fe40003f06270 */
        /* <DEDUP_REMOVED lines=17> */
[-C--:B------:R-:W-:Y:S02]  /*d1a0*/  ISETP.GE.AND P4, PT, R2, R205.reuse, PT ;  /* 0x000000cd0200720c */ /* 0x080fe40003f86270 */
[----:B------:R-:W-:-:S02]  /*d1b0*/  ISETP.GE.AND P2, PT, R3, R205, PT ;  /* 0x000000cd0300720c */ /* 0x000fc40003f46270 */
[C---:B------:R-:W-:Y:S02]  /*d1c0*/  ISETP.LT.OR P0, PT, R2.reuse, R203, P0 ;  /* 0x000000cb0200720c */ /* 0x040fe40000701670 */
[C---:B------:R-:W-:Y:S02]  /*d1d0*/  ISETP.LT.OR P3, PT, R2.reuse, R199, P3 ;  /* 0x000000c70200720c */ /* 0x040fe40001f61670 */
[C---:B------:R-:W-:Y:S02]  /*d1e0*/  ISETP.LT.OR P5, PT, R2.reuse, R197, P5 ;  /* 0x000000c50200720c */ /* 0x040fe40002fa1670 */
[-C--:B------:R-:W-:Y:S01]  /*d1f0*/  ISETP.LT.OR P4, PT, R2, R201.reuse, P4 ;  /* 0x000000c90200720c */ /* 0x080fe20002781670 */
[----:B------:R-:W-:Y:S01]  /*d200*/  VIADD R2, R0, 0x69 ;  /* 0x0000006900027836 */ /* 0x000fe20000000000 */
[----:B------:R-:W-:Y:S02]  /*d210*/  ISETP.LT.OR P2, PT, R3, R201, P2 ;  /* 0x000000c90300720c */ /* 0x000fe40001741670 */
        /* <DEDUP_REMOVED lines=12> */
[C---:B------:R-:W-:Y:S01]  /*d2e0*/  VIADD R2, R0.reuse, 0x78 ;  /* 0x0000007800027836 */ /* 0x040fe20000000000 */
[----:B------:R-:W-:Y:S01]  /*d2f0*/  FSEL R221, R27, -INF , !P0 ;  /* 0xff8000001bdd7808 */ /* 0x000fe20004000000 */
[----:B------:R-:W-:Y:S01]  /*d300*/  VIADD R0, R0, 0x79 ;  /* 0x0000007900007836 */ /* 0x000fe20000000000 */
[----:B------:R-:W-:-:S02]  /*d310*/  FSEL R213, R24, -INF , !P3 ;  /* 0xff80000018d57808 */ /* 0x000fc40005800000 */
[----:B------:R-:W-:Y:S02]  /*d320*/  FSEL R214, R25, -INF , !P2 ;  /* 0xff80000019d67808 */ /* 0x000fe40005000000 */
[-C--:B------:R-:W-:Y:S02]  /*d330*/  ISETP.GE.AND P0, PT, R0, R207.reuse, PT ;  /* 0x000000cf0000720c */ /* 0x080fe40003f06270 */
[----:B------:R-:W-:Y:S02]  /*d340*/  ISETP.GE.AND P3, PT, R2, R207, PT ;  /* 0x000000cf0200720c */ /* 0x000fe40003f66270 */
[----:B------:R-:W-:Y:S02]  /*d350*/  ISETP.LT.OR P0, PT, R0, R203, P0 ;  /* 0x000000cb0000720c */ /* 0x000fe40000701670 */
[----:B------:R-:W-:Y:S02]  /*d360*/  ISETP.GE.AND P2, PT, R2, R205, PT ;  /* 0x000000cd0200720c */ /* 0x000fe40003f46270 */
[----:B------:R-:W-:-:S02]  /*d370*/  FSEL R226, R5, -INF , !P0 ;  /* 0xff80000005e27808 */ /* 0x000fc40004000000 */
[----:B------:R-:W-:Y:S02]  /*d380*/  PLOP3.LUT P0, PT, PT, PT, UP0, 0x80, 0x0 ;  /* 0x000000000000781c */ /* 0x000fe40003f0f008 */
[C---:B------:R-:W-:Y:S02]  /*d390*/  ISETP.LT.OR P3, PT, R2.reuse, R203, P3 ;  /* 0x000000cb0200720c */ /* 0x040fe40001f61670 */
[----:B------:R-:W-:Y:S02]  /*d3a0*/  ISETP.LT.OR P2, PT, R2, R201, P2 ;  /* 0x000000c90200720c */ /* 0x000fe40001741670 */
[----:B------:R-:W-:Y:S02]  /*d3b0*/  FSEL R234, R49, -INF , !P6 ;  /* 0xff80000031ea7808 */ /* 0x000fe40007000000 */
[----:B------:R-:W-:Y:S02]  /*d3c0*/  FSEL R236, R51, -INF , !P4 ;  /* 0xff80000033ec7808 */ /* 0x000fe40006000000 */
[----:B------:R-:W-:-:S02]  /*d3d0*/  FSEL R220, R26, -INF , !P5 ;  /* 0xff8000001adc7808 */ /* 0x000fc40006800000 */
[----:B------:R-:W-:Y:S02]  /*d3e0*/  FSEL R227, R4, -INF , !P3 ;  /* 0xff80000004e37808 */ /* 0x000fe40005800000 */
[----:B------:R-:W-:Y:S02]  /*d3f0*/  FSEL R232, R6, -INF , !P2 ;  /* 0xff80000006e87808 */ /* 0x000fe40005000000 */
[C---:B------:R-:W-:Y:S02]  /*d400*/  ISETP.GE.AND P6, PT, R2.reuse, R211, PT ;  /* 0x000000d30200720c */ /* 0x040fe40003fc6270 */
[----:B------:R-:W-:Y:S02]  /*d410*/  ISETP.GE.AND P4, PT, R2, R209, PT ;  /* 0x000000d10200720c */ /* 0x000fe40003f86270 */
[C---:B------:R-:W-:Y:S02]  /*d420*/  ISETP.GE.AND P5, PT, R0.reuse, R211, PT ;  /* 0x000000d30000720c */ /* 0x040fe40003fa6270 */
[----:B------:R-:W-:-:S02]  /*d430*/  ISETP.GE.AND P3, PT, R0, R209, PT ;  /* 0x000000d10000720c */ /* 0x000fc40003f66270 */
[----:B------:R-:W-:Y:S02]  /*d440*/  ISETP.GE.AND P2, PT, R0, R205, PT ;  /* 0x000000cd0000720c */ /* 0x000fe40003f46270 */
[C---:B------:R-:W-:Y:S02]  /*d450*/  ISETP.LT.OR P6, PT, R2.reuse, R199, P6 ;  /* 0x000000c70200720c */ /* 0x040fe400037c1670 */
[----:B------:R-:W-:Y:S02]  /*d460*/  ISETP.LT.OR P4, PT, R2, R197, P4 ;  /* 0x000000c50200720c */ /* 0x000fe40002781670 */
[C---:B------:R-:W-:Y:S02]  /*d470*/  ISETP.LT.OR P5, PT, R0.reuse, R199, P5 ;  /* 0x000000c70000720c */ /* 0x040fe40002fa1670 */
[C---:B------:R-:W-:Y:S02]  /*d480*/  ISETP.LT.OR P3, PT, R0.reuse, R197, P3 ;  /* 0x000000c50000720c */ /* 0x040fe40001f61670 */
[----:B------:R-:W-:-:S02]  /*d490*/  ISETP.LT.OR P2, PT, R0, R201, P2 ;  /* 0x000000c90000720c */ /* 0x000fc40001741670 */
        /* <DEDUP_REMOVED lines=66> */
.L_x_514:
[----:B------:R-:W-:Y:S05]  /*d8c0*/  BSYNC B0 ;  /* 0x0000000000007941 */ /* 0x000fea0003800000 */
.L_x_513:
[----:B------:R-:W0:Y:S02]  /*d8d0*/  LDGDEPBAR ;  /* 0x00000000000079af */ /* 0x000e240000000000 */
.L_x_512:
[----:B------:R-:W3:Y:S04]  /*d8e0*/  LDL R12, [R1+0x1c] ;  /* 0x00001c00010c7983 */ /* 0x000ee80000100800 */
[----:B------:R-:W4:Y:S04]  /*d8f0*/  LDL R3, [R1+0x98] ;  /* 0x0000980001037983 */ /* 0x000f280000100800 */
[----:B------:R-:W-:Y:S04]  /*d900*/  STL [R1+0xc4], R192 ;  /* 0x0000c4c001007387 */ /* 0x000fe80000100800 */
[----:B------:R-:W-:Y:S04]  /*d910*/  STL [R1+0xc0], R191 ;  /* 0x0000c0bf01007387 */ /* 0x000fe80000100800 */
[----:B------:R1:W-:Y:S04]  /*d920*/  STL [R1+0xbc], R190 ;  /* 0x0000bcbe01007387 */ /* 0x0003e80000100800 */
[----:B------:R2:W-:Y:S04]  /*d930*/  STL [R1+0xb8], R189 ;  /* 0x0000b8bd01007387 */ /* 0x0005e80000100800 */
[----:B------:R-:W-:Y:S04]  /*d940*/  STL [R1+0xb4], R188 ;  /* 0x0000b4bc01007387 */ /* 0x000fe80000100800 */
[----:B------:R2:W-:Y:S04]  /*d950*/  STL [R1+0xb0], R187 ;  /* 0x0000b0bb01007387 */ /* 0x0005e80000100800 */
[----:B------:R-:W-:Y:S04]  /*d960*/  STL [R1+0xac], R186 ;  /* 0x0000acba01007387 */ /* 0x000fe80000100800 */
[----:B------:R-:W-:Y:S04]  /*d970*/  STL [R1+0xa8], R135 ;  /* 0x0000a88701007387 */ /* 0x000fe80000100800 */
[----:B-1----:R-:W4:Y:S04]  /*d980*/  LDL.LU R190, [R1+0x10] ;  /* 0x0000100001be7983 */ /* 0x002f280000300800 */
[----:B--2---:R-:W2:Y:S04]  /*d990*/  LDL.LU R189, [R1+0xc] ;  /* 0x00000c0001bd7983 */ /* 0x004ea80000300800 */
[----:B------:R-:W2:Y:S01]  /*d9a0*/  LDL.LU R187, [R1+0x8] ;  /* 0x0000080001bb7983 */ /* 0x000ea20000300800 */
[----:B------:R-:W-:Y:S01]  /*d9b0*/  IMAD.WIDE.U32 R6, R215, -0x326172a9, RZ ;  /* 0xcd9e8d57d7067825 */ /* 0x000fe200078e00ff */
[----:B------:R-:W-:-:S02]  /*d9c0*/  USHF.L.U32 UR36, UR16, 0x2, URZ ;  /* 0x0000000210247899 */ /* 0x000fc4000800063f */
[----:B------:R-:W-:Y:S01]  /*d9d0*/  UIADD3 UR17, UR27, -0x4498517b, URZ ;  /* 0xbb67ae851b117890 */ /* 0x000fe2000fffe03f */
[----:B------:R-:W-:Y:S02]  /*d9e0*/  IMAD.U32 R0, RZ, RZ, UR27 ;  /* 0x0000001bff007e24 */ /* 0x000fe4000f8e00ff */
[----:B------:R-:W-:Y:S01]  /*d9f0*/  IMAD.MOV.U32 R8, RZ, RZ, R74 ;  /* 0x000000ffff087224 */ /* 0x000fe200078e004a */
[----:B------:R-:W-:Y:S02]  /*da00*/  UIADD3 UR7, UR26, -0x61c88647, URZ ;  /* 0x9e3779b91a077890 */ /* 0x000fe4000fffe03f */
[----:B------:R-:W-:Y:S02]  /*da10*/  UIADD3 UR6, UR26, 0x3c6ef372, URZ ;  /* 0x3c6ef3721a067890 */ /* 0x000fe4000fffe03f */
[----:B------:R-:W-:Y:S01]  /*da20*/  UIADD3 UR4, UR27, 0x76cf5d0a, URZ ;  /* 0x76cf5d0a1b047890 */ /* 0x000fe2000fffe03f */
[----:B------:R-:W-:-:S04]  /*da30*/  VIADD R10, R215, 0x4 ;  /* 0x00000004d70a7836 */ /* 0x000fc80000000000 */
[----:B------:R-:W-:-:S04]  /*da40*/  IMAD.WIDE.U32 R10, R10, -0x326172a9, RZ ;  /* 0xcd9e8d570a0a7825 */ /* 0x000fc800078e00ff */
[----:B------:R-:W-:Y:S02]  /*da50*/  IMAD.MOV.U32 R9, RZ, RZ, R73 ;  /* 0x000000ffff097224 */ /* 0x000fe400078e0049 */
        /* <DEDUP_REMOVED lines=8> */
[----:B---3--:R-:W-:Y:S01]  /*dae0*/  LOP3.LUT R2, R7, R12, RZ, 0x3c, !PT ;  /* 0x0000000c07027212 */ /* 0x008fe200078e3cff */
[----:B----4-:R-:W-:-:S04]  /*daf0*/  IMAD.WIDE.U32 R176, R3, -0x2daee0ad, RZ ;  /* 0xd2511f5303b07825 */ /* 0x010fc800078e00ff */
        /* <DEDUP_REMOVED lines=13> */
[----:B------:R-:W-:Y:S02]  /*dbd0*/  LOP3.LUT R0, R11, R12, RZ, 0x3c, !PT ;  /* 0x0000000c0b007212 */ /* 0x000fe400078e3cff */
[----:B------:R-:W-:Y:S02]  /*dbe0*/  LOP3.LUT R3, R3, UR24, R66, 0x96, !PT ;  /* 0x0000001803037c12 */ /* 0x000fe4000f8e9642 */
[----:B------:R-:W-:Y:S01]  /*dbf0*/  LOP3.LUT R7, R49, UR22, R2, 0x96, !PT ;  /* 0x0000001631077c12 */ /* 0x000fe2000f8e9602 */
[----:B------:R-:W-:-:S04]  /*dc00*/  IMAD.WIDE.U32 R72, R0, -0x2daee0ad, RZ ;  /* 0xd2511f5300487825 */ /* 0x000fc800078e00ff */
[----:B------:R-:W-:-:S04]  /*dc10*/  IMAD.WIDE.U32 R2, R3, -0x2daee0ad, RZ ;  /* 0xd2511f5303027825 */ /* 0x000fc800078e00ff */
[----:B------:R-:W-:Y:S01]  /*dc20*/  IMAD.WIDE.U32 R50, R7, -0x2daee0ad, RZ ;  /* 0xd2511f5307327825 */ /* 0x000fe200078e00ff */
[----:B------:R-:W-:-:S04]  /*dc30*/  LOP3.LUT R0, R73, UR17, R176, 0x96, !PT ;  /* 0x0000001149007c12 */ /* 0x000fc8000f8e96b0 */
[----:B------:R-:W-:Y:S01]  /*dc40*/  LOP3.LUT R2, R51, UR15, R2, 0x96, !PT ;  /* 0x0000000f33027c12 */ /* 0x000fe2000f8e9602 */
[----:B------:R-:W-:Y:S01]  /*dc50*/  IMAD.WIDE.U32 R64, R0, -0x326172a9, RZ ;  /* 0xcd9e8d5700407825 */ /* 0x000fe200078e00ff */
[----:B------:R-:W-:-:S03]  /*dc60*/  LOP3.LUT R6, R3, UR19, R6, 0x96, !PT ;  /* 0x0000001303067c12 */ /* 0x000fc6000f8e9606 */
[----:B------:R-:W-:Y:S01]  /*dc70*/  IMAD.WIDE.U32 R2, R2, -0x326172a9, RZ ;  /* 0xcd9e8d5702027825 */ /* 0x000fe200078e00ff */
[----:B------:R-:W-:Y:S01]  /*dc80*/  UIADD3 UR17, UR26, -0x4ab325aa, URZ ;  /* 0xb54cda561a117890 */ /* 0x000fe2000fffe03f */
[----:B------:R-:W-:Y:S02]  /*dc90*/  LOP3.LUT R11, R5, UR7, R10, 0x96, !PT ;  /* 0x00000007050b7c12 */ /* 0x000fe4000f8e960a */
[----:B------:R-:W-:Y:S01]  /*dca0*/  IMAD.WIDE.U32 R30, R6, -0x326172a9, RZ ;  /* 0xcd9e8d57061e7825 */ /* 0x000fe200078e00ff */
[----:B------:R-:W-:Y:S02]  /*dcb0*/  LOP3.LUT R10, R65, UR6, R4, 0x96, !PT ;  /* 0x00000006410a7c12 */ /* 0x000fe4000f8e9604 */
[----:B------:R-:W-:Y:S02]  /*dcc0*/  LOP3.LUT R4, R2, 0xffff, RZ, 0xc0, !PT ;  /* 0x0000ffff02047812 */ /* 0x000fe400078ec0ff */
[----:B------:R-:W-:Y:S02]  /*dcd0*/  FMNMX.FTZ R5, R39, R80, !PT ;  /* 0x0000005027057209 */ /* 0x000fe40007810000 */
[----:B------:R-:W-:-:S02]  /*dce0*/  FMNMX.FTZ R6, R38, R82, !PT ;  /* 0x0000005226067209 */ /* 0x000fc40007810000 */
[----:B------:R-:W-:Y:S02]  /*dcf0*/  LOP3.LUT R0, R3, UR17, R30, 0x96, !PT ;  /* 0x0000001103007c12 */ /* 0x000fe4000f8e961e */
[----:B------:R-:W-:Y:S02]  /*dd00*/  LOP3.LUT R8, R2, 0xff, RZ, 0xc0, !PT ;  /* 0x000000ff02087812 */ /* 0x000fe400078ec0ff */
[----:B------:R-:W-:Y:S02]  /*dd10*/  SHF.R.U32.HI R7, RZ, 0x10, R2 ;  /* 0x00000010ff077819 */ /* 0x000fe40000011602 */
[----:B------:R-:W-:Y:S02]  /*dd20*/  SHF.R.U32.HI R4, RZ, 0x8, R4 ;  /* 0x00000008ff047819 */ /* 0x000fe40000011604 */
[----:B------:R-:W-:Y:S02]  /*dd30*/  SHF.R.U32.HI R9, RZ, 0x18, R2 ;  /* 0x00000018ff097819 */ /* 0x000fe40000011602 */
[----:B------:R-:W-:-:S02]  /*dd40*/  FMNMX.FTZ R3, R84, R5, !PT ;  /* 0x0000000554037209 */ /* 0x000fc40007810000 */
[----:B------:R-:W-:Y:S02]  /*dd50*/  FMNMX.FTZ R2, R91, R6, !PT ;  /* 0x000000065b027209 */ /* 0x000fe40007810000 */
[----:B------:R-:W-:Y:S02]  /*dd60*/  PRMT R14, R8, 0x5410, R4 ;  /* 0x00005410080e7816 */ /* 0x000fe40000000004 */
[----:B------:R-:W-:Y:S02]  /*dd70*/  FMNMX.FTZ R5, R83, R3, !PT ;  /* 0x0000000353057209 */ /* 0x000fe40007810000 */
[----:B------:R-:W-:Y:S01]  /*dd80*/  FMNMX.FTZ R4, R93, R2, !PT ;  /* 0x000000025d047209 */ /* 0x000fe20007810000 */
[----:B------:R-:W-:Y:S01]  /*dd90*/  IMAD.WIDE.U32 R2, R11, -0x2daee0ad, RZ ;  /* 0xd2511f530b027825 */ /* 0x000fe200078e00ff */
[----:B------:R-:W-:Y:S02]  /*dda0*/  LOP3.LUT R6, R7, 0xff, RZ, 0xc0, !PT ;  /* 0x000000ff07067812 */ /* 0x000fe400078ec0ff */
[----:B------:R-:W-:Y:S01]  /*ddb0*/  FMNMX.FTZ R5, R85, R5, !PT ;  /* 0x0000000555057209 */ /* 0x000fe20007810000 */
[----:B------:R-:W-:Y:S01]  /*ddc0*/  IMAD.WIDE.U32 R10, R10, -0x2daee0ad, RZ ;  /* 0xd2511f530a0a7825 */ /* 0x000fe200078e00ff */
[----:B------:R-:W-:-:S02]  /*ddd0*/  FMNMX.FTZ R4, R86, R4, !PT ;  /* 0x0000000456047209 */ /* 0x000fc40007810000 */
[----:B------:R-:W-:Y:S02]  /*dde0*/  LOP3.LUT R7, R3, UR4, R72, 0x96, !PT ;  /* 0x0000000403077c12 */ /* 0x000fe4000f8e9648 */
[----:B------:R-:W-:Y:S02]  /*ddf0*/  LOP3.LUT R3, R0, 0xffff, RZ, 0xc0, !PT ;  /* 0x0000ffff00037812 */ /* 0x000fe400078ec0ff */
[----:B------:R-:W-:Y:S02]  /*de00*/  PRMT R15, R6, 0x5410, R9 ;  /* 0x00005410060f7816 */ /* 0x000fe40000000009 */
[----:B------:R-:W-:Y:S02]  /*de10*/  FMNMX.FTZ R5, R108, R5, !PT ;  /* 0x000000056c057209 */ /* 0x000fe40007810000 */
[----:B------:R-:W-:Y:S02]  /*de20*/  LOP3.LUT R6, R11, UR23, R2, 0x96, !PT ;  /* 0x000000170b067c12 */ /* 0x000fe4000f8e9602 */
[----:B------:R-:W-:-:S02]  /*de30*/  FMNMX.FTZ R4, R109, R4, !PT ;  /* 0x000000046d047209 */ /* 0x000fc40007810000 */
[----:B------:R-:W-:Y:S02]  /*de40*/  SHF.R.U32.HI R3, RZ, 0x8, R3 ;  /* 0x00000008ff037819 */ /* 0x000fe40000011603 */
[----:B------:R-:W-:Y:S02]  /*de50*/  LOP3.LUT R2, R0, 0xff, RZ, 0xc0, !PT ;  /* 0x000000ff00027812 */ /* 0x000fe400078ec0ff */
[----:B------:R-:W-:Y:S02]  /*de60*/  FMNMX.FTZ R5, R107, R5, !PT ;  /* 0x000000056b057209 */ /* 0x000fe40007810000 */
[----:B------:R-:W-:Y:S02]  /*de70*/  FMNMX.FTZ R4, R110, R4, !PT ;  /* 0x000000046e047209 */ /* 0x000fe40007810000 */
[----:B------:R-:W-:Y:S02]  /*de80*/  PRMT R21, R2, 0x5410, R3 ;  /* 0x0000541002157816 */ /* 0x000fe40000000003 */
[----:B------:R-:W-:-:S02]  /*de90*/  SHF.R.U32.HI R2, RZ, 0x10, R0 ;  /* 0x00000010ff027819 */ /* 0x000fc40000011600 */
[----:B------:R-:W-:Y:S02]  /*dea0*/  FMNMX.FTZ R3, R103, R5, !PT ;  /* 0x0000000567037209 */ /* 0x000fe40007810000 */
[----:B------:R-:W-:Y:S02]  /*deb0*/  FMNMX.FTZ R5, R105, R4, !PT ;  /* 0x0000000469057209 */ /* 0x000fe40007810000 */
[----:B------:R-:W-:Y:S02]  /*dec0*/  SHF.R.U32.HI R4, RZ, 0x18, R0 ;  /* 0x00000018ff047819 */ /* 0x000fe40000011600 */
[----:B------:R-:W-:Y:S02]  /*ded0*/  LOP3.LUT R0, R2, 0xff, RZ, 0xc0, !PT ;  /* 0x000000ff02007812 */ /* 0x000fe400078ec0ff */
[----:B------:R-:W-:Y:S02]  /*dee0*/  FMNMX.FTZ R3, R104, R3, !PT ;  /* 0x0000000368037209 */ /* 0x000fe40007810000 */
[----:B------:R-:W-:-:S02]  /*def0*/  FMNMX.FTZ R2, R106, R5, !PT ;  /* 0x000000056a027209 */ /* 0x000fc40007810000 */
[----:B------:R-:W-:Y:S02]  /*df00*/  PRMT R13, R0, 0x5410, R4 ;  /* 0x00005410000d7816 */ /* 0x000fe40000000004 */
[----:B------:R-:W-:Y:S02]  /*df10*/  FMNMX.FTZ R4, R115, R3, !PT ;  /* 0x0000000373047209 */ /* 0x000fe40007810000 */
[----:B------:R-:W-:Y:S01]  /*df20*/  FMNMX.FTZ R0, R116, R2, !PT ;  /* 0x0000000274007209 */ /* 0x000fe20007810000 */
[----:B------:R-:W-:Y:S01]  /*df30*/  IMAD.WIDE.U32 R2, R7, -0x326172a9, RZ ;  /* 0xcd9e8d5707027825 */ /* 0x000fe200078e00ff */
[----:B------:R-:W-:-:S03]  /*df40*/  FMNMX.FTZ R4, R117, R4, !PT ;  /* 0x0000000475047209 */ /* 0x000fc60007810000 */
[----:B------:R-:W-:Y:S01]  /*df50*/  IMAD.WIDE.U32 R28, R6, -0x326172a9, RZ ;  /* 0xcd9e8d57061c7825 */ /* 0x000fe200078e00ff */
[----:B------:R-:W-:Y:S02]  /*df60*/  LOP3.LUT R8, R3, UR24, R64, 0x96, !PT ;  /* 0x0000001803087c12 */ /* 0x000fe4000f8e9640 */
[----:B------:R-:W-:Y:S02]  /*df70*/  FMNMX.FTZ R0, R118, R0, !PT ;  /* 0x0000000076007209 */ /* 0x000fe40007810000 */
[----:B------:R-:W-:Y:S02]  /*df80*/  FMNMX.FTZ R3, R111, R4, !PT ;  /* 0x000000046f037209 */ /* 0x000fe40007810000 */
[----:B------:R-:W-:Y:S02]  /*df90*/  LOP3.LUT R26, R29, UR22, R2, 0x96, !PT ;  /* 0x000000161d1a7c12 */ /* 0x000fe4000f8e9602 */
        /* <DEDUP_REMOVED lines=81> */
[----:B------:R-:W-:Y:S01]  /*e4b0*/  FMNMX.FTZ R4, R218, R4, !PT ;  /* 0x00000004da047209 */ /* 0x000fe20007810000 */
[----:B------:R-:W1:Y:S01]  /*e4c0*/  SHFL.BFLY PT, R7, R0, 0x2, 0x1f ;  /* 0x0c401f0000077f89 */ /* 0x000e6200000e0000 */
[----:B------:R-:W-:Y:S02]  /*e4d0*/  FMNMX.FTZ R2, R190, R2, !PT ;  /* 0x00000002be027209 */ /* 0x000fe40007810000 */
[----:B------:R-:W-:Y:S01]  /*e4e0*/  FMNMX.FTZ R3, R206, R3, !PT ;  /* 0x00000003ce037209 */ /* 0x000fe20007810000 */
[----:B------:R-:W3:Y:S01]  /*e4f0*/  SHFL.BFLY PT, R9, R4, 0x2, 0x1f ;  /* 0x0c401f0004097f89 */ /* 0x000ee200000e0000 */
[----:B--2---:R-:W-:Y:S02]  /*e500*/  FMNMX.FTZ R2, R189, R2, !PT ;  /* 0x00000002bd027209 */ /* 0x004fe40007810000 */
[----:B------:R-:W-:-:S02]  /*e510*/  FMNMX.FTZ R5, R46, R3, !PT ;  /* 0x000000032e057209 */ /* 0x000fc40007810000 */
[----:B------:R-:W-:Y:S01]  /*e520*/  FMNMX.FTZ R6, R187, R2, !PT ;  /* 0x00000002bb067209 */ /* 0x000fe20007810000 */
[----:B------:R-:W-:Y:S01]  /*e530*/  IMAD.WIDE.U32 R2, R8, -0x2daee0ad, RZ ;  /* 0xd2511f5308027825 */ /* 0x000fe200078e00ff */
[----:B------:R-:W-:Y:S02]  /*e540*/  FMNMX.FTZ R5, R41, R5, !PT ;  /* 0x0000000529057209 */ /* 0x000fe40007810000 */
[----:B------:R-:W-:Y:S02]  /*e550*/  FMNMX.FTZ R6, R70, R6, !PT ;  /* 0x0000000646067209 */ /* 0x000fe40007810000 */
[----:B------:R-:W-:Y:S02]  /*e560*/  LOP3.LUT R12, R3, UR19, R10, 0x96, !PT ;  /* 0x00000013030c7c12 */ /* 0x000fe4000f8e960a */
[----:B------:R-:W-:Y:S01]  /*e570*/  FMNMX.FTZ R3, R54, R5, !PT ;  /* 0x0000000536037209 */ /* 0x000fe20007810000 */
[----:B------:R-:W-:Y:S01]  /*e580*/  IMAD.WIDE.U32 R26, R26, -0x2daee0ad, RZ ;  /* 0xd2511f531a1a7825 */ /* 0x000fe200078e00ff */
[----:B------:R-:W-:-:S02]  /*e590*/  FMNMX.FTZ R5, R251, R6, !PT ;  /* 0x00000006fb057209 */ /* 0x000fc40007810000 */
[----:B------:R-:W-:Y:S02]  /*e5a0*/  FMNMX.FTZ R3, R55, R3, !PT ;  /* 0x0000000337037209 */ /* 0x000fe40007810000 */
[----:B------:R-:W-:Y:S02]  /*e5b0*/  FMNMX.FTZ R5, R250, R5, !PT ;  /* 0x00000005fa057209 */ /* 0x000fe40007810000 */
[----:B------:R-:W-:Y:S02]  /*e5c0*/  LOP3.LUT R8, R27, UR15, R2, 0x96, !PT ;  /* 0x0000000f1b087c12 */ /* 0x000fe4000f8e9602 */
[----:B------:R-:W-:Y:S02]  /*e5d0*/  FMNMX.FTZ R2, R62, R3, !PT ;  /* 0x000000033e027209 */ /* 0x000fe40007810000 */
[----:B-1----:R-:W-:Y:S02]  /*e5e0*/  FMNMX.FTZ R0, R0, R7, !PT ;  /* 0x0000000700007209 */ /* 0x002fe40007810000 */
[----:B------:R-:W-:-:S02]  /*e5f0*/  FMNMX.FTZ R3, R235, R5, !PT ;  /* 0x00000005eb037209 */ /* 0x000fc40007810000 */
[----:B---3--:R-:W-:Y:S02]  /*e600*/  FMNMX.FTZ R6, R4, R9, !PT ;  /* 0x0000000904067209 */ /* 0x008fe40007810000 */
[----:B------:R-:W-:Y:S01]  /*e610*/  FMNMX.FTZ R3, R234, R3, !PT ;  /* 0x00000003ea037209 */ /* 0x000fe20007810000 */
[----:B------:R-:W1:Y:S03]  /*e620*/  SHFL.BFLY PT, R9, R0, 0x1, 0x1f ;  /* 0x0c201f0000097f89 */ /* 0x000e6600000e0000 */
[----:B------:R-:W-:Y:S02]  /*e630*/  FMNMX.FTZ R3, R244, R3, !PT ;  /* 0x00000003f4037209 */ /* 0x000fe40007810000 */
[----:B------:R-:W-:Y:S02]  /*e640*/  FMNMX.FTZ R2, R252, R2, !PT ;  /* 0x00000002fc027209 */ /* 0x000fe40007810000 */
[----:B------:R-:W-:-:S02]  /*e650*/  FMNMX.FTZ R4, R243, R3, !PT ;  /* 0x00000003f3047209 */ /* 0x000fc40007810000 */
[----:B------:R-:W-:Y:S02]  /*e660*/  FMNMX.FTZ R2, R241, R2, !PT ;  /* 0x00000002f1027209 */ /* 0x000fe40007810000 */
[----:B------:R-:W-:Y:S02]  /*e670*/  FMNMX.FTZ R5, R227, R4, !PT ;  /* 0x00000004e3057209 */ /* 0x000fe40007810000 */
[----:B------:R-:W-:Y:S02]  /*e680*/  FMNMX.FTZ R7, R236, R2, !PT ;  /* 0x00000002ec077209 */ /* 0x000fe40007810000 */
[----:B------:R-:W-:Y:S01]  /*e690*/  FMNMX.FTZ R5, R226, R5, !PT ;  /* 0x00000005e2057209 */ /* 0x000fe20007810000 */
[----:B------:R-:W-:-:S04]  /*e6a0*/  IMAD.WIDE.U32 R2, R8, -0x326172a9, RZ ;  /* 0xcd9e8d5708027825 */ /* 0x000fc800078e00ff */
[----:B------:R-:W2:Y:S01]  /*e6b0*/  SHFL.BFLY PT, R11, R5, 0x2, 0x1f ;  /* 0x0c401f00050b7f89 */ /* 0x000ea200000e0000 */
[----:B------:R-:W-:Y:S01]  /*e6c0*/  IMAD.MOV.U32 R18, RZ, RZ, R127 ;  /* 0x000000ffff127224 */ /* 0x000fe200078e007f */
[----:B------:R-:W-:Y:S02]  /*e6d0*/  LOP3.LUT R4, R2, 0xffff, RZ, 0xc0, !PT ;  /* 0x0000ffff02047812 */ /* 0x000fe400078ec0ff */
[----:B-1----:R-:W-:Y:S02]  /*e6e0*/  FMNMX.FTZ R127, R0, R9, !PT ;  /* 0x00000009007f7209 */ /* 0x002fe40007810000 */
[----:B------:R-:W-:Y:S01]  /*e6f0*/  FMNMX.FTZ R7, R247, R7, !PT ;  /* 0x00000007f7077209 */ /* 0x000fe20007810000 */
[----:B------:R-:W1:Y:S01]  /*e700*/  SHFL.BFLY PT, R9, R6, 0x1, 0x1f ;  /* 0x0c201f0006097f89 */ /* 0x000e6200000e0000 */
[----:B------:R-:W-:Y:S02]  /*e710*/  SHF.R.U32.HI R8, RZ, 0x8, R4 ;  /* 0x00000008ff087819 */ /* 0x000fe40000011604 */
[----:B------:R-:W-:-:S04]  /*e720*/  FMNMX.FTZ R4, R246, R7, !PT ;  /* 0x00000007f6047209 */ /* 0x000fc80007810000 */
[----:B------:R-:W-:-:S04]  /*e730*/  FMNMX.FTZ R4, R232, R4, !PT ;  /* 0x00000004e8047209 */ /* 0x000fc80007810000 */
[----:B------:R-:W-:-:S05]  /*e740*/  FMNMX.FTZ R0, R231, R4, !PT ;  /* 0x00000004e7007209 */ /* 0x000fca0007810000 */
[----:B------:R-:W3:Y:S01]  /*e750*/  SHFL.BFLY PT, R10, R0, 0x2, 0x1f ;  /* 0x0c401f00000a7f89 */ /* 0x000ee200000e0000 */
[----:B--2---:R-:W-:Y:S02]  /*e760*/  FMNMX.FTZ R5, R5, R11, !PT ;  /* 0x0000000b05057209 */ /* 0x004fe40007810000 */
[----:B------:R-:W-:Y:S01]  /*e770*/  LOP3.LUT R7, R2, 0xff, RZ, 0xc0, !PT ;  /* 0x000000ff02077812 */ /* 0x000fe200078ec0ff */
[C---:B------:R-:W-:Y:S01]  /*e780*/  FMUL.FTZ R4, R127.reuse, UR25 ;  /* 0x000000197f047c20 */ /* 0x040fe20008410000 */
[----:B------:R-:W-:Y:S02]  /*e790*/  FSETP.NEU.FTZ.AND P2, PT, R127, -INF , PT ;  /* 0xff8000007f00780b */ /* 0x000fe40003f5d000 */
[----:B------:R-:W-:Y:S02]  /*e7a0*/  PRMT R20, R7, 0x5410, R8 ;  /* 0x0000541007147816 */ /* 0x000fe40000000008 */
[----:B-1----:R-:W-:Y:S02]  /*e7b0*/  FMNMX.FTZ R126, R6, R9, !PT ;  /* 0x00000009067e7209 */ /* 0x002fe40007810000 */
[----:B------:R-:W1:Y:S01]  /*e7c0*/  SHFL.BFLY PT, R9, R5, 0x1, 0x1f ;  /* 0x0c201f0005097f89 */ /* 0x000e6200000e0000 */
[--C-:B------:R-:W-:Y:S01]  /*e7d0*/  SHF.R.U32.HI R7, RZ, 0x10, R2.reuse ;  /* 0x00000010ff077819 */ /* 0x100fe20000011602 */
[----:B------:R-:W-:Y:S01]  /*e7e0*/  IMAD.WIDE.U32 R24, R12, -0x326172a9, RZ ;  /* 0xcd9e8d570c187825 */ /* 0x000fe200078e00ff */
[----:B------:R-:W-:-:S02]  /*e7f0*/  SHF.R.U32.HI R2, RZ, 0x18, R2 ;  /* 0x00000018ff027819 */ /* 0x000fc40000011602 */
[----:B------:R-:W-:Y:S02]  /*e800*/  LOP3.LUT R7, R7, 0xff, RZ, 0xc0, !PT ;  /* 0x000000ff07077812 */ /* 0x000fe400078ec0ff */
[----:B------:R-:W-:Y:S02]  /*e810*/  FSEL R4, R4, RZ, P2 ;  /* 0x000000ff04047208 */ /* 0x000fe40001000000 */
[----:B------:R-:W-:Y:S01]  /*e820*/  PRMT R19, R7, 0x5410, R2 ;  /* 0x0000541007137816 */ /* 0x000fe20000000002 */
[----:B------:R-:W-:Y:S01]  /*e830*/  FMUL.FTZ R6, R126, UR25 ;  /* 0x000000197e067c20 */ /* 0x000fe20008410000 */
[----:B------:R-:W-:Y:S01]  /*e840*/  LOP3.LUT R2, R3, UR17, R24, 0x96, !PT ;  /* 0x0000001103027c12 */ /* 0x000fe2000f8e9618 */
[--C-:B------:R-:W-:Y:S01]  /*e850*/  FFMA.FTZ R7, R84, UR25, -R4.reuse ;  /* 0x0000001954077c23 */ /* 0x100fe20008010804 */
[--C-:B------:R-:W-:Y:S01]  /*e860*/  FFMA.FTZ R3, R83, UR25, -R4.reuse ;  /* 0x0000001953037c23 */ /* 0x100fe20008010804 */
[----:B------:R-:W-:Y:S01]  /*e870*/  FFMA.FTZ R8, R80, UR25, -R4 ;  /* 0x0000001950087c23 */ /* 0x000fe20008010804 */
[----:B------:R-:W-:Y:S01]  /*e880*/  FSETP.NEU.FTZ.AND P1, PT, R126, -INF , PT ;  /* 0xff8000007e00780b */ /* 0x000fe20003f3d000 */
[----:B------:R2:W-:Y:S01]  /*e890*/  MUFU.EX2 R16, R7 ;  /* 0x0000000700107308 */ /* 0x0005e20000000800 */
[----:B---3--:R-:W-:-:S07]  /*e8a0*/  FMNMX.FTZ R0, R0, R10, !PT ;  /* 0x0000000a00007209 */ /* 0x008fce0007810000 */
[----:B------:R3:W-:Y:S01]  /*e8b0*/  MUFU.EX2 R57, R3 ;  /* 0x0000000300397308 */ /* 0x0007e20000000800 */
[----:B------:R-:W4:Y:S07]  /*e8c0*/  SHFL.BFLY PT, R10, R0, 0x1, 0x1f ;  /* 0x0c201f00000a7f89 */ /* 0x000f2e00000e0000 */
[----:B------:R4:W4:Y:S01]  /*e8d0*/  MUFU.EX2 R22, R8 ;  /* 0x0000000800167308 */ /* 0x0009220000000800 */
[----:B--2---:R-:W-:Y:S01]  /*e8e0*/  FFMA.FTZ R7, R85, UR25, -R4 ;  /* 0x0000001955077c23 */ /* 0x004fe20008010804 */
[----:B------:R-:W-:Y:S01]  /*e8f0*/  IMAD.MOV.U32 R17, RZ, RZ, R125 ;  /* 0x000000ffff117224 */ /* 0x000fe200078e007d */
[----:B---3--:R-:W-:-:S02]  /*e900*/  FSEL R3, R6, RZ, P1 ;  /* 0x000000ff06037208 */ /* 0x008fc40000800000 */
[----:B------:R-:W-:-:S03]  /*e910*/  LOP3.LUT R6, R2, 0xffff, RZ, 0xc0, !PT ;  /* 0x0000ffff02067812 */ /* 0x000fc600078ec0ff */
[----:B------:R2:W3:Y:S01]  /*e920*/  MUFU.EX2 R45, R7 ;  /* 0x00000007002d7308 */ /* 0x0004e20000000800 */
[----:B-1----:R-:W-:Y:S01]  /*e930*/  FMNMX.FTZ R125, R5, R9, !PT ;  /* 0x00000009057d7209 */ /* 0x002fe20007810000 */
[--C-:B----4-:R-:W-:Y:S01]  /*e940*/  FFMA.FTZ R8, R82, UR25, -R3.reuse ;  /* 0x0000001952087c23 */ /* 0x110fe20008010803 */
[----:B------:R-:W-:-:S05]  /*e950*/  FFMA.FTZ R5, R91, UR25, -R3 ;  /* 0x000000195b057c23 */ /* 0x000fca0008010803 */
[----:B------:R1:W-:Y:S01]  /*e960*/  MUFU.EX2 R82, R8 ;  /* 0x0000000800527308 */ /* 0x0003e20000000800 */
[----:B--2---:R-:W-:Y:S02]  /*e970*/  SHF.R.U32.HI R7, RZ, 0x8, R6 ;  /* 0x00000008ff077819 */ /* 0x004fe40000011606 */
[----:B------:R-:W-:-:S05]  /*e980*/  LOP3.LUT R6, R2, 0xff, RZ, 0xc0, !PT ;  /* 0x000000ff02067812 */ /* 0x000fca00078ec0ff */
[----:B------:R2:W-:Y:S01]  /*e990*/  MUFU.EX2 R186, R5 ;  /* 0x0000000500ba7308 */ /* 0x0005e20000000800 */
[----:B-1----:R-:W-:Y:S02]  /*e9a0*/  PRMT R8, R6, 0x5410, R7 ;  /* 0x0000541006087816 */ /* 0x002fe40000000007 */
[--C-:B------:R-:W-:Y:S02]  /*e9b0*/  SHF.R.U32.HI R6, RZ, 0x10, R2.reuse ;  /* 0x00000010ff067819 */ /* 0x100fe40000011602 */
[----:B------:R-:W-:Y:S02]  /*e9c0*/  FSETP.NEU.FTZ.AND P0, PT, R125, -INF , PT ;  /* 0xff8000007d00780b */ /* 0x000fe40003f1d000 */
[----:B--2---:R-:W-:Y:S02]  /*e9d0*/  SHF.R.U32.HI R5, RZ, 0x18, R2 ;  /* 0x00000018ff057819 */ /* 0x004fe40000011602 */
[----:B------:R-:W-:Y:S01]  /*e9e0*/  LOP3.LUT R2, R6, 0xff, RZ, 0xc0, !PT ;  /* 0x000000ff06027812 */ /* 0x000fe200078ec0ff */
[----:B------:R-:W-:Y:S01]  /*e9f0*/  FFMA.FTZ R6, R93, UR25, -R3 ;  /* 0x000000195d067c23 */ /* 0x000fe20008010803 */
[----:B------:R-:W-:-:S02]  /*ea00*/  IMAD.MOV.U32 R93, RZ, RZ, R22 ;  /* 0x000000ffff5d7224 */ /* 0x000fc400078e0016 */
[----:B------:R-:W-:Y:S01]  /*ea10*/  IMAD.MOV.U32 R22, RZ, RZ, R18 ;  /* 0x000000ffff167224 */ /* 0x000fe200078e0012 */
[----:B------:R-:W-:Y:S01]  /*ea20*/  PRMT R18, R2, 0x5410, R5 ;  /* 0x0000541002127816 */ /* 0x000fe20000000005 */
[----:B------:R-:W-:Y:S01]  /*ea30*/  FMUL.FTZ R2, R125, UR25 ;  /* 0x000000197d027c20 */ /* 0x000fe20008410000 */
[----:B------:R-:W-:Y:S01]  /*ea40*/  FFMA.FTZ R5, R86, UR25, -R3 ;  /* 0x0000001956057c23 */ /* 0x000fe20008010803 */
[----:B------:R-:W-:-:S03]  /*ea50*/  IMAD.MOV.U32 R23, RZ, RZ, R124 ;  /* 0x000000ffff177224 */ /* 0x000fc600078e007c */
[----:B------:R-:W-:Y:S01]  /*ea60*/  FSEL R2, R2, RZ, P0 ;  /* 0x000000ff02027208 */ /* 0x000fe20000000000 */
[----:B------:R1:W-:Y:S01]  /*ea70*/  MUFU.EX2 R58, R5 ;  /* 0x00000005003a7308 */ /* 0x0003e20000000800 */
[----:B------:R-:W-:-:S03]  /*ea80*/  FMNMX.FTZ R124, R0, R10, !PT ;  /* 0x0000000a007c7209 */ /* 0x000fc60007810000 */
[----:B------:R-:W-:Y:S01]  /*ea90*/  FFMA.FTZ R0, R81, UR25, -R2 ;  /* 0x0000001951007c23 */ /* 0x000fe20008010802 */
[----:B------:R-:W-:-:S03]  /*eaa0*/  IMAD.MOV.U32 R32, RZ, RZ, R17 ;  /* 0x000000ffff207224 */ /* 0x000fc600078e0011 */
[----:B------:R2:W-:Y:S01]  /*eab0*/  MUFU.EX2 R81, R0 ;  /* 0x0000000000517308 */ /* 0x0005e20000000800 */
[----:B-1----:R-:W-:-:S05]  /*eac0*/  FSEL R5, R126, RZ, P1 ;  /* 0x000000ff7e057208 */ /* 0x002fca0000800000 */
[----:B------:R-:W-:Y:S01]  /*ead0*/  FADD.FTZ R17, R38, -R5 ;  /* 0x8000000526117221 */ /* 0x000fe20000010000 */
[----:B------:R-:W-:Y:S01]  /*eae0*/  FSEL R5, R125, RZ, P0 ;  /* 0x000000ff7d057208 */ /* 0x000fe20000000000 */
[----:B--2---:R-:W-:Y:S01]  /*eaf0*/  FFMA.FTZ R0, R90, UR25, -R2 ;  /* 0x000000195a007c23 */ /* 0x004fe20008010802 */
[----:B------:R-:W-:-:S03]  /*eb00*/  FSETP.NEU.FTZ.AND P0, PT, R124, -INF , PT ;  /* 0xff8000007c00780b */ /* 0x000fc60003f1d000 */
[----:B------:R1:W-:Y:S01]  /*eb10*/  MUFU.EX2 R11, R0 ;  /* 0x00000000000b7308 */ /* 0x0003e20000000800 */
[----:B------:R-:W-:Y:S01]  /*eb20*/  FADD.FTZ R7, R37, -R5 ;  /* 0x8000000525077221 */ /* 0x000fe20000010000 */
[----:B------:R-:W-:Y:S01]  /*eb30*/  FFMA.FTZ R5, R87, UR25, -R2 ;  /* 0x0000001957057c23 */ /* 0x000fe20008010802 */
[----:B------:R-:W-:-:S05]  /*eb40*/  IMAD.MOV.U32 R87, RZ, RZ, R16 ;  /* 0x000000ffff577224 */ /* 0x000fca00078e0010 */
[----:B------:R2:W4:Y:S01]  /*eb50*/  MUFU.EX2 R135, R6 ;  /* 0x0000000600877308 */ /* 0x0005220000000800 */
[----:B-1----:R-:W-:-:S05]  /*eb60*/  FSEL R0, R124, RZ, P0 ;  /* 0x000000ff7c007208 */ /* 0x002fca0000000000 */
[----:B------:R-:W-:Y:S01]  /*eb70*/  FADD.FTZ R16, R36, -R0 ;  /* 0x8000000024107221 */ /* 0x000fe20000010000 */
[----:B------:R-:W-:Y:S01]  /*eb80*/  FMUL.FTZ R0, R124, UR25 ;  /* 0x000000197c007c20 */ /* 0x000fe20008410000 */
[----:B--2---:R-:W-:Y:S02]  /*eb90*/  FSEL R6, R127, RZ, P2 ;  /* 0x000000ff7f067208 */ /* 0x004fe40001000000 */
[----:B------:R-:W-:Y:S02]  /*eba0*/  PRMT R176, R88, 0x7054, R88 ;  /* 0x0000705458b07816 */ /* 0x000fe40000000058 */
[----:B------:R-:W-:Y:S01]  /*ebb0*/  FSEL R0, R0, RZ, P0 ;  /* 0x000000ff00007208 */ /* 0x000fe20000000000 */
[----:B------:R-:W-:Y:S01]  /*ebc0*/  FADD.FTZ R9, R39, -R6 ;  /* 0x8000000627097221 */ /* 0x000fe20000010000 */
[----:B------:R-:W-:Y:S01]  /*ebd0*/  FFMA.FTZ R6, R89, UR25, -R2 ;  /* 0x0000001959067c23 */ /* 0x000fe20008010802 */
[--C-:B------:R-:W-:Y:S01]  /*ebe0*/  HSET2.LE.AND R14, R14, R176.reuse, PT ;  /* 0x000000b00e0e7233 */ /* 0x100fe20003803000 */
[----:B------:R3:W-:Y:S01]  /*ebf0*/  MUFU.EX2 R88, R5 ;  /* 0x0000000500587308 */ /* 0x0007e20000000800 */
[----:B------:R-:W-:Y:S01]  /*ec00*/  IMAD.MOV.U32 R47, RZ, RZ, R23 ;  /* 0x000000ffff2f7224 */ /* 0x000fe200078e0017 */
[--C-:B------:R-:W-:Y:S01]  /*ec10*/  HSET2.LE.AND R12, R21, R176.reuse, PT ;  /* 0x000000b0150c7233 */ /* 0x100fe20003803000 */
[----:B------:R-:W-:Y:S01]  /*ec20*/  IMAD.MOV.U32 R52, RZ, RZ, R22 ;  /* 0x000000ffff347224 */ /* 0x000fe200078e0016 */
[----:B------:R-:W-:-:S02]  /*ec30*/  HSET2.LE.AND R10, R20, R176, PT ;  /* 0x000000b0140a7233 */ /* 0x000fc40003803000 */
[----:B------:R-:W1:Y:S02]  /*ec40*/  LDSM.16.MT88.4 R20, [R184+0x4000] ;  /* 0x00400000b814783b */ /* 0x000e640000004200 */
[----:B------:R2:W1:Y:S01]  /*ec50*/  MUFU.EX2 R192, R6 ;  /* 0x0000000600c07308 */ /* 0x0004620000000800 */
[----:B------:R-:W-:Y:S01]  /*ec60*/  HSET2.LE.AND R15, R15, R176, PT ;  /* 0x000000b00f0f7233 */ /* 0x000fe20003803000 */
[----:B------:R-:W-:Y:S01]  /*ec70*/  FMUL.FTZ R9, R9, UR25 ;  /* 0x0000001909097c20 */ /* 0x000fe20008410000 */
[----:B---3--:R-:W-:Y:S01]  /*ec80*/  F2FP.BF16.F32.PACK_AB R5, R45, R57 ;  /* 0x000000392d05723e */ /* 0x008fe200000010ff */
[----:B--2---:R-:W-:-:S03]  /*ec90*/  FFMA.FTZ R6, R94, UR25, -R0 ;  /* 0x000000195e067c23 */ /* 0x004fc60008010800 */
[----:B------:R-:W-:Y:S01]  /*eca0*/  LOP3.LUT R14, R14, R5, RZ, 0xc0, !PT ;  /* 0x000000050e0e7212 */ /* 0x000fe200078ec0ff */
[----:B------:R2:W-:Y:S01]  /*ecb0*/  MUFU.EX2 R68, R6 ;  /* 0x0000000600447308 */ /* 0x0005e20000000800 */
[----:B----4-:R-:W-:Y:S01]  /*ecc0*/  F2FP.BF16.F32.PACK_AB R5, R58, R135 ;  /* 0x000000873a05723e */ /* 0x010fe200000010ff */
[----:B------:R-:W-:Y:S01]  /*ecd0*/  FMUL.FTZ R17, R17, UR25 ;  /* 0x0000001911117c20 */ /* 0x000fe20008410000 */
[----:B------:R-:W-:Y:S02]  /*ece0*/  FMUL.FTZ R16, R16, UR25 ;  /* 0x0000001910107c20 */ /* 0x000fe40008410000 */
[----:B------:R-:W-:Y:S01]  /*ecf0*/  LOP3.LUT R15, R15, R5, RZ, 0xc0, !PT ;  /* 0x000000050f0f7212 */ /* 0x000fe200078ec0ff */
[----:B------:R-:W-:Y:S01]  /*ed00*/  IMAD.MOV.U32 R89, RZ, RZ, R11 ;  /* 0x000000ffff597224 */ /* 0x000fe200078e000b */
[----:B------:R-:W-:Y:S01]  /*ed10*/  F2FP.BF16.F32.PACK_AB R5, R87, R93 ;  /* 0x0000005d5705723e */ /* 0x000fe200000010ff */
[----:B------:R3:W-:Y:S01]  /*ed20*/  MUFU.EX2 R76, R9 ;  /* 0x00000009004c7308 */ /* 0x0007e20000000800 */
[----:B------:R-:W-:Y:S01]  /*ed30*/  HSET2.LE.AND R11, R19, R176, PT ;  /* 0x000000b0130b7233 */ /* 0x000fe20003803000 */
[----:B--2---:R-:W-:-:S06]  /*ed40*/  FFMA.FTZ R6, R95, UR25, -R0 ;  /* 0x000000195f067c23 */ /* 0x004fcc0008010800 */
[----:B------:R2:W4:Y:S01]  /*ed50*/  MUFU.EX2 R90, R6 ;  /* 0x00000006005a7308 */ /* 0x0005220000000800 */
[----:B------:R-:W-:Y:S02]  /*ed60*/  LOP3.LUT R12, R12, R5, RZ, 0xc0, !PT ;  /* 0x000000050c0c7212 */ /* 0x000fe400078ec0ff */
[--C-:B---3--:R-:W-:Y:S02]  /*ed70*/  HSET2.LE.AND R9, R18, R176.reuse, PT ;  /* 0x000000b012097233 */ /* 0x108fe40003803000 */
[----:B------:R-:W-:-:S03]  /*ed80*/  HSET2.LE.AND R13, R13, R176, PT ;  /* 0x000000b00d0d7233 */ /* 0x000fc60003803000 */
[----:B------:R-:W3:Y:S01]  /*ed90*/  MUFU.EX2 R75, R17 ;  /* 0x00000011004b7308 */ /* 0x000ee20000000800 */
[----:B------:R-:W-:Y:S01]  /*eda0*/  F2FP.BF16.F32.PACK_AB R5, R186, R82 ;  /* 0x00000052ba05723e */ /* 0x000fe200000010ff */
[----:B--2---:R-:W-:-:S06]  /*edb0*/  FFMA.FTZ R6, R92, UR25, -R0 ;  /* 0x000000195c067c23 */ /* 0x004fcc0008010800 */
[----:B------:R2:W-:Y:S01]  /*edc0*/  MUFU.EX2 R77, R16 ;  /* 0x00000010004d7308 */ /* 0x0005e20000000800 */
[----:B------:R-:W-:-:S07]  /*edd0*/  LOP3.LUT R13, R13, R5, RZ, 0xc0, !PT ;  /* 0x000000050d0d7212 */ /* 0x000fce00078ec0ff */
[----:B------:R4:W-:Y:S01]  /*ede0*/  MUFU.EX2 R80, R6 ;  /* 0x0000000600507308 */ /* 0x0009e20000000800 */
[----:B-1----:R-:W-:Y:S01]  /*edf0*/  F2FP.BF16.F32.PACK_AB R5, R192, R88 ;  /* 0x00000058c005723e */ /* 0x002fe200000010ff */
[----:B--2---:R-:W1:Y:S01]  /*ee00*/  LDSM.16.MT88.4 R16, [R185+0x4000] ;  /* 0x00400000b910783b */ /* 0x004e620000004200 */
[----:B----4-:R-:W-:-:S05]  /*ee10*/  FFMA.FTZ R6, R96, UR25, -R0 ;  /* 0x0000001960067c23 */ /* 0x010fca0008010800 */
[----:B------:R-:W2:Y:S01]  /*ee20*/  MUFU.EX2 R95, R6 ;  /* 0x00000006005f7308 */ /* 0x000ea20000000800 */
[----:B------:R-:W-:Y:S01]  /*ee30*/  LOP3.LUT R10, R10, R5, RZ, 0xc0, !PT ;  /* 0x000000050a0a7212 */ /* 0x000fe200078ec0ff */
[----:B------:R-:W-:Y:S01]  /*ee40*/  FMUL.FTZ R7, R7, UR25 ;  /* 0x0000001907077c20 */ /* 0x000fe20008410000 */
[----:B------:R-:W-:Y:S02]  /*ee50*/  F2FP.BF16.F32.PACK_AB R5, R90, R68 ;  /* 0x000000445a05723e */ /* 0x000fe400000010ff */
[----:B------:R-:W-:Y:S02]  /*ee60*/  HSET2.LE.AND R8, R8, R176, PT ;  /* 0x000000b008087233 */ /* 0x000fe40003803000 */
[----:B------:R-:W-:Y:S01]  /*ee70*/  LOP3.LUT R11, R11, R5, RZ, 0xc0, !PT ;  /* 0x000000050b0b7212 */ /* 0x000fe200078ec0ff */
[----:B------:R4:W1:Y:S01]  /*ee80*/  MUFU.EX2 R73, R7 ;  /* 0x0000000700497308 */ /* 0x0008620000000800 */
[----:B------:R-:W-:Y:S01]  /*ee90*/  F2FP.BF16.F32.PACK_AB R5, R89, R81 ;  /* 0x000000515905723e */ /* 0x000fe200000010ff */
[-C--:B------:R-:W-:Y:S01]  /*eea0*/  FMUL.FTZ R164, R164, R76.reuse ;  /* 0x0000004ca4a47220 */ /* 0x080fe20000410000 */
[----:B------:R-:W-:-:S02]  /*eeb0*/  FMUL.FTZ R165, R165, R76 ;  /* 0x0000004ca5a57220 */ /* 0x000fc40000410000 */
[----:B------:R-:W-:Y:S01]  /*eec0*/  LOP3.LUT R8, R8, R5, RZ, 0xc0, !PT ;  /* 0x0000000508087212 */ /* 0x000fe200078ec0ff */
[-C--:B---3--:R-:W-:Y:S01]  /*eed0*/  FMUL.FTZ R166, R166, R75.reuse ;  /* 0x0000004ba6a67220 */ /* 0x088fe20000410000 */
[----:B------:R-:W-:Y:S01]  /*eee0*/  FMUL.FTZ R167, R167, R75 ;  /* 0x0000004ba7a77220 */ /* 0x000fe20000410000 */
[----:B--2---:R-:W-:Y:S02]  /*eef0*/  F2FP.BF16.F32.PACK_AB R5, R95, R80 ;  /* 0x000000505f05723e */ /* 0x004fe400000010ff */
[----:B------:R-:W-:Y:S02]  /*ef00*/  LOP3.LUT R6, R25, UR18, R28, 0x96, !PT ;  /* 0x0000001219067c12 */ /* 0x000fe4000f8e961c */
[----:B------:R-:W-:Y:S01]  /*ef10*/  LOP3.LUT R9, R9, R5, RZ, 0xc0, !PT ;  /* 0x0000000509097212 */ /* 0x000fe200078ec0ff */
[----:B------:R-:W-:Y:S01]  /*ef20*/  FFMA.FTZ R5, R98, UR25, -R2 ;  /* 0x0000001962057c23 */ /* 0x000fe20008010802 */
[----:B------:R-:W-:Y:S01]  /*ef30*/  IMAD.MOV.U32 R44, RZ, RZ, R32 ;  /* 0x000000ffff2c7224 */ /* 0x000fe200078e0020 */
[----:B------:R-:W-:Y:S01]  /*ef40*/  UIADD3 UR28, UR27, 0x646e171e, URZ ;  /* 0x646e171e1b1c7890 */ /* 0x000fe2000fffe03f */
[----:B------:R-:W-:Y:S01]  /*ef50*/  HMMA.16816.F32.BF16 R32, R12, R20, R164 ;  /* 0x000000140c20723c */ /* 0x000fe200000418a4 */
[----:B------:R2:W-:Y:S01]  /*ef60*/  MUFU.EX2 R165, R5 ;  /* 0x0000000500a57308 */ /* 0x0005e20000000800 */
[----:B----4-:R-:W-:-:S04]  /*ef70*/  IMAD.WIDE.U32 R6, R6, -0x2daee0ad, RZ ;  /* 0xd2511f5306067825 */ /* 0x010fc800078e00ff */
[-C--:B-1----:R-:W-:Y:S01]  /*ef80*/  FMUL.FTZ R152, R152, R73.reuse ;  /* 0x0000004998987220 */ /* 0x082fe20000410000 */
[----:B------:R-:W-:Y:S01]  /*ef90*/  FMUL.FTZ R153, R153, R73 ;  /* 0x0000004999997220 */ /* 0x000fe20000410000 */
[-C--:B------:R-:W-:Y:S01]  /*efa0*/  FMUL.FTZ R154, R154, R77.reuse ;  /* 0x0000004d9a9a7220 */ /* 0x080fe20000410000 */
[----:B------:R-:W-:Y:S01]  /*efb0*/  FMUL.FTZ R155, R155, R77 ;  /* 0x0000004d9b9b7220 */ /* 0x000fe20000410000 */
[-C--:B------:R-:W-:Y:S01]  /*efc0*/  FMUL.FTZ R144, R144, R73.reuse ;  /* 0x0000004990907220 */ /* 0x080fe20000410000 */
[-C--:B------:R-:W-:Y:S01]  /*efd0*/  FMUL.FTZ R145, R145, R73.reuse ;  /* 0x0000004991917220 */ /* 0x080fe20000410000 */
[-C--:B------:R-:W-:Y:S01]  /*efe0*/  FMUL.FTZ R140, R140, R73.reuse ;  /* 0x000000498c8c7220 */ /* 0x080fe20000410000 */
[-C--:B------:R-:W-:Y:S01]  /*eff0*/  FMUL.FTZ R141, R141, R73.reuse ;  /* 0x000000498d8d7220 */ /* 0x080fe20000410000 */
[-C--:B------:R-:W-:Y:S01]  /*f000*/  FMUL.FTZ R136, R136, R73.reuse ;  /* 0x0000004988887220 */ /* 0x080fe20000410000 */
[----:B------:R-:W-:Y:S01]  /*f010*/  FMUL.FTZ R137, R137, R73 ;  /* 0x0000004989897220 */ /* 0x000fe20000410000 */
[-C--:B------:R-:W-:Y:S01]  /*f020*/  FMUL.FTZ R146, R146, R77.reuse ;  /* 0x0000004d92927220 */ /* 0x080fe20000410000 */
[-C--:B------:R-:W-:Y:S01]  /*f030*/  FMUL.FTZ R147, R147, R77.reuse ;  /* 0x0000004d93937220 */ /* 0x080fe20000410000 */
[-C--:B------:R-:W-:Y:S01]  /*f040*/  FMUL.FTZ R142, R142, R77.reuse ;  /* 0x0000004d8e8e7220 */ /* 0x080fe20000410000 */
[-C--:B------:R-:W-:Y:S01]  /*f050*/  FMUL.FTZ R143, R143, R77.reuse ;  /* 0x0000004d8f8f7220 */ /* 0x080fe20000410000 */
[-C--:B------:R-:W-:Y:S01]  /*f060*/  FMUL.FTZ R138, R138, R77.reuse ;  /* 0x0000004d8a8a7220 */ /* 0x080fe20000410000 */
[----:B--2---:R-:W-:Y:S01]  /*f070*/  FFMA.FTZ R5, R97, UR25, -R2 ;  /* 0x0000001961057c23 */ /* 0x004fe20008010802 */
[----:B------:R-:W-:Y:S01]  /*f080*/  FMUL.FTZ R139, R139, R77 ;  /* 0x0000004d8b8b7220 */ /* 0x000fe20000410000 */
[----:B------:R-:W-:-:S02]  /*f090*/  FMUL.FTZ R160, R160, R76 ;  /* 0x0000004ca0a07220 */ /* 0x000fc40000410000 */
[----:B------:R1:W-:Y:S01]  /*f0a0*/  MUFU.EX2 R83, R5 ;  /* 0x0000000500537308 */ /* 0x0003e20000000800 */
[-C--:B------:R-:W-:Y:S01]  /*f0b0*/  FMUL.FTZ R161, R161, R76.reuse ;  /* 0x0000004ca1a17220 */ /* 0x080fe20000410000 */
[-C--:B------:R-:W-:Y:S01]  /*f0c0*/  FMUL.FTZ R162, R162, R75.reuse ;  /* 0x0000004ba2a27220 */ /* 0x080fe20000410000 */
[-C--:B------:R-:W-:Y:S01]  /*f0d0*/  FMUL.FTZ R163, R163, R75.reuse ;  /* 0x0000004ba3a37220 */ /* 0x080fe20000410000 */
[-C--:B------:R-:W-:Y:S01]  /*f0e0*/  FMUL.FTZ R156, R156, R76.reuse ;  /* 0x0000004c9c9c7220 */ /* 0x080fe20000410000 */
[-C--:B------:R-:W-:Y:S01]  /*f0f0*/  FMUL.FTZ R157, R157, R76.reuse ;  /* 0x0000004c9d9d7220 */ /* 0x080fe20000410000 */
[-C--:B------:R-:W-:Y:S01]  /*f100*/  FMUL.FTZ R158, R158, R75.reuse ;  /* 0x0000004b9e9e7220 */ /* 0x080fe20000410000 */
[-C--:B------:R-:W-:Y:S01]  /*f110*/  FMUL.FTZ R159, R159, R75.reuse ;  /* 0x0000004b9f9f7220 */ /* 0x080fe20000410000 */
[-C--:B------:R-:W-:Y:S01]  /*f120*/  FMUL.FTZ R148, R148, R76.reuse ;  /* 0x0000004c94947220 */ /* 0x080fe20000410000 */
[----:B------:R-:W-:Y:S01]  /*f130*/  FMUL.FTZ R149, R149, R76 ;  /* 0x0000004c95957220 */ /* 0x000fe20000410000 */
[-C--:B------:R-:W-:Y:S01]  /*f140*/  FMUL.FTZ R150, R150, R75.reuse ;  /* 0x0000004b96967220 */ /* 0x080fe20000410000 */
[----:B------:R-:W-:Y:S01]  /*f150*/  FMUL.FTZ R151, R151, R75 ;  /* 0x0000004b97977220 */ /* 0x000fe20000410000 */
[----:B------:R-:W-:Y:S01]  /*f160*/  HMMA.16816.F32.BF16 R152, R8, R20, R152 ;  /* 0x000000140898723c */ /* 0x000fe20000041898 */
[----:B-1----:R-:W-:-:S02]  /*f170*/  LOP3.LUT R5, R7, UR28, R26, 0x96, !PT ;  /* 0x0000001c07057c12 */ /* 0x002fc4000f8e961a */
[----:B------:R-:W-:-:S03]  /*f180*/  LOP3.LUT R7, R6, 0xffff, RZ, 0xc0, !PT ;  /* 0x0000ffff06077812 */ /* 0x000fc600078ec0ff */
[C---:B------:R-:W-:Y:S06]  /*f190*/  HMMA.16816.F32.BF16 R144, R8.reuse, R22, R144 ;  /* 0x000000160890723c */ /* 0x040fec0000041890 */
[C---:B------:R-:W-:Y:S06]  /*f1a0*/  HMMA.16816.F32.BF16 R140, R8.reuse, R16, R140 ;  /* 0x00000010088c723c */ /* 0x040fec000004188c */
[----:B------:R-:W-:Y:S07]  /*f1b0*/  HMMA.16816.F32.BF16 R136, R8, R18, R136 ;  /* 0x000000120888723c */ /* 0x000fee0000041888 */
[----:B------:R-:W-:-:S02]  /*f1c0*/  LOP3.LUT R11, R6, 0xff, RZ, 0xc0, !PT ;  /* 0x000000ff060b7812 */ /* 0x000fc400078ec0ff */
[--C-:B------:R-:W-:Y:S02]  /*f1d0*/  SHF.R.U32.HI R10, RZ, 0x10, R6.reuse ;  /* 0x00000010ff0a7819 */ /* 0x100fe40000011606 */
[----:B------:R-:W-:Y:S02]  /*f1e0*/  SHF.R.U32.HI R9, RZ, 0x18, R6 ;  /* 0x00000018ff097819 */ /* 0x000fe40000011606 */
[----:B------:R-:W-:Y:S01]  /*f1f0*/  SHF.R.U32.HI R6, RZ, 0x8, R7 ;  /* 0x00000008ff067819 */ /* 0x000fe20000011607 */
[C---:B------:R-:W-:Y:S06]  /*f200*/  HMMA.16816.F32.BF16 R160, R12.reuse, R22, R160 ;  /* 0x000000160ca0723c */ /* 0x040fec00000418a0 */
[C---:B------:R-:W-:Y:S06]  /*f210*/  HMMA.16816.F32.BF16 R156, R12.reuse, R16, R156 ;  /* 0x000000100c9c723c */ /* 0x040fec000004189c */
[----:B------:R-:W-:Y:S01]  /*f220*/  HMMA.16816.F32.BF16 R148, R12, R18, R148 ;  /* 0x000000120c94723c */ /* 0x000fe20000041894 */
[--C-:B------:R-:W-:Y:S01]  /*f230*/  FFMA.FTZ R8, R78, UR25, -R2.reuse ;  /* 0x000000194e087c23 */ /* 0x100fe20008010802 */
[----:B------:R-:W-:Y:S01]  /*f240*/  FFMA.FTZ R7, R79, UR25, -R2 ;  /* 0x000000194f077c23 */ /* 0x000fe20008010802 */
[----:B------:R-:W1:Y:S04]  /*f250*/  LDSM.16.MT88.4 R16, [R184+0x4400] ;  /* 0x00440000b810783b */ /* 0x000e680000004200 */
[----:B------:R-:W-:Y:S01]  /*f260*/  PRMT R12, R11, 0x5410, R6 ;  /* 0x000054100b0c7816 */ /* 0x000fe20000000006 */
[----:B------:R-:W2:Y:S01]  /*f270*/  LDSM.16.MT88.4 R20, [R185+0x4400] ;  /* 0x00440000b914783b */ /* 0x000ea20000004200 */
[----:B------:R-:W-:-:S04]  /*f280*/  LOP3.LUT R6, R10, 0xff, RZ, 0xc0, !PT ;  /* 0x000000ff0a067812 */ /* 0x000fc800078ec0ff */
[----:B------:R-:W-:Y:S02]  /*f290*/  PRMT R11, R6, 0x5410, R9 ;  /* 0x00005410060b7816 */ /* 0x000fe40000000009 */
[----:B------:R-:W-:Y:S01]  /*f2a0*/  LOP3.LUT R6, R5, 0xffff, RZ, 0xc0, !PT ;  /* 0x0000ffff05067812 */ /* 0x000fe200078ec0ff */
[----:B------:R3:W-:Y:S08]  /*f2b0*/  MUFU.EX2 R98, R8 ;  /* 0x0000000800627308 */ /* 0x0007f00000000800 */
[----:B------:R4:W1:Y:S01]  /*f2c0*/  MUFU.EX2 R188, R7 ;  /* 0x0000000700bc7308 */ /* 0x0008620000000800 */
[----:B---3--:R-:W-:Y:S01]  /*f2d0*/  SHF.R.U32.HI R8, RZ, 0x8, R6 ;  /* 0x00000008ff087819 */ /* 0x008fe20000011606 */
[----:B------:R-:W-:-:S06]  /*f2e0*/  FFMA.FTZ R6, R99, UR25, -R0 ;  /* 0x0000001963067c23 */ /* 0x000fcc0008010800 */
[----:B------:R3:W-:Y:S01]  /*f2f0*/  MUFU.EX2 R191, R6 ;  /* 0x0000000600bf7308 */ /* 0x0007e20000000800 */
[----:B----4-:R-:W-:Y:S01]  /*f300*/  FFMA.FTZ R7, R101, UR25, -R0 ;  /* 0x0000001965077c23 */ /* 0x010fe20008010800 */
[----:B------:R-:W-:-:S06]  /*f310*/  LOP3.LUT R10, R5, 0xff, RZ, 0xc0, !PT ;  /* 0x000000ff050a7812 */ /* 0x000fcc00078ec0ff */
[----:B------:R4:W-:Y:S01]  /*f320*/  MUFU.EX2 R164, R7 ;  /* 0x0000000700a47308 */ /* 0x0009e20000000800 */
[----:B------:R-:W-:Y:S01]  /*f330*/  SHF.R.U32.HI R9, RZ, 0x18, R5 ;  /* 0x00000018ff097819 */ /* 0x000fe20000011605 */
[----:B---3--:R-:W-:-:S06]  /*f340*/  FFMA.FTZ R6, R100, UR25, -R0 ;  /* 0x0000001964067c23 */ /* 0x008fcc0008010800 */
[----:B------:R1:W3:Y:S01]  /*f350*/  MUFU.EX2 R97, R6 ;  /* 0x0000000600617308 */ /* 0x0002e20000000800 */
[----:B----4-:R-:W-:-:S04]  /*f360*/  SHF.R.U32.HI R7, RZ, 0x10, R5 ;  /* 0x00000010ff077819 */ /* 0x010fc80000011605 */
[----:B------:R-:W-:Y:S01]  /*f370*/  LOP3.LUT R5, R7, 0xff, RZ, 0xc0, !PT ;  /* 0x000000ff07057812 */ /* 0x000fe200078ec0ff */
[----:B------:R-:W-:-:S03]  /*f380*/  FFMA.FTZ R7, R102, UR25, -R0 ;  /* 0x0000001966077c23 */ /* 0x000fc60008010800 */
[----:B------:R-:W-:Y:S02]  /*f390*/  PRMT R9, R5, 0x5410, R9 ;  /* 0x0000541005097816 */ /* 0x000fe40000000009 */
[--C-:B------:R-:W-:Y:S01]  /*f3a0*/  HSET2.LE.AND R5, R12, R176.reuse, PT ;  /* 0x000000b00c057233 */ /* 0x100fe20003803000 */
[----:B------:R-:W4:Y:S01]  /*f3b0*/  MUFU.EX2 R166, R7 ;  /* 0x0000000700a67308 */ /* 0x000f220000000800 */
[----:B-1----:R-:W-:Y:S02]  /*f3c0*/  F2FP.BF16.F32.PACK_AB R6, R188, R98 ;  /* 0x00000062bc06723e */ /* 0x002fe400000010ff */
[----:B------:R-:W-:Y:S02]  /*f3d0*/  PRMT R8, R10, 0x5410, R8 ;  /* 0x000054100a087816 */ /* 0x000fe40000000008 */
[----:B------:R-:W-:Y:S02]  /*f3e0*/  LOP3.LUT R10, R5, R6, RZ, 0xc0, !PT ;  /* 0x00000006050a7212 */ /* 0x000fe400078ec0ff */
[----:B------:R-:W-:-:S02]  /*f3f0*/  HSET2.LE.AND R5, R11, R176, PT ;  /* 0x000000b00b057233 */ /* 0x000fc40003803000 */
        /* <DEDUP_REMOVED lines=8> */
[----:B------:R-:W-:Y:S01]  /*f480*/  FFMA.FTZ R5, R108, UR25, -R4 ;  /* 0x000000196c057c23 */ /* 0x000fe20008010804 */
[----:B------:R-:W-:Y:S02]  /*f490*/  IMAD.MOV.U32 R26, RZ, RZ, R43 ;  /* 0x000000ffff1a7224 */ /* 0x000fe400078e002b */
[----:B------:R-:W-:Y:S02]  /*f4a0*/  IMAD.MOV.U32 R92, RZ, RZ, R42 ;  /* 0x000000ffff5c7224 */ /* 0x000fe400078e002a */
[----:B------:R-:W-:Y:S02]  /*f4b0*/  IMAD.MOV.U32 R86, RZ, RZ, R41 ;  /* 0x000000ffff567224 */ /* 0x000fe400078e0029 */
[----:B------:R-:W-:Y:S02]  /*f4c0*/  IMAD.MOV.U32 R84, RZ, RZ, R40 ;  /* 0x000000ffff547224 */ /* 0x000fe400078e0028 */
[----:B------:R-:W-:Y:S01]  /*f4d0*/  HMMA.16816.F32.BF16 R40, R8, R18, R144 ;  /* 0x000000120828723c */ /* 0x000fe20000041890 */
[----:B------:R1:W-:Y:S01]  /*f4e0*/  MUFU.EX2 R147, R5 ;  /* 0x0000000500937308 */ /* 0x0003e20000000800 */
[----:B------:R-:W-:Y:S01]  /*f4f0*/  LOP3.LUT R6, R31, UR18, R48, 0x96, !PT ;  /* 0x000000121f067c12 */ /* 0x000fe2000f8e9630 */
[----:B------:R-:W-:-:S02]  /*f500*/  IMAD.MOV.U32 R91, RZ, RZ, R47 ;  /* 0x000000ffff5b7224 */ /* 0x000fc400078e002f */
[----:B------:R-:W-:Y:S02]  /*f510*/  IMAD.MOV.U32 R85, RZ, RZ, R46 ;  /* 0x000000ffff557224 */ /* 0x000fe400078e002e */
[----:B------:R-:W-:Y:S02]  /*f520*/  IMAD.MOV.U32 R25, RZ, RZ, R45 ;  /* 0x000000ffff197224 */ /* 0x000fe400078e002d */
[----:B------:R-:W-:Y:S02]  /*f530*/  IMAD.MOV.U32 R71, RZ, RZ, R44 ;  /* 0x000000ffff477224 */ /* 0x000fe400078e002c */
[----:B------:R-:W-:Y:S01]  /*f540*/  HMMA.16816.F32.BF16 R44, R8, R16, R152 ;  /* 0x00000010082c723c */ /* 0x000fe20000041898 */
[----:B------:R-:W-:-:S04]  /*f550*/  IMAD.WIDE.U32 R6, R6, -0x2daee0ad, RZ ;  /* 0xd2511f5306067825 */ /* 0x000fc800078e00ff */
[----:B-1----:R-:W-:-:S04]  /*f560*/  FFMA.FTZ R5, R107, UR25, -R4 ;  /* 0x000000196b057c23 */ /* 0x002fc80008010804 */
[----:B------:R1:W-:Y:S01]  /*f570*/  MUFU.EX2 R152, R5 ;  /* 0x0000000500987308 */ /* 0x0003e20000000800 */
[C---:B--2---:R-:W-:Y:S06]  /*f580*/  HMMA.16816.F32.BF16 R36, R8.reuse, R20, R140 ;  /* 0x000000140824723c */ /* 0x044fec000004188c */
[----:B------:R-:W-:Y:S01]  /*f590*/  HMMA.16816.F32.BF16 R136, R8, R22, R136 ;  /* 0x000000160888723c */ /* 0x000fe20000041888 */
[----:B-1----:R-:W-:-:S04]  /*f5a0*/  FFMA.FTZ R5, R103, UR25, -R4 ;  /* 0x0000001967057c23 */ /* 0x002fc80008010804 */
[----:B------:R1:W-:Y:S02]  /*f5b0*/  MUFU.EX2 R155, R5 ;  /* 0x00000005009b7308 */ /* 0x0003e40000000800 */
[----:B------:R-:W-:Y:S02]  /*f5c0*/  LOP3.LUT R11, R6, 0xff, RZ, 0xc0, !PT ;  /* 0x000000ff060b7812 */ /* 0x000fe400078ec0ff */
[--C-:B------:R-:W-:Y:S02]  /*f5d0*/  SHF.R.U32.HI R10, RZ, 0x10, R6.reuse ;  /* 0x00000010ff0a7819 */ /* 0x100fe40000011606 */
[----:B------:R-:W-:Y:S01]  /*f5e0*/  SHF.R.U32.HI R9, RZ, 0x18, R6 ;  /* 0x00000018ff097819 */ /* 0x000fe20000011606 */
[----:B------:R-:W-:Y:S01]  /*f5f0*/  FFMA.FTZ R8, R104, UR25, -R4 ;  /* 0x0000001968087c23 */ /* 0x000fe20008010804 */
[----:B-1----:R-:W-:Y:S02]  /*f600*/  LOP3.LUT R5, R7, UR28, R50, 0x96, !PT ;  /* 0x0000001c07057c12 */ /* 0x002fe4000f8e9632 */
[----:B------:R-:W-:-:S04]  /*f610*/  LOP3.LUT R7, R6, 0xffff, RZ, 0xc0, !PT ;  /* 0x0000ffff06077812 */ /* 0x000fc800078ec0ff */
[----:B------:R-:W-:Y:S01]  /*f620*/  SHF.R.U32.HI R6, RZ, 0x8, R7 ;  /* 0x00000008ff067819 */ /* 0x000fe20000011607 */
[----:B------:R-:W-:-:S03]  /*f630*/  FFMA.FTZ R7, R105, UR25, -R3 ;  /* 0x0000001969077c23 */ /* 0x000fc60008010803 */
[----:B------:R-:W-:Y:S02]  /*f640*/  PRMT R12, R11, 0x5410, R6 ;  /* 0x000054100b0c7816 */ /* 0x000fe40000000006 */
[----:B------:R-:W-:Y:S01]  /*f650*/  LOP3.LUT R6, R10, 0xff, RZ, 0xc0, !PT ;  /* 0x000000ff0a067812 */ /* 0x000fe200078ec0ff */
[----:B------:R1:W2:Y:S03]  /*f660*/  MUFU.EX2 R167, R8 ;  /* 0x0000000800a77308 */ /* 0x0002a60000000800 */
[----:B------:R-:W-:Y:S02]  /*f670*/  PRMT R11, R6, 0x5410, R9 ;  /* 0x00005410060b7816 */ /* 0x000fe40000000009 */
[----:B------:R-:W-:-:S03]  /*f680*/  LOP3.LUT R6, R5, 0xffff, RZ, 0xc0, !PT ;  /* 0x0000ffff05067812 */ /* 0x000fc600078ec0ff */
[----:B------:R3:W-:Y:S01]  /*f690*/  MUFU.EX2 R154, R7 ;  /* 0x00000007009a7308 */ /* 0x0007e20000000800 */
[----:B------:R-:W-:Y:S02]  /*f6a0*/  LOP3.LUT R10, R5, 0xff, RZ, 0xc0, !PT ;  /* 0x000000ff050a7812 */ /* 0x000fe400078ec0ff */
[----:B------:R-:W-:Y:S02]  /*f6b0*/  SHF.R.U32.HI R9, RZ, 0x18, R5 ;  /* 0x00000018ff097819 */ /* 0x000fe40000011605 */
[----:B-1----:R-:W-:Y:S01]  /*f6c0*/  SHF.R.U32.HI R8, RZ, 0x8, R6 ;  /* 0x00000008ff087819 */ /* 0x002fe20000011606 */
[--C-:B------:R-:W-:Y:S01]  /*f6d0*/  FFMA.FTZ R6, R109, UR25, -R3.reuse ;  /* 0x000000196d067c23 */ /* 0x100fe20008010803 */
[----:B---3--:R-:W-:-:S04]  /*f6e0*/  FFMA.FTZ R7, R106, UR25, -R3 ;  /* 0x000000196a077c23 */ /* 0x008fc80008010803 */
[----:B------:R1:W3:Y:S08]  /*f6f0*/  MUFU.EX2 R78, R7 ;  /* 0x00000007004e7308 */ /* 0x0002f00000000800 */
[----:B------:R4:W-:Y:S01]  /*f700*/  MUFU.EX2 R143, R6 ;  /* 0x00000006008f7308 */ /* 0x0009e20000000800 */
[----:B-1----:R-:W-:-:S04]  /*f710*/  SHF.R.U32.HI R7, RZ, 0x10, R5 ;  /* 0x00000010ff077819 */ /* 0x002fc80000011605 */
[----:B------:R-:W-:Y:S01]  /*f720*/  LOP3.LUT R5, R7, 0xff, RZ, 0xc0, !PT ;  /* 0x000000ff07057812 */ /* 0x000fe200078ec0ff */
[----:B----4-:R-:W-:-:S03]  /*f730*/  FFMA.FTZ R6, R110, UR25, -R3 ;  /* 0x000000196e067c23 */ /* 0x010fc60008010803 */
[----:B------:R-:W-:Y:S02]  /*f740*/  PRMT R7, R5, 0x5410, R9 ;  /* 0x0000541005077816 */ /* 0x000fe40000000009 */
[----:B------:R-:W-:Y:S01]  /*f750*/  HSET2.LE.AND R5, R12, R176, PT ;  /* 0x000000b00c057233 */ /* 0x000fe20003803000 */
[----:B------:R2:W1:Y:S01]  /*f760*/  MUFU.EX2 R146, R6 ;  /* 0x0000000600927308 */ /* 0x0004620000000800 */
[----:B------:R-:W-:Y:S02]  /*f770*/  PRMT R8, R10, 0x5410, R8 ;  /* 0x000054100a087816 */ /* 0x000fe40000000008 */
[----:B--2---:R-:W-:-:S04]  /*f780*/  F2FP.BF16.F32.PACK_AB R6, R167, R155 ;  /* 0x0000009ba706723e */ /* 0x004fc800000010ff */
[----:B------:R-:W-:Y:S02]  /*f790*/  LOP3.LUT R10, R5, R6, RZ, 0xc0, !PT ;  /* 0x00000006050a7212 */ /* 0x000fe400078ec0ff */
[----:B------:R-:W-:Y:S02]  /*f7a0*/  HSET2.LE.AND R5, R11, R176, PT ;  /* 0x000000b00b057233 */ /* 0x000fe40003803000 */
[----:B---3--:R-:W-:-:S04]  /*f7b0*/  F2FP.BF16.F32.PACK_AB R6, R78, R154 ;  /* 0x0000009a4e06723e */ /* 0x008fc800000010ff */
[----:B------:R-:W-:Y:S02]  /*f7c0*/  LOP3.LUT R11, R5, R6, RZ, 0xc0, !PT ;  /* 0x00000006050b7212 */ /* 0x000fe400078ec0ff */
[----:B------:R-:W-:Y:S02]  /*f7d0*/  HSET2.LE.AND R5, R8, R176, PT ;  /* 0x000000b008057233 */ /* 0x000fe40003803000 */
[----:B------:R-:W-:Y:S01]  /*f7e0*/  F2FP.BF16.F32.PACK_AB R6, R152, R147 ;  /* 0x000000939806723e */ /* 0x000fe200000010ff */
[----:B------:R-:W-:-:S03]  /*f7f0*/  UIADD3 UR35, UR36, 0x1, URZ ;  /* 0x0000000124237890 */ /* 0x000fc6000fffe03f */
[----:B------:R-:W-:Y:S02]  /*f800*/  LOP3.LUT R8, R5, R6, RZ, 0xc0, !PT ;  /* 0x0000000605087212 */ /* 0x000fe400078ec0ff */
[----:B------:R-:W-:Y:S02]  /*f810*/  HSET2.LE.AND R5, R7, R176, PT ;  /* 0x000000b007057233 */ /* 0x000fe40003803000 */
[----:B-1----:R-:W-:-:S04]  /*f820*/  F2FP.BF16.F32.PACK_AB R6, R146, R143 ;  /* 0x0000008f9206723e */ /* 0x002fc800000010ff */
[----:B------:R-:W-:Y:S01]  /*f830*/  LOP3.LUT R9, R5, R6, RZ, 0xc0, !PT ;  /* 0x0000000605097212 */ /* 0x000fe200078ec0ff */
[----:B------:R-:W-:-:S05]  /*f840*/  IMAD.U32 R5, RZ, RZ, UR35 ;  /* 0x00000023ff057e24 */ /* 0x000fca000f8e00ff */
[----:B------:R-:W-:Y:S01]  /*f850*/  LOP3.LUT R5, R177, UR27, R5, 0x96, !PT ;  /* 0x0000001bb1057c12 */ /* 0x000fe2000f8e9605 */
[----:B------:R-:W-:-:S04]  /*f860*/  IMAD.WIDE.U32 R100, R215, -0x326172a9, RZ ;  /* 0xcd9e8d57d7647825 */ /* 0x000fc800078e00ff */
[----:B------:R-:W-:Y:S01]  /*f870*/  IMAD.WIDE.U32 R12, R5, -0x326172a9, RZ ;  /* 0xcd9e8d57050c7825 */ /* 0x000fe200078e00ff */
[----:B------:R-:W-:Y:S04]  /*f880*/  HMMA.16816.F32.BF16 R32, R8, R16, R32 ;  /* 0x000000100820723c */ /* 0x000fe80000041820 */
[----:B------:R-:W-:Y:S02]  /*f890*/  LOP3.LUT R6, R13, UR7, R100, 0x96, !PT ;  /* 0x000000070d067c12 */ /* 0x000fe4000f8e9664 */
[----:B------:R-:W-:Y:S01]  /*f8a0*/  LOP3.LUT R5, R67, UR6, R12, 0x96, !PT ;  /* 0x0000000643057c12 */ /* 0x000fe2000f8e960c */
[----:B------:R-:W-:Y:S02]  /*f8b0*/  IMAD.MOV.U32 R14, RZ, RZ, R58 ;  /* 0x000000ffff0e7224 */ /* 0x000fe400078e003a */
[----:B------:R-:W-:-:S02]  /*f8c0*/  IMAD.MOV.U32 R15, RZ, RZ, R57 ;  /* 0x000000ffff0f7224 */ /* 0x000fc400078e0039 */
[----:B------:R-:W-:Y:S02]  /*f8d0*/  IMAD.MOV.U32 R29, RZ, RZ, R56 ;  /* 0x000000ffff1d7224 */ /* 0x000fe400078e0038 */
[----:B------:R-:W-:Y:S01]  /*f8e0*/  IMAD.MOV.U32 R28, RZ, RZ, R53 ;  /* 0x000000ffff1c7224 */ /* 0x000fe200078e0035 */
[C---:B------:R-:W-:Y:S01]  /*f8f0*/  HMMA.16816.F32.BF16 R56, R8.reuse, R20, R156 ;  /* 0x000000140838723c */ /* 0x040fe2000004189c */
[----:B------:R-:W-:Y:S02]  /*f900*/  IMAD.MOV.U32 R96, RZ, RZ, R52 ;  /* 0x000000ffff607224 */ /* 0x000fe400078e0034 */
[----:B------:R-:W-:Y:S02]  /*f910*/  IMAD.MOV.U32 R24, RZ, RZ, R62 ;  /* 0x000000ffff187224 */ /* 0x000fe400078e003e */
[----:B------:R-:W-:Y:S01]  /*f920*/  IMAD.MOV.U32 R27, RZ, RZ, R55 ;  /* 0x000000ffff1b7224 */ /* 0x000fe200078e0037 */
[----:B------:R-:W-:Y:S01]  /*f930*/  HMMA.16816.F32.BF16 R60, R8, R18, R160 ;  /* 0x00000012083c723c */ /* 0x000fe200000418a0 */
[----:B------:R-:W-:-:S02]  /*f940*/  IMAD.MOV.U32 R94, RZ, RZ, R54 ;  /* 0x000000ffff5e7224 */ /* 0x000fc400078e0036 */
[----:B------:R-:W-:-:S03]  /*f950*/  IMAD.WIDE.U32 R6, R6, -0x2daee0ad, RZ ;  /* 0xd2511f5306067825 */ /* 0x000fc600078e00ff */
[----:B------:R-:W-:Y:S01]  /*f960*/  HMMA.16816.F32.BF16 R52, R8, R22, R148 ;  /* 0x000000160834723c */ /* 0x000fe20000041894 */
[----:B------:R-:W-:Y:S01]  /*f970*/  VIADD R100, R215, 0x4 ;  /* 0x00000004d7647836 */ /* 0x000fe20000000000 */
[----:B------:R-:W-:Y:S01]  /*f980*/  LOP3.LUT R7, R7, UR4, R74, 0x96, !PT ;  /* 0x0000000407077c12 */ /* 0x000fe2000f8e964a */
[----:B------:R-:W-:Y:S01]  /*f990*/  IMAD.MOV.U32 R110, RZ, RZ, R27 ;  /* 0x000000ffff6e7224 */ /* 0x000fe200078e001b */
[----:B------:R-:W1:Y:S03]  /*f9a0*/  LDSM.16.MT88.4 R20, [R184+0x4800] ;  /* 0x00480000b814783b */ /* 0x000e660000004200 */
[----:B------:R-:W-:-:S04]  /*f9b0*/  IMAD.WIDE.U32 R8, R5, -0x2daee0ad, RZ ;  /* 0xd2511f5305087825 */ /* 0x000fc800078e00ff */
[----:B------:R-:W-:Y:S01]  /*f9c0*/  IMAD.WIDE.U32 R100, R100, -0x326172a9, RZ ;  /* 0xcd9e8d5764647825 */ /* 0x000fe200078e00ff */
[----:B------:R-:W-:Y:S02]  /*f9d0*/  LOP3.LUT R10, R9, UR23, R6, 0x96, !PT ;  /* 0x00000017090a7c12 */ /* 0x000fe4000f8e9606 */
[----:B------:R-:W-:Y:S01]  /*f9e0*/  LOP3.LUT R5, R65, UR6, R12, 0x96, !PT ;  /* 0x0000000641057c12 */ /* 0x000fe2000f8e960c */
[----:B------:R-:W-:Y:S01]  /*f9f0*/  IMAD.WIDE.U32 R6, R7, -0x326172a9, RZ ;  /* 0xcd9e8d5707067825 */ /* 0x000fe200078e00ff */
[----:B------:R-:W-:-:S03]  /*fa00*/  LOP3.LUT R9, R13, UR7, R100, 0x96, !PT ;  /* 0x000000070d097c12 */ /* 0x000fc6000f8e9664 */
[----:B------:R-:W-:Y:S01]  /*fa10*/  IMAD.WIDE.U32 R50, R10, -0x326172a9, RZ ;  /* 0xcd9e8d570a327825 */ /* 0x000fe200078e00ff */
[----:B------:R-:W-:-:S03]  /*fa20*/  LOP3.LUT R13, R7, UR24, R66, 0x96, !PT ;  /* 0x00000018070d7c12 */ /* 0x000fc6000f8e9642 */
[----:B------:R-:W-:Y:S01]  /*fa30*/  IMAD.WIDE.U32 R10, R5, -0x2daee0ad, RZ ;  /* 0xd2511f53050a7825 */ /* 0x000fe200078e00ff */
[----:B------:R-:W-:-:S03]  /*fa40*/  LOP3.LUT R12, R51, UR22, R6, 0x96, !PT ;  /* 0x00000016330c7c12 */ /* 0x000fc6000f8e9606 */
[----:B------:R-:W-:-:S04]  /*fa50*/  IMAD.WIDE.U32 R6, R9, -0x2daee0ad, RZ ;  /* 0xd2511f5309067825 */ /* 0x000fc800078e00ff */
[----:B------:R-:W-:Y:S01]  /*fa60*/  IMAD.WIDE.U32 R48, R12, -0x2daee0ad, RZ ;  /* 0xd2511f530c307825 */ /* 0x000fe200078e00ff */
[----:B------:R-:W-:Y:S02]  /*fa70*/  LOP3.LUT R9, R7, UR4, R72, 0x96, !PT ;  /* 0x0000000407097c12 */ /* 0x000fe4000f8e9648 */
[----:B------:R-:W-:Y:S01]  /*fa80*/  LOP3.LUT R5, R11, UR23, R6, 0x96, !PT ;  /* 0x000000170b057c12 */ /* 0x000fe2000f8e9606 */
[----:B------:R-:W-:-:S05]  /*fa90*/  IMAD.WIDE.U32 R6, R13, -0x2daee0ad, RZ ;  /* 0xd2511f530d067825 */ /* 0x000fca00078e00ff */
[----:B------:R-:W-:Y:S02]  /*faa0*/  LOP3.LUT R13, R7, UR19, R8, 0x96, !PT ;  /* 0x00000013070d7c12 */ /* 0x000fe4000f8e9608 */
[----:B------:R-:W-:Y:S01]  /*fab0*/  LOP3.LUT R11, R49, UR15, R6, 0x96, !PT ;  /* 0x0000000f310b7c12 */ /* 0x000fe2000f8e9606 */
[----:B------:R-:W-:-:S04]  /*fac0*/  IMAD.WIDE.U32 R6, R9, -0x326172a9, RZ ;  /* 0xcd9e8d5709067825 */ /* 0x000fc800078e00ff */
[----:B------:R-:W-:Y:S02]  /*fad0*/  IMAD.MOV.U32 R162, RZ, RZ, R24 ;  /* 0x000000ffffa27224 */ /* 0x000fe400078e0018 */
[----:B------:R-:W-:Y:S02]  /*fae0*/  IMAD.MOV.U32 R27, RZ, RZ, R25 ;  /* 0x000000ffff1b7224 */ /* 0x000fe400078e0019 */
[----:B------:R-:W-:Y:S02]  /*faf0*/  IMAD.MOV.U32 R25, RZ, RZ, R28 ;  /* 0x000000ffff197224 */ /* 0x000fe400078e001c */
[----:B------:R-:W-:Y:S02]  /*fb00*/  IMAD.MOV.U32 R24, RZ, RZ, R29 ;  /* 0x000000ffff187224 */ /* 0x000fe400078e001d */
[----:B------:R-:W-:Y:S01]  /*fb10*/  IMAD.WIDE.U32 R28, R5, -0x326172a9, RZ ;  /* 0xcd9e8d57051c7825 */ /* 0x000fe200078e00ff */
[----:B------:R-:W-:-:S04]  /*fb20*/  LOP3.LUT R5, R7, UR24, R64, 0x96, !PT ;  /* 0x0000001807057c12 */ /* 0x000fc8000f8e9640 */
[----:B------:R-:W-:Y:S01]  /*fb30*/  LOP3.LUT R12, R29, UR22, R6, 0x96, !PT ;  /* 0x000000161d0c7c12 */ /* 0x000fe2000f8e9606 */
[----:B------:R-:W-:-:S04]  /*fb40*/  IMAD.WIDE.U32 R6, R11, -0x326172a9, RZ ;  /* 0xcd9e8d570b067825 */ /* 0x000fc800078e00ff */
[----:B------:R-:W-:Y:S01]  /*fb50*/  IMAD.WIDE.U32 R8, R5, -0x2daee0ad, RZ ;  /* 0xd2511f5305087825 */ /* 0x000fe200078e00ff */
[----:B------:R-:W-:-:S03]  /*fb60*/  LOP3.LUT R5, R6, 0xffff, RZ, 0xc0, !PT ;  /* 0x0000ffff06057812 */ /* 0x000fc600078ec0ff */
[----:B------:R-:W-:Y:S01]  /*fb70*/  IMAD.MOV.U32 R79, RZ, RZ, R14 ;  /* 0x000000ffff4f7224 */ /* 0x000fe200078e000e */
[----:B------:R-:W-:Y:S01]  /*fb80*/  LOP3.LUT R14, R9, UR19, R10, 0x96, !PT ;  /* 0x00000013090e7c12 */ /* 0x000fe2000f8e960a */
[----:B------:R-:W-:Y:S01]  /*fb90*/  FFMA.FTZ R10, R115, UR25, -R4 ;  /* 0x00000019730a7c23 */ /* 0x000fe20008010804 */
[----:B------:R-:W-:Y:S01]  /*fba0*/  IMAD.MOV.U32 R109, RZ, RZ, R26 ;  /* 0x000000ffff6d7224 */ /* 0x000fe200078e001a */
[----:B------:R-:W-:Y:S01]  /*fbb0*/  SHF.R.U32.HI R9, RZ, 0x8, R5 ;  /* 0x00000008ff097819 */ /* 0x000fe20000011605 */
[----:B------:R-:W-:Y:S01]  /*fbc0*/  IMAD.MOV.U32 R115, RZ, RZ, R27 ;  /* 0x000000ffff737224 */ /* 0x000fe200078e001b */
[----:B------:R-:W-:Y:S01]  /*fbd0*/  LOP3.LUT R5, R6, 0xff, RZ, 0xc0, !PT ;  /* 0x000000ff06057812 */ /* 0x000fe200078ec0ff */
[----:B------:R-:W-:Y:S01]  /*fbe0*/  IMAD.WIDE.U32 R26, R12, -0x2daee0ad, RZ ;  /* 0xd2511f530c1a7825 */ /* 0x000fe200078e00ff */
[----:B------:R2:W-:Y:S02]  /*fbf0*/  MUFU.EX2 R150, R10 ;  /* 0x0000000a00967308 */ /* 0x0005e40000000800 */
[----:B------:R-:W-:-:S02]  /*fc00*/  PRMT R18, R5, 0x5410, R9 ;  /* 0x0000541005127816 */ /* 0x000fc40000000009 */
[--C-:B------:R-:W-:Y:S01]  /*fc10*/  SHF.R.U32.HI R5, RZ, 0x10, R6.reuse ;  /* 0x00000010ff057819 */ /* 0x100fe20000011606 */
[----:B------:R-:W-:Y:S01]  /*fc20*/  IMAD.WIDE.U32 R30, R13, -0x326172a9, RZ ;  /* 0xcd9e8d570d1e7825 */ /* 0x000fe200078e00ff */
[----:B------:R-:W-:Y:S02]  /*fc30*/  SHF.R.U32.HI R6, RZ, 0x18, R6 ;  /* 0x00000018ff067819 */ /* 0x000fe40000011606 */
[----:B------:R-:W-:Y:S02]  /*fc40*/  LOP3.LUT R5, R5, 0xff, RZ, 0xc0, !PT ;  /* 0x000000ff05057812 */ /* 0x000fe400078ec0ff */
[----:B--2---:R-:W-:Y:S01]  /*fc50*/  LOP3.LUT R10, R27, UR15, R8, 0x96, !PT ;  /* 0x0000000f1b0a7c12 */ /* 0x004fe2000f8e9608 */
[----:B------:R-:W-:-:S04]  /*fc60*/  FFMA.FTZ R8, R117, UR25, -R4 ;  /* 0x0000001975087c23 */ /* 0x000fc80008010804 */
[----:B------:R2:W3:Y:S02]  /*fc70*/  MUFU.EX2 R153, R8 ;  /* 0x0000000800997308 */ /* 0x0004e40000000800 */
[----:B--2---:R-:W-:Y:S01]  /*fc80*/  FFMA.FTZ R8, R111, UR25, -R4 ;  /* 0x000000196f087c23 */ /* 0x004fe20008010804 */
[----:B------:R-:W-:Y:S01]  /*fc90*/  IMAD.MOV.U32 R111, RZ, RZ, R15 ;  /* 0x000000ffff6f7224 */ /* 0x000fe200078e000f */
[----:B------:R-:W-:-:S04]  /*fca0*/  PRMT R15, R5, 0x5410, R6 ;  /* 0x00005410050f7816 */ /* 0x000fc80000000006 */
[----:B------:R2:W-:Y:S01]  /*fcb0*/  MUFU.EX2 R151, R8 ;  /* 0x0000000800977308 */ /* 0x0005e20000000800 */
[----:B------:R-:W-:Y:S01]  /*fcc0*/  LOP3.LUT R5, R7, UR17, R30, 0x96, !PT ;  /* 0x0000001107057c12 */ /* 0x000fe2000f8e961e */
[----:B------:R-:W-:-:S03]  /*fcd0*/  IMAD.WIDE.U32 R6, R10, -0x326172a9, RZ ;  /* 0xcd9e8d570a067825 */ /* 0x000fc600078e00ff */
[----:B------:R-:W-:Y:S01]  /*fce0*/  LOP3.LUT R9, R5, 0xffff, RZ, 0xc0, !PT ;  /* 0x0000ffff05097812 */ /* 0x000fe200078ec0ff */
[----:B--2---:R-:W-:-:S04]  /*fcf0*/  FFMA.FTZ R8, R112, UR25, -R4 ;  /* 0x0000001970087c23 */ /* 0x004fc80008010804 */
[----:B------:R2:W-:Y:S01]  /*fd00*/  MUFU.EX2 R105, R8 ;  /* 0x0000000800697308 */ /* 0x0005e20000000800 */
[----:B------:R-:W-:Y:S02]  /*fd10*/  SHF.R.U32.HI R11, RZ, 0x8, R9 ;  /* 0x00000008ff0b7819 */ /* 0x000fe40000011609 */
[----:B------:R-:W-:Y:S01]  /*fd20*/  LOP3.LUT R9, R5, 0xff, RZ, 0xc0, !PT ;  /* 0x000000ff05097812 */ /* 0x000fe200078ec0ff */
[----:B------:R-:W-:Y:S01]  /*fd30*/  IMAD.MOV.U32 R102, RZ, RZ, R24 ;  /* 0x000000ffff667224 */ /* 0x000fe200078e0018 */
[----:B--2---:R-:W-:-:S04]  /*fd40*/  LOP3.LUT R8, R6, 0xffff, RZ, 0xc0, !PT ;  /* 0x0000ffff06087812 */ /* 0x004fc800078ec0ff */
[----:B------:R-:W-:Y:S02]  /*fd50*/  SHF.R.U32.HI R12, RZ, 0x8, R8 ;  /* 0x00000008ff0c7819 */ /* 0x000fe40000011608 */
[----:B------:R-:W-:-:S04]  /*fd60*/  LOP3.LUT R8, R6, 0xff, RZ, 0xc0, !PT ;  /* 0x000000ff06087812 */ /* 0x000fc800078ec0ff */
[----:B------:R-:W-:Y:S02]  /*fd70*/  PRMT R17, R8, 0x5410, R12 ;  /* 0x0000541008117816 */ /* 0x000fe4000000000c */
[----:B------:R-:W-:Y:S01]  /*fd80*/  SHF.R.U32.HI R8, RZ, 0x10, R6 ;  /* 0x00000010ff087819 */ /* 0x000fe20000011606 */
[----:B------:R-:W-:Y:S01]  /*fd90*/  IMAD.MOV.U32 R99, RZ, RZ, R25 ;  /* 0x000000ffff637224 */ /* 0x000fe200078e0019 */
[----:B------:R-:W-:Y:S01]  /*fda0*/  PRMT R12, R9, 0x5410, R11 ;  /* 0x00005410090c7816 */ /* 0x000fe2000000000b */
[----:B------:R-:W-:Y:S01]  /*fdb0*/  IMAD.WIDE.U32 R24, R14, -0x326172a9, RZ ;  /* 0xcd9e8d570e187825 */ /* 0x000fe200078e00ff */
[--C-:B------:R-:W-:Y:S02]  /*fdc0*/  SHF.R.U32.HI R9, RZ, 0x10, R5.reuse ;  /* 0x00000010ff097819 */ /* 0x100fe40000011605 */
[----:B------:R-:W-:Y:S02]  /*fdd0*/  SHF.R.U32.HI R11, RZ, 0x18, R5 ;  /* 0x00000018ff0b7819 */ /* 0x000fe40000011605 */
[----:B------:R-:W-:-:S02]  /*fde0*/  LOP3.LUT R5, R8, 0xff, RZ, 0xc0, !PT ;  /* 0x000000ff08057812 */ /* 0x000fc400078ec0ff */
[----:B------:R-:W-:-:S04]  /*fdf0*/  SHF.R.U32.HI R6, RZ, 0x18, R6 ;  /* 0x00000018ff067819 */ /* 0x000fc80000011606 */
[----:B------:R-:W-:Y:S02]  /*fe00*/  PRMT R16, R5, 0x5410, R6 ;  /* 0x0000541005107816 */ /* 0x000fe40000000006 */
[----:B------:R-:W-:Y:S01]  /*fe10*/  LOP3.LUT R6, R7, UR17, R24, 0x96, !PT ;  /* 0x0000001107067c12 */ /* 0x000fe2000f8e9618 */
[--C-:B------:R-:W-:Y:S01]  /*fe20*/  FFMA.FTZ R7, R123, UR25, -R2.reuse ;  /* 0x000000197b077c23 */ /* 0x100fe20008010802 */
[----:B------:R-:W-:Y:S01]  /*fe30*/  LOP3.LUT R8, R9, 0xff, RZ, 0xc0, !PT ;  /* 0x000000ff09087812 */ /* 0x000fe200078ec0ff */
[----:B------:R-:W-:Y:S01]  /*fe40*/  FFMA.FTZ R10, R116, UR25, -R3 ;  /* 0x00000019740a7c23 */ /* 0x000fe20008010803 */
[----:B------:R-:W-:Y:S01]  /*fe50*/  LOP3.LUT R5, R6, 0xffff, RZ, 0xc0, !PT ;  /* 0x0000ffff06057812 */ /* 0x000fe200078ec0ff */
[----:B------:R2:W-:Y:S01]  /*fe60*/  MUFU.EX2 R142, R7 ;  /* 0x00000007008e7308 */ /* 0x0005e20000000800 */
[----:B------:R-:W-:Y:S01]  /*fe70*/  PRMT R11, R8, 0x5410, R11 ;  /* 0x00005410080b7816 */ /* 0x000fe2000000000b */
[----:B------:R-:W-:-:S06]  /*fe80*/  FFMA.FTZ R8, R128, UR25, -R2 ;  /* 0x0000001980087c23 */ /* 0x000fcc0008010802 */
[----:B------:R4:W-:Y:S01]  /*fe90*/  MUFU.EX2 R145, R10 ;  /* 0x0000000a00917308 */ /* 0x0009e20000000800 */
[----:B--2---:R-:W-:Y:S02]  /*fea0*/  SHF.R.U32.HI R7, RZ, 0x8, R5 ;  /* 0x00000008ff077819 */ /* 0x004fe40000011605 */
[----:B------:R-:W-:-:S05]  /*feb0*/  LOP3.LUT R5, R6, 0xff, RZ, 0xc0, !PT ;  /* 0x000000ff06057812 */ /* 0x000fca00078ec0ff */
[----:B------:R2:W-:Y:S01]  /*fec0*/  MUFU.EX2 R144, R8 ;  /* 0x0000000800907308 */ /* 0x0005e20000000800 */
[----:B----4-:R-:W-:-:S07]  /*fed0*/  FFMA.FTZ R10, R118, UR25, -R3 ;  /* 0x00000019760a7c23 */ /* 0x010fce0008010803 */
[----:B------:R4:W1:Y:S01]  /*fee0*/  MUFU.EX2 R149, R10 ;  /* 0x0000000a00957308 */ /* 0x0008620000000800 */
[----:B------:R-:W-:Y:S01]  /*fef0*/  FFMA.FTZ R9, R114, UR25, -R3 ;  /* 0x0000001972097c23 */ /* 0x000fe20008010803 */
[----:B--2---:R-:W-:Y:S01]  /*ff00*/  PRMT R8, R5, 0x5410, R7 ;  /* 0x0000541005087816 */ /* 0x004fe20000000007 */
[----:B------:R-:W-:Y:S01]  /*ff10*/  FFMA.FTZ R5, R119, UR25, -R2 ;  /* 0x0000001977057c23 */ /* 0x000fe20008010802 */
[--C-:B------:R-:W-:Y:S02]  /*ff20*/  SHF.R.U32.HI R7, RZ, 0x10, R6.reuse ;  /* 0x00000010ff077819 */ /* 0x100fe40000011606 */
[----:B------:R-:W-:Y:S02]  /*ff30*/  SHF.R.U32.HI R6, RZ, 0x18, R6 ;  /* 0x00000018ff067819 */ /* 0x000fe40000011606 */
[----:B------:R2:W-:Y:S01]  /*ff40*/  MUFU.EX2 R103, R5 ;  /* 0x0000000500677308 */ /* 0x0005e20000000800 */
[----:B----4-:R-:W-:-:S07]  /*ff50*/  FFMA.FTZ R10, R113, UR25, -R3 ;  /* 0x00000019710a7c23 */ /* 0x010fce0008010803 */
[----:B------:R4:W-:Y:S01]  /*ff60*/  MUFU.EX2 R104, R9 ;  /* 0x0000000900687308 */ /* 0x0009e20000000800 */
[----:B--2---:R-:W-:-:S07]  /*ff70*/  LOP3.LUT R5, R7, 0xff, RZ, 0xc0, !PT ;  /* 0x000000ff07057812 */ /* 0x004fce00078ec0ff */
[----:B------:R-:W2:Y:S01]  /*ff80*/  MUFU.EX2 R148, R10 ;  /* 0x0000000a00947308 */ /* 0x000ea20000000800 */
[----:B------:R-:W-:Y:S01]  /*ff90*/  FFMA.FTZ R7, R120, UR25, -R2 ;  /* 0x0000001978077c23 */ /* 0x000fe20008010802 */
[----:B----4-:R-:W-:Y:S02]  /*ffa0*/  PRMT R9, R5, 0x5410, R6 ;  /* 0x0000541005097816 */ /* 0x010fe40000000006 */
[----:B------:R-:W-:Y:S02]  /*ffb0*/  HSET2.LE.AND R5, R12, R176, PT ;  /* 0x000000b00c057233 */ /* 0x000fe40003803000 */
[----:B---3--:R-:W-:Y:S02]  /*ffc0*/  F2FP.BF16.F32.PACK_AB R6, R153, R150 ;  /* 0x000000969906723e */ /* 0x008fe400000010ff */
[----:B------:R3:W4:Y:S02]  /*ffd0*/  MUFU.EX2 R100, R7 ;  /* 0x0000000700647308 */ /* 0x0007240000000800 */
[----:B------:R-:W-:-:S02]  /*ffe0*/  LOP3.LUT R12, R5, R6, RZ, 0xc0, !PT ;  /* 0x00000006050c7212 */ /* 0x000fc400078ec0ff */
[----:B------:R-:W-:Y:S02]  /*fff0*/  HSET2.LE.AND R5, R11, R176, PT ;  /* 0x000000b00b057233 */ /* 0x000fe40003803000 */
[----:B-1----:R-:W-:-:S04]  /*10000*/  F2FP.BF16.F32.PACK_AB R6, R149, R145 ;  /* 0x000000919506723e */ /* 0x002fc800000010ff */
[----:B------:R-:W-:Y:S02]  /*10010*/  LOP3.LUT R13, R5, R6, RZ, 0xc0, !PT ;  /* 0x00000006050d7212 */ /* 0x000fe400078ec0ff */
[--C-:B------:R-:W-:Y:S02]  /*10020*/  HSET2.LE.AND R5, R18, R176.reuse, PT ;  /* 0x000000b012057233 */ /* 0x100fe40003803000 */
[----:B------:R-:W-:Y:S01]  /*10030*/  F2FP.BF16.F32.PACK_AB R6, R105, R151 ;  /* 0x000000976906723e */ /* 0x000fe200000010ff */
[----:B---3--:R-:W-:Y:S01]  /*10040*/  FFMA.FTZ R7, R121, UR25, -R0 ;  /* 0x0000001979077c23 */ /* 0x008fe20008010800 */
[----:B------:R-:W-:Y:S02]  /*10050*/  IMAD.MOV.U32 R117, RZ, RZ, R79 ;  /* 0x000000ffff757224 */ /* 0x000fe400078e004f */
[----:B------:R-:W-:Y:S02]  /*10060*/  LOP3.LUT R14, R5, R6, RZ, 0xc0, !PT ;  /* 0x00000006050e7212 */ /* 0x000fe400078ec0ff */
[----:B------:R-:W-:Y:S01]  /*10070*/  HSET2.LE.AND R5, R15, R176, PT ;  /* 0x000000b00f057233 */ /* 0x000fe20003803000 */
[----:B------:R1:W-:Y:S01]  /*10080*/  MUFU.EX2 R79, R7 ;  /* 0x00000007004f7308 */ /* 0x0003e20000000800 */
[----:B--2---:R-:W-:Y:S01]  /*10090*/  F2FP.BF16.F32.PACK_AB R6, R104, R148 ;  /* 0x000000946806723e */ /* 0x004fe200000010ff */
[----:B------:R-:W-:-:S02]  /*100a0*/  IMAD.MOV.U32 R116, RZ, RZ, R97 ;  /* 0x000000ffff747224 */ /* 0x000fc400078e0061 */
[----:B------:R-:W-:Y:S01]  /*100b0*/  IMAD.MOV.U32 R97, RZ, RZ, R90 ;  /* 0x000000ffff617224 */ /* 0x000fe200078e005a */
[----:B------:R-:W-:Y:S02]  /*100c0*/  LOP3.LUT R15, R5, R6, RZ, 0xc0, !PT ;  /* 0x00000006050f7212 */ /* 0x000fe400078ec0ff */
[----:B------:R-:W-:Y:S02]  /*100d0*/  HSET2.LE.AND R5, R17, R176, PT ;  /* 0x000000b011057233 */ /* 0x000fe40003803000 */
[----:B----4-:R-:W-:Y:S01]  /*100e0*/  F2FP.BF16.F32.PACK_AB R6, R100, R103 ;  /* 0x000000676406723e */ /* 0x010fe200000010ff */
[----:B-1----:R-:W-:-:S04]  /*100f0*/  FFMA.FTZ R7, R122, UR25, -R0 ;  /* 0x000000197a077c23 */ /* 0x002fc80008010800 */
[----:B------:R1:W2:Y:S01]  /*10100*/  MUFU.EX2 R90, R7 ;  /* 0x00000007005a7308 */ /* 0x0002a20000000800 */
[----:B------:R-:W-:Y:S02]  /*10110*/  LOP3.LUT R10, R5, R6, RZ, 0xc0, !PT ;  /* 0x00000006050a7212 */ /* 0x000fe400078ec0ff */
[----:B------:R-:W-:Y:S02]  /*10120*/  HSET2.LE.AND R5, R16, R176, PT ;  /* 0x000000b010057233 */ /* 0x000fe40003803000 */
[----:B------:R-:W3:Y:S01]  /*10130*/  LDSM.16.MT88.4 R16, [R185+0x4800] ;  /* 0x00480000b910783b */ /* 0x000ee20000004200 */
[----:B-1----:R-:W-:-:S04]  /*10140*/  FFMA.FTZ R7, R130, UR25, -R0 ;  /* 0x0000001982077c23 */ /* 0x002fc80008010800 */
[----:B------:R1:W-:Y:S01]  /*10150*/  MUFU.EX2 R141, R7 ;  /* 0x00000007008d7308 */ /* 0x0003e20000000800 */
[----:B--2---:R-:W-:Y:S01]  /*10160*/  F2FP.BF16.F32.PACK_AB R6, R90, R79 ;  /* 0x0000004f5a06723e */ /* 0x004fe200000010ff */
[----:B-1----:R-:W-:-:S06]  /*10170*/  FFMA.FTZ R7, R129, UR25, -R0 ;  /* 0x0000001981077c23 */ /* 0x002fcc0008010800 */
[----:B------:R-:W1:Y:S01]  /*10180*/  MUFU.EX2 R140, R7 ;  /* 0x00000007008c7308 */ /* 0x000e620000000800 */
[----:B------:R-:W-:Y:S02]  /*10190*/  LOP3.LUT R11, R5, R6, RZ, 0xc0, !PT ;  /* 0x00000006050b7212 */ /* 0x000fe400078ec0ff */
[----:B------:R-:W-:Y:S02]  /*101a0*/  HSET2.LE.AND R5, R8, R176, PT ;  /* 0x000000b008057233 */ /* 0x000fe40003803000 */
[----:B------:R-:W-:-:S04]  /*101b0*/  F2FP.BF16.F32.PACK_AB R6, R144, R142 ;  /* 0x0000008e9006723e */ /* 0x000fc800000010ff */
[----:B------:R-:W-:Y:S02]  /*101c0*/  LOP3.LUT R8, R5, R6, RZ, 0xc0, !PT ;  /* 0x0000000605087212 */ /* 0x000fe400078ec0ff */
[----:B------:R-:W-:Y:S02]  /*101d0*/  HSET2.LE.AND R5, R9, R176, PT ;  /* 0x000000b009057233 */ /* 0x000fe40003803000 */
[----:B-1----:R-:W-:-:S04]  /*101e0*/  F2FP.BF16.F32.PACK_AB R6, R140, R141 ;  /* 0x0000008d8c06723e */ /* 0x002fc800000010ff */
[----:B------:R-:W-:Y:S01]  /*101f0*/  LOP3.LUT R9, R5, R6, RZ, 0xc0, !PT ;  /* 0x0000000605097212 */ /* 0x000fe200078ec0ff */
[----:B------:R-:W-:Y:S01]  /*10200*/  FFMA.FTZ R5, R134, UR25, -R2 ;  /* 0x0000001986057c23 */ /* 0x000fe20008010802 */
[----:B------:R-:W-:Y:S01]  /*10210*/  LOP3.LUT R6, R25, UR18, R28, 0x96, !PT ;  /* 0x0000001219067c12 */ /* 0x000fe2000f8e961c */
[----:B------:R-:W-:Y:S02]  /*10220*/  IMAD.MOV.U32 R106, RZ, RZ, R85 ;  /* 0x000000ffff6a7224 */ /* 0x000fe400078e0055 */
[----:B------:R1:W-:Y:S02]  /*10230*/  MUFU.EX2 R85, R5 ;  /* 0x0000000500557308 */ /* 0x0003e40000000800 */
[----:B------:R-:W-:-:S04]  /*10240*/  IMAD.WIDE.U32 R6, R6, -0x2daee0ad, RZ ;  /* 0xd2511f5306067825 */ /* 0x000fc800078e00ff */
[----:B------:R-:W-:Y:S02]  /*10250*/  IMAD.MOV.U32 R101, RZ, RZ, R96 ;  /* 0x000000ffff657224 */ /* 0x000fe400078e0060 */
[----:B------:R-:W-:Y:S02]  /*10260*/  IMAD.MOV.U32 R96, RZ, RZ, R91 ;  /* 0x000000ffff607224 */ /* 0x000fe400078e005b */
[----:B------:R-:W-:Y:S02]  /*10270*/  IMAD.MOV.U32 R108, RZ, RZ, R71 ;  /* 0x000000ffff6c7224 */ /* 0x000fe400078e0047 */
[----:B-1----:R-:W-:Y:S01]  /*10280*/  FFMA.FTZ R5, R133, UR25, -R2 ;  /* 0x0000001985057c23 */ /* 0x002fe20008010802 */
[----:B------:R-:W-:-:S03]  /*10290*/  IMAD.MOV.U32 R91, RZ, RZ, R70 ;  /* 0x000000ffff5b7224 */ /* 0x000fc600078e0046 */
[----:B------:R1:W-:Y:S01]  /*102a0*/  MUFU.EX2 R161, R5 ;  /* 0x0000000500a17308 */ /* 0x0003e20000000800 */
[----:B------:R-:W-:Y:S02]  /*102b0*/  IMAD.MOV.U32 R107, RZ, RZ, R69 ;  /* 0x000000ffff6b7224 */ /* 0x000fe400078e0045 */
[----:B------:R-:W-:Y:S01]  /*102c0*/  IMAD.MOV.U32 R118, RZ, RZ, R68 ;  /* 0x000000ffff767224 */ /* 0x000fe200078e0044 */
[-C--:B------:R-:W-:Y:S06]  /*102d0*/  HMMA.16816.F32.BF16 R44, R8, R20.reuse, R44 ;  /* 0x00000014082c723c */ /* 0x080fec000004182c */
[----:B------:R-:W-:Y:S01]  /*102e0*/  HMMA.16816.F32.BF16 R68, R12, R20, R32 ;  /* 0x000000140c44723c */ /* 0x000fe20000041820 */
[----:B-1----:R-:W-:-:S02]  /*102f0*/  LOP3.LUT R5, R7, UR28, R26, 0x96, !PT ;  /* 0x0000001c07057c12 */ /* 0x002fc4000f8e961a */
[----:B------:R-:W-:-:S03]  /*10300*/  LOP3.LUT R7, R6, 0xffff, RZ, 0xc0, !PT ;  /* 0x0000ffff06077812 */ /* 0x000fc600078ec0ff */
[C---:B------:R-:W-:Y:S06]  /*10310*/  HMMA.16816.F32.BF16 R40, R8.reuse, R22, R40 ;  /* 0x000000160828723c */ /* 0x040fec0000041828 */
[C---:B---3--:R-:W-:Y:S06]  /*10320*/  HMMA.16816.F32.BF16 R36, R8.reuse, R16, R36 ;  /* 0x000000100824723c */ /* 0x048fec0000041824 */
        /* <DEDUP_REMOVED lines=10> */
[----:B------:R-:W-:Y:S01]  /*103d0*/  IMAD.MOV.U32 R112, RZ, RZ, R78 ;  /* 0x000000ffff707224 */ /* 0x000fe200078e004e */
[----:B------:R-:W1:Y:S03]  /*103e0*/  LDSM.16.MT88.4 R16, [R184+0x4c00] ;  /* 0x004c0000b810783b */ /* 0x000e660000004200 */
        /* <DEDUP_REMOVED lines=35> */
[----:B------:R-:W-:-:S03]  /*10620*/  LOP3.LUT R6, R31, UR18, R50, 0x96, !PT ;  /* 0x000000121f067c12 */ /* 0x000fc6000f8e9632 */
[----:B------:R1:W-:Y:S02]  /*10630*/  MUFU.EX2 R131, R5 ;  /* 0x0000000500837308 */ /* 0x0003e40000000800 */
[----:B------:R-:W-:Y:S01]  /*10640*/  IMAD.WIDE.U32 R6, R6, -0x2daee0ad, RZ ;  /* 0xd2511f5306067825 */ /* 0x000fe200078e00ff */
[----:B------:R-:W-:Y:S03]  /*10650*/  HMMA.16816.F32.BF16 R44, R8, R16, R44 ;  /* 0x00000010082c723c */ /* 0x000fe6000004182c */
[----:B-1----:R-:W-:-:S04]  /*10660*/  FFMA.FTZ R5, R178, UR25, -R4 ;  /* 0x00000019b2057c23 */ /* 0x002fc80008010804 */
[----:B------:R1:W-:Y:S01]  /*10670*/  MUFU.EX2 R163, R5 ;  /* 0x0000000500a37308 */ /* 0x0003e20000000800 */
[C---:B------:R-:W-:Y:S06]  /*10680*/  HMMA.16816.F32.BF16 R40, R8.reuse, R18, R40 ;  /* 0x000000120828723c */ /* 0x040fec0000041828 */
[----:B--2---:R-:W-:Y:S01]  /*10690*/  HMMA.16816.F32.BF16 R36, R8, R20, R36 ;  /* 0x000000140824723c */ /* 0x004fe20000041824 */
[----:B-1----:R-:W-:-:S04]  /*106a0*/  FFMA.FTZ R5, R172, UR25, -R4 ;  /* 0x00000019ac057c23 */ /* 0x002fc80008010804 */
[----:B------:R1:W-:Y:S01]  /*106b0*/  MUFU.EX2 R159, R5 ;  /* 0x00000005009f7308 */ /* 0x0003e20000000800 */
[----:B------:R-:W-:Y:S07]  /*106c0*/  HMMA.16816.F32.BF16 R24, R8, R22, R32 ;  /* 0x000000160818723c */ /* 0x000fee0000041820 */
[----:B------:R-:W-:Y:S02]  /*106d0*/  LOP3.LUT R11, R6, 0xff, RZ, 0xc0, !PT ;  /* 0x000000ff060b7812 */ /* 0x000fe400078ec0ff */
[----:B------:R-:W-:-:S02]  /*106e0*/  SHF.R.U32.HI R10, RZ, 0x10, R6 ;  /* 0x00000010ff0a7819 */ /* 0x000fc40000011606 */
[----:B------:R-:W-:Y:S02]  /*106f0*/  SHF.R.U32.HI R9, RZ, 0x18, R6 ;  /* 0x00000018ff097819 */ /* 0x000fe40000011606 */
[----:B-1----:R-:W-:Y:S02]  /*10700*/  LOP3.LUT R5, R7, UR28, R48, 0x96, !PT ;  /* 0x0000001c07057c12 */ /* 0x002fe4000f8e9630 */
[----:B------:R-:W-:Y:S01]  /*10710*/  LOP3.LUT R7, R6, 0xffff, RZ, 0xc0, !PT ;  /* 0x0000ffff06077812 */ /* 0x000fe200078ec0ff */
[----:B------:R-:W-:Y:S01]  /*10720*/  FFMA.FTZ R8, R173, UR25, -R4 ;  /* 0x00000019ad087c23 */ /* 0x000fe20008010804 */
[----:B------:R-:W-:Y:S01]  /*10730*/  IMAD.MOV.U32 R128, RZ, RZ, R116 ;  /* 0x000000ffff807224 */ /* 0x000fe200078e0074 */
[----:B------:R-:W-:Y:S01]  /*10740*/  UIADD3 UR35, UR36, 0x2, URZ ;  /* 0x0000000224237890 */ /* 0x000fe2000fffe03f */
[----:B------:R-:W-:Y:S01]  /*10750*/  SHF.R.U32.HI R6, RZ, 0x8, R7 ;  /* 0x00000008ff067819 */ /* 0x000fe20000011607 */
[----:B------:R-:W-:Y:S01]  /*10760*/  FFMA.FTZ R7, R174, UR25, -R3 ;  /* 0x00000019ae077c23 */ /* 0x000fe20008010803 */
[----:B------:R-:W-:Y:S01]  /*10770*/  IMAD.MOV.U32 R123, RZ, RZ, R112 ;  /* 0x000000ffff7b7224 */ /* 0x000fe200078e0070 */
[----:B------:R-:W1:Y:S01]  /*10780*/  LDSM.16.MT88.4 R48, [R184+0x5000] ;  /* 0x00500000b830783b */ /* 0x000e620000004200 */
[----:B------:R-:W-:Y:S01]  /*10790*/  PRMT R12, R11, 0x5410, R6 ;  /* 0x000054100b0c7816 */ /* 0x000fe20000000006 */
[----:B------:R2:W-:Y:S01]  /*107a0*/  MUFU.EX2 R158, R7 ;  /* 0x00000007009e7308 */ /* 0x0005e20000000800 */
[----:B------:R-:W-:-:S04]  /*107b0*/  LOP3.LUT R6, R10, 0xff, RZ, 0xc0, !PT ;  /* 0x000000ff0a067812 */ /* 0x000fc800078ec0ff */
[----:B------:R-:W-:-:S03]  /*107c0*/  PRMT R11, R6, 0x5410, R9 ;  /* 0x00005410060b7816 */ /* 0x000fc60000000009 */
[----:B------:R3:W-:Y:S01]  /*107d0*/  MUFU.EX2 R136, R8 ;  /* 0x0000000800887308 */ /* 0x0007e20000000800 */
[----:B------:R-:W-:Y:S01]  /*107e0*/  LOP3.LUT R6, R5, 0xffff, RZ, 0xc0, !PT ;  /* 0x0000ffff05067812 */ /* 0x000fe200078ec0ff */
[----:B--2---:R-:W-:-:S06]  /*107f0*/  FFMA.FTZ R7, R175, UR25, -R3 ;  /* 0x00000019af077c23 */ /* 0x004fcc0008010803 */
[----:B------:R2:W4:Y:S01]  /*10800*/  MUFU.EX2 R13, R7 ;  /* 0x00000007000d7308 */ /* 0x0005220000000800 */
[----:B---3--:R-:W-:Y:S01]  /*10810*/  SHF.R.U32.HI R8, RZ, 0x8, R6 ;  /* 0x00000008ff087819 */ /* 0x008fe20000011606 */
[----:B------:R-:W-:Y:S01]  /*10820*/  FFMA.FTZ R6, R180, UR25, -R3 ;  /* 0x00000019b4067c23 */ /* 0x000fe20008010803 */
[----:B------:R-:W-:Y:S01]  /*10830*/  LOP3.LUT R10, R5, 0xff, RZ, 0xc0, !PT ;  /* 0x000000ff050a7812 */ /* 0x000fe200078ec0ff */
[----:B------:R-:W-:Y:S01]  /*10840*/  IMAD.MOV.U32 R180, RZ, RZ, R87 ;  /* 0x000000ffffb47224 */ /* 0x000fe200078e0057 */
[----:B------:R-:W-:-:S03]  /*10850*/  SHF.R.U32.HI R9, RZ, 0x18, R5 ;  /* 0x00000018ff097819 */ /* 0x000fc60000011605 */
[----:B------:R3:W-:Y:S01]  /*10860*/  MUFU.EX2 R87, R6 ;  /* 0x0000000600577308 */ /* 0x0007e20000000800 */
[----:B------:R-:W-:Y:S01]  /*10870*/  IMAD.MOV.U32 R116, RZ, RZ, R117 ;  /* 0x000000ffff747224 */ /* 0x000fe200078e0075 */
[----:B--2---:R-:W-:-:S04]  /*10880*/  SHF.R.U32.HI R7, RZ, 0x10, R5 ;  /* 0x00000010ff077819 */ /* 0x004fc80000011605 */
[----:B------:R-:W-:Y:S01]  /*10890*/  LOP3.LUT R5, R7, 0xff, RZ, 0xc0, !PT ;  /* 0x000000ff07057812 */ /* 0x000fe200078ec0ff */
[----:B------:R-:W-:Y:S02]  /*108a0*/  IMAD.MOV.U32 R117, RZ, RZ, R162 ;  /* 0x000000ffff757224 */ /* 0x000fe400078e00a2 */
[----:B---3--:R-:W-:Y:S01]  /*108b0*/  FFMA.FTZ R6, R181, UR25, -R3 ;  /* 0x00000019b5067c23 */ /* 0x008fe20008010803 */
[----:B------:R-:W-:Y:S02]  /*108c0*/  PRMT R7, R5, 0x5410, R9 ;  /* 0x0000541005077816 */ /* 0x000fe40000000009 */
[----:B------:R-:W-:Y:S01]  /*108d0*/  HSET2.LE.AND R5, R12, R176, PT ;  /* 0x000000b00c057233 */ /* 0x000fe20003803000 */
[----:B------:R2:W3:Y:S01]  /*108e0*/  MUFU.EX2 R162, R6 ;  /* 0x0000000600a27308 */ /* 0x0004e20000000800 */
[----:B----4-:R-:W-:Y:S01]  /*108f0*/  IMAD.MOV.U32 R181, RZ, RZ, R13 ;  /* 0x000000ffffb57224 */ /* 0x010fe200078e000d */
[----:B------:R-:W-:Y:S02]  /*10900*/  PRMT R8, R10, 0x5410, R8 ;  /* 0x000054100a087816 */ /* 0x000fe40000000008 */
[----:B--2---:R-:W-:-:S04]  /*10910*/  F2FP.BF16.F32.PACK_AB R6, R136, R159 ;  /* 0x0000009f8806723e */ /* 0x004fc800000010ff */
[----:B------:R-:W-:Y:S02]  /*10920*/  LOP3.LUT R10, R5, R6, RZ, 0xc0, !PT ;  /* 0x00000006050a7212 */ /* 0x000fe400078ec0ff */
[----:B------:R-:W-:Y:S02]  /*10930*/  HSET2.LE.AND R5, R11, R176, PT ;  /* 0x000000b00b057233 */ /* 0x000fe40003803000 */
[----:B------:R-:W-:-:S04]  /*10940*/  F2FP.BF16.F32.PACK_AB R6, R181, R158 ;  /* 0x0000009eb506723e */ /* 0x000fc800000010ff */
[----:B------:R-:W-:Y:S02]  /*10950*/  LOP3.LUT R11, R5, R6, RZ, 0xc0, !PT ;  /* 0x00000006050b7212 */ /* 0x000fe400078ec0ff */
[----:B------:R-:W-:Y:S02]  /*10960*/  HSET2.LE.AND R5, R8, R176, PT ;  /* 0x000000b008057233 */ /* 0x000fe40003803000 */
[----:B------:R-:W-:-:S04]  /*10970*/  F2FP.BF16.F32.PACK_AB R6, R163, R131 ;  /* 0x00000083a306723e */ /* 0x000fc800000010ff */
[----:B------:R-:W-:Y:S02]  /*10980*/  LOP3.LUT R8, R5, R6, RZ, 0xc0, !PT ;  /* 0x0000000605087212 */ /* 0x000fe400078ec0ff */
[----:B------:R-:W-:Y:S02]  /*10990*/  HSET2.LE.AND R5, R7, R176, PT ;  /* 0x000000b007057233 */ /* 0x000fe40003803000 */
[----:B---3--:R-:W-:-:S04]  /*109a0*/  F2FP.BF16.F32.PACK_AB R6, R162, R87 ;  /* 0x00000057a206723e */ /* 0x008fc800000010ff */
[----:B------:R-:W-:Y:S01]  /*109b0*/  LOP3.LUT R9, R5, R6, RZ, 0xc0, !PT ;  /* 0x0000000605097212 */ /* 0x000fe200078ec0ff */
[----:B------:R-:W-:Y:S02]  /*109c0*/  IMAD.U32 R5, RZ, RZ, UR35 ;  /* 0x00000023ff057e24 */ /* 0x000fe4000f8e00ff */
[----:B------:R-:W-:-:S03]  /*109d0*/  IMAD.MOV.U32 R175, RZ, RZ, R118 ;  /* 0x000000ffffaf7224 */ /* 0x000fc600078e0076 */
[----:B------:R-:W-:Y:S01]  /*109e0*/  LOP3.LUT R5, R177, UR27, R5, 0x96, !PT ;  /* 0x0000001bb1057c12 */ /* 0x000fe2000f8e9605 */
[----:B------:R-:W-:Y:S01]  /*109f0*/  HMMA.16816.F32.BF16 R56, R8, R20, R56 ;  /* 0x000000140838723c */ /* 0x000fe20000041838 */
[----:B------:R-:W-:Y:S02]  /*10a00*/  IMAD.MOV.U32 R118, RZ, RZ, R111 ;  /* 0x000000ffff767224 */ /* 0x000fe400078e006f */
[----:B------:R-:W-:-:S04]  /*10a10*/  IMAD.MOV.U32 R111, RZ, RZ, R115 ;  /* 0x000000ffff6f7224 */ /* 0x000fc800078e0073 */
[----:B------:R-:W-:Y:S01]  /*10a20*/  VIADD R20, R215, 0x4 ;  /* 0x00000004d7147836 */ /* 0x000fe20000000000 */
[----:B------:R-:W-:Y:S03]  /*10a30*/  HMMA.16816.F32.BF16 R112, R8, R16, R68 ;  /* 0x000000100870723c */ /* 0x000fe60000041844 */
[----:B------:R-:W-:-:S04]  /*10a40*/  IMAD.WIDE.U32 R20, R20, -0x326172a9, RZ ;  /* 0xcd9e8d5714147825 */ /* 0x000fc800078e00ff */
[----:B------:R-:W-:-:S05]  /*10a50*/  IMAD.WIDE.U32 R16, R5, -0x326172a9, RZ ;  /* 0xcd9e8d5705107825 */ /* 0x000fca00078e00ff */
[----:B------:R-:W-:Y:S02]  /*10a60*/  LOP3.LUT R6, R17, UR7, R20, 0x96, !PT ;  /* 0x0000000711067c12 */ /* 0x000fe4000f8e9614 */
[----:B------:R-:W-:Y:S01]  /*10a70*/  LOP3.LUT R5, R65, UR6, R16, 0x96, !PT ;  /* 0x0000000641057c12 */ /* 0x000fe2000f8e9610 */
[----:B------:R-:W-:Y:S02]  /*10a80*/  IMAD.MOV.U32 R70, RZ, RZ, R120 ;  /* 0x000000ffff467224 */ /* 0x000fe400078e0078 */
[----:B------:R-:W-:Y:S02]  /*10a90*/  IMAD.MOV.U32 R71, RZ, RZ, R119 ;  /* 0x000000ffff477224 */ /* 0x000fe400078e0077 */
[----:B------:R-:W-:Y:S02]  /*10aa0*/  IMAD.MOV.U32 R133, RZ, RZ, R123 ;  /* 0x000000ffff857224 */ /* 0x000fe400078e007b */
[----:B------:R-:W-:Y:S01]  /*10ab0*/  IMAD.MOV.U32 R129, RZ, RZ, R118 ;  /* 0x000000ffff817224 */ /* 0x000fe200078e0076 */
[----:B------:R-:W-:Y:S01]  /*10ac0*/  HMMA.16816.F32.BF16 R120, R8, R22, R52 ;  /* 0x000000160878723c */ /* 0x000fe20000041834 */
[----:B------:R-:W-:-:S02]  /*10ad0*/  IMAD.MOV.U32 R130, RZ, RZ, R116 ;  /* 0x000000ffff827224 */ /* 0x000fc400078e0074 */
[----:B------:R-:W-:Y:S02]  /*10ae0*/  IMAD.MOV.U32 R69, RZ, RZ, R117 ;  /* 0x000000ffff457224 */ /* 0x000fe400078e0075 */
[----:B------:R-:W-:Y:S01]  /*10af0*/  IMAD.WIDE.U32 R6, R6, -0x2daee0ad, RZ ;  /* 0xd2511f5306067825 */ /* 0x000fe200078e00ff */
[----:B------:R-:W-:Y:S01]  /*10b00*/  HMMA.16816.F32.BF16 R116, R8, R18, R60 ;  /* 0x000000120874723c */ /* 0x000fe2000004183c */
[----:B------:R-:W2:Y:S06]  /*10b10*/  LDSM.16.MT88.4 R60, [R185+0x5000] ;  /* 0x00500000b93c783b */ /* 0x000eac0000004200 */
        /* <DEDUP_REMOVED lines=11> */
[----:B------:R-:W-:-:S04]  /*10bd0*/  FFMA.FTZ R5, R182, UR25, -R2 ;  /* 0x00000019b6057c23 */ /* 0x000fc80008010802 */
[----:B------:R-:W-:Y:S01]  /*10be0*/  IMAD.WIDE.U32 R6, R6, -0x326172a9, RZ ;  /* 0xcd9e8d5706067825 */ /* 0x000fe200078e00ff */
[----:B------:R3:W-:Y:S03]  /*10bf0*/  MUFU.EX2 R138, R5 ;  /* 0x00000005008a7308 */ /* 0x0007e60000000800 */
[--C-:B------:R-:W-:Y:S01]  /*10c00*/  FFMA.FTZ R8, R183, UR25, -R2.reuse ;  /* 0x00000019b7087c23 */ /* 0x100fe20008010802 */
[----:B------:R-:W-:Y:S01]  /*10c10*/  FFMA.FTZ R9, R198, UR25, -R2 ;  /* 0x00000019c6097c23 */ /* 0x000fe20008010802 */
[----:B------:R-:W-:-:S03]  /*10c20*/  IMAD.WIDE.U32 R12, R10, -0x326172a9, RZ ;  /* 0xcd9e8d570a0c7825 */ /* 0x000fc600078e00ff */
[----:B------:R4:W-:Y:S01]  /*10c30*/  MUFU.EX2 R178, R8 ;  /* 0x0000000800b27308 */ /* 0x0009e20000000800 */
[----:B---3--:R-:W-:-:S07]  /*10c40*/  LOP3.LUT R5, R6, 0xffff, RZ, 0xc0, !PT ;  /* 0x0000ffff06057812 */ /* 0x008fce00078ec0ff */
[----:B------:R3:W-:Y:S01]  /*10c50*/  MUFU.EX2 R170, R9 ;  /* 0x0000000900aa7308 */ /* 0x0007e20000000800 */
[----:B----4-:R-:W-:Y:S02]  /*10c60*/  SHF.R.U32.HI R8, RZ, 0x8, R5 ;  /* 0x00000008ff087819 */ /* 0x010fe40000011605 */
[----:B------:R-:W-:-:S04]  /*10c70*/  LOP3.LUT R5, R6, 0xff, RZ, 0xc0, !PT ;  /* 0x000000ff06057812 */ /* 0x000fc800078ec0ff */
[----:B------:R-:W-:Y:S02]  /*10c80*/  PRMT R15, R5, 0x5410, R8 ;  /* 0x00005410050f7816 */ /* 0x000fe40000000008 */
[--C-:B------:R-:W-:Y:S02]  /*10c90*/  SHF.R.U32.HI R5, RZ, 0x10, R6.reuse ;  /* 0x00000010ff057819 */ /* 0x100fe40000011606 */
[----:B---3--:R-:W-:Y:S02]  /*10ca0*/  SHF.R.U32.HI R9, RZ, 0x18, R6 ;  /* 0x00000018ff097819 */ /* 0x008fe40000011606 */
[----:B------:R-:W-:Y:S01]  /*10cb0*/  LOP3.LUT R6, R7, UR17, R12, 0x96, !PT ;  /* 0x0000001107067c12 */ /* 0x000fe2000f8e960c */
[----:B------:R-:W-:Y:S01]  /*10cc0*/  FFMA.FTZ R7, R202, UR25, -R0 ;  /* 0x00000019ca077c23 */ /* 0x000fe20008010800 */
[----:B------:R-:W-:Y:S01]  /*10cd0*/  LOP3.LUT R5, R5, 0xff, RZ, 0xc0, !PT ;  /* 0x000000ff05057812 */ /* 0x000fe200078ec0ff */
[----:B------:R-:W-:Y:S01]  /*10ce0*/  FFMA.FTZ R8, R200, UR25, -R2 ;  /* 0x00000019c8087c23 */ /* 0x000fe20008010802 */
[----:B------:R-:W-:Y:S01]  /*10cf0*/  LOP3.LUT R10, R6, 0xff, RZ, 0xc0, !PT ;  /* 0x000000ff060a7812 */ /* 0x000fe200078ec0ff */
[----:B------:R3:W-:Y:S01]  /*10d00*/  MUFU.EX2 R137, R7 ;  /* 0x0000000700897308 */ /* 0x0007e20000000800 */
[----:B------:R-:W-:-:S02]  /*10d10*/  PRMT R11, R5, 0x5410, R9 ;  /* 0x00005410050b7816 */ /* 0x000fc40000000009 */
[----:B------:R-:W-:Y:S02]  /*10d20*/  LOP3.LUT R5, R6, 0xffff, RZ, 0xc0, !PT ;  /* 0x0000ffff06057812 */ /* 0x000fe400078ec0ff */
[--C-:B------:R-:W-:Y:S01]  /*10d30*/  SHF.R.U32.HI R9, RZ, 0x18, R6.reuse ;  /* 0x00000018ff097819 */ /* 0x100fe20000011606 */
[----:B------:R-:W-:Y:S02]  /*10d40*/  IMAD.MOV.U32 R53, RZ, RZ, R93 ;  /* 0x000000ffff357224 */ /* 0x000fe400078e005d */
[----:B------:R4:W1:Y:S01]  /*10d50*/  MUFU.EX2 R34, R8 ;  /* 0x0000000800227308 */ /* 0x0008620000000800 */
[----:B---3--:R-:W-:Y:S01]  /*10d60*/  SHF.R.U32.HI R7, RZ, 0x10, R6 ;  /* 0x00000010ff077819 */ /* 0x008fe20000011606 */
[----:B------:R-:W-:-:S06]  /*10d70*/  FFMA.FTZ R6, R204, UR25, -R0 ;  /* 0x00000019cc067c23 */ /* 0x000fcc0008010800 */
[----:B------:R3:W-:Y:S01]  /*10d80*/  MUFU.EX2 R93, R6 ;  /* 0x00000006005d7308 */ /* 0x0007e20000000800 */
[----:B----4-:R-:W-:Y:S02]  /*10d90*/  SHF.R.U32.HI R8, RZ, 0x8, R5 ;  /* 0x00000008ff087819 */ /* 0x010fe40000011605 */
[----:B------:R-:W-:Y:S01]  /*10da0*/  LOP3.LUT R5, R7, 0xff, RZ, 0xc0, !PT ;  /* 0x000000ff07057812 */ /* 0x000fe200078ec0ff */
[----:B---3--:R-:W-:-:S04]  /*10db0*/  FFMA.FTZ R6, R206, UR25, -R0 ;  /* 0x00000019ce067c23 */ /* 0x008fc80008010800 */
[----:B------:R1:W3:Y:S01]  /*10dc0*/  MUFU.EX2 R134, R6 ;  /* 0x0000000600867308 */ /* 0x0002e20000000800 */
[----:B------:R-:W-:Y:S01]  /*10dd0*/  FFMA.FTZ R7, R208, UR25, -R0 ;  /* 0x00000019d0077c23 */ /* 0x000fe20008010800 */
[----:B------:R-:W-:Y:S02]  /*10de0*/  PRMT R9, R5, 0x5410, R9 ;  /* 0x0000541005097816 */ /* 0x000fe40000000009 */
[----:B------:R-:W-:Y:S02]  /*10df0*/  HSET2.LE.AND R5, R15, R176, PT ;  /* 0x000000b00f057233 */ /* 0x000fe40003803000 */
[----:B------:R-:W-:Y:S02]  /*10e00*/  PRMT R8, R10, 0x5410, R8 ;  /* 0x000054100a087816 */ /* 0x000fe40000000008 */
[----:B------:R-:W4:Y:S01]  /*10e10*/  MUFU.EX2 R171, R7 ;  /* 0x0000000700ab7308 */ /* 0x000f220000000800 */
        /* <DEDUP_REMOVED lines=8> */
[----:B------:R-:W-:Y:S01]  /*10ea0*/  LOP3.LUT R8, R5, R6, RZ, 0xc0, !PT ;  /* 0x0000000605087212 */ /* 0x000fe200078ec0ff */
[----:B------:R-:W-:Y:S01]  /*10eb0*/  IMAD.MOV.U32 R19, RZ, RZ, R101 ;  /* 0x000000ffff137224 */ /* 0x000fe200078e0065 */
[----:B------:R-:W-:Y:S01]  /*10ec0*/  HSET2.LE.AND R5, R9, R176, PT ;  /* 0x000000b009057233 */ /* 0x000fe20003803000 */
[----:B------:R-:W-:Y:S01]  /*10ed0*/  IMAD.MOV.U32 R68, RZ, RZ, R108 ;  /* 0x000000ffff447224 */ /* 0x000fe200078e006c */
[----:B----4-:R-:W-:Y:S01]  /*10ee0*/  F2FP.BF16.F32.PACK_AB R6, R171, R137 ;  /* 0x00000089ab06723e */ /* 0x010fe200000010ff */
[----:B------:R-:W-:Y:S01]  /*10ef0*/  FFMA.FTZ R52, R18, R76, R53 ;  /* 0x0000004c12347223 */ /* 0x000fe20000010035 */
[----:B------:R-:W-:Y:S02]  /*10f00*/  IMAD.MOV.U32 R18, RZ, RZ, R19 ;  /* 0x000000ffff127224 */ /* 0x000fe400078e0013 */
[----:B------:R-:W-:Y:S01]  /*10f10*/  LOP3.LUT R9, R5, R6, RZ, 0xc0, !PT ;  /* 0x0000000605097212 */ /* 0x000fe200078ec0ff */
        /* <DEDUP_REMOVED lines=8> */
[----:B------:R-:W-:Y:S01]  /*10fa0*/  IMAD.MOV.U32 R180, RZ, RZ, R175 ;  /* 0x000000ffffb47224 */ /* 0x000fe200078e00af */
[----:B------:R-:W-:Y:S01]  /*10fb0*/  HMMA.16816.F32.BF16 R100, R8, R50, R40 ;  /* 0x000000320864723c */ /* 0x000fe20000041828 */
[----:B------:R-:W-:Y:S02]  /*10fc0*/  IMAD.MOV.U32 R175, RZ, RZ, R192 ;  /* 0x000000ffffaf7224 */ /* 0x000fe400078e00c0 */
[----:B------:R1:W5:Y:S04]  /*10fd0*/  LDL.LU R192, [R1+0xc4] ;  /* 0x0000c40001c07983 */ /* 0x0003680000300800 */
[----:B------:R-:W-:Y:S02]  /*10fe0*/  FFMA.FTZ R43, R18, R75, R82 ;  /* 0x0000004b122b7223 */ /* 0x000fe40000010052 */
[----:B------:R-:W3:Y:S01]  /*10ff0*/  LDL.LU R18, [R1+0x48] ;  /* 0x0000480001127983 */ /* 0x000ee20000300800 */
[----:B------:R-:W-:Y:S01]  /*11000*/  UIADD3 UR36, UR36, 0x3, URZ ;  /* 0x0000000324247890 */ /* 0x000fe2000fffe03f */
[----:B------:R-:W-:-:S05]  /*11010*/  IMAD.WIDE.U32 R54, R215, -0x326172a9, RZ ;  /* 0xcd9e8d57d7367825 */ /* 0x000fca00078e00ff */
[----:B------:R-:W-:Y:S01]  /*11020*/  IMAD.U32 R5, RZ, RZ, UR36 ;  /* 0x00000024ff057e24 */ /* 0x000fe2000f8e00ff */
[----:B------:R-:W-:Y:S01]  /*11030*/  LOP3.LUT R6, R17, UR7, R54, 0x96, !PT ;  /* 0x0000000711067c12 */ /* 0x000fe2000f8e9636 */
[----:B------:R-:W-:-:S03]  /*11040*/  IMAD.MOV.U32 R132, RZ, RZ, R128 ;  /* 0x000000ffff847224 */ /* 0x000fc600078e0080 */
[----:B------:R-:W-:Y:S02]  /*11050*/  LOP3.LUT R12, R177, UR27, R5, 0x96, !PT ;  /* 0x0000001bb10c7c12 */ /* 0x000fe4000f8e9605 */
[----:B------:R-:W-:Y:S01]  /*11060*/  LOP3.LUT R5, R67, UR6, R16, 0x96, !PT ;  /* 0x0000000643057c12 */ /* 0x000fe2000f8e9610 */
[----:B------:R-:W-:Y:S02]  /*11070*/  IMAD.MOV.U32 R128, RZ, RZ, R111 ;  /* 0x000000ffff807224 */ /* 0x000fe400078e006f */
[----:B------:R-:W-:Y:S02]  /*11080*/  IMAD.MOV.U32 R179, RZ, RZ, R110 ;  /* 0x000000ffffb37224 */ /* 0x000fe400078e006e */
[----:B------:R-:W-:Y:S02]  /*11090*/  IMAD.MOV.U32 R29, RZ, RZ, R109 ;  /* 0x000000ffff1d7224 */ /* 0x000fe400078e006d */
[----:B------:R-:W-:Y:S01]  /*110a0*/  IMAD.MOV.U32 R31, RZ, RZ, R106 ;  /* 0x000000ffff1f7224 */ /* 0x000fe200078e006a */
[----:B--2---:R-:W-:Y:S01]  /*110b0*/  HMMA.16816.F32.BF16 R108, R8, R62, R24 ;  /* 0x0000003e086c723c */ /* 0x004fe20000041818 */
[----:B------:R-:W-:-:S02]  /*110c0*/  IMAD.MOV.U32 R35, RZ, RZ, R105 ;  /* 0x000000ffff237224 */ /* 0x000fc400078e0069 */
[----:B------:R-:W-:Y:S02]  /*110d0*/  IMAD.MOV.U32 R169, RZ, RZ, R104 ;  /* 0x000000ffffa97224 */ /* 0x000fe400078e0068 */
[----:B------:R-:W-:Y:S02]  /*110e0*/  IMAD.MOV.U32 R28, RZ, RZ, R107 ;  /* 0x000000ffff1c7224 */ /* 0x000fe400078e006b */
[----:B------:R-:W-:Y:S01]  /*110f0*/  IMAD.MOV.U32 R30, RZ, RZ, R99 ;  /* 0x000000ffff1e7224 */ /* 0x000fe200078e0063 */
[C---:B------:R-:W-:Y:S01]  /*11100*/  HMMA.16816.F32.BF16 R104, R8.reuse, R60, R36 ;  /* 0x0000003c0868723c */ /* 0x040fe20000041824 */
[----:B------:R-:W-:Y:S02]  /*11110*/  IMAD.MOV.U32 R174, RZ, RZ, R97 ;  /* 0x000000ffffae7224 */ /* 0x000fe400078e0061 */
[----:B------:R-:W-:Y:S02]  /*11120*/  IMAD.MOV.U32 R173, RZ, RZ, R98 ;  /* 0x000000ffffad7224 */ /* 0x000fe400078e0062 */
[----:B------:R-:W-:Y:S01]  /*11130*/  IMAD.WIDE.U32 R6, R6, -0x2daee0ad, RZ ;  /* 0xd2511f5306067825 */ /* 0x000fe200078e00ff */
[----:B------:R-:W-:Y:S07]  /*11140*/  HMMA.16816.F32.BF16 R96, R8, R48, R44 ;  /* 0x000000300860723c */ /* 0x000fee000004182c */
        /* <DEDUP_REMOVED lines=9> */
[----:B------:R-:W-:Y:S02]  /*111e0*/  LOP3.LUT R33, R13, UR18, R14, 0x96, !PT ;  /* 0x000000120d217c12 */ /* 0x000fe4000f8e960e */
[----:B------:R-:W-:Y:S01]  /*111f0*/  LOP3.LUT R5, R7, UR19, R8, 0x96, !PT ;  /* 0x0000001307057c12 */ /* 0x000fe2000f8e9608 */
[----:B------:R-:W-:Y:S01]  /*11200*/  IMAD.WIDE.U32 R12, R12, -0x326172a9, RZ ;  /* 0xcd9e8d570c0c7825 */ /* 0x000fe200078e00ff */
[----:B------:R-:W-:-:S03]  /*11210*/  LOP3.LUT R6, R23, UR15, R6, 0x96, !PT ;  /* 0x0000000f17067c12 */ /* 0x000fc6000f8e9606 */
[----:B------:R-:W-:Y:S01]  /*11220*/  IMAD.WIDE.U32 R8, R5, -0x326172a9, RZ ;  /* 0xcd9e8d5705087825 */ /* 0x000fe200078e00ff */
[----:B------:R-:W-:Y:S02]  /*11230*/  LOP3.LUT R15, R13, UR7, R54, 0x96, !PT ;  /* 0x000000070d0f7c12 */ /* 0x000fe4000f8e9636 */
[----:B------:R-:W-:Y:S01]  /*11240*/  LOP3.LUT R11, R67, UR6, R12, 0x96, !PT ;  /* 0x00000006430b7c12 */ /* 0x000fe2000f8e960c */
[----:B------:R-:W-:Y:S01]  /*11250*/  IMAD.WIDE.U32 R6, R6, -0x326172a9, RZ ;  /* 0xcd9e8d5706067825 */ /* 0x000fe200078e00ff */
[----:B------:R-:W-:Y:S02]  /*11260*/  LOP3.LUT R14, R13, UR7, R20, 0x96, !PT ;  /* 0x000000070d0e7c12 */ /* 0x000fe4000f8e9614 */
[----:B------:R-:W-:Y:S02]  /*11270*/  LOP3.LUT R13, R65, UR6, R12, 0x96, !PT ;  /* 0x00000006410d7c12 */ /* 0x000fe4000f8e960c */
[----:B------:R-:W-:Y:S01]  /*11280*/  LOP3.LUT R27, R6, 0xffff, RZ, 0xc0, !PT ;  /* 0x0000ffff061b7812 */ /* 0x000fe200078ec0ff */
[----:B---3--:R-:W-:Y:S01]  /*11290*/  FFMA.FTZ R39, R18, R73, R81 ;  /* 0x0000004912277223 */ /* 0x008fe20000010051 */
        /* <DEDUP_REMOVED lines=9> */
[----:B------:R-:W-:Y:S02]  /*11330*/  IMAD.MOV.U32 R173, RZ, RZ, R191 ;  /* 0x000000ffffad7224 */ /* 0x000fe400078e00bf */
[----:B------:R-:W-:Y:S01]  /*11340*/  FFMA.FTZ R53, R18, R77, R80 ;  /* 0x0000004d12357223 */ /* 0x000fe20000010050 */
[----:B------:R-:W-:Y:S02]  /*11350*/  IMAD.MOV.U32 R54, RZ, RZ, R69 ;  /* 0x000000ffff367224 */ /* 0x000fe400078e0045 */
[----:B------:R-:W-:Y:S02]  /*11360*/  IMAD.MOV.U32 R81, RZ, RZ, R172 ;  /* 0x000000ffff517224 */ /* 0x000fe400078e00ac */
[----:B------:R-:W-:Y:S01]  /*11370*/  FADD.FTZ R89, R89, R39 ;  /* 0x0000002759597221 */ /* 0x000fe20000010000 */
[----:B------:R-:W-:Y:S01]  /*11380*/  IMAD.MOV.U32 R76, RZ, RZ, R180 ;  /* 0x000000ffff4c7224 */ /* 0x000fe200078e00b4 */
[----:B------:R1:W5:Y:S01]  /*11390*/  LDL.LU R191, [R1+0xc0] ;  /* 0x0000c00001bf7983 */ /* 0x0003620000300800 */
[----:B------:R-:W-:-:S02]  /*113a0*/  IMAD.MOV.U32 R82, RZ, RZ, R175 ;  /* 0x000000ffff527224 */ /* 0x000fc400078e00af */
[----:B------:R-:W-:Y:S02]  /*113b0*/  IMAD.MOV.U32 R69, RZ, RZ, R174 ;  /* 0x000000ffff457224 */ /* 0x000fe400078e00ae */
[----:B------:R-:W-:Y:S01]  /*113c0*/  IMAD.MOV.U32 R180, RZ, RZ, R173 ;  /* 0x000000ffffb47224 */ /* 0x000fe200078e00ad */
[----:B------:R-:W-:Y:S01]  /*113d0*/  LOP3.LUT R18, R7, UR17, R8, 0x96, !PT ;  /* 0x0000001107127c12 */ /* 0x000fe2000f8e9608 */
[----:B------:R-:W-:Y:S01]  /*113e0*/  IMAD.MOV.U32 R80, RZ, RZ, R30 ;  /* 0x000000ffff507224 */ /* 0x000fe200078e001e */
[----:B------:R-:W-:Y:S01]  /*113f0*/  LOP3.LUT R30, R6, 0xff, RZ, 0xc0, !PT ;  /* 0x000000ff061e7812 */ /* 0x000fe200078ec0ff */
[----:B------:R-:W-:Y:S01]  /*11400*/  IMAD.MOV.U32 R174, RZ, RZ, R31 ;  /* 0x000000ffffae7224 */ /* 0x000fe200078e001f */
[----:B------:R-:W-:Y:S01]  /*11410*/  LOP3.LUT R31, R9, UR18, R10, 0x96, !PT ;  /* 0x00000012091f7c12 */ /* 0x000fe2000f8e960a */
[----:B------:R-:W-:Y:S01]  /*11420*/  IMAD.MOV.U32 R173, RZ, RZ, R28 ;  /* 0x000000ffffad7224 */ /* 0x000fe200078e001c */
[--C-:B------:R-:W-:Y:S01]  /*11430*/  SHF.R.U32.HI R28, RZ, 0x18, R6.reuse ;  /* 0x00000018ff1c7819 */ /* 0x100fe20000011606 */
[----:B------:R-:W-:Y:S01]  /*11440*/  IMAD.MOV.U32 R175, RZ, RZ, R29 ;  /* 0x000000ffffaf7224 */ /* 0x000fe200078e001d */
[----:B------:R-:W-:Y:S01]  /*11450*/  SHF.R.U32.HI R29, RZ, 0x10, R6 ;  /* 0x00000010ff1d7819 */ /* 0x000fe20000011606 */
[----:B------:R-:W-:-:S04]  /*11460*/  IMAD.WIDE.U32 R6, R15, -0x2daee0ad, RZ ;  /* 0xd2511f530f067825 */ /* 0x000fc800078e00ff */
[----:B------:R-:W-:Y:S01]  /*11470*/  IMAD.WIDE.U32 R10, R11, -0x2daee0ad, RZ ;  /* 0xd2511f530b0a7825 */ /* 0x000fe200078e00ff */
[----:B------:R-:W-:-:S03]  /*11480*/  LOP3.LUT R12, R7, UR4, R74, 0x96, !PT ;  /* 0x00000004070c7c12 */ /* 0x000fc6000f8e964a */
[----:B------:R-:W-:Y:S01]  /*11490*/  IMAD.WIDE.U32 R8, R13, -0x2daee0ad, RZ ;  /* 0xd2511f530d087825 */ /* 0x000fe200078e00ff */
[----:B------:R-:W-:-:S03]  /*114a0*/  LOP3.LUT R5, R11, UR23, R6, 0x96, !PT ;  /* 0x000000170b057c12 */ /* 0x000fc6000f8e9606 */
[----:B------:R-:W-:-:S05]  /*114b0*/  IMAD.WIDE.U32 R6, R14, -0x2daee0ad, RZ ;  /* 0xd2511f530e067825 */ /* 0x000fca00078e00ff */
[----:B------:R-:W-:Y:S02]  /*114c0*/  LOP3.LUT R11, R7, UR4, R72, 0x96, !PT ;  /* 0x00000004070b7c12 */ /* 0x000fe4000f8e9648 */
[----:B------:R-:W-:Y:S01]  /*114d0*/  LOP3.LUT R9, R9, UR23, R6, 0x96, !PT ;  /* 0x0000001709097c12 */ /* 0x000fe2000f8e9606 */
        /* <DEDUP_REMOVED lines=10> */
[----:B------:R-:W-:-:S04]  /*11580*/  LOP3.LUT R13, R7, UR19, R10, 0x96, !PT ;  /* 0x00000013070d7c12 */ /* 0x000fc8000f8e960a */
[----:B------:R-:W-:Y:S01]  /*11590*/  LOP3.LUT R11, R17, UR15, R6, 0x96, !PT ;  /* 0x0000000f110b7c12 */ /* 0x000fe2000f8e9606 */
[----:B------:R-:W-:-:S04]  /*115a0*/  IMAD.WIDE.U32 R6, R9, -0x2daee0ad, RZ ;  /* 0xd2511f5309067825 */ /* 0x000fc800078e00ff */
[----:B------:R-:W-:Y:S01]  /*115b0*/  IMAD.WIDE.U32 R20, R5, -0x2daee0ad, RZ ;  /* 0xd2511f5305147825 */ /* 0x000fe200078e00ff */
[----:B------:R-:W-:-:S03]  /*115c0*/  LOP3.LUT R10, R7, UR19, R8, 0x96, !PT ;  /* 0x00000013070a7c12 */ /* 0x000fc6000f8e9608 */
[----:B------:R-:W-:Y:S01]  /*115d0*/  IMAD.WIDE.U32 R8, R13, -0x326172a9, RZ ;  /* 0xcd9e8d570d087825 */ /* 0x000fe200078e00ff */
[----:B------:R-:W-:-:S03]  /*115e0*/  LOP3.LUT R5, R21, UR15, R6, 0x96, !PT ;  /* 0x0000000f15057c12 */ /* 0x000fc6000f8e9606 */
        /* <DEDUP_REMOVED lines=8> */
[----:B------:R-:W-:Y:S01]  /*11670*/  FFMA.FTZ R5, R237, UR25, -R4 ;  /* 0x00000019ed057c23 */ /* 0x000fe20008010804 */
[----:B------:R-:W-:-:S03]  /*11680*/  IMAD.MOV.U32 R172, RZ, RZ, R35 ;  /* 0x000000ffffac7224 */ /* 0x000fc600078e0023 */
[----:B------:R2:W3:Y:S01]  /*11690*/  MUFU.EX2 R35, R5 ;  /* 0x0000000500237308 */ /* 0x0004e20000000800 */
[----:B------:R-:W-:Y:S01]  /*116a0*/  IMAD.WIDE.U32 R8, R10, -0x326172a9, RZ ;  /* 0xcd9e8d570a087825 */ /* 0x000fe200078e00ff */
[C---:B------:R-:W-:Y:S02]  /*116b0*/  LOP3.LUT R23, R6.reuse, 0xff, RZ, 0xc0, !PT ;  /* 0x000000ff06177812 */ /* 0x040fe400078ec0ff */
[----:B------:R-:W-:Y:S01]  /*116c0*/  SHF.R.U32.HI R21, RZ, 0x10, R6 ;  /* 0x00000010ff157819 */ /* 0x000fe20000011606 */
[----:B------:R-:W-:Y:S01]  /*116d0*/  IMAD.MOV.U32 R44, RZ, RZ, R19 ;  /* 0x000000ffff2c7224 */ /* 0x000fe200078e0013 */
[----:B------:R-:W-:Y:S02]  /*116e0*/  LOP3.LUT R26, R9, UR18, R14, 0x96, !PT ;  /* 0x00000012091a7c12 */ /* 0x000fe4000f8e960e */
[----:B------:R-:W-:Y:S02]  /*116f0*/  LOP3.LUT R14, R6, 0xffff, RZ, 0xc0, !PT ;  /* 0x0000ffff060e7812 */ /* 0x000fe400078ec0ff */
[----:B------:R-:W-:-:S02]  /*11700*/  SHF.R.U32.HI R19, RZ, 0x18, R6 ;  /* 0x00000018ff137819 */ /* 0x000fc40000011606 */
[----:B--2---:R-:W-:Y:S01]  /*11710*/  SHF.R.U32.HI R5, RZ, 0x8, R27 ;  /* 0x00000008ff057819 */ /* 0x004fe2000001161b */
[----:B------:R-:W-:-:S03]  /*11720*/  FFMA.FTZ R6, R240, UR25, -R4 ;  /* 0x00000019f0067c23 */ /* 0x000fc60008010804 */
[----:B------:R-:W-:Y:S02]  /*11730*/  PRMT R36, R30, 0x5410, R5 ;  /* 0x000054101e247816 */ /* 0x000fe40000000005 */
[----:B------:R-:W-:Y:S01]  /*11740*/  LOP3.LUT R5, R29, 0xff, RZ, 0xc0, !PT ;  /* 0x000000ff1d057812 */ /* 0x000fe200078ec0ff */
[----:B------:R2:W4:Y:S03]  /*11750*/  MUFU.EX2 R240, R6 ;  /* 0x0000000600f07308 */ /* 0x0005260000000800 */
[----:B------:R-:W-:Y:S01]  /*11760*/  PRMT R37, R5, 0x5410, R28 ;  /* 0x0000541005257816 */ /* 0x000fe2000000001c */
[----:B------:R-:W-:Y:S01]  /*11770*/  FFMA.FTZ R5, R230, UR25, -R4 ;  /* 0x00000019e6057c23 */ /* 0x000fe20008010804 */
[----:B------:R-:W-:-:S03]  /*11780*/  LOP3.LUT R25, R7, UR17, R8, 0x96, !PT ;  /* 0x0000001107197c12 */ /* 0x000fc6000f8e9608 */
[----:B------:R1:W-:Y:S01]  /*11790*/  MUFU.EX2 R230, R5 ;  /* 0x0000000500e67308 */ /* 0x0003e20000000800 */
[----:B--2---:R-:W-:-:S07]  /*117a0*/  FFMA.FTZ R6, R229, UR25, -R4 ;  /* 0x00000019e5067c23 */ /* 0x004fce0008010804 */
[----:B------:R2:W-:Y:S01]  /*117b0*/  MUFU.EX2 R237, R6 ;  /* 0x0000000600ed7308 */ /* 0x0005e20000000800 */
[----:B-1----:R-:W-:-:S07]  /*117c0*/  FFMA.FTZ R5, R228, UR25, -R4 ;  /* 0x00000019e4057c23 */ /* 0x002fce0008010804 */
[----:B------:R1:W-:Y:S01]  /*117d0*/  MUFU.EX2 R229, R5 ;  /* 0x0000000500e57308 */ /* 0x0003e20000000800 */
[----:B------:R-:W-:Y:S02]  /*117e0*/  IMAD.MOV.U32 R77, RZ, RZ, R92 ;  /* 0x000000ffff4d7224 */ /* 0x000fe400078e005c */
[----:B--2---:R-:W-:-:S05]  /*117f0*/  IMAD.WIDE.U32 R6, R31, -0x2daee0ad, RZ ;  /* 0xd2511f531f067825 */ /* 0x004fca00078e00ff */
[----:B------:R-:W-:Y:S02]  /*11800*/  LOP3.LUT R8, R7, UR28, R22, 0x96, !PT ;  /* 0x0000001c07087c12 */ /* 0x000fe4000f8e9616 */
[----:B-1----:R-:W-:Y:S02]  /*11810*/  SHF.R.U32.HI R5, RZ, 0x8, R11 ;  /* 0x00000008ff057819 */ /* 0x002fe4000001160b */
[C---:B------:R-:W-:Y:S02]  /*11820*/  LOP3.LUT R22, R6.reuse, 0xffff, RZ, 0xc0, !PT ;  /* 0x0000ffff06167812 */ /* 0x040fe400078ec0ff */
[----:B------:R-:W-:Y:S02]  /*11830*/  LOP3.LUT R30, R6, 0xff, RZ, 0xc0, !PT ;  /* 0x000000ff061e7812 */ /* 0x000fe400078ec0ff */
[--C-:B------:R-:W-:Y:S02]  /*11840*/  SHF.R.U32.HI R28, RZ, 0x10, R6.reuse ;  /* 0x00000010ff1c7819 */ /* 0x100fe40000011606 */
[----:B------:R-:W-:Y:S01]  /*11850*/  SHF.R.U32.HI R27, RZ, 0x18, R6 ;  /* 0x00000018ff1b7819 */ /* 0x000fe20000011606 */
[----:B------:R-:W-:Y:S01]  /*11860*/  FFMA.FTZ R6, R233, UR25, -R4 ;  /* 0x00000019e9067c23 */ /* 0x000fe20008010804 */
[----:B------:R-:W-:-:S02]  /*11870*/  PRMT R92, R15, 0x5410, R5 ;  /* 0x000054100f5c7816 */ /* 0x000fc40000000005 */
[----:B------:R-:W-:Y:S01]  /*11880*/  LOP3.LUT R5, R13, 0xff, RZ, 0xc0, !PT ;  /* 0x000000ff0d057812 */ /* 0x000fe200078ec0ff */
[----:B------:R-:W-:Y:S01]  /*11890*/  IMAD.MOV.U32 R55, RZ, RZ, R68 ;  /* 0x000000ffff377224 */ /* 0x000fe200078e0044 */
[----:B------:R1:W-:Y:S01]  /*118a0*/  MUFU.EX2 R228, R6 ;  /* 0x0000000600e47308 */ /* 0x0003e20000000800 */
[----:B------:R-:W-:Y:S01]  /*118b0*/  IMAD.MOV.U32 R68, RZ, RZ, R94 ;  /* 0x000000ffff447224 */ /* 0x000fe200078e005e */
[----:B------:R-:W-:Y:S01]  /*118c0*/  PRMT R94, R5, 0x5410, R12 ;  /* 0x00005410055e7816 */ /* 0x000fe2000000000c */
[----:B------:R-:W-:-:S05]  /*118d0*/  FFMA.FTZ R5, R224, UR25, -R4 ;  /* 0x00000019e0057c23 */ /* 0x000fca0008010804 */
[----:B------:R2:W-:Y:S01]  /*118e0*/  MUFU.EX2 R224, R5 ;  /* 0x0000000500e07308 */ /* 0x0005e20000000800 */
[----:B-1----:R-:W-:-:S07]  /*118f0*/  FFMA.FTZ R6, R223, UR25, -R4 ;  /* 0x00000019df067c23 */ /* 0x002fce0008010804 */
[----:B------:R1:W-:Y:S01]  /*11900*/  MUFU.EX2 R223, R6 ;  /* 0x0000000600df7308 */ /* 0x0003e20000000800 */
[----:B--2---:R-:W-:-:S07]  /*11910*/  FFMA.FTZ R5, R222, UR25, -R4 ;  /* 0x00000019de057c23 */ /* 0x004fce0008010804 */
[----:B------:R2:W-:Y:S01]  /*11920*/  MUFU.EX2 R206, R5 ;  /* 0x0000000500ce7308 */ /* 0x0005e20000000800 */
[----:B-1----:R-:W-:-:S05]  /*11930*/  IMAD.WIDE.U32 R6, R17, -0x2daee0ad, RZ ;  /* 0xd2511f5311067825 */ /* 0x002fca00078e00ff */
[----:B------:R-:W-:Y:S02]  /*11940*/  LOP3.LUT R31, R7, UR28, R16, 0x96, !PT ;  /* 0x0000001c071f7c12 */ /* 0x000fe4000f8e9610 */
[C---:B------:R-:W-:Y:S01]  /*11950*/  LOP3.LUT R38, R6.reuse, 0xffff, RZ, 0xc0, !PT ;  /* 0x0000ffff06267812 */ /* 0x040fe200078ec0ff */
[----:B--2---:R-:W-:Y:S01]  /*11960*/  FFMA.FTZ R5, R225, UR25, -R4 ;  /* 0x00000019e1057c23 */ /* 0x004fe20008010804 */
[----:B------:R-:W-:Y:S02]  /*11970*/  LOP3.LUT R42, R6, 0xff, RZ, 0xc0, !PT ;  /* 0x000000ff062a7812 */ /* 0x000fe400078ec0ff */
[--C-:B------:R-:W-:Y:S02]  /*11980*/  SHF.R.U32.HI R41, RZ, 0x10, R6.reuse ;  /* 0x00000010ff297819 */ /* 0x100fe40000011606 */
[----:B------:R-:W-:Y:S01]  /*11990*/  SHF.R.U32.HI R75, RZ, 0x18, R6 ;  /* 0x00000018ff4b7819 */ /* 0x000fe20000011606 */
[----:B------:R-:W-:Y:S01]  /*119a0*/  IMAD.WIDE.U32 R6, R33, -0x2daee0ad, RZ ;  /* 0xd2511f5321067825 */ /* 0x000fe200078e00ff */
[----:B------:R1:W-:Y:S02]  /*119b0*/  MUFU.EX2 R208, R5 ;  /* 0x0000000500d07308 */ /* 0x0003e40000000800 */
[----:B------:R-:W-:-:S02]  /*119c0*/  LOP3.LUT R10, R6, 0xffff, RZ, 0xc0, !PT ;  /* 0x0000ffff060a7812 */ /* 0x000fc400078ec0ff */
[----:B------:R-:W-:Y:S02]  /*119d0*/  LOP3.LUT R13, R6, 0xff, RZ, 0xc0, !PT ;  /* 0x000000ff060d7812 */ /* 0x000fe400078ec0ff */
[--C-:B------:R-:W-:Y:S02]  /*119e0*/  SHF.R.U32.HI R12, RZ, 0x10, R6.reuse ;  /* 0x00000010ff0c7819 */ /* 0x100fe40000011606 */
[----:B------:R-:W-:Y:S01]  /*119f0*/  SHF.R.U32.HI R11, RZ, 0x18, R6 ;  /* 0x00000018ff0b7819 */ /* 0x000fe20000011606 */
[----:B------:R-:W-:Y:S01]  /*11a00*/  IMAD.MOV.U32 R177, RZ, RZ, R70 ;  /* 0x000000ffffb17224 */ /* 0x000fe200078e0046 */
[----:B------:R-:W-:Y:S01]  /*11a10*/  SHF.R.U32.HI R6, RZ, 0x8, R14 ;  /* 0x00000008ff067819 */ /* 0x000fe2000001160e */
[----:B------:R-:W-:Y:S01]  /*11a20*/  IMAD.MOV.U32 R70, RZ, RZ, R181 ;  /* 0x000000ffff467224 */ /* 0x000fe200078e00b5 */
[----:B-1----:R-:W-:Y:S01]  /*11a30*/  LOP3.LUT R5, R7, UR28, R32, 0x96, !PT ;  /* 0x0000001c07057c12 */ /* 0x002fe2000f8e9620 */
[----:B------:R-:W-:Y:S01]  /*11a40*/  FFMA.FTZ R7, R214, UR25, -R4 ;  /* 0x00000019d6077c23 */ /* 0x000fe20008010804 */
[----:B------:R-:W-:Y:S01]  /*11a50*/  IMAD.MOV.U32 R181, RZ, RZ, R86 ;  /* 0x000000ffffb57224 */ /* 0x000fe200078e0056 */
[----:B------:R-:W-:-:S02]  /*11a60*/  PRMT R86, R23, 0x5410, R6 ;  /* 0x0000541017567816 */ /* 0x000fc40000000006 */
[----:B------:R1:W-:Y:S01]  /*11a70*/  MUFU.EX2 R202, R7 ;  /* 0x0000000700ca7308 */ /* 0x0003e20000000800 */
[----:B------:R-:W-:Y:S01]  /*11a80*/  LOP3.LUT R6, R21, 0xff, RZ, 0xc0, !PT ;  /* 0x000000ff15067812 */ /* 0x000fe200078ec0ff */
[----:B------:R-:W-:Y:S02]  /*11a90*/  IMAD.MOV.U32 R74, RZ, RZ, R84 ;  /* 0x000000ffff4a7224 */ /* 0x000fe400078e0054 */
[--C-:B------:R-:W-:Y:S01]  /*11aa0*/  FFMA.FTZ R9, R213, UR25, -R4.reuse ;  /* 0x00000019d5097c23 */ /* 0x100fe20008010804 */
[----:B------:R-:W-:Y:S01]  /*11ab0*/  PRMT R84, R6, 0x5410, R19 ;  /* 0x0000541006547816 */ /* 0x000fe20000000013 */
[----:B-1----:R-:W-:-:S04]  /*11ac0*/  FFMA.FTZ R7, R216, UR25, -R4 ;  /* 0x00000019d8077c23 */ /* 0x002fc80008010804 */
[----:B------:R1:W-:Y:S08]  /*11ad0*/  MUFU.EX2 R200, R7 ;  /* 0x0000000700c87308 */ /* 0x0003f00000000800 */
[----:B------:R2:W-:Y:S01]  /*11ae0*/  MUFU.EX2 R204, R9 ;  /* 0x0000000900cc7308 */ /* 0x0005e20000000800 */
[----:B-1----:R-:W-:-:S05]  /*11af0*/  IMAD.WIDE.U32 R6, R26, -0x2daee0ad, RZ ;  /* 0xd2511f531a067825 */ /* 0x002fca00078e00ff */
[----:B------:R-:W-:Y:S02]  /*11b00*/  LOP3.LUT R29, R7, UR28, R20, 0x96, !PT ;  /* 0x0000001c071d7c12 */ /* 0x000fe4000f8e9614 */
[C---:B------:R-:W-:Y:S01]  /*11b10*/  LOP3.LUT R40, R6.reuse, 0xffff, RZ, 0xc0, !PT ;  /* 0x0000ffff06287812 */ /* 0x040fe200078ec0ff */
[--C-:B--2---:R-:W-:Y:S01]  /*11b20*/  FFMA.FTZ R9, R217, UR25, -R4.reuse ;  /* 0x00000019d9097c23 */ /* 0x104fe20008010804 */
[----:B------:R-:W-:Y:S01]  /*11b30*/  LOP3.LUT R46, R6, 0xff, RZ, 0xc0, !PT ;  /* 0x000000ff062e7812 */ /* 0x000fe200078ec0ff */
[----:B------:R-:W-:Y:S01]  /*11b40*/  FFMA.FTZ R7, R210, UR25, -R4 ;  /* 0x00000019d2077c23 */ /* 0x000fe20008010804 */
[--C-:B------:R-:W-:Y:S02]  /*11b50*/  SHF.R.U32.HI R45, RZ, 0x10, R6.reuse ;  /* 0x00000010ff2d7819 */ /* 0x100fe40000011606 */
[----:B------:R-:W-:Y:S01]  /*11b60*/  SHF.R.U32.HI R47, RZ, 0x18, R6 ;  /* 0x00000018ff2f7819 */ /* 0x000fe20000011606 */
[----:B------:R-:W-:Y:S01]  /*11b70*/  FFMA.FTZ R6, R212, UR25, -R4 ;  /* 0x00000019d4067c23 */ /* 0x000fe20008010804 */
[----:B------:R-:W-:-:S03]  /*11b80*/  LOP3.LUT R4, R18, 0xffff, RZ, 0xc0, !PT ;  /* 0x0000ffff12047812 */ /* 0x000fc600078ec0ff */
[----:B------:R1:W-:Y:S02]  /*11b90*/  MUFU.EX2 R182, R6 ;  /* 0x0000000600b67308 */ /* 0x0003e40000000800 */
[----:B-1----:R-:W-:Y:S02]  /*11ba0*/  SHF.R.U32.HI R6, RZ, 0x8, R4 ;  /* 0x00000008ff067819 */ /* 0x002fe40000011604 */
[----:B------:R-:W-:-:S04]  /*11bb0*/  LOP3.LUT R4, R18, 0xff, RZ, 0xc0, !PT ;  /* 0x000000ff12047812 */ /* 0x000fc800078ec0ff */
[----:B------:R-:W-:Y:S01]  /*11bc0*/  PRMT R15, R4, 0x5410, R6 ;  /* 0x00005410040f7816 */ /* 0x000fe20000000006 */
[----:B------:R-:W-:Y:S01]  /*11bd0*/  FFMA.FTZ R6, R74, UR25, -R3 ;  /* 0x000000194a067c23 */ /* 0x000fe20008010803 */
[----:B------:R-:W-:Y:S02]  /*11be0*/  IMAD.MOV.U32 R74, RZ, RZ, R77 ;  /* 0x000000ffff4a7224 */ /* 0x000fe400078e004d */
[----:B------:R-:W-:Y:S02]  /*11bf0*/  IMAD.MOV.U32 R77, RZ, RZ, R80 ;  /* 0x000000ffff4d7224 */ /* 0x000fe400078e0050 */
[----:B------:R-:W-:Y:S02]  /*11c00*/  IMAD.MOV.U32 R80, RZ, RZ, R81 ;  /* 0x000000ffff507224 */ /* 0x000fe400078e0051 */
[----:B------:R-:W-:Y:S02]  /*11c10*/  IMAD.MOV.U32 R81, RZ, RZ, R82 ;  /* 0x000000ffff517224 */ /* 0x000fe400078e0052 */
[----:B------:R-:W-:-:S02]  /*11c20*/  IMAD.MOV.U32 R82, RZ, RZ, R177 ;  /* 0x000000ffff527224 */ /* 0x000fc400078e00b1 */
[----:B------:R-:W-:Y:S02]  /*11c30*/  IMAD.MOV.U32 R177, RZ, RZ, R44 ;  /* 0x000000ffffb17224 */ /* 0x000fe400078e002c */
[----:B------:R-:W-:Y:S02]  /*11c40*/  IMAD.MOV.U32 R44, RZ, RZ, R179 ;  /* 0x000000ffff2c7224 */ /* 0x000fe400078e00b3 */
[----:B------:R1:W-:Y:S01]  /*11c50*/  MUFU.EX2 R179, R6 ;  /* 0x0000000600b37308 */ /* 0x0003e20000000800 */
[----:B------:R-:W-:-:S04]  /*11c60*/  SHF.R.U32.HI R4, RZ, 0x10, R18 ;  /* 0x00000010ff047819 */ /* 0x000fc80000011612 */
[----:B------:R-:W-:-:S03]  /*11c70*/  LOP3.LUT R4, R4, 0xff, RZ, 0xc0, !PT ;  /* 0x000000ff04047812 */ /* 0x000fc600078ec0ff */
[----:B------:R2:W-:Y:S01]  /*11c80*/  MUFU.EX2 R183, R7 ;  /* 0x0000000700b77308 */ /* 0x0005e20000000800 */
[----:B-1----:R-:W-:Y:S01]  /*11c90*/  FFMA.FTZ R6, R74, UR25, -R3 ;  /* 0x000000194a067c23 */ /* 0x002fe20008010803 */
[----:B------:R-:W-:Y:S02]  /*11ca0*/  IMAD.MOV.U32 R74, RZ, RZ, R77 ;  /* 0x000000ffff4a7224 */ /* 0x000fe400078e004d */
[----:B------:R-:W-:Y:S02]  /*11cb0*/  IMAD.MOV.U32 R77, RZ, RZ, R80 ;  /* 0x000000ffff4d7224 */ /* 0x000fe400078e0050 */
[----:B------:R-:W-:Y:S02]  /*11cc0*/  IMAD.MOV.U32 R80, RZ, RZ, R81 ;  /* 0x000000ffff507224 */ /* 0x000fe400078e0051 */
[----:B------:R-:W-:Y:S01]  /*11cd0*/  IMAD.MOV.U32 R81, RZ, RZ, R82 ;  /* 0x000000ffff517224 */ /* 0x000fe200078e0052 */
[----:B--2---:R-:W-:Y:S01]  /*11ce0*/  SHF.R.U32.HI R7, RZ, 0x18, R18 ;  /* 0x00000018ff077819 */ /* 0x004fe20000011612 */
[----:B------:R-:W-:-:S02]  /*11cf0*/  IMAD.MOV.U32 R82, RZ, RZ, R177 ;  /* 0x000000ffff527224 */ /* 0x000fc400078e00b1 */
[----:B------:R1:W2:Y:S01]  /*11d00*/  MUFU.EX2 R177, R6 ;  /* 0x0000000600b17308 */ /* 0x0002a20000000800 */
[----:B------:R-:W-:Y:S02]  /*11d10*/  PRMT R14, R4, 0x5410, R7 ;  /* 0x00005410040e7816 */ /* 0x000fe40000000007 */
[----:B------:R-:W-:-:S04]  /*11d20*/  SHF.R.U32.HI R4, RZ, 0x8, R22 ;  /* 0x00000008ff047819 */ /* 0x000fc80000011616 */
[----:B------:R-:W-:Y:S02]  /*11d30*/  PRMT R17, R30, 0x5410, R4 ;  /* 0x000054101e117816 */ /* 0x000fe40000000004 */
[----:B------:R-:W-:Y:S01]  /*11d40*/  LOP3.LUT R4, R28, 0xff, RZ, 0xc0, !PT ;  /* 0x000000ff1c047812 */ /* 0x000fe200078ec0ff */
[----:B-1----:R-:W-:-:S04]  /*11d50*/  FFMA.FTZ R6, R175, UR25, -R3 ;  /* 0x00000019af067c23 */ /* 0x002fc80008010803 */
[----:B------:R1:W-:Y:S01]  /*11d60*/  MUFU.EX2 R175, R6 ;  /* 0x0000000600af7308 */ /* 0x0003e20000000800 */
[----:B------:R-:W-:Y:S02]  /*11d70*/  PRMT R16, R4, 0x5410, R27 ;  /* 0x0000541004107816 */ /* 0x000fe4000000001b */
[----:B------:R-:W-:Y:S01]  /*11d80*/  SHF.R.U32.HI R4, RZ, 0x8, R10 ;  /* 0x00000008ff047819 */ /* 0x000fe2000001160a */
[----:B-1----:R-:W-:Y:S01]  /*11d90*/  FFMA.FTZ R6, R74, UR25, -R3 ;  /* 0x000000194a067c23 */ /* 0x002fe20008010803 */
[----:B------:R-:W-:Y:S02]  /*11da0*/  IMAD.MOV.U32 R74, RZ, RZ, R77 ;  /* 0x000000ffff4a7224 */ /* 0x000fe400078e004d */
[----:B------:R-:W-:Y:S02]  /*11db0*/  IMAD.MOV.U32 R77, RZ, RZ, R81 ;  /* 0x000000ffff4d7224 */ /* 0x000fe400078e0051 */
[----:B------:R-:W-:Y:S02]  /*11dc0*/  IMAD.MOV.U32 R81, RZ, RZ, R82 ;  /* 0x000000ffff517224 */ /* 0x000fe400078e0052 */
[----:B------:R-:W-:-:S02]  /*11dd0*/  IMAD.MOV.U32 R82, RZ, RZ, R44 ;  /* 0x000000ffff527224 */ /* 0x000fc400078e002c */
[----:B------:R-:W-:Y:S02]  /*11de0*/  IMAD.MOV.U32 R44, RZ, RZ, R68 ;  /* 0x000000ffff2c7224 */ /* 0x000fe400078e0044 */
[----:B------:R-:W-:Y:S02]  /*11df0*/  IMAD.MOV.U32 R68, RZ, RZ, R181 ;  /* 0x000000ffff447224 */ /* 0x000fe400078e00b5 */
[----:B------:R-:W-:Y:S02]  /*11e00*/  IMAD.MOV.U32 R181, RZ, RZ, R174 ;  /* 0x000000ffffb57224 */ /* 0x000fe400078e00ae */
[----:B------:R1:W2:Y:S01]  /*11e10*/  MUFU.EX2 R174, R6 ;  /* 0x0000000600ae7308 */ /* 0x0002a20000000800 */
[----:B------:R-:W-:Y:S02]  /*11e20*/  PRMT R33, R13, 0x5410, R4 ;  /* 0x000054100d217816 */ /* 0x000fe40000000004 */
[----:B------:R-:W-:Y:S01]  /*11e30*/  LOP3.LUT R4, R12, 0xff, RZ, 0xc0, !PT ;  /* 0x000000ff0c047812 */ /* 0x000fe200078ec0ff */
[----:B------:R-:W-:-:S02]  /*11e40*/  IMAD.MOV.U32 R73, RZ, RZ, R82 ;  /* 0x000000ffff497224 */ /* 0x000fc400078e0052 */
[----:B---3--:R-:W-:Y:S01]  /*11e50*/  IMAD.MOV.U32 R32, RZ, RZ, R35 ;  /* 0x000000ffff207224 */ /* 0x008fe200078e0023 */
[----:B------:R-:W-:Y:S01]  /*11e60*/  PRMT R35, R4, 0x5410, R11 ;  /* 0x0000541004237816 */ /* 0x000fe2000000000b */
[----:B------:R-:W-:Y:S02]  /*11e70*/  IMAD.MOV.U32 R82, RZ, RZ, R170 ;  /* 0x000000ffff527224 */ /* 0x000fe400078e00aa */
[----:B-1----:R-:W-:-:S04]  /*11e80*/  FFMA.FTZ R6, R173, UR25, -R3 ;  /* 0x00000019ad067c23 */ /* 0x002fc80008010803 */
[----:B------:R1:W-:Y:S01]  /*11e90*/  MUFU.EX2 R173, R6 ;  /* 0x0000000600ad7308 */ /* 0x0003e20000000800 */
[----:B------:R-:W-:-:S04]  /*11ea0*/  LOP3.LUT R4, R8, 0xffff, RZ, 0xc0, !PT ;  /* 0x0000ffff08047812 */ /* 0x000fc800078ec0ff */
[----:B------:R-:W-:-:S03]  /*11eb0*/  SHF.R.U32.HI R7, RZ, 0x8, R4 ;  /* 0x00000008ff077819 */ /* 0x000fc60000011604 */
[----:B------:R3:W-:Y:S01]  /*11ec0*/  MUFU.EX2 R198, R9 ;  /* 0x0000000900c67308 */ /* 0x0007e20000000800 */
[----:B-1----:R-:W-:-:S07]  /*11ed0*/  FFMA.FTZ R6, R74, UR25, -R3 ;  /* 0x000000194a067c23 */ /* 0x002fce0008010803 */
[----:B------:R1:W-:Y:S01]  /*11ee0*/  MUFU.EX2 R170, R6 ;  /* 0x0000000600aa7308 */ /* 0x0003e20000000800 */
[----:B------:R-:W-:Y:S01]  /*11ef0*/  IMAD.MOV.U32 R74, RZ, RZ, R81 ;  /* 0x000000ffff4a7224 */ /* 0x000fe200078e0051 */
[----:B---3--:R-:W-:Y:S01]  /*11f00*/  LOP3.LUT R9, R8, 0xff, RZ, 0xc0, !PT ;  /* 0x000000ff08097812 */ /* 0x008fe200078ec0ff */
[----:B------:R-:W-:Y:S01]  /*11f10*/  IMAD.MOV.U32 R81, RZ, RZ, R168 ;  /* 0x000000ffff517224 */ /* 0x000fe200078e00a8 */
[--C-:B-1----:R-:W-:Y:S02]  /*11f20*/  SHF.R.U32.HI R6, RZ, 0x10, R8.reuse ;  /* 0x00000010ff067819 */ /* 0x102fe40000011608 */
[----:B------:R-:W-:Y:S02]  /*11f30*/  SHF.R.U32.HI R8, RZ, 0x18, R8 ;  /* 0x00000018ff087819 */ /* 0x000fe40000011608 */
[----:B------:R-:W-:Y:S01]  /*11f40*/  LOP3.LUT R4, R6, 0xff, RZ, 0xc0, !PT ;  /* 0x000000ff06047812 */ /* 0x000fe200078ec0ff */
[----:B------:R-:W-:-:S03]  /*11f50*/  FFMA.FTZ R6, R248, UR25, -R3 ;  /* 0x00000019f8067c23 */ /* 0x000fc60008010803 */
[----:B------:R-:W-:Y:S01]  /*11f60*/  PRMT R21, R4, 0x5410, R8 ;  /* 0x0000541004157816 */ /* 0x000fe20000000008 */
[----:B------:R1:W-:Y:S01]  /*11f70*/  MUFU.EX2 R168, R6 ;  /* 0x0000000600a87308 */ /* 0x0003e20000000800 */
[----:B------:R-:W-:Y:S01]  /*11f80*/  LOP3.LUT R4, R5, 0xffff, RZ, 0xc0, !PT ;  /* 0x0000ffff05047812 */ /* 0x000fe200078ec0ff */
[----:B------:R-:W-:Y:S02]  /*11f90*/  IMAD.MOV.U32 R233, RZ, RZ, R169 ;  /* 0x000000ffffe97224 */ /* 0x000fe400078e00a9 */
[----:B------:R-:W-:Y:S02]  /*11fa0*/  IMAD.MOV.U32 R225, RZ, RZ, R91 ;  /* 0x000000ffffe17224 */ /* 0x000fe400078e005b */
[----:B------:R-:W-:Y:S02]  /*11fb0*/  IMAD.MOV.U32 R66, RZ, RZ, R181 ;  /* 0x000000ffff427224 */ /* 0x000fe400078e00b5 */
[----:B------:R-:W-:Y:S02]  /*11fc0*/  IMAD.MOV.U32 R67, RZ, RZ, R68 ;  /* 0x000000ffff437224 */ /* 0x000fe400078e0044 */
[----:B-1----:R-:W-:-:S04]  /*11fd0*/  FFMA.FTZ R6, R249, UR25, -R3 ;  /* 0x00000019f9067c23 */ /* 0x002fc80008010803 */
[----:B------:R1:W3:Y:S01]  /*11fe0*/  MUFU.EX2 R169, R6 ;  /* 0x0000000600a97308 */ /* 0x0002e20000000800 */
[----:B------:R-:W-:Y:S02]  /*11ff0*/  IMAD.MOV.U32 R72, RZ, RZ, R44 ;  /* 0x000000ffff487224 */ /* 0x000fe400078e002c */
[----:B------:R-:W-:Y:S02]  /*12000*/  IMAD.MOV.U32 R210, RZ, RZ, R32 ;  /* 0x000000ffffd27224 */ /* 0x000fe400078e0020 */
[----:B------:R-:W-:Y:S02]  /*12010*/  IMAD.MOV.U32 R32, RZ, RZ, R225 ;  /* 0x000000ffff207224 */ /* 0x000fe400078e00e1 */
[----:B------:R-:W-:Y:S02]  /*12020*/  IMAD.MOV.U32 R225, RZ, RZ, R66 ;  /* 0x000000ffffe17224 */ /* 0x000fe400078e0042 */
[----:B------:R-:W-:Y:S01]  /*12030*/  IMAD.MOV.U32 R66, RZ, RZ, R67 ;  /* 0x000000ffff427224 */ /* 0x000fe200078e0043 */
[----:B-1----:R-:W-:-:S02]  /*12040*/  SHF.R.U32.HI R6, RZ, 0x8, R4 ;  /* 0x00000008ff067819 */ /* 0x002fc40000011604 */
[----:B------:R-:W-:Y:S01]  /*12050*/  LOP3.LUT R4, R5, 0xff, RZ, 0xc0, !PT ;  /* 0x000000ff05047812 */ /* 0x000fe200078ec0ff */
[----:B------:R-:W-:-:S03]  /*12060*/  IMAD.MOV.U32 R67, RZ, RZ, R72 ;  /* 0x000000ffff437224 */ /* 0x000fc600078e0048 */
[----:B------:R-:W-:Y:S01]  /*12070*/  PRMT R20, R4, 0x5410, R6 ;  /* 0x0000541004147816 */ /* 0x000fe20000000006 */
[----:B------:R-:W-:Y:S01]  /*12080*/  FFMA.FTZ R4, R245, UR25, -R3 ;  /* 0x00000019f5047c23 */ /* 0x000fe20008010803 */
[----:B------:R-:W-:Y:S01]  /*12090*/  SHF.R.U32.HI R6, RZ, 0x10, R5 ;  /* 0x00000010ff067819 */ /* 0x000fe20000011605 */
[----:B------:R-:W-:Y:S02]  /*120a0*/  IMAD.MOV.U32 R72, RZ, RZ, R73 ;  /* 0x000000ffff487224 */ /* 0x000fe400078e0049 */
[----:B------:R1:W-:Y:S01]  /*120b0*/  MUFU.EX2 R181, R4 ;  /* 0x0000000400b57308 */ /* 0x0003e20000000800 */
[----:B------:R-:W-:Y:S02]  /*120c0*/  IMAD.MOV.U32 R73, RZ, RZ, R74 ;  /* 0x000000ffff497224 */ /* 0x000fe400078e004a */
[----:B------:R-:W-:Y:S02]  /*120d0*/  IMAD.MOV.U32 R74, RZ, RZ, R77 ;  /* 0x000000ffff4a7224 */ /* 0x000fe400078e004d */
[----:B------:R-:W-:-:S02]  /*120e0*/  IMAD.MOV.U32 R77, RZ, RZ, R80 ;  /* 0x000000ffff4d7224 */ /* 0x000fc400078e0050 */
[----:B------:R-:W-:Y:S01]  /*120f0*/  IMAD.MOV.U32 R80, RZ, RZ, R69 ;  /* 0x000000ffff507224 */ /* 0x000fe200078e0045 */
[----:B------:R-:W-:Y:S01]  /*12100*/  SHF.R.U32.HI R5, RZ, 0x18, R5 ;  /* 0x00000018ff057819 */ /* 0x000fe20000011605 */
[----:B------:R-:W-:Y:S02]  /*12110*/  IMAD.MOV.U32 R69, RZ, RZ, R180 ;  /* 0x000000ffff457224 */ /* 0x000fe400078e00b4 */
[----:B------:R-:W-:Y:S02]  /*12120*/  IMAD.MOV.U32 R65, RZ, RZ, R172 ;  /* 0x000000ffff417224 */ /* 0x000fe400078e00ac */
[----:B------:R-:W-:Y:S01]  /*12130*/  IMAD.MOV.U32 R180, RZ, RZ, R188 ;  /* 0x000000ffffb47224 */ /* 0x000fe200078e00bc */
[----:B-1----:R-:W-:Y:S01]  /*12140*/  LOP3.LUT R4, R6, 0xff, RZ, 0xc0, !PT ;  /* 0x000000ff06047812 */ /* 0x002fe200078ec0ff */
[----:B------:R-:W-:Y:S01]  /*12150*/  FFMA.FTZ R6, R220, UR25, -R3 ;  /* 0x00000019dc067c23 */ /* 0x000fe20008010803 */
[----:B------:R-:W-:Y:S02]  /*12160*/  IMAD.MOV.U32 R213, RZ, RZ, R190 ;  /* 0x000000ffffd57224 */ /* 0x000fe400078e00be */
[----:B------:R-:W-:Y:S01]  /*12170*/  IMAD.MOV.U32 R216, RZ, RZ, R225 ;  /* 0x000000ffffd87224 */ /* 0x000fe200078e00e1 */
[----:B------:R1:W-:Y:S01]  /*12180*/  MUFU.EX2 R172, R6 ;  /* 0x0000000600ac7308 */ /* 0x0003e20000000800 */
[----:B------:R-:W-:Y:S01]  /*12190*/  PRMT R27, R4, 0x5410, R5 ;  /* 0x00005410041b7816 */ /* 0x000fe20000000005 */
[----:B------:R-:W-:-:S02]  /*121a0*/  IMAD.MOV.U32 R23, RZ, RZ, R66 ;  /* 0x000000ffff177224 */ /* 0x000fc400078e0042 */
[----:B------:R-:W-:Y:S01]  /*121b0*/  FFMA.FTZ R5, R213, UR25, -R2 ;  /* 0x00000019d5057c23 */ /* 0x000fe20008010802 */
[----:B------:R-:W-:Y:S02]  /*121c0*/  IMAD.MOV.U32 R214, RZ, RZ, R67 ;  /* 0x000000ffffd67224 */ /* 0x000fe400078e0043 */
[----:B------:R-:W-:Y:S01]  /*121d0*/  IMAD.MOV.U32 R222, RZ, RZ, R171 ;  /* 0x000000ffffde7224 */ /* 0x000fe200078e00ab */
[----:B------:R-:W-:Y:S01]  /*121e0*/  PRMT R22, R9, 0x5410, R7 ;  /* 0x0000541009167816 */ /* 0x000fe20000000007 */
[----:B------:R-:W-:Y:S02]  /*121f0*/  IMAD.MOV.U32 R67, RZ, RZ, R180 ;  /* 0x000000ffff437224 */ /* 0x000fe400078e00b4 */
[----:B------:R-:W-:Y:S02]  /*12200*/  IMAD.MOV.U32 R64, RZ, RZ, R178 ;  /* 0x000000ffff407224 */ /* 0x000fe400078e00b2 */
[----:B------:R-:W-:Y:S01]  /*12210*/  FFMA.FTZ R91, R218, UR25, -R3 ;  /* 0x00000019da5b7c23 */ /* 0x000fe20008010803 */
[----:B------:R-:W-:-:S02]  /*12220*/  IMAD.MOV.U32 R213, RZ, RZ, R72 ;  /* 0x000000ffffd57224 */ /* 0x000fc400078e0048 */
[----:B------:R-:W-:Y:S02]  /*12230*/  IMAD.MOV.U32 R10, RZ, RZ, R87 ;  /* 0x000000ffff0a7224 */ /* 0x000fe400078e0057 */
[----:B------:R-:W-:Y:S02]  /*12240*/  IMAD.MOV.U32 R18, RZ, RZ, R85 ;  /* 0x000000ffff127224 */ /* 0x000fe400078e0055 */
[----:B-1----:R-:W-:Y:S01]  /*12250*/  FFMA.FTZ R6, R239, UR25, -R3 ;  /* 0x00000019ef067c23 */ /* 0x002fe20008010803 */
[----:B------:R-:W-:Y:S02]  /*12260*/  IMAD.MOV.U32 R225, RZ, RZ, R74 ;  /* 0x000000ffffe17224 */ /* 0x000fe400078e004a */
[----:B------:R-:W-:Y:S01]  /*12270*/  FFMA.FTZ R11, R251, UR25, -R2 ;  /* 0x00000019fb0b7c23 */ /* 0x000fe20008010802 */
[----:B------:R-:W-:Y:S01]  /*12280*/  IMAD.MOV.U32 R44, RZ, RZ, R93 ;  /* 0x000000ffff2c7224 */ /* 0x000fe200078e005d */
[----:B------:R1:W-:Y:S01]  /*12290*/  MUFU.EX2 R180, R6 ;  /* 0x0000000600b47308 */ /* 0x0003e20000000800 */
[----:B------:R-:W-:-:S02]  /*122a0*/  IMAD.MOV.U32 R68, RZ, RZ, R90 ;  /* 0x000000ffff447224 */ /* 0x000fc400078e005a */
[--C-:B------:R-:W-:Y:S01]  /*122b0*/  FFMA.FTZ R7, R242, UR25, -R3.reuse ;  /* 0x00000019f2077c23 */ /* 0x100fe20008010803 */
[----:B------:R-:W-:Y:S01]  /*122c0*/  FFMA.FTZ R4, R221, UR25, -R3 ;  /* 0x00000019dd047c23 */ /* 0x000fe20008010803 */
[--C-:B------:R-:W-:Y:S01]  /*122d0*/  FFMA.FTZ R26, R250, UR25, -R2.reuse ;  /* 0x00000019fa1a7c23 */ /* 0x100fe20008010802 */
[--C-:B------:R-:W-:Y:S01]  /*122e0*/  FFMA.FTZ R28, R235, UR25, -R2.reuse ;  /* 0x00000019eb1c7c23 */ /* 0x100fe20008010802 */
[----:B------:R-:W-:Y:S01]  /*122f0*/  FFMA.FTZ R30, R234, UR25, -R2 ;  /* 0x00000019ea1e7c23 */ /* 0x000fe20008010802 */
[----:B------:R-:W-:Y:S01]  /*12300*/  IMAD.MOV.U32 R220, RZ, RZ, R133 ;  /* 0x000000ffffdc7224 */ /* 0x000fe200078e0085 */
[----:B------:R2:W5:Y:S01]  /*12310*/  LDL.LU R190, [R1+0xbc] ;  /* 0x0000bc0001be7983 */ /* 0x0005620000300800 */
[----:B-1----:R-:W-:Y:S01]  /*12320*/  FFMA.FTZ R6, R216, UR25, -R0 ;  /* 0x00000019d8067c23 */ /* 0x002fe20008010800 */
[----:B------:R-:W-:Y:S02]  /*12330*/  IMAD.MOV.U32 R216, RZ, RZ, R23 ;  /* 0x000000ffffd87224 */ /* 0x000fe400078e0017 */
[----:B------:R-:W-:-:S02]  /*12340*/  IMAD.MOV.U32 R23, RZ, RZ, R214 ;  /* 0x000000ffff177224 */ /* 0x000fc400078e00d6 */
[----:B------:R-:W-:Y:S02]  /*12350*/  IMAD.MOV.U32 R214, RZ, RZ, R213 ;  /* 0x000000ffffd67224 */ /* 0x000fe400078e00d5 */
[----:B------:R-:W-:Y:S02]  /*12360*/  IMAD.MOV.U32 R213, RZ, RZ, R225 ;  /* 0x000000ffffd57224 */ /* 0x000fe400078e00e1 */
[----:B------:R-:W-:Y:S02]  /*12370*/  IMAD.MOV.U32 R225, RZ, RZ, R222 ;  /* 0x000000ffffe17224 */ /* 0x000fe400078e00de */
[----:B------:R-:W-:Y:S02]  /*12380*/  IMAD.MOV.U32 R222, RZ, RZ, R233 ;  /* 0x000000ffffde7224 */ /* 0x000fe400078e00e9 */
[----:B------:R-:W-:Y:S02]  /*12390*/  IMAD.MOV.U32 R233, RZ, RZ, R81 ;  /* 0x000000ffffe97224 */ /* 0x000fe400078e0051 */
[----:B------:R-:W-:Y:S01]  /*123a0*/  IMAD.MOV.U32 R81, RZ, RZ, R82 ;  /* 0x000000ffff517224 */ /* 0x000fe200078e0052 */
[----:B------:R1:W-:Y:S01]  /*123b0*/  MUFU.EX2 R178, R7 ;  /* 0x0000000700b27308 */ /* 0x0003e20000000800 */
[----:B------:R-:W-:-:S02]  /*123c0*/  IMAD.MOV.U32 R82, RZ, RZ, R44 ;  /* 0x000000ffff527224 */ /* 0x000fc400078e002c */
[----:B------:R-:W-:Y:S02]  /*123d0*/  IMAD.MOV.U32 R44, RZ, RZ, R68 ;  /* 0x000000ffff2c7224 */ /* 0x000fe400078e0044 */
[--C-:B------:R-:W-:Y:S01]  /*123e0*/  FFMA.FTZ R13, R214, UR25, -R0.reuse ;  /* 0x00000019d60d7c23 */ /* 0x100fe20008010800 */
[----:B------:R-:W-:Y:S02]  /*123f0*/  IMAD.MOV.U32 R68, RZ, RZ, R131 ;  /* 0x000000ffff447224 */ /* 0x000fe400078e0083 */
[----:B------:R-:W-:Y:S01]  /*12400*/  FFMA.FTZ R12, R23, UR25, -R0 ;  /* 0x00000019170c7c23 */ /* 0x000fe20008010800 */
[----:B------:R-:W-:Y:S01]  /*12410*/  IMAD.MOV.U32 R214, RZ, RZ, R225 ;  /* 0x000000ffffd67224 */ /* 0x000fe200078e00e1 */
[----:B------:R4:W-:Y:S01]  /*12420*/  MUFU.EX2 R131, R5 ;  /* 0x0000000500837308 */ /* 0x0009e20000000800 */
[----:B------:R-:W-:Y:S02]  /*12430*/  IMAD.MOV.U32 R19, RZ, RZ, R213 ;  /* 0x000000ffff137224 */ /* 0x000fe400078e00d5 */
[----:B------:R-:W-:-:S02]  /*12440*/  IMAD.MOV.U32 R23, RZ, RZ, R222 ;  /* 0x000000ffff177224 */ /* 0x000fc400078e00de */
[----:B------:R-:W-:Y:S02]  /*12450*/  IMAD.MOV.U32 R225, RZ, RZ, R82 ;  /* 0x000000ffffe17224 */ /* 0x000fe400078e0052 */
[----:B-1----:R-:W-:Y:S01]  /*12460*/  FFMA.FTZ R7, R32, UR25, -R2 ;  /* 0x0000001920077c23 */ /* 0x002fe20008010802 */
[----:B------:R-:W-:Y:S02]  /*12470*/  IMAD.MOV.U32 R32, RZ, RZ, R73 ;  /* 0x000000ffff207224 */ /* 0x000fe400078e0049 */
[----:B------:R-:W-:Y:S01]  /*12480*/  FFMA.FTZ R93, R238, UR25, -R3 ;  /* 0x00000019ee5d7c23 */ /* 0x000fe20008010803 */
[----:B------:R-:W-:Y:S02]  /*12490*/  IMAD.MOV.U32 R213, RZ, RZ, R81 ;  /* 0x000000ffffd57224 */ /* 0x000fe400078e0051 */
[----:B------:R-:W-:Y:S01]  /*124a0*/  FFMA.FTZ R90, R219, UR25, -R3 ;  /* 0x00000019db5a7c23 */ /* 0x000fe20008010803 */
[----:B------:R-:W-:Y:S01]  /*124b0*/  IMAD.MOV.U32 R217, RZ, RZ, R44 ;  /* 0x000000ffffd97224 */ /* 0x000fe200078e002c */
[----:B------:R1:W-:Y:S01]  /*124c0*/  MUFU.EX2 R171, R4 ;  /* 0x0000000400ab7308 */ /* 0x0003e20000000800 */
[----:B------:R-:W-:-:S02]  /*124d0*/  IMAD.MOV.U32 R212, RZ, RZ, R68 ;  /* 0x000000ffffd47224 */ /* 0x000fc400078e0044 */
[----:B----4-:R-:W-:Y:S01]  /*124e0*/  FFMA.FTZ R5, R216, UR25, -R0 ;  /* 0x00000019d8057c23 */ /* 0x010fe20008010800 */
[----:B------:R-:W-:Y:S02]  /*124f0*/  IMAD.MOV.U32 R222, RZ, RZ, R34 ;  /* 0x000000ffffde7224 */ /* 0x000fe400078e0022 */
[--C-:B------:R-:W-:Y:S01]  /*12500*/  FFMA.FTZ R32, R32, UR25, -R0.reuse ;  /* 0x0000001920207c23 */ /* 0x100fe20008010800 */
[----:B------:R-:W-:Y:S02]  /*12510*/  IMAD.MOV.U32 R82, RZ, RZ, R83 ;  /* 0x000000ffff527224 */ /* 0x000fe400078e0053 */
[--C-:B------:R-:W-:Y:S01]  /*12520*/  FFMA.FTZ R34, R252, UR25, -R0.reuse ;  /* 0x00000019fc227c23 */ /* 0x100fe20008010800 */
[----:B------:R-:W-:Y:S02]  /*12530*/  IMAD.MOV.U32 R74, RZ, RZ, R77 ;  /* 0x000000ffff4a7224 */ /* 0x000fe400078e004d */
[----:B------:R-:W-:Y:S01]  /*12540*/  FFMA.FTZ R44, R241, UR25, -R0 ;  /* 0x00000019f12c7c23 */ /* 0x000fe20008010800 */
[----:B------:R-:W-:-:S02]  /*12550*/  IMAD.MOV.U32 R73, RZ, RZ, R80 ;  /* 0x000000ffff497224 */ /* 0x000fc400078e0050 */
[--C-:B------:R-:W-:Y:S01]  /*12560*/  FFMA.FTZ R68, R236, UR25, -R0.reuse ;  /* 0x00000019ec447c23 */ /* 0x100fe20008010800 */
[----:B------:R-:W-:Y:S02]  /*12570*/  IMAD.MOV.U32 R72, RZ, RZ, R69 ;  /* 0x000000ffff487224 */ /* 0x000fe400078e0045 */
[--C-:B------:R-:W-:Y:S01]  /*12580*/  FFMA.FTZ R81, R247, UR25, -R0.reuse ;  /* 0x00000019f7517c23 */ /* 0x100fe20008010800 */
[----:B------:R-:W-:Y:S02]  /*12590*/  IMAD.MOV.U32 R66, RZ, RZ, R79 ;  /* 0x000000ffff427224 */ /* 0x000fe400078e004f */
[--C-:B------:R-:W-:Y:S01]  /*125a0*/  FFMA.FTZ R83, R246, UR25, -R0.reuse ;  /* 0x00000019f6537c23 */ /* 0x100fe20008010800 */
[--C-:B------:R-:W-:Y:S01]  /*125b0*/  FFMA.FTZ R85, R232, UR25, -R0.reuse ;  /* 0x00000019e8557c23 */ /* 0x100fe20008010800 */
[----:B------:R-:W-:Y:S01]  /*125c0*/  FFMA.FTZ R87, R231, UR25, -R0 ;  /* 0x00000019e7577c23 */ /* 0x000fe20008010800 */
[--C-:B-1----:R-:W-:Y:S01]  /*125d0*/  FFMA.FTZ R4, R189, UR25, -R2.reuse ;  /* 0x00000019bd047c23 */ /* 0x102fe20008010802 */
[--C-:B------:R-:W-:Y:S01]  /*125e0*/  FFMA.FTZ R3, R187, UR25, -R2.reuse ;  /* 0x00000019bb037c23 */ /* 0x100fe20008010802 */
[--C-:B------:R-:W-:Y:S01]  /*125f0*/  FFMA.FTZ R69, R244, UR25, -R2.reuse ;  /* 0x00000019f4457c23 */ /* 0x100fe20008010802 */
[--C-:B------:R-:W-:Y:S01]  /*12600*/  FFMA.FTZ R77, R243, UR25, -R2.reuse ;  /* 0x00000019f34d7c23 */ /* 0x100fe20008010802 */
[--C-:B------:R-:W-:Y:S01]  /*12610*/  FFMA.FTZ R79, R227, UR25, -R2.reuse ;  /* 0x00000019e34f7c23 */ /* 0x100fe20008010802 */
[----:B------:R-:W-:Y:S01]  /*12620*/  FFMA.FTZ R80, R226, UR25, -R2 ;  /* 0x00000019e2507c23 */ /* 0x000fe20008010802 */
[----:B------:R-:W-:Y:S01]  /*12630*/  HSET2.LE.AND R0, R15, R176, PT ;  /* 0x000000b00f007233 */ /* 0x000fe20003803000 */
[----:B------:R-:W-:Y:S01]  /*12640*/  IMAD.MOV.U32 R251, RZ, RZ, R130 ;  /* 0x000000fffffb7224 */ /* 0x000fe200078e0082 */
[----:B------:R-:W-:Y:S01]  /*12650*/  F2FP.BF16.F32.PACK_AB R2, R240, R210 ;  /* 0x000000d2f002723e */ /* 0x000fe200000010ff */
[----:B------:R-:W-:-:S02]  /*12660*/  IMAD.MOV.U32 R218, RZ, RZ, R128 ;  /* 0x000000ffffda7224 */ /* 0x000fc400078e0080 */
[----:B------:R-:W-:Y:S01]  /*12670*/  IMAD.MOV.U32 R219, RZ, RZ, R82 ;  /* 0x000000ffffdb7224 */ /* 0x000fe200078e0052 */
[----:B------:R-:W-:Y:S01]  /*12680*/  LOP3.LUT R8, R0, R2, RZ, 0xc0, !PT ;  /* 0x0000000200087212 */ /* 0x000fe200078ec0ff */
[----:B------:R-:W-:Y:S01]  /*12690*/  IMAD.MOV.U32 R216, RZ, RZ, R233 ;  /* 0x000000ffffd87224 */ /* 0x000fe200078e00e9 */
[--C-:B------:R-:W-:Y:S01]  /*126a0*/  HSET2.LE.AND R0, R14, R176.reuse, PT ;  /* 0x000000b00e007233 */ /* 0x100fe20003803000 */
[----:B------:R-:W-:Y:S01]  /*126b0*/  IMAD.MOV.U32 R233, RZ, RZ, R134 ;  /* 0x000000ffffe97224 */ /* 0x000fe200078e0086 */
[----:B------:R1:W-:Y:S01]  /*126c0*/  MUFU.EX2 R133, R3 ;  /* 0x0000000300857308 */ /* 0x0003e20000000800 */
[----:B------:R-:W-:Y:S01]  /*126d0*/  IMAD.MOV.U32 R248, RZ, RZ, R10 ;  /* 0x000000fffff87224 */ /* 0x000fe200078e000a */
[----:B--2---:R-:W-:Y:S01]  /*126e0*/  F2FP.BF16.F32.PACK_AB R2, R177, R179 ;  /* 0x000000b3b102723e */ /* 0x004fe200000010ff */
[----:B------:R-:W-:Y:S02]  /*126f0*/  IMAD.MOV.U32 R250, RZ, RZ, R251 ;  /* 0x000000fffffa7224 */ /* 0x000fe400078e00fb */
[----:B------:R-:W-:Y:S01]  /*12700*/  FADD.FTZ R19, R19, R52 ;  /* 0x0000003413137221 */ /* 0x000fe20000010000 */
[----:B------:R-:W-:Y:S01]  /*12710*/  IMAD.MOV.U32 R10, RZ, RZ, R18 ;  /* 0x000000ffff0a7224 */ /* 0x000fe200078e0012 */
[----:B------:R2:W5:Y:S01]  /*12720*/  LDL.LU R189, [R1+0xb8] ;  /* 0x0000b80001bd7983 */ /* 0x0005620000300800 */
[----:B------:R-:W-:Y:S01]  /*12730*/  IMAD.MOV.U32 R251, RZ, RZ, R218 ;  /* 0x000000fffffb7224 */ /* 0x000fe200078e00da */
[----:B------:R4:W2:Y:S01]  /*12740*/  MUFU.EX2 R134, R4 ;  /* 0x0000000400867308 */ /* 0x0008a20000000800 */
[----:B------:R-:W-:Y:S01]  /*12750*/  IMAD.MOV.U32 R218, RZ, RZ, R219 ;  /* 0x000000ffffda7224 */ /* 0x000fe200078e00db */
[----:B------:R-:W-:Y:S01]  /*12760*/  LOP3.LUT R9, R0, R2, RZ, 0xc0, !PT ;  /* 0x0000000200097212 */ /* 0x000fe200078ec0ff */
[----:B------:R-:W-:Y:S01]  /*12770*/  IMAD.MOV.U32 R219, RZ, RZ, R212 ;  /* 0x000000ffffdb7224 */ /* 0x000fe200078e00d4 */
[--C-:B------:R-:W-:Y:S01]  /*12780*/  HSET2.LE.AND R0, R37, R176.reuse, PT ;  /* 0x000000b025007233 */ /* 0x100fe20003803000 */
[----:B------:R-:W-:Y:S01]  /*12790*/  IMAD.MOV.U32 R212, RZ, RZ, R217 ;  /* 0x000000ffffd47224 */ /* 0x000fe200078e00d9 */
[----:B-1----:R-:W-:Y:S01]  /*127a0*/  HSET2.LE.AND R3, R36, R176, PT ;  /* 0x000000b024037233 */ /* 0x002fe20003803000 */
[----:B------:R-:W-:Y:S01]  /*127b0*/  IMAD.MOV.U32 R239, RZ, RZ, R10 ;  /* 0x000000ffffef7224 */ /* 0x000fe200078e000a */
[----:B------:R-:W-:Y:S01]  /*127c0*/  F2FP.BF16.F32.PACK_AB R2, R174, R175 ;  /* 0x000000afae02723e */ /* 0x000fe200000010ff */
[----:B------:R-:W-:Y:S01]  /*127d0*/  IMAD.MOV.U32 R217, RZ, RZ, R216 ;  /* 0x000000ffffd97224 */ /* 0x000fe200078e00d8 */
[----:B------:R1:W-:Y:S01]  /*127e0*/  MUFU.EX2 R130, R11 ;  /* 0x0000000b00827308 */ /* 0x0003e20000000800 */
[----:B------:R-:W-:-:S02]  /*127f0*/  IMAD.MOV.U32 R238, RZ, RZ, R248 ;  /* 0x000000ffffee7224 */ /* 0x000fc400078e00f8 */
[----:B------:R-:W-:Y:S01]  /*12800*/  FADD.FTZ R18, R186, R43 ;  /* 0x0000002bba127221 */ /* 0x000fe20000010000 */
[----:B------:R-:W-:Y:S01]  /*12810*/  IMAD.MOV.U32 R221, RZ, RZ, R78 ;  /* 0x000000ffffdd7224 */ /* 0x000fe200078e004e */
[----:B----4-:R-:W-:Y:S01]  /*12820*/  F2FP.BF16.F32.PACK_AB R4, R230, R237 ;  /* 0x000000ede604723e */ /* 0x010fe200000010ff */
[----:B------:R-:W-:Y:S02]  /*12830*/  IMAD.MOV.U32 R216, RZ, RZ, R23 ;  /* 0x000000ffffd87224 */ /* 0x000fe400078e0017 */
[----:B------:R-:W-:Y:S01]  /*12840*/  IMAD.MOV.U32 R245, RZ, RZ, R132 ;  /* 0x000000fffff57224 */ /* 0x000fe200078e0084 */
[----:B------:R-:W-:Y:S01]  /*12850*/  LOP3.LUT R10, R3, R4, RZ, 0xc0, !PT ;  /* 0x00000004030a7212 */ /* 0x000fe200078ec0ff */
[----:B------:R-:W-:Y:S01]  /*12860*/  IMAD.MOV.U32 R23, RZ, RZ, R64 ;  /* 0x000000ffff177224 */ /* 0x000fe200078e0040 */
[----:B------:R-:W-:Y:S01]  /*12870*/  LOP3.LUT R3, R24, 0xffff, RZ, 0xc0, !PT ;  /* 0x0000ffff18037812 */ /* 0x000fe200078ec0ff */
[----:B------:R-:W-:Y:S01]  /*12880*/  IMAD.MOV.U32 R64, RZ, RZ, R65 ;  /* 0x000000ffff407224 */ /* 0x000fe200078e0041 */
[----:B------:R4:W-:Y:S01]  /*12890*/  MUFU.EX2 R128, R5 ;  /* 0x0000000500807308 */ /* 0x0009e20000000800 */
[----:B------:R-:W-:-:S02]  /*128a0*/  IMAD.MOV.U32 R65, RZ, RZ, R66 ;  /* 0x000000ffff417224 */ /* 0x000fc400078e0042 */
[----:B------:R-:W-:Y:S01]  /*128b0*/  FADD.FTZ R82, R95, R53 ;  /* 0x000000355f527221 */ /* 0x000fe20000010000 */
[----:B------:R-:W-:Y:S01]  /*128c0*/  IMAD.MOV.U32 R66, RZ, RZ, R67 ;  /* 0x000000ffff427224 */ /* 0x000fe200078e0043 */
[----:B------:R2:W5:Y:S01]  /*128d0*/  LDL.LU R188, [R1+0xb4] ;  /* 0x0000b40001bc7983 */ /* 0x0005620000300800 */
[----:B-1----:R-:W-:Y:S01]  /*128e0*/  LOP3.LUT R11, R0, R2, RZ, 0xc0, !PT ;  /* 0x00000002000b7212 */ /* 0x002fe200078ec0ff */
[----:B------:R-:W-:Y:S01]  /*128f0*/  IMAD.MOV.U32 R248, RZ, RZ, R71 ;  /* 0x000000fffff87224 */ /* 0x000fe200078e0047 */
[----:B------:R-:W-:Y:S01]  /*12900*/  SHF.R.U32.HI R2, RZ, 0x8, R3 ;  /* 0x00000008ff027819 */ /* 0x000fe20000011603 */
[----:B------:R-:W-:Y:S01]  /*12910*/  IMAD.MOV.U32 R67, RZ, RZ, R72 ;  /* 0x000000ffff437224 */ /* 0x000fe200078e0048 */
[----:B------:R-:W-:Y:S01]  /*12920*/  LOP3.LUT R0, R24, 0xff, RZ, 0xc0, !PT ;  /* 0x000000ff18007812 */ /* 0x000fe200078ec0ff */
[----:B------:R-:W-:Y:S01]  /*12930*/  IMAD.MOV.U32 R71, RZ, RZ, R129 ;  /* 0x000000ffff477224 */ /* 0x000fe200078e0081 */
[----:B------:R1:W-:Y:S01]  /*12940*/  MUFU.EX2 R132, R7 ;  /* 0x0000000700847308 */ /* 0x0003e20000000800 */
[----:B------:R-:W-:-:S02]  /*12950*/  IMAD.MOV.U32 R72, RZ, RZ, R73 ;  /* 0x000000ffff487224 */ /* 0x000fc400078e0049 */
[----:B------:R-:W-:Y:S02]  /*12960*/  IMAD.MOV.U32 R241, RZ, RZ, R251 ;  /* 0x000000fffff17224 */ /* 0x000fe400078e00fb */
[----:B------:R-:W-:Y:S02]  /*12970*/  IMAD.MOV.U32 R243, RZ, RZ, R218 ;  /* 0x000000fffff37224 */ /* 0x000fe400078e00da */
[----:B------:R-:W-:Y:S02]  /*12980*/  IMAD.MOV.U32 R242, RZ, RZ, R54 ;  /* 0x000000fffff27224 */ /* 0x000fe400078e0036 */
[----:B------:R-:W-:Y:S01]  /*12990*/  IMAD.MOV.U32 R249, RZ, RZ, R55 ;  /* 0x000000fffff97224 */ /* 0x000fe200078e0037 */
[----:B---3--:R-:W-:Y:S01]  /*129a0*/  F2FP.BF16.F32.PACK_AB R4, R169, R168 ;  /* 0x000000a8a904723e */ /* 0x008fe200000010ff */
[----:B------:R-:W-:Y:S01]  /*129b0*/  IMAD.MOV.U32 R73, RZ, RZ, R74 ;  /* 0x000000ffff497224 */ /* 0x000fe200078e004a */
[----:B------:R-:W-:Y:S01]  /*129c0*/  PRMT R78, R0, 0x5410, R2 ;  /* 0x00005410004e7816 */ /* 0x000fe20000000002 */
[----:B------:R-:W-:Y:S01]  /*129d0*/  IMAD.MOV.U32 R74, RZ, RZ, R76 ;  /* 0x000000ffff4a7224 */ /* 0x000fe200078e004c */
[--C-:B------:R-:W-:Y:S01]  /*129e0*/  HSET2.LE.AND R0, R17, R176.reuse, PT ;  /* 0x000000b011007233 */ /* 0x100fe20003803000 */
[----:B------:R-:W-:Y:S01]  /*129f0*/  IMAD.MOV.U32 R76, RZ, RZ, R70 ;  /* 0x000000ffff4c7224 */ /* 0x000fe200078e0046 */
[----:B------:R-:W-:Y:S01]  /*12a00*/  HSET2.LE.AND R3, R16, R176, PT ;  /* 0x000000b010037233 */ /* 0x000fe20003803000 */
[----:B------:R-:W-:Y:S01]  /*12a10*/  FADD.FTZ R71, R71, R19 ;  /* 0x0000001347477221 */ /* 0x000fe20000010000 */
[----:B------:R-:W-:Y:S01]  /*12a20*/  FADD.FTZ R70, R135, R18 ;  /* 0x0000001287467221 */ /* 0x000fe20000010000 */
[----:B------:R-:W-:Y:S01]  /*12a30*/  IMAD.MOV.U32 R235, RZ, RZ, R66 ;  /* 0x000000ffffeb7224 */ /* 0x000fe200078e0042 */
[----:B------:R-:W3:Y:S01]  /*12a40*/  LDSM.16.MT88.4 R16, [R184+0x5400] ;  /* 0x00540000b810783b */ /* 0x000ee20000004200 */
[----:B------:R2:W2:Y:S01]  /*12a50*/  MUFU.EX2 R129, R6 ;  /* 0x0000000600817308 */ /* 0x0004a20000000800 */
[----:B------:R-:W-:-:S02]  /*12a60*/  IMAD.MOV.U32 R218, RZ, RZ, R212 ;  /* 0x000000ffffda7224 */ /* 0x000fc400078e00d4 */
[----:B------:R-:W-:Y:S01]  /*12a70*/  IMAD.MOV.U32 R251, RZ, RZ, R217 ;  /* 0x000000fffffb7224 */ /* 0x000fe200078e00d9 */
[C---:B------:R-:W-:Y:S01]  /*12a80*/  HMMA.16816.F32.BF16 R52, R8.reuse, R48, R112 ;  /* 0x000000300834723c */ /* 0x040fe20000041870 */
[----:B------:R-:W-:Y:S01]  /*12a90*/  IMAD.MOV.U32 R212, RZ, RZ, R64 ;  /* 0x000000ffffd47224 */ /* 0x000fe200078e0040 */
[----:B------:R-:W-:Y:S01]  /*12aa0*/  F2FP.BF16.F32.PACK_AB R2, R224, R223 ;  /* 0x000000dfe002723e */ /* 0x000fe200000010ff */
[----:B------:R-:W-:Y:S02]  /*12ab0*/  IMAD.MOV.U32 R217, RZ, RZ, R65 ;  /* 0x000000ffffd97224 */ /* 0x000fe400078e0041 */
[----:B------:R-:W-:Y:S01]  /*12ac0*/  IMAD.MOV.U32 R252, RZ, RZ, R250 ;  /* 0x000000fffffc7224 */ /* 0x000fe200078e00fa */
[--C-:B----4-:R-:W-:Y:S01]  /*12ad0*/  HSET2.LE.AND R5, R20, R176.reuse, PT ;  /* 0x000000b014057233 */ /* 0x110fe20003803000 */
[----:B------:R-:W-:Y:S01]  /*12ae0*/  IMAD.MOV.U32 R234, RZ, RZ, R67 ;  /* 0x000000ffffea7224 */ /* 0x000fe200078e0043 */
[----:B------:R4:W-:Y:S01]  /*12af0*/  MUFU.EX2 R115, R13 ;  /* 0x0000000d00737308 */ /* 0x0009e20000000800 */
[----:B------:R-:W-:Y:S01]  /*12b00*/  HMMA.16816.F32.BF16 R64, R8, R50, R116 ;  /* 0x000000320840723c */ /* 0x000fe20000041874 */
[----:B------:R-:W-:Y:S01]  /*12b10*/  LOP3.LUT R14, R0, R2, RZ, 0xc0, !PT ;  /* 0x00000002000e7212 */ /* 0x000fe200078ec0ff */
[----:B------:R-:W-:Y:S01]  /*12b20*/  IMAD.MOV.U32 R250, RZ, RZ, R216 ;  /* 0x000000fffffa7224 */ /* 0x000fe200078e00d8 */
[----:B------:R-:W-:Y:S01]  /*12b30*/  LOP3.LUT R15, R3, R4, RZ, 0xc0, !PT ;  /* 0x00000004030f7212 */ /* 0x000fe200078ec0ff */
[----:B------:R-:W-:Y:S01]  /*12b40*/  IMAD.MOV.U32 R247, RZ, RZ, R88 ;  /* 0x000000fffff77224 */ /* 0x000fe200078e0058 */
[----:B------:R3:W5:Y:S02]  /*12b50*/  LDL.LU R187, [R1+0xb0] ;  /* 0x0000b00001bb7983 */ /* 0x0007640000300800 */
[----:B------:R4:W3:Y:S01]  /*12b60*/  MUFU.EX2 R116, R12 ;  /* 0x0000000c00747308 */ /* 0x0008e20000000800 */
[--C-:B------:R-:W-:Y:S01]  /*12b70*/  HSET2.LE.AND R0, R22, R176.reuse, PT ;  /* 0x000000b016007233 */ /* 0x100fe20003803000 */
[----:B------:R-:W-:Y:S01]  /*12b80*/  IMAD.MOV.U32 R216, RZ, RZ, R23 ;  /* 0x000000ffffd87224 */ /* 0x000fe200078e0017 */
[----:B------:R-:W-:-:S02]  /*12b90*/  HSET2.LE.AND R3, R21, R176, PT ;  /* 0x000000b015037233 */ /* 0x000fc40003803000 */
[----:B-1----:R-:W-:Y:S01]  /*12ba0*/  SHF.R.U32.HI R7, RZ, 0x10, R24 ;  /* 0x00000010ff077819 */ /* 0x002fe20000011618 */
[----:B------:R-:W1:Y:S01]  /*12bb0*/  LDSM.16.MT88.4 R20, [R185+0x5400] ;  /* 0x00540000b914783b */ /* 0x000e620000004200 */
[----:B------:R-:W-:Y:S02]  /*12bc0*/  F2FP.BF16.F32.PACK_AB R2, R228, R229 ;  /* 0x000000e5e402723e */ /* 0x000fe400000010ff */
[----:B--2---:R-:W-:Y:S01]  /*12bd0*/  F2FP.BF16.F32.PACK_AB R6, R134, R131 ;  /* 0x000000838606723e */ /* 0x004fe200000010ff */
[C---:B------:R-:W-:Y:S01]  /*12be0*/  HMMA.16816.F32.BF16 R56, R8.reuse, R60, R56 ;  /* 0x0000003c0838723c */ /* 0x040fe20000041838 */
[----:B------:R-:W-:Y:S01]  /*12bf0*/  F2FP.BF16.F32.PACK_AB R4, R170, R173 ;  /* 0x000000adaa04723e */ /* 0x000fe200000010ff */
[----:B------:R2:W-:Y:S01]  /*12c00*/  MUFU.EX2 R113, R28 ;  /* 0x0000001c00717308 */ /* 0x0005e20000000800 */
[----:B------:R-:W-:Y:S01]  /*12c10*/  IMAD.MOV.U32 R236, RZ, RZ, R76 ;  /* 0x000000ffffec7224 */ /* 0x000fe200078e004c */
[----:B------:R1:W5:Y:S01]  /*12c20*/  LDL.LU R186, [R1+0xac] ;  /* 0x0000ac0001ba7983 */ /* 0x0003620000300800 */
[----:B----4-:R-:W-:Y:S01]  /*12c30*/  LOP3.LUT R13, R3, R4, RZ, 0xc0, !PT ;  /* 0x00000004030d7212 */ /* 0x010fe200078ec0ff */
[----:B------:R-:W-:Y:S01]  /*12c40*/  IMAD.MOV.U32 R226, RZ, RZ, R74 ;  /* 0x000000ffffe27224 */ /* 0x000fe200078e004a */
[----:B------:R-:W-:Y:S01]  /*12c50*/  LOP3.LUT R12, R0, R2, RZ, 0xc0, !PT ;  /* 0x00000002000c7212 */ /* 0x000fe200078ec0ff */
[----:B------:R-:W-:Y:S01]  /*12c60*/  HMMA.16816.F32.BF16 R60, R8, R62, R120 ;  /* 0x0000003e083c723c */ /* 0x000fe20000041878 */
[--C-:B------:R-:W-:Y:S01]  /*12c70*/  HSET2.LE.AND R0, R27, R176.reuse, PT ;  /* 0x000000b01b007233 */ /* 0x100fe20003803000 */
[----:B------:R4:W-:Y:S01]  /*12c80*/  MUFU.EX2 R114, R26 ;  /* 0x0000001a00727308 */ /* 0x0009e20000000800 */
[----:B------:R-:W-:Y:S01]  /*12c90*/  LOP3.LUT R4, R5, R6, RZ, 0xc0, !PT ;  /* 0x0000000605047212 */ /* 0x000fe200078ec0ff */
[----:B------:R-:W-:Y:S01]  /*12ca0*/  IMAD.MOV.U32 R244, RZ, RZ, R72 ;  /* 0x000000fffff47224 */ /* 0x000fe200078e0048 */
[----:B------:R-:W-:Y:S01]  /*12cb0*/  HSET2.LE.AND R3, R33, R176, PT ;  /* 0x000000b021037233 */ /* 0x000fe20003803000 */
[----:B------:R-:W-:Y:S01]  /*12cc0*/  IMAD.MOV.U32 R227, RZ, RZ, R73 ;  /* 0x000000ffffe37224 */ /* 0x000fe200078e0049 */
[----:B------:R-:W-:Y:S01]  /*12cd0*/  F2FP.BF16.F32.PACK_AB R2, R128, R129 ;  /* 0x000000818002723e */ /* 0x000fe200000010ff */
[----:B------:R1:W5:Y:S01]  /*12ce0*/  LDL.LU R135, [R1+0xa8] ;  /* 0x0000a80001877983 */ /* 0x0003620000300800 */
[----:B------:R-:W-:Y:S01]  /*12cf0*/  F2FP.BF16.F32.PACK_AB R6, R132, R133 ;  /* 0x000000858406723e */ /* 0x000fe200000010ff */
[----:B------:R-:W-:Y:S01]  /*12d00*/  MUFU.EX2 R112, R30 ;  /* 0x0000001e00707308 */ /* 0x000fe20000000800 */
[----:B------:R-:W-:Y:S01]  /*12d10*/  LOP3.LUT R5, R0, R2, RZ, 0xc0, !PT ;  /* 0x0000000200057212 */ /* 0x000fe200078ec0ff */
[----:B------:R-:W1:Y:S01]  /*12d20*/  LDC.U8 R88, c[0x0][0x388] ;  /* 0x0000e200ff587b82 */ /* 0x000e620000000000 */
[----:B------:R-:W-:-:S02]  /*12d30*/  LOP3.LUT R6, R3, R6, RZ, 0xc0, !PT ;  /* 0x0000000603067212 */ /* 0x000fc400078ec0ff */
[----:B------:R-:W-:Y:S02]  /*12d40*/  HSET2.LE.AND R0, R35, R176, PT ;  /* 0x000000b023007233 */ /* 0x000fe40003803000 */
[----:B------:R-:W-:Y:S02]  /*12d50*/  LOP3.LUT R3, R25, 0xffff, RZ, 0xc0, !PT ;  /* 0x0000ffff19037812 */ /* 0x000fe400078ec0ff */
[----:B---3--:R-:W-:Y:S02]  /*12d60*/  F2FP.BF16.F32.PACK_AB R2, R115, R116 ;  /* 0x000000747302723e */ /* 0x008fe400000010ff */
[----:B------:R-:W-:Y:S02]  /*12d70*/  LOP3.LUT R8, R7, 0xff, RZ, 0xc0, !PT ;  /* 0x000000ff07087812 */ /* 0x000fe400078ec0ff */
[----:B------:R-:W-:Y:S02]  /*12d80*/  LOP3.LUT R9, R25, 0xff, RZ, 0xc0, !PT ;  /* 0x000000ff19097812 */ /* 0x000fe400078ec0ff */
[----:B------:R-:W-:-:S02]  /*12d90*/  SHF.R.U32.HI R3, RZ, 0x8, R3 ;  /* 0x00000008ff037819 */ /* 0x000fc40000011603 */
[----:B------:R-:W-:Y:S02]  /*12da0*/  LOP3.LUT R7, R0, R2, RZ, 0xc0, !PT ;  /* 0x0000000200077212 */ /* 0x000fe400078ec0ff */
[----:B------:R-:W-:Y:S02]  /*12db0*/  SHF.R.U32.HI R0, RZ, 0x10, R25 ;  /* 0x00000010ff007819 */ /* 0x000fe40000011619 */
[----:B--2---:R-:W-:Y:S02]  /*12dc0*/  PRMT R28, R9, 0x5410, R3 ;  /* 0x00005410091c7816 */ /* 0x004fe40000000003 */
[----:B------:R-:W-:Y:S02]  /*12dd0*/  SHF.R.U32.HI R2, RZ, 0x8, R38 ;  /* 0x00000008ff027819 */ /* 0x000fe40000011626 */
[----:B------:R-:W-:Y:S02]  /*12de0*/  SHF.R.U32.HI R3, RZ, 0x18, R25 ;  /* 0x00000018ff037819 */ /* 0x000fe40000011619 */
[----:B------:R-:W-:Y:S01]  /*12df0*/  LOP3.LUT R0, R0, 0xff, RZ, 0xc0, !PT ;  /* 0x000000ff00007812 */ /* 0x000fe200078ec0ff */
[----:B------:R-:W-:Y:S01]  /*12e00*/  HMMA.16816.F32.BF16 R36, R4, R16, R96 ;  /* 0x000000100424723c */ /* 0x000fe20000041860 */
[----:B------:R-:W-:Y:S01]  /*12e10*/  SHF.R.U32.HI R10, RZ, 0x18, R24 ;  /* 0x00000018ff0a7819 */ /* 0x000fe20000011618 */
[----:B------:R-:W-:Y:S01]  /*12e20*/  MUFU.EX2 R97, R32 ;  /* 0x0000002000617308 */ /* 0x000fe20000000800 */
[----:B------:R-:W-:Y:S01]  /*12e30*/  PRMT R76, R42, 0x5410, R2 ;  /* 0x000054102a4c7816 */ /* 0x000fe20000000002 */
[----:B----4-:R-:W2:Y:S01]  /*12e40*/  LDSM.16.MT88.4 R24, [R184+0x5800] ;  /* 0x00580000b818783b */ /* 0x010ea20000004200 */
[----:B------:R-:W-:-:S02]  /*12e50*/  PRMT R9, R0, 0x5410, R3 ;  /* 0x0000541000097816 */ /* 0x000fc40000000003 */
[----:B------:R-:W-:-:S03]  /*12e60*/  SHF.R.U32.HI R2, RZ, 0x8, R40 ;  /* 0x00000008ff027819 */ /* 0x000fc60000011628 */
[----:B------:R3:W4:Y:S01]  /*12e70*/  MUFU.EX2 R96, R34 ;  /* 0x0000002200607308 */ /* 0x0007220000000800 */
[C---:B------:R-:W-:Y:S02]  /*12e80*/  LOP3.LUT R0, R31.reuse, 0xffff, RZ, 0xc0, !PT ;  /* 0x0000ffff1f007812 */ /* 0x040fe400078ec0ff */
[----:B------:R-:W-:Y:S02]  /*12e90*/  PRMT R74, R46, 0x5410, R2 ;  /* 0x000054102e4a7816 */ /* 0x000fe40000000002 */
[----:B------:R-:W-:Y:S02]  /*12ea0*/  LOP3.LUT R2, R31, 0xff, RZ, 0xc0, !PT ;  /* 0x000000ff1f027812 */ /* 0x000fe400078ec0ff */
[----:B------:R-:W-:Y:S02]  /*12eb0*/  SHF.R.U32.HI R0, RZ, 0x8, R0 ;  /* 0x00000008ff007819 */ /* 0x000fe40000011600 */
[----:B------:R-:W-:Y:S01]  /*12ec0*/  LOP3.LUT R3, R45, 0xff, RZ, 0xc0, !PT ;  /* 0x000000ff2d037812 */ /* 0x000fe200078ec0ff */
[----:B---3--:R-:W3:Y:S01]  /*12ed0*/  LDSM.16.MT88.4 R32, [R185+0x5800] ;  /* 0x00580000b920783b */ /* 0x008ee20000004200 */
[----:B------:R-:W-:Y:S01]  /*12ee0*/  PRMT R72, R2, 0x5410, R0 ;  /* 0x0000541002487816 */ /* 0x000fe20000000000 */
[----:B------:R-:W-:Y:S01]  /*12ef0*/  FADD.FTZ R0, R241, R71 ;  /* 0x00000047f1007221 */ /* 0x000fe20000010000 */
[----:B------:R-:W-:Y:S01]  /*12f00*/  FADD.FTZ R2, R236, R82 ;  /* 0x00000052ec027221 */ /* 0x000fe20000010000 */
[----:B------:R-:W-:Y:S01]  /*12f10*/  PRMT R73, R3, 0x5410, R47 ;  /* 0x0000541003497816 */ /* 0x000fe2000000002f */
[----:B------:R4:W-:Y:S01]  /*12f20*/  MUFU.EX2 R95, R44 ;  /* 0x0000002c005f7308 */ /* 0x0009e20000000800 */
[----:B------:R-:W-:Y:S01]  /*12f30*/  FADD.FTZ R3, R247, R89 ;  /* 0x00000059f7037221 */ /* 0x000fe20000010000 */
[----:B------:R-:W-:Y:S01]  /*12f40*/  PRMT R30, R8, 0x5410, R10 ;  /* 0x00005410081e7816 */ /* 0x000fe2000000000a */
[----:B------:R-:W-:Y:S01]  /*12f50*/  FADD.FTZ R0, R147, R0 ;  /* 0x0000000093007221 */ /* 0x000fe20000010000 */
[----:B------:R-:W-:Y:S01]  /*12f60*/  LOP3.LUT R8, R41, 0xff, RZ, 0xc0, !PT ;  /* 0x000000ff29087812 */ /* 0x000fe200078ec0ff */
[----:B------:R-:W-:-:S03]  /*12f70*/  FADD.FTZ R2, R227, R2 ;  /* 0x00000002e3027221 */ /* 0x000fc60000010000 */
[----:B------:R-:W2:Y:S01]  /*12f80*/  MUFU.EX2 R68, R68 ;  /* 0x0000004400447308 */ /* 0x000ea20000000800 */
[----:B------:R-:W-:Y:S01]  /*12f90*/  HMMA.16816.F32.BF16 R40, R4, R18, R100 ;  /* 0x000000120428723c */ /* 0x000fe20000041864 */
[----:B------:R-:W-:Y:S01]  /*12fa0*/  FADD.FTZ R3, R226, R3 ;  /* 0x00000003e2037221 */ /* 0x000fe20000010000 */
[----:B------:R-:W-:Y:S01]  /*12fb0*/  FADD.FTZ R10, R152, R0 ;  /* 0x00000000980a7221 */ /* 0x000fe20000010000 */
[----:B------:R-:W-:-:S03]  /*12fc0*/  HSET2.LE.AND R0, R28, R176, PT ;  /* 0x000000b01c007233 */ /* 0x000fc60003803000 */
[----:B-1----:R-:W-:Y:S01]  /*12fd0*/  HMMA.16816.F32.BF16 R48, R4, R20, R104 ;  /* 0x000000140430723c */ /* 0x002fe20000041868 */
[----:B------:R-:W-:-:S05]  /*12fe0*/  FADD.FTZ R11, R165, R3 ;  /* 0x00000003a50b7221 */ /* 0x000fca0000010000 */
[----:B----4-:R-:W-:Y:S01]  /*12ff0*/  HMMA.16816.F32.BF16 R44, R4, R22, R108 ;  /* 0x00000016042c723c */ /* 0x010fe2000004186c */
[----:B------:R-:W-:-:S05]  /*13000*/  HSET2.LE.AND R3, R9, R176, PT ;  /* 0x000000b009037233 */ /* 0x000fca0003803000 */
[----:B------:R-:W-:Y:S01]  /*13010*/  HMMA.16816.F32.BF16 R52, R12, R16, R52 ;  /* 0x000000100c34723c */ /* 0x000fe20000041834 */
[----:B------:R-:W-:Y:S01]  /*13020*/  FADD.FTZ R4, R252, R70 ;  /* 0x00000046fc047221 */ /* 0x000fe20000010000 */
[----:B------:R-:W-:-:S05]  /*13030*/  F2FP.BF16.F32.PACK_AB R5, R96, R97 ;  /* 0x000000616005723e */ /* 0x000fca00000010ff */
[----:B------:R-:W-:Y:S01]  /*13040*/  FADD.FTZ R17, R164, R2 ;  /* 0x00000002a4117221 */ /* 0x000fe20000010000 */
[----:B------:R-:W-:Y:S01]  /*13050*/  F2FP.BF16.F32.PACK_AB R2, R114, R130 ;  /* 0x000000827202723e */ /* 0x000fe200000010ff */
[----:B------:R-:W-:-:S03]  /*13060*/  FADD.FTZ R16, R143, R4 ;  /* 0x000000048f107221 */ /* 0x000fc60000010000 */
[----:B------:R-:W-:Y:S02]  /*13070*/  LOP3.LUT R4, R0, R2, RZ, 0xc0, !PT ;  /* 0x0000000200047212 */ /* 0x000fe400078ec0ff */
[--C-:B------:R-:W-:Y:S02]  /*13080*/  HSET2.LE.AND R0, R92, R176.reuse, PT ;  /* 0x000000b05c007233 */ /* 0x100fe40003803000 */
[----:B------:R-:W-:Y:S02]  /*13090*/  F2FP.BF16.F32.PACK_AB R2, R202, R204 ;  /* 0x000000ccca02723e */ /* 0x000fe400000010ff */
[----:B------:R-:W-:Y:S02]  /*130a0*/  PRMT R75, R8, 0x5410, R75 ;  /* 0x00005410084b7816 */ /* 0x000fe4000000004b */
[--C-:B------:R-:W-:Y:S02]  /*130b0*/  HSET2.LE.AND R6, R86, R176.reuse, PT ;  /* 0x000000b056067233 */ /* 0x100fe40003803000 */
[----:B------:R-:W-:Y:S01]  /*130c0*/  LOP3.LUT R5, R3, R5, RZ, 0xc0, !PT ;  /* 0x0000000503057212 */ /* 0x000fe200078ec0ff */
[----:B------:R-:W-:Y:S01]  /*130d0*/  FADD.FTZ R3, R146, R16 ;  /* 0x0000001092037221 */ /* 0x000fe20000010000 */
[----:B------:R-:W-:Y:S01]  /*130e0*/  HSET2.LE.AND R8, R84, R176, PT ;  /* 0x000000b054087233 */ /* 0x000fe20003803000 */
[----:B------:R-:W-:Y:S01]  /*130f0*/  FADD.FTZ R16, R155, R10 ;  /* 0x0000000a9b107221 */ /* 0x000fe20000010000 */
[----:B------:R-:W-:-:S02]  /*13100*/  F2FP.BF16.F32.PACK_AB R7, R112, R113 ;  /* 0x000000717007723e */ /* 0x000fc400000010ff */
[----:B--2---:R-:W-:Y:S02]  /*13110*/  F2FP.BF16.F32.PACK_AB R9, R68, R95 ;  /* 0x0000005f4409723e */ /* 0x004fe400000010ff */
[----:B------:R-:W-:Y:S02]  /*13120*/  LOP3.LUT R10, R0, R2, RZ, 0xc0, !PT ;  /* 0x00000002000a7212 */ /* 0x000fe400078ec0ff */
[----:B------:R-:W-:Y:S02]  /*13130*/  HSET2.LE.AND R0, R94, R176, PT ;  /* 0x000000b05e007233 */ /* 0x000fe40003803000 */
[----:B------:R-:W-:Y:S02]  /*13140*/  LOP3.LUT R6, R6, R7, RZ, 0xc0, !PT ;  /* 0x0000000706067212 */ /* 0x000fe400078ec0ff */
[----:B------:R-:W-:Y:S01]  /*13150*/  F2FP.BF16.F32.PACK_AB R2, R171, R172 ;  /* 0x000000acab02723e */ /* 0x000fe200000010ff */
[----:B------:R-:W-:Y:S01]  /*13160*/  HMMA.16816.F32.BF16 R64, R12, R18, R64 ;  /* 0x000000120c40723c */ /* 0x000fe20000041840 */
[----:B------:R-:W-:Y:S01]  /*13170*/  LOP3.LUT R7, R8, R9, RZ, 0xc0, !PT ;  /* 0x0000000908077212 */ /* 0x000fe200078ec0ff */
[----:B------:R-:W-:Y:S01]  /*13180*/  MUFU.EX2 R69, R69 ;  /* 0x0000004500457308 */ /* 0x000fe20000000800 */
[----:B------:R-:W-:-:S03]  /*13190*/  F2FP.BF16.F32.PACK_AB R8, R208, R206 ;  /* 0x000000ced008723e */ /* 0x000fc600000010ff */
[C---:B------:R-:W-:Y:S01]  /*131a0*/  HMMA.16816.F32.BF16 R56, R12.reuse, R20, R56 ;  /* 0x000000140c38723c */ /* 0x040fe20000041838 */
[----:B------:R-:W-:Y:S01]  /*131b0*/  FADD.FTZ R18, R154, R3 ;  /* 0x000000039a127221 */ /* 0x000fe20000010000 */
[----:B------:R-:W-:Y:S02]  /*131c0*/  HSET2.LE.AND R3, R78, R176, PT ;  /* 0x000000b04e037233 */ /* 0x000fe40003803000 */
[----:B------:R-:W1:Y:S02]  /*131d0*/  MUFU.EX2 R77, R77 ;  /* 0x0000004d004d7308 */ /* 0x000e640000000800 */
[----:B------:R-:W-:Y:S01]  /*131e0*/  HMMA.16816.F32.BF16 R60, R12, R22, R60 ;  /* 0x000000160c3c723c */ /* 0x000fe2000004183c */
[----:B------:R-:W-:-:S05]  /*131f0*/  LOP3.LUT R8, R3, R8, RZ, 0xc0, !PT ;  /* 0x0000000803087212 */ /* 0x000fca00078ec0ff */
[----:B------:R-:W-:Y:S01]  /*13200*/  MUFU.EX2 R79, R79 ;  /* 0x0000004f004f7308 */ /* 0x000fe20000000800 */
[----:B------:R-:W-:Y:S01]  /*13210*/  FADD.FTZ R13, R243, R11 ;  /* 0x0000000bf30d7221 */ /* 0x000fe20000010000 */
[----:B------:R-:W-:Y:S01]  /*13220*/  LOP3.LUT R11, R0, R2, RZ, 0xc0, !PT ;  /* 0x00000002000b7212 */ /* 0x000fe200078ec0ff */
[----:B------:R-:W-:Y:S01]  /*13230*/  HMMA.16816.F32.BF16 R36, R4, R24, R36 ;  /* 0x000000180424723c */ /* 0x000fe20000041824 */
[----:B------:R-:W-:-:S05]  /*13240*/  SHF.R.U32.HI R2, RZ, 0x10, R31 ;  /* 0x00000010ff027819 */ /* 0x000fca000001161f */
[----:B------:R-:W-:Y:S01]  /*13250*/  HMMA.16816.F32.BF16 R40, R4, R26, R40 ;  /* 0x0000001a0428723c */ /* 0x000fe20000041828 */
[----:B------:R-:W-:-:S05]  /*13260*/  LOP3.LUT R0, R29, 0xffff, RZ, 0xc0, !PT ;  /* 0x0000ffff1d007812 */ /* 0x000fca00078ec0ff */
[----:B---3--:R-:W-:Y:S01]  /*13270*/  HMMA.16816.F32.BF16 R48, R4, R32, R48 ;  /* 0x000000200430723c */ /* 0x008fe20000041830 */
[----:B------:R-:W-:-:S05]  /*13280*/  SHF.R.U32.HI R3, RZ, 0x10, R29 ;  /* 0x00000010ff037819 */ /* 0x000fca000001161d */
[----:B------:R-:W-:Y:S01]  /*13290*/  HMMA.16816.F32.BF16 R44, R4, R34, R44 ;  /* 0x00000022042c723c */ /* 0x000fe2000004182c */
[----:B------:R-:W2:Y:S01]  /*132a0*/  MUFU.EX2 R80, R80 ;  /* 0x0000005000507308 */ /* 0x000ea20000000800 */
[----:B------:R-:W-:Y:S02]  /*132b0*/  IMAD.MOV.U32 R247, RZ, RZ, R220 ;  /* 0x000000fffff77224 */ /* 0x000fe400078e00dc */
[----:B------:R-:W-:Y:S01]  /*132c0*/  FADD.FTZ R15, R166, R17 ;  /* 0x00000011a60f7221 */ /* 0x000fe20000010000 */
[----:B------:R-:W-:-:S04]  /*132d0*/  IMAD.MOV.U32 R241, RZ, RZ, R245 ;  /* 0x000000fffff17224 */ /* 0x000fc800078e00f5 */
[----:B------:R-:W-:Y:S01]  /*132e0*/  MUFU.EX2 R85, R85 ;  /* 0x0000005500557308 */ /* 0x000fe20000000800 */
[----:B------:R-:W-:-:S07]  /*132f0*/  LOP3.LUT R4, R2, 0xff, RZ, 0xc0, !PT ;  /* 0x000000ff02047812 */ /* 0x000fce00078ec0ff */
[----:B------:R-:W3:Y:S01]  /*13300*/  MUFU.EX2 R87, R87 ;  /* 0x0000005700577308 */ /* 0x000ee20000000800 */
[----:B------:R-:W-:Y:S01]  /*13310*/  LOP3.LUT R5, R29, 0xff, RZ, 0xc0, !PT ;  /* 0x000000ff1d057812 */ /* 0x000fe200078ec0ff */
[----:B------:R-:W-:Y:S01]  /*13320*/  FADD.FTZ R16, R167, R16 ;  /* 0x00000010a7107221 */ /* 0x000fe20000010000 */
[----:B------:R-:W-:-:S05]  /*13330*/  SHF.R.U32.HI R2, RZ, 0x8, R0 ;  /* 0x00000008ff027819 */ /* 0x000fca0000011600 */
[----:B------:R-:W-:Y:S01]  /*13340*/  MUFU.EX2 R81, R81 ;  /* 0x0000005100517308 */ /* 0x000fe20000000800 */
[----:B------:R-:W-:-:S07]  /*13350*/  SHF.R.U32.HI R7, RZ, 0x18, R29 ;  /* 0x00000018ff077819 */ /* 0x000fce000001161d */
[----:B------:R-:W4:Y:S01]  /*13360*/  MUFU.EX2 R83, R83 ;  /* 0x0000005300537308 */ /* 0x000f220000000800 */
[----:B------:R-:W-:Y:S01]  /*13370*/  LOP3.LUT R0, R3, 0xff, RZ, 0xc0, !PT ;  /* 0x000000ff03007812 */ /* 0x000fe200078ec0ff */
[----:B------:R-:W-:Y:S01]  /*13380*/  IMAD.MOV.U32 R236, RZ, RZ, R235 ;  /* 0x000000ffffec7224 */ /* 0x000fe200078e00eb */
[----:B------:R-:W-:-:S05]  /*13390*/  PRMT R2, R5, 0x5410, R2 ;  /* 0x0000541005027816 */ /* 0x000fca0000000002 */
[----:B------:R-:W-:Y:S01]  /*133a0*/  MUFU.EX2 R90, R90 ;  /* 0x0000005a005a7308 */ /* 0x000fe20000000800 */
[----:B------:R-:W-:-:S07]  /*133b0*/  PRMT R3, R0, 0x5410, R7 ;  /* 0x0000541000037816 */ /* 0x000fce0000000007 */
[----:B------:R-:W-:Y:S01]  /*133c0*/  MUFU.EX2 R91, R91 ;  /* 0x0000005b005b7308 */ /* 0x000fe20000000800 */
[--C-:B------:R-:W-:Y:S01]  /*133d0*/  HSET2.LE.AND R0, R2, R176.reuse, PT ;  /* 0x000000b002007233 */ /* 0x100fe20003803000 */
[----:B------:R-:W-:Y:S01]  /*133e0*/  IMAD.MOV.U32 R252, RZ, RZ, R250 ;  /* 0x000000fffffc7224 */ /* 0x000fe200078e00fa */
[----:B-1----:R-:W-:Y:S01]  /*133f0*/  F2FP.BF16.F32.PACK_AB R2, R77, R69 ;  /* 0x000000454d02723e */ /* 0x002fe200000010ff */
[----:B------:R-:W-:Y:S01]  /*13400*/  IMAD.MOV.U32 R226, RZ, RZ, R251 ;  /* 0x000000ffffe27224 */ /* 0x000fe200078e00fb */
[----:B------:R-:W-:Y:S01]  /*13410*/  SHF.R.U32.HI R6, RZ, 0x18, R31 ;  /* 0x00000018ff067819 */ /* 0x000fe2000001161f */
[----:B------:R-:W-:Y:S01]  /*13420*/  IMAD.MOV.U32 R245, RZ, RZ, R136 ;  /* 0x000000fffff57224 */ /* 0x000fe200078e0088 */
[----:B------:R-:W-:Y:S01]  /*13430*/  LOP3.LUT R136, R0, R2, RZ, 0xc0, !PT ;  /* 0x0000000200887212 */ /* 0x000fe200078ec0ff */
[----:B------:R-:W-:Y:S01]  /*13440*/  FADD.FTZ R2, R247, R18 ;  /* 0x00000012f7027221 */ /* 0x000fe20000010000 */
[----:B------:R-:W-:Y:S01]  /*13450*/  PRMT R14, R4, 0x5410, R6 ;  /* 0x00005410040e7816 */ /* 0x000fe20000000006 */
[----:B------:R-:W-:Y:S01]  /*13460*/  FADD.FTZ R4, R244, R13 ;  /* 0x0000000df4047221 */ /* 0x000fe20000010000 */
[----:B------:R-:W-:Y:S01]  /*13470*/  FADD.FTZ R15, R234, R15 ;  /* 0x0000000fea0f7221 */ /* 0x000fe20000010000 */
[----:B------:R-:W-:Y:S01]  /*13480*/  FADD.FTZ R18, R150, R16 ;  /* 0x0000001096127221 */ /* 0x000fe20000010000 */
[----:B------:R-:W1:Y:S01]  /*13490*/  MUFU.EX2 R19, R93 ;  /* 0x0000005d00137308 */ /* 0x000e620000000800 */
[--C-:B------:R-:W-:Y:S01]  /*134a0*/  HSET2.LE.AND R5, R74, R176.reuse, PT ;  /* 0x000000b04a057233 */ /* 0x100fe20003803000 */
[----:B------:R-:W-:Y:S01]  /*134b0*/  FADD.FTZ R16, R145, R2 ;  /* 0x0000000291107221 */ /* 0x000fe20000010000 */
[--C-:B------:R-:W-:Y:S01]  /*134c0*/  HSET2.LE.AND R17, R14, R176.reuse, PT ;  /* 0x000000b00e117233 */ /* 0x100fe20003803000 */
[----:B------:R-:W-:Y:S01]  /*134d0*/  FADD.FTZ R0, R236, R4 ;  /* 0x00000004ec007221 */ /* 0x000fe20000010000 */
[----:B--2---:R-:W-:Y:S01]  /*134e0*/  F2FP.BF16.F32.PACK_AB R2, R80, R79 ;  /* 0x0000004f5002723e */ /* 0x004fe200000010ff */
[----:B------:R-:W-:Y:S01]  /*134f0*/  FADD.FTZ R14, R241, R15 ;  /* 0x0000000ff10e7221 */ /* 0x000fe20000010000 */
[----:B------:R-:W-:Y:S01]  /*13500*/  IMAD.MOV.U32 R241, RZ, RZ, R212 ;  /* 0x000000fffff17224 */ /* 0x000fe200078e00d4 */
[--C-:B------:R-:W-:Y:S01]  /*13510*/  HSET2.LE.AND R6, R73, R176.reuse, PT ;  /* 0x000000b049067233 */ /* 0x100fe20003803000 */
[----:B------:R-:W-:Y:S01]  /*13520*/  IMAD.MOV.U32 R212, RZ, RZ, R138 ;  /* 0x000000ffffd47224 */ /* 0x000fe200078e008a */
[----:B---3--:R-:W-:Y:S01]  /*13530*/  F2FP.BF16.F32.PACK_AB R4, R87, R85 ;  /* 0x000000555704723e */ /* 0x008fe200000010ff */
[----:B------:R-:W-:Y:S01]  /*13540*/  FADD.FTZ R15, R142, R0 ;  /* 0x000000008e0f7221 */ /* 0x000fe20000010000 */
[----:B------:R-:W-:Y:S01]  /*13550*/  LOP3.LUT R138, R5, R2, RZ, 0xc0, !PT ;  /* 0x00000002058a7212 */ /* 0x000fe200078ec0ff */
[----:B------:R-:W-:Y:S01]  /*13560*/  FADD.FTZ R2, R149, R16 ;  /* 0x0000001095027221 */ /* 0x000fe20000010000 */
[--C-:B------:R-:W-:Y:S01]  /*13570*/  HSET2.LE.AND R3, R3, R176.reuse, PT ;  /* 0x000000b003037233 */ /* 0x100fe20003803000 */
[----:B------:R-:W-:Y:S01]  /*13580*/  IMAD.MOV.U32 R247, RZ, RZ, R139 ;  /* 0x000000fffff77224 */ /* 0x000fe200078e008b */
[----:B----4-:R-:W-:Y:S01]  /*13590*/  F2FP.BF16.F32.PACK_AB R0, R83, R81 ;  /* 0x000000515300723e */ /* 0x010fe200000010ff */
[----:B------:R-:W-:Y:S01]  /*135a0*/  IMAD.MOV.U32 R236, RZ, RZ, R217 ;  /* 0x000000ffffec7224 */ /* 0x000fe200078e00d9 */
[----:B------:R-:W-:Y:S01]  /*135b0*/  LOP3.LUT R139, R6, R4, RZ, 0xc0, !PT ;  /* 0x00000004068b7212 */ /* 0x000fe200078ec0ff */
[----:B------:R-:W-:Y:S01]  /*135c0*/  IMAD.MOV.U32 R217, RZ, RZ, R137 ;  /* 0x000000ffffd97224 */ /* 0x000fe200078e0089 */
[--C-:B------:R-:W-:Y:S01]  /*135d0*/  HSET2.LE.AND R9, R30, R176.reuse, PT ;  /* 0x000000b01e097233 */ /* 0x100fe20003803000 */
[----:B------:R-:W-:Y:S01]  /*135e0*/  FADD.FTZ R6, R148, R2 ;  /* 0x0000000294067221 */ /* 0x000fe20000010000 */
[--C-:B------:R-:W-:Y:S01]  /*135f0*/  HSET2.LE.AND R7, R76, R176.reuse, PT ;  /* 0x000000b04c077233 */ /* 0x100fe20003803000 */
[----:B------:R-:W-:Y:S01]  /*13600*/  IMAD.MOV.U32 R227, RZ, RZ, R218 ;  /* 0x000000ffffe37224 */ /* 0x000fe200078e00da */
[----:B------:R-:W-:Y:S01]  /*13610*/  F2FP.BF16.F32.PACK_AB R12, R181, R178 ;  /* 0x000000b2b50c723e */ /* 0x000fe200000010ff */
[----:B------:R-:W-:Y:S01]  /*13620*/  LDSM.16.MT88.4 R20, [R185+0x5c00] ;  /* 0x005c0000b914783b */ /* 0x000fe20000004200 */
[----:B------:R-:W-:Y:S01]  /*13630*/  LOP3.LUT R137, R3, R0, RZ, 0xc0, !PT ;  /* 0x0000000003897212 */ /* 0x000fe200078ec0ff */
[----:B------:R-:W-:Y:S01]  /*13640*/  FADD.FTZ R0, R141, R14 ;  /* 0x0000000e8d007221 */ /* 0x000fe20000010000 */
[----:B------:R-:W-:Y:S01]  /*13650*/  F2FP.BF16.F32.PACK_AB R2, R183, R182 ;  /* 0x000000b6b702723e */ /* 0x000fe200000010ff */
[----:B------:R-:W-:Y:S01]  /*13660*/  FADD.FTZ R3, R153, R18 ;  /* 0x0000001299037221 */ /* 0x000fe20000010000 */
[----:B------:R-:W-:Y:S01]  /*13670*/  LOP3.LUT R9, R9, R12, RZ, 0xc0, !PT ;  /* 0x0000000c09097212 */ /* 0x000fe200078ec0ff */
[----:B------:R-:W-:Y:S01]  /*13680*/  FADD.FTZ R4, R140, R0 ;  /* 0x000000008c047221 */ /* 0x000fe20000010000 */
[----:B------:R-:W-:Y:S01]  /*13690*/  LOP3.LUT R150, R7, R2, RZ, 0xc0, !PT ;  /* 0x0000000207967212 */ /* 0x000fe200078ec0ff */
[----:B------:R-:W-:Y:S01]  /*136a0*/  FADD.FTZ R5, R144, R15 ;  /* 0x0000000f90057221 */ /* 0x000fe20000010000 */
[----:B------:R-:W-:-:S02]  /*136b0*/  HSET2.LE.AND R12, R75, R176, PT ;  /* 0x000000b04b0c7233 */ /* 0x000fc40003803000 */
[----:B-1----:R-:W-:Y:S01]  /*136c0*/  F2FP.BF16.F32.PACK_AB R2, R19, R180 ;  /* 0x000000b41302723e */ /* 0x002fe200000010ff */
[----:B------:R-:W-:Y:S01]  /*136d0*/  FADD.FTZ R14, R151, R3 ;  /* 0x00000003970e7221 */ /* 0x000fe20000010000 */
[----:B------:R-:W-:Y:S02]  /*136e0*/  F2FP.BF16.F32.PACK_AB R0, R91, R90 ;  /* 0x0000005a5b00723e */ /* 0x000fe400000010ff */
[----:B------:R-:W-:Y:S02]  /*136f0*/  HSET2.LE.AND R13, R72, R176, PT ;  /* 0x000000b0480d7233 */ /* 0x000fe40003803000 */
[----:B------:R-:W-:Y:S02]  /*13700*/  F2FP.BF16.F32.PACK_AB R3, R198, R200 ;  /* 0x000000c8c603723e */ /* 0x000fe400000010ff */
[----:B------:R-:W-:Y:S01]  /*13710*/  LOP3.LUT R149, R17, R2, RZ, 0xc0, !PT ;  /* 0x0000000211957212 */ /* 0x000fe200078ec0ff */
[----:B------:R-:W-:Y:S01]  /*13720*/  FADD.FTZ R2, R247, R5 ;  /* 0x00000005f7027221 */ /* 0x000fe20000010000 */
[----:B------:R-:W-:Y:S01]  /*13730*/  LOP3.LUT R151, R12, R0, RZ, 0xc0, !PT ;  /* 0x000000000c977212 */ /* 0x000fe200078ec0ff */
[----:B------:R-:W-:Y:S01]  /*13740*/  FADD.FTZ R0, R236, R4 ;  /* 0x00000004ec007221 */ /* 0x000fe20000010000 */
[----:B------:R-:W-:Y:S01]  /*13750*/  IMAD.MOV.U32 R243, RZ, RZ, R219 ;  /* 0x000000fffff37224 */ /* 0x000fe200078e00db */
[----:B------:R-:W-:Y:S01]  /*13760*/  LOP3.LUT R148, R13, R3, RZ, 0xc0, !PT ;  /* 0x000000030d947212 */ /* 0x000fe200078ec0ff */
[----:B------:R-:W-:Y:S01]  /*13770*/  FADD.FTZ R4, R241, R14 ;  /* 0x0000000ef1047221 */ /* 0x000fe20000010000 */
[----:B------:R-:W-:-:S02]  /*13780*/  IMAD.MOV.U32 R244, RZ, RZ, R238 ;  /* 0x000000fffff47224 */ /* 0x000fc400078e00ee */
[----:B------:R-:W-:Y:S01]  /*13790*/  FADD.FTZ R3, R252, R6 ;  /* 0x00000006fc037221 */ /* 0x000fe20000010000 */
[----:B------:R-:W-:Y:S02]  /*137a0*/  IMAD.MOV.U32 R234, RZ, RZ, R239 ;  /* 0x000000ffffea7224 */ /* 0x000fe400078e00ef */
[----:B------:R-:W-:Y:S01]  /*137b0*/  FADD.FTZ R2, R226, R2 ;  /* 0x00000002e2027221 */ /* 0x000fe20000010000 */
[----:B------:R-:W-:Y:S02]  /*137c0*/  IMAD.MOV.U32 R235, RZ, RZ, R221 ;  /* 0x000000ffffeb7224 */ /* 0x000fe400078e00dd */
[----:B------:R-:W-:Y:S01]  /*137d0*/  FADD.FTZ R0, R227, R0 ;  /* 0x00000000e3007221 */ /* 0x000fe20000010000 */
[----:B------:R-:W-:Y:S02]  /*137e0*/  IMAD.MOV.U32 R250, RZ, RZ, R163 ;  /* 0x000000fffffa7224 */ /* 0x000fe400078e00a3 */
        /* <DEDUP_REMOVED lines=72> */
[----:B------:R-:W-:-:S02]  /*13c70*/  FADD.FTZ R0, R68, R0 ;  /* 0x0000000044007221 */ /* 0x000fc40000010000 */
[----:B------:R-:W-:Y:S01]  /*13c80*/  HMMA.16816.F32.BF16 R24, R8, R26, R64 ;  /* 0x0000001a0818723c */ /* 0x000fe20000041840 */
[----:B------:R-:W-:Y:S01]  /*13c90*/  FADD.FTZ R4, R200, R4 ;  /* 0x00000004c8047221 */ /* 0x000fe20000010000 */
[----:B------:R-:W-:-:S04]  /*13ca0*/  FADD.FTZ R3, R180, R3 ;  /* 0x00000003b4037221 */ /* 0x000fc80000010000 */
[----:B------:R-:W-:Y:S01]  /*13cb0*/  HMMA.16816.F32.BF16 R156, R8, R32, R56 ;  /* 0x00000020089c723c */ /* 0x000fe20000041838 */
[----:B------:R-:W-:-:S05]  /*13cc0*/  FADD.FTZ R2, R69, R2 ;  /* 0x0000000245027221 */ /* 0x000fca0000010000 */
[----:B------:R-:W-:Y:S01]  /*13cd0*/  HMMA.16816.F32.BF16 R8, R8, R34, R60 ;  /* 0x000000220808723c */ /* 0x000fe2000004183c */
        /* <DEDUP_REMOVED lines=13> */
[----:B------:R2:W-:Y:S01]  /*13db0*/  STL [R1+0x50], R4 ;  /* 0x0000500401007387 */ /* 0x0005e20000100800 */
        /* <DEDUP_REMOVED lines=16> */
.L_x_511:
[----:B------:R-:W-:-:S06]  /*13ec0*/  UISETP.GT.AND UP0, UPT, UR16, UR12, UPT ;  /* 0x0000000c1000728c */ /* 0x000fcc000bf04270 */
[----:B------:R-:W-:-:S13]  /*13ed0*/  PLOP3.LUT P0, PT, PT, PT, UP0, 0x80, 0x0 ;  /* 0x000000000000781c */ /* 0x000fda0003f0f008 */
[----:B------:R-:W-:Y:S05]  /*13ee0*/  @!P0 BRA `(.L_x_515) ;  /* 0x00000088006c8947 */ /* 0x000fea0003800000 */
[----:B------:R-:W2:Y:S01]  /*13ef0*/  LDL.64 R2, [R1+0x80] ;  /* 0x0000800001027983 */ /* 0x000ea20000100a00 */
[----:B------:R-:W-:Y:S01]  /*13f00*/  ULDC UR4, c[0x0][0x2d0] ;  /* 0x0000b40000047ab9 */ /* 0x000fe20000000800 */
[----:B------:R-:W-:Y:S01]  /*13f10*/  IADD3 R0, R215, 0x4, RZ ;  /* 0x00000004d7007810 */ /* 0x000fe20007ffe0ff */
[----:B------:R-:W-:Y:S01]  /*13f20*/  UIMAD.WIDE.U32 UR36, UR8, 0x60, URZ ;  /* 0x00000060082478a5 */ /* 0x000fe2000f8e003f */
[----:B------:R-:W3:Y:S01]  /*13f30*/  LDL.LU R5, [R1+0x1c] ;  /* 0x00001c0001057983 */ /* 0x000ee20000300800 */
[----:B------:R-:W-:Y:S01]  /*13f40*/  UIMAD UR35, UR9, 0x60, URZ ;  /* 0x00000060092378a4 */ /* 0x000fe2000f8e023f */
[----:B------:R-:W-:Y:S01]  /*13f50*/  MOV R134, R38 ;  /* 0x0000002600867202 */ /* 0x000fe20000000f00 */
[----:B------:R-:W-:Y:S01]  /*13f60*/  UIMAD.WIDE.U32 UR44, UR10, 0x60, URZ ;  /* 0x000000600a2c78a5 */ /* 0x000fe2000f8e003f */
[----:B------:R-:W4:Y:S01]  /*13f70*/  LDL.LU R4, [R1+0x98] ;  /* 0x0000980001047983 */ /* 0x000f220000300800 */
[----:B------:R-:W-:Y:S01]  /*13f80*/  UIMAD UR38, UR11, 0x60, URZ ;  /* 0x000000600b2678a4 */ /* 0x000fe2000f8e023f */
[----:B------:R-:W-:Y:S01]  /*13f90*/  MOV R133, R39 ;  /* 0x0000002700857202 */ /* 0x000fe20000000f00 */
[----:B------:R-:W-:Y:S01]  /*13fa0*/  IMAD.MOV.U32 R132, RZ, RZ, R36 ;  /* 0x000000ffff847224 */ /* 0x000fe200078e0024 */
[----:B------:R-:W-:-:S02]  /*13fb0*/  USHF.L.U64.HI UR17, UR8, 0x6, UR9 ;  /* 0x0000000608117899 */ /* 0x000fc40008010209 */
[----:B------:R-:W-:Y:S02]  /*13fc0*/  USHF.L.U32 UR25, UR8, 0x6, URZ ;  /* 0x0000000608197899 */ /* 0x000fe4000800063f */
[----:B------:R-:W-:Y:S02]  /*13fd0*/  USHF.L.U64.HI UR8, UR10, 0x6, UR11 ;  /* 0x000000060a087899 */ /* 0x000fe4000801020b */
[----:B------:R-:W-:Y:S02]  /*13fe0*/  USHF.L.U32 UR9, UR10, 0x6, URZ ;  /* 0x000000060a097899 */ /* 0x000fe4000800063f */
[----:B------:R-:W-:Y:S02]  /*13ff0*/  UIADD3 UR35, UR35, UR37, URZ ;  /* 0x0000002523237290 */ /* 0x000fe4000fffe03f */
[----:B------:R-:W-:Y:S01]  /*14000*/  UIADD3 UR38, UR38, UR45, URZ ;  /* 0x0000002d26267290 */ /* 0x000fe2000fffe03f */
[----:B------:R-:W-:Y:S01]  /*14010*/  ULDC.64 UR6, c[0x0][0x248] ;  /* 0x0000920000067ab9 */ /* 0x000fe20000000a00 */
[----:B--2---:R-:W-:Y:S01]  /*14020*/  ISETP.GE.AND P4, PT, R2, UR4, PT ;  /* 0x0000000402007c0c */ /* 0x004fe2000bf86270 */
[----:B------:R-:W-:-:S12]  /*14030*/  ULDC UR4, c[0x0][0x2ec] ;  /* 0x0000bb0000047ab9 */ /* 0x000fd80000000800 */
[----:B------:R-:W1:Y:S08]  /*14040*/  @!P4 LDC.64 R6, c[0x0][0x220] ;  /* 0x00008800ff06cb82 */ /* 0x000e700000000a00 */
[----:B------:R-:W2:Y:S08]  /*14050*/  @!P4 LDC.64 R8, c[0x0][0x220] ;  /* 0x00008800ff08cb82 */ /* 0x000eb00000000a00 */
[----:B------:R-:W3:Y:S01]  /*14060*/  @!P4 LDC.64 R2, c[0x0][0x220] ;  /* 0x00008800ff02cb82 */ /* 0x000ee20000000a00 */
[----:B-1----:R1:W-:Y:S04]  /*14070*/  @!P4 STL.64 [R1+0x78], R6 ;  /* 0x000078060100c387 */ /* 0x0023e80000100a00 */
[----:B--2---:R-:W-:Y:S04]  /*14080*/  @!P4 STL.64 [R1+0x70], R8 ;  /* 0x000070080100c387 */ /* 0x004fe80000100a00 */
[----:B---3--:R2:W-:Y:S01]  /*14090*/  @!P4 STL.64 [R1+0x68], R2 ;  /* 0x000068020100c387 */ /* 0x0085e20000100a00 */
[----:B-1----:R-:W1:Y:S01]  /*140a0*/  @!P4 LDC.64 R6, c[0x0][0x220] ;  /* 0x00008800ff06cb82 */ /* 0x002e620000000a00 */
[----:B--2---:R-:W-:-:S02]  /*140b0*/  PRMT R2, R88, 0x7054, R88 ;  /* 0x0000705458027816 */ /* 0x004fc40000000058 */
[----:B-1----:R1:W-:Y:S04]  /*140c0*/  @!P4 STL.64 [R1+0x60], R6 ;  /* 0x000060060100c387 */ /* 0x0023e80000100a00 */
[----:B------:R2:W-:Y:S01]  /*140d0*/  STL [R1+0x14], R2 ;  /* 0x0000140201007387 */ /* 0x0005e20000100800 */
[----:B-1----:R-:W-:-:S04]  /*140e0*/  IMAD.WIDE.U32 R6, R215, -0x326172a9, RZ ;  /* 0xcd9e8d57d7067825 */ /* 0x002fc800078e00ff */
[----:B--2---:R-:W-:Y:S01]  /*140f0*/  IMAD.WIDE.U32 R2, R0, -0x326172a9, RZ ;  /* 0xcd9e8d5700027825 */ /* 0x004fe200078e00ff */
[----:B------:R-:W-:Y:S01]  /*14100*/  STL.64 [R1+0x38], R6 ;  /* 0x0000380601007387 */ /* 0x000fe20000100a00 */
[----:B------:R-:W-:-:S03]  /*14110*/  LOP3.LUT R0, R7, R5, RZ, 0x3c, !PT ;  /* 0x0000000507007212 */ /* 0x000fc600078e3cff */
[----:B------:R1:W-:Y:S02]  /*14120*/  STL.64 [R1+0x30], R2 ;  /* 0x0000300201007387 */ /* 0x0003e40000100a00 */
[----:B-1----:R-:W-:Y:S01]  /*14130*/  LOP3.LUT R2, R3, R5, RZ, 0x3c, !PT ;  /* 0x0000000503027212 */ /* 0x002fe200078e3cff */
[----:B----4-:R-:W-:Y:S01]  /*14140*/  IMAD.WIDE.U32 R4, R4, -0x2daee0ad, RZ ;  /* 0xd2511f5304047825 */ /* 0x010fe200078e00ff */
[----:B------:R-:W-:-:S04]  /*14150*/  MOV R3, R37 ;  /* 0x0000002500037202 */ /* 0x000fc80000000f00 */
[----:B------:R1:W-:Y:S04]  /*14160*/  STL.64 [R1+0x18], R4 ;  /* 0x0000180401007387 */ /* 0x0003e80000100a00 */
[----:B------:R-:W2:Y:S04]  /*14170*/  LDL.LU.64 R6, [R1+0x40] ;  /* 0x0000400001067983 */ /* 0x000ea80000300a00 */
[----:B-1----:R-:W2:Y:S01]  /*14180*/  LDL.LU.64 R4, [R1+0xa0] ;  /* 0x0000a00001047983 */ /* 0x002ea20000300a00 */
[----:B------:R-:W-:-:S04]  /*14190*/  IMAD.WIDE.U32 R10, R0, -0x2daee0ad, RZ ;  /* 0xd2511f53000a7825 */ /* 0x000fc800078e00ff */
[----:B------:R-:W-:Y:S01]  /*141a0*/  IMAD.WIDE.U32 R8, R2, -0x2daee0ad, RZ ;  /* 0xd2511f5302087825 */ /* 0x000fe200078e00ff */
[----:B------:R1:W-:Y:S04]  /*141b0*/  STL.64 [R1+0x20], R10 ;  /* 0x0000200a01007387 */ /* 0x0003e80000100a00 */
[----:B------:R1:W-:Y:S01]  /*141c0*/  STL.64 [R1+0x28], R8 ;  /* 0x0000280801007387 */ /* 0x0003e20000100a00 */
[----:B--2---:R-:W-:-:S05]  /*141d0*/  IMAD.MOV.U32 R5, RZ, RZ, R7 ;  /* 0x000000ffff057224 */ /* 0x004fca00078e0007 */
[----:B------:R1:W-:Y:S01]  /*141e0*/  STL.64 [R1+0x58], R4 ;  /* 0x0000580401007387 */ /* 0x0003e20000100a00 */
[----:B------:R-:W-:Y:S05]  /*141f0*/  BRA `(.L_x_516) ;  /* 0x0000000000dc7947 */ /* 0x000fea0003800000 */
.L_x_518:
        /* <DEDUP_REMOVED lines=12> */
[----:B------:R-:W-:Y:S02]  /*142c0*/  IMAD.U32 R4, RZ, RZ, UR42 ;  /* 0x0000002aff047e24 */ /* 0x000fe4000f8e00ff */
[----:B------:R-:W-:Y:S01]  /*142d0*/  UIADD3 UR16, UR43, UR16, URZ ;  /* 0x000000102b107290 */ /* 0x000fe2000fffe03f */
[----:B------:R-:W-:Y:S05]  /*142e0*/  IMAD.U32 R6, RZ, RZ, UR42 ;  /* 0x0000002aff067e24 */ /* 0x000fea000f8e00ff */
[----:B------:R-:W-:Y:S01]  /*142f0*/  IMAD.U32 R5, RZ, RZ, UR16 ;  /* 0x00000010ff057e24 */ /* 0x000fe2000f8e00ff */
[----:B--2---:R-:W-:Y:S02]  /*14300*/  LEA R4, P0, R4, R14, 0x7 ;  /* 0x0000000e04047211 */ /* 0x004fe400078038ff */
[----:B------:R-:W2:Y:S02]  /*14310*/  @!P4 LDC.64 R14, c[0x0][0x218] ;  /* 0x00008600ff0ecb82 */ /* 0x000ea40000000a00 */
[----:B---3--:R-:W-:Y:S02]  /*14320*/  LEA.HI.X R5, R6, R17, R5, 0x7, P0 ;  /* 0x0000001106057211 */ /* 0x008fe400000f3c05 */
[C---:B-1----:R-:W-:Y:S04]  /*14330*/  @!P4 LEA R10, P0, R4.reuse, R10, 0x1 ;  /* 0x0000000a040ac211 */ /* 0x042fe800078008ff */
[C---:B------:R-:W-:Y:S01]  /*14340*/  @!P4 LEA.HI.X R11, R4.reuse, R11, R5, 0x1, P0 ;  /* 0x0000000b040bc211 */ /* 0x040fe200000f0c05 */
[----:B------:R-:W1:Y:S01]  /*14350*/  @!P4 LDC.64 R16, c[0x0][0x218] ;  /* 0x00008600ff10cb82 */ /* 0x000e620000000a00 */
        /* <DEDUP_REMOVED lines=15> */
[C---:B--2---:R-:W-:Y:S01]  /*14450*/  @!P4 LEA R6, P0, R7.reuse, R14, 0x1 ;  /* 0x0000000e0706c211 */ /* 0x044fe200078008ff */
        /* <DEDUP_REMOVED lines=8> */
[C---:B-1----:R-:W-:Y:S01]  /*144e0*/  @!P4 LEA R4, P0, R12.reuse, R16, 0x1 ;  /* 0x000000100c04c211 */ /* 0x042fe200078008ff */
        /* <DEDUP_REMOVED lines=8> */
.L_x_516:
[----:B------:R-:W2:Y:S01]  /*14570*/  LDL.64 R12, [R1+0x58] ;  /* 0x00005800010c7983 */ /* 0x000ea20000100a00 */
[----:B------:R-:W-:Y:S04]  /*14580*/  DEPBAR.LE SB0, 0x0 ;  /* 0x000080000000791a */ /* 0x000fe80000000000 */
[----:B------:R-:W-:Y:S01]  /*14590*/  UIADD3 UR28, UR16, -0x1, URZ ;  /* 0xffffffff101c7890 */ /* 0x000fe2000fffe03f */
[----:B-1-3--:R-:W3:Y:S01]  /*145a0*/  LDL R9, [R1+0x78] ;  /* 0x0000780001097983 */ /* 0x00aee20000100800 */
[----:B------:R-:W-:Y:S02]  /*145b0*/  UIADD3 UR40, UR27, -0x4498517b, URZ ;  /* 0xbb67ae851b287890 */ /* 0x000fe4000fffe03f */
[----:B------:R-:W-:Y:S01]  /*145c0*/  USHF.R.S32.HI UR11, URZ, 0x1f, UR28 ;  /* 0x0000001f3f0b7899 */ /* 0x000fe2000801141c */
[----:B------:R-:W4:Y:S01]  /*145d0*/  LDL R19, [R1+0x7c] ;  /* 0x00007c0001137983 */ /* 0x000f220000100800 */
[----:B------:R-:W-:Y:S01]  /*145e0*/  UIMAD UR10, UR32, UR28, URZ ;  /* 0x0000001c200a72a4 */ /* 0x000fe2000f8e023f */
[----:B------:R-:W-:Y:S01]  /*145f0*/  IMAD.U32 R4, RZ, RZ, UR28 ;  /* 0x0000001cff047e24 */ /* 0x000fe2000f8e00ff */
[----:B------:R-:W-:Y:S01]  /*14600*/  UISETP.GT.AND UP0, UPT, UR28, UR12, UPT ;  /* 0x0000000c1c00728c */ /* 0x000fe2000bf04270 */
[----:B------:R-:W4:Y:S01]  /*14610*/  LDL R10, [R1+0x70] ;  /* 0x00007000010a7983 */ /* 0x000f220000100800 */
[----:B------:R-:W-:Y:S02]  /*14620*/  UIMAD UR10, UR11, UR33, UR10 ;  /* 0x000000210b0a72a4 */ /* 0x000fe4000f8e020a */
[----:B------:R-:W-:Y:S01]  /*14630*/  USHF.L.U32 UR39, UR28, 0x2, URZ ;  /* 0x000000021c277899 */ /* 0x000fe2000800063f */
[----:B------:R-:W4:Y:S01]  /*14640*/  LDL R18, [R1+0x74] ;  /* 0x0000740001127983 */ /* 0x000f220000100800 */
[----:B------:R-:W-:Y:S03]  /*14650*/  UIADD3 UR11, UR26, -0x61c88647, URZ ;  /* 0x9e3779b91a0b7890 */ /* 0x000fe6000fffe03f */
[----:B------:R-:W4:Y:S04]  /*14660*/  LDL R8, [R1+0x68] ;  /* 0x0000680001087983 */ /* 0x000f280000100800 */
[----:B------:R-:W4:Y:S04]  /*14670*/  LDL R17, [R1+0x6c] ;  /* 0x00006c0001117983 */ /* 0x000f280000100800 */
[----:B------:R-:W4:Y:S04]  /*14680*/  LDL R6, [R1+0x60] ;  /* 0x0000600001067983 */ /* 0x000f280000100800 */
[----:B------:R-:W4:Y:S01]  /*14690*/  LDL R16, [R1+0x64] ;  /* 0x0000640001107983 */ /* 0x000f220000100800 */
[----:B------:R-:W-:Y:S06]  /*146a0*/  BAR.SYNC.DEFER_BLOCKING 0x0 ;  /* 0x0000000000007b1d */ /* 0x000fec0000010000 */
[----:B------:R-:W-:Y:S06]  /*146b0*/  @P4 STS.64 [R196+0x4008], RZ ;  /* 0x004008ffc4004388 */ /* 0x000fec0000000a00 */
[----:B------:R-:W-:Y:S04]  /*146c0*/  @P4 STS [R196+0x4000], RZ ;  /* 0x004000ffc4004388 */ /* 0x000fe80000000800 */
[----:B------:R-:W-:Y:S01]  /*146d0*/  @P4 STS [R196+0x4004], RZ ;  /* 0x004004ffc4004388 */ /* 0x000fe20000000800 */
[----:B--2---:R-:W-:Y:S04]  /*146e0*/  IMAD.WIDE.U32 R4, R4, UR33, R12 ;  /* 0x0000002104047c25 */ /* 0x004fe8000f8e000c */
[----:B------:R-:W-:Y:S01]  /*146f0*/  VIADD R0, R5, UR10 ;  /* 0x0000000a05007c36 */ /* 0x000fe20008000000 */
[C---:B------:R-:W-:Y:S01]  /*14700*/  @!P4 IADD3 R2, P2, R4.reuse, UR34, RZ ;  /* 0x000000220402cc10 */ /* 0x040fe2000ff5e0ff */
[----:B------:R-:W-:Y:S01]  /*14710*/  UIADD3 UR10, UR26, 0x3c6ef372, URZ ;  /* 0x3c6ef3721a0a7890 */ /* 0x000fe2000fffe03f */
[----:B---3--:R-:W-:Y:S02]  /*14720*/  @!P4 LEA R12, P3, R4, R9, 0x1 ;  /* 0x00000009040cc211 */ /* 0x008fe400078608ff */
[----:B------:R-:W-:Y:S02]  /*14730*/  @!P4 IADD3.X R9, R0, UR31, RZ, P2, !PT ;  /* 0x0000001f0009cc10 */ /* 0x000fe400097fe4ff */
[C---:B----4-:R-:W-:Y:S02]  /*14740*/  @!P4 LEA.HI.X R13, R4.reuse, R19, R0, 0x1, P3 ;  /* 0x00000013040dc211 */ /* 0x050fe400018f0c00 */
[----:B------:R-:W-:Y:S02]  /*14750*/  @!P4 IADD3 R5, P1, R4, UR25, RZ ;  /* 0x000000190405cc10 */ /* 0x000fe4000ff3e0ff */
[----:B------:R-:W-:Y:S01]  /*14760*/  @!P4 LEA R10, P2, R2, R10, 0x1 ;  /* 0x0000000a020ac211 */ /* 0x000fe200078408ff */
        /* <DEDUP_REMOVED lines=28> */
[----:B-----5:R-:W-:Y:S08]  /*14930*/  LDSM.16.M88.4 R128, [R186] ;  /* 0x00000000ba80783b */ /* 0x020ff00000000200 */
[----:B------:R-:W1:Y:S08]  /*14940*/  LDSM.16.M88.4 R16, [R135+0x2000] ;  /* 0x002000008710783b */ /* 0x000e700000000200 */
[----:B------:R-:W2:Y:S08]  /*14950*/  LDSM.16.M88.4 R124, [R186+0x1000] ;  /* 0x00100000ba7c783b */ /* 0x000eb00000000200 */
[----:B------:R-:W3:Y:S08]  /*14960*/  LDSM.16.M88.4 R32, [R135+0x2400] ;  /* 0x002400008720783b */ /* 0x000ef00000000200 */
[----:B------:R-:W4:Y:S08]  /*14970*/  LDSM.16.M88.4 R48, [R135+0x2800] ;  /* 0x002800008730783b */ /* 0x000f300000000200 */
[----:B------:R-:W4:Y:S01]  /*14980*/  LDSM.16.M88.4 R64, [R135+0x2c00] ;  /* 0x002c00008740783b */ /* 0x000f220000000200 */
        /* <DEDUP_REMOVED lines=17> */
[C---:B------:R-:W-:Y:S01]  /*14aa0*/  HMMA.16816.F32.BF16 R40, R124.reuse, R48, RZ ;  /* 0x000000307c28723c */ /* 0x040fe200000418ff */
[----:B------:R-:W1:Y:S05]  /*14ab0*/  S2R R2, SR_TID.X ;  /* 0x0000000000027919 */ /* 0x000e6a0000002100 */
[-C--:B------:R-:W-:Y:S06]  /*14ac0*/  HMMA.16816.F32.BF16 R44, R124, R50.reuse, RZ ;  /* 0x000000327c2c723c */ /* 0x080fec00000418ff */
[C---:B------:R-:W-:Y:S06]  /*14ad0*/  HMMA.16816.F32.BF16 R48, R128.reuse, R50, RZ ;  /* 0x000000328030723c */ /* 0x040fec00000418ff */
[-C--:B------:R-:W-:Y:S06]  /*14ae0*/  HMMA.16816.F32.BF16 R52, R128, R64.reuse, RZ ;  /* 0x000000408034723c */ /* 0x080fec00000418ff */
[C---:B------:R-:W-:Y:S06]  /*14af0*/  HMMA.16816.F32.BF16 R56, R124.reuse, R64, RZ ;  /* 0x000000407c38723c */ /* 0x040fec00000418ff */
[-C--:B------:R-:W-:Y:S06]  /*14b00*/  HMMA.16816.F32.BF16 R60, R124, R66.reuse, RZ ;  /* 0x000000427c3c723c */ /* 0x080fec00000418ff */
[C---:B------:R-:W-:Y:S02]  /*14b10*/  HMMA.16816.F32.BF16 R64, R128.reuse, R66, RZ ;  /* 0x000000428040723c */ /* 0x040fe400000418ff */
[----:B-1----:R-:W-:Y:S04]  /*14b20*/  IMAD.SHL.U32 R2, R2, 0x2, RZ ;  /* 0x0000000202027824 */ /* 0x002fe800078e00ff */
[-C--:B------:R-:W-:Y:S01]  /*14b30*/  HMMA.16816.F32.BF16 R68, R128, R80.reuse, RZ ;  /* 0x000000508044723c */ /* 0x080fe200000418ff */
[----:B------:R-:W-:Y:S05]  /*14b40*/  LOP3.LUT R2, R2, 0x6, RZ, 0xc0, !PT ;  /* 0x0000000602027812 */ /* 0x000fea00078ec0ff */
[C---:B------:R-:W-:Y:S02]  /*14b50*/  HMMA.16816.F32.BF16 R72, R124.reuse, R80, RZ ;  /* 0x000000507c48723c */ /* 0x040fe400000418ff */
[----:B------:R-:W-:Y:S04]  /*14b60*/  IMAD R0, R0, 0x80, R2 ;  /* 0x0000008000007824 */ /* 0x000fe800078e0202 */
[-C--:B------:R-:W-:Y:S01]  /*14b70*/  HMMA.16816.F32.BF16 R76, R124, R82.reuse, RZ ;  /* 0x000000527c4c723c */ /* 0x080fe200000418ff */
[C---:B------:R-:W-:Y:S01]  /*14b80*/  ISETP.GE.AND P6, PT, R0.reuse, R199, PT ;  /* 0x000000c70000720c */ /* 0x040fe20003fc6270 */
[C---:B------:R-:W-:Y:S01]  /*14b90*/  VIADD R2, R0.reuse, 0x1 ;  /* 0x0000000100027836 */ /* 0x040fe20000000000 */
[C---:B------:R-:W-:Y:S02]  /*14ba0*/  ISETP.GE.AND P3, PT, R0.reuse, R197, PT ;  /* 0x000000c50000720c */ /* 0x040fe40003f66270 */
[----:B------:R-:W-:Y:S01]  /*14bb0*/  ISETP.GE.OR P6, PT, R0, R211, !P6 ;  /* 0x000000d30000720c */ /* 0x000fe200077c6670 */
[C---:B------:R-:W-:Y:S02]  /*14bc0*/  HMMA.16816.F32.BF16 R80, R128.reuse, R82, RZ ;  /* 0x000000528050723c */ /* 0x040fe400000418ff */
[C---:B------:R-:W-:Y:S02]  /*14bd0*/  ISETP.GE.AND P5, PT, R2.reuse, R199, PT ;  /* 0x000000c70200720c */ /* 0x040fe40003fa6270 */
[C---:B------:R-:W-:Y:S02]  /*14be0*/  ISETP.GE.AND P2, PT, R2.reuse, R197, PT ;  /* 0x000000c50200720c */ /* 0x040fe40003f46270 */
[C---:B------:R-:W-:Y:S01]  /*14bf0*/  ISETP.GE.AND P1, PT, R2.reuse, R203, PT ;  /* 0x000000cb0200720c */ /* 0x040fe20003f26270 */
[-C--:B--2---:R-:W-:Y:S01]  /*14c00*/  HMMA.16816.F32.BF16 R84, R128, R96.reuse, RZ ;  /* 0x000000608054723c */ /* 0x084fe200000418ff */
[C---:B------:R-:W-:Y:S02]  /*14c10*/  ISETP.GE.AND P0, PT, R2.reuse, R201, PT ;  /* 0x000000c90200720c */ /* 0x040fe40003f06270 */
[C---:B------:R-:W-:Y:S02]  /*14c20*/  ISETP.GE.OR P5, PT, R2.reuse, R211, !P5 ;  /* 0x000000d30200720c */ /* 0x040fe40006fa6670 */
[C---:B------:R-:W-:Y:S01]  /*14c30*/  ISETP.GE.OR P2, PT, R2.reuse, R209, !P2 ;  /* 0x000000d10200720c */ /* 0x040fe20005746670 */
[C---:B------:R-:W-:Y:S02]  /*14c40*/  HMMA.16816.F32.BF16 R88, R124.reuse, R96, RZ ;  /* 0x000000607c58723c */ /* 0x040fe400000418ff */
[C---:B------:R-:W-:Y:S02]  /*14c50*/  ISETP.GE.OR P1, PT, R2.reuse, R207, !P1 ;  /* 0x000000cf0200720c */ /* 0x040fe40004f26670 */
[----:B------:R-:W-:Y:S01]  /*14c60*/  ISETP.GE.OR P0, PT, R2, R205, !P0 ;  /* 0x000000cd0200720c */ /* 0x000fe20004706670 */
[C---:B------:R-:W-:Y:S01]  /*14c70*/  VIADD R2, R0.reuse, 0x8 ;  /* 0x0000000800027836 */ /* 0x040fe20000000000 */
[----:B------:R-:W-:Y:S01]  /*14c80*/  ISETP.GE.OR P3, PT, R0, R209, !P3 ;  /* 0x000000d10000720c */ /* 0x000fe20005f66670 */
        /* <DEDUP_REMOVED lines=14> */
[C---:B------:R-:W-:Y:S06]  /*14d70*/  HMMA.16816.F32.BF16 R16, R172.reuse, R178, R16 ;  /* 0x000000b2ac10723c */ /* 0x040fec0000041810 */
[----:B------:R-:W-:Y:S01]  /*14d80*/  FSEL R220, R4, -INF , !P6 ;  /* 0xff80000004dc7808 */ /* 0x000fe20007000000 */
[C---:B------:R-:W-:Y:S01]  /*14d90*/  VIADD R4, R0.reuse, 0x9 ;  /* 0x0000000900047836 */ /* 0x040fe20000000000 */
[C---:B------:R-:W-:Y:S03]  /*14da0*/  ISETP.GE.AND P6, PT, R0.reuse, R203, PT ;  /* 0x000000cb0000720c */ /* 0x040fe60003fc6270 */
[----:B------:R-:W-:Y:S02]  /*14db0*/  FSEL R238, R7, -INF , !P2 ;  /* 0xff80000007ee7808 */ /* 0x000fe40005000000 */
[----:B------:R-:W-:Y:S02]  /*14dc0*/  ISETP.GE.OR P6, PT, R0, R207, !P6 ;  /* 0x000000cf0000720c */ /* 0x000fe400077c6670 */
[----:B------:R-:W-:Y:S02]  /*14dd0*/  ISETP.GE.AND P2, PT, R2, R201, PT ;  /* 0x000000c90200720c */ /* 0x000fe40003f46270 */
[----:B------:R-:W-:Y:S01]  /*14de0*/  FSEL R232, R8, -INF , !P6 ;  /* 0xff80000008e87808 */ /* 0x000fe20007000000 */
[-C--:B-1----:R-:W-:Y:S03]  /*14df0*/  HMMA.16816.F32.BF16 R20, R172, R168.reuse, R20 ;  /* 0x000000a8ac14723c */ /* 0x082fe60000041814 */
[----:B------:R-:W-:Y:S01]  /*14e00*/  FSEL R245, R11, -INF , !P0 ;  /* 0xff8000000bf57808 */ /* 0x000fe20004000000 */
[----:B------:R-:W-:Y:S01]  /*14e10*/  VIADD R8, R0, 0x10 ;  /* 0x0000001000087836 */ /* 0x000fe20000000000 */
[----:B------:R-:W-:Y:S01]  /*14e20*/  ISETP.GE.OR P2, PT, R2, R205, !P2 ;  /* 0x000000cd0200720c */ /* 0x000fe20005746670 */
[C---:B------:R-:W-:Y:S04]  /*14e30*/  HMMA.16816.F32.BF16 R24, R180.reuse, R168, R24 ;  /* 0x000000a8b418723c */ /* 0x040fe80000041818 */
[----:B------:R-:W-:Y:S02]  /*14e40*/  ISETP.GE.AND P0, PT, R4, R201, PT ;  /* 0x000000c90400720c */ /* 0x000fe40003f06270 */
[----:B------:R-:W-:Y:S01]  /*14e50*/  FSEL R242, R9, -INF , !P1 ;  /* 0xff80000009f27808 */ /* 0x000fe20004800000 */
[-C--:B------:R-:W-:Y:S03]  /*14e60*/  HMMA.16816.F32.BF16 R28, R180, R170.reuse, R28 ;  /* 0x000000aab41c723c */ /* 0x080fe6000004181c */
[C---:B------:R-:W-:Y:S02]  /*14e70*/  ISETP.GE.AND P6, PT, R2.reuse, R199, PT ;  /* 0x000000c70200720c */ /* 0x040fe40003fc6270 */
[----:B------:R-:W-:Y:S01]  /*14e80*/  ISETP.GE.AND P1, PT, R2, R197, PT ;  /* 0x000000c50200720c */ /* 0x000fe20003f26270 */
[C---:B------:R-:W-:Y:S04]  /*14e90*/  HMMA.16816.F32.BF16 R32, R172.reuse, R170, R32 ;  /* 0x000000aaac20723c */ /* 0x040fe80000041820 */
[----:B------:R-:W-:Y:S02]  /*14ea0*/  ISETP.GE.OR P0, PT, R4, R205, !P0 ;  /* 0x000000cd0400720c */ /* 0x000fe40004706670 */
[----:B------:R-:W-:Y:S02]  /*14eb0*/  FSEL R230, R6, -INF , !P3 ;  /* 0xff80000006e67808 */ /* 0x000fe40005800000 */
[----:B------:R-:W-:Y:S02]  /*14ec0*/  FSEL R247, R14, -INF , !P2 ;  /* 0xff8000000ef77808 */ /* 0x000fe40005000000 */
[----:B------:R-:W-:Y:S02]  /*14ed0*/  ISETP.GE.AND P3, PT, R0, R201, PT ;  /* 0x000000c90000720c */ /* 0x000fe40003f66270 */
[----:B------:R-:W-:Y:S02]  /*14ee0*/  ISETP.GE.AND P2, PT, R8, R199, PT ;  /* 0x000000c70800720c */ /* 0x000fe40003f46270 */
[C---:B------:R-:W-:Y:S02]  /*14ef0*/  ISETP.GE.OR P6, PT, R2.reuse, R211, !P6 ;  /* 0x000000d30200720c */ /* 0x040fe400077c6670 */
[----:B------:R-:W-:Y:S02]  /*14f00*/  ISETP.GE.OR P1, PT, R2, R209, !P1 ;  /* 0x000000d10200720c */ /* 0x000fe40004f26670 */
[----:B------:R-:W-:Y:S02]  /*14f10*/  FSEL R249, R15, -INF , !P0 ;  /* 0xff8000000ff97808 */ /* 0x000fe40004000000 */
[----:B------:R-:W-:Y:S02]  /*14f20*/  ISETP.GE.OR P3, PT, R0, R205, !P3 ;  /* 0x000000cd0000720c */ /* 0x000fe40005f66670 */
[C---:B------:R-:W-:Y:S02]  /*14f30*/  ISETP.GE.AND P0, PT, R8.reuse, R197, PT ;  /* 0x000000c50800720c */ /* 0x040fe40003f06270 */
[----:B------:R-:W-:Y:S02]  /*14f40*/  ISETP.GE.OR P2, PT, R8, R211, !P2 ;  /* 0x000000d30800720c */ /* 0x000fe40005746670 */
[----:B------:R-:W-:Y:S02]  /*14f50*/  FSEL R178, R16, -INF , !P6 ;  /* 0xff80000010b27808 */ /* 0x000fe40007000000 */
[----:B------:R-:W-:Y:S02]  /*14f60*/  FSEL R200, R18, -INF , !P1 ;  /* 0xff80000012c87808 */ /* 0x000fe40004800000 */
[C---:B------:R-:W-:Y:S02]  /*14f70*/  ISETP.GE.AND P6, PT, R8.reuse, R203, PT ;  /* 0x000000cb0800720c */ /* 0x040fe40003fc6270 */
[----:B------:R-:W-:Y:S02]  /*14f80*/  ISETP.GE.AND P1, PT, R8, R201, PT ;  /* 0x000000c90800720c */ /* 0x000fe40003f26270 */
[----:B------:R-:W-:Y:S02]  /*14f90*/  FSEL R235, R5, -INF , !P5 ;  /* 0xff80000005eb7808 */ /* 0x000fe40006800000 */
[----:B------:R-:W-:Y:S02]  /*14fa0*/  FSEL R236, R10, -INF , !P3 ;  /* 0xff8000000aec7808 */ /* 0x000fe40005800000 */
[----:B------:R-:W-:Y:S02]  /*14fb0*/  ISETP.GE.OR P0, PT, R8, R209, !P0 ;  /* 0x000000d10800720c */ /* 0x000fe40004706670 */
[----:B------:R-:W-:Y:S02]  /*14fc0*/  FSEL R9, R20, -INF , !P2 ;  /* 0xff80000014097808 */ /* 0x000fe40005000000 */
[-C--:B------:R-:W-:Y:S02]  /*14fd0*/  ISETP.GE.AND P5, PT, R2, R203.reuse, PT ;  /* 0x000000cb0200720c */ /* 0x080fe40003fa6270 */
[----:B------:R-:W-:Y:S01]  /*14fe0*/  ISETP.GE.AND P3, PT, R4, R203, PT ;  /* 0x000000cb0400720c */ /* 0x000fe20003f66270 */
[----:B------:R-:W-:Y:S01]  /*14ff0*/  STL [R1], R9 ;  /* 0x0000000901007387 */ /* 0x000fe20000100800 */
[C---:B------:R-:W-:Y:S02]  /*15000*/  ISETP.GE.OR P6, PT, R8.reuse, R207, !P6 ;  /* 0x000000cf0800720c */ /* 0x040fe400077c6670 */
[----:B------:R-:W-:Y:S02]  /*15010*/  ISETP.GE.OR P1, PT, R8, R205, !P1 ;  /* 0x000000cd0800720c */ /* 0x000fe40004f26670 */
[----:B------:R-:W-:Y:S02]  /*15020*/  FSEL R8, R22, -INF , !P0 ;  /* 0xff80000016087808 */ /* 0x000fe40004000000 */
[-C--:B------:R-:W-:Y:S01]  /*15030*/  ISETP.GE.OR P5, PT, R2, R207.reuse, !P5 ;  /* 0x000000cf0200720c */ /* 0x080fe20006fa6670 */
[----:B------:R-:W-:Y:S01]  /*15040*/  VIADD R2, R0, 0x11 ;  /* 0x0000001100027836 */ /* 0x000fe20000000000 */
[----:B------:R-:W-:Y:S01]  /*15050*/  ISETP.GE.OR P3, PT, R4, R207, !P3 ;  /* 0x000000cf0400720c */ /* 0x000fe20005f66670 */
[----:B------:R1:W-:Y:S01]  /*15060*/  STL [R1+0x4], R8 ;  /* 0x0000040801007387 */ /* 0x0003e20000100800 */
[----:B------:R-:W-:Y:S01]  /*15070*/  FSEL R248, R12, -INF , !P5 ;  /* 0xff8000000cf87808 */ /* 0x000fe20006800000 */
[----:B------:R-:W-:Y:S01]  /*15080*/  VIADD R12, R0, 0x20 ;  /* 0x00000020000c7836 */ /* 0x000fe20000000000 */
[----:B------:R-:W-:Y:S02]  /*15090*/  FSEL R250, R13, -INF , !P3 ;  /* 0xff8000000dfa7808 */ /* 0x000fe40005800000 */
[C---:B------:R-:W-:Y:S02]  /*150a0*/  ISETP.GE.AND P5, PT, R4.reuse, R199, PT ;  /* 0x000000c70400720c */ /* 0x040fe40003fa6270 */
[C---:B------:R-:W-:Y:S02]  /*150b0*/  ISETP.GE.AND P3, PT, R4.reuse, R197, PT ;  /* 0x000000c50400720c */ /* 0x040fe40003f66270 */
[C---:B------:R-:W-:Y:S02]  /*150c0*/  ISETP.GE.OR P5, PT, R4.reuse, R211, !P5 ;  /* 0x000000d30400720c */ /* 0x040fe40006fa6670 */
[----:B------:R-:W-:Y:S02]  /*150d0*/  ISETP.GE.OR P3, PT, R4, R209, !P3 ;  /* 0x000000d10400720c */ /* 0x000fe40005f66670 */
[----:B------:R-:W-:Y:S01]  /*150e0*/  FSEL R198, R17, -INF , !P5 ;  /* 0xff80000011c67808 */ /* 0x000fe20006800000 */
[----:B------:R-:W2:Y:S01]  /*150f0*/  LDSM.16.M88.4 R4, [R194] ;  /* 0x00000000c204783b */ /* 0x000ea20000000200 */
[----:B------:R-:W-:Y:S02]  /*15100*/  FSEL R208, R19, -INF , !P3 ;  /* 0xff80000013d07808 */ /* 0x000fe40005800000 */
[C---:B------:R-:W-:Y:S02]  /*15110*/  ISETP.GE.AND P5, PT, R2.reuse, R199, PT ;  /* 0x000000c70200720c */ /* 0x040fe40003fa6270 */
[C---:B------:R-:W-:Y:S02]  /*15120*/  ISETP.GE.AND P3, PT, R2.reuse, R197, PT ;  /* 0x000000c50200720c */ /* 0x040fe40003f66270 */
[C---:B------:R-:W-:Y:S02]  /*15130*/  ISETP.GE.AND P2, PT, R2.reuse, R203, PT ;  /* 0x000000cb0200720c */ /* 0x040fe40003f46270 */
[C---:B------:R-:W-:Y:S02]  /*15140*/  ISETP.GE.OR P5, PT, R2.reuse, R211, !P5 ;  /* 0x000000d30200720c */ /* 0x040fe40006fa6670 */
[----:B------:R-:W-:Y:S01]  /*15150*/  ISETP.GE.OR P3, PT, R2, R209, !P3 ;  /* 0x000000d10200720c */ /* 0x000fe20005f66670 */
[----:B-1----:R-:W-:Y:S01]  /*15160*/  VIADD R8, R0, 0x18 ;  /* 0x0000001800087836 */ /* 0x002fe20000000000 */
[----:B------:R-:W-:Y:S02]  /*15170*/  ISETP.GE.OR P2, PT, R2, R207, !P2 ;  /* 0x000000cf0200720c */ /* 0x000fe40005746670 */
        /* <DEDUP_REMOVED lines=11> */
[----:B------:R-:W-:Y:S02]  /*15230*/  ISETP.GE.OR P2, PT, R8, R209, !P2 ;  /* 0x000000d10800720c */ /* 0x000fe40005746670 */
[----:B------:R-:W-:Y:S01]  /*15240*/  ISETP.GE.AND P0, PT, R2, R201, PT ;  /* 0x000000c90200720c */ /* 0x000fe20003f06270 */
[----:B------:R-:W1:Y:S01]  /*15250*/  LDSM.16.M88.4 R8, [R193] ;  /* 0x00000000c108783b */ /* 0x000e620000000200 */
[----:B------:R-:W-:Y:S01]  /*15260*/  FSEL R26, R26, -INF , !P1 ;  /* 0xff8000001a1a7808 */ /* 0x000fe20004800000 */
[-C--:B--2---:R-:W-:Y:S03]  /*15270*/  HMMA.16816.F32.BF16 R36, R172, R4.reuse, R36 ;  /* 0x00000004ac24723c */ /* 0x084fe60000041824 */
[----:B------:R-:W-:Y:S01]  /*15280*/  ISETP.GE.OR P0, PT, R2, R205, !P0 ;  /* 0x000000cd0200720c */ /* 0x000fe20004706670 */
[----:B------:R-:W-:Y:S01]  /*15290*/  VIADD R2, R0, 0x19 ;  /* 0x0000001900027836 */ /* 0x000fe20000000000 */
[----:B------:R-:W-:Y:S01]  /*152a0*/  FSEL R28, R28, -INF , !P5 ;  /* 0xff8000001c1c7808 */ /* 0x000fe20006800000 */
[C---:B------:R-:W-:Y:S04]  /*152b0*/  HMMA.16816.F32.BF16 R40, R180.reuse, R4, R40 ;  /* 0x00000004b428723c */ /* 0x040fe80000041828 */
[C---:B------:R-:W-:Y:S02]  /*152c0*/  ISETP.GE.AND P1, PT, R2.reuse, R203, PT ;  /* 0x000000cb0200720c */ /* 0x040fe40003f26270 */
[----:B------:R-:W-:Y:S01]  /*152d0*/  FSEL R27, R27, -INF , !P0 ;  /* 0xff8000001b1b7808 */ /* 0x000fe20004000000 */
[-C--:B------:R-:W-:Y:S03]  /*152e0*/  HMMA.16816.F32.BF16 R44, R180, R6.reuse, R44 ;  /* 0x00000006b42c723c */ /* 0x080fe6000004182c */
[----:B------:R-:W-:Y:S01]  /*152f0*/  ISETP.GE.AND P0, PT, R2, R201, PT ;  /* 0x000000c90200720c */ /* 0x000fe20003f06270 */
[----:B------:R-:W-:Y:S01]  /*15300*/  VIADD R4, R0, 0x28 ;  /* 0x0000002800047836 */ /* 0x000fe20000000000 */
[C---:B------:R-:W-:Y:S01]  /*15310*/  ISETP.GE.OR P1, PT, R2.reuse, R207, !P1 ;  /* 0x000000cf0200720c */ /* 0x040fe20004f26670 */
[C---:B------:R-:W-:Y:S04]  /*15320*/  HMMA.16816.F32.BF16 R48, R172.reuse, R6, R48 ;  /* 0x00000006ac30723c */ /* 0x040fe80000041830 */
[C---:B------:R-:W-:Y:S02]  /*15330*/  ISETP.GE.OR P0, PT, R2.reuse, R205, !P0 ;  /* 0x000000cd0200720c */ /* 0x040fe40004706670 */
[----:B------:R-:W-:Y:S02]  /*15340*/  FSEL R29, R29, -INF , !P1 ;  /* 0xff8000001d1d7808 */ /* 0x000fe40004800000 */
[C---:B------:R-:W-:Y:S02]  /*15350*/  ISETP.GE.AND P5, PT, R2.reuse, R199, PT ;  /* 0x000000c70200720c */ /* 0x040fe40003fa6270 */
[----:B------:R-:W-:Y:S02]  /*15360*/  ISETP.GE.AND P1, PT, R2, R197, PT ;  /* 0x000000c50200720c */ /* 0x000fe40003f26270 */
[----:B------:R-:W-:Y:S02]  /*15370*/  FSEL R30, R30, -INF , !P3 ;  /* 0xff8000001e1e7808 */ /* 0x000fe40005800000 */
[----:B------:R-:W-:Y:S02]  /*15380*/  FSEL R22, R31, -INF , !P0 ;  /* 0xff8000001f167808 */ /* 0x000fe40004000000 */
[C---:B------:R-:W-:Y:S02]  /*15390*/  ISETP.GE.AND P3, PT, R12.reuse, R199, PT ;  /* 0x000000c70c00720c */ /* 0x040fe40003f66270 */
[----:B------:R-:W-:Y:S01]  /*153a0*/  ISETP.GE.AND P0, PT, R12, R197, PT ;  /* 0x000000c50c00720c */ /* 0x000fe20003f06270 */
[-C--:B-1----:R-:W-:Y:S03]  /*153b0*/  HMMA.16816.F32.BF16 R52, R172, R8.reuse, R52 ;  /* 0x00000008ac34723c */ /* 0x082fe60000041834 */
[C---:B------:R-:W-:Y:S02]  /*153c0*/  ISETP.GE.OR P5, PT, R2.reuse, R211, !P5 ;  /* 0x000000d30200720c */ /* 0x040fe40006fa6670 */
[----:B------:R-:W-:Y:S01]  /*153d0*/  ISETP.GE.OR P1, PT, R2, R209, !P1 ;  /* 0x000000d10200720c */ /* 0x000fe20004f26670 */
[C---:B------:R-:W-:Y:S04]  /*153e0*/  HMMA.16816.F32.BF16 R56, R180.reuse, R8, R56 ;  /* 0x00000008b438723c */ /* 0x040fe80000041838 */
[----:B------:R-:W-:Y:S01]  /*153f0*/  ISETP.GE.OR P3, PT, R12, R211, !P3 ;  /* 0x000000d30c00720c */ /* 0x000fe20005f66670 */
[----:B------:R-:W-:Y:S01]  /*15400*/  VIADD R2, R0, 0x21 ;  /* 0x0000002100027836 */ /* 0x000fe20000000000 */
[----:B------:R-:W-:Y:S01]  /*15410*/  ISETP.GE.OR P0, PT, R12, R209, !P0 ;  /* 0x000000d10c00720c */ /* 0x000fe20004706670 */
[----:B------:R-:W-:Y:S01]  /*15420*/  VIADD R8, R0, 0x38 ;  /* 0x0000003800087836 */ /* 0x000fe20000000000 */
[----:B------:R-:W-:Y:S01]  /*15430*/  FSEL R224, R32, -INF , !P6 ;  /* 0xff80000020e07808 */ /* 0x000fe20007000000 */
[-C--:B------:R-:W-:Y:S03]  /*15440*/  HMMA.16816.F32.BF16 R60, R180, R10.reuse, R60 ;  /* 0x0000000ab43c723c */ /* 0x080fe6000004183c */
[----:B------:R-:W-:Y:S02]  /*15450*/  FSEL R223, R33, -INF , !P5 ;  /* 0xff80000021df7808 */ /* 0x000fe40006800000 */
[----:B------:R-:W-:Y:S01]  /*15460*/  FSEL R229, R35, -INF , !P1 ;  /* 0xff80000023e57808 */ /* 0x000fe20004800000 */
[C---:B------:R-:W-:Y:S04]  /*15470*/  HMMA.16816.F32.BF16 R64, R172.reuse, R10, R64 ;  /* 0x0000000aac40723c */ /* 0x040fe80000041840 */
[----:B------:R-:W-:Y:S02]  /*15480*/  ISETP.GE.AND P6, PT, R12, R203, PT ;  /* 0x000000cb0c00720c */ /* 0x000fe40003fc6270 */
[----:B------:R-:W-:Y:S02]  /*15490*/  FSEL R231, R36, -INF , !P3 ;  /* 0xff80000024e77808 */ /* 0x000fe40005800000 */
[----:B------:R-:W-:Y:S02]  /*154a0*/  FSEL R239, R38, -INF , !P0 ;  /* 0xff80000026ef7808 */ /* 0x000fe40004000000 */
[----:B------:R-:W-:Y:S02]  /*154b0*/  ISETP.GE.AND P5, PT, R2, R199, PT ;  /* 0x000000c70200720c */ /* 0x000fe40003fa6270 */
[----:B------:R-:W-:Y:S02]  /*154c0*/  FSEL R227, R34, -INF , !P2 ;  /* 0xff80000022e37808 */ /* 0x000fe40005000000 */
[C---:B------:R-:W-:Y:S02]  /*154d0*/  ISETP.GE.AND P1, PT, R2.reuse, R197, PT ;  /* 0x000000c50200720c */ /* 0x040fe40003f26270 */
[C---:B------:R-:W-:Y:S02]  /*154e0*/  ISETP.GE.AND P3, PT, R2.reuse, R203, PT ;  /* 0x000000cb0200720c */ /* 0x040fe40003f66270 */
[-C--:B------:R-:W-:Y:S02]  /*154f0*/  ISETP.GE.AND P0, PT, R2, R201.reuse, PT ;  /* 0x000000c90200720c */ /* 0x080fe40003f06270 */
[C---:B------:R-:W-:Y:S02]  /*15500*/  ISETP.GE.AND P2, PT, R12.reuse, R201, PT ;  /* 0x000000c90c00720c */ /* 0x040fe40003f46270 */
[----:B------:R-:W-:Y:S02]  /*15510*/  ISETP.GE.OR P6, PT, R12, R207, !P6 ;  /* 0x000000cf0c00720c */ /* 0x000fe400077c6670 */
[C---:B------:R-:W-:Y:S02]  /*15520*/  ISETP.GE.OR P5, PT, R2.reuse, R211, !P5 ;  /* 0x000000d30200720c */ /* 0x040fe40006fa6670 */
[C---:B------:R-:W-:Y:S02]  /*15530*/  ISETP.GE.OR P1, PT, R2.reuse, R209, !P1 ;  /* 0x000000d10200720c */ /* 0x040fe40004f26670 */
[C---:B------:R-:W-:Y:S02]  /*15540*/  ISETP.GE.OR P3, PT, R2.reuse, R207, !P3 ;  /* 0x000000cf0200720c */ /* 0x040fe40005f66670 */
[-C--:B------:R-:W-:Y:S01]  /*15550*/  ISETP.GE.OR P0, PT, R2, R205.reuse, !P0 ;  /* 0x000000cd0200720c */ /* 0x080fe20004706670 */
[----:B------:R-:W-:Y:S01]  /*15560*/  VIADD R2, R0, 0x29 ;  /* 0x0000002900027836 */ /* 0x000fe20000000000 */
        /* <DEDUP_REMOVED lines=11> */
[----:B------:R-:W-:Y:S02]  /*15620*/  ISETP.GE.AND P2, PT, R2, R203, PT ;  /* 0x000000cb0200720c */ /* 0x000fe40003f46270 */
[C---:B------:R-:W-:Y:S02]  /*15630*/  ISETP.GE.OR P5, PT, R4.reuse, R207, !P5 ;  /* 0x000000cf0400720c */ /* 0x040fe40006fa6670 */
[C---:B------:R-:W-:Y:S02]  /*15640*/  ISETP.GE.OR P1, PT, R4.reuse, R205, !P1 ;  /* 0x000000cd0400720c */ /* 0x040fe40004f26670 */
[C---:B------:R-:W-:Y:S02]  /*15650*/  ISETP.GE.OR P6, PT, R4.reuse, R211, !P6 ;  /* 0x000000d30400720c */ /* 0x040fe400077c6670 */
[----:B------:R-:W-:Y:S02]  /*15660*/  ISETP.GE.OR P3, PT, R4, R209, !P3 ;  /* 0x000000d10400720c */ /* 0x000fe40005f66670 */
[----:B------:R-:W-:Y:S01]  /*15670*/  ISETP.GE.OR P2, PT, R2, R207, !P2 ;  /* 0x000000cf0200720c */ /* 0x000fe20005746670 */
[----:B------:R-:W1:Y:S01]  /*15680*/  LDSM.16.M88.4 R4, [R192] ;  /* 0x00000000c004783b */ /* 0x000e620000000200 */
[----:B------:R-:W-:Y:S02]  /*15690*/  FSEL R21, R43, -INF , !P0 ;  /* 0xff8000002b157808 */ /* 0x000fe40004000000 */
[----:B------:R-:W-:Y:S02]  /*156a0*/  FSEL R241, R44, -INF , !P5 ;  /* 0xff8000002cf17808 */ /* 0x000fe40006800000 */
[----:B------:R-:W-:Y:S02]  /*156b0*/  FSEL R240, R45, -INF , !P2 ;  /* 0xff8000002df07808 */ /* 0x000fe40005000000 */
[C---:B------:R-:W-:Y:S02]  /*156c0*/  ISETP.GE.AND P0, PT, R2.reuse, R201, PT ;  /* 0x000000c90200720c */ /* 0x040fe40003f06270 */
[C---:B------:R-:W-:Y:S02]  /*156d0*/  ISETP.GE.AND P5, PT, R2.reuse, R199, PT ;  /* 0x000000c70200720c */ /* 0x040fe40003fa6270 */
[----:B------:R-:W-:Y:S02]  /*156e0*/  ISETP.GE.AND P2, PT, R2, R197, PT ;  /* 0x000000c50200720c */ /* 0x000fe40003f46270 */
[----:B------:R-:W-:Y:S02]  /*156f0*/  FSEL R252, R46, -INF , !P1 ;  /* 0xff8000002efc7808 */ /* 0x000fe40004800000 */
[----:B------:R-:W-:Y:S02]  /*15700*/  ISETP.GE.AND P1, PT, R12, R199, PT ;  /* 0x000000c70c00720c */ /* 0x000fe40003f26270 */
[C---:B------:R-:W-:Y:S02]  /*15710*/  ISETP.GE.OR P0, PT, R2.reuse, R205, !P0 ;  /* 0x000000cd0200720c */ /* 0x040fe40004706670 */
[C---:B------:R-:W-:Y:S02]  /*15720*/  ISETP.GE.OR P5, PT, R2.reuse, R211, !P5 ;  /* 0x000000d30200720c */ /* 0x040fe40006fa6670 */
[----:B------:R-:W-:Y:S01]  /*15730*/  ISETP.GE.OR P2, PT, R2, R209, !P2 ;  /* 0x000000d10200720c */ /* 0x000fe20005746670 */
[----:B------:R-:W-:Y:S01]  /*15740*/  VIADD R2, R0, 0x31 ;  /* 0x0000003100027836 */ /* 0x000fe20000000000 */
[----:B------:R-:W-:Y:S02]  /*15750*/  ISETP.GE.OR P1, PT, R12, R211, !P1 ;  /* 0x000000d30c00720c */ /* 0x000fe40004f26670 */
[----:B------:R-:W-:Y:S02]  /*15760*/  FSEL R212, R48, -INF , !P6 ;  /* 0xff80000030d47808 */ /* 0x000fe40007000000 */
[----:B------:R-:W-:Y:S02]  /*15770*/  FSEL R210, R49, -INF , !P5 ;  /* 0xff80000031d27808 */ /* 0x000fe40006800000 */
[----:B------:R-:W-:Y:S02]  /*15780*/  FSEL R215, R51, -INF , !P2 ;  /* 0xff80000033d77808 */ /* 0x000fe40005000000 */
[----:B------:R-:W-:Y:S02]  /*15790*/  FSEL R213, R52, -INF , !P1 ;  /* 0xff80000034d57808 */ /* 0x000fe40004800000 */
[----:B------:R-:W-:Y:S02]  /*157a0*/  ISETP.GE.AND P6, PT, R12, R203, PT ;  /* 0x000000cb0c00720c */ /* 0x000fe40003fc6270 */
[C---:B------:R-:W-:Y:S02]  /*157b0*/  ISETP.GE.AND P5, PT, R2.reuse, R199, PT ;  /* 0x000000c70200720c */ /* 0x040fe40003fa6270 */
[C---:B------:R-:W-:Y:S02]  /*157c0*/  ISETP.GE.AND P2, PT, R2.reuse, R197, PT ;  /* 0x000000c50200720c */ /* 0x040fe40003f46270 */
[----:B------:R-:W-:Y:S01]  /*157d0*/  ISETP.GE.AND P1, PT, R2, R203, PT ;  /* 0x000000cb0200720c */ /* 0x000fe20003f26270 */
[-C--:B-1----:R-:W-:Y:S03]  /*157e0*/  HMMA.16816.F32.BF16 R68, R172, R4.reuse, R68 ;  /* 0x00000004ac44723c */ /* 0x082fe60000041844 */
[----:B------:R-:W-:Y:S02]  /*157f0*/  ISETP.GE.OR P6, PT, R12, R207, !P6 ;  /* 0x000000cf0c00720c */ /* 0x000fe400077c6670 */
[C---:B------:R-:W-:Y:S01]  /*15800*/  ISETP.GE.OR P5, PT, R2.reuse, R211, !P5 ;  /* 0x000000d30200720c */ /* 0x040fe20006fa6670 */
[C---:B------:R-:W-:Y:S04]  /*15810*/  HMMA.16816.F32.BF16 R72, R180.reuse, R4, R72 ;  /* 0x00000004b448723c */ /* 0x040fe80000041848 */
[C---:B------:R-:W-:Y:S02]  /*15820*/  ISETP.GE.OR P2, PT, R2.reuse, R209, !P2 ;  /* 0x000000d10200720c */ /* 0x040fe40005746670 */
[----:B------:R-:W-:Y:S01]  /*15830*/  ISETP.GE.OR P1, PT, R2, R207, !P1 ;  /* 0x000000cf0200720c */ /* 0x000fe20004f26670 */
[-C--:B------:R-:W-:Y:S04]  /*15840*/  HMMA.16816.F32.BF16 R76, R180, R6.reuse, R76 ;  /* 0x00000006b44c723c */ /* 0x080fe8000004184c */
[----:B------:R-:W-:Y:S01]  /*15850*/  FSEL R202, R53, -INF , !P5 ;  /* 0xff80000035ca7808 */ /* 0x000fe20006800000 */
[----:B------:R-:W-:Y:S01]  /*15860*/  VIADD R4, R0, 0x48 ;  /* 0x0000004800047836 */ /* 0x000fe20000000000 */
[----:B------:R-:W-:Y:S01]  /*15870*/  FSEL R214, R55, -INF , !P2 ;  /* 0xff80000037d67808 */ /* 0x000fe20005000000 */
[----:B------:R-:W2:Y:S01]  /*15880*/  LDL.64 R52, [R1+0x38] ;  /* 0x0000380001347983 */ /* 0x000ea20000100a00 */
[----:B------:R-:W-:Y:S01]  /*15890*/  FSEL R222, R56, -INF , !P6 ;  /* 0xff80000038de7808 */ /* 0x000fe20007000000 */
[C---:B------:R-:W-:Y:S04]  /*158a0*/  HMMA.16816.F32.BF16 R80, R172.reuse, R6, R80 ;  /* 0x00000006ac50723c */ /* 0x040fe80000041850 */
[----:B------:R-:W-:Y:S02]  /*158b0*/  FSEL R221, R57, -INF , !P1 ;  /* 0xff80000039dd7808 */ /* 0x000fe40004800000 */
[C---:B------:R-:W-:Y:S02]  /*158c0*/  ISETP.GE.AND P5, PT, R8.reuse, R203, PT ;  /* 0x000000cb0800720c */ /* 0x040fe40003fa6270 */
[C---:B------:R-:W-:Y:S02]  /*158d0*/  ISETP.GE.AND P2, PT, R8.reuse, R201, PT ;  /* 0x000000c90800720c */ /* 0x040fe40003f46270 */
[C---:B------:R-:W-:Y:S02]  /*158e0*/  ISETP.GE.AND P6, PT, R8.reuse, R199, PT ;  /* 0x000000c70800720c */ /* 0x040fe40003fc6270 */
[-C--:B------:R-:W-:Y:S02]  /*158f0*/  ISETP.GE.AND P1, PT, R8, R197.reuse, PT ;  /* 0x000000c50800720c */ /* 0x080fe40003f26270 */
[----:B------:R-:W-:Y:S02]  /*15900*/  FSEL R251, R47, -INF , !P0 ;  /* 0xff8000002ffb7808 */ /* 0x000fe40004000000 */
[----:B------:R-:W-:Y:S02]  /*15910*/  ISETP.GE.AND P0, PT, R12, R197, PT ;  /* 0x000000c50c00720c */ /* 0x000fe40003f06270 */
[C---:B------:R-:W-:Y:S02]  /*15920*/  ISETP.GE.OR P5, PT, R8.reuse, R207, !P5 ;  /* 0x000000cf0800720c */ /* 0x040fe40006fa6670 */
[C---:B------:R-:W-:Y:S02]  /*15930*/  ISETP.GE.OR P2, PT, R8.reuse, R205, !P2 ;  /* 0x000000cd0800720c */ /* 0x040fe40005746670 */
[C---:B------:R-:W-:Y:S02]  /*15940*/  ISETP.GE.OR P6, PT, R8.reuse, R211, !P6 ;  /* 0x000000d30800720c */ /* 0x040fe400077c6670 */
[-C--:B------:R-:W-:Y:S02]  /*15950*/  ISETP.GE.OR P1, PT, R8, R209.reuse, !P1 ;  /* 0x000000d10800720c */ /* 0x080fe40004f26670 */
[----:B------:R-:W-:Y:S01]  /*15960*/  ISETP.GE.OR P0, PT, R12, R209, !P0 ;  /* 0x000000d10c00720c */ /* 0x000fe20004706670 */
[----:B------:R-:W1:Y:S01]  /*15970*/  LDSM.16.M88.4 R8, [R191] ;  /* 0x00000000bf08783b */ /* 0x000e620000000200 */
        /* <DEDUP_REMOVED lines=10> */
[C---:B------:R-:W-:Y:S01]  /*15a20*/  ISETP.GE.AND P3, PT, R2.reuse, R203, PT ;  /* 0x000000cb0200720c */ /* 0x040fe20003f66270 */
[----:B------:R-:W3:Y:S01]  /*15a30*/  LDL.64 R58, [R1+0x30] ;  /* 0x00003000013a7983 */ /* 0x000ee20000100a00 */
[C---:B------:R-:W-:Y:S02]  /*15a40*/  ISETP.GE.AND P0, PT, R2.reuse, R201, PT ;  /* 0x000000c90200720c */ /* 0x040fe40003f06270 */
[C---:B------:R-:W-:Y:S02]  /*15a50*/  ISETP.GE.OR P3, PT, R2.reuse, R207, !P3 ;  /* 0x000000cf0200720c */ /* 0x040fe40005f66670 */
[----:B------:R-:W-:Y:S02]  /*15a60*/  ISETP.GE.OR P0, PT, R2, R205, !P0 ;  /* 0x000000cd0200720c */ /* 0x000fe40004706670 */
[----:B------:R-:W-:Y:S02]  /*15a70*/  FSEL R217, R60, -INF , !P5 ;  /* 0xff8000003cd97808 */ /* 0x000fe40006800000 */
        /* <DEDUP_REMOVED lines=26> */
[-C--:B------:R-:W-:Y:S02]  /*15c20*/  ISETP.GE.AND P0, PT, R2, R201.reuse, PT ;  /* 0x000000c90200720c */ /* 0x080fe40003f06270 */
[----:B------:R-:W-:Y:S02]  /*15c30*/  ISETP.GE.AND P1, PT, R12, R201, PT ;  /* 0x000000c90c00720c */ /* 0x000fe40003f26270 */
[C---:B------:R-:W-:Y:S02]  /*15c40*/  ISETP.GE.OR P5, PT, R2.reuse, R211, !P5 ;  /* 0x000000d30200720c */ /* 0x040fe40006fa6670 */
[C---:B------:R-:W-:Y:S02]  /*15c50*/  ISETP.GE.OR P3, PT, R2.reuse, R209, !P3 ;  /* 0x000000d10200720c */ /* 0x040fe40005f66670 */
[C---:B------:R-:W-:Y:S02]  /*15c60*/  ISETP.GE.OR P2, PT, R2.reuse, R207, !P2 ;  /* 0x000000cf0200720c */ /* 0x040fe40005746670 */
[----:B------:R-:W-:Y:S01]  /*15c70*/  ISETP.GE.OR P0, PT, R2, R205, !P0 ;  /* 0x000000cd0200720c */ /* 0x000fe20004706670 */
[----:B------:R-:W-:Y:S01]  /*15c80*/  VIADD R2, R0, 0x49 ;  /* 0x0000004900027836 */ /* 0x000fe20000000000 */
[C---:B------:R-:W-:Y:S02]  /*15c90*/  ISETP.GE.AND P6, PT, R12.reuse, R203, PT ;  /* 0x000000cb0c00720c */ /* 0x040fe40003fc6270 */
[C---:B------:R-:W-:Y:S02]  /*15ca0*/  ISETP.GE.OR P1, PT, R12.reuse, R205, !P1 ;  /* 0x000000cd0c00720c */ /* 0x040fe40004f26670 */
[----:B------:R-:W-:Y:S01]  /*15cb0*/  ISETP.GE.OR P6, PT, R12, R207, !P6 ;  /* 0x000000cf0c00720c */ /* 0x000fe200077c6670 */
[----:B------:R-:W-:Y:S01]  /*15cc0*/  VIADD R12, R0, 0x50 ;  /* 0x00000050000c7836 */ /* 0x000fe20000000000 */
[----:B------:R-:W-:Y:S02]  /*15cd0*/  FSEL R169, R71, -INF , !P3 ;  /* 0xff80000047a97808 */ /* 0x000fe40005800000 */
[----:B------:R-:W-:Y:S02]  /*15ce0*/  FSEL R206, R74, -INF , !P1 ;  /* 0xff8000004ace7808 */ /* 0x000fe40004800000 */
[----:B------:R-:W-:Y:S02]  /*15cf0*/  FSEL R69, R69, -INF , !P5 ;  /* 0xff80000045457808 */ /* 0x000fe40006800000 */
[-C--:B------:R-:W-:Y:S02]  /*15d00*/  ISETP.GE.AND P3, PT, R4, R203.reuse, PT ;  /* 0x000000cb0400720c */ /* 0x080fe40003f66270 */
[----:B------:R-:W-:Y:S02]  /*15d10*/  ISETP.GE.AND P1, PT, R2, R203, PT ;  /* 0x000000cb0200720c */ /* 0x000fe40003f26270 */
[----:B------:R-:W-:Y:S02]  /*15d20*/  ISETP.GE.AND P5, PT, R4, R201, PT ;  /* 0x000000c90400720c */ /* 0x000fe40003fa6270 */
[----:B------:R-:W-:Y:S02]  /*15d30*/  FSEL R176, R72, -INF , !P6 ;  /* 0xff80000048b07808 */ /* 0x000fe40007000000 */
[----:B------:R-:W-:Y:S02]  /*15d40*/  FSEL R171, R73, -INF , !P2 ;  /* 0xff80000049ab7808 */ /* 0x000fe40005000000 */
[C---:B------:R-:W-:Y:S02]  /*15d50*/  ISETP.GE.AND P6, PT, R4.reuse, R199, PT ;  /* 0x000000c70400720c */ /* 0x040fe40003fc6270 */
[C---:B------:R-:W-:Y:S02]  /*15d60*/  ISETP.GE.AND P2, PT, R4.reuse, R197, PT ;  /* 0x000000c50400720c */ /* 0x040fe40003f46270 */
[-C--:B------:R-:W-:Y:S02]  /*15d70*/  ISETP.GE.OR P3, PT, R4, R207.reuse, !P3 ;  /* 0x000000cf0400720c */ /* 0x080fe40005f66670 */
[----:B------:R-:W-:Y:S02]  /*15d80*/  ISETP.GE.OR P1, PT, R2, R207, !P1 ;  /* 0x000000cf0200720c */ /* 0x000fe40004f26670 */
[C---:B------:R-:W-:Y:S02]  /*15d90*/  ISETP.GE.OR P5, PT, R4.reuse, R205, !P5 ;  /* 0x000000cd0400720c */ /* 0x040fe40006fa6670 */
[C---:B------:R-:W-:Y:S02]  /*15da0*/  ISETP.GE.OR P6, PT, R4.reuse, R211, !P6 ;  /* 0x000000d30400720c */ /* 0x040fe400077c6670 */
[----:B------:R-:W-:Y:S02]  /*15db0*/  ISETP.GE.OR P2, PT, R4, R209, !P2 ;  /* 0x000000d10400720c */ /* 0x000fe40005746670 */
[----:B------:R-:W-:Y:S01]  /*15dc0*/  FSEL R204, R75, -INF , !P0 ;  /* 0xff8000004bcc7808 */ /* 0x000fe20004000000 */
[----:B------:R-:W1:Y:S01]  /*15dd0*/  LDSM.16.M88.4 R4, [R190] ;  /* 0x00000000be04783b */ /* 0x000e620000000200 */
[----:B------:R-:W-:Y:S02]  /*15de0*/  FSEL R74, R76, -INF , !P3 ;  /* 0xff8000004c4a7808 */ /* 0x000fe40005800000 */
[----:B------:R-:W-:Y:S02]  /*15df0*/  FSEL R72, R77, -INF , !P1 ;  /* 0xff8000004d487808 */ /* 0x000fe40004800000 */
[C---:B------:R-:W-:Y:S02]  /*15e00*/  ISETP.GE.AND P0, PT, R2.reuse, R201, PT ;  /* 0x000000c90200720c */ /* 0x040fe40003f06270 */
[C---:B------:R-:W-:Y:S01]  /*15e10*/  ISETP.GE.AND P3, PT, R2.reuse, R199, PT ;  /* 0x000000c70200720c */ /* 0x040fe20003f66270 */
[----:B------:R-:W4:Y:S01]  /*15e20*/  LDL.64 R76, [R1+0x28] ;  /* 0x00002800014c7983 */ /* 0x000f220000100a00 */
        /* <DEDUP_REMOVED lines=15> */
[----:B------:R-:W-:Y:S02]  /*15f20*/  ISETP.GE.AND P5, PT, R2, R203, PT ;  /* 0x000000cb0200720c */ /* 0x000fe40003fa6270 */
[----:B------:R-:W-:Y:S01]  /*15f30*/  ISETP.GE.OR P6, PT, R12, R207, !P6 ;  /* 0x000000cf0c00720c */ /* 0x000fe200077c6670 */
[-C--:B-1----:R-:W-:Y:S03]  /*15f40*/  HMMA.16816.F32.BF16 R100, R172, R4.reuse, R100 ;  /* 0x00000004ac64723c */ /* 0x082fe60000041864 */
[C---:B------:R-:W-:Y:S02]  /*15f50*/  ISETP.GE.OR P3, PT, R2.reuse, R211, !P3 ;  /* 0x000000d30200720c */ /* 0x040fe40005f66670 */
[C---:B------:R-:W-:Y:S01]  /*15f60*/  ISETP.GE.OR P1, PT, R2.reuse, R209, !P1 ;  /* 0x000000d10200720c */ /* 0x040fe20004f26670 */
[C---:B------:R-:W-:Y:S04]  /*15f70*/  HMMA.16816.F32.BF16 R104, R180.reuse, R4, R104 ;  /* 0x00000004b468723c */ /* 0x040fe80000041868 */
[----:B------:R-:W-:Y:S02]  /*15f80*/  ISETP.GE.OR P5, PT, R2, R207, !P5 ;  /* 0x000000cf0200720c */ /* 0x000fe40006fa6670 */
[----:B------:R-:W-:Y:S01]  /*15f90*/  FSEL R42, R85, -INF , !P3 ;  /* 0xff800000552a7808 */ /* 0x000fe20005800000 */
[-C--:B------:R-:W-:Y:S03]  /*15fa0*/  HMMA.16816.F32.BF16 R108, R180, R6.reuse, R108 ;  /* 0x00000006b46c723c */ /* 0x080fe6000004186c */
[----:B------:R-:W-:Y:S01]  /*15fb0*/  ISETP.GE.AND P3, PT, R8, R203, PT ;  /* 0x000000cb0800720c */ /* 0x000fe20003f66270 */
[----:B------:R-:W-:Y:S01]  /*15fc0*/  VIADD R4, R0, 0x68 ;  /* 0x0000006800047836 */ /* 0x000fe20000000000 */
[----:B------:R-:W-:Y:S01]  /*15fd0*/  FSEL R87, R87, -INF , !P1 ;  /* 0xff80000057577808 */ /* 0x000fe20004800000 */
[C---:B------:R-:W-:Y:S04]  /*15fe0*/  HMMA.16816.F32.BF16 R112, R172.reuse, R6, R112 ;  /* 0x00000006ac70723c */ /* 0x040fe80000041870 */
[----:B------:R-:W-:Y:S02]  /*15ff0*/  ISETP.GE.AND P1, PT, R8, R201, PT ;  /* 0x000000c90800720c */ /* 0x000fe40003f26270 */
[----:B------:R-:W-:Y:S02]  /*16000*/  FSEL R61, R88, -INF , !P6 ;  /* 0xff800000583d7808 */ /* 0x000fe40007000000 */
[----:B------:R-:W-:Y:S02]  /*16010*/  FSEL R60, R89, -INF , !P5 ;  /* 0xff800000593c7808 */ /* 0x000fe40006800000 */
[C---:B------:R-:W-:Y:S02]  /*16020*/  ISETP.GE.AND P6, PT, R8.reuse, R199, PT ;  /* 0x000000c70800720c */ /* 0x040fe40003fc6270 */
[C---:B------:R-:W-:Y:S02]  /*16030*/  ISETP.GE.AND P5, PT, R8.reuse, R197, PT ;  /* 0x000000c50800720c */ /* 0x040fe40003fa6270 */
[C---:B------:R-:W-:Y:S02]  /*16040*/  ISETP.GE.OR P3, PT, R8.reuse, R207, !P3 ;  /* 0x000000cf0800720c */ /* 0x040fe40005f66670 */
[C---:B------:R-:W-:Y:S02]  /*16050*/  ISETP.GE.OR P1, PT, R8.reuse, R205, !P1 ;  /* 0x000000cd0800720c */ /* 0x040fe40004f26670 */
[C---:B------:R-:W-:Y:S02]  /*16060*/  ISETP.GE.OR P6, PT, R8.reuse, R211, !P6 ;  /* 0x000000d30800720c */ /* 0x040fe400077c6670 */
[----:B------:R-:W-:Y:S02]  /*16070*/  ISETP.GE.OR P5, PT, R8, R209, !P5 ;  /* 0x000000d10800720c */ /* 0x000fe40006fa6670 */
[----:B------:R-:W-:Y:S01]  /*16080*/  FSEL R79, R79, -INF , !P0 ;  /* 0xff8000004f4f7808 */ /* 0x000fe20004000000 */
[----:B------:R-:W1:Y:S01]  /*16090*/  LDSM.16.M88.4 R8, [R189] ;  /* 0x00000000bd08783b */ /* 0x000e620000000200 */
[C---:B------:R-:W-:Y:S01]  /*160a0*/  ISETP.GE.AND P0, PT, R12.reuse, R197, PT ;  /* 0x000000c50c00720c */ /* 0x040fe20003f06270 */
[----:B------:R-:W-:Y:S04]  /*160b0*/  DEPBAR.LE SB0, 0x0 ;  /* 0x000080000000791a */ /* 0x000fe80000000000 */
[----:B------:R-:W-:Y:S01]  /*160c0*/  BAR.SYNC.DEFER_BLOCKING 0x0 ;  /* 0x0000000000007b1d */ /* 0x000fe20000010000 */
[----:B------:R-:W-:Y:S02]  /*160d0*/  ISETP.GE.OR P0, PT, R12, R209, !P0 ;  /* 0x000000d10c00720c */ /* 0x000fe40004706670 */
        /* <DEDUP_REMOVED lines=16> */
[C---:B------:R-:W-:Y:S01]  /*161e0*/  ISETP.GE.AND P3, PT, R2.reuse, R199, PT ;  /* 0x000000c70200720c */ /* 0x040fe20003f66270 */
[-C--:B-1----:R-:W-:Y:S05]  /*161f0*/  HMMA.16816.F32.BF16 R116, R172, R8.reuse, R116 ;  /* 0x00000008ac74723c */ /* 0x082fea0000041874 */
[C---:B------:R-:W-:Y:S01]  /*16200*/  ISETP.GE.AND P2, PT, R2.reuse, R197, PT ;  /* 0x000000c50200720c */ /* 0x040fe20003f46270 */
[C---:B------:R-:W-:Y:S04]  /*16210*/  HMMA.16816.F32.BF16 R120, R180.reuse, R8, R120 ;  /* 0x00000008b478723c */ /* 0x040fe80000041878 */
[----:B------:R-:W-:Y:S02]  /*16220*/  ISETP.GE.OR P3, PT, R2, R211, !P3 ;  /* 0x000000d30200720c */ /* 0x000fe40005f66670 */
[----:B------:R-:W-:Y:S01]  /*16230*/  FSEL R63, R94, -INF , !P1 ;  /* 0xff8000005e3f7808 */ /* 0x000fe20004800000 */
[-C--:B------:R-:W-:Y:S01]  /*16240*/  HMMA.16816.F32.BF16 R124, R180, R10.reuse, R124 ;  /* 0x0000000ab47c723c */ /* 0x080fe2000004187c */
[----:B------:R-:W4:Y:S02]  /*16250*/  LDL.64 R180, [R1+0x18] ;  /* 0x0000180001b47983 */ /* 0x000f240000100a00 */
[C---:B------:R-:W-:Y:S02]  /*16260*/  ISETP.GE.AND P1, PT, R12.reuse, R199, PT ;  /* 0x000000c70c00720c */ /* 0x040fe40003f26270 */
[----:B------:R-:W-:Y:S01]  /*16270*/  FSEL R62, R95, -INF , !P0 ;  /* 0xff8000005f3e7808 */ /* 0x000fe20004000000 */
[----:B------:R-:W-:Y:S01]  /*16280*/  HMMA.16816.F32.BF16 R128, R172, R10, R128 ;  /* 0x0000000aac80723c */ /* 0x000fe20000041880 */
[----:B------:R-:W2:Y:S03]  /*16290*/  LDL.64 R182, [R1+0x20] ;  /* 0x0000200001b67983 */ /* 0x000ea60000100a00 */
[----:B------:R-:W-:Y:S02]  /*162a0*/  ISETP.GE.AND P0, PT, R12, R197, PT ;  /* 0x000000c50c00720c */ /* 0x000fe40003f06270 */
[----:B------:R-:W-:Y:S01]  /*162b0*/  ISETP.GE.OR P2, PT, R2, R209, !P2 ;  /* 0x000000d10200720c */ /* 0x000fe20005746670 */
[----:B------:R-:W-:Y:S01]  /*162c0*/  VIADD R2, R0, 0x61 ;  /* 0x0000006100027836 */ /* 0x000fe20000000000 */
[C---:B------:R-:W-:Y:S02]  /*162d0*/  ISETP.GE.OR P1, PT, R12.reuse, R211, !P1 ;  /* 0x000000d30c00720c */ /* 0x040fe40004f26670 */
[----:B------:R-:W-:Y:S02]  /*162e0*/  ISETP.GE.OR P0, PT, R12, R209, !P0 ;  /* 0x000000d10c00720c */ /* 0x000fe40004706670 */
[----:B------:R-:W-:Y:S02]  /*162f0*/  FSEL R97, R97, -INF , !P3 ;  /* 0xff80000061617808 */ /* 0x000fe40005800000 */
[----:B------:R-:W-:Y:S02]  /*16300*/  FSEL R99, R99, -INF , !P2 ;  /* 0xff80000063637808 */ /* 0x000fe40005000000 */
[----:B------:R-:W-:Y:S02]  /*16310*/  FSEL R100, R100, -INF , !P1 ;  /* 0xff80000064647808 */ /* 0x000fe40004800000 */
[----:B------:R-:W-:Y:S02]  /*16320*/  FSEL R102, R102, -INF , !P0 ;  /* 0xff80000066667808 */ /* 0x000fe40004000000 */
[----:B------:R-:W-:Y:S02]  /*16330*/  FSEL R98, R98, -INF , !P5 ;  /* 0xff80000062627808 */ /* 0x000fe40006800000 */
[C---:B------:R-:W-:Y:S02]  /*16340*/  ISETP.GE.AND P3, PT, R2.reuse, R199, PT ;  /* 0x000000c70200720c */ /* 0x040fe40003f66270 */
[C---:B------:R-:W-:Y:S02]  /*16350*/  ISETP.GE.AND P2, PT, R2.reuse, R197, PT ;  /* 0x000000c50200720c */ /* 0x040fe40003f46270 */
[C---:B------:R-:W-:Y:S02]  /*16360*/  ISETP.GE.AND P1, PT, R2.reuse, R203, PT ;  /* 0x000000cb0200720c */ /* 0x040fe40003f26270 */
[-C--:B------:R-:W-:Y:S02]  /*16370*/  ISETP.GE.AND P0, PT, R2, R201.reuse, PT ;  /* 0x000000c90200720c */ /* 0x080fe40003f06270 */
[----:B------:R-:W-:Y:S02]  /*16380*/  ISETP.GE.AND P5, PT, R12, R201, PT ;  /* 0x000000c90c00720c */ /* 0x000fe40003fa6270 */
[C---:B------:R-:W-:Y:S02]  /*16390*/  ISETP.GE.OR P3, PT, R2.reuse, R211, !P3 ;  /* 0x000000d30200720c */ /* 0x040fe40005f66670 */
[C---:B------:R-:W-:Y:S02]  /*163a0*/  ISETP.GE.OR P2, PT, R2.reuse, R209, !P2 ;  /* 0x000000d10200720c */ /* 0x040fe40005746670 */
[C---:B------:R-:W-:Y:S02]  /*163b0*/  ISETP.GE.OR P1, PT, R2.reuse, R207, !P1 ;  /* 0x000000cf0200720c */ /* 0x040fe40004f26670 */
[-C--:B------:R-:W-:Y:S01]  /*163c0*/  ISETP.GE.OR P0, PT, R2, R205.reuse, !P0 ;  /* 0x000000cd0200720c */ /* 0x080fe20004706670 */
[----:B------:R-:W-:Y:S01]  /*163d0*/  VIADD R2, R0, 0x69 ;  /* 0x0000006900027836 */ /* 0x000fe20000000000 */
[----:B------:R-:W-:Y:S02]  /*163e0*/  ISETP.GE.OR P5, PT, R12, R205, !P5 ;  /* 0x000000cd0c00720c */ /* 0x000fe40006fa6670 */
[----:B------:R-:W-:Y:S02]  /*163f0*/  FSEL R101, R101, -INF , !P3 ;  /* 0xff80000065657808 */ /* 0x000fe40005800000 */
[----:B------:R-:W-:Y:S02]  /*16400*/  FSEL R106, R106, -INF , !P5 ;  /* 0xff8000006a6a7808 */ /* 0x000fe40006800000 */
[----:B------:R-:W-:Y:S02]  /*16410*/  FSEL R96, R96, -INF , !P6 ;  /* 0xff80000060607808 */ /* 0x000fe40007000000 */
[-C--:B------:R-:W-:Y:S02]  /*16420*/  ISETP.GE.AND P3, PT, R4, R203.reuse, PT ;  /* 0x000000cb0400720c */ /* 0x080fe40003f66270 */
[-C--:B------:R-:W-:Y:S02]  /*16430*/  ISETP.GE.AND P5, PT, R2, R203.reuse, PT ;  /* 0x000000cb0200720c */ /* 0x080fe40003fa6270 */
[----:B------:R-:W-:Y:S02]  /*16440*/  ISETP.GE.AND P6, PT, R12, R203, PT ;  /* 0x000000cb0c00720c */ /* 0x000fe40003fc6270 */
[-C--:B------:R-:W-:Y:S02]  /*16450*/  ISETP.GE.OR P3, PT, R4, R207.reuse, !P3 ;  /* 0x000000cf0400720c */ /* 0x080fe40005f66670 */
        /* <DEDUP_REMOVED lines=10> */
[----:B------:R-:W-:Y:S02]  /*16500*/  ISETP.GE.AND P5, PT, R2, R197, PT ;  /* 0x000000c50200720c */ /* 0x000fe40003fa6270 */
[C---:B------:R-:W-:Y:S02]  /*16510*/  ISETP.GE.AND P2, PT, R4.reuse, R201, PT ;  /* 0x000000c90400720c */ /* 0x040fe40003f46270 */
[C---:B------:R-:W-:Y:S02]  /*16520*/  ISETP.GE.AND P6, PT, R4.reuse, R199, PT ;  /* 0x000000c70400720c */ /* 0x040fe40003fc6270 */
[----:B------:R-:W-:Y:S02]  /*16530*/  ISETP.GE.AND P1, PT, R4, R197, PT ;  /* 0x000000c50400720c */ /* 0x000fe40003f26270 */
[C---:B------:R-:W-:Y:S02]  /*16540*/  ISETP.GE.OR P0, PT, R2.reuse, R205, !P0 ;  /* 0x000000cd0200720c */ /* 0x040fe40004706670 */
[C---:B------:R-:W-:Y:S02]  /*16550*/  ISETP.GE.OR P3, PT, R2.reuse, R211, !P3 ;  /* 0x000000d30200720c */ /* 0x040fe40005f66670 */
        /* <DEDUP_REMOVED lines=15> */
[----:B------:R-:W-:Y:S02]  /*16650*/  ISETP.GE.AND P2, PT, R4, R199, PT ;  /* 0x000000c70400720c */ /* 0x000fe40003f46270 */
[C---:B------:R-:W-:Y:S02]  /*16660*/  ISETP.GE.OR P5, PT, R2.reuse, R211, !P5 ;  /* 0x000000d30200720c */ /* 0x040fe40006fa6670 */
[C---:B------:R-:W-:Y:S02]  /*16670*/  ISETP.GE.OR P3, PT, R2.reuse, R209, !P3 ;  /* 0x000000d10200720c */ /* 0x040fe40005f66670 */
[C---:B------:R-:W-:Y:S02]  /*16680*/  ISETP.GE.OR P1, PT, R2.reuse, R207, !P1 ;  /* 0x000000cf0200720c */ /* 0x040fe40004f26670 */
[----:B------:R-:W-:Y:S01]  /*16690*/  ISETP.GE.OR P6, PT, R2, R205, !P6 ;  /* 0x000000cd0200720c */ /* 0x000fe200077c6670 */
[----:B------:R-:W-:Y:S01]  /*166a0*/  VIADD R2, R0, 0x78 ;  /* 0x0000007800027836 */ /* 0x000fe20000000000 */
[----:B------:R-:W-:Y:S01]  /*166b0*/  ISETP.GE.OR P2, PT, R4, R211, !P2 ;  /* 0x000000d30400720c */ /* 0x000fe20005746670 */
[----:B------:R-:W-:Y:S01]  /*166c0*/  VIADD R0, R0, 0x79 ;  /* 0x0000007900007836 */ /* 0x000fe20000000000 */
[----:B------:R-:W-:Y:S02]  /*166d0*/  FSEL R111, R111, -INF , !P0 ;  /* 0xff8000006f6f7808 */ /* 0x000fe40004000000 */
[----:B------:R-:W-:Y:S02]  /*166e0*/  ISETP.GE.AND P0, PT, R4, R197, PT ;  /* 0x000000c50400720c */ /* 0x000fe40003f06270 */
[----:B------:R-:W-:Y:S02]  /*166f0*/  FSEL R116, R116, -INF , !P5 ;  /* 0xff80000074747808 */ /* 0x000fe40006800000 */
[----:B------:R-:W-:Y:S02]  /*16700*/  FSEL R117, R117, -INF , !P2 ;  /* 0xff80000075757808 */ /* 0x000fe40005000000 */
[C---:B------:R-:W-:Y:S02]  /*16710*/  ISETP.GE.AND P2, PT, R2.reuse, R199, PT ;  /* 0x000000c70200720c */ /* 0x040fe40003f46270 */
[----:B------:R-:W-:Y:S02]  /*16720*/  ISETP.GE.AND P5, PT, R2, R197, PT ;  /* 0x000000c50200720c */ /* 0x000fe40003fa6270 */
[----:B------:R-:W-:Y:S02]  /*16730*/  ISETP.GE.OR P0, PT, R4, R209, !P0 ;  /* 0x000000d10400720c */ /* 0x000fe40004706670 */
[C---:B------:R-:W-:Y:S02]  /*16740*/  ISETP.GE.OR P2, PT, R2.reuse, R211, !P2 ;  /* 0x000000d30200720c */ /* 0x040fe40005746670 */
[----:B------:R-:W-:Y:S02]  /*16750*/  ISETP.GE.OR P5, PT, R2, R209, !P5 ;  /* 0x000000d10200720c */ /* 0x000fe40006fa6670 */
        /* <DEDUP_REMOVED lines=8> */
[----:B------:R-:W-:Y:S01]  /*167e0*/  ISETP.GE.OR P5, PT, R4, R205, !P5 ;  /* 0x000000cd0400720c */ /* 0x000fe20006fa6670 */
[----:B------:R-:W-:Y:S01]  /*167f0*/  IMAD.U32 R4, RZ, RZ, UR27 ;  /* 0x0000001bff047e24 */ /* 0x000fe2000f8e00ff */
[----:B------:R-:W-:Y:S02]  /*16800*/  FSEL R131, R131, -INF , !P0 ;  /* 0xff80000083837808 */ /* 0x000fe40004000000 */
[----:B------:R-:W-:Y:S02]  /*16810*/  PLOP3.LUT P0, PT, PT, PT, UP0, 0x80, 0x0 ;  /* 0x000000000000781c */ /* 0x000fe40003f0f008 */
[----:B------:R-:W-:Y:S02]  /*16820*/  FSEL R118, R118, -INF , !P3 ;  /* 0xff80000076767808 */ /* 0x000fe40005800000 */
[----:B------:R-:W-:Y:S02]  /*16830*/  ISETP.GE.AND P3, PT, R0, R199, PT ;  /* 0x000000c70000720c */ /* 0x000fe40003f66270 */
[----:B------:R-:W-:Y:S02]  /*16840*/  FSEL R120, R120, -INF , !P1 ;  /* 0xff80000078787808 */ /* 0x000fe40004800000 */
[----:B------:R-:W-:Y:S02]  /*16850*/  ISETP.GE.OR P3, PT, R0, R211, !P3 ;  /* 0x000000d30000720c */ /* 0x000fe40005f66670 */
[----:B------:R-:W-:Y:S02]  /*16860*/  FSEL R121, R121, -INF , !P2 ;  /* 0xff80000079797808 */ /* 0x000fe40005000000 */
[----:B------:R-:W-:Y:S02]  /*16870*/  FSEL R129, R129, -INF , !P3 ;  /* 0xff80000081817808 */ /* 0x000fe40005800000 */
[C---:B------:R-:W-:Y:S02]  /*16880*/  ISETP.GE.AND P3, PT, R2.reuse, R203, PT ;  /* 0x000000cb0200720c */ /* 0x040fe40003f66270 */
[----:B------:R-:W-:Y:S02]  /*16890*/  ISETP.GE.AND P1, PT, R2, R201, PT ;  /* 0x000000c90200720c */ /* 0x000fe40003f26270 */
[----:B------:R-:W-:Y:S02]  /*168a0*/  ISETP.GE.AND P2, PT, R0, R203, PT ;  /* 0x000000cb0000720c */ /* 0x000fe40003f46270 */
[----:B----4-:R-:W-:Y:S02]  /*168b0*/  LOP3.LUT R5, R77, UR40, R180, 0x96, !PT ;  /* 0x000000284d057c12 */ /* 0x010fe4000f8e96b4 */
[----:B------:R-:W-:Y:S03]  /*168c0*/  LOP3.LUT R4, R181, UR39, R4, 0x96, !PT ;  /* 0x00000027b5047c12 */ /* 0x000fe6000f8e9604 */
[----:B------:R-:W-:Y:S01]  /*168d0*/  IMAD.WIDE.U32 R88, R5, -0x326172a9, RZ ;  /* 0xcd9e8d5705587825 */ /* 0x000fe200078e00ff */
[----:B--2---:R-:W-:Y:S01]  /*168e0*/  LOP3.LUT R6, R183, UR40, R180, 0x96, !PT ;  /* 0x00000028b7067c12 */ /* 0x004fe2000f8e96b4 */
[----:B------:R-:W-:Y:S02]  /*168f0*/  UIADD3 UR40, UR39, 0x1, URZ ;  /* 0x0000000127287890 */ /* 0x000fe4000fffe03f */
[----:B------:R-:W-:Y:S04]  /*16900*/  IMAD.WIDE.U32 R4, R4, -0x326172a9, RZ ;  /* 0xcd9e8d5704047825 */ /* 0x000fe800078e00ff */
[----:B------:R-:W-:Y:S01]  /*16910*/  IMAD.WIDE.U32 R84, R6, -0x326172a9, RZ ;  /* 0xcd9e8d5706547825 */ /* 0x000fe200078e00ff */
[C---:B------:R-:W-:Y:S02]  /*16920*/  LOP3.LUT R13, R5.reuse, UR11, R52, 0x96, !PT ;  /* 0x0000000b050d7c12 */ /* 0x040fe4000f8e9634 */
[----:B---3--:R-:W-:Y:S02]  /*16930*/  LOP3.LUT R20, R5, UR11, R58, 0x96, !PT ;  /* 0x0000000b05147c12 */ /* 0x008fe4000f8e963a */
[--C-:B------:R-:W-:Y:S02]  /*16940*/  LOP3.LUT R18, R85, UR10, R4.reuse, 0x96, !PT ;  /* 0x0000000a55127c12 */ /* 0x100fe4000f8e9604 */
[----:B------:R-:W-:Y:S01]  /*16950*/  LOP3.LUT R19, R89, UR10, R4, 0x96, !PT ;  /* 0x0000000a59137c12 */ /* 0x000fe2000f8e9604 */
[----:B------:R-:W-:Y:S06]  /*16960*/  @P0 BRA `(.L_x_518) ;  /* 0xffffffd800240947 */ /* 0x000fec000383ffff */
.L_x_517:
[C---:B------:R-:W-:Y:S01]  /*16970*/  ISETP.GE.OR P3, PT, R2.reuse, R207, !P3 ;  /* 0x000000cf0200720c */ /* 0x040fe20005f66670 */
[----:B------:R-:W-:Y:S01]  /*16980*/  STL [R1+0xb8], R189 ;  /* 0x0000b8bd01007387 */ /* 0x000fe20000100800 */
[----:B------:R-:W-:Y:S01]  /*16990*/  ISETP.GE.OR P1, PT, R2, R205, !P1 ;  /* 0x000000cd0200720c */ /* 0x000fe20004f26670 */
[----:B------:R-:W-:Y:S01]  /*169a0*/  IMAD.U32 R2, RZ, RZ, UR40 ;  /* 0x00000028ff027e24 */ /* 0x000fe2000f8e00ff */
[C---:B------:R-:W-:Y:S01]  /*169b0*/  ISETP.GE.AND P0, PT, R0.reuse, R201, PT ;  /* 0x000000c90000720c */ /* 0x040fe20003f06270 */
[----:B------:R1:W-:Y:S01]  /*169c0*/  STL [R1+0xb4], R188 ;  /* 0x0000b4bc01007387 */ /* 0x0003e20000100800 */
[C---:B------:R-:W-:Y:S01]  /*169d0*/  ISETP.GE.OR P2, PT, R0.reuse, R207, !P2 ;  /* 0x000000cf0000720c */ /* 0x040fe20005746670 */
[----:B------:R-:W-:Y:S01]  /*169e0*/  IMAD.MOV.U32 R82, RZ, RZ, R22 ;  /* 0x000000ffff527224 */ /* 0x000fe200078e0016 */
[----:B------:R-:W-:Y:S01]  /*169f0*/  LOP3.LUT R2, R181, UR27, R2, 0x96, !PT ;  /* 0x0000001bb5027c12 */ /* 0x000fe2000f8e9602 */
[----:B------:R-:W2:Y:S01]  /*16a00*/  LDL.LU R65, [R1] ;  /* 0x0000000001417983 */ /* 0x000ea20000300800 */
[----:B------:R-:W-:Y:S01]  /*16a10*/  ISETP.GE.OR P0, PT, R0, R205, !P0 ;  /* 0x000000cd0000720c */ /* 0x000fe20004706670 */
[----:B------:R-:W-:Y:S01]  /*16a20*/  UIADD3 UR16, UR27, 0x76cf5d0a, URZ ;  /* 0x76cf5d0a1b107890 */ /* 0x000fe2000fffe03f */
[----:B------:R-:W-:Y:S01]  /*16a30*/  FSEL R122, R122, -INF , !P6 ;  /* 0xff8000007a7a7808 */ /* 0x000fe20007000000 */
[----:B------:R-:W3:Y:S01]  /*16a40*/  LDL.LU R66, [R1+0x4] ;  /* 0x0000040001427983 */ /* 0x000ee20000300800 */
[----:B------:R-:W-:Y:S01]  /*16a50*/  FSEL R124, R124, -INF , !P3 ;  /* 0xff8000007c7c7808 */ /* 0x000fe20005800000 */
[----:B----4-:R-:W-:Y:S01]  /*16a60*/  IMAD.WIDE.U32 R6, R20, -0x2daee0ad, RZ ;  /* 0xd2511f5314067825 */ /* 0x010fe200078e00ff */
[----:B------:R-:W-:Y:S01]  /*16a70*/  FSEL R123, R123, -INF , !P5 ;  /* 0xff8000007b7b7808 */ /* 0x000fe20006800000 */
[----:B------:R-:W-:Y:S01]  /*16a80*/  STL [R1+0xb0], R187 ;  /* 0x0000b0bb01007387 */ /* 0x000fe20000100800 */
[----:B------:R-:W-:Y:S01]  /*16a90*/  FSEL R126, R126, -INF , !P1 ;  /* 0xff8000007e7e7808 */ /* 0x000fe20004800000 */
[----:B------:R-:W-:Y:S01]  /*16aa0*/  IMAD.WIDE.U32 R10, R13, -0x2daee0ad, RZ ;  /* 0xd2511f530d0a7825 */ /* 0x000fe200078e00ff */
[----:B------:R-:W-:Y:S01]  /*16ab0*/  LOP3.LUT R7, R7, UR16, R76, 0x96, !PT ;  /* 0x0000001007077c12 */ /* 0x000fe2000f8e964c */
[----:B------:R-:W-:Y:S01]  /*16ac0*/  STL [R1+0xac], R186 ;  /* 0x0000acba01007387 */ /* 0x000fe20000100800 */
[----:B------:R-:W-:Y:S01]  /*16ad0*/  FSEL R125, R125, -INF , !P2 ;  /* 0xff8000007d7d7808 */ /* 0x000fe20005000000 */
[----:B------:R-:W-:Y:S01]  /*16ae0*/  IMAD.WIDE.U32 R4, R19, -0x2daee0ad, RZ ;  /* 0xd2511f5313047825 */ /* 0x000fe200078e00ff */
[----:B------:R-:W-:Y:S01]  /*16af0*/  LOP3.LUT R11, R11, UR16, R182, 0x96, !PT ;  /* 0x000000100b0b7c12 */ /* 0x000fe2000f8e96b6 */
[----:B------:R-:W-:Y:S01]  /*16b00*/  STL [R1+0xa8], R135 ;  /* 0x0000a88701007387 */ /* 0x000fe20000100800 */
[----:B------:R-:W-:Y:S01]  /*16b10*/  UIADD3 UR40, UR26, -0x4ab325aa, URZ ;  /* 0xb54cda561a287890 */ /* 0x000fe2000fffe03f */
[----:B------:R-:W-:Y:S01]  /*16b20*/  IMAD.WIDE.U32 R12, R2, -0x326172a9, RZ ;  /* 0xcd9e8d57020c7825 */ /* 0x000fe200078e00ff */
[----:B------:R-:W-:Y:S01]  /*16b30*/  LOP3.LUT R6, R5, UR23, R6, 0x96, !PT ;  /* 0x0000001705067c12 */ /* 0x000fe2000f8e9606 */
[----:B------:R-:W-:Y:S02]  /*16b40*/  UIADD3 UR41, UR27, 0x646e171e, URZ ;  /* 0x646e171e1b297890 */ /* 0x000fe4000fffe03f */
[----:B-1----:R-:W-:Y:S01]  /*16b50*/  IMAD.MOV.U32 R188, RZ, RZ, R24 ;  /* 0x000000ffffbc7224 */ /* 0x002fe200078e0018 */
[----:B------:R-:W-:Y:S01]  /*16b60*/  LOP3.LUT R2, R13, UR11, R58, 0x96, !PT ;  /* 0x0000000b0d027c12 */ /* 0x000fe2000f8e963a */
[----:B------:R-:W-:Y:S01]  /*16b70*/  IMAD.WIDE.U32 R14, R11, -0x326172a9, RZ ;  /* 0xcd9e8d570b0e7825 */ /* 0x000fe200078e00ff */
[----:B------:R-:W-:Y:S01]  /*16b80*/  LOP3.LUT R0, R89, UR10, R12, 0x96, !PT ;  /* 0x0000000a59007c12 */ /* 0x000fe2000f8e960c */
[----:B------:R-:W-:Y:S01]  /*16b90*/  UIADD3 UR42, UR39, 0x2, URZ ;  /* 0x00000002272a7890 */ /* 0x000fe2000fffe03f */
[----:B------:R-:W-:Y:S01]  /*16ba0*/  LOP3.LUT R73, R13, UR11, R52, 0x96, !PT ;  /* 0x0000000b0d497c12 */ /* 0x000fe2000f8e9634 */
[----:B------:R-:W-:Y:S01]  /*16bb0*/  IMAD.MOV.U32 R55, RZ, RZ, R26 ;  /* 0x000000ffff377224 */ /* 0x000fe200078e001a */
[----:B------:R-:W-:Y:S01]  /*16bc0*/  LOP3.LUT R90, R85, UR10, R12, 0x96, !PT ;  /* 0x0000000a555a7c12 */ /* 0x000fe2000f8e960c */
[----:B------:R-:W-:Y:S01]  /*16bd0*/  IMAD.WIDE.U32 R8, R18, -0x2daee0ad, RZ ;  /* 0xd2511f5312087825 */ /* 0x000fe200078e00ff */
[----:B------:R-:W-:Y:S02]  /*16be0*/  UIADD3 UR39, UR39, 0x3, URZ ;  /* 0x0000000327277890 */ /* 0x000fe4000fffe03f */
[----:B------:R-:W-:Y:S01]  /*16bf0*/  UISETP.GT.AND UP0, UPT, UR28, UR12, UPT ;  /* 0x0000000c1c00728c */ /* 0x000fe2000bf04270 */
[----:B------:R-:W-:Y:S01]  /*16c00*/  IMAD.WIDE.U32 R12, R7, -0x326172a9, RZ ;  /* 0xcd9e8d57070c7825 */ /* 0x000fe200078e00ff */
[----:B------:R-:W-:Y:S03]  /*16c10*/  LOP3.LUT R10, R9, UR23, R10, 0x96, !PT ;  /* 0x00000017090a7c12 */ /* 0x000fe6000f8e960a */
[----:B------:R-:W-:Y:S01]  /*16c20*/  IMAD.WIDE.U32 R18, R6, -0x326172a9, RZ ;  /* 0xcd9e8d5706127825 */ /* 0x000fe200078e00ff */
[----:B------:R-:W-:Y:S03]  /*16c30*/  LOP3.LUT R6, R13, UR24, R88, 0x96, !PT ;  /* 0x000000180d067c12 */ /* 0x000fe6000f8e9658 */
[----:B------:R-:W-:Y:S04]  /*16c40*/  IMAD.WIDE.U32 R16, R2, -0x2daee0ad, RZ ;  /* 0xd2511f5302107825 */ /* 0x000fe800078e00ff */
[----:B------:R-:W-:Y:S02]  /*16c50*/  IMAD.MOV.U32 R172, RZ, RZ, R23 ;  /* 0x000000ffffac7224 */ /* 0x000fe400078e0017 */
[----:B------:R-:W-:Y:S01]  /*16c60*/  IMAD.WIDE.U32 R22, R0, -0x2daee0ad, RZ ;  /* 0xd2511f5300167825 */ /* 0x000fe200078e00ff */
[----:B------:R-:W-:Y:S02]  /*16c70*/  LOP3.LUT R0, R19, UR22, R12, 0x96, !PT ;  /* 0x0000001613007c12 */ /* 0x000fe4000f8e960c */
[----:B------:R-:W-:Y:S01]  /*16c80*/  LOP3.LUT R12, R17, UR16, R76, 0x96, !PT ;  /* 0x00000010110c7c12 */ /* 0x000fe2000f8e964c */
[----:B------:R-:W-:Y:S01]  /*16c90*/  IMAD.MOV.U32 R94, RZ, RZ, R21 ;  /* 0x000000ffff5e7224 */ /* 0x000fe200078e0015 */
[----:B------:R-:W-:Y:S01]  /*16ca0*/  LOP3.LUT R5, R23, UR23, R16, 0x96, !PT ;  /* 0x0000001717057c12 */ /* 0x000fe2000f8e9610 */
[----:B------:R-:W-:Y:S01]  /*16cb0*/  IMAD.WIDE.U32 R20, R10, -0x326172a9, RZ ;  /* 0xcd9e8d570a147825 */ /* 0x000fe200078e00ff */
[----:B------:R-:W-:Y:S03]  /*16cc0*/  LOP3.LUT R10, R15, UR24, R84, 0x96, !PT ;  /* 0x000000180f0a7c12 */ /* 0x000fe6000f8e9654 */
[----:B------:R-:W-:Y:S01]  /*16cd0*/  IMAD.WIDE.U32 R12, R12, -0x326172a9, RZ ;  /* 0xcd9e8d570c0c7825 */ /* 0x000fe200078e00ff */
[----:B------:R-:W-:Y:S03]  /*16ce0*/  LOP3.LUT R2, R21, UR22, R14, 0x96, !PT ;  /* 0x0000001615027c12 */ /* 0x000fe6000f8e960e */
[----:B------:R-:W-:Y:S01]  /*16cf0*/  IMAD.WIDE.U32 R14, R0, -0x2daee0ad, RZ ;  /* 0xd2511f53000e7825 */ /* 0x000fe200078e00ff */
[----:B------:R-:W-:Y:S03]  /*16d00*/  LOP3.LUT R0, R13, UR24, R88, 0x96, !PT ;  /* 0x000000180d007c12 */ /* 0x000fe6000f8e9658 */
[----:B------:R-:W-:Y:S04]  /*16d10*/  IMAD.WIDE.U32 R10, R10, -0x2daee0ad, RZ ;  /* 0xd2511f530a0a7825 */ /* 0x000fe800078e00ff */
[----:B------:R-:W-:Y:S01]  /*16d20*/  IMAD.WIDE.U32 R16, R2, -0x2daee0ad, RZ ;  /* 0xd2511f5302107825 */ /* 0x000fe200078e00ff */
[----:B------:R-:W-:Y:S02]  /*16d30*/  FMNMX.FTZ R2, R220, R133, !PT ;  /* 0x00000085dc027209 */ /* 0x000fe40007810000 */
[----:B------:R-:W-:Y:S01]  /*16d40*/  LOP3.LUT R9, R11, UR19, R8, 0x96, !PT ;  /* 0x000000130b097c12 */ /* 0x000fe2000f8e9608 */
[----:B------:R-:W-:Y:S01]  /*16d50*/  IMAD.MOV.U32 R36, RZ, RZ, R27 ;  /* 0x000000ffff247224 */ /* 0x000fe200078e001b */
[----:B------:R-:W-:Y:S01]  /*16d60*/  FMNMX.FTZ R2, R235, R2, !PT ;  /* 0x00000002eb027209 */ /* 0x000fe20007810000 */
[----:B------:R-:W-:Y:S03]  /*16d70*/  IMAD.WIDE.U32 R6, R6, -0x2daee0ad, RZ ;  /* 0xd2511f5306067825 */ /* 0x000fe600078e00ff */
[----:B------:R-:W-:Y:S01]  /*16d80*/  FMNMX.FTZ R2, R178, R2, !PT ;  /* 0x00000002b2027209 */ /* 0x000fe20007810000 */
[----:B------:R-:W-:Y:S01]  /*16d90*/  IMAD.WIDE.U32 R26, R0, -0x2daee0ad, RZ ;  /* 0xd2511f53001a7825 */ /* 0x000fe200078e00ff */
[----:B------:R-:W-:Y:S02]  /*16da0*/  FMNMX.FTZ R0, R230, R134, !PT ;  /* 0x00000086e6007209 */ /* 0x000fe40007810000 */
[----:B------:R-:W-:Y:S01]  /*16db0*/  LOP3.LUT R11, R7, UR19, R4, 0x96, !PT ;  /* 0x00000013070b7c12 */ /* 0x000fe2000f8e9604 */
[----:B------:R-:W-:Y:S01]  /*16dc0*/  IMAD.MOV.U32 R56, RZ, RZ, R25 ;  /* 0x000000ffff387224 */ /* 0x000fe200078e0019 */
[----:B------:R-:W-:Y:S01]  /*16dd0*/  FMNMX.FTZ R0, R238, R0, !PT ;  /* 0x00000000ee007209 */ /* 0x000fe20007810000 */
[----:B------:R-:W-:Y:S01]  /*16de0*/  IMAD.MOV.U32 R75, RZ, RZ, R28 ;  /* 0x000000ffff4b7224 */ /* 0x000fe200078e001c */
[----:B------:R-:W-:Y:S01]  /*16df0*/  LOP3.LUT R4, R17, UR15, R10, 0x96, !PT ;  /* 0x0000000f11047c12 */ /* 0x000fe2000f8e960a */
[----:B------:R-:W-:Y:S01]  /*16e00*/  IMAD.MOV.U32 R81, RZ, RZ, R30 ;  /* 0x000000ffff517224 */ /* 0x000fe200078e001e */
[----:B------:R-:W-:Y:S01]  /*16e10*/  LOP3.LUT R8, R15, UR15, R6, 0x96, !PT ;  /* 0x0000000f0f087c12 */ /* 0x000fe2000f8e9606 */
[----:B------:R-:W-:Y:S01]  /*16e20*/  IMAD.WIDE.U32 R6, R9, -0x326172a9, RZ ;  /* 0xcd9e8d5709067825 */ /* 0x000fe200078e00ff */
[----:B------:R-:W-:Y:S02]  /*16e30*/  FMNMX.FTZ R0, R200, R0, !PT ;  /* 0x00000000c8007209 */ /* 0x000fe40007810000 */
[----:B------:R-:W-:Y:S01]  /*16e40*/  FMNMX.FTZ R2, R198, R2, !PT ;  /* 0x00000002c6027209 */ /* 0x000fe20007810000 */
[----:B------:R-:W-:Y:S01]  /*16e50*/  IMAD.WIDE.U32 R24, R5, -0x326172a9, RZ ;  /* 0xcd9e8d5705187825 */ /* 0x000fe200078e00ff */
[----:B------:R-:W-:Y:S02]  /*16e60*/  LOP3.LUT R7, R7, UR18, R20, 0x96, !PT ;  /* 0x0000001207077c12 */ /* 0x000fe4000f8e9614 */
[----:B------:R-:W-:Y:S01]  /*16e70*/  FMNMX.FTZ R0, R208, R0, !PT ;  /* 0x00000000d0007209 */ /* 0x000fe20007810000 */
[----:B------:R-:W-:Y:S01]  /*16e80*/  IMAD.WIDE.U32 R10, R11, -0x326172a9, RZ ;  /* 0xcd9e8d570b0a7825 */ /* 0x000fe200078e00ff */
[----:B------:R-:W-:Y:S02]  /*16e90*/  LOP3.LUT R23, R25, UR22, R12, 0x96, !PT ;  /* 0x0000001619177c12 */ /* 0x000fe4000f8e960c */
[----:B------:R-:W-:Y:S01]  /*16ea0*/  LOP3.LUT R13, R27, UR19, R22, 0x96, !PT ;  /* 0x000000131b0d7c12 */ /* 0x000fe2000f8e9616 */
[----:B------:R-:W-:Y:S01]  /*16eb0*/  IMAD.WIDE.U32 R4, R4, -0x326172a9, RZ ;  /* 0xcd9e8d5704047825 */ /* 0x000fe200078e00ff */
[----:B------:R-:W-:Y:S03]  /*16ec0*/  LOP3.LUT R12, R11, UR18, R18, 0x96, !PT ;  /* 0x000000120b0c7c12 */ /* 0x000fe6000f8e9612 */
[----:B------:R-:W-:Y:S01]  /*16ed0*/  IMAD.MOV.U32 R80, RZ, RZ, R29 ;  /* 0x000000ffff507224 */ /* 0x000fe200078e001d */
[----:B------:R-:W-:Y:S01]  /*16ee0*/  LOP3.LUT R11, R5, UR40, R6, 0x96, !PT ;  /* 0x00000028050b7c12 */ /* 0x000fe2000f8e9606 */
[----:B------:R-:W-:Y:S01]  /*16ef0*/  IMAD.WIDE.U32 R6, R7, -0x2daee0ad, RZ ;  /* 0xd2511f5307067825 */ /* 0x000fe200078e00ff */
[C---:B------:R-:W-:Y:S02]  /*16f00*/  LOP3.LUT R17, R4.reuse, 0xffff, RZ, 0xc0, !PT ;  /* 0x0000ffff04117812 */ /* 0x040fe400078ec0ff */
[----:B------:R-:W-:Y:S01]  /*16f10*/  LOP3.LUT R20, R4, 0xff, RZ, 0xc0, !PT ;  /* 0x000000ff04147812 */ /* 0x000fe200078ec0ff */
[----:B------:R-:W-:Y:S01]  /*16f20*/  IMAD.MOV.U32 R91, RZ, RZ, R31 ;  /* 0x000000ffff5b7224 */ /* 0x000fe200078e001f */
[--C-:B------:R-:W-:Y:S01]  /*16f30*/  SHF.R.U32.HI R21, RZ, 0x10, R4.reuse ;  /* 0x00000010ff157819 */ /* 0x100fe20000011604 */
[----:B------:R-:W-:Y:S01]  /*16f40*/  IMAD.WIDE.U32 R8, R8, -0x326172a9, RZ ;  /* 0xcd9e8d5708087825 */ /* 0x000fe200078e00ff */
[----:B------:R-:W-:Y:S02]  /*16f50*/  SHF.R.U32.HI R22, RZ, 0x18, R4 ;  /* 0x00000018ff167819 */ /* 0x000fe40000011604 */
[----:B------:R-:W-:Y:S01]  /*16f60*/  LOP3.LUT R16, R7, UR41, R16, 0x96, !PT ;  /* 0x0000002907107c12 */ /* 0x000fe2000f8e9610 */
[----:B------:R-:W-:Y:S01]  /*16f70*/  IMAD.WIDE.U32 R4, R12, -0x2daee0ad, RZ ;  /* 0xd2511f530c047825 */ /* 0x000fe200078e00ff */
[----:B------:R-:W-:Y:S02]  /*16f80*/  LOP3.LUT R12, R6, 0xffff, RZ, 0xc0, !PT ;  /* 0x0000ffff060c7812 */ /* 0x000fe400078ec0ff */
[----:B------:R-:W-:Y:S01]  /*16f90*/  SHF.R.U32.HI R30, RZ, 0x10, R6 ;  /* 0x00000010ff1e7819 */ /* 0x000fe20000011606 */
[----:B------:R-:W-:Y:S01]  /*16fa0*/  IMAD.WIDE.U32 R18, R13, -0x326172a9, RZ ;  /* 0xcd9e8d570d127825 */ /* 0x000fe200078e00ff */
[C---:B------:R-:W-:Y:S02]  /*16fb0*/  LOP3.LUT R27, R4.reuse, 0xffff, RZ, 0xc0, !PT ;  /* 0x0000ffff041b7812 */ /* 0x040fe400078ec0ff */
[--C-:B------:R-:W-:Y:S02]  /*16fc0*/  SHF.R.U32.HI R25, RZ, 0x10, R4.reuse ;  /* 0x00000010ff197819 */ /* 0x100fe40000011604 */
[----:B------:R-:W-:Y:S02]  /*16fd0*/  LOP3.LUT R31, R4, 0xff, RZ, 0xc0, !PT ;  /* 0x000000ff041f7812 */ /* 0x000fe400078ec0ff */
[----:B------:R-:W-:Y:S02]  /*16fe0*/  SHF.R.U32.HI R28, RZ, 0x18, R4 ;  /* 0x00000018ff1c7819 */ /* 0x000fe40000011604 */
[----:B------:R-:W-:Y:S02]  /*16ff0*/  LOP3.LUT R15, R5, UR41, R14, 0x96, !PT ;  /* 0x00000029050f7c12 */ /* 0x000fe4000f8e960e */
[----:B------:R-:W-:Y:S02]  /*17000*/  SHF.R.U32.HI R5, RZ, 0x8, R17 ;  /* 0x00000008ff057819 */ /* 0x000fe40000011611 */
[----:B------:R-:W-:Y:S02]  /*17010*/  LOP3.LUT R33, R6, 0xff, RZ, 0xc0, !PT ;  /* 0x000000ff06217812 */ /* 0x000fe400078ec0ff */
[----:B------:R-:W-:Y:S02]  /*17020*/  PRMT R71, R20, 0x5410, R5 ;  /* 0x0000541014477816 */ /* 0x000fe40000000005 */
[----:B------:R-:W-:Y:S02]  /*17030*/  SHF.R.U32.HI R29, RZ, 0x18, R6 ;  /* 0x00000018ff1d7819 */ /* 0x000fe40000011606 */
[----:B------:R-:W-:Y:S02]  /*17040*/  LOP3.LUT R10, R9, UR40, R10, 0x96, !PT ;  /* 0x00000028090a7c12 */ /* 0x000fe4000f8e960a */
[C---:B------:R-:W-:Y:S02]  /*17050*/  LOP3.LUT R9, R8.reuse, 0xffff, RZ, 0xc0, !PT ;  /* 0x0000ffff08097812 */ /* 0x040fe400078ec0ff */
[--C-:B------:R-:W-:Y:S02]  /*17060*/  SHF.R.U32.HI R32, RZ, 0x10, R8.reuse ;  /* 0x00000010ff207819 */ /* 0x100fe40000011608 */
[----:B------:R-:W-:Y:S02]  /*17070*/  LOP3.LUT R35, R8, 0xff, RZ, 0xc0, !PT ;  /* 0x000000ff08237812 */ /* 0x000fe400078ec0ff */
[----:B------:R-:W-:Y:S02]  /*17080*/  SHF.R.U32.HI R34, RZ, 0x18, R8 ;  /* 0x00000018ff227819 */ /* 0x000fe40000011608 */
[----:B------:R-:W-:Y:S02]  /*17090*/  SHF.R.U32.HI R8, RZ, 0x8, R9 ;  /* 0x00000008ff087819 */ /* 0x000fe40000011609 */
[----:B------:R-:W-:Y:S01]  /*170a0*/  LOP3.LUT R9, R32, 0xff, RZ, 0xc0, !PT ;  /* 0x000000ff20097812 */ /* 0x000fe200078ec0ff */
[----:B------:R-:W-:Y:S01]  /*170b0*/  IMAD.MOV.U32 R32, RZ, RZ, R58 ;  /* 0x000000ffff207224 */ /* 0x000fe200078e003a */
[----:B------:R-:W-:Y:S01]  /*170c0*/  PRMT R50, R35, 0x5410, R8 ;  /* 0x0000541023327816 */ /* 0x000fe20000000008 */
[----:B------:R-:W-:Y:S01]  /*170d0*/  IMAD.MOV.U32 R35, RZ, RZ, R75 ;  /* 0x000000ffff237224 */ /* 0x000fe200078e004b */
[----:B------:R-:W-:Y:S01]  /*170e0*/  PRMT R51, R9, 0x5410, R34 ;  /* 0x0000541009337816 */ /* 0x000fe20000000022 */
[----:B------:R-:W-:Y:S01]  /*170f0*/  IMAD.MOV.U32 R34, RZ, RZ, R56 ;  /* 0x000000ffff227224 */ /* 0x000fe200078e0038 */
[----:B------:R-:W-:Y:S02]  /*17100*/  SHF.R.U32.HI R8, RZ, 0x18, R11 ;  /* 0x00000018ff087819 */ /* 0x000fe4000001160b */
[----:B------:R-:W-:Y:S02]  /*17110*/  LOP3.LUT R21, R21, 0xff, RZ, 0xc0, !PT ;  /* 0x000000ff15157812 */ /* 0x000fe400078ec0ff */
[----:B------:R-:W-:Y:S02]  /*17120*/  SHF.R.U32.HI R12, RZ, 0x8, R12 ;  /* 0x00000008ff0c7819 */ /* 0x000fe4000001160c */
[----:B------:R-:W-:Y:S01]  /*17130*/  PRMT R43, R21, 0x5410, R22 ;  /* 0x00005410152b7816 */ /* 0x000fe20000000016 */
[----:B------:R-:W-:Y:S01]  /*17140*/  IMAD.WIDE.U32 R22, R23, -0x2daee0ad, RZ ;  /* 0xd2511f5317167825 */ /* 0x000fe200078e00ff */
[----:B------:R-:W-:Y:S02]  /*17150*/  PRMT R54, R33, 0x5410, R12 ;  /* 0x0000541021367816 */ /* 0x000fe4000000000c */
[----:B------:R-:W-:Y:S01]  /*17160*/  SHF.R.U32.HI R12, RZ, 0x8, R27 ;  /* 0x00000008ff0c7819 */ /* 0x000fe2000001161b */
[----:B------:R-:W-:Y:S01]  /*17170*/  IMAD.MOV.U32 R33, RZ, RZ, R59 ;  /* 0x000000ffff217224 */ /* 0x000fe200078e003b */
[----:B------:R-:W-:Y:S02]  /*17180*/  LOP3.LUT R24, R19, UR18, R24, 0x96, !PT ;  /* 0x0000001213187c12 */ /* 0x000fe4000f8e9618 */
[----:B------:R-:W-:Y:S01]  /*17190*/  PRMT R58, R31, 0x5410, R12 ;  /* 0x000054101f3a7816 */ /* 0x000fe2000000000c */
[----:B------:R-:W-:Y:S01]  /*171a0*/  IMAD.MOV.U32 R31, RZ, RZ, R53 ;  /* 0x000000ffff1f7224 */ /* 0x000fe200078e0035 */
[----:B------:R-:W-:Y:S02]  /*171b0*/  LOP3.LUT R12, R16, 0xff, RZ, 0xc0, !PT ;  /* 0x000000ff100c7812 */ /* 0x000fe400078ec0ff */
[----:B--2---:R-:W-:Y:S02]  /*171c0*/  FMNMX.FTZ R2, R65, R2, !PT ;  /* 0x0000000241027209 */ /* 0x004fe40007810000 */
[----:B---3--:R-:W-:Y:S02]  /*171d0*/  FMNMX.FTZ R0, R66, R0, !PT ;  /* 0x0000000042007209 */ /* 0x008fe40007810000 */
        /* <DEDUP_REMOVED lines=95> */
[----:B------:R-:W-:Y:S01]  /*177d0*/  FMNMX.FTZ R5, R79, R4, !PT ;  /* 0x000000044f057209 */ /* 0x000fe20007810000 */
[----:B------:R-:W2:Y:S01]  /*177e0*/  SHFL.BFLY PT, R38, R2, 0x2, 0x1f ;  /* 0x0c401f0002267f89 */ /* 0x000ea200000e0000 */
[----:B------:R-:W-:Y:S02]  /*177f0*/  FMNMX.FTZ R6, R60, R6, !PT ;  /* 0x000000063c067209 */ /* 0x000fe40007810000 */
[C---:B------:R-:W-:Y:S02]  /*17800*/  LOP3.LUT R4, R11.reuse, 0xffff, RZ, 0xc0, !PT ;  /* 0x0000ffff0b047812 */ /* 0x040fe400078ec0ff */
[----:B------:R-:W-:Y:S02]  /*17810*/  FMNMX.FTZ R6, R92, R6, !PT ;  /* 0x000000065c067209 */ /* 0x000fe40007810000 */
[----:B------:R-:W-:Y:S02]  /*17820*/  FMNMX.FTZ R5, R70, R5, !PT ;  /* 0x0000000546057209 */ /* 0x000fe40007810000 */
[----:B------:R-:W-:Y:S02]  /*17830*/  LOP3.LUT R7, R11, 0xff, RZ, 0xc0, !PT ;  /* 0x000000ff0b077812 */ /* 0x000fe400078ec0ff */
[----:B------:R-:W-:Y:S02]  /*17840*/  SHF.R.U32.HI R4, RZ, 0x8, R4 ;  /* 0x00000008ff047819 */ /* 0x000fe40000011604 */
[----:B------:R-:W-:Y:S02]  /*17850*/  FMNMX.FTZ R6, R93, R6, !PT ;  /* 0x000000065d067209 */ /* 0x000fe40007810000 */
[----:B------:R-:W-:Y:S02]  /*17860*/  FMNMX.FTZ R5, R68, R5, !PT ;  /* 0x0000000544057209 */ /* 0x000fe40007810000 */
[----:B-1----:R-:W-:Y:S02]  /*17870*/  FMNMX.FTZ R39, R0, R39, !PT ;  /* 0x0000002700277209 */ /* 0x002fe40007810000 */
[----:B------:R-:W-:Y:S02]  /*17880*/  PRMT R40, R7, 0x5410, R4 ;  /* 0x0000541007287816 */ /* 0x000fe40000000004 */
        /* <DEDUP_REMOVED lines=9> */
[----:B--2---:R-:W-:Y:S02]  /*17920*/  FMNMX.FTZ R38, R2, R38, !PT ;  /* 0x0000002602267209 */ /* 0x004fe40007810000 */
[----:B------:R-:W-:Y:S02]  /*17930*/  FMNMX.FTZ R4, R120, R4, !PT ;  /* 0x0000000478047209 */ /* 0x000fe40007810000 */
[----:B------:R-:W-:Y:S01]  /*17940*/  FMNMX.FTZ R2, R110, R0, !PT ;  /* 0x000000006e027209 */ /* 0x000fe20007810000 */
[----:B------:R-:W2:Y:S01]  /*17950*/  SHFL.BFLY PT, R13, R38, 0x1, 0x1f ;  /* 0x0c201f00260d7f89 */ /* 0x000ea200000e0000 */
[----:B------:R-:W-:Y:S02]  /*17960*/  FMNMX.FTZ R4, R121, R4, !PT ;  /* 0x0000000479047209 */ /* 0x000fe40007810000 */
[----:B------:R-:W-:Y:S02]  /*17970*/  FMNMX.FTZ R2, R111, R2, !PT ;  /* 0x000000026f027209 */ /* 0x000fe40007810000 */
[----:B------:R-:W-:Y:S02]  /*17980*/  LOP3.LUT R0, R10, 0xffff, RZ, 0xc0, !PT ;  /* 0x0000ffff0a007812 */ /* 0x000fe400078ec0ff */
[----:B------:R-:W-:Y:S02]  /*17990*/  SHF.R.U32.HI R7, RZ, 0x10, R11 ;  /* 0x00000010ff077819 */ /* 0x000fe4000001160b */
[----:B------:R-:W-:Y:S02]  /*179a0*/  FMNMX.FTZ R14, R124, R4, !PT ;  /* 0x000000047c0e7209 */ /* 0x000fe40007810000 */
[----:B------:R-:W-:Y:S02]  /*179b0*/  FMNMX.FTZ R5, R122, R2, !PT ;  /* 0x000000027a057209 */ /* 0x000fe40007810000 */
[----:B------:R-:W-:Y:S02]  /*179c0*/  SHF.R.U32.HI R2, RZ, 0x8, R0 ;  /* 0x00000008ff027819 */ /* 0x000fe40000011600 */
[----:B------:R-:W-:Y:S02]  /*179d0*/  LOP3.LUT R7, R7, 0xff, RZ, 0xc0, !PT ;  /* 0x000000ff07077812 */ /* 0x000fe400078ec0ff */
[----:B------:R-:W-:Y:S02]  /*179e0*/  LOP3.LUT R4, R10, 0xff, RZ, 0xc0, !PT ;  /* 0x000000ff0a047812 */ /* 0x000fe400078ec0ff */
[----:B-1----:R-:W-:Y:S02]  /*179f0*/  FMNMX.FTZ R39, R39, R9, !PT ;  /* 0x0000000927277209 */ /* 0x002fe40007810000 */
[----:B------:R-:W-:Y:S02]  /*17a00*/  PRMT R41, R7, 0x5410, R8 ;  /* 0x0000541007297816 */ /* 0x000fe40000000008 */
[----:B------:R-:W-:Y:S02]  /*17a10*/  PRMT R48, R4, 0x5410, R2 ;  /* 0x0000541004307816 */ /* 0x000fe40000000002 */
[--C-:B------:R-:W-:Y:S02]  /*17a20*/  SHF.R.U32.HI R8, RZ, 0x18, R10.reuse ;  /* 0x00000018ff087819 */ /* 0x100fe4000001160a */
[----:B------:R-:W-:Y:S01]  /*17a30*/  SHF.R.U32.HI R4, RZ, 0x10, R10 ;  /* 0x00000010ff047819 */ /* 0x000fe2000001160a */
[C---:B------:R-:W-:Y:S01]  /*17a40*/  FMUL.FTZ R10, R39.reuse, UR4 ;  /* 0x00000004270a7c20 */ /* 0x040fe20008410000 */
[----:B------:R-:W-:Y:S02]  /*17a50*/  FSETP.NEU.FTZ.AND P3, PT, R39, -INF , PT ;  /* 0xff8000002700780b */ /* 0x000fe40003f7d000 */
[----:B------:R-:W-:Y:S02]  /*17a60*/  LOP3.LUT R4, R4, 0xff, RZ, 0xc0, !PT ;  /* 0x000000ff04047812 */ /* 0x000fe400078ec0ff */
[----:B------:R-:W-:Y:S02]  /*17a70*/  FSEL R10, R10, RZ, P3 ;  /* 0x000000ff0a0a7208 */ /* 0x000fe40001800000 */
[----:B------:R-:W-:Y:S02]  /*17a80*/  PRMT R49, R4, 0x5410, R8 ;  /* 0x0000541004317816 */ /* 0x000fe40000000008 */
[----:B------:R-:W-:Y:S01]  /*17a90*/  FMNMX.FTZ R0, R123, R5, !PT ;  /* 0x000000057b007209 */ /* 0x000fe20007810000 */
[----:B------:R-:W-:Y:S01]  /*17aa0*/  FFMA.FTZ R4, R178, UR4, -R10 ;  /* 0x00000004b2047c23 */ /* 0x000fe2000801080a */
[----:B------:R-:W-:Y:S02]  /*17ab0*/  LOP3.LUT R8, R25, 0xff, RZ, 0xc0, !PT ;  /* 0x000000ff19087812 */ /* 0x000fe400078ec0ff */
[----:B------:R-:W-:Y:S01]  /*17ac0*/  FMNMX.FTZ R0, R126, R0, !PT ;  /* 0x000000007e007209 */ /* 0x000fe20007810000 */
[----:B------:R1:W-:Y:S01]  /*17ad0*/  MUFU.EX2 R186, R4 ;  /* 0x0000000400ba7308 */ /* 0x0003e20000000800 */
[----:B------:R-:W-:Y:S01]  /*17ae0*/  FSEL R5, R127, -INF , !P0 ;  /* 0xff8000007f057808 */ /* 0x000fe20004000000 */
[----:B------:R-:W-:Y:S01]  /*17af0*/  IMAD.MOV.U32 R127, RZ, RZ, R55 ;  /* 0x000000ffff7f7224 */ /* 0x000fe200078e0037 */
[----:B------:R-:W-:Y:S02]  /*17b00*/  FMNMX.FTZ R14, R125, R14, !PT ;  /* 0x0000000e7d0e7209 */ /* 0x000fe40007810000 */
[----:B------:R-:W-:Y:S02]  /*17b10*/  FMNMX.FTZ R0, R5, R0, !PT ;  /* 0x0000000005007209 */ /* 0x000fe40007810000 */
[----:B------:R-:W-:Y:S01]  /*17b20*/  LOP3.LUT R9, R30, 0xff, RZ, 0xc0, !PT ;  /* 0x000000ff1e097812 */ /* 0x000fe200078ec0ff */
[----:B------:R-:W3:Y:S01]  /*17b30*/  SHFL.BFLY PT, R37, R14, 0x2, 0x1f ;  /* 0x0c401f000e257f89 */ /* 0x000ee200000e0000 */
[----:B--2---:R-:W-:Y:S01]  /*17b40*/  FMNMX.FTZ R38, R38, R13, !PT ;  /* 0x0000000d26267209 */ /* 0x004fe20007810000 */
[----:B------:R-:W-:Y:S01]  /*17b50*/  IMAD.MOV.U32 R30, RZ, RZ, R52 ;  /* 0x000000ffff1e7224 */ /* 0x000fe200078e0034 */
[----:B------:R-:W-:Y:S05]  /*17b60*/  PRMT R55, R9, 0x5410, R29 ;  /* 0x0000541009377816 */ /* 0x000fea000000001d */
[----:B------:R-:W2:Y:S01]  /*17b70*/  SHFL.BFLY PT, R2, R0, 0x2, 0x1f ;  /* 0x0c401f0000027f89 */ /* 0x000ea200000e0000 */
[C---:B------:R-:W-:Y:S01]  /*17b80*/  FSETP.NEU.FTZ.AND P2, PT, R38.reuse, -INF , PT ;  /* 0xff8000002600780b */ /* 0x040fe20003f5d000 */
[----:B------:R-:W-:Y:S01]  /*17b90*/  FMUL.FTZ R9, R38, UR4 ;  /* 0x0000000426097c20 */ /* 0x000fe20008410000 */
[----:B------:R-:W-:Y:S01]  /*17ba0*/  LOP3.LUT R6, R23, UR15, R26, 0x96, !PT ;  /* 0x0000000f17067c12 */ /* 0x000fe2000f8e961a */
[----:B------:R-:W-:Y:S02]  /*17bb0*/  IMAD.MOV.U32 R29, RZ, RZ, R36 ;  /* 0x000000ffff1d7224 */ /* 0x000fe400078e0024 */
[----:B-1----:R-:W-:Y:S01]  /*17bc0*/  FFMA.FTZ R4, R198, UR4, -R10 ;  /* 0x00000004c6047c23 */ /* 0x002fe2000801080a */
[----:B------:R-:W-:Y:S01]  /*17bd0*/  PRMT R59, R8, 0x5410, R28 ;  /* 0x00005410083b7816 */ /* 0x000fe2000000001c */
[----:B------:R-:W-:Y:S01]  /*17be0*/  IMAD.MOV.U32 R198, RZ, RZ, R80 ;  /* 0x000000ffffc67224 */ /* 0x000fe200078e0050 */
[----:B------:R-:W-:Y:S01]  /*17bf0*/  FSEL R9, R9, RZ, P2 ;  /* 0x000000ff09097208 */ /* 0x000fe20001000000 */
[----:B------:R1:W-:Y:S01]  /*17c00*/  MUFU.EX2 R25, R4 ;  /* 0x0000000400197308 */ /* 0x0003e20000000800 */
[----:B------:R-:W-:Y:S01]  /*17c10*/  IMAD.WIDE.U32 R6, R6, -0x326172a9, RZ ;  /* 0xcd9e8d5706067825 */ /* 0x000fe200078e00ff */
[----:B------:R-:W-:Y:S03]  /*17c20*/  SHF.R.U32.HI R8, RZ, 0x18, R16 ;  /* 0x00000018ff087819 */ /* 0x000fe60000011610 */
[--C-:B------:R-:W-:Y:S01]  /*17c30*/  FFMA.FTZ R13, R208, UR4, -R9.reuse ;  /* 0x00000004d00d7c23 */ /* 0x100fe20008010809 */
[----:B------:R-:W-:Y:S01]  /*17c40*/  IMAD.MOV.U32 R208, RZ, RZ, R82 ;  /* 0x000000ffffd07224 */ /* 0x000fe200078e0052 */
[----:B------:R-:W-:Y:S01]  /*17c50*/  LOP3.LUT R11, R7, UR40, R18, 0x96, !PT ;  /* 0x00000028070b7c12 */ /* 0x000fe2000f8e9612 */
[--C-:B------:R-:W-:Y:S02]  /*17c60*/  FFMA.FTZ R98, R98, UR4, -R9.reuse ;  /* 0x0000000462627c23 */ /* 0x100fe40008010809 */
[----:B------:R-:W4:Y:S01]  /*17c70*/  MUFU.EX2 R28, R13 ;  /* 0x0000000d001c7308 */ /* 0x000f220000000800 */
[----:B------:R-:W-:Y:S01]  /*17c80*/  LOP3.LUT R20, R6, 0xffff, RZ, 0xc0, !PT ;  /* 0x0000ffff06147812 */ /* 0x000fe200078ec0ff */
[--C-:B------:R-:W-:Y:S01]  /*17c90*/  FFMA.FTZ R99, R99, UR4, -R9.reuse ;  /* 0x0000000463637c23 */ /* 0x100fe20008010809 */
[----:B------:R-:W-:Y:S01]  /*17ca0*/  LOP3.LUT R7, R16, 0xffff, RZ, 0xc0, !PT ;  /* 0x0000ffff10077812 */ /* 0x000fe200078ec0ff */
[--C-:B------:R-:W-:Y:S01]  /*17cb0*/  FFMA.FTZ R177, R177, UR4, -R9.reuse ;  /* 0x00000004b1b17c23 */ /* 0x100fe20008010809 */
[----:B---3--:R-:W-:Y:S01]  /*17cc0*/  FMNMX.FTZ R37, R14, R37, !PT ;  /* 0x000000250e257209 */ /* 0x008fe20007810000 */
[--C-:B------:R-:W-:Y:S01]  /*17cd0*/  FFMA.FTZ R169, R169, UR4, -R9.reuse ;  /* 0x00000004a9a97c23 */ /* 0x100fe20008010809 */
[----:B--2---:R-:W-:Y:S01]  /*17ce0*/  FMNMX.FTZ R0, R0, R2, !PT ;  /* 0x0000000200007209 */ /* 0x004fe20007810000 */
[----:B-1----:R-:W-:Y:S02]  /*17cf0*/  FFMA.FTZ R4, R200, UR4, -R9 ;  /* 0x00000004c8047c23 */ /* 0x002fe40008010809 */
[----:B------:R-:W-:Y:S01]  /*17d00*/  MUFU.EX2 R177, R177 ;  /* 0x000000b100b17308 */ /* 0x000fe20000000800 */
[----:B------:R-:W-:Y:S01]  /*17d10*/  SHF.R.U32.HI R7, RZ, 0x8, R7 ;  /* 0x00000008ff077819 */ /* 0x000fe20000011607 */
[----:B------:R-:W-:Y:S01]  /*17d20*/  IMAD.MOV.U32 R200, RZ, RZ, R81 ;  /* 0x000000ffffc87224 */ /* 0x000fe200078e0051 */
[----:B------:R-:W-:Y:S01]  /*17d30*/  LOP3.LUT R21, R6, 0xff, RZ, 0xc0, !PT ;  /* 0x000000ff06157812 */ /* 0x000fe200078ec0ff */
[----:B------:R-:W1:Y:S01]  /*17d40*/  SHFL.BFLY PT, R2, R0, 0x1, 0x1f ;  /* 0x0c201f0000027f89 */ /* 0x000e6200000e0000 */
[----:B------:R-:W-:Y:S01]  /*17d50*/  PRMT R52, R12, 0x5410, R7 ;  /* 0x000054100c347816 */ /* 0x000fe20000000007 */
[----:B------:R-:W-:Y:S01]  /*17d60*/  FFMA.FTZ R7, R220, UR4, -R10 ;  /* 0x00000004dc077c23 */ /* 0x000fe2000801080a */
[--C-:B------:R-:W-:Y:S03]  /*17d70*/  SHF.R.U32.HI R19, RZ, 0x10, R6.reuse ;  /* 0x00000010ff137819 */ /* 0x100fe60000011606 */
[----:B------:R2:W-:Y:S02]  /*17d80*/  MUFU.EX2 R135, R4 ;  /* 0x0000000400877308 */ /* 0x0005e40000000800 */
[----:B------:R-:W3:Y:S01]  /*17d90*/  SHFL.BFLY PT, R14, R37, 0x1, 0x1f ;  /* 0x0c201f00250e7f89 */ /* 0x000ee200000e0000 */
[----:B------:R-:W-:Y:S01]  /*17da0*/  SHF.R.U32.HI R18, RZ, 0x18, R6 ;  /* 0x00000018ff127819 */ /* 0x000fe20000011606 */
[----:B------:R-:W-:Y:S01]  /*17db0*/  IMAD.MOV.U32 R220, RZ, RZ, R66 ;  /* 0x000000ffffdc7224 */ /* 0x000fe200078e0042 */
[C---:B------:R-:W-:Y:S02]  /*17dc0*/  LOP3.LUT R12, R15.reuse, 0xff, RZ, 0xc0, !PT ;  /* 0x000000ff0f0c7812 */ /* 0x040fe400078ec0ff */
[----:B------:R-:W-:Y:S03]  /*17dd0*/  SHF.R.U32.HI R6, RZ, 0x10, R15 ;  /* 0x00000010ff067819 */ /* 0x000fe6000001160f */
[----:B------:R4:W-:Y:S01]  /*17de0*/  MUFU.EX2 R178, R7 ;  /* 0x0000000700b27308 */ /* 0x0009e20000000800 */
[----:B------:R-:W-:Y:S09]  /*17df0*/  LOP3.LUT R6, R6, 0xff, RZ, 0xc0, !PT ;  /* 0x000000ff06067812 */ /* 0x000ff200078ec0ff */
[----:B------:R-:W-:Y:S01]  /*17e00*/  MUFU.EX2 R169, R169 ;  /* 0x000000a900a97308 */ /* 0x000fe20000000800 */
[----:B--2---:R-:W-:Y:S02]  /*17e10*/  SHF.R.U32.HI R4, RZ, 0x10, R16 ;  /* 0x00000010ff047819 */ /* 0x004fe40000011610 */
[----:B-1----:R-:W-:Y:S01]  /*17e20*/  FMNMX.FTZ R36, R0, R2, !PT ;  /* 0x0000000200247209 */ /* 0x002fe20007810000 */
[----:B------:R-:W-:Y:S01]  /*17e30*/  FFMA.FTZ R2, R230, UR4, -R9 ;  /* 0x00000004e6027c23 */ /* 0x000fe20008010809 */
[----:B------:R-:W-:Y:S02]  /*17e40*/  LOP3.LUT R4, R4, 0xff, RZ, 0xc0, !PT ;  /* 0x000000ff04047812 */ /* 0x000fe400078ec0ff */
[----:B------:R-:W-:Y:S03]  /*17e50*/  FSETP.NEU.FTZ.AND P0, PT, R36, -INF , PT ;  /* 0xff8000002400780b */ /* 0x000fe60003f1d000 */
[----:B------:R1:W-:Y:S01]  /*17e60*/  MUFU.EX2 R175, R2 ;  /* 0x0000000200af7308 */ /* 0x0003e20000000800 */
[----:B------:R-:W-:Y:S02]  /*17e70*/  PRMT R53, R4, 0x5410, R8 ;  /* 0x0000541004357816 */ /* 0x000fe40000000008 */
[----:B------:R-:W-:Y:S02]  /*17e80*/  LOP3.LUT R4, R15, 0xffff, RZ, 0xc0, !PT ;  /* 0x0000ffff0f047812 */ /* 0x000fe400078ec0ff */
[----:B------:R-:W-:Y:S02]  /*17e90*/  SHF.R.U32.HI R8, RZ, 0x18, R15 ;  /* 0x00000018ff087819 */ /* 0x000fe4000001160f */
[----:B----4-:R-:W-:Y:S01]  /*17ea0*/  SHF.R.U32.HI R7, RZ, 0x8, R4 ;  /* 0x00000008ff077819 */ /* 0x010fe20000011604 */
[----:B------:R-:W-:Y:S01]  /*17eb0*/  FFMA.FTZ R4, R235, UR4, -R10 ;  /* 0x00000004eb047c23 */ /* 0x000fe2000801080a */
[----:B---3--:R-:W-:Y:S01]  /*17ec0*/  FMNMX.FTZ R37, R37, R14, !PT ;  /* 0x0000000e25257209 */ /* 0x008fe20007810000 */
[----:B------:R-:W-:Y:S01]  /*17ed0*/  IMAD.MOV.U32 R235, RZ, RZ, R65 ;  /* 0x000000ffffeb7224 */ /* 0x000fe200078e0041 */
[----:B------:R-:W-:Y:S01]  /*17ee0*/  PRMT R56, R12, 0x5410, R7 ;  /* 0x000054100c387816 */ /* 0x000fe20000000007 */
[----:B------:R-:W-:Y:S01]  /*17ef0*/  MUFU.EX2 R187, R4 ;  /* 0x0000000400bb7308 */ /* 0x000fe20000000800 */
[----:B------:R-:W-:Y:S01]  /*17f00*/  PRMT R57, R6, 0x5410, R8 ;  /* 0x0000541006397816 */ /* 0x000fe20000000008 */
[----:B------:R-:W-:Y:S01]  /*17f10*/  FFMA.FTZ R7, R238, UR4, -R9 ;  /* 0x00000004ee077c23 */ /* 0x000fe20008010809 */
[C---:B------:R-:W-:Y:S01]  /*17f20*/  FMUL.FTZ R8, R37.reuse, UR4 ;  /* 0x0000000425087c20 */ /* 0x040fe20008410000 */
[----:B------:R-:W-:Y:S01]  /*17f30*/  FSETP.NEU.FTZ.AND P1, PT, R37, -INF , PT ;  /* 0xff8000002500780b */ /* 0x000fe20003f3d000 */
[----:B------:R-:W-:Y:S01]  /*17f40*/  IMAD.WIDE.U32 R12, R24, -0x2daee0ad, RZ ;  /* 0xd2511f53180c7825 */ /* 0x000fe200078e00ff */
[----:B-1----:R-:W-:Y:S04]  /*17f50*/  FSEL R2, R39, RZ, P3 ;  /* 0x000000ff27027208 */ /* 0x002fe80001800000 */
[----:B------:R1:W-:Y:S01]  /*17f60*/  MUFU.EX2 R26, R7 ;  /* 0x00000007001a7308 */ /* 0x0003e20000000800 */
[----:B------:R-:W-:Y:S01]  /*17f70*/  FSEL R8, R8, RZ, P1 ;  /* 0x000000ff08087208 */ /* 0x000fe20000800000 */
[----:B------:R-:W-:Y:S01]  /*17f80*/  IMAD.MOV.U32 R24, RZ, RZ, R32 ;  /* 0x000000ffff187224 */ /* 0x000fe200078e0020 */
[----:B------:R-:W-:Y:S01]  /*17f90*/  LOP3.LUT R16, R12, 0xff, RZ, 0xc0, !PT ;  /* 0x000000ff0c107812 */ /* 0x000fe200078ec0ff */
[----:B------:R-:W-:Y:S01]  /*17fa0*/  FFMA.FTZ R32, R64, UR4, -R10 ;  /* 0x0000000440207c23 */ /* 0x000fe2000801080a */
[--C-:B------:R-:W-:Y:S02]  /*17fb0*/  SHF.R.U32.HI R17, RZ, 0x18, R12.reuse ;  /* 0x00000018ff117819 */ /* 0x100fe4000001160c */
[----:B------:R-:W-:Y:S02]  /*17fc0*/  LOP3.LUT R14, R12, 0xffff, RZ, 0xc0, !PT ;  /* 0x0000ffff0c0e7812 */ /* 0x000fe400078ec0ff */
[----:B------:R-:W-:Y:S01]  /*17fd0*/  SHF.R.U32.HI R15, RZ, 0x10, R12 ;  /* 0x00000010ff0f7819 */ /* 0x000fe2000001160c */
[----:B------:R-:W-:Y:S01]  /*17fe0*/  FFMA.FTZ R12, R242, UR4, -R8 ;  /* 0x00000004f20c7c23 */ /* 0x000fe20008010808 */
[----:B------:R-:W-:Y:S02]  /*17ff0*/  FSEL R0, R37, RZ, P1 ;  /* 0x000000ff25007208 */ /* 0x000fe40000800000 */
[----:B------:R-:W-:Y:S01]  /*18000*/  LOP3.LUT R6, R13, UR41, R22, 0x96, !PT ;  /* 0x000000290d067c12 */ /* 0x000fe2000f8e9616 */
[----:B------:R2:W-:Y:S01]  /*18010*/  MUFU.EX2 R23, R12 ;  /* 0x0000000c00177308 */ /* 0x0005e20000000800 */
[----:B------:R-:W-:Y:S01]  /*18020*/  LOP3.LUT R13, R11, 0xff, RZ, 0xc0, !PT ;  /* 0x000000ff0b0d7812 */ /* 0x000fe200078ec0ff */
[----:B------:R-:W-:Y:S01]  /*18030*/  FADD.FTZ R3, -R0, R3 ;  /* 0x0000000300037221 */ /* 0x000fe20000010100 */
[----:B------:R-:W-:Y:S01]  /*18040*/  FSEL R0, R36, RZ, P0 ;  /* 0x000000ff24007208 */ /* 0x000fe20000000000 */
[----:B-1----:R-:W-:Y:S01]  /*18050*/  FADD.FTZ R7, -R2, R133 ;  /* 0x0000008502077221 */ /* 0x002fe20000010100 */
[----:B------:R-:W-:Y:S01]  /*18060*/  FMUL.FTZ R2, R36, UR4 ;  /* 0x0000000424027c20 */ /* 0x000fe20008410000 */
[----:B------:R-:W-:Y:S02]  /*18070*/  IMAD.MOV.U32 R133, RZ, RZ, R31 ;  /* 0x000000ffff857224 */ /* 0x000fe400078e001f */
[----:B------:R-:W-:Y:S01]  /*18080*/  FFMA.FTZ R22, R231, UR4, -R10 ;  /* 0x00000004e7167c23 */ /* 0x000fe2000801080a */
[----:B------:R-:W-:Y:S01]  /*18090*/  FADD.FTZ R4, -R0, R132 ;  /* 0x0000008400047221 */ /* 0x000fe20000010100 */
[----:B------:R-:W-:Y:S01]  /*180a0*/  FFMA.FTZ R0, R232, UR4, -R8 ;  /* 0x00000004e8007c23 */ /* 0x000fe20008010808 */
[----:B------:R-:W-:Y:S01]  /*180b0*/  FSEL R2, R2, RZ, P0 ;  /* 0x000000ff02027208 */ /* 0x000fe20000000000 */
[----:B------:R-:W-:Y:S01]  /*180c0*/  IMAD.MOV.U32 R31, RZ, RZ, R77 ;  /* 0x000000ffff1f7224 */ /* 0x000fe200078e004d */
[----:B------:R-:W-:Y:S01]  /*180d0*/  PLOP3.LUT P0, PT, PT, PT, UP0, 0x80, 0x0 ;  /* 0x000000000000781c */ /* 0x000fe20003f0f008 */
[----:B------:R1:W-:Y:S01]  /*180e0*/  MUFU.EX2 R173, R0 ;  /* 0x0000000000ad7308 */ /* 0x0003e20000000800 */
[----:B------:R-:W-:Y:S02]  /*180f0*/  IMAD.MOV.U32 R132, RZ, RZ, R30 ;  /* 0x000000ffff847224 */ /* 0x000fe400078e001e */
[----:B------:R-:W-:Y:S01]  /*18100*/  FFMA.FTZ R106, R106, UR4, -R2 ;  /* 0x000000046a6a7c23 */ /* 0x000fe20008010802 */
[----:B------:R-:W-:Y:S02]  /*18110*/  IMAD.MOV.U32 R30, RZ, RZ, R76 ;  /* 0x000000ffff1e7224 */ /* 0x000fe400078e004c */
[----:B--2---:R-:W-:Y:S01]  /*18120*/  FFMA.FTZ R12, R236, UR4, -R2 ;  /* 0x00000004ec0c7c23 */ /* 0x004fe20008010802 */
[----:B------:R-:W-:Y:S02]  /*18130*/  IMAD.MOV.U32 R232, RZ, RZ, R208 ;  /* 0x000000ffffe87224 */ /* 0x000fe400078e00d0 */
[----:B------:R-:W-:Y:S01]  /*18140*/  FFMA.FTZ R208, R113, UR4, -R10 ;  /* 0x0000000471d07c23 */ /* 0x000fe2000801080a */
[----:B------:R2:W-:Y:S01]  /*18150*/  MUFU.EX2 R174, R12 ;  /* 0x0000000c00ae7308 */ /* 0x0005e20000000800 */
[----:B------:R-:W-:Y:S09]  /*18160*/  IMAD.MOV.U32 R64, RZ, RZ, R232 ;  /* 0x000000ffff407224 */ /* 0x000ff200078e00e8 */
[----:B------:R-:W-:Y:S01]  /*18170*/  MUFU.EX2 R106, R106 ;  /* 0x0000006a006a7308 */ /* 0x000fe20000000800 */
[----:B-1----:R-:W-:Y:S04]  /*18180*/  LOP3.LUT R0, R11, 0xffff, RZ, 0xc0, !PT ;  /* 0x0000ffff0b007812 */ /* 0x002fe800078ec0ff */
[----:B------:R-:W-:Y:S04]  /*18190*/  SHF.R.U32.HI R0, RZ, 0x8, R0 ;  /* 0x00000008ff007819 */ /* 0x000fe80000011600 */
[----:B------:R-:W-:Y:S01]  /*181a0*/  PRMT R76, R13, 0x5410, R0 ;  /* 0x000054100d4c7816 */ /* 0x000fe20000000000 */
[----:B------:R-:W-:Y:S01]  /*181b0*/  FFMA.FTZ R13, R235, UR4, -R10 ;  /* 0x00000004eb0d7c23 */ /* 0x000fe2000801080a */
[--C-:B--2---:R-:W-:Y:S02]  /*181c0*/  SHF.R.U32.HI R12, RZ, 0x18, R11.reuse ;  /* 0x00000018ff0c7819 */ /* 0x104fe4000001160b */
[----:B------:R-:W-:Y:S01]  /*181d0*/  SHF.R.U32.HI R0, RZ, 0x10, R11 ;  /* 0x00000010ff007819 */ /* 0x000fe2000001160b */
[----:B------:R-:W-:Y:S01]  /*181e0*/  FFMA.FTZ R11, R245, UR4, -R2 ;  /* 0x00000004f50b7c23 */ /* 0x000fe20008010802 */
[----:B------:R-:W-:Y:S02]  /*181f0*/  IMAD.MOV.U32 R245, RZ, RZ, R28 ;  /* 0x000000fffff57224 */ /* 0x000fe400078e001c */
[----:B------:R-:W-:Y:S01]  /*18200*/  LOP3.LUT R0, R0, 0xff, RZ, 0xc0, !PT ;  /* 0x000000ff00007812 */ /* 0x000fe200078ec0ff */
[----:B------:R1:W-:Y:S01]  /*18210*/  MUFU.EX2 R238, R11 ;  /* 0x0000000b00ee7308 */ /* 0x0003e20000000800 */
[----:B------:R-:W-:Y:S02]  /*18220*/  IMAD.MOV.U32 R28, RZ, RZ, R25 ;  /* 0x000000ffff1c7224 */ /* 0x000fe400078e0019 */
[----:B------:R-:W-:Y:S01]  /*18230*/  PRMT R65, R0, 0x5410, R12 ;  /* 0x0000541000417816 */ /* 0x000fe2000000000c */
[----:B------:R-:W-:Y:S01]  /*18240*/  FFMA.FTZ R0, R248, UR4, -R8 ;  /* 0x00000004f8007c23 */ /* 0x000fe20008010808 */
[----:B------:R-:W-:Y:S01]  /*18250*/  LOP3.LUT R12, R6, 0xff, RZ, 0xc0, !PT ;  /* 0x000000ff060c7812 */ /* 0x000fe200078ec0ff */
[----:B------:R-:W-:Y:S02]  /*18260*/  IMAD.MOV.U32 R248, RZ, RZ, R172 ;  /* 0x000000fffff87224 */ /* 0x000fe400078e00ac */
[--C-:B------:R-:W-:Y:S02]  /*18270*/  FFMA.FTZ R172, R67, UR4, -R10.reuse ;  /* 0x0000000443ac7c23 */ /* 0x100fe4000801080a */
[----:B------:R2:W3:Y:S01]  /*18280*/  MUFU.EX2 R242, R0 ;  /* 0x0000000000f27308 */ /* 0x0004e20000000800 */
[----:B------:R-:W-:Y:S02]  /*18290*/  IMAD.MOV.U32 R25, RZ, RZ, R33 ;  /* 0x000000ffff197224 */ /* 0x000fe400078e0021 */
[--C-:B------:R-:W-:Y:S01]  /*182a0*/  FFMA.FTZ R33, R213, UR4, -R10.reuse ;  /* 0x00000004d5217c23 */ /* 0x100fe2000801080a */
[----:B------:R-:W-:Y:S01]  /*182b0*/  FFMA.FTZ R213, R100, UR4, -R10 ;  /* 0x0000000464d57c23 */ /* 0x000fe2000801080a */
[----:B------:R-:W-:Y:S02]  /*182c0*/  IMAD.MOV.U32 R67, RZ, RZ, R198 ;  /* 0x000000ffff437224 */ /* 0x000fe400078e00c6 */
[----:B------:R-:W-:Y:S01]  /*182d0*/  FFMA.FTZ R198, R103, UR4, -R9 ;  /* 0x0000000467c67c23 */ /* 0x000fe20008010809 */
[----:B------:R-:W-:Y:S02]  /*182e0*/  IMAD.MOV.U32 R113, RZ, RZ, R25 ;  /* 0x000000ffff717224 */ /* 0x000fe400078e0019 */
[----:B------:R-:W-:Y:S01]  /*182f0*/  MUFU.EX2 R172, R172 ;  /* 0x000000ac00ac7308 */ /* 0x000fe20000000800 */
[----:B-1----:R-:W-:Y:S01]  /*18300*/  SHF.R.U32.HI R11, RZ, 0x8, R20 ;  /* 0x00000008ff0b7819 */ /* 0x002fe20000011614 */
[----:B------:R-:W-:Y:S02]  /*18310*/  IMAD.MOV.U32 R20, RZ, RZ, R29 ;  /* 0x000000ffff147224 */ /* 0x000fe400078e001d */
[--C-:B------:R-:W-:Y:S01]  /*18320*/  FFMA.FTZ R29, R168, UR4, -R10.reuse ;  /* 0x00000004a81d7c23 */ /* 0x100fe2000801080a */
[--C-:B------:R-:W-:Y:S01]  /*18330*/  FFMA.FTZ R168, R69, UR4, -R10.reuse ;  /* 0x0000000445a87c23 */ /* 0x100fe2000801080a */
[----:B------:R-:W-:Y:S01]  /*18340*/  PRMT R66, R21, 0x5410, R11 ;  /* 0x0000541015427816 */ /* 0x000fe2000000000b */
[--C-:B------:R-:W-:Y:S01]  /*18350*/  FFMA.FTZ R21, R228, UR4, -R10.reuse ;  /* 0x00000004e4157c23 */ /* 0x100fe2000801080a */
[----:B------:R-:W-:Y:S01]  /*18360*/  LOP3.LUT R11, R19, 0xff, RZ, 0xc0, !PT ;  /* 0x000000ff130b7812 */ /* 0x000fe200078ec0ff */
[----:B------:R-:W-:Y:S01]  /*18370*/  FFMA.FTZ R19, R210, UR4, -R10 ;  /* 0x00000004d2137c23 */ /* 0x000fe2000801080a */
[----:B--2---:R-:W-:Y:S01]  /*18380*/  FFMA.FTZ R0, R250, UR4, -R8 ;  /* 0x00000004fa007c23 */ /* 0x004fe20008010808 */
[----:B------:R-:W-:Y:S01]  /*18390*/  MUFU.EX2 R168, R168 ;  /* 0x000000a800a87308 */ /* 0x000fe20000000800 */
[----:B------:R-:W-:Y:S01]  /*183a0*/  PRMT R75, R11, 0x5410, R18 ;  /* 0x000054100b4b7816 */ /* 0x000fe20000000012 */
[----:B------:R-:W-:Y:S01]  /*183b0*/  FFMA.FTZ R11, R247, UR4, -R2 ;  /* 0x00000004f70b7c23 */ /* 0x000fe20008010802 */
[----:B------:R-:W-:Y:S01]  /*183c0*/  FFMA.FTZ R18, R212, UR4, -R10 ;  /* 0x00000004d4127c23 */ /* 0x000fe2000801080a */
[----:B---3--:R-:W-:Y:S02]  /*183d0*/  IMAD.MOV.U32 R228, RZ, RZ, R242 ;  /* 0x000000ffffe47224 */ /* 0x008fe400078e00f2 */
[----:B------:R-:W-:Y:S01]  /*183e0*/  FFMA.FTZ R210, R112, UR4, -R10 ;  /* 0x0000000470d27c23 */ /* 0x000fe2000801080a */
[----:B------:R-:W-:Y:S02]  /*183f0*/  IMAD.MOV.U32 R112, RZ, RZ, R24 ;  /* 0x000000ffff707224 */ /* 0x000fe400078e0018 */
[----:B------:R-:W-:Y:S01]  /*18400*/  FFMA.FTZ R212, R101, UR4, -R10 ;  /* 0x0000000465d47c23 */ /* 0x000fe2000801080a */
[----:B------:R1:W-:Y:S01]  /*18410*/  MUFU.EX2 R95, R11 ;  /* 0x0000000b005f7308 */ /* 0x0003e20000000800 */
[----:B------:R-:W-:Y:S02]  /*18420*/  IMAD.MOV.U32 R69, RZ, RZ, R35 ;  /* 0x000000ffff457224 */ /* 0x000fe400078e0023 */
[----:B------:R-:W-:Y:S01]  /*18430*/  FFMA.FTZ R35, R219, UR4, -R9 ;  /* 0x00000004db237c23 */ /* 0x000fe20008010809 */
[--C-:B------:R-:W-:Y:S01]  /*18440*/  FFMA.FTZ R219, R124, UR4, -R8.reuse ;  /* 0x000000047cdb7c23 */ /* 0x100fe20008010808 */
[----:B------:R-:W-:Y:S01]  /*18450*/  IMAD.WIDE.U32 R24, R90, -0x2daee0ad, RZ ;  /* 0xd2511f535a187825 */ /* 0x000fe200078e00ff */
[----:B------:R-:W2:Y:S03]  /*18460*/  LDC.U8 R124, c[0x0][0x388] ;  /* 0x0000e200ff7c7b82 */ /* 0x000ea60000000000 */
[--C-:B------:R-:W-:Y:S01]  /*18470*/  FFMA.FTZ R90, R171, UR4, -R8.reuse ;  /* 0x00000004ab5a7c23 */ /* 0x100fe20008010808 */
[----:B------:R3:W-:Y:S01]  /*18480*/  MUFU.EX2 R27, R0 ;  /* 0x00000000001b7308 */ /* 0x0007e20000000800 */
[----:B------:R-:W-:Y:S01]  /*18490*/  FFMA.FTZ R171, R109, UR4, -R8 ;  /* 0x000000046dab7c23 */ /* 0x000fe20008010808 */
[--C-:B------:R-:W-:Y:S08]  /*184a0*/  FFMA.FTZ R109, R70, UR4, -R2.reuse ;  /* 0x00000004466d7c23 */ /* 0x100ff00008010802 */
[----:B------:R-:W-:Y:S01]  /*184b0*/  MUFU.EX2 R250, R13 ;  /* 0x0000000d00fa7308 */ /* 0x000fe20000000800 */
[----:B-1----:R-:W-:Y:S01]  /*184c0*/  FFMA.FTZ R11, R249, UR4, -R2 ;  /* 0x00000004f90b7c23 */ /* 0x002fe20008010802 */
[----:B------:R-:W-:Y:S02]  /*184d0*/  IMAD.MOV.U32 R249, RZ, RZ, R127 ;  /* 0x000000fffff97224 */ /* 0x000fe400078e007f */
[----:B------:R-:W-:Y:S01]  /*184e0*/  FFMA.FTZ R127, R45, UR4, -R10 ;  /* 0x000000042d7f7c23 */ /* 0x000fe2000801080a */
[----:B------:R-:W-:Y:S02]  /*184f0*/  IMAD.MOV.U32 R45, RZ, RZ, R200 ;  /* 0x000000ffff2d7224 */ /* 0x000fe400078e00c8 */
[----:B------:R-:W-:Y:S01]  /*18500*/  FFMA.FTZ R200, R130, UR4, -R9 ;  /* 0x0000000482c87c23 */ /* 0x000fe20008010809 */
[----:B------:R-:W-:Y:S02]  /*18510*/  FFMA.FTZ R130, R61, UR4, -R8 ;  /* 0x000000043d827c23 */ /* 0x000fe40008010808 */
[----:B------:R1:W-:Y:S01]  /*18520*/  MUFU.EX2 R247, R11 ;  /* 0x0000000b00f77308 */ /* 0x0003e20000000800 */
[----:B---3--:R-:W-:Y:S04]  /*18530*/  LOP3.LUT R0, R6, 0xffff, RZ, 0xc0, !PT ;  /* 0x0000ffff06007812 */ /* 0x008fe800078ec0ff */
[----:B------:R-:W-:Y:S04]  /*18540*/  SHF.R.U32.HI R0, RZ, 0x8, R0 ;  /* 0x00000008ff007819 */ /* 0x000fe80000011600 */
[----:B------:R-:W-:Y:S01]  /*18550*/  PRMT R80, R12, 0x5410, R0 ;  /* 0x000054100c507816 */ /* 0x000fe20000000000 */
[----:B------:R-:W-:Y:S01]  /*18560*/  FFMA.FTZ R12, R246, UR4, -R10 ;  /* 0x00000004f60c7c23 */ /* 0x000fe2000801080a */
[--C-:B------:R-:W-:Y:S03]  /*18570*/  SHF.R.U32.HI R0, RZ, 0x10, R6.reuse ;  /* 0x00000010ff007819 */ /* 0x100fe60000011606 */
[----:B------:R3:W-:Y:S01]  /*18580*/  MUFU.EX2 R235, R12 ;  /* 0x0000000c00eb7308 */ /* 0x0007e20000000800 */
[----:B------:R-:W-:Y:S02]  /*18590*/  LOP3.LUT R0, R0, 0xff, RZ, 0xc0, !PT ;  /* 0x000000ff00007812 */ /* 0x000fe400078ec0ff */
[----:B-1----:R-:W-:Y:S01]  /*185a0*/  SHF.R.U32.HI R11, RZ, 0x18, R6 ;  /* 0x00000018ff0b7819 */ /* 0x002fe20000011606 */
[--C-:B------:R-:W-:Y:S01]  /*185b0*/  FFMA.FTZ R6, R224, UR4, -R10.reuse ;  /* 0x00000004e0067c23 */ /* 0x100fe2000801080a */
[----:B------:R-:W-:Y:S01]  /*185c0*/  FFMA.FTZ R224, R116, UR4, -R10 ;  /* 0x0000000474e07c23 */ /* 0x000fe2000801080a */
[----:B------:R-:W-:Y:S01]  /*185d0*/  IMAD.MOV.U32 R116, RZ, RZ, R135 ;  /* 0x000000ffff747224 */ /* 0x000fe200078e0087 */
[----:B------:R-:W-:Y:S03]  /*185e0*/  PRMT R81, R0, 0x5410, R11 ;  /* 0x0000541000517816 */ /* 0x000fe6000000000b */
[----:B------:R1:W4:Y:S01]  /*185f0*/  MUFU.EX2 R236, R6 ;  /* 0x0000000600ec7308 */ /* 0x0003220000000800 */
[--C-:B------:R-:W-:Y:S01]  /*18600*/  FFMA.FTZ R11, R227, UR4, -R9.reuse ;  /* 0x00000004e30b7c23 */ /* 0x100fe20008010809 */
[----:B------:R-:W-:Y:S01]  /*18610*/  SHF.R.U32.HI R0, RZ, 0x8, R14 ;  /* 0x00000008ff007819 */ /* 0x000fe2000001160e */
[----:B------:R-:W-:Y:S02]  /*18620*/  IMAD.MOV.U32 R14, RZ, RZ, R34 ;  /* 0x000000ffff0e7224 */ /* 0x000fe400078e0022 */
[----:B------:R-:W-:Y:S01]  /*18630*/  FFMA.FTZ R34, R202, UR4, -R10 ;  /* 0x00000004ca227c23 */ /* 0x000fe2000801080a */
[--C-:B------:R-:W-:Y:S01]  /*18640*/  FFMA.FTZ R202, R131, UR4, -R9.reuse ;  /* 0x0000000483ca7c23 */ /* 0x100fe20008010809 */
[----:B------:R-:W-:Y:S01]  /*18650*/  PRMT R77, R16, 0x5410, R0 ;  /* 0x00005410104d7816 */ /* 0x000fe20000000000 */
[----:B------:R-:W-:Y:S02]  /*18660*/  FFMA.FTZ R131, R105, UR4, -R8 ;  /* 0x0000000469837c23 */ /* 0x000fe40008010808 */
[----:B------:R2:W-:Y:S01]  /*18670*/  MUFU.EX2 R230, R11 ;  /* 0x0000000b00e67308 */ /* 0x0005e20000000800 */
[----:B------:R-:W-:Y:S01]  /*18680*/  FSEL R0, R38, RZ, P2 ;  /* 0x000000ff26007208 */ /* 0x000fe20001000000 */
[----:B---3--:R-:W-:Y:S04]  /*18690*/  IMAD.WIDE.U32 R12, R73, -0x2daee0ad, RZ ;  /* 0xd2511f53490c7825 */ /* 0x008fe800078e00ff */
[----:B------:R-:W-:Y:S01]  /*186a0*/  FFMA.FTZ R227, R117, UR4, -R10 ;  /* 0x0000000475e37c23 */ /* 0x000fe2000801080a */
[----:B------:R-:W-:Y:S01]  /*186b0*/  FFMA.FTZ R117, R87, UR4, -R9 ;  /* 0x0000000457757c23 */ /* 0x000fe20008010809 */
[----:B------:R-:W-:Y:S02]  /*186c0*/  IMAD.MOV.U32 R16, RZ, RZ, R132 ;  /* 0x000000ffff107224 */ /* 0x000fe400078e0084 */
[--C-:B------:R-:W-:Y:S01]  /*186d0*/  FFMA.FTZ R132, R46, UR4, -R10.reuse ;  /* 0x000000042e847c23 */ /* 0x100fe2000801080a */
[----:B------:R3:W-:Y:S01]  /*186e0*/  MUFU.EX2 R135, R19 ;  /* 0x0000001300877308 */ /* 0x0007e20000000800 */
[----:B-1----:R-:W-:Y:S01]  /*186f0*/  FFMA.FTZ R6, R223, UR4, -R10 ;  /* 0x00000004df067c23 */ /* 0x002fe2000801080a */
[----:B------:R-:W-:Y:S02]  /*18700*/  IMAD.MOV.U32 R87, RZ, RZ, R183 ;  /* 0x000000ffff577224 */ /* 0x000fe400078e00b7 */
[----:B------:R-:W-:Y:S01]  /*18710*/  FFMA.FTZ R73, R216, UR4, -R8 ;  /* 0x00000004d8497c23 */ /* 0x000fe20008010808 */
[----:B------:R-:W-:Y:S02]  /*18720*/  IMAD.MOV.U32 R46, RZ, RZ, R112 ;  /* 0x000000ffff2e7224 */ /* 0x000fe400078e0070 */
[----:B------:R-:W-:Y:S01]  /*18730*/  FFMA.FTZ R105, R63, UR4, -R2 ;  /* 0x000000043f697c23 */ /* 0x000fe20008010802 */
[----:B------:R-:W-:Y:S02]  /*18740*/  IMAD.MOV.U32 R112, RZ, RZ, R187 ;  /* 0x000000ffff707224 */ /* 0x000fe400078e00bb */
[--C-:B------:R-:W-:Y:S01]  /*18750*/  FFMA.FTZ R223, R128, UR4, -R10.reuse ;  /* 0x0000000480df7c23 */ /* 0x100fe2000801080a */
[----:B------:R1:W-:Y:S01]  /*18760*/  MUFU.EX2 R189, R6 ;  /* 0x0000000600bd7308 */ /* 0x0003e20000000800 */
[--C-:B--2---:R-:W-:Y:S01]  /*18770*/  FFMA.FTZ R11, R220, UR4, -R9.reuse ;  /* 0x00000004dc0b7c23 */ /* 0x104fe20008010809 */
[----:B------:R-:W-:Y:S01]  /*18780*/  FFMA.FTZ R220, R129, UR4, -R10 ;  /* 0x0000000481dc7c23 */ /* 0x000fe2000801080a */
[----:B------:R-:W-:Y:S02]  /*18790*/  IMAD.MOV.U32 R100, RZ, RZ, R16 ;  /* 0x000000ffff647224 */ /* 0x000fe400078e0010 */
[--C-:B------:R-:W-:Y:S01]  /*187a0*/  FFMA.FTZ R16, R218, UR4, -R9.reuse ;  /* 0x00000004da107c23 */ /* 0x100fe20008010809 */
[--C-:B------:R-:W-:Y:S01]  /*187b0*/  FFMA.FTZ R218, R119, UR4, -R9.reuse ;  /* 0x0000000477da7c23 */ /* 0x100fe20008010809 */
[----:B----4-:R-:W-:Y:S02]  /*187c0*/  IMAD.MOV.U32 R231, RZ, RZ, R236 ;  /* 0x000000ffffe77224 */ /* 0x010fe400078e00ec */
[--C-:B------:R-:W-:Y:S01]  /*187d0*/  FFMA.FTZ R183, R102, UR4, -R9.reuse ;  /* 0x0000000466b77c23 */ /* 0x100fe20008010809 */
[----:B------:R2:W-:Y:S01]  /*187e0*/  MUFU.EX2 R246, R11 ;  /* 0x0000000b00f67308 */ /* 0x0005e20000000800 */
[----:B------:R-:W-:Y:S02]  /*187f0*/  IMAD.MOV.U32 R236, RZ, RZ, R30 ;  /* 0x000000ffffec7224 */ /* 0x000fe400078e001e */
[--C-:B------:R-:W-:Y:S01]  /*18800*/  FFMA.FTZ R30, R179, UR4, -R9.reuse ;  /* 0x00000004b31e7c23 */ /* 0x100fe20008010809 */
[----:B------:R-:W-:Y:S01]  /*18810*/  FFMA.FTZ R179, R115, UR4, -R9 ;  /* 0x0000000473b37c23 */ /* 0x000fe20008010809 */
[----:B------:R-:W-:Y:S01]  /*18820*/  FFMA.FTZ R115, R92, UR4, -R8 ;  /* 0x000000045c737c23 */ /* 0x000fe20008010808 */
[----:B------:R-:W-:Y:S01]  /*18830*/  FFMA.FTZ R92, R79, UR4, -R2 ;  /* 0x000000044f5c7c23 */ /* 0x000fe20008010802 */
[----:B------:R-:W-:Y:S01]  /*18840*/  FFMA.FTZ R216, R121, UR4, -R8 ;  /* 0x0000000479d87c23 */ /* 0x000fe20008010808 */
[--C-:B---3--:R-:W-:Y:S02]  /*18850*/  FFMA.FTZ R19, R252, UR4, -R2.reuse ;  /* 0x00000004fc137c23 */ /* 0x108fe40008010802 */
[----:B------:R-:W-:Y:S01]  /*18860*/  MUFU.EX2 R105, R105 ;  /* 0x0000006900697308 */ /* 0x000fe20000000800 */
[----:B-1----:R-:W-:Y:S01]  /*18870*/  LOP3.LUT R6, R15, 0xff, RZ, 0xc0, !PT ;  /* 0x000000ff0f067812 */ /* 0x002fe200078ec0ff */
[----:B------:R-:W-:Y:S01]  /*18880*/  FFMA.FTZ R121, R111, UR4, -R2 ;  /* 0x000000046f797c23 */ /* 0x000fe20008010802 */
[----:B------:R-:W-:Y:S01]  /*18890*/  LOP3.LUT R15, R25, UR23, R12, 0x96, !PT ;  /* 0x00000017190f7c12 */ /* 0x000fe2000f8e960c */
[----:B------:R-:W-:Y:S01]  /*188a0*/  FFMA.FTZ R12, R14, UR4, -R8 ;  /* 0x000000040e0c7c23 */ /* 0x000fe20008010808 */
[----:B------:R-:W-:Y:S01]  /*188b0*/  PRMT R82, R6, 0x5410, R17 ;  /* 0x0000541006527816 */ /* 0x000fe20000000011 */
[----:B------:R-:W-:Y:S01]  /*188c0*/  FADD.FTZ R6, -R0, R134 ;  /* 0x0000008600067221 */ /* 0x000fe20000010100 */
[--C-:B------:R-:W-:Y:S03]  /*188d0*/  FFMA.FTZ R0, R229, UR4, -R9.reuse ;  /* 0x00000004e5007c23 */ /* 0x100fe60008010809 */
[----:B------:R-:W-:Y:S01]  /*188e0*/  MUFU.EX2 R121, R121 ;  /* 0x0000007900797308 */ /* 0x000fe20000000800 */
[----:B------:R-:W-:Y:S02]  /*188f0*/  IMAD.MOV.U32 R229, RZ, RZ, R188 ;  /* 0x000000ffffe57224 */ /* 0x000fe400078e00bc */
[----:B--2---:R-:W-:Y:S01]  /*18900*/  FFMA.FTZ R11, R249, UR4, -R2 ;  /* 0x00000004f90b7c23 */ /* 0x004fe20008010802 */
[----:B------:R-:W-:Y:S01]  /*18910*/  FFMA.FTZ R14, R215, UR4, -R9 ;  /* 0x00000004d70e7c23 */ /* 0x000fe20008010809 */
[----:B------:R-:W-:Y:S01]  /*18920*/  FMUL.FTZ R6, R6, UR4 ;  /* 0x0000000406067c20 */ /* 0x000fe20008410000 */
[----:B------:R-:W-:Y:S02]  /*18930*/  IMAD.MOV.U32 R17, RZ, RZ, R133 ;  /* 0x000000ffff117224 */ /* 0x000fe400078e0085 */
[--C-:B------:R-:W-:Y:S01]  /*18940*/  FFMA.FTZ R134, R96, UR4, -R10.reuse ;  /* 0x0000000460867c23 */ /* 0x100fe2000801080a */
[----:B------:R-:W-:Y:S01]  /*18950*/  FFMA.FTZ R133, R97, UR4, -R10 ;  /* 0x0000000461857c23 */ /* 0x000fe2000801080a */
[----:B------:R1:W-:Y:S01]  /*18960*/  MUFU.EX2 R188, R0 ;  /* 0x0000000000bc7308 */ /* 0x0003e20000000800 */
[----:B------:R-:W-:Y:S02]  /*18970*/  IMAD.MOV.U32 R96, RZ, RZ, R180 ;  /* 0x000000ffff607224 */ /* 0x000fe400078e00b4 */
[--C-:B------:R-:W-:Y:S01]  /*18980*/  FFMA.FTZ R180, R42, UR4, -R10.reuse ;  /* 0x000000042ab47c23 */ /* 0x100fe2000801080a */
[----:B------:R-:W-:Y:S02]  /*18990*/  IMAD.MOV.U32 R97, RZ, RZ, R181 ;  /* 0x000000ffff617224 */ /* 0x000fe400078e00b5 */
[----:B------:R-:W-:Y:S01]  /*189a0*/  FFMA.FTZ R181, R44, UR4, -R10 ;  /* 0x000000042cb57c23 */ /* 0x000fe2000801080a */
[----:B------:R-:W-:Y:S01]  /*189b0*/  LOP3.LUT R10, R13, UR16, R182, 0x96, !PT ;  /* 0x000000100d0a7c12 */ /* 0x000fe2000f8e96b6 */
[----:B------:R-:W-:Y:S01]  /*189c0*/  FFMA.FTZ R13, R229, UR4, -R8 ;  /* 0x00000004e50d7c23 */ /* 0x000fe20008010808 */
[----:B------:R-:W-:Y:S01]  /*189d0*/  IMAD.MOV.U32 R229, RZ, RZ, R245 ;  /* 0x000000ffffe57224 */ /* 0x000fe200078e00f5 */
[----:B------:R2:W-:Y:S01]  /*189e0*/  MUFU.EX2 R249, R12 ;  /* 0x0000000c00f97308 */ /* 0x0005e20000000800 */
[----:B------:R-:W-:Y:S02]  /*189f0*/  IMAD.MOV.U32 R129, RZ, RZ, R97 ;  /* 0x000000ffff817224 */ /* 0x000fe400078e0061 */
[----:B------:R-:W-:Y:S01]  /*18a00*/  FFMA.FTZ R97, R47, UR4, -R9 ;  /* 0x000000042f617c23 */ /* 0x000fe20008010809 */
[----:B------:R-:W-:Y:S02]  /*18a10*/  IMAD.MOV.U32 R47, RZ, RZ, R113 ;  /* 0x000000ffff2f7224 */ /* 0x000fe400078e0071 */
[----:B------:R-:W-:Y:S01]  /*18a20*/  FFMA.FTZ R113, R86, UR4, -R9 ;  /* 0x0000000456717c23 */ /* 0x000fe20008010809 */
[----:B------:R-:W-:Y:S02]  /*18a30*/  IMAD.MOV.U32 R101, RZ, RZ, R17 ;  /* 0x000000ffff657224 */ /* 0x000fe400078e0011 */
[----:B------:R-:W-:Y:S01]  /*18a40*/  FFMA.FTZ R17, R239, UR4, -R9 ;  /* 0x00000004ef117c23 */ /* 0x000fe20008010809 */
[----:B------:R-:W-:Y:S01]  /*18a50*/  IMAD.MOV.U32 R119, RZ, RZ, R47 ;  /* 0x000000ffff777224 */ /* 0x000fe200078e002f */
[----:B------:R3:W-:Y:S01]  /*18a60*/  MUFU.EX2 R242, R13 ;  /* 0x0000000d00f27308 */ /* 0x0007e20000000800 */
[--C-:B-1----:R-:W-:Y:S01]  /*18a70*/  FFMA.FTZ R0, R248, UR4, -R9.reuse ;  /* 0x00000004f8007c23 */ /* 0x102fe20008010809 */
[----:B------:R-:W-:Y:S02]  /*18a80*/  IMAD.MOV.U32 R86, RZ, RZ, R182 ;  /* 0x000000ffff567224 */ /* 0x000fe400078e00b6 */
[--C-:B------:R-:W-:Y:S01]  /*18a90*/  FFMA.FTZ R44, R214, UR4, -R9.reuse ;  /* 0x00000004d62c7c23 */ /* 0x100fe20008010809 */
[----:B------:R-:W-:Y:S02]  /*18aa0*/  IMAD.MOV.U32 R128, RZ, RZ, R96 ;  /* 0x000000ffff807224 */ /* 0x000fe400078e0060 */
[--C-:B------:R-:W-:Y:S01]  /*18ab0*/  FFMA.FTZ R96, R83, UR4, -R9.reuse ;  /* 0x0000000453607c23 */ /* 0x100fe20008010809 */
[--C-:B------:R-:W-:Y:S01]  /*18ac0*/  FFMA.FTZ R182, R114, UR4, -R9.reuse ;  /* 0x0000000472b67c23 */ /* 0x100fe20008010809 */
[----:B------:R-:W-:Y:S01]  /*18ad0*/  FFMA.FTZ R215, R118, UR4, -R9 ;  /* 0x0000000476d77c23 */ /* 0x000fe20008010809 */
[----:B------:R1:W4:Y:S01]  /*18ae0*/  MUFU.EX2 R248, R0 ;  /* 0x0000000000f87308 */ /* 0x0003220000000800 */
[----:B--2---:R-:W-:Y:S01]  /*18af0*/  FFMA.FTZ R12, R67, UR4, -R8 ;  /* 0x00000004430c7c23 */ /* 0x004fe20008010808 */
[----:B------:R-:W-:Y:S02]  /*18b00*/  IMAD.MOV.U32 R118, RZ, RZ, R46 ;  /* 0x000000ffff767224 */ /* 0x000fe400078e002e */
[--C-:B------:R-:W-:Y:S01]  /*18b10*/  FFMA.FTZ R67, R217, UR4, -R8.reuse ;  /* 0x00000004d9437c23 */ /* 0x100fe20008010808 */
[----:B------:R-:W-:Y:S02]  /*18b20*/  IMAD.MOV.U32 R46, RZ, RZ, R247 ;  /* 0x000000ffff2e7224 */ /* 0x000fe400078e00f7 */
[----:B------:R-:W-:Y:S01]  /*18b30*/  FFMA.FTZ R47, R221, UR4, -R8 ;  /* 0x00000004dd2f7c23 */ /* 0x000fe20008010808 */
[----:B------:R-:W-:Y:S02]  /*18b40*/  IMAD.MOV.U32 R239, RZ, RZ, R186 ;  /* 0x000000ffffef7224 */ /* 0x000fe400078e00ba */
[--C-:B------:R-:W-:Y:S01]  /*18b50*/  FFMA.FTZ R114, R93, UR4, -R8.reuse ;  /* 0x000000045d727c23 */ /* 0x100fe20008010808 */
[----:B------:R2:W-:Y:S01]  /*18b60*/  MUFU.EX2 R187, R12 ;  /* 0x0000000c00bb7308 */ /* 0x0005e20000000800 */
[----:B---3--:R-:W-:Y:S01]  /*18b70*/  FFMA.FTZ R13, R69, UR4, -R8 ;  /* 0x00000004450d7c23 */ /* 0x008fe20008010808 */
[----:B------:R-:W-:Y:S02]  /*18b80*/  IMAD.MOV.U32 R69, RZ, RZ, R26 ;  /* 0x000000ffff457224 */ /* 0x000fe400078e001a */
[--C-:B------:R-:W-:Y:S01]  /*18b90*/  FFMA.FTZ R26, R241, UR4, -R8.reuse ;  /* 0x00000004f11a7c23 */ /* 0x100fe20008010808 */
[----:B------:R-:W-:Y:S02]  /*18ba0*/  IMAD.MOV.U32 R241, RZ, RZ, R91 ;  /* 0x000000fffff17224 */ /* 0x000fe400078e005b */
[----:B------:R-:W-:Y:S01]  /*18bb0*/  FFMA.FTZ R91, R176, UR4, -R8 ;  /* 0x00000004b05b7c23 */ /* 0x000fe20008010808 */
[----:B------:R-:W-:Y:S02]  /*18bc0*/  IMAD.MOV.U32 R102, RZ, RZ, R128 ;  /* 0x000000ffff667224 */ /* 0x000fe400078e0080 */
[----:B------:R-:W-:Y:S01]  /*18bd0*/  FFMA.FTZ R176, R108, UR4, -R8 ;  /* 0x000000046cb07c23 */ /* 0x000fe20008010808 */
[----:B------:R3:W-:Y:S01]  /*18be0*/  MUFU.EX2 R232, R11 ;  /* 0x0000000b00e87308 */ /* 0x0007e20000000800 */
[--C-:B-1----:R-:W-:Y:S01]  /*18bf0*/  FFMA.FTZ R0, R20, UR4, -R2.reuse ;  /* 0x0000000414007c23 */ /* 0x102fe20008010802 */
[----:B------:R-:W-:Y:S01]  /*18c00*/  FFMA.FTZ R20, R237, UR4, -R9 ;  /* 0x00000004ed147c23 */ /* 0x000fe20008010809 */
[----:B------:R-:W-:Y:S02]  /*18c10*/  IMAD.MOV.U32 R237, RZ, RZ, R31 ;  /* 0x000000ffffed7224 */ /* 0x000fe400078e001f */
[----:B------:R-:W-:Y:S01]  /*18c20*/  FFMA.FTZ R31, R170, UR4, -R9 ;  /* 0x00000004aa1f7c23 */ /* 0x000fe20008010809 */
[----:B------:R-:W-:Y:S01]  /*18c30*/  FFMA.FTZ R9, R45, UR4, -R2 ;  /* 0x000000042d097c23 */ /* 0x000fe20008010802 */
[----:B------:R-:W-:Y:S02]  /*18c40*/  IMAD.MOV.U32 R103, RZ, RZ, R129 ;  /* 0x000000ffff677224 */ /* 0x000fe400078e0081 */
[----:B------:R-:W-:Y:S01]  /*18c50*/  FFMA.FTZ R129, R60, UR4, -R8 ;  /* 0x000000043c817c23 */ /* 0x000fe20008010808 */
[----:B------:R1:W-:Y:S01]  /*18c60*/  MUFU.EX2 R245, R0 ;  /* 0x0000000000f57308 */ /* 0x0003e20000000800 */
[----:B--2---:R-:W-:Y:S01]  /*18c70*/  FFMA.FTZ R12, R241, UR4, -R2 ;  /* 0x00000004f10c7c23 */ /* 0x004fe20008010802 */
[----:B------:R-:W-:Y:S02]  /*18c80*/  IMAD.MOV.U32 R241, RZ, RZ, R119 ;  /* 0x000000fffff17224 */ /* 0x000fe400078e0077 */
[--C-:B------:R-:W-:Y:S01]  /*18c90*/  FFMA.FTZ R45, R222, UR4, -R8.reuse ;  /* 0x00000004de2d7c23 */ /* 0x100fe20008010808 */
[----:B------:R-:W-:Y:S02]  /*18ca0*/  IMAD.MOV.U32 R119, RZ, RZ, R87 ;  /* 0x000000ffff777224 */ /* 0x000fe400078e0057 */
[--C-:B------:R-:W-:Y:S01]  /*18cb0*/  FFMA.FTZ R222, R125, UR4, -R8.reuse ;  /* 0x000000047dde7c23 */ /* 0x100fe20008010808 */
[----:B------:R-:W-:Y:S02]  /*18cc0*/  IMAD.MOV.U32 R42, RZ, RZ, R23 ;  /* 0x000000ffff2a7224 */ /* 0x000fe400078e0017 */
[--C-:B------:R-:W-:Y:S01]  /*18cd0*/  FFMA.FTZ R23, R243, UR4, -R8.reuse ;  /* 0x00000004f3177c23 */ /* 0x100fe20008010808 */
[----:B------:R-:W-:Y:S01]  /*18ce0*/  IMAD.MOV.U32 R79, RZ, RZ, R119 ;  /* 0x000000ffff4f7224 */ /* 0x000fe200078e0077 */
[----:B------:R-:W-:Y:S01]  /*18cf0*/  MUFU.EX2 R247, R9 ;  /* 0x0000000900f77308 */ /* 0x000fe20000000800 */
[----:B------:R-:W2:Y:S01]  /*18d00*/  LDC.U8 R119, c[0x0][0x388] ;  /* 0x0000e200ff777b82 */ /* 0x000ea20000000000 */
[----:B---3--:R-:W-:Y:S04]  /*18d10*/  IMAD.WIDE.U32 R10, R10, -0x326172a9, RZ ;  /* 0xcd9e8d570a0a7825 */ /* 0x008fe800078e00ff */
[--C-:B------:R-:W-:Y:S01]  /*18d20*/  FFMA.FTZ R170, R104, UR4, -R8.reuse ;  /* 0x0000000468aa7c23 */ /* 0x100fe20008010808 */
[----:B------:R-:W-:Y:S01]  /*18d30*/  FFMA.FTZ R214, R120, UR4, -R8 ;  /* 0x0000000478d67c23 */ /* 0x000fe20008010808 */
[----:B------:R-:W-:Y:S02]  /*18d40*/  IMAD.MOV.U32 R128, RZ, RZ, R28 ;  /* 0x000000ffff807224 */ /* 0x000fe400078e001c */
[----:B------:R-:W-:Y:S01]  /*18d50*/  FFMA.FTZ R28, R240, UR4, -R8 ;  /* 0x00000004f01c7c23 */ /* 0x000fe20008010808 */
[----:B-1----:R-:W-:Y:S01]  /*18d60*/  FFMA.FTZ R0, R64, UR4, -R2 ;  /* 0x0000000440007c23 */ /* 0x002fe20008010802 */
        /* <DEDUP_REMOVED lines=10> */
[----:B------:R-:W-:Y:S02]  /*18e10*/  IMAD.MOV.U32 R243, RZ, RZ, R94 ;  /* 0x000000fffff37224 */ /* 0x000fe400078e005e */
[--C-:B------:R-:W-:Y:S01]  /*18e20*/  FFMA.FTZ R95, R74, UR4, -R8.reuse ;  /* 0x000000044a5f7c23 */ /* 0x100fe20008010808 */
[----:B------:R-:W-:Y:S01]  /*18e30*/  FFMA.FTZ R94, R72, UR4, -R8 ;  /* 0x00000004485e7c23 */ /* 0x000fe20008010808 */
[----:B------:R-:W-:Y:S01]  /*18e40*/  IMAD.MOV.U32 R62, RZ, RZ, R60 ;  /* 0x000000ffff3e7224 */ /* 0x000fe200078e003c */
[----:B------:R-:W4:Y:S01]  /*18e50*/  LDL.LU R123, [R1+0x48] ;  /* 0x00004800017b7983 */ /* 0x000f220000300800 */
[----:B------:R-:W-:Y:S01]  /*18e60*/  IMAD.MOV.U32 R60, RZ, RZ, R240 ;  /* 0x000000ffff3c7224 */ /* 0x000fe200078e00f0 */
[----:B--2---:R-:W-:Y:S02]  /*18e70*/  PRMT R119, R119, 0x7054, R124 ;  /* 0x0000705477777816 */ /* 0x004fe4000000007c */
[----:B------:R-:W-:Y:S01]  /*18e80*/  MUFU.EX2 R240, R21 ;  /* 0x0000001500f07308 */ /* 0x000fe20000000800 */
[----:B------:R-:W-:Y:S02]  /*18e90*/  IMAD.MOV.U32 R104, RZ, RZ, R116 ;  /* 0x000000ffff687224 */ /* 0x000fe400078e0074 */
[--C-:B------:R-:W-:Y:S01]  /*18ea0*/  FFMA.FTZ R116, R107, UR4, -R2.reuse ;  /* 0x000000046b747c23 */ /* 0x100fe20008010802 */
[----:B------:R-:W-:Y:S01]  /*18eb0*/  IMAD.MOV.U32 R120, RZ, RZ, R83 ;  /* 0x000000ffff787224 */ /* 0x000fe200078e0053 */
[--C-:B------:R-:W-:Y:S01]  /*18ec0*/  HSET2.LE.AND R43, R43, R119.reuse, PT ;  /* 0x000000772b2b7233 */ /* 0x100fe20003803000 */
[----:B-1----:R-:W-:Y:S01]  /*18ed0*/  FFMA.FTZ R18, R243, UR4, -R2 ;  /* 0x00000004f3127c23 */ /* 0x002fe20008010802 */
[--C-:B------:R-:W-:Y:S01]  /*18ee0*/  HSET2.LE.AND R40, R40, R119.reuse, PT ;  /* 0x0000007728287233 */ /* 0x100fe20003803000 */
[----:B------:R-:W-:Y:S01]  /*18ef0*/  IMAD.MOV.U32 R83, RZ, RZ, R239 ;  /* 0x000000ffff537224 */ /* 0x000fe200078e00ef */
[--C-:B------:R-:W-:Y:S01]  /*18f00*/  HSET2.LE.AND R41, R41, R119.reuse, PT ;  /* 0x0000007729297233 */ /* 0x100fe20003803000 */
[----:B---3--:R-:W-:Y:S01]  /*18f10*/  FFMA.FTZ R13, R244, UR4, -R8 ;  /* 0x00000004f40d7c23 */ /* 0x008fe20008010808 */
[----:B------:R-:W-:Y:S01]  /*18f20*/  LOP3.LUT R8, R11, UR24, R84, 0x96, !PT ;  /* 0x000000180b087c12 */ /* 0x000fe2000f8e9654 */
[----:B------:R1:W-:Y:S01]  /*18f30*/  MUFU.EX2 R244, R0 ;  /* 0x0000000000f47308 */ /* 0x0003e20000000800 */
[--C-:B------:R-:W-:Y:S01]  /*18f40*/  HSET2.LE.AND R48, R48, R119.reuse, PT ;  /* 0x0000007730307233 */ /* 0x100fe20003803000 */
[----:B------:R-:W-:Y:S01]  /*18f50*/  IMAD.MOV.U32 R107, RZ, RZ, R128 ;  /* 0x000000ffff6b7224 */ /* 0x000fe200078e0080 */
[--C-:B------:R-:W-:Y:S01]  /*18f60*/  HSET2.LE.AND R49, R49, R119.reuse, PT ;  /* 0x0000007731317233 */ /* 0x100fe20003803000 */
[----:B------:R-:W-:Y:S01]  /*18f70*/  IMAD.WIDE.U32 R8, R8, -0x2daee0ad, RZ ;  /* 0xd2511f5308087825 */ /* 0x000fe200078e00ff */
[--C-:B------:R-:W-:Y:S02]  /*18f80*/  HSET2.LE.AND R50, R50, R119.reuse, PT ;  /* 0x0000007732327233 */ /* 0x100fe40003803000 */
[--C-:B------:R-:W-:Y:S03]  /*18f90*/  HSET2.LE.AND R51, R51, R119.reuse, PT ;  /* 0x0000007733337233 */ /* 0x100fe60003803000 */
[----:B------:R2:W-:Y:S01]  /*18fa0*/  MUFU.EX2 R252, R14 ;  /* 0x0000000e00fc7308 */ /* 0x0005e20000000800 */
[----:B------:R-:W-:Y:S01]  /*18fb0*/  LOP3.LUT R11, R9, UR19, R24, 0x96, !PT ;  /* 0x00000013090b7c12 */ /* 0x000fe2000f8e9618 */
[----:B------:R-:W-:Y:S02]  /*18fc0*/  IMAD.MOV.U32 R243, RZ, RZ, R64 ;  /* 0x000000fffff37224 */ /* 0x000fe400078e0040 */
[----:B------:R-:W-:Y:S01]  /*18fd0*/  FFMA.FTZ R72, R226, UR4, -R2 ;  /* 0x00000004e2487c23 */ /* 0x000fe20008010802 */
[----:B------:R-:W-:Y:S01]  /*18fe0*/  IMAD.MOV.U32 R226, RZ, RZ, R42 ;  /* 0x000000ffffe27224 */ /* 0x000fe200078e002a */
[----:B------:R-:W-:Y:S01]  /*18ff0*/  HSET2.LE.AND R42, R71, R119, PT ;  /* 0x00000077472a7233 */ /* 0x000fe20003803000 */
[--C-:B------:R-:W-:Y:S01]  /*19000*/  FFMA.FTZ R128, R110, UR4, -R2.reuse ;  /* 0x000000046e807c23 */ /* 0x100fe20008010802 */
[----:B------:R-:W-:Y:S02]  /*19010*/  IMAD.MOV.U32 R110, RZ, RZ, R243 ;  /* 0x000000ffff6e7224 */ /* 0x000fe400078e00f3 */
[--C-:B------:R-:W-:Y:S01]  /*19020*/  FFMA.FTZ R64, R233, UR4, -R2.reuse ;  /* 0x00000004e9407c23 */ /* 0x100fe20008010802 */
[----:B-1----:R-:W-:Y:S01]  /*19030*/  F2FP.BF16.F32.PACK_AB R0, R107, R83 ;  /* 0x000000536b00723e */ /* 0x002fe200000010ff */
[----:B------:R-:W-:Y:S04]  /*19040*/  IMAD.WIDE.U32 R24, R15, -0x326172a9, RZ ;  /* 0xcd9e8d570f187825 */ /* 0x000fe800078e00ff */
[----:B------:R-:W-:Y:S01]  /*19050*/  FFMA.FTZ R74, R225, UR4, -R2 ;  /* 0x00000004e14a7c23 */ /* 0x000fe20008010802 */
[----:B------:R-:W-:Y:S01]  /*19060*/  MUFU.EX2 R233, R26 ;  /* 0x0000001a00e97308 */ /* 0x000fe20000000800 */
[----:B------:R-:W-:Y:S01]  /*19070*/  LOP3.LUT R42, R42, R0, RZ, 0xc0, !PT ;  /* 0x000000002a2a7212 */ /* 0x000fe200078ec0ff */
[----:B------:R-:W-:Y:S01]  /*19080*/  IMAD.MOV.U32 R119, RZ, RZ, R250 ;  /* 0x000000ffff777224 */ /* 0x000fe200078e00fa */
[----:B------:R-:W-:Y:S01]  /*19090*/  LOP3.LUT R10, R25, UR22, R10, 0x96, !PT ;  /* 0x00000016190a7c12 */ /* 0x000fe2000f8e960a */
[----:B------:R-:W-:Y:S01]  /*190a0*/  IMAD.MOV.U32 R21, RZ, RZ, R69 ;  /* 0x000000ffff157224 */ /* 0x000fe200078e0045 */
[----:B------:R-:W-:Y:S01]  /*190b0*/  F2FP.BF16.F32.PACK_AB R0, R110, R104 ;  /* 0x000000686e00723e */ /* 0x000fe200000010ff */
[----:B------:R-:W-:Y:S02]  /*190c0*/  IMAD.MOV.U32 R102, RZ, RZ, R27 ;  /* 0x000000ffff667224 */ /* 0x000fe400078e001b */
[----:B------:R-:W-:Y:S01]  /*190d0*/  FFMA.FTZ R27, R251, UR4, -R2 ;  /* 0x00000004fb1b7c23 */ /* 0x000fe20008010802 */
[----:B--2---:R-:W-:Y:S01]  /*190e0*/  IMAD.WIDE.U32 R14, R10, -0x2daee0ad, RZ ;  /* 0xd2511f530a0e7825 */ /* 0x004fe200078e00ff */
[----:B------:R-:W-:Y:S01]  /*190f0*/  LOP3.LUT R43, R43, R0, RZ, 0xc0, !PT ;  /* 0x000000002b2b7212 */ /* 0x000fe200078ec0ff */
[----:B------:R-:W-:Y:S01]  /*19100*/  MUFU.EX2 R225, R12 ;  /* 0x0000000c00e17308 */ /* 0x000fe20000000800 */
[----:B------:R-:W-:Y:S01]  /*19110*/  F2FP.BF16.F32.PACK_AB R0, R112, R178 ;  /* 0x000000b27000723e */ /* 0x000fe200000010ff */
[----:B------:R-:W-:Y:S01]  /*19120*/  IMAD.WIDE.U32 R10, R11, -0x326172a9, RZ ;  /* 0xcd9e8d570b0a7825 */ /* 0x000fe200078e00ff */
[----:B------:R-:W-:Y:S02]  /*19130*/  LOP3.LUT R8, R15, UR15, R8, 0x96, !PT ;  /* 0x0000000f0f087c12 */ /* 0x000fe4000f8e9608 */
[----:B------:R-:W-:Y:S01]  /*19140*/  LOP3.LUT R40, R40, R0, RZ, 0xc0, !PT ;  /* 0x0000000028287212 */ /* 0x000fe200078ec0ff */
[----:B------:R-:W-:Y:S01]  /*19150*/  IMAD.MOV.U32 R118, RZ, RZ, R86 ;  /* 0x000000ffff767224 */ /* 0x000fe200078e0056 */
[----:B------:R-:W-:Y:S01]  /*19160*/  F2FP.BF16.F32.PACK_AB R0, R21, R175 ;  /* 0x000000af1500723e */ /* 0x000fe200000010ff */
[----:B------:R-:W-:Y:S02]  /*19170*/  IMAD.MOV.U32 R239, RZ, RZ, R46 ;  /* 0x000000ffffef7224 */ /* 0x000fe400078e002e */
[----:B------:R1:W-:Y:S01]  /*19180*/  MUFU.EX2 R251, R16 ;  /* 0x0000001000fb7308 */ /* 0x0003e20000000800 */
[----:B------:R-:W-:Y:S01]  /*19190*/  FFMA.FTZ R93, R78, UR4, -R2 ;  /* 0x000000044e5d7c23 */ /* 0x000fe20008010802 */
[----:B------:R-:W-:Y:S01]  /*191a0*/  LOP3.LUT R41, R41, R0, RZ, 0xc0, !PT ;  /* 0x0000000029297212 */ /* 0x000fe200078ec0ff */
[----:B------:R-:W-:Y:S01]  /*191b0*/  IMAD.MOV.U32 R78, RZ, RZ, R118 ;  /* 0x000000ffff4e7224 */ /* 0x000fe200078e0076 */
[----:B------:R-:W-:Y:S01]  /*191c0*/  F2FP.BF16.F32.PACK_AB R0, R226, R173 ;  /* 0x000000ade200723e */ /* 0x000fe200000010ff */
[----:B------:R-:W-:Y:S02]  /*191d0*/  IMAD.MOV.U32 R118, RZ, RZ, R239 ;  /* 0x000000ffff767224 */ /* 0x000fe400078e00ef */
[--C-:B------:R-:W-:Y:S01]  /*191e0*/  FFMA.FTZ R46, R234, UR4, -R2.reuse ;  /* 0x00000004ea2e7c23 */ /* 0x100fe20008010802 */
[----:B------:R-:W-:Y:S01]  /*191f0*/  IMAD.WIDE.U32 R8, R8, -0x326172a9, RZ ;  /* 0xcd9e8d5708087825 */ /* 0x000fe200078e00ff */
[----:B------:R-:W-:Y:S01]  /*19200*/  LOP3.LUT R48, R48, R0, RZ, 0xc0, !PT ;  /* 0x0000000030307212 */ /* 0x000fe200078ec0ff */
[----:B------:R2:W-:Y:S02]  /*19210*/  MUFU.EX2 R239, R20 ;  /* 0x0000001400ef7308 */ /* 0x0005e40000000800 */
[----:B------:R-:W-:Y:S01]  /*19220*/  FFMA.FTZ R221, R5, UR4, -R2 ;  /* 0x0000000405dd7c23 */ /* 0x000fe20008010802 */
[----:B------:R-:W-:Y:S01]  /*19230*/  IMAD.MOV.U32 R111, RZ, RZ, R102 ;  /* 0x000000ffff6f7224 */ /* 0x000fe200078e0066 */
[C---:B------:R-:W-:Y:S01]  /*19240*/  LOP3.LUT R0, R8.reuse, 0xffff, RZ, 0xc0, !PT ;  /* 0x0000ffff08007812 */ /* 0x040fe200078ec0ff */
[----:B------:R-:W-:Y:S01]  /*19250*/  IMAD.MOV.U32 R102, RZ, RZ, R235 ;  /* 0x000000ffff667224 */ /* 0x000fe200078e00eb */
[----:B------:R-:W-:Y:S01]  /*19260*/  LOP3.LUT R5, R8, 0xff, RZ, 0xc0, !PT ;  /* 0x000000ff08057812 */ /* 0x000fe200078ec0ff */
[----:B------:R-:W-:Y:S01]  /*19270*/  IMAD.MOV.U32 R61, RZ, RZ, R103 ;  /* 0x000000ffff3d7224 */ /* 0x000fe200078e0067 */
[----:B------:R-:W-:Y:S02]  /*19280*/  SHF.R.U32.HI R0, RZ, 0x8, R0 ;  /* 0x00000008ff007819 */ /* 0x000fe40000011600 */
[----:B------:R3:W-:Y:S01]  /*19290*/  MUFU.EX2 R234, R17 ;  /* 0x0000001100ea7308 */ /* 0x0007e20000000800 */
[----:B------:R-:W-:Y:S01]  /*192a0*/  LOP3.LUT R10, R9, UR40, R10, 0x96, !PT ;  /* 0x00000028090a7c12 */ /* 0x000fe2000f8e960a */
[----:B-1----:R-:W-:Y:S01]  /*192b0*/  IMAD.MOV.U32 R16, RZ, RZ, R62 ;  /* 0x000000ffff107224 */ /* 0x002fe200078e003e */
[----:B------:R-:W-:Y:S01]  /*192c0*/  PRMT R62, R5, 0x5410, R0 ;  /* 0x00005410053e7816 */ /* 0x000fe20000000000 */
[----:B------:R-:W-:Y:S01]  /*192d0*/  IMAD.MOV.U32 R125, RZ, RZ, R229 ;  /* 0x000000ffff7d7224 */ /* 0x000fe200078e00e5 */
[----:B------:R-:W-:Y:S01]  /*192e0*/  SHF.R.U32.HI R5, RZ, 0x10, R8 ;  /* 0x00000010ff057819 */ /* 0x000fe20000011608 */
[----:B------:R-:W-:Y:S01]  /*192f0*/  FFMA.FTZ R86, R204, UR4, -R2 ;  /* 0x00000004cc567c23 */ /* 0x000fe20008010802 */
[----:B------:R-:W-:Y:S01]  /*19300*/  SHF.R.U32.HI R8, RZ, 0x18, R8 ;  /* 0x00000018ff087819 */ /* 0x000fe20000011608 */
[--C-:B------:R-:W-:Y:S01]  /*19310*/  FFMA.FTZ R103, R68, UR4, -R2.reuse ;  /* 0x0000000444677c23 */ /* 0x100fe20008010802 */
[----:B------:R-:W-:Y:S01]  /*19320*/  LOP3.LUT R5, R5, 0xff, RZ, 0xc0, !PT ;  /* 0x000000ff05057812 */ /* 0x000fe200078ec0ff */
[----:B------:R-:W-:Y:S01]  /*19330*/  IMAD.MOV.U32 R63, RZ, RZ, R61 ;  /* 0x000000ffff3f7224 */ /* 0x000fe200078e003d */
[----:B------:R-:W-:Y:S01]  /*19340*/  F2FP.BF16.F32.PACK_AB R0, R125, R174 ;  /* 0x000000ae7d00723e */ /* 0x000fe200000010ff */
[--C-:B------:R-:W-:Y:S01]  /*19350*/  FFMA.FTZ R204, R122, UR4, -R2.reuse ;  /* 0x000000047acc7c23 */ /* 0x100fe20008010802 */
[----:B------:R-:W-:Y:S01]  /*19360*/  FFMA.FTZ R217, R126, UR4, -R2 ;  /* 0x000000047ed97c23 */ /* 0x000fe20008010802 */
[----:B------:R-:W-:Y:S01]  /*19370*/  LOP3.LUT R2, R11, UR18, R24, 0x96, !PT ;  /* 0x000000120b027c12 */ /* 0x000fe2000f8e9618 */
[----:B--2---:R-:W-:Y:S01]  /*19380*/  IMAD.MOV.U32 R20, RZ, RZ, R228 ;  /* 0x000000ffff147224 */ /* 0x004fe200078e00e4 */
[----:B------:R-:W-:Y:S01]  /*19390*/  LOP3.LUT R49, R49, R0, RZ, 0xc0, !PT ;  /* 0x0000000031317212 */ /* 0x000fe200078ec0ff */
[----:B---3--:R-:W-:Y:S01]  /*193a0*/  IMAD.MOV.U32 R17, RZ, RZ, R63 ;  /* 0x000000ffff117224 */ /* 0x008fe200078e003f */
[----:B------:R-:W-:Y:S01]  /*193b0*/  PRMT R63, R5, 0x5410, R8 ;  /* 0x00005410053f7816 */ /* 0x000fe20000000008 */
[----:B------:R-:W-:Y:S01]  /*193c0*/  IMAD.MOV.U32 R61, RZ, RZ, R241 ;  /* 0x000000ffff3d7224 */ /* 0x000fe200078e00f1 */
[----:B------:R-:W-:Y:S01]  /*193d0*/  F2FP.BF16.F32.PACK_AB R0, R111, R20 ;  /* 0x000000146f00723e */ /* 0x000fe200000010ff */
[----:B------:R-:W-:Y:S01]  /*193e0*/  IMAD.WIDE.U32 R8, R2, -0x2daee0ad, RZ ;  /* 0xd2511f5302087825 */ /* 0x000fe200078e00ff */
[----:B------:R-:W-:Y:S02]  /*193f0*/  MUFU.EX2 R241, R30 ;  /* 0x0000001e00f17308 */ /* 0x000fe40000000800 */
[----:B------:R-:W-:Y:S01]  /*19400*/  LOP3.LUT R50, R50, R0, RZ, 0xc0, !PT ;  /* 0x0000000032327212 */ /* 0x000fe200078ec0ff */
[----:B------:R-:W-:Y:S01]  /*19410*/  IMAD.MOV.U32 R124, RZ, RZ, R102 ;  /* 0x000000ffff7c7224 */ /* 0x000fe200078e0066 */
[C---:B------:R-:W-:Y:S01]  /*19420*/  LOP3.LUT R0, R8.reuse, 0xffff, RZ, 0xc0, !PT ;  /* 0x0000ffff08007812 */ /* 0x040fe200078ec0ff */
[----:B----4-:R-:W-:Y:S01]  /*19430*/  IMAD.MOV.U32 R102, RZ, RZ, R248 ;  /* 0x000000ffff667224 */ /* 0x010fe200078e00f8 */
[----:B------:R-:W-:Y:S01]  /*19440*/  LOP3.LUT R2, R8, 0xff, RZ, 0xc0, !PT ;  /* 0x000000ff08027812 */ /* 0x000fe200078ec0ff */
[----:B------:R-:W-:Y:S01]  /*19450*/  IMAD.MOV.U32 R122, RZ, RZ, R231 ;  /* 0x000000ffff7a7224 */ /* 0x000fe200078e00e7 */
[----:B------:R-:W-:Y:S02]  /*19460*/  SHF.R.U32.HI R0, RZ, 0x8, R0 ;  /* 0x00000008ff007819 */ /* 0x000fe40000011600 */
[----:B------:R-:W-:Y:S01]  /*19470*/  MUFU.EX2 R248, R31 ;  /* 0x0000001f00f87308 */ /* 0x000fe20000000800 */
[----:B------:R-:W-:Y:S01]  /*19480*/  LOP3.LUT R5, R9, UR41, R14, 0x96, !PT ;  /* 0x0000002909057c12 */ /* 0x000fe2000f8e960e */
[----:B------:R-:W-:Y:S01]  /*19490*/  IMAD.MOV.U32 R69, RZ, RZ, R237 ;  /* 0x000000ffff457224 */ /* 0x000fe200078e00ed */
[----:B------:R-:W-:Y:S01]  /*194a0*/  PRMT R70, R2, 0x5410, R0 ;  /* 0x0000541002467816 */ /* 0x000fe20000000000 */
[----:B------:R-:W-:Y:S01]  /*194b0*/  IMAD.MOV.U32 R68, RZ, RZ, R236 ;  /* 0x000000ffff447224 */ /* 0x000fe200078e00ec */
[--C-:B------:R-:W-:Y:S01]  /*194c0*/  SHF.R.U32.HI R0, RZ, 0x10, R8.reuse ;  /* 0x00000010ff007819 */ /* 0x100fe20000011608 */
[----:B------:R-:W-:Y:S01]  /*194d0*/  IMAD.MOV.U32 R25, RZ, RZ, R69 ;  /* 0x000000ffff197224 */ /* 0x000fe200078e0045 */
[----:B------:R-:W-:Y:S01]  /*194e0*/  F2FP.BF16.F32.PACK_AB R2, R118, R120 ;  /* 0x000000787602723e */ /* 0x000fe200000010ff */
[----:B------:R-:W-:Y:S01]  /*194f0*/  IMAD.MOV.U32 R69, RZ, RZ, R61 ;  /* 0x000000ffff457224 */ /* 0x000fe200078e003d */
[----:B------:R-:W-:Y:S01]  /*19500*/  SHF.R.U32.HI R8, RZ, 0x18, R8 ;  /* 0x00000018ff087819 */ /* 0x000fe20000011608 */
[----:B------:R-:W-:Y:S01]  /*19510*/  MUFU.EX2 R237, R27 ;  /* 0x0000001b00ed7308 */ /* 0x000fe20000000800 */
[----:B------:R-:W-:Y:S01]  /*19520*/  LOP3.LUT R0, R0, 0xff, RZ, 0xc0, !PT ;  /* 0x000000ff00007812 */ /* 0x000fe200078ec0ff */
[----:B------:R-:W-:Y:S01]  /*19530*/  IMAD.MOV.U32 R24, RZ, RZ, R68 ;  /* 0x000000ffff187224 */ /* 0x000fe200078e0044 */
[----:B------:R-:W-:Y:S01]  /*19540*/  LOP3.LUT R51, R51, R2, RZ, 0xc0, !PT ;  /* 0x0000000233337212 */ /* 0x000fe200078ec0ff */
[----:B------:R-:W-:Y:S01]  /*19550*/  IMAD.MOV.U32 R68, RZ, RZ, R60 ;  /* 0x000000ffff447224 */ /* 0x000fe200078e003c */
[----:B------:R-:W-:Y:S02]  /*19560*/  LOP3.LUT R2, R10, 0xffff, RZ, 0xc0, !PT ;  /* 0x0000ffff0a027812 */ /* 0x000fe400078ec0ff */
[----:B------:R-:W-:Y:S01]  /*19570*/  PRMT R71, R0, 0x5410, R8 ;  /* 0x0000541000477816 */ /* 0x000fe20000000008 */
[----:B------:R-:W-:Y:S01]  /*19580*/  FMUL.FTZ R0, R3, UR4 ;  /* 0x0000000403007c20 */ /* 0x000fe20008410000 */
[----:B------:R-:W-:Y:S01]  /*19590*/  LOP3.LUT R3, R10, 0xff, RZ, 0xc0, !PT ;  /* 0x000000ff0a037812 */ /* 0x000fe200078ec0ff */
[----:B------:R-:W-:Y:S01]  /*195a0*/  MUFU.EX2 R228, R13 ;  /* 0x0000000d00e47308 */ /* 0x000fe20000000800 */
[----:B------:R-:W-:Y:S04]  /*195b0*/  SHF.R.U32.HI R2, RZ, 0x8, R2 ;  /* 0x00000008ff027819 */ /* 0x000fe80000011602 */
[----:B------:R-:W-:Y:S02]  /*195c0*/  PRMT R60, R3, 0x5410, R2 ;  /* 0x00005410033c7816 */ /* 0x000fe40000000002 */
[--C-:B------:R-:W-:Y:S03]  /*195d0*/  SHF.R.U32.HI R2, RZ, 0x10, R10.reuse ;  /* 0x00000010ff027819 */ /* 0x100fe6000001160a */
[----:B------:R1:W-:Y:S01]  /*195e0*/  MUFU.EX2 R235, R23 ;  /* 0x0000001700eb7308 */ /* 0x0003e20000000800 */
[----:B------:R-:W-:Y:S02]  /*195f0*/  SHF.R.U32.HI R10, RZ, 0x18, R10 ;  /* 0x00000018ff0a7819 */ /* 0x000fe4000001160a */
[----:B------:R-:W-:Y:S02]  /*19600*/  LOP3.LUT R2, R2, 0xff, RZ, 0xc0, !PT ;  /* 0x000000ff02027812 */ /* 0x000fe400078ec0ff */
[C---:B------:R-:W-:Y:S02]  /*19610*/  LOP3.LUT R3, R5.reuse, 0xff, RZ, 0xc0, !PT ;  /* 0x000000ff05037812 */ /* 0x040fe400078ec0ff */
[----:B------:R-:W-:Y:S03]  /*19620*/  PRMT R61, R2, 0x5410, R10 ;  /* 0x00005410023d7816 */ /* 0x000fe6000000000a */
[----:B------:R2:W-:Y:S01]  /*19630*/  MUFU.EX2 R229, R22 ;  /* 0x0000001600e57308 */ /* 0x0005e20000000800 */
[----:B------:R-:W-:Y:S01]  /*19640*/  LOP3.LUT R2, R5, 0xffff, RZ, 0xc0, !PT ;  /* 0x0000ffff05027812 */ /* 0x000fe200078ec0ff */
[----:B------:R-:W3:Y:S03]  /*19650*/  LDL.LU R10, [R1+0x4c] ;  /* 0x00004c00010a7983 */ /* 0x000ee60000300800 */
[----:B------:R-:W-:Y:S05]  /*19660*/  SHF.R.U32.HI R2, RZ, 0x8, R2 ;  /* 0x00000008ff027819 */ /* 0x000fea0000011602 */
[----:B------:R-:W4:Y:S01]  /*19670*/  MUFU.EX2 R0, R0 ;  /* 0x0000000000007308 */ /* 0x000f220000000800 */
[----:B-1----:R-:W-:Y:S09]  /*19680*/  IMAD.MOV.U32 R23, RZ, RZ, R69 ;  /* 0x000000ffff177224 */ /* 0x002ff200078e0045 */
[----:B------:R1:W-:Y:S01]  /*19690*/  MUFU.EX2 R231, R18 ;  /* 0x0000001200e77308 */ /* 0x0003e20000000800 */
[----:B--2---:R-:W-:Y:S04]  /*196a0*/  IMAD.MOV.U32 R22, RZ, RZ, R249 ;  /* 0x000000ffff167224 */ /* 0x004fe800078e00f9 */
[----:B------:R-:W-:Y:S02]  /*196b0*/  IMAD.MOV.U32 R126, RZ, RZ, R22 ;  /* 0x000000ffff7e7224 */ /* 0x000fe400078e0016 */
[----:B------:R-:W-:Y:S01]  /*196c0*/  IMAD.MOV.U32 R22, RZ, RZ, R68 ;  /* 0x000000ffff167224 */ /* 0x000fe200078e0044 */
[----:B------:R-:W-:Y:S01]  /*196d0*/  PRMT R68, R3, 0x5410, R2 ;  /* 0x0000541003447816 */ /* 0x000fe20000000002 */
[----:B------:R-:W-:Y:S01]  /*196e0*/  FMUL.FTZ R2, R4, UR4 ;  /* 0x0000000404027c20 */ /* 0x000fe20008410000 */
[--C-:B------:R-:W-:Y:S01]  /*196f0*/  SHF.R.U32.HI R4, RZ, 0x10, R5.reuse ;  /* 0x00000010ff047819 */ /* 0x100fe20000011605 */
[----:B----4-:R-:W-:Y:S01]  /*19700*/  FMUL.FTZ R9, R0, R153 ;  /* 0x0000009900097220 */ /* 0x010fe20000410000 */
[----:B------:R-:W-:Y:S01]  /*19710*/  SHF.R.U32.HI R5, RZ, 0x18, R5 ;  /* 0x00000018ff057819 */ /* 0x000fe20000011605 */
[----:B------:R2:W4:Y:S01]  /*19720*/  MUFU.EX2 R3, R2 ;  /* 0x0000000200037308 */ /* 0x0005220000000800 */
[----:B------:R-:W-:Y:S01]  /*19730*/  LOP3.LUT R4, R4, 0xff, RZ, 0xc0, !PT ;  /* 0x000000ff04047812 */ /* 0x000fe200078ec0ff */
[----:B------:R-:W-:Y:S02]  /*19740*/  IMAD.MOV.U32 R153, RZ, RZ, R17 ;  /* 0x000000ffff997224 */ /* 0x000fe400078e0011 */
[----:B------:R-:W-:Y:S01]  /*19750*/  FMUL.FTZ R8, R0, R152 ;  /* 0x0000009800087220 */ /* 0x000fe20000410000 */
[----:B-1----:R-:W-:Y:S01]  /*19760*/  IMAD.MOV.U32 R18, RZ, RZ, R226 ;  /* 0x000000ffff127224 */ /* 0x002fe200078e00e2 */
[----:B------:R-:W-:Y:S01]  /*19770*/  PRMT R69, R4, 0x5410, R5 ;  /* 0x0000541004457816 */ /* 0x000fe20000000005 */
[C---:B------:R-:W-:Y:S01]  /*19780*/  FMUL.FTZ R12, R0.reuse, R144 ;  /* 0x00000090000c7220 */ /* 0x040fe20000410000 */
[C---:B------:R-:W-:Y:S02]  /*19790*/  FMUL.FTZ R13, R0.reuse, R145 ;  /* 0x00000091000d7220 */ /* 0x040fe40000410000 */
[----:B------:R1:W-:Y:S01]  /*197a0*/  MUFU.EX2 R249, R32 ;  /* 0x0000002000f97308 */ /* 0x0003e20000000800 */
[----:B------:R-:W-:Y:S02]  /*197b0*/  IMAD.MOV.U32 R145, RZ, RZ, R21 ;  /* 0x000000ffff917224 */ /* 0x000fe400078e0015 */
[----:B------:R-:W-:Y:S02]  /*197c0*/  IMAD.MOV.U32 R152, RZ, RZ, R16 ;  /* 0x000000ffff987224 */ /* 0x000fe400078e0010 */
[----:B------:R-:W-:Y:S05]  /*197d0*/  IMAD.MOV.U32 R144, RZ, RZ, R104 ;  /* 0x000000ffff907224 */ /* 0x000fea00078e0068 */
[----:B------:R1:W-:Y:S01]  /*197e0*/  MUFU.EX2 R226, R33 ;  /* 0x0000002100e27308 */ /* 0x0003e20000000800 */
[----:B--2---:R-:W-:Y:S01]  /*197f0*/  FMUL.FTZ R2, R7, UR4 ;  /* 0x0000000407027c20 */ /* 0x004fe20008410000 */
[C---:B----4-:R-:W-:Y:S01]  /*19800*/  FMUL.FTZ R11, R3.reuse, R155 ;  /* 0x0000009b030b7220 */ /* 0x050fe20000410000 */
[C---:B------:R-:W-:Y:S01]  /*19810*/  FMUL.FTZ R14, R3.reuse, R146 ;  /* 0x00000092030e7220 */ /* 0x040fe20000410000 */
[C---:B------:R-:W-:Y:S01]  /*19820*/  FMUL.FTZ R15, R3.reuse, R147 ;  /* 0x00000093030f7220 */ /* 0x040fe20000410000 */
[C---:B------:R-:W-:Y:S01]  /*19830*/  FMUL.FTZ R26, R3.reuse, R142 ;  /* 0x0000008e031a7220 */ /* 0x040fe20000410000 */
[C---:B------:R-:W-:Y:S01]  /*19840*/  FMUL.FTZ R27, R3.reuse, R143 ;  /* 0x0000008f031b7220 */ /* 0x040fe20000410000 */
[C---:B------:R-:W-:Y:S03]  /*19850*/  FMUL.FTZ R30, R3.reuse, R138 ;  /* 0x0000008a031e7220 */ /* 0x040fe60000410000 */
[----:B------:R-:W2:Y:S01]  /*19860*/  MUFU.EX2 R2, R2 ;  /* 0x0000000200027308 */ /* 0x000ea20000000800 */
[C---:B------:R-:W-:Y:S01]  /*19870*/  FMUL.FTZ R31, R3.reuse, R139 ;  /* 0x0000008b031f7220 */ /* 0x040fe20000410000 */
[----:B-1----:R-:W-:Y:S02]  /*19880*/  IMAD.MOV.U32 R32, RZ, RZ, R24 ;  /* 0x000000ffff207224 */ /* 0x002fe400078e0018 */
[C---:B------:R-:W-:Y:S01]  /*19890*/  FMUL.FTZ R24, R0.reuse, R140 ;  /* 0x0000008c00187220 */ /* 0x040fe20000410000 */
[----:B------:R-:W-:Y:S02]  /*198a0*/  IMAD.MOV.U32 R140, RZ, RZ, R20 ;  /* 0x000000ffff8c7224 */ /* 0x000fe400078e0014 */
[----:B------:R-:W-:Y:S03]  /*198b0*/  IMAD.MOV.U32 R142, RZ, RZ, R78 ;  /* 0x000000ffff8e7224 */ /* 0x000fe600078e004e */
[----:B------:R1:W-:Y:S01]  /*198c0*/  MUFU.EX2 R243, R28 ;  /* 0x0000001c00f37308 */ /* 0x0003e20000000800 */
[----:B------:R-:W-:Y:S02]  /*198d0*/  IMAD.MOV.U32 R33, RZ, RZ, R25 ;  /* 0x000000ffff217224 */ /* 0x000fe400078e0019 */
[----:B------:R-:W-:Y:S01]  /*198e0*/  FMUL.FTZ R25, R0, R141 ;  /* 0x0000008d00197220 */ /* 0x000fe20000410000 */
[----:B------:R-:W-:Y:S02]  /*198f0*/  IMAD.MOV.U32 R141, RZ, RZ, R18 ;  /* 0x000000ffff8d7224 */ /* 0x000fe400078e0012 */
[----:B------:R-:W-:Y:S02]  /*19900*/  IMAD.MOV.U32 R143, RZ, RZ, R79 ;  /* 0x000000ffff8f7224 */ /* 0x000fe400078e004f */
[----:B------:R-:W-:Y:S02]  /*19910*/  IMAD.MOV.U32 R139, RZ, RZ, R140 ;  /* 0x000000ffff8b7224 */ /* 0x000fe400078e008c */
[----:B------:R4:W-:Y:S01]  /*19920*/  MUFU.EX2 R250, R29 ;  /* 0x0000001d00fa7308 */ /* 0x0009e20000000800 */
[C---:B--2---:R-:W-:Y:S01]  /*19930*/  FMUL.FTZ R17, R2.reuse, R161 ;  /* 0x000000a102117220 */ /* 0x044fe20000410000 */
[C---:B------:R-:W-:Y:S01]  /*19940*/  FMUL.FTZ R4, R2.reuse, R164 ;  /* 0x000000a402047220 */ /* 0x040fe20000410000 */
[C---:B------:R-:W-:Y:S01]  /*19950*/  FMUL.FTZ R5, R2.reuse, R165 ;  /* 0x000000a502057220 */ /* 0x040fe20000410000 */
[C---:B------:R-:W-:Y:S01]  /*19960*/  FMUL.FTZ R16, R2.reuse, R160 ;  /* 0x000000a002107220 */ /* 0x040fe20000410000 */
[C---:B------:R-:W-:Y:S01]  /*19970*/  FMUL.FTZ R20, R2.reuse, R156 ;  /* 0x0000009c02147220 */ /* 0x040fe20000410000 */
[----:B------:R-:W-:Y:S01]  /*19980*/  FMUL.FTZ R21, R2, R157 ;  /* 0x0000009d02157220 */ /* 0x000fe20000410000 */
[----:B------:R-:W-:Y:S03]  /*19990*/  IMAD.MOV.U32 R140, RZ, RZ, R152 ;  /* 0x000000ffff8c7224 */ /* 0x000fe600078e0098 */
[----:B------:R2:W-:Y:S01]  /*199a0*/  MUFU.EX2 R236, R19 ;  /* 0x0000001300ec7308 */ /* 0x0005e20000000800 */
[----:B-1----:R-:W-:Y:S01]  /*199b0*/  FMUL.FTZ R28, R0, R136 ;  /* 0x00000088001c7220 */ /* 0x002fe20000410000 */
[----:B------:R-:W-:Y:S02]  /*199c0*/  IMAD.MOV.U32 R136, RZ, RZ, R32 ;  /* 0x000000ffff887224 */ /* 0x000fe400078e0020 */
[----:B------:R-:W-:Y:S01]  /*199d0*/  FMUL.FTZ R32, R2, R148 ;  /* 0x0000009402207220 */ /* 0x000fe20000410000 */
[----:B------:R-:W-:Y:S02]  /*199e0*/  IMAD.MOV.U32 R148, RZ, RZ, R22 ;  /* 0x000000ffff947224 */ /* 0x000fe400078e0016 */
[----:B------:R-:W-:Y:S03]  /*199f0*/  IMAD.MOV.U32 R138, RZ, RZ, R83 ;  /* 0x000000ffff8a7224 */ /* 0x000fe600078e0053 */
[----:B------:R-:W-:Y:S01]  /*19a00*/  MUFU.EX2 R160, R45 ;  /* 0x0000002d00a07308 */ /* 0x000fe20000000800 */
[----:B----4-:R-:W-:Y:S01]  /*19a10*/  FMUL.FTZ R29, R0, R137 ;  /* 0x00000089001d7220 */ /* 0x010fe20000410000 */
[----:B------:R-:W-:Y:S02]  /*19a20*/  IMAD.MOV.U32 R137, RZ, RZ, R33 ;  /* 0x000000ffff897224 */ /* 0x000fe400078e0021 */
[----:B------:R-:W-:Y:S01]  /*19a30*/  FMUL.FTZ R33, R2, R149 ;  /* 0x0000009502217220 */ /* 0x000fe20000410000 */
[----:B------:R-:W-:Y:S05]  /*19a40*/  IMAD.MOV.U32 R149, RZ, RZ, R23 ;  /* 0x000000ffff957224 */ /* 0x000fea00078e0017 */
[----:B------:R-:W-:Y:S01]  /*19a50*/  MUFU.EX2 R165, R46 ;  /* 0x0000002e00a57308 */ /* 0x000fe20000000800 */
[----:B--2---:R-:W-:Y:S09]  /*19a60*/  IMAD.MOV.U32 R19, RZ, RZ, R230 ;  /* 0x000000ffff137224 */ /* 0x004ff200078e00e6 */
[----:B------:R-:W-:Y:S10]  /*19a70*/  MUFU.EX2 R230, R34 ;  /* 0x0000002200e67308 */ /* 0x000ff40000000800 */
[----:B------:R-:W-:Y:S10]  /*19a80*/  MUFU.EX2 R164, R67 ;  /* 0x0000004300a47308 */ /* 0x000ff40000000800 */
[----:B------:R-:W-:Y:S10]  /*19a90*/  MUFU.EX2 R157, R74 ;  /* 0x0000004a009d7308 */ /* 0x000ff40000000800 */
[----:B------:R-:W-:Y:S10]  /*19aa0*/  MUFU.EX2 R147, R91 ;  /* 0x0000005b00937308 */ /* 0x000ff40000000800 */
[----:B------:R1:W-:Y:S10]  /*19ab0*/  MUFU.EX2 R156, R90 ;  /* 0x0000005a009c7308 */ /* 0x0003f40000000800 */
[----:B------:R2:W-:Y:S10]  /*19ac0*/  MUFU.EX2 R155, R94 ;  /* 0x0000005e009b7308 */ /* 0x0005f40000000800 */
[----:B------:R-:W-:Y:S01]  /*19ad0*/  MUFU.EX2 R146, R93 ;  /* 0x0000005d00927308 */ /* 0x000fe20000000800 */
[----:B-1----:R-:W-:Y:S09]  /*19ae0*/  IMAD.MOV.U32 R90, RZ, RZ, R140 ;  /* 0x000000ffff5a7224 */ /* 0x002ff200078e008c */
[----:B------:R-:W-:Y:S01]  /*19af0*/  MUFU.EX2 R152, R92 ;  /* 0x0000005c00987308 */ /* 0x000fe20000000800 */
[----:B--2---:R-:W-:Y:S02]  /*19b00*/  IMAD.MOV.U32 R94, RZ, RZ, R142 ;  /* 0x000000ffff5e7224 */ /* 0x004fe400078e008e */
[----:B------:R-:W-:Y:S01]  /*19b10*/  FFMA.FTZ R173, R0, R123, R173 ;  /* 0x0000007b00ad7223 */ /* 0x000fe200000100ad */
[----:B------:R-:W-:Y:S06]  /*19b20*/  IMAD.MOV.U32 R123, RZ, RZ, R102 ;  /* 0x000000ffff7b7224 */ /* 0x000fec00078e0066 */
[----:B------:R-:W1:Y:S01]  /*19b30*/  MUFU.EX2 R0, R6 ;  /* 0x0000000600007308 */ /* 0x000e620000000800 */
[----:B------:R-:W2:Y:S09]  /*19b40*/  LDL.LU R102, [R1+0x50] ;  /* 0x0000500001667983 */ /* 0x000eb20000300800 */
[----:B------:R4:W-:Y:S10]  /*19b50*/  MUFU.EX2 R142, R127 ;  /* 0x0000007f008e7308 */ /* 0x0009f40000000800 */
[----:B------:R-:W-:Y:S01]  /*19b60*/  MUFU.EX2 R140, R96 ;  /* 0x00000060008c7308 */ /* 0x000fe20000000800 */
[C---:B-1----:R-:W-:Y:S01]  /*19b70*/  FMUL.FTZ R6, R0.reuse, R166 ;  /* 0x000000a600067220 */ /* 0x042fe20000410000 */
[C---:B------:R-:W-:Y:S01]  /*19b80*/  FMUL.FTZ R18, R0.reuse, R162 ;  /* 0x000000a200127220 */ /* 0x040fe20000410000 */
[----:B------:R-:W-:Y:S02]  /*19b90*/  IMAD.MOV.U32 R162, RZ, RZ, R19 ;  /* 0x000000ffffa27224 */ /* 0x000fe400078e0013 */
[C---:B------:R-:W-:Y:S01]  /*19ba0*/  FMUL.FTZ R7, R0.reuse, R167 ;  /* 0x000000a700077220 */ /* 0x040fe20000410000 */
[C---:B------:R-:W-:Y:S01]  /*19bb0*/  FMUL.FTZ R19, R0.reuse, R163 ;  /* 0x000000a300137220 */ /* 0x040fe20000410000 */
[C---:B------:R-:W-:Y:S01]  /*19bc0*/  FMUL.FTZ R22, R0.reuse, R158 ;  /* 0x0000009e00167220 */ /* 0x040fe20000410000 */
[C---:B------:R-:W-:Y:S02]  /*19bd0*/  FMUL.FTZ R23, R0.reuse, R159 ;  /* 0x0000009f00177220 */ /* 0x040fe40000410000 */
[----:B------:R-:W-:Y:S01]  /*19be0*/  MUFU.EX2 R166, R64 ;  /* 0x0000004000a67308 */ /* 0x000fe20000000800 */
[----:B------:R-:W-:Y:S01]  /*19bf0*/  FMUL.FTZ R34, R0, R150 ;  /* 0x0000009600227220 */ /* 0x000fe20000410000 */
[----:B------:R-:W-:Y:S02]  /*19c00*/  IMAD.MOV.U32 R163, RZ, RZ, R141 ;  /* 0x000000ffffa37224 */ /* 0x000fe400078e008d */
[----:B------:R-:W-:Y:S02]  /*19c10*/  IMAD.MOV.U32 R141, RZ, RZ, R153 ;  /* 0x000000ffff8d7224 */ /* 0x000fe400078e0099 */
[----:B------:R-:W-:Y:S04]  /*19c20*/  IMAD.MOV.U32 R150, RZ, RZ, R136 ;  /* 0x000000ffff967224 */ /* 0x000fe800078e0088 */
[----:B------:R-:W-:Y:S01]  /*19c30*/  MUFU.EX2 R167, R47 ;  /* 0x0000002f00a77308 */ /* 0x000fe20000000800 */
[----:B------:R-:W-:Y:S02]  /*19c40*/  IMAD.MOV.U32 R136, RZ, RZ, R145 ;  /* 0x000000ffff887224 */ /* 0x000fe400078e0091 */
[----:B------:R-:W-:Y:S02]  /*19c50*/  IMAD.MOV.U32 R91, RZ, RZ, R141 ;  /* 0x000000ffff5b7224 */ /* 0x000fe400078e008d */
[----:B----4-:R-:W-:Y:S05]  /*19c60*/  IMAD.MOV.U32 R127, RZ, RZ, R139 ;  /* 0x000000ffff7f7224 */ /* 0x010fea00078e008b */
[----:B------:R-:W-:Y:S10]  /*19c70*/  MUFU.EX2 R159, R73 ;  /* 0x00000049009f7308 */ /* 0x000ff40000000800 */
[----:B------:R-:W-:Y:S10]  /*19c80*/  MUFU.EX2 R158, R72 ;  /* 0x00000048009e7308 */ /* 0x000ff40000000800 */
[----:B------:R1:W-:Y:S10]  /*19c90*/  MUFU.EX2 R145, R87 ;  /* 0x0000005700917308 */ /* 0x0003f40000000800 */
[----:B------:R4:W-:Y:S10]  /*19ca0*/  MUFU.EX2 R153, R86 ;  /* 0x0000005600997308 */ /* 0x0009f40000000800 */
[----:B------:R-:W-:Y:S01]  /*19cb0*/  MUFU.EX2 R113, R113 ;  /* 0x0000007100717308 */ /* 0x000fe20000000800 */
[----:B-1----:R-:W-:Y:S09]  /*19cc0*/  IMAD.MOV.U32 R87, RZ, RZ, R101 ;  /* 0x000000ffff577224 */ /* 0x002ff200078e0065 */
[----:B------:R-:W-:Y:S01]  /*19cd0*/  MUFU.EX2 R103, R103 ;  /* 0x0000006700677308 */ /* 0x000fe20000000800 */
[----:B----4-:R-:W-:Y:S04]  /*19ce0*/  IMAD.MOV.U32 R86, RZ, RZ, R100 ;  /* 0x000000ffff567224 */ /* 0x010fe800078e0064 */
[----:B------:R-:W-:Y:S05]  /*19cf0*/  IMAD.MOV.U32 R96, RZ, RZ, R86 ;  /* 0x000000ffff607224 */ /* 0x000fea00078e0056 */
[----:B------:R-:W-:Y:S01]  /*19d00*/  MUFU.EX2 R108, R108 ;  /* 0x0000006c006c7308 */ /* 0x000fe20000000800 */
[C---:B---3--:R-:W-:Y:S01]  /*19d10*/  FFMA.FTZ R174, R3.reuse, R10, R174 ;  /* 0x0000000a03ae7223 */ /* 0x048fe200000100ae */
[----:B------:R-:W-:Y:S02]  /*19d20*/  FMUL.FTZ R10, R3, R154 ;  /* 0x0000009a030a7220 */ /* 0x000fe40000410000 */
[----:B------:R-:W3:Y:S06]  /*19d30*/  LDL.LU R3, [R1+0x54] ;  /* 0x0000540001037983 */ /* 0x000eec0000300800 */
[----:B------:R1:W-:Y:S01]  /*19d40*/  MUFU.EX2 R154, R95 ;  /* 0x0000005f009a7308 */ /* 0x0003e20000000800 */
[----:B------:R-:W4:Y:S01]  /*19d50*/  LDL R161, [R1+0x14] ;  /* 0x0000140001a17983 */ /* 0x000f220000100800 */
[----:B-1----:R-:W-:Y:S08]  /*19d60*/  IMAD.MOV.U32 R95, RZ, RZ, R143 ;  /* 0x000000ffff5f7224 */ /* 0x002ff000078e008f */
[----:B------:R-:W-:Y:S10]  /*19d70*/  MUFU.EX2 R143, R134 ;  /* 0x00000086008f7308 */ /* 0x000ff40000000800 */
[----:B------:R-:W-:Y:S01]  /*19d80*/  MUFU.EX2 R134, R99 ;  /* 0x0000006300867308 */ /* 0x000fe20000000800 */
[----:B--2---:R-:W-:Y:S01]  /*19d90*/  FFMA.FTZ R102, R2, R102, R178 ;  /* 0x0000006602667223 */ /* 0x004fe200000100b2 */
[----:B------:R-:W-:Y:S08]  /*19da0*/  F2FP.BF16.F32.PACK_AB R2, R189, R122 ;  /* 0x0000007abd02723e */ /* 0x000ff000000010ff */
[----:B------:R1:W-:Y:S02]  /*19db0*/  MUFU.EX2 R178, R35 ;  /* 0x0000002300b27308 */ /* 0x0003e40000000800 */
[C---:B-1----:R-:W-:Y:S01]  /*19dc0*/  FMUL.FTZ R35, R0.reuse, R151 ;  /* 0x0000009700237220 */ /* 0x042fe20000410000 */
[----:B------:R-:W-:Y:S02]  /*19dd0*/  IMAD.MOV.U32 R151, RZ, RZ, R137 ;  /* 0x000000ffff977224 */ /* 0x000fe400078e0089 */
[----:B------:R-:W-:Y:S05]  /*19de0*/  IMAD.MOV.U32 R137, RZ, RZ, R144 ;  /* 0x000000ffff897224 */ /* 0x000fea00078e0090 */
[----:B------:R-:W-:Y:S10]  /*19df0*/  MUFU.EX2 R144, R133 ;  /* 0x0000008500907308 */ /* 0x000ff40000000800 */
[----:B------:R-:W-:Y:S01]  /*19e00*/  MUFU.EX2 R133, R98 ;  /* 0x0000006200857308 */ /* 0x000fe20000000800 */
[----:B---3--:R-:W-:Y:S01]  /*19e10*/  FFMA.FTZ R104, R0, R3, R175 ;  /* 0x0000000300687223 */ /* 0x008fe200000100af */
[----:B------:R-:W-:Y:S08]  /*19e20*/  F2FP.BF16.F32.PACK_AB R3, R123, R246 ;  /* 0x000000f67b03723e */ /* 0x000ff000000010ff */
[----:B------:R1:W2:Y:S01]  /*19e30*/  MUFU.EX2 R175, R44 ;  /* 0x0000002c00af7308 */ /* 0x0002a20000000800 */
[----:B------:R-:W-:Y:S02]  /*19e40*/  F2FP.BF16.F32.PACK_AB R0, R188, R162 ;  /* 0x000000a2bc00723e */ /* 0x000fe400000010ff */
[--C-:B----4-:R-:W-:Y:S02]  /*19e50*/  HSET2.LE.AND R54, R54, R161.reuse, PT ;  /* 0x000000a136367233 */ /* 0x110fe40003803000 */
[--C-:B------:R-:W-:Y:S02]  /*19e60*/  HSET2.LE.AND R52, R52, R161.reuse, PT ;  /* 0x000000a134347233 */ /* 0x100fe40003803000 */
[--C-:B------:R-:W-:Y:S02]  /*19e70*/  HSET2.LE.AND R53, R53, R161.reuse, PT ;  /* 0x000000a135357233 */ /* 0x100fe40003803000 */
[----:B------:R-:W-:Y:S02]  /*19e80*/  LOP3.LUT R54, R54, R2, RZ, 0xc0, !PT ;  /* 0x0000000236367212 */ /* 0x000fe400078ec0ff */
[----:B------:R-:W-:Y:S02]  /*19e90*/  F2FP.BF16.F32.PACK_AB R2, R124, R119 ;  /* 0x000000777c02723e */ /* 0x000fe400000010ff */
[--C-:B------:R-:W-:Y:S02]  /*19ea0*/  HSET2.LE.AND R55, R55, R161.reuse, PT ;  /* 0x000000a137377233 */ /* 0x100fe40003803000 */
[----:B------:R-:W-:Y:S02]  /*19eb0*/  LOP3.LUT R52, R52, R2, RZ, 0xc0, !PT ;  /* 0x0000000234347212 */ /* 0x000fe400078ec0ff */
[----:B------:R-:W-:Y:S02]  /*19ec0*/  LOP3.LUT R53, R53, R3, RZ, 0xc0, !PT ;  /* 0x0000000335357212 */ /* 0x000fe400078ec0ff */
[--C-:B------:R-:W-:Y:S02]  /*19ed0*/  HSET2.LE.AND R58, R58, R161.reuse, PT ;  /* 0x000000a13a3a7233 */ /* 0x100fe40003803000 */
[--C-:B------:R-:W-:Y:S02]  /*19ee0*/  HSET2.LE.AND R59, R59, R161.reuse, PT ;  /* 0x000000a13b3b7233 */ /* 0x100fe40003803000 */
[----:B------:R-:W-:Y:S02]  /*19ef0*/  F2FP.BF16.F32.PACK_AB R2, R187, R238 ;  /* 0x000000eebb02723e */ /* 0x000fe400000010ff */
[----:B------:R-:W-:Y:S02]  /*19f00*/  F2FP.BF16.F32.PACK_AB R3, R244, R247 ;  /* 0x000000f7f403723e */ /* 0x000fe400000010ff */
[----:B------:R-:W-:Y:S02]  /*19f10*/  LOP3.LUT R55, R55, R0, RZ, 0xc0, !PT ;  /* 0x0000000037377212 */ /* 0x000fe400078ec0ff */
[--C-:B------:R-:W-:Y:S02]  /*19f20*/  HSET2.LE.AND R57, R57, R161.reuse, PT ;  /* 0x000000a139397233 */ /* 0x100fe40003803000 */
[----:B------:R-:W-:Y:S02]  /*19f30*/  F2FP.BF16.F32.PACK_AB R0, R245, R232 ;  /* 0x000000e8f500723e */ /* 0x000fe400000010ff */
[----:B------:R-:W-:Y:S02]  /*19f40*/  LOP3.LUT R58, R58, R2, RZ, 0xc0, !PT ;  /* 0x000000023a3a7212 */ /* 0x000fe400078ec0ff */
[----:B------:R-:W-:Y:S01]  /*19f50*/  LOP3.LUT R59, R59, R3, RZ, 0xc0, !PT ;  /* 0x000000033b3b7212 */ /* 0x000fe200078ec0ff */
[----:B------:R-:W-:Y:S01]  /*19f60*/  IMAD.U32 R3, RZ, RZ, UR42 ;  /* 0x0000002aff037e24 */ /* 0x000fe2000f8e00ff */
[--C-:B------:R-:W-:Y:S02]  /*19f70*/  HSET2.LE.AND R60, R60, R161.reuse, PT ;  /* 0x000000a13c3c7233 */ /* 0x100fe40003803000 */
[----:B------:R-:W-:Y:S02]  /*19f80*/  F2FP.BF16.F32.PACK_AB R2, R240, R229 ;  /* 0x000000e5f002723e */ /* 0x000fe400000010ff */
[----:B------:R-:W-:Y:S02]  /*19f90*/  LOP3.LUT R57, R57, R0, RZ, 0xc0, !PT ;  /* 0x0000000039397212 */ /* 0x000fe400078ec0ff */
[--C-:B------:R-:W-:Y:S02]  /*19fa0*/  HSET2.LE.AND R62, R62, R161.reuse, PT ;  /* 0x000000a13e3e7233 */ /* 0x100fe40003803000 */
[--C-:B------:R-:W-:Y:S02]  /*19fb0*/  HSET2.LE.AND R56, R56, R161.reuse, PT ;  /* 0x000000a138387233 */ /* 0x100fe40003803000 */
[----:B------:R-:W-:Y:S02]  /*19fc0*/  F2FP.BF16.F32.PACK_AB R0, R135, R186 ;  /* 0x000000ba8700723e */ /* 0x000fe400000010ff */
[----:B------:R-:W-:Y:S02]  /*19fd0*/  LOP3.LUT R60, R60, R2, RZ, 0xc0, !PT ;  /* 0x000000023c3c7212 */ /* 0x000fe400078ec0ff */
[--C-:B------:R-:W-:Y:S02]  /*19fe0*/  HSET2.LE.AND R64, R76, R161.reuse, PT ;  /* 0x000000a14c407233 */ /* 0x100fe40003803000 */
[----:B-1----:R-:W-:Y:S02]  /*19ff0*/  F2FP.BF16.F32.PACK_AB R44, R126, R242 ;  /* 0x000000f27e2c723e */ /* 0x002fe400000010ff */
[----:B------:R-:W-:Y:S02]  /*1a000*/  LOP3.LUT R45, R141, UR27, R3, 0x96, !PT ;  /* 0x0000001b8d2d7c12 */ /* 0x000fe4000f8e9603 */
[----:B------:R-:W-:Y:S01]  /*1a010*/  F2FP.BF16.F32.PACK_AB R2, R235, R228 ;  /* 0x000000e4eb02723e */ /* 0x000fe200000010ff */
[----:B------:R-:W1:Y:S01]  /*1a020*/  MUFU.EX2 R141, R132 ;  /* 0x00000084008d7308 */ /* 0x000e620000000800 */
[----:B------:R-:W-:Y:S01]  /*1a030*/  LOP3.LUT R62, R62, R0, RZ, 0xc0, !PT ;  /* 0x000000003e3e7212 */ /* 0x000fe200078ec0ff */
[----:B------:R-:W-:Y:S01]  /*1a040*/  IMAD.WIDE.U32 R46, R45, -0x326172a9, RZ ;  /* 0xcd9e8d572d2e7825 */ /* 0x000fe200078e00ff */
[--C-:B------:R-:W-:Y:S02]  /*1a050*/  HSET2.LE.AND R63, R63, R161.reuse, PT ;  /* 0x000000a13f3f7233 */ /* 0x100fe40003803000 */
[----:B------:R-:W-:Y:S02]  /*1a060*/  LOP3.LUT R56, R56, R44, RZ, 0xc0, !PT ;  /* 0x0000002c38387212 */ /* 0x000fe400078ec0ff */
[----:B------:R-:W-:Y:S03]  /*1a070*/  F2FP.BF16.F32.PACK_AB R0, R252, R251 ;  /* 0x000000fbfc00723e */ /* 0x000fe600000010ff */
[----:B------:R3:W4:Y:S01]  /*1a080*/  MUFU.EX2 R132, R97 ;  /* 0x0000006100847308 */ /* 0x0007220000000800 */
[--C-:B------:R-:W-:Y:S02]  /*1a090*/  HSET2.LE.AND R66, R66, R161.reuse, PT ;  /* 0x000000a142427233 */ /* 0x100fe40003803000 */
[----:B------:R-:W-:Y:S02]  /*1a0a0*/  LOP3.LUT R64, R64, R2, RZ, 0xc0, !PT ;  /* 0x0000000240407212 */ /* 0x000fe400078ec0ff */
[--C-:B------:R-:W-:Y:S02]  /*1a0b0*/  HSET2.LE.AND R70, R70, R161.reuse, PT ;  /* 0x000000a146467233 */ /* 0x100fe40003803000 */
[----:B------:R-:W-:Y:S02]  /*1a0c0*/  F2FP.BF16.F32.PACK_AB R44, R243, R233 ;  /* 0x000000e9f32c723e */ /* 0x000fe400000010ff */
[----:B------:R-:W-:Y:S02]  /*1a0d0*/  F2FP.BF16.F32.PACK_AB R2, R249, R250 ;  /* 0x000000faf902723e */ /* 0x000fe400000010ff */
[----:B------:R-:W-:Y:S02]  /*1a0e0*/  LOP3.LUT R63, R63, R0, RZ, 0xc0, !PT ;  /* 0x000000003f3f7212 */ /* 0x000fe400078ec0ff */
[--C-:B------:R-:W-:Y:S02]  /*1a0f0*/  HSET2.LE.AND R61, R61, R161.reuse, PT ;  /* 0x000000a13d3d7233 */ /* 0x100fe40003803000 */
[--C-:B------:R-:W-:Y:S02]  /*1a100*/  HSET2.LE.AND R65, R65, R161.reuse, PT ;  /* 0x000000a141417233 */ /* 0x100fe40003803000 */
[----:B------:R-:W-:Y:S01]  /*1a110*/  F2FP.BF16.F32.PACK_AB R0, R239, R234 ;  /* 0x000000eaef00723e */ /* 0x000fe200000010ff */
[----:B---3--:R-:W-:Y:S01]  /*1a120*/  IMAD.MOV.U32 R97, RZ, RZ, R87 ;  /* 0x000000ffff617224 */ /* 0x008fe200078e0057 */
[----:B------:R-:W-:Y:S02]  /*1a130*/  LOP3.LUT R66, R66, R44, RZ, 0xc0, !PT ;  /* 0x0000002c42427212 */ /* 0x000fe400078ec0ff */
[----:B------:R-:W-:Y:S02]  /*1a140*/  LOP3.LUT R70, R70, R2, RZ, 0xc0, !PT ;  /* 0x0000000246467212 */ /* 0x000fe400078ec0ff */
[--C-:B------:R-:W-:Y:S02]  /*1a150*/  HSET2.LE.AND R69, R69, R161.reuse, PT ;  /* 0x000000a145457233 */ /* 0x100fe40003803000 */
[----:B------:R-:W-:Y:S02]  /*1a160*/  F2FP.BF16.F32.PACK_AB R3, R231, R225 ;  /* 0x000000e1e703723e */ /* 0x000fe400000010ff */
[----:B------:R-:W-:Y:S02]  /*1a170*/  LOP3.LUT R44, R47, UR11, R148, 0x96, !PT ;  /* 0x0000000b2f2c7c12 */ /* 0x000fe4000f8e9694 */
[----:B--2---:R-:W-:Y:S02]  /*1a180*/  F2FP.BF16.F32.PACK_AB R2, R175, R178 ;  /* 0x000000b2af02723e */ /* 0x004fe400000010ff */
[----:B------:R-:W-:Y:S02]  /*1a190*/  LOP3.LUT R61, R61, R0, RZ, 0xc0, !PT ;  /* 0x000000003d3d7212 */ /* 0x000fe400078ec0ff */
[--C-:B------:R-:W-:Y:S02]  /*1a1a0*/  HSET2.LE.AND R67, R75, R161.reuse, PT ;  /* 0x000000a14b437233 */ /* 0x100fe40003803000 */
[----:B------:R-:W-:Y:S02]  /*1a1b0*/  LOP3.LUT R65, R65, R3, RZ, 0xc0, !PT ;  /* 0x0000000341417212 */ /* 0x000fe400078ec0ff */
[----:B------:R-:W-:Y:S02]  /*1a1c0*/  F2FP.BF16.F32.PACK_AB R0, R237, R236 ;  /* 0x000000eced00723e */ /* 0x000fe400000010ff */
[--C-:B------:R-:W-:Y:S02]  /*1a1d0*/  HSET2.LE.AND R71, R71, R161.reuse, PT ;  /* 0x000000a147477233 */ /* 0x100fe40003803000 */
[----:B------:R-:W-:Y:S02]  /*1a1e0*/  LOP3.LUT R78, R47, UR11, R100, 0x96, !PT ;  /* 0x0000000b2f4e7c12 */ /* 0x000fe4000f8e9664 */
[--C-:B------:R-:W-:Y:S02]  /*1a1f0*/  LOP3.LUT R79, R85, UR10, R46.reuse, 0x96, !PT ;  /* 0x0000000a554f7c12 */ /* 0x100fe4000f8e962e */
[----:B------:R-:W-:Y:S01]  /*1a200*/  LOP3.LUT R45, R89, UR10, R46, 0x96, !PT ;  /* 0x0000000a592d7c12 */ /* 0x000fe2000f8e962e */
[----:B------:R-:W-:Y:S01]  /*1a210*/  IMAD.WIDE.U32 R46, R44, -0x2daee0ad, RZ ;  /* 0xd2511f532c2e7825 */ /* 0x000fe200078e00ff */
[----:B------:R-:W-:Y:S02]  /*1a220*/  LOP3.LUT R69, R69, R2, RZ, 0xc0, !PT ;  /* 0x0000000245457212 */ /* 0x000fe400078ec0ff */
[--C-:B------:R-:W-:Y:S01]  /*1a230*/  HSET2.LE.AND R74, R77, R161.reuse, PT ;  /* 0x000000a14d4a7233 */ /* 0x100fe20003803000 */
[----:B------:R-:W-:Y:S01]  /*1a240*/  IMAD.WIDE.U32 R76, R45, -0x2daee0ad, RZ ;  /* 0xd2511f532d4c7825 */ /* 0x000fe200078e00ff */
[----:B------:R-:W-:Y:S02]  /*1a250*/  F2FP.BF16.F32.PACK_AB R3, R248, R241 ;  /* 0x000000f1f803723e */ /* 0x000fe400000010ff */
[----:B------:R-:W-:Y:S02]  /*1a260*/  F2FP.BF16.F32.PACK_AB R2, R159, R164 ;  /* 0x000000a49f02723e */ /* 0x000fe400000010ff */
[----:B------:R-:W-:Y:S02]  /*1a270*/  LOP3.LUT R67, R67, R0, RZ, 0xc0, !PT ;  /* 0x0000000043437212 */ /* 0x000fe400078ec0ff */
[--C-:B------:R-:W-:Y:S02]  /*1a280*/  HSET2.LE.AND R68, R68, R161.reuse, PT ;  /* 0x000000a144447233 */ /* 0x100fe40003803000 */
[----:B------:R-:W-:Y:S02]  /*1a290*/  LOP3.LUT R71, R71, R3, RZ, 0xc0, !PT ;  /* 0x0000000347477212 */ /* 0x000fe400078ec0ff */
[--C-:B------:R-:W-:Y:S02]  /*1a2a0*/  HSET2.LE.AND R72, R80, R161.reuse, PT ;  /* 0x000000a150487233 */ /* 0x100fe40003803000 */
[----:B------:R-:W-:Y:S02]  /*1a2b0*/  F2FP.BF16.F32.PACK_AB R0, R230, R226 ;  /* 0x000000e2e600723e */ /* 0x000fe400000010ff */
[----:B------:R-:W-:Y:S02]  /*1a2c0*/  LOP3.LUT R74, R74, R2, RZ, 0xc0, !PT ;  /* 0x000000024a4a7212 */ /* 0x000fe400078ec0ff */
[----:B------:R-:W-:Y:S02]  /*1a2d0*/  F2FP.BF16.F32.PACK_AB R3, R167, R160 ;  /* 0x000000a0a703723e */ /* 0x000fe400000010ff */
[----:B------:R-:W-:Y:S02]  /*1a2e0*/  LOP3.LUT R2, R47, UR16, R150, 0x96, !PT ;  /* 0x000000102f027c12 */ /* 0x000fe4000f8e9696 */
[----:B------:R-:W-:Y:S02]  /*1a2f0*/  LOP3.LUT R68, R68, R0, RZ, 0xc0, !PT ;  /* 0x0000000044447212 */ /* 0x000fe400078ec0ff */
[--C-:B------:R-:W-:Y:S02]  /*1a300*/  HSET2.LE.AND R73, R81, R161.reuse, PT ;  /* 0x000000a151497233 */ /* 0x100fe40003803000 */
[----:B------:R-:W-:Y:S01]  /*1a310*/  LOP3.LUT R72, R72, R3, RZ, 0xc0, !PT ;  /* 0x0000000348487212 */ /* 0x000fe200078ec0ff */
[----:B------:R-:W-:Y:S01]  /*1a320*/  IMAD.WIDE.U32 R2, R2, -0x326172a9, RZ ;  /* 0xcd9e8d5702027825 */ /* 0x000fe200078e00ff */
[----:B------:R-:W-:Y:S02]  /*1a330*/  F2FP.BF16.F32.PACK_AB R0, R166, R165 ;  /* 0x000000a5a600723e */ /* 0x000fe400000010ff */
[----:B------:R-:W-:Y:S02]  /*1a340*/  LOP3.LUT R44, R77, UR23, R46, 0x96, !PT ;  /* 0x000000174d2c7c12 */ /* 0x000fe4000f8e962e */
[----:B------:R-:W-:Y:S02]  /*1a350*/  LOP3.LUT R73, R73, R0, RZ, 0xc0, !PT ;  /* 0x0000000049497212 */ /* 0x000fe400078ec0ff */
[--C-:B------:R-:W-:Y:S01]  /*1a360*/  HSET2.LE.AND R75, R82, R161.reuse, PT ;  /* 0x000000a1524b7233 */ /* 0x100fe20003803000 */
[----:B------:R-:W-:Y:S01]  /*1a370*/  IMAD.WIDE.U32 R46, R44, -0x326172a9, RZ ;  /* 0xcd9e8d572c2e7825 */ /* 0x000fe200078e00ff */
[----:B------:R-:W-:Y:S02]  /*1a380*/  F2FP.BF16.F32.PACK_AB R0, R157, R158 ;  /* 0x0000009e9d00723e */ /* 0x000fe400000010ff */
[----:B------:R-:W-:Y:S02]  /*1a390*/  LOP3.LUT R3, R3, UR24, R88, 0x96, !PT ;  /* 0x0000001803037c12 */ /* 0x000fe4000f8e9658 */
[----:B------:R-:W-:Y:S02]  /*1a3a0*/  LOP3.LUT R75, R75, R0, RZ, 0xc0, !PT ;  /* 0x000000004b4b7212 */ /* 0x000fe400078ec0ff */
[----:B------:R-:W-:Y:S01]  /*1a3b0*/  LOP3.LUT R0, R47, UR22, R2, 0x96, !PT ;  /* 0x000000162f007c12 */ /* 0x000fe2000f8e9602 */
[----:B------:R-:W-:Y:S05]  /*1a3c0*/  IMAD.WIDE.U32 R2, R3, -0x2daee0ad, RZ ;  /* 0xd2511f5303027825 */ /* 0x000fea00078e00ff */
[----:B------:R-:W-:Y:S05]  /*1a3d0*/  LOP3.LUT R44, R3, UR19, R76, 0x96, !PT ;  /* 0x00000013032c7c12 */ /* 0x000fea000f8e964c */
[----:B------:R-:W-:Y:S05]  /*1a3e0*/  IMAD.WIDE.U32 R44, R44, -0x326172a9, RZ ;  /* 0xcd9e8d572c2c7825 */ /* 0x000fea00078e00ff */
[----:B------:R-:W-:Y:S01]  /*1a3f0*/  LOP3.LUT R45, R45, UR18, R46, 0x96, !PT ;  /* 0x000000122d2d7c12 */ /* 0x000fe2000f8e962e */
[----:B------:R-:W-:Y:S05]  /*1a400*/  IMAD.WIDE.U32 R46, R0, -0x2daee0ad, RZ ;  /* 0xd2511f53002e7825 */ /* 0x000fea00078e00ff */
[----:B------:R-:W-:Y:S05]  /*1a410*/  LOP3.LUT R2, R47, UR15, R2, 0x96, !PT ;  /* 0x0000000f2f027c12 */ /* 0x000fea000f8e9602 */
[----:B------:R-:W-:Y:S05]  /*1a420*/  IMAD.WIDE.U32 R2, R2, -0x326172a9, RZ ;  /* 0xcd9e8d5702027825 */ /* 0x000fea00078e00ff */
[----:B------:R-:W-:Y:S02]  /*1a430*/  LOP3.LUT R44, R3, UR40, R44, 0x96, !PT ;  /* 0x00000028032c7c12 */ /* 0x000fe4000f8e962c */
[----:B------:R-:W-:Y:S02]  /*1a440*/  LOP3.LUT R82, R2, 0xffff, RZ, 0xc0, !PT ;  /* 0x0000ffff02527812 */ /* 0x000fe400078ec0ff */
[C---:B------:R-:W-:Y:S02]  /*1a450*/  LOP3.LUT R0, R44.reuse, 0xffff, RZ, 0xc0, !PT ;  /* 0x0000ffff2c007812 */ /* 0x040fe400078ec0ff */
[----:B------:R-:W-:Y:S02]  /*1a460*/  LOP3.LUT R80, R44, 0xff, RZ, 0xc0, !PT ;  /* 0x000000ff2c507812 */ /* 0x000fe400078ec0ff */
[----:B------:R-:W-:Y:S02]  /*1a470*/  SHF.R.U32.HI R0, RZ, 0x8, R0 ;  /* 0x00000008ff007819 */ /* 0x000fe40000011600 */
[----:B------:R-:W-:Y:S02]  /*1a480*/  SHF.R.U32.HI R81, RZ, 0x10, R44 ;  /* 0x00000010ff517819 */ /* 0x000fe4000001162c */
[----:B------:R-:W-:Y:S02]  /*1a490*/  PRMT R80, R80, 0x5410, R0 ;  /* 0x0000541050507816 */ /* 0x000fe40000000000 */
[----:B------:R-:W-:Y:S02]  /*1a4a0*/  SHF.R.U32.HI R44, RZ, 0x18, R44 ;  /* 0x00000018ff2c7819 */ /* 0x000fe4000001162c */
[----:B------:R-:W-:Y:S02]  /*1a4b0*/  LOP3.LUT R81, R81, 0xff, RZ, 0xc0, !PT ;  /* 0x000000ff51517812 */ /* 0x000fe400078ec0ff */
[--C-:B------:R-:W-:Y:S02]  /*1a4c0*/  HSET2.LE.AND R80, R80, R161.reuse, PT ;  /* 0x000000a150507233 */ /* 0x100fe40003803000 */
[----:B------:R-:W-:Y:S02]  /*1a4d0*/  PRMT R81, R81, 0x5410, R44 ;  /* 0x0000541051517816 */ /* 0x000fe4000000002c */
[----:B------:R-:W-:Y:S02]  /*1a4e0*/  LOP3.LUT R76, R2, 0xff, RZ, 0xc0, !PT ;  /* 0x000000ff024c7812 */ /* 0x000fe400078ec0ff */
[----:B------:R-:W-:Y:S02]  /*1a4f0*/  F2FP.BF16.F32.PACK_AB R0, R156, R147 ;  /* 0x000000939c00723e */ /* 0x000fe400000010ff */
[----:B------:R-:W-:Y:S02]  /*1a500*/  SHF.R.U32.HI R82, RZ, 0x8, R82 ;  /* 0x00000008ff527819 */ /* 0x000fe40000011652 */
[----:B------:R-:W-:Y:S02]  /*1a510*/  SHF.R.U32.HI R83, RZ, 0x10, R2 ;  /* 0x00000010ff537819 */ /* 0x000fe40000011602 */
[----:B------:R-:W-:Y:S02]  /*1a520*/  LOP3.LUT R80, R80, R0, RZ, 0xc0, !PT ;  /* 0x0000000050507212 */ /* 0x000fe400078ec0ff */
[--C-:B------:R-:W-:Y:S02]  /*1a530*/  HSET2.LE.AND R81, R81, R161.reuse, PT ;  /* 0x000000a151517233 */ /* 0x100fe40003803000 */
[----:B------:R-:W-:Y:S02]  /*1a540*/  PRMT R82, R76, 0x5410, R82 ;  /* 0x000054104c527816 */ /* 0x000fe40000000052 */
[----:B------:R-:W-:Y:S01]  /*1a550*/  SHF.R.U32.HI R77, RZ, 0x18, R2 ;  /* 0x00000018ff4d7819 */ /* 0x000fe20000011602 */
[----:B------:R-:W-:Y:S01]  /*1a560*/  IMAD.WIDE.U32 R2, R45, -0x2daee0ad, RZ ;  /* 0xd2511f532d027825 */ /* 0x000fe200078e00ff */
[----:B------:R-:W-:Y:S02]  /*1a570*/  F2FP.BF16.F32.PACK_AB R0, R153, R145 ;  /* 0x000000919900723e */ /* 0x000fe400000010ff */
[----:B------:R-:W-:Y:S02]  /*1a580*/  LOP3.LUT R83, R83, 0xff, RZ, 0xc0, !PT ;  /* 0x000000ff53537812 */ /* 0x000fe400078ec0ff */
[----:B------:R-:W-:Y:S02]  /*1a590*/  LOP3.LUT R81, R81, R0, RZ, 0xc0, !PT ;  /* 0x0000000051517212 */ /* 0x000fe400078ec0ff */
[--C-:B------:R-:W-:Y:S02]  /*1a5a0*/  HSET2.LE.AND R82, R82, R161.reuse, PT ;  /* 0x000000a152527233 */ /* 0x100fe40003803000 */
[----:B------:R-:W-:Y:S01]  /*1a5b0*/  PRMT R83, R83, 0x5410, R77 ;  /* 0x0000541053537816 */ /* 0x000fe2000000004d */
[----:B------:R-:W-:Y:S01]  /*1a5c0*/  IMAD.WIDE.U32 R76, R79, -0x2daee0ad, RZ ;  /* 0xd2511f534f4c7825 */ /* 0x000fe200078e00ff */
[----:B------:R-:W-:Y:S02]  /*1a5d0*/  F2FP.BF16.F32.PACK_AB R0, R155, R154 ;  /* 0x0000009a9b00723e */ /* 0x000fe400000010ff */
[----:B------:R-:W-:Y:S02]  /*1a5e0*/  LOP3.LUT R46, R3, UR41, R46, 0x96, !PT ;  /* 0x00000029032e7c12 */ /* 0x000fe4000f8e962e */
[----:B------:R-:W-:Y:S02]  /*1a5f0*/  LOP3.LUT R82, R82, R0, RZ, 0xc0, !PT ;  /* 0x0000000052527212 */ /* 0x000fe400078ec0ff */
[--C-:B------:R-:W-:Y:S02]  /*1a600*/  HSET2.LE.AND R83, R83, R161.reuse, PT ;  /* 0x000000a153537233 */ /* 0x100fe40003803000 */
[----:B------:R-:W-:Y:S02]  /*1a610*/  F2FP.BF16.F32.PACK_AB R0, R152, R146 ;  /* 0x000000929800723e */ /* 0x000fe400000010ff */
[C---:B------:R-:W-:Y:S02]  /*1a620*/  LOP3.LUT R3, R2.reuse, 0xffff, RZ, 0xc0, !PT ;  /* 0x0000ffff02037812 */ /* 0x040fe400078ec0ff */
[----:B------:R-:W-:Y:S02]  /*1a630*/  LOP3.LUT R83, R83, R0, RZ, 0xc0, !PT ;  /* 0x0000000053537212 */ /* 0x000fe400078ec0ff */
[----:B------:R-:W-:Y:S02]  /*1a640*/  LOP3.LUT R47, R2, 0xff, RZ, 0xc0, !PT ;  /* 0x000000ff022f7812 */ /* 0x000fe400078ec0ff */
[----:B------:R-:W-:Y:S02]  /*1a650*/  SHF.R.U32.HI R0, RZ, 0x8, R3 ;  /* 0x00000008ff007819 */ /* 0x000fe40000011603 */
[----:B------:R-:W-:Y:S02]  /*1a660*/  SHF.R.U32.HI R45, RZ, 0x10, R2 ;  /* 0x00000010ff2d7819 */ /* 0x000fe40000011602 */
[----:B------:R-:W-:Y:S02]  /*1a670*/  PRMT R100, R47, 0x5410, R0 ;  /* 0x000054102f647816 */ /* 0x000fe40000000000 */
[----:B------:R-:W-:Y:S02]  /*1a680*/  SHF.R.U32.HI R2, RZ, 0x18, R2 ;  /* 0x00000018ff027819 */ /* 0x000fe40000011602 */
[----:B------:R-:W-:Y:S04]  /*1a690*/  LOP3.LUT R0, R45, 0xff, RZ, 0xc0, !PT ;  /* 0x000000ff2d007812 */ /* 0x000fe800078ec0ff */
[----:B------:R-:W-:Y:S01]  /*1a6a0*/  PRMT R101, R0, 0x5410, R2 ;  /* 0x0000541000657816 */ /* 0x000fe20000000002 */
[----:B------:R-:W-:Y:S05]  /*1a6b0*/  IMAD.WIDE.U32 R2, R78, -0x2daee0ad, RZ ;  /* 0xd2511f534e027825 */ /* 0x000fea00078e00ff */
[----:B------:R-:W-:Y:S02]  /*1a6c0*/  LOP3.LUT R44, R3, UR16, R94, 0x96, !PT ;  /* 0x00000010032c7c12 */ /* 0x000fe4000f8e965e */
[----:B------:R-:W-:Y:S03]  /*1a6d0*/  LOP3.LUT R0, R77, UR23, R2, 0x96, !PT ;  /* 0x000000174d007c12 */ /* 0x000fe6000f8e9602 */
[----:B------:R-:W-:Y:S04]  /*1a6e0*/  IMAD.WIDE.U32 R44, R44, -0x326172a9, RZ ;  /* 0xcd9e8d572c2c7825 */ /* 0x000fe800078e00ff */
[----:B------:R-:W-:Y:S01]  /*1a6f0*/  IMAD.WIDE.U32 R78, R0, -0x326172a9, RZ ;  /* 0xcd9e8d57004e7825 */ /* 0x000fe200078e00ff */
[----:B------:R-:W-:Y:S04]  /*1a700*/  LOP3.LUT R2, R45, UR24, R84, 0x96, !PT ;  /* 0x000000182d027c12 */ /* 0x000fe8000f8e9654 */
[----:B------:R-:W-:Y:S01]  /*1a710*/  LOP3.LUT R44, R79, UR22, R44, 0x96, !PT ;  /* 0x000000164f2c7c12 */ /* 0x000fe2000f8e962c */
[----:B------:R-:W-:Y:S05]  /*1a720*/  IMAD.WIDE.U32 R2, R2, -0x2daee0ad, RZ ;  /* 0xd2511f5302027825 */ /* 0x000fea00078e00ff */
[----:B------:R-:W-:Y:S01]  /*1a730*/  LOP3.LUT R45, R3, UR19, R76, 0x96, !PT ;  /* 0x00000013032d7c12 */ /* 0x000fe2000f8e964c */
[----:B------:R-:W-:Y:S04]  /*1a740*/  IMAD.WIDE.U32 R76, R44, -0x2daee0ad, RZ ;  /* 0xd2511f532c4c7825 */ /* 0x000fe800078e00ff */
[----:B------:R-:W-:Y:S01]  /*1a750*/  IMAD.WIDE.U32 R44, R45, -0x326172a9, RZ ;  /* 0xcd9e8d572d2c7825 */ /* 0x000fe200078e00ff */
[----:B------:R-:W-:Y:S04]  /*1a760*/  LOP3.LUT R2, R77, UR15, R2, 0x96, !PT ;  /* 0x0000000f4d027c12 */ /* 0x000fe8000f8e9602 */
[----:B------:R-:W-:Y:S01]  /*1a770*/  LOP3.LUT R47, R45, UR18, R78, 0x96, !PT ;  /* 0x000000122d2f7c12 */ /* 0x000fe2000f8e964e */
[----:B------:R-:W-:Y:S03]  /*1a780*/  IMAD.WIDE.U32 R2, R2, -0x326172a9, RZ ;  /* 0xcd9e8d5702027825 */ /* 0x000fe600078e00ff */
        /* <DEDUP_REMOVED lines=9> */
[----:B-1----:R-:W-:Y:S02]  /*1a820*/  F2FP.BF16.F32.PACK_AB R0, R142, R141 ;  /* 0x0000008d8e00723e */ /* 0x002fe400000010ff */
[----:B------:R-:W-:Y:S01]  /*1a830*/  LOP3.LUT R45, R3, UR40, R44, 0x96, !PT ;  /* 0x00000028032d7c12 */ /* 0x000fe2000f8e962c */
[----:B------:R-:W-:Y:S01]  /*1a840*/  IMAD.WIDE.U32 R2, R47, -0x2daee0ad, RZ ;  /* 0xd2511f532f027825 */ /* 0x000fe200078e00ff */
[----:B------:R-:W-:Y:S02]  /*1a850*/  LOP3.LUT R78, R78, R0, RZ, 0xc0, !PT ;  /* 0x000000004e4e7212 */ /* 0x000fe400078ec0ff */
[--C-:B------:R-:W-:Y:S02]  /*1a860*/  HSET2.LE.AND R79, R79, R161.reuse, PT ;  /* 0x000000a14f4f7233 */ /* 0x100fe40003803000 */
[----:B----4-:R-:W-:Y:S02]  /*1a870*/  F2FP.BF16.F32.PACK_AB R0, R140, R132 ;  /* 0x000000848c00723e */ /* 0x010fe400000010ff */
[C---:B------:R-:W-:Y:S02]  /*1a880*/  LOP3.LUT R86, R2.reuse, 0xff, RZ, 0xc0, !PT ;  /* 0x000000ff02567812 */ /* 0x040fe400078ec0ff */
[----:B------:R-:W-:Y:S02]  /*1a890*/  LOP3.LUT R79, R79, R0, RZ, 0xc0, !PT ;  /* 0x000000004f4f7212 */ /* 0x000fe400078ec0ff */
[----:B------:R-:W-:Y:S02]  /*1a8a0*/  LOP3.LUT R0, R2, 0xffff, RZ, 0xc0, !PT ;  /* 0x0000ffff02007812 */ /* 0x000fe400078ec0ff */
[----:B------:R-:W-:Y:S02]  /*1a8b0*/  SHF.R.U32.HI R87, RZ, 0x10, R2 ;  /* 0x00000010ff577819 */ /* 0x000fe40000011602 */
[----:B------:R-:W-:Y:S02]  /*1a8c0*/  SHF.R.U32.HI R0, RZ, 0x8, R0 ;  /* 0x00000008ff007819 */ /* 0x000fe40000011600 */
[----:B------:R-:W-:Y:S02]  /*1a8d0*/  SHF.R.U32.HI R2, RZ, 0x18, R2 ;  /* 0x00000018ff027819 */ /* 0x000fe40000011602 */
[----:B------:R-:W-:Y:S02]  /*1a8e0*/  PRMT R86, R86, 0x5410, R0 ;  /* 0x0000541056567816 */ /* 0x000fe40000000000 */
[----:B------:R-:W-:Y:S02]  /*1a8f0*/  LOP3.LUT R87, R87, 0xff, RZ, 0xc0, !PT ;  /* 0x000000ff57577812 */ /* 0x000fe400078ec0ff */
[----:B------:R-:W-:Y:S02]  /*1a900*/  F2FP.BF16.F32.PACK_AB R0, R144, R143 ;  /* 0x0000008f9000723e */ /* 0x000fe400000010ff */
[--C-:B------:R-:W-:Y:S02]  /*1a910*/  HSET2.LE.AND R86, R86, R161.reuse, PT ;  /* 0x000000a156567233 */ /* 0x100fe40003803000 */
[----:B------:R-:W-:Y:S02]  /*1a920*/  PRMT R87, R87, 0x5410, R2 ;  /* 0x0000541057577816 */ /* 0x000fe40000000002 */
[----:B------:R-:W-:Y:S02]  /*1a930*/  LOP3.LUT R44, R3, UR41, R76, 0x96, !PT ;  /* 0x00000029032c7c12 */ /* 0x000fe4000f8e964c */
[----:B------:R-:W-:Y:S02]  /*1a940*/  LOP3.LUT R86, R86, R0, RZ, 0xc0, !PT ;  /* 0x0000000056567212 */ /* 0x000fe400078ec0ff */
[--C-:B------:R-:W-:Y:S02]  /*1a950*/  HSET2.LE.AND R87, R87, R161.reuse, PT ;  /* 0x000000a157577233 */ /* 0x100fe40003803000 */
[----:B------:R-:W-:Y:S02]  /*1a960*/  F2FP.BF16.F32.PACK_AB R0, R134, R133 ;  /* 0x000000858600723e */ /* 0x000fe400000010ff */
[----:B------:R-:W-:Y:S02]  /*1a970*/  LOP3.LUT R76, R45, 0xff, RZ, 0xc0, !PT ;  /* 0x000000ff2d4c7812 */ /* 0x000fe400078ec0ff */
[----:B------:R-:W-:Y:S02]  /*1a980*/  LOP3.LUT R87, R87, R0, RZ, 0xc0, !PT ;  /* 0x0000000057577212 */ /* 0x000fe400078ec0ff */
[----:B------:R-:W-:Y:S02]  /*1a990*/  LOP3.LUT R0, R45, 0xffff, RZ, 0xc0, !PT ;  /* 0x0000ffff2d007812 */ /* 0x000fe400078ec0ff */
[--C-:B------:R-:W-:Y:S02]  /*1a9a0*/  SHF.R.U32.HI R77, RZ, 0x10, R45.reuse ;  /* 0x00000010ff4d7819 */ /* 0x100fe4000001162d */
[----:B------:R-:W-:Y:S02]  /*1a9b0*/  SHF.R.U32.HI R0, RZ, 0x8, R0 ;  /* 0x00000008ff007819 */ /* 0x000fe40000011600 */
[----:B------:R-:W-:Y:S02]  /*1a9c0*/  SHF.R.U32.HI R45, RZ, 0x18, R45 ;  /* 0x00000018ff2d7819 */ /* 0x000fe4000001162d */
[----:B------:R-:W-:Y:S02]  /*1a9d0*/  PRMT R76, R76, 0x5410, R0 ;  /* 0x000054104c4c7816 */ /* 0x000fe40000000000 */
[----:B------:R-:W-:Y:S02]  /*1a9e0*/  LOP3.LUT R77, R77, 0xff, RZ, 0xc0, !PT ;  /* 0x000000ff4d4d7812 */ /* 0x000fe400078ec0ff */
[----:B------:R-:W-:Y:S02]  /*1a9f0*/  F2FP.BF16.F32.PACK_AB R0, R168, R172 ;  /* 0x000000aca800723e */ /* 0x000fe400000010ff */
[--C-:B------:R-:W-:Y:S02]  /*1aa00*/  HSET2.LE.AND R76, R76, R161.reuse, PT ;  /* 0x000000a14c4c7233 */ /* 0x100fe40003803000 */
[----:B------:R-:W-:Y:S01]  /*1aa10*/  PRMT R77, R77, 0x5410, R45 ;  /* 0x000054104d4d7816 */ /* 0x000fe2000000002d */
[----:B------:R-:W-:Y:S02]  /*1aa20*/  IMAD.MOV.U32 R45, RZ, RZ, R97 ;  /* 0x000000ffff2d7224 */ /* 0x000fe400078e0061 */
[----:B------:R-:W-:Y:S02]  /*1aa30*/  LOP3.LUT R76, R76, R0, RZ, 0xc0, !PT ;  /* 0x000000004c4c7212 */ /* 0x000fe400078ec0ff */
[--C-:B------:R-:W-:Y:S02]  /*1aa40*/  HSET2.LE.AND R77, R77, R161.reuse, PT ;  /* 0x000000a14d4d7233 */ /* 0x100fe40003803000 */
[----:B------:R-:W-:Y:S04]  /*1aa50*/  F2FP.BF16.F32.PACK_AB R0, R169, R177 ;  /* 0x000000b1a900723e */ /* 0x000fe800000010ff */
[----:B------:R-:W-:Y:S02]  /*1aa60*/  LOP3.LUT R77, R77, R0, RZ, 0xc0, !PT ;  /* 0x000000004d4d7212 */ /* 0x000fe400078ec0ff */
        /* <DEDUP_REMOVED lines=61> */
[C---:B------:R-:W-:Y:S03]  /*1ae40*/  LOP3.LUT R2, R44.reuse, 0xffff, RZ, 0xc0, !PT ;  /* 0x0000ffff2c027812 */ /* 0x040fe600078ec0ff */
[--C-:B------:R-:W-:Y:S02]  /*1ae50*/  HSET2.LE.AND R151, R151, R161.reuse, PT ;  /* 0x000000a197977233 */ /* 0x100fe40003803000 */
        /* <DEDUP_REMOVED lines=16> */
[----:B------:R-:W-:Y:S02]  /*1af60*/  LOP3.LUT R2, R91, UR11, R46, 0x96, !PT ;  /* 0x0000000b5b027c12 */ /* 0x000fe4000f8e962e */
[----:B------:R-:W-:Y:S02]  /*1af70*/  LOP3.LUT R0, R89, UR10, R90, 0x96, !PT ;  /* 0x0000000a59007c12 */ /* 0x000fe4000f8e965a */
[--C-:B------:R-:W-:Y:S01]  /*1af80*/  HSET2.LE.AND R149, R149, R161.reuse, PT ;  /* 0x000000a195957233 */ /* 0x100fe20003803000 */
[----:B------:R-:W-:Y:S04]  /*1af90*/  IMAD.WIDE.U32 R2, R2, -0x2daee0ad, RZ ;  /* 0xd2511f5302027825 */ /* 0x000fe800078e00ff */
[----:B------:R-:W-:Y:S01]  /*1afa0*/  IMAD.WIDE.U32 R46, R0, -0x2daee0ad, RZ ;  /* 0xd2511f53002e7825 */ /* 0x000fe200078e00ff */
[----:B------:R-:W-:Y:S01]  /*1afb0*/  LOP3.LUT R44, R3, UR16, R84, 0x96, !PT ;  /* 0x00000010032c7c12 */ /* 0x000fe2000f8e9654 */
[----:B------:R-:W-:Y:S03]  /*1afc0*/  UMOV UR16, UR28 ;  /* 0x0000001c00107c82 */ /* 0x000fe60008000000 */
[----:B------:R-:W-:Y:S01]  /*1afd0*/  LOP3.LUT R0, R47, UR23, R2, 0x96, !PT ;  /* 0x000000172f007c12 */ /* 0x000fe2000f8e9602 */
[----:B------:R-:W-:Y:S05]  /*1afe0*/  IMAD.WIDE.U32 R44, R44, -0x326172a9, RZ ;  /* 0xcd9e8d572c2c7825 */ /* 0x000fea00078e00ff */
[----:B------:R-:W-:Y:S05]  /*1aff0*/  LOP3.LUT R2, R45, UR24, R88, 0x96, !PT ;  /* 0x000000182d027c12 */ /* 0x000fea000f8e9658 */
        /* <DEDUP_REMOVED lines=30> */
[----:B------:R-:W-:Y:S03]  /*1b1e0*/  IMAD.MOV.U32 R84, RZ, RZ, R137 ;  /* 0x000000ffff547224 */ /* 0x000fe600078e0089 */
        /* <DEDUP_REMOVED lines=13> */
[----:B------:R-:W-:Y:S01]  /*1b2c0*/  PRMT R138, R0, 0x5410, R3 ;  /* 0x00005410008a7816 */ /* 0x000fe20000000003 */
[----:B------:R-:W-:Y:S01]  /*1b2d0*/  IMAD.MOV.U32 R3, RZ, RZ, R118 ;  /* 0x000000ffff037224 */ /* 0x000fe200078e0076 */
[--C-:B------:R-:W-:Y:S01]  /*1b2e0*/  SHF.R.U32.HI R0, RZ, 0x10, R2.reuse ;  /* 0x00000010ff007819 */ /* 0x100fe20000011602 */
[----:B------:R-:W-:Y:S01]  /*1b2f0*/  MUFU.EX2 R118, R180 ;  /* 0x000000b400767308 */ /* 0x000fe20000000800 */
[----:B------:R-:W-:Y:S02]  /*1b300*/  SHF.R.U32.HI R2, RZ, 0x18, R2 ;  /* 0x00000018ff027819 */ /* 0x000fe40000011602 */
[----:B------:R-:W-:Y:S02]  /*1b310*/  LOP3.LUT R0, R0, 0xff, RZ, 0xc0, !PT ;  /* 0x000000ff00007812 */ /* 0x000fe400078ec0ff */
[--C-:B------:R-:W-:Y:S02]  /*1b320*/  HSET2.LE.AND R138, R138, R161.reuse, PT ;  /* 0x000000a18a8a7233 */ /* 0x100fe40003803000 */
[----:B------:R-:W-:Y:S01]  /*1b330*/  PRMT R139, R0, 0x5410, R2 ;  /* 0x00005410008b7816 */ /* 0x000fe20000000002 */
[----:B------:R-:W-:Y:S02]  /*1b340*/  IMAD.MOV.U32 R2, RZ, RZ, R47 ;  /* 0x000000ffff027224 */ /* 0x000fe400078e002f */
[----:B------:R-:W1:Y:S02]  /*1b350*/  LDSM.16.MT88.4 R44, [R184+0x4000] ;  /* 0x00400000b82c783b */ /* 0x000e640000004200 */
[--C-:B------:R-:W-:Y:S01]  /*1b360*/  HSET2.LE.AND R139, R139, R161.reuse, PT ;  /* 0x000000a18b8b7233 */ /* 0x100fe20003803000 */
        /* <DEDUP_REMOVED lines=8> */
[----:B------:R-:W-:Y:S01]  /*1b3f0*/  IMAD.MOV.U32 R44, RZ, RZ, R127 ;  /* 0x000000ffff2c7224 */ /* 0x000fe200078e007f */
[----:B------:R-:W-:Y:S01]  /*1b400*/  HMMA.16816.F32.BF16 R32, R40, R46, R32 ;  /* 0x0000002e2820723c */ /* 0x000fe20000041820 */
[----:B------:R-:W1:Y:S01]  /*1b410*/  LDSM.16.MT88.4 R40, [R184+0x4400] ;  /* 0x00440000b828783b */ /* 0x000e620000004200 */
[----:B------:R-:W-:Y:S03]  /*1b420*/  MUFU.EX2 R127, R114 ;  /* 0x00000072007f7308 */ /* 0x000fe60000000800 */
[----:B------:R-:W-:Y:S02]  /*1b430*/  IMAD.MOV.U32 R50, RZ, RZ, R124 ;  /* 0x000000ffff327224 */ /* 0x000fe400078e007c */
[----:B------:R-:W-:Y:S05]  /*1b440*/  IMAD.MOV.U32 R51, RZ, RZ, R119 ;  /* 0x000000ffff337224 */ /* 0x000fea00078e0077 */
[----:B------:R-:W-:Y:S01]  /*1b450*/  MUFU.EX2 R114, R116 ;  /* 0x0000007400727308 */ /* 0x000fe20000000800 */
[----:B------:R-:W-:Y:S02]  /*1b460*/  IMAD.MOV.U32 R46, RZ, RZ, R126 ;  /* 0x000000ffff2e7224 */ /* 0x000fe400078e007e */
[----:B------:R-:W-:Y:S02]  /*1b470*/  IMAD.MOV.U32 R47, RZ, RZ, R123 ;  /* 0x000000ffff2f7224 */ /* 0x000fe400078e007b */
[----:B------:R-:W-:Y:S02]  /*1b480*/  IMAD.MOV.U32 R49, RZ, RZ, R112 ;  /* 0x000000ffff317224 */ /* 0x000fe400078e0070 */
[----:B------:R-:W-:Y:S01]  /*1b490*/  IMAD.MOV.U32 R45, RZ, RZ, R84 ;  /* 0x000000ffff2d7224 */ /* 0x000fe200078e0054 */
[--C-:B------:R-:W-:Y:S02]  /*1b4a0*/  HSET2.LE.AND R84, R92, R161.reuse, PT ;  /* 0x000000a15c547233 */ /* 0x100fe40003803000 */
[----:B------:R-:W-:Y:S01]  /*1b4b0*/  MUFU.EX2 R123, R182 ;  /* 0x000000b6007b7308 */ /* 0x000fe20000000800 */
[----:B------:R-:W-:Y:S02]  /*1b4c0*/  IMAD.MOV.U32 R48, RZ, RZ, R45 ;  /* 0x000000ffff307224 */ /* 0x000fe400078e002d */
[----:B------:R-:W-:Y:S07]  /*1b4d0*/  IMAD.MOV.U32 R45, RZ, RZ, R110 ;  /* 0x000000ffff2d7224 */ /* 0x000fee00078e006e */
[----:B------:R-:W-:Y:S10]  /*1b4e0*/  MUFU.EX2 R126, R179 ;  /* 0x000000b3007e7308 */ /* 0x000ff40000000800 */
[----:B------:R-:W-:Y:S01]  /*1b4f0*/  MUFU.EX2 R110, R213 ;  /* 0x000000d5006e7308 */ /* 0x000fe20000000800 */
[-C--:B-1----:R-:W-:Y:S09]  /*1b500*/  HMMA.16816.F32.BF16 R4, R52, R40.reuse, R4 ;  /* 0x000000283404723c */ /* 0x082ff20000041804 */
[----:B------:R-:W-:Y:S01]  /*1b510*/  MUFU.EX2 R116, R128 ;  /* 0x0000008000747308 */ /* 0x000fe20000000800 */
[C---:B------:R-:W-:Y:S09]  /*1b520*/  HMMA.16816.F32.BF16 R8, R56.reuse, R40, R8 ;  /* 0x000000283808723c */ /* 0x040ff20000041808 */
[----:B------:R-:W-:Y:S01]  /*1b530*/  MUFU.EX2 R128, R202 ;  /* 0x000000ca00807308 */ /* 0x000fe20000000800 */
[-C--:B------:R-:W-:Y:S06]  /*1b540*/  HMMA.16816.F32.BF16 R12, R56, R42.reuse, R12 ;  /* 0x0000002a380c723c */ /* 0x080fec000004180c */
[C---:B------:R-:W-:Y:S01]  /*1b550*/  HMMA.16816.F32.BF16 R16, R52.reuse, R42, R16 ;  /* 0x0000002a3410723c */ /* 0x040fe20000041810 */
[----:B------:R-:W1:Y:S02]  /*1b560*/  LDSM.16.MT88.4 R40, [R185+0x4400] ;  /* 0x00440000b928783b */ /* 0x000e640000004200 */
[----:B------:R-:W2:Y:S10]  /*1b570*/  MUFU.EX2 R112, R181 ;  /* 0x000000b500707308 */ /* 0x000eb40000000800 */
[----:B------:R-:W3:Y:S10]  /*1b580*/  MUFU.EX2 R119, R117 ;  /* 0x0000007500777308 */ /* 0x000ef40000000800 */
[----:B------:R-:W-:Y:S01]  /*1b590*/  MUFU.EX2 R117, R212 ;  /* 0x000000d400757308 */ /* 0x000fe20000000800 */
[----:B--2---:R-:W-:Y:S04]  /*1b5a0*/  F2FP.BF16.F32.PACK_AB R0, R118, R112 ;  /* 0x000000707600723e */ /* 0x004fe800000010ff */
[----:B------:R-:W-:Y:S05]  /*1b5b0*/  LOP3.LUT R84, R84, R0, RZ, 0xc0, !PT ;  /* 0x0000000054547212 */ /* 0x000fea00078ec0ff */
[----:B------:R-:W2:Y:S01]  /*1b5c0*/  MUFU.EX2 R124, R115 ;  /* 0x00000073007c7308 */ /* 0x000ea20000000800 */
[----:B---3--:R-:W-:Y:S09]  /*1b5d0*/  F2FP.BF16.F32.PACK_AB R0, R119, R113 ;  /* 0x000000717700723e */ /* 0x008ff200000010ff */
[----:B------:R-:W-:Y:S01]  /*1b5e0*/  MUFU.EX2 R115, R176 ;  /* 0x000000b000737308 */ /* 0x000fe20000000800 */
[-C--:B-1----:R-:W-:Y:S09]  /*1b5f0*/  HMMA.16816.F32.BF16 R20, R52, R40.reuse, R20 ;  /* 0x000000283414723c */ /* 0x082ff20000041814 */
[----:B------:R-:W-:Y:S01]  /*1b600*/  MUFU.EX2 R92, R130 ;  /* 0x00000082005c7308 */ /* 0x000fe20000000800 */
[C---:B------:R-:W-:Y:S09]  /*1b610*/  HMMA.16816.F32.BF16 R24, R56.reuse, R40, R24 ;  /* 0x000000283818723c */ /* 0x040ff20000041818 */
[----:B------:R-:W-:Y:S01]  /*1b620*/  MUFU.EX2 R130, R200 ;  /* 0x000000c800827308 */ /* 0x000fe20000000800 */
[-C--:B------:R-:W-:Y:S06]  /*1b630*/  HMMA.16816.F32.BF16 R28, R56, R42.reuse, R28 ;  /* 0x0000002a381c723c */ /* 0x080fec000004181c */
[----:B------:R-:W-:Y:S01]  /*1b640*/  HMMA.16816.F32.BF16 R32, R52, R42, R32 ;  /* 0x0000002a3420723c */ /* 0x000fe20000041820 */
[----:B------:R-:W1:Y:S04]  /*1b650*/  LDSM.16.MT88.4 R40, [R184+0x4800] ;  /* 0x00480000b828783b */ /* 0x000e680000004200 */
[----:B------:R-:W-:Y:S01]  /*1b660*/  IMAD.MOV.U32 R57, RZ, RZ, R2 ;  /* 0x000000ffff397224 */ /* 0x000fe200078e0002 */
[--C-:B------:R-:W-:Y:S01]  /*1b670*/  HSET2.LE.AND R2, R100, R161.reuse, PT ;  /* 0x000000a164027233 */ /* 0x100fe20003803000 */
[----:B------:R-:W-:Y:S01]  /*1b680*/  IMAD.MOV.U32 R58, RZ, RZ, R85 ;  /* 0x000000ffff3a7224 */ /* 0x000fe200078e0055 */
[--C-:B------:R-:W-:Y:S01]  /*1b690*/  HSET2.LE.AND R85, R93, R161.reuse, PT ;  /* 0x000000a15d557233 */ /* 0x100fe20003803000 */
[----:B------:R-:W3:Y:S02]  /*1b6a0*/  MUFU.EX2 R100, R109 ;  /* 0x0000006d00647308 */ /* 0x000ee40000000800 */
[--C-:B------:R-:W-:Y:S01]  /*1b6b0*/  HSET2.LE.AND R53, R96, R161.reuse, PT ;  /* 0x000000a160357233 */ /* 0x100fe20003803000 */
[----:B------:R-:W-:Y:S01]  /*1b6c0*/  FADD.FTZ R56, R49, R102 ;  /* 0x0000006631387221 */ /* 0x000fe20000010000 */
[----:B------:R-:W-:Y:S01]  /*1b6d0*/  IMAD.MOV.U32 R49, RZ, RZ, R44 ;  /* 0x000000ffff317224 */ /* 0x000fe200078e002c */
[--C-:B------:R-:W-:Y:S01]  /*1b6e0*/  HSET2.LE.AND R52, R98, R161.reuse, PT ;  /* 0x000000a162347233 */ /* 0x100fe20003803000 */
[----:B------:R-:W-:Y:S01]  /*1b6f0*/  IMAD.MOV.U32 R44, RZ, RZ, R111 ;  /* 0x000000ffff2c7224 */ /* 0x000fe200078e006f */
[----:B------:R-:W-:Y:S01]  /*1b700*/  LOP3.LUT R85, R85, R0, RZ, 0xc0, !PT ;  /* 0x0000000055557212 */ /* 0x000fe200078ec0ff */
[----:B------:R-:W-:Y:S02]  /*1b710*/  IMAD.MOV.U32 R59, RZ, RZ, R163 ;  /* 0x000000ffff3b7224 */ /* 0x000fe400078e00a3 */
[----:B------:R-:W-:Y:S01]  /*1b720*/  FADD.FTZ R56, R57, R56 ;  /* 0x0000003839387221 */ /* 0x000fe20000010000 */
[----:B------:R-:W-:Y:S01]  /*1b730*/  IMAD.MOV.U32 R163, RZ, RZ, R122 ;  /* 0x000000ffffa37224 */ /* 0x000fe200078e007a */
[----:B--2---:R-:W-:Y:S01]  /*1b740*/  F2FP.BF16.F32.PACK_AB R54, R127, R124 ;  /* 0x0000007c7f36723e */ /* 0x004fe200000010ff */
[----:B------:R-:W-:Y:S01]  /*1b750*/  FADD.FTZ R0, R59, R173 ;  /* 0x000000ad3b007221 */ /* 0x000fe20000010000 */
[----:B------:R-:W-:Y:S01]  /*1b760*/  IMAD.MOV.U32 R59, RZ, RZ, R46 ;  /* 0x000000ffff3b7224 */ /* 0x000fe200078e002e */
[----:B------:R-:W-:Y:S01]  /*1b770*/  MUFU.EX2 R109, R131 ;  /* 0x00000083006d7308 */ /* 0x000fe20000000800 */
[----:B------:R-:W-:Y:S01]  /*1b780*/  LOP3.LUT R54, R2, R54, RZ, 0xc0, !PT ;  /* 0x0000003602367212 */ /* 0x000fe200078ec0ff */
[----:B------:R-:W-:Y:S01]  /*1b790*/  FADD.FTZ R57, R49, R0 ;  /* 0x0000000031397221 */ /* 0x000fe20000010000 */
[----:B------:R-:W-:Y:S01]  /*1b7a0*/  FADD.FTZ R2, R58, R104 ;  /* 0x000000683a027221 */ /* 0x000fe20000010000 */
[----:B------:R-:W-:Y:S01]  /*1b7b0*/  IMAD.MOV.U32 R58, RZ, RZ, R47 ;  /* 0x000000ffff3a7224 */ /* 0x000fe200078e002f */
[----:B------:R-:W-:Y:S01]  /*1b7c0*/  F2FP.BF16.F32.PACK_AB R0, R108, R105 ;  /* 0x000000696c00723e */ /* 0x000fe200000010ff */
[----:B------:R-:W-:Y:S04]  /*1b7d0*/  IMAD.MOV.U32 R55, RZ, RZ, R125 ;  /* 0x000000ffff377224 */ /* 0x000fe800078e007d */
[----:B------:R-:W-:Y:S10]  /*1b7e0*/  MUFU.EX2 R131, R220 ;  /* 0x000000dc00837308 */ /* 0x000ff40000000800 */
[----:B------:R-:W-:Y:S01]  /*1b7f0*/  MUFU.EX2 R93, R215 ;  /* 0x000000d7005d7308 */ /* 0x000fe20000000800 */
[-C--:B-1----:R-:W-:Y:S06]  /*1b800*/  HMMA.16816.F32.BF16 R4, R60, R40.reuse, R4 ;  /* 0x000000283c04723c */ /* 0x082fec0000041804 */
[C---:B------:R-:W-:Y:S03]  /*1b810*/  HMMA.16816.F32.BF16 R8, R64.reuse, R40, R8 ;  /* 0x000000284008723c */ /* 0x040fe60000041808 */
[----:B------:R-:W1:Y:S03]  /*1b820*/  MUFU.EX2 R102, R129 ;  /* 0x0000008100667308 */ /* 0x000e660000000800 */
[-C--:B------:R-:W-:Y:S07]  /*1b830*/  HMMA.16816.F32.BF16 R12, R64, R42.reuse, R12 ;  /* 0x0000002a400c723c */ /* 0x080fee000004180c */
[----:B------:R-:W-:Y:S01]  /*1b840*/  MUFU.EX2 R129, R223 ;  /* 0x000000df00817308 */ /* 0x000fe20000000800 */
[C---:B------:R-:W-:Y:S01]  /*1b850*/  HMMA.16816.F32.BF16 R16, R60.reuse, R42, R16 ;  /* 0x0000002a3c10723c */ /* 0x040fe20000041810 */
[----:B------:R-:W2:Y:S08]  /*1b860*/  LDSM.16.MT88.4 R40, [R185+0x4800] ;  /* 0x00480000b928783b */ /* 0x000eb00000004200 */
[----:B------:R-:W-:Y:S10]  /*1b870*/  MUFU.EX2 R122, R210 ;  /* 0x000000d2007a7308 */ /* 0x000ff40000000800 */
[----:B------:R-:W4:Y:S10]  /*1b880*/  MUFU.EX2 R125, R208 ;  /* 0x000000d0007d7308 */ /* 0x000f340000000800 */
[----:B------:R-:W-:Y:S10]  /*1b890*/  MUFU.EX2 R111, R183 ;  /* 0x000000b7006f7308 */ /* 0x000ff40000000800 */
[----:B------:R-:W-:Y:S10]  /*1b8a0*/  MUFU.EX2 R96, R227 ;  /* 0x000000e300607308 */ /* 0x000ff40000000800 */
[----:B------:R-:W-:Y:S01]  /*1b8b0*/  MUFU.EX2 R104, R170 ;  /* 0x000000aa00687308 */ /* 0x000fe20000000800 */
[-C--:B--2---:R-:W-:Y:S09]  /*1b8c0*/  HMMA.16816.F32.BF16 R20, R60, R40.reuse, R20 ;  /* 0x000000283c14723c */ /* 0x084ff20000041814 */
[----:B------:R-:W-:Y:S01]  /*1b8d0*/  MUFU.EX2 R98, R224 ;  /* 0x000000e000627308 */ /* 0x000fe20000000800 */
[C---:B------:R-:W-:Y:S06]  /*1b8e0*/  HMMA.16816.F32.BF16 R24, R64.reuse, R40, R24 ;  /* 0x000000284018723c */ /* 0x040fec0000041818 */
[-C--:B------:R-:W-:Y:S06]  /*1b8f0*/  HMMA.16816.F32.BF16 R28, R64, R42.reuse, R28 ;  /* 0x0000002a401c723c */ /* 0x080fec000004181c */
[----:B------:R-:W-:Y:S01]  /*1b900*/  HMMA.16816.F32.BF16 R32, R60, R42, R32 ;  /* 0x0000002a3c20723c */ /* 0x000fe20000041820 */
[----:B------:R-:W2:Y:S04]  /*1b910*/  LDSM.16.MT88.4 R40, [R184+0x4c00] ;  /* 0x004c0000b828783b */ /* 0x000ea80000004200 */
[----:B------:R-:W-:Y:S02]  /*1b920*/  IMAD.MOV.U32 R67, RZ, RZ, R44 ;  /* 0x000000ffff437224 */ /* 0x000fe400078e002c */
[----:B------:R-:W-:Y:S01]  /*1b930*/  IMAD.MOV.U32 R66, RZ, RZ, R45 ;  /* 0x000000ffff427224 */ /* 0x000fe200078e002d */
[--C-:B------:R-:W-:Y:S01]  /*1b940*/  HSET2.LE.AND R60, R88, R161.reuse, PT ;  /* 0x000000a1583c7233 */ /* 0x100fe20003803000 */
[----:B------:R-:W-:Y:S02]  /*1b950*/  LDSM.16.MT88.4 R44, [R184+0x5000] ;  /* 0x00500000b82c783b */ /* 0x000fe40000004200 */
[----:B------:R-:W-:Y:S02]  /*1b960*/  IMAD.MOV.U32 R65, RZ, RZ, R50 ;  /* 0x000000ffff417224 */ /* 0x000fe400078e0032 */
[----:B------:R-:W-:Y:S02]  /*1b970*/  IMAD.MOV.U32 R64, RZ, RZ, R51 ;  /* 0x000000ffff407224 */ /* 0x000fe400078e0033 */
[----:B------:R-:W-:Y:S01]  /*1b980*/  IMAD.MOV.U32 R63, RZ, RZ, R3 ;  /* 0x000000ffff3f7224 */ /* 0x000fe200078e0003 */
[----:B---3--:R-:W-:Y:S01]  /*1b990*/  F2FP.BF16.F32.PACK_AB R3, R103, R100 ;  /* 0x000000646703723e */ /* 0x008fe200000010ff */
[----:B------:R-:W-:Y:S02]  /*1b9a0*/  IMAD.MOV.U32 R61, RZ, RZ, R120 ;  /* 0x000000ffff3d7224 */ /* 0x000fe400078e0078 */
[----:B------:R-:W-:Y:S01]  /*1b9b0*/  IMAD.MOV.U32 R62, RZ, RZ, R107 ;  /* 0x000000ffff3e7224 */ /* 0x000fe200078e006b */
[----:B------:R-:W-:Y:S01]  /*1b9c0*/  LOP3.LUT R53, R53, R3, RZ, 0xc0, !PT ;  /* 0x0000000335357212 */ /* 0x000fe200078ec0ff */
[----:B------:R-:W-:Y:S10]  /*1b9d0*/  MUFU.EX2 R120, R171 ;  /* 0x000000ab00787308 */ /* 0x000ff40000000800 */
[----:B------:R-:W3:Y:S01]  /*1b9e0*/  MUFU.EX2 R107, R198 ;  /* 0x000000c6006b7308 */ /* 0x000ee20000000800 */
[-C--:B--2---:R-:W-:Y:S06]  /*1b9f0*/  HMMA.16816.F32.BF16 R4, R68, R40.reuse, R4 ;  /* 0x000000284404723c */ /* 0x084fec0000041804 */
[C---:B------:R-:W-:Y:S06]  /*1ba00*/  HMMA.16816.F32.BF16 R8, R72.reuse, R40, R8 ;  /* 0x000000284808723c */ /* 0x040fec0000041808 */
[-C--:B------:R-:W-:Y:S06]  /*1ba10*/  HMMA.16816.F32.BF16 R12, R72, R42.reuse, R12 ;  /* 0x0000002a480c723c */ /* 0x080fec000004180c */
[C---:B------:R-:W-:Y:S01]  /*1ba20*/  HMMA.16816.F32.BF16 R16, R68.reuse, R42, R16 ;  /* 0x0000002a4410723c */ /* 0x040fe20000041810 */
[----:B------:R-:W2:Y:S05]  /*1ba30*/  LDSM.16.MT88.4 R40, [R185+0x4c00] ;  /* 0x004c0000b928783b */ /* 0x000eaa0000004200 */
[-C--:B--2---:R-:W-:Y:S06]  /*1ba40*/  HMMA.16816.F32.BF16 R20, R68, R40.reuse, R20 ;  /* 0x000000284414723c */ /* 0x084fec0000041814 */
[C---:B------:R-:W-:Y:S06]  /*1ba50*/  HMMA.16816.F32.BF16 R24, R72.reuse, R40, R24 ;  /* 0x000000284818723c */ /* 0x040fec0000041818 */
[-C--:B------:R-:W-:Y:S01]  /*1ba60*/  HMMA.16816.F32.BF16 R28, R72, R42.reuse, R28 ;  /* 0x0000002a481c723c */ /* 0x080fe2000004181c */
[----:B------:R-:W-:Y:S04]  /*1ba70*/  MUFU.EX2 R75, R218 ;  /* 0x000000da004b7308 */ /* 0x000fe80000000800 */
[----:B------:R-:W-:Y:S01]  /*1ba80*/  FADD.FTZ R41, R48, R2 ;  /* 0x0000000230297221 */ /* 0x000fe20000010000 */
[----:B------:R-:W-:Y:S01]  /*1ba90*/  HMMA.16816.F32.BF16 R32, R68, R42, R32 ;  /* 0x0000002a4420723c */ /* 0x000fe20000041820 */
[----:B------:R-:W2:Y:S04]  /*1baa0*/  LDSM.16.MT88.4 R48, [R185+0x5000] ;  /* 0x00500000b930783b */ /* 0x000ea80000004200 */
[----:B------:R-:W-:Y:S01]  /*1bab0*/  MUFU.EX2 R69, R222 ;  /* 0x000000de00457308 */ /* 0x000fe20000000800 */
[----:B------:R-:W-:Y:S01]  /*1bac0*/  FADD.FTZ R40, R55, R174 ;  /* 0x000000ae37287221 */ /* 0x000fe20000010000 */
[-C--:B------:R-:W-:Y:S05]  /*1bad0*/  HMMA.16816.F32.BF16 R4, R76, R44.reuse, R4 ;  /* 0x0000002c4c04723c */ /* 0x080fea0000041804 */
[----:B------:R-:W-:Y:S01]  /*1bae0*/  FADD.FTZ R3, R61, R40 ;  /* 0x000000283d037221 */ /* 0x000fe20000010000 */
[C---:B------:R-:W-:Y:S02]  /*1baf0*/  HMMA.16816.F32.BF16 R8, R80.reuse, R44, R8 ;  /* 0x0000002c5008723c */ /* 0x040fe40000041808 */
[----:B------:R-:W-:Y:S03]  /*1bb00*/  MUFU.EX2 R70, R219 ;  /* 0x000000db00467308 */ /* 0x000fe60000000800 */
[----:B-1----:R-:W-:Y:S01]  /*1bb10*/  F2FP.BF16.F32.PACK_AB R2, R102, R92 ;  /* 0x0000005c6602723e */ /* 0x002fe200000010ff */
[-C--:B------:R-:W-:Y:S06]  /*1bb20*/  HMMA.16816.F32.BF16 R12, R80, R46.reuse, R12 ;  /* 0x0000002e500c723c */ /* 0x080fec000004180c */
[----:B------:R-:W-:Y:S01]  /*1bb30*/  MUFU.EX2 R68, R217 ;  /* 0x000000d900447308 */ /* 0x000fe20000000800 */
[----:B------:R-:W-:Y:S01]  /*1bb40*/  FADD.FTZ R40, R62, R56 ;  /* 0x000000383e287221 */ /* 0x000fe20000010000 */
[C---:B------:R-:W-:Y:S04]  /*1bb50*/  HMMA.16816.F32.BF16 R16, R76.reuse, R46, R16 ;  /* 0x0000002e4c10723c */ /* 0x040fe80000041810 */
[----:B------:R-:W-:Y:S01]  /*1bb60*/  FADD.FTZ R56, R67, R57 ;  /* 0x0000003943387221 */ /* 0x000fe20000010000 */
[----:B------:R-:W-:Y:S01]  /*1bb70*/  IMAD.MOV.U32 R67, RZ, RZ, R59 ;  /* 0x000000ffff437224 */ /* 0x000fe200078e003b */
[--C-:B------:R-:W-:Y:S01]  /*1bb80*/  HSET2.LE.AND R59, R94, R161.reuse, PT ;  /* 0x000000a15e3b7233 */ /* 0x100fe20003803000 */
[----:B------:R-:W-:Y:S01]  /*1bb90*/  FADD.FTZ R41, R66, R41 ;  /* 0x0000002942297221 */ /* 0x000fe20000010000 */
[----:B------:R-:W-:Y:S03]  /*1bba0*/  MUFU.EX2 R73, R216 ;  /* 0x000000d800497308 */ /* 0x000fe60000000800 */
[----:B------:R-:W-:Y:S01]  /*1bbb0*/  LOP3.LUT R52, R52, R2, RZ, 0xc0, !PT ;  /* 0x0000000234347212 */ /* 0x000fe200078ec0ff */
[----:B------:R-:W-:Y:S01]  /*1bbc0*/  FADD.FTZ R61, R246, R41 ;  /* 0x00000029f63d7221 */ /* 0x000fe20000010000 */
[----:B------:R-:W-:Y:S01]  /*1bbd0*/  F2FP.BF16.F32.PACK_AB R2, R126, R123 ;  /* 0x0000007b7e02723e */ /* 0x000fe200000010ff */
[----:B------:R-:W-:Y:S01]  /*1bbe0*/  IMAD.MOV.U32 R66, RZ, RZ, R58 ;  /* 0x000000ffff427224 */ /* 0x000fe200078e003a */
[--C-:B------:R-:W-:Y:S01]  /*1bbf0*/  HSET2.LE.AND R55, R101, R161.reuse, PT ;  /* 0x000000a165377233 */ /* 0x100fe20003803000 */
[----:B------:R-:W-:Y:S01]  /*1bc00*/  FADD.FTZ R44, R242, R56 ;  /* 0x00000038f22c7221 */ /* 0x000fe20000010000 */
[-C--:B--2---:R-:W-:Y:S01]  /*1bc10*/  HMMA.16816.F32.BF16 R20, R76, R48.reuse, R20 ;  /* 0x000000304c14723c */ /* 0x084fe20000041814 */
[----:B------:R-:W-:Y:S02]  /*1bc20*/  MUFU.EX2 R72, R204 ;  /* 0x000000cc00487308 */ /* 0x000fe40000000800 */
[----:B------:R-:W-:Y:S01]  /*1bc30*/  LOP3.LUT R59, R59, R2, RZ, 0xc0, !PT ;  /* 0x000000023b3b7212 */ /* 0x000fe200078ec0ff */
[----:B------:R-:W-:Y:S01]  /*1bc40*/  FADD.FTZ R2, R64, R40 ;  /* 0x0000002840027221 */ /* 0x000fe20000010000 */
[--C-:B------:R-:W-:Y:S01]  /*1bc50*/  HSET2.LE.AND R58, R95, R161.reuse, PT ;  /* 0x000000a15f3a7233 */ /* 0x100fe20003803000 */
[C---:B------:R-:W-:Y:S01]  /*1bc60*/  HMMA.16816.F32.BF16 R24, R80.reuse, R48, R24 ;  /* 0x000000305018723c */ /* 0x040fe20000041818 */
[----:B------:R-:W1:Y:S04]  /*1bc70*/  LDSM.16.MT88.4 R40, [R184+0x5400] ;  /* 0x00540000b828783b */ /* 0x000e680000004200 */
[----:B------:R-:W-:Y:S01]  /*1bc80*/  MUFU.EX2 R71, R206 ;  /* 0x000000ce00477308 */ /* 0x000fe20000000800 */
[----:B------:R-:W-:Y:S01]  /*1bc90*/  LOP3.LUT R55, R55, R0, RZ, 0xc0, !PT ;  /* 0x0000000037377212 */ /* 0x000fe200078ec0ff */
[-C--:B------:R-:W-:Y:S04]  /*1bca0*/  HMMA.16816.F32.BF16 R28, R80, R50.reuse, R28 ;  /* 0x00000032501c723c */ /* 0x080fe8000004181c */
[----:B----4-:R-:W-:Y:S02]  /*1bcb0*/  F2FP.BF16.F32.PACK_AB R0, R125, R122 ;  /* 0x0000007a7d00723e */ /* 0x010fe400000010ff */
[----:B------:R-:W-:Y:S02]  /*1bcc0*/  HMMA.16816.F32.BF16 R32, R76, R50, R32 ;  /* 0x000000324c20723c */ /* 0x000fe40000041820 */
[----:B------:R-:W2:Y:S03]  /*1bcd0*/  MUFU.EX2 R74, R214 ;  /* 0x000000d6004a7308 */ /* 0x000ea60000000800 */
[----:B------:R-:W-:Y:S01]  /*1bce0*/  LOP3.LUT R58, R58, R0, RZ, 0xc0, !PT ;  /* 0x000000003a3a7212 */ /* 0x000fe200078ec0ff */
[----:B------:R-:W-:Y:S01]  /*1bcf0*/  FADD.FTZ R0, R63, R3 ;  /* 0x000000033f007221 */ /* 0x000fe20000010000 */
[--C-:B------:R-:W-:Y:S01]  /*1bd00*/  HSET2.LE.AND R56, R99, R161.reuse, PT ;  /* 0x000000a163387233 */ /* 0x100fe20003803000 */
[----:B------:R-:W-:Y:S03]  /*1bd10*/  FADD.FTZ R62, R65, R2 ;  /* 0x00000002413e7221 */ /* 0x000fe60000010000 */
[----:B------:R-:W-:Y:S01]  /*1bd20*/  FADD.FTZ R45, R232, R0 ;  /* 0x00000000e82d7221 */ /* 0x000fe20000010000 */
[----:B------:R-:W-:Y:S01]  /*1bd30*/  F2FP.BF16.F32.PACK_AB R0, R117, R110 ;  /* 0x0000006e7500723e */ /* 0x000fe200000010ff */
[----:B------:R-:W-:Y:S01]  /*1bd40*/  FADD.FTZ R49, R163, R62 ;  /* 0x0000003ea3317221 */ /* 0x000fe20000010000 */
[--C-:B------:R-:W-:Y:S01]  /*1bd50*/  HSET2.LE.AND R57, R97, R161.reuse, PT ;  /* 0x000000a161397233 */ /* 0x100fe20003803000 */
[----:B------:R-:W-:Y:S01]  /*1bd60*/  FADD.FTZ R48, R245, R45 ;  /* 0x0000002df5307221 */ /* 0x000fe20000010000 */
[----:B------:R-:W-:Y:S01]  /*1bd70*/  LOP3.LUT R56, R56, R0, RZ, 0xc0, !PT ;  /* 0x0000000038387212 */ /* 0x000fe200078ec0ff */
[----:B------:R-:W-:Y:S01]  /*1bd80*/  FADD.FTZ R0, R67, R44 ;  /* 0x0000002c43007221 */ /* 0x000fe20000010000 */
[--C-:B------:R-:W-:Y:S01]  /*1bd90*/  HSET2.LE.AND R62, R89, R161.reuse, PT ;  /* 0x000000a1593e7233 */ /* 0x100fe20003803000 */
[----:B------:R-:W4:Y:S01]  /*1bda0*/  LDSM.16.MT88.4 R44, [R185+0x5400] ;  /* 0x00540000b92c783b */ /* 0x000f220000004200 */
[--C-:B------:R-:W-:Y:S02]  /*1bdb0*/  HSET2.LE.AND R63, R90, R161.reuse, PT ;  /* 0x000000a15a3f7233 */ /* 0x100fe40003803000 */
[----:B---3--:R-:W-:Y:S02]  /*1bdc0*/  F2FP.BF16.F32.PACK_AB R2, R107, R111 ;  /* 0x0000006f6b02723e */ /* 0x008fe400000010ff */
[----:B------:R-:W-:Y:S02]  /*1bdd0*/  F2FP.BF16.F32.PACK_AB R3, R109, R104 ;  /* 0x000000686d03723e */ /* 0x000fe400000010ff */
[----:B------:R-:W-:Y:S01]  /*1bde0*/  LOP3.LUT R57, R57, R2, RZ, 0xc0, !PT ;  /* 0x0000000239397212 */ /* 0x000fe200078ec0ff */
[----:B------:R-:W-:Y:S01]  /*1bdf0*/  FADD.FTZ R2, R66, R61 ;  /* 0x0000003d42027221 */ /* 0x000fe20000010000 */
[----:B------:R-:W-:Y:S01]  /*1be00*/  HSET2.LE.AND R61, R91, R161, PT ;  /* 0x000000a15b3d7233 */ /* 0x000fe20003803000 */
[-C--:B-1----:R-:W-:Y:S05]  /*1be10*/  HMMA.16816.F32.BF16 R4, R84, R40.reuse, R4 ;  /* 0x000000285404723c */ /* 0x082fea0000041804 */
[----:B------:R-:W-:Y:S01]  /*1be20*/  FADD.FTZ R64, R162, R2 ;  /* 0x00000002a2407221 */ /* 0x000fe20000010000 */
[C---:B------:R-:W-:Y:S05]  /*1be30*/  HMMA.16816.F32.BF16 R8, R52.reuse, R40, R8 ;  /* 0x000000283408723c */ /* 0x040fea0000041808 */
[----:B------:R-:W-:Y:S01]  /*1be40*/  FADD.FTZ R64, R188, R64 ;  /* 0x00000040bc407221 */ /* 0x000fe20000010000 */
[-C--:B------:R-:W-:Y:S05]  /*1be50*/  HMMA.16816.F32.BF16 R12, R52, R42.reuse, R12 ;  /* 0x0000002a340c723c */ /* 0x080fea000004180c */
[----:B------:R-:W-:Y:S01]  /*1be60*/  F2FP.BF16.F32.PACK_AB R2, R120, R115 ;  /* 0x000000737802723e */ /* 0x000fe200000010ff */
[C---:B------:R-:W-:Y:S05]  /*1be70*/  HMMA.16816.F32.BF16 R16, R84.reuse, R42, R16 ;  /* 0x0000002a5410723c */ /* 0x040fea0000041810 */
[----:B------:R-:W-:Y:S01]  /*1be80*/  LOP3.LUT R62, R62, R2, RZ, 0xc0, !PT ;  /* 0x000000023e3e7212 */ /* 0x000fe200078ec0ff */
[----:B------:R-:W-:Y:S01]  /*1be90*/  FADD.FTZ R2, R189, R49 ;  /* 0x00000031bd027221 */ /* 0x000fe20000010000 */
[----:B------:R-:W-:Y:S01]  /*1bea0*/  FADD.FTZ R66, R238, R0 ;  /* 0x00000000ee427221 */ /* 0x000fe20000010000 */
[----:B------:R-:W-:Y:S01]  /*1beb0*/  LOP3.LUT R60, R60, R3, RZ, 0xc0, !PT ;  /* 0x000000033c3c7212 */ /* 0x000fe200078ec0ff */
[----:B------:R3:W5:Y:S02]  /*1bec0*/  LDL.LU R189, [R1+0xb8] ;  /* 0x0000b80001bd7983 */ /* 0x0007640000300800 */
[----:B------:R-:W-:Y:S01]  /*1bed0*/  F2FP.BF16.F32.PACK_AB R0, R114, R106 ;  /* 0x0000006a7200723e */ /* 0x000fe200000010ff */
[-C--:B----4-:R-:W-:Y:S01]  /*1bee0*/  HMMA.16816.F32.BF16 R20, R84, R44.reuse, R20 ;  /* 0x0000002c5414723c */ /* 0x090fe20000041814 */
[----:B------:R3:W5:Y:S02]  /*1bef0*/  LDL.LU R188, [R1+0xb4] ;  /* 0x0000b40001bc7983 */ /* 0x0007640000300800 */
[----:B------:R-:W-:Y:S01]  /*1bf00*/  F2FP.BF16.F32.PACK_AB R3, R121, R116 ;  /* 0x000000747903723e */ /* 0x000fe200000010ff */
[----:B------:R-:W-:Y:S01]  /*1bf10*/  FADD.FTZ R67, R229, R2 ;  /* 0x00000002e5437221 */ /* 0x000fe20000010000 */
[----:B------:R-:W-:Y:S01]  /*1bf20*/  LOP3.LUT R61, R61, R0, RZ, 0xc0, !PT ;  /* 0x000000003d3d7212 */ /* 0x000fe200078ec0ff */
[C---:B------:R-:W-:Y:S05]  /*1bf30*/  HMMA.16816.F32.BF16 R24, R52.reuse, R44, R24 ;  /* 0x0000002c3418723c */ /* 0x040fea0000041818 */
[----:B------:R-:W-:Y:S01]  /*1bf40*/  LOP3.LUT R63, R63, R3, RZ, 0xc0, !PT ;  /* 0x000000033f3f7212 */ /* 0x000fe200078ec0ff */
[-C--:B------:R-:W-:Y:S05]  /*1bf50*/  HMMA.16816.F32.BF16 R28, R52, R46.reuse, R28 ;  /* 0x0000002e341c723c */ /* 0x080fea000004181c */
[----:B------:R-:W-:Y:S01]  /*1bf60*/  F2FP.BF16.F32.PACK_AB R2, R128, R130 ;  /* 0x000000828002723e */ /* 0x000fe200000010ff */
[----:B------:R-:W-:Y:S05]  /*1bf70*/  HMMA.16816.F32.BF16 R32, R84, R46, R32 ;  /* 0x0000002e5420723c */ /* 0x000fea0000041820 */
[----:B------:R-:W-:Y:S01]  /*1bf80*/  FADD.FTZ R0, R247, R48 ;  /* 0x00000030f7007221 */ /* 0x000fe20000010000 */
[----:B------:R-:W-:Y:S01]  /*1bf90*/  F2FP.BF16.F32.PACK_AB R3, R96, R98 ;  /* 0x000000626003723e */ /* 0x000fe200000010ff */
[----:B------:R-:W1:Y:S01]  /*1bfa0*/  LDSM.16.MT88.4 R48, [R184+0x5800] ;  /* 0x00580000b830783b */ /* 0x000e620000004200 */
[----:B------:R-:W-:Y:S03]  /*1bfb0*/  LOP3.LUT R151, R151, R2, RZ, 0xc0, !PT ;  /* 0x0000000297977212 */ /* 0x000fe600078ec0ff */
[----:B------:R-:W-:Y:S01]  /*1bfc0*/  FADD.FTZ R66, R187, R66 ;  /* 0x00000042bb427221 */ /* 0x000fe20000010000 */
[----:B------:R-:W-:Y:S01]  /*1bfd0*/  FADD.FTZ R40, R240, R67 ;  /* 0x00000043f0287221 */ /* 0x000fe20000010000 */
[----:B------:R-:W-:Y:S01]  /*1bfe0*/  FADD.FTZ R65, R244, R0 ;  /* 0x00000000f4417221 */ /* 0x000fe20000010000 */
[----:B------:R-:W-:Y:S01]  /*1bff0*/  LOP3.LUT R148, R148, R3, RZ, 0xc0, !PT ;  /* 0x0000000394947212 */ /* 0x000fe200078ec0ff */
[----:B------:R-:W-:Y:S01]  /*1c000*/  FADD.FTZ R3, R234, R64 ;  /* 0x00000040ea037221 */ /* 0x000fe20000010000 */
[----:B--2---:R-:W-:Y:S01]  /*1c010*/  F2FP.BF16.F32.PACK_AB R2, R73, R74 ;  /* 0x0000004a4902723e */ /* 0x004fe200000010ff */
[----:B------:R-:W-:Y:S01]  /*1c020*/  FADD.FTZ R65, R225, R65 ;  /* 0x00000041e1417221 */ /* 0x000fe20000010000 */
[----:B------:R3:W5:Y:S01]  /*1c030*/  LDL.LU R187, [R1+0xb0] ;  /* 0x0000b00001bb7983 */ /* 0x0007620000300800 */
[----:B------:R-:W-:Y:S01]  /*1c040*/  FADD.FTZ R45, R186, R40 ;  /* 0x00000028ba2d7221 */ /* 0x000fe20000010000 */
[----:B------:R-:W-:Y:S01]  /*1c050*/  LOP3.LUT R136, R136, R2, RZ, 0xc0, !PT ;  /* 0x0000000288887212 */ /* 0x000fe200078ec0ff */
[----:B------:R-:W-:Y:S01]  /*1c060*/  FADD.FTZ R2, R239, R3 ;  /* 0x00000003ef027221 */ /* 0x000fe20000010000 */
[----:B------:R-:W-:Y:S01]  /*1c070*/  FADD.FTZ R44, R231, R65 ;  /* 0x00000041e72c7221 */ /* 0x000fe20000010000 */
[----:B------:R3:W5:Y:S01]  /*1c080*/  LDL.LU R186, [R1+0xac] ;  /* 0x0000ac0001ba7983 */ /* 0x0007620000300800 */
[----:B------:R-:W-:Y:S01]  /*1c090*/  F2FP.BF16.F32.PACK_AB R0, R131, R129 ;  /* 0x000000818300723e */ /* 0x000fe200000010ff */
[----:B------:R-:W-:Y:S01]  /*1c0a0*/  FADD.FTZ R65, R251, R2 ;  /* 0x00000002fb417221 */ /* 0x000fe20000010000 */
[----:B------:R-:W-:Y:S01]  /*1c0b0*/  F2FP.BF16.F32.PACK_AB R2, R69, R70 ;  /* 0x000000464502723e */ /* 0x000fe200000010ff */
[----:B------:R-:W-:Y:S01]  /*1c0c0*/  FADD.FTZ R41, R228, R66 ;  /* 0x00000042e4297221 */ /* 0x000fe20000010000 */
[----:B------:R-:W-:Y:S01]  /*1c0d0*/  LOP3.LUT R150, R150, R0, RZ, 0xc0, !PT ;  /* 0x0000000096967212 */ /* 0x000fe200078ec0ff */
[----:B------:R-:W2:Y:S01]  /*1c0e0*/  MUFU.EX2 R66, R221 ;  /* 0x000000dd00427308 */ /* 0x000ea20000000800 */
[----:B------:R-:W-:Y:S01]  /*1c0f0*/  LOP3.LUT R138, R138, R2, RZ, 0xc0, !PT ;  /* 0x000000028a8a7212 */ /* 0x000fe200078ec0ff */
[----:B------:R-:W-:Y:S01]  /*1c100*/  FADD.FTZ R2, R236, R44 ;  /* 0x0000002cec027221 */ /* 0x000fe20000010000 */
[----:B------:R-:W-:Y:S01]  /*1c110*/  FADD.FTZ R44, R135, R45 ;  /* 0x0000002d872c7221 */ /* 0x000fe20000010000 */
[----:B------:R-:W-:Y:S01]  /*1c120*/  F2FP.BF16.F32.PACK_AB R0, R75, R93 ;  /* 0x0000005d4b00723e */ /* 0x000fe200000010ff */
[----:B------:R3:W5:Y:S01]  /*1c130*/  LDL.LU R135, [R1+0xa8] ;  /* 0x0000a80001877983 */ /* 0x0007620000300800 */
[----:B------:R-:W-:Y:S01]  /*1c140*/  FADD.FTZ R2, R237, R2 ;  /* 0x00000002ed027221 */ /* 0x000fe20000010000 */
[----:B------:R-:W-:Y:S01]  /*1c150*/  FADD.FTZ R44, R226, R44 ;  /* 0x0000002ce22c7221 */ /* 0x000fe20000010000 */
[----:B------:R-:W-:Y:S01]  /*1c160*/  LOP3.LUT R149, R149, R0, RZ, 0xc0, !PT ;  /* 0x0000000095957212 */ /* 0x000fe200078ec0ff */
[----:B------:R-:W-:Y:S01]  /*1c170*/  FADD.FTZ R0, R235, R41 ;  /* 0x00000029eb007221 */ /* 0x000fe20000010000 */
[----:B------:R-:W-:Y:S01]  /*1c180*/  FADD.FTZ R2, R165, R2 ;  /* 0x00000002a5027221 */ /* 0x000fe20000010000 */
[----:B------:R-:W4:Y:S01]  /*1c190*/  LDSM.16.MT88.4 R40, [R185+0x5800] ;  /* 0x00580000b928783b */ /* 0x000f220000004200 */
[----:B------:R-:W-:Y:S01]  /*1c1a0*/  FADD.FTZ R44, R230, R44 ;  /* 0x0000002ce62c7221 */ /* 0x000fe20000010000 */
[----:B------:R-:W-:Y:S01]  /*1c1b0*/  FADD.FTZ R64, R233, R0 ;  /* 0x00000000e9407221 */ /* 0x000fe20000010000 */
[----:B------:R-:W-:Y:S01]  /*1c1c0*/  F2FP.BF16.F32.PACK_AB R0, R71, R72 ;  /* 0x000000484700723e */ /* 0x000fe200000010ff */
[----:B------:R-:W-:Y:S01]  /*1c1d0*/  FADD.FTZ R2, R166, R2 ;  /* 0x00000002a6027221 */ /* 0x000fe20000010000 */
[----:B--2---:R-:W-:Y:S01]  /*1c1e0*/  F2FP.BF16.F32.PACK_AB R3, R66, R68 ;  /* 0x000000444203723e */ /* 0x004fe200000010ff */
[-C--:B-1----:R-:W-:Y:S05]  /*1c1f0*/  HMMA.16816.F32.BF16 R4, R56, R48.reuse, R4 ;  /* 0x000000303804723c */ /* 0x082fea0000041804 */
[----:B------:R-:W-:Y:S01]  /*1c200*/  LOP3.LUT R137, R137, R0, RZ, 0xc0, !PT ;  /* 0x0000000089897212 */ /* 0x000fe200078ec0ff */
[C---:B------:R-:W-:Y:S05]  /*1c210*/  HMMA.16816.F32.BF16 R8, R60.reuse, R48, R8 ;  /* 0x000000303c08723c */ /* 0x040fea0000041808 */
[----:B------:R-:W-:Y:S01]  /*1c220*/  FADD.FTZ R0, R252, R65 ;  /* 0x00000041fc007221 */ /* 0x000fe20000010000 */
[-C--:B------:R-:W-:Y:S05]  /*1c230*/  HMMA.16816.F32.BF16 R12, R60, R50.reuse, R12 ;  /* 0x000000323c0c723c */ /* 0x080fea000004180c */
[----:B------:R-:W-:Y:S01]  /*1c240*/  LOP3.LUT R139, R139, R3, RZ, 0xc0, !PT ;  /* 0x000000038b8b7212 */ /* 0x000fe200078ec0ff */
[C---:B------:R-:W-:Y:S05]  /*1c250*/  HMMA.16816.F32.BF16 R16, R56.reuse, R50, R16 ;  /* 0x000000323810723c */ /* 0x040fea0000041810 */
[----:B------:R-:W-:Y:S01]  /*1c260*/  FADD.FTZ R3, R243, R64 ;  /* 0x00000040f3037221 */ /* 0x000fe20000010000 */
[----:B------:R-:W-:Y:S05]  /*1c270*/  FADD.FTZ R45, R178, R0 ;  /* 0x00000000b22d7221 */ /* 0x000fea0000010000 */
[----:B------:R-:W-:Y:S01]  /*1c280*/  FADD.FTZ R0, R160, R3 ;  /* 0x00000003a0007221 */ /* 0x000fe20000010000 */
[----:B------:R-:W-:Y:S01]  /*1c290*/  FADD.FTZ R3, R175, R45 ;  /* 0x0000002daf037221 */ /* 0x000fe20000010000 */
[----:B------:R-:W1:Y:S01]  /*1c2a0*/  LDSM.16.MT88.4 R160, [R184+0x5c00] ;  /* 0x005c0000b8a0783b */ /* 0x000e620000004200 */
[----:B------:R-:W-:Y:S01]  /*1c2b0*/  FADD.FTZ R45, R250, R44 ;  /* 0x0000002cfa2d7221 */ /* 0x000fe20000010000 */
[----:B------:R-:W-:Y:S01]  /*1c2c0*/  FADD.FTZ R0, R167, R0 ;  /* 0x00000000a7007221 */ /* 0x000fe20000010000 */
[-C--:B----4-:R-:W-:Y:S03]  /*1c2d0*/  HMMA.16816.F32.BF16 R20, R56, R40.reuse, R20 ;  /* 0x000000283814723c */ /* 0x090fe60000041814 */
        /* <DEDUP_REMOVED lines=11> */
[-C--:B------:R-:W-:Y:S01]  /*1c390*/  HMMA.16816.F32.BF16 R28, R60, R42.reuse, R28 ;  /* 0x0000002a3c1c723c */ /* 0x080fe2000004181c */
[----:B------:R-:W2:Y:S02]  /*1c3a0*/  LDSM.16.MT88.4 R44, [R185+0x5c00] ;  /* 0x005c0000b92c783b */ /* 0x000ea40000004200 */
        /* <DEDUP_REMOVED lines=11> */
[-C--:B-1----:R-:W-:Y:S05]  /*1c460*/  HMMA.16816.F32.BF16 R164, R148, R160.reuse, R4 ;  /* 0x000000a094a4723c */ /* 0x082fea0000041804 */
[----:B------:R-:W-:Y:S01]  /*1c470*/  FADD.FTZ R41, R112, R41 ;  /* 0x0000002970297221 */ /* 0x000fe20000010000 */
[----:B------:R-:W-:Y:S01]  /*1c480*/  FADD.FTZ R40, R140, R0 ;  /* 0x000000008c287221 */ /* 0x000fe20000010000 */
[----:B------:R-:W-:Y:S01]  /*1c490*/  FADD.FTZ R0, R155, R2 ;  /* 0x000000029b007221 */ /* 0x000fe20000010000 */
[----:B------:R-:W-:Y:S02]  /*1c4a0*/  FADD.FTZ R2, R152, R3 ;  /* 0x0000000398027221 */ /* 0x000fe40000010000 */
[C---:B------:R-:W-:Y:S04]  /*1c4b0*/  HMMA.16816.F32.BF16 R152, R136.reuse, R160, R8 ;  /* 0x000000a08898723c */ /* 0x040fe80000041808 */
        /* <DEDUP_REMOVED lines=13> */
[-C--:B------:R-:W-:Y:S03]  /*1c590*/  HMMA.16816.F32.BF16 R144, R136, R162.reuse, R12 ;  /* 0x000000a28890723c */ /* 0x080fe6000004180c */
        /* <DEDUP_REMOVED lines=38> */
[----:B------:R-:W-:Y:S01]  /*1c800*/  IMAD.MOV.U32 R134, RZ, RZ, R38 ;  /* 0x000000ffff867224 */ /* 0x000fe200078e0026 */
[----:B------:R-:W-:Y:S01]  /*1c810*/  STL [R1+0x50], R4 ;  /* 0x0000500401007387 */ /* 0x000fe20000100800 */
[----:B------:R-:W-:Y:S01]  /*1c820*/  FADD.FTZ R0, R66, R0 ;  /* 0x0000000042007221 */ /* 0x000fe20000010000 */
[----:B------:R-:W-:Y:S01]  /*1c830*/  FADD.FTZ R2, R69, R2 ;  /* 0x0000000245027221 */ /* 0x000fe20000010000 */
[----:B------:R-:W-:Y:S01]  /*1c840*/  IMAD.MOV.U32 R133, RZ, RZ, R39 ;  /* 0x000000ffff857224 */ /* 0x000fe200078e0027 */
[----:B------:R1:W-:Y:S04]  /*1c850*/  STL [R1+0x54], R3 ;  /* 0x0000540301007387 */ /* 0x0003e80000100800 */
[----:B------:R3:W-:Y:S04]  /*1c860*/  STL [R1+0x48], R2 ;  /* 0x0000480201007387 */ /* 0x0007e80000100800 */
[----:B------:R3:W-:Y:S01]  /*1c870*/  STL [R1+0x4c], R0 ;  /* 0x00004c0001007387 */ /* 0x0007e20000100800 */
[----:B-1----:R-:W-:Y:S01]  /*1c880*/  IMAD.MOV.U32 R3, RZ, RZ, R37 ;  /* 0x000000ffff037224 */ /* 0x002fe200078e0025 */
[----:B------:R-:W-:Y:S06]  /*1c890*/  @P0 BRA `(.L_x_516) ;  /* 0xffffff7c00340947 */ /* 0x000fec000383ffff */
.L_x_515:
[----:B------:R-:W3:Y:S01]  /*1c8a0*/  LDL.LU R6, [R1+0x50] ;  /* 0x0000500001067983 */ /* 0x000ee20000300800 */
[----:B------:R-:W-:-:S03]  /*1c8b0*/  ULDC UR6, c[0x0][0x38c] ;  /* 0x0000e30000067ab9 */ /* 0x000fc60000000800 */
[----:B------:R-:W2:Y:S04]  /*1c8c0*/  LDL.LU R5, [R1+0x54] ;  /* 0x0000540001057983 */ /* 0x000ea80000300800 */
[----:B------:R-:W4:Y:S04]  /*1c8d0*/  LDL.LU R7, [R1+0x48] ;  /* 0x0000480001077983 */ /* 0x000f280000300800 */
[----:B------:R-:W4:Y:S01]  /*1c8e0*/  LDL.LU R8, [R1+0x4c] ;  /* 0x00004c0001087983 */ /* 0x000f220000300800 */
[----:B------:R-:W1:Y:S01]  /*1c8f0*/  S2UR UR4, SR_CgaCtaId ;  /* 0x00000000000479c3 */ /* 0x000e620000008800 */
[----:B------:R-:W-:Y:S01]  /*1c900*/  UISETP.NE.AND UP0, UPT, UR13, -0x1, UPT ;  /* 0xffffffff0d00788c */ /* 0x000fe2000bf05270 */
[----:B------:R-:W-:Y:S01]  /*1c910*/  MOV R15, 0x10 ;  /* 0x00000010000f7802 */ /* 0x000fe20000000f00 */
[----:B------:R-:W1:Y:S02]  /*1c920*/  S2R R22, SR_TID.X ;  /* 0x0000000000167919 */ /* 0x000e640000002100 */
[----:B-1----:R-:W-:Y:S01]  /*1c930*/  SHF.R.S32.HI R21, RZ, 0x1f, R22 ;  /* 0x0000001fff157819 */ /* 0x002fe20000011416 */
[----:B---3--:R-:W1:Y:S04]  /*1c940*/  SHFL.BFLY PT, R2, R6, 0x2, 0x1f ;  /* 0x0c401f0006027f89 */ /* 0x008e6800000e0000 */
[----:B--2---:R-:W2:Y:S04]  /*1c950*/  SHFL.BFLY PT, R0, R5, 0x2, 0x1f ;  /* 0x0c401f0005007f89 */ /* 0x004ea800000e0000 */
[----:B----4-:R-:W3:Y:S04]  /*1c960*/  SHFL.BFLY PT, R4, R7, 0x2, 0x1f ;  /* 0x0c401f0007047f89 */ /* 0x010ee800000e0000 */
[----:B------:R-:W4:Y:S01]  /*1c970*/  SHFL.BFLY PT, R3, R8, 0x2, 0x1f ;  /* 0x0c401f0008037f89 */ /* 0x000f2200000e0000 */
[----:B-1----:R-:W-:Y:S01]  /*1c980*/  FADD.FTZ R2, R2, R6 ;  /* 0x0000000602027221 */ /* 0x002fe20000010000 */
[----:B--2---:R-:W-:-:S04]  /*1c990*/  FADD.FTZ R0, R0, R5 ;  /* 0x0000000500007221 */ /* 0x004fc80000010000 */
[----:B------:R-:W1:Y:S01]  /*1c9a0*/  SHFL.BFLY PT, R5, R2, 0x1, 0x1f ;  /* 0x0c201f0002057f89 */ /* 0x000e6200000e0000 */
[----:B---3--:R-:W-:-:S03]  /*1c9b0*/  FADD.FTZ R4, R4, R7 ;  /* 0x0000000704047221 */ /* 0x008fc60000010000 */
[----:B------:R-:W2:Y:S01]  /*1c9c0*/  SHFL.BFLY PT, R6, R0, 0x1, 0x1f ;  /* 0x0c201f0000067f89 */ /* 0x000ea200000e0000 */
[----:B----4-:R-:W-:-:S03]  /*1c9d0*/  FADD.FTZ R3, R3, R8 ;  /* 0x0000000803037221 */ /* 0x010fc60000010000 */
[----:B------:R-:W3:Y:S01]  /*1c9e0*/  SHFL.BFLY PT, R7, R4, 0x1, 0x1f ;  /* 0x0c201f0004077f89 */ /* 0x000ee200000e0000 */
[----:B-1----:R-:W-:Y:S01]  /*1c9f0*/  FADD.FTZ R17, R2, R5 ;  /* 0x0000000502117221 */ /* 0x002fe20000010000 */
[----:B------:R-:W-:Y:S02]  /*1ca00*/  MOV R2, 0x3f800000 ;  /* 0x3f80000000027802 */ /* 0x000fe40000000f00 */
[----:B------:R-:W1:Y:S01]  /*1ca10*/  SHFL.BFLY PT, R5, R3, 0x1, 0x1f ;  /* 0x0c201f0003057f89 */ /* 0x000e6200000e0000 */
[----:B--2---:R-:W-:Y:S01]  /*1ca20*/  FADD.FTZ R18, R0, R6 ;  /* 0x0000000600127221 */ /* 0x004fe20000010000 */
[----:B------:R-:W-:Y:S02]  /*1ca30*/  FSETP.NE.FTZ.AND P5, PT, R17, RZ, PT ;  /* 0x000000ff1100720b */ /* 0x000fe40003fb5000 */
[----:B------:R-:W-:Y:S01]  /*1ca40*/  MOV R0, 0x3f800000 ;  /* 0x3f80000000007802 */ /* 0x000fe20000000f00 */
[----:B---3--:R-:W-:Y:S01]  /*1ca50*/  FADD.FTZ R19, R4, R7 ;  /* 0x0000000704137221 */ /* 0x008fe20000010000 */
[----:B------:R-:W-:Y:S01]  /*1ca60*/  FSETP.NE.FTZ.AND P4, PT, R18, RZ, PT ;  /* 0x000000ff1200720b */ /* 0x000fe20003f95000 */
[----:B------:R-:W-:Y:S01]  /*1ca70*/  IMAD.MOV.U32 R4, RZ, RZ, 0x3f800000 ;  /* 0x3f800000ff047424 */ /* 0x000fe200078e00ff */
[----:B------:R-:W-:-:S02]  /*1ca80*/  LEA.HI R7, R21, R22, RZ, 0x2 ;  /* 0x0000001615077211 */ /* 0x000fc400078f10ff */
[----:B------:R-:W-:Y:S02]  /*1ca90*/  FSETP.NE.FTZ.AND P3, PT, R19, RZ, PT ;  /* 0x000000ff1300720b */ /* 0x000fe40003f75000 */
[----:B------:R-:W-:Y:S02]  /*1caa0*/  SHF.R.S32.HI R26, RZ, 0x2, R7 ;  /* 0x00000002ff1a7819 */ /* 0x000fe40000011407 */
[----:B------:R-:W-:Y:S01]  /*1cab0*/  LEA.HI R21, R21, R22, RZ, 0x5 ;  /* 0x0000001615157211 */ /* 0x000fe200078f28ff */
[----:B------:R-:W2:Y:S03]  /*1cac0*/  @P5 MUFU.RCP R0, R17 ;  /* 0x0000001100005308 */ /* 0x000ea60000001000 */
[----:B------:R-:W-:Y:S01]  /*1cad0*/  SHF.R.S32.HI R16, RZ, 0x5, R21 ;  /* 0x00000005ff107819 */ /* 0x000fe20000011415 */
[----:B-1----:R-:W-:-:S04]  /*1cae0*/  FADD.FTZ R20, R3, R5 ;  /* 0x0000000503147221 */ /* 0x002fc80000010000 */
[----:B------:R-:W1:Y:S01]  /*1caf0*/  @P4 MUFU.RCP R2, R18 ;  /* 0x0000001200024308 */ /* 0x000e620000001000 */
[----:B------:R-:W-:Y:S02]  /*1cb00*/  MOV R5, 0x3f800000 ;  /* 0x3f80000000057802 */ /* 0x000fe40000000f00 */
[----:B------:R-:W-:Y:S02]  /*1cb10*/  SHF.R.S32.HI R3, RZ, 0x1f, R26 ;  /* 0x0000001fff037819 */ /* 0x000fe4000001141a */
[----:B------:R-:W-:Y:S02]  /*1cb20*/  FSETP.NE.FTZ.AND P2, PT, R20, RZ, PT ;  /* 0x000000ff1400720b */ /* 0x000fe40003f55000 */
[----:B------:R-:W-:Y:S01]  /*1cb30*/  LEA.HI R3, R3, R26, RZ, 0x3 ;  /* 0x0000001a03037211 */ /* 0x000fe200078f18ff */
[----:B------:R-:W3:Y:S01]  /*1cb40*/  @P3 MUFU.RCP R4, R19 ;  /* 0x0000001300043308 */ /* 0x000ee20000001000 */
[----:B--2---:R-:W-:Y:S02]  /*1cb50*/  FMUL.FTZ R0, R0, UR6 ;  /* 0x0000000600007c20 */ /* 0x004fe40008410000 */
[----:B------:R-:W-:-:S02]  /*1cb60*/  LOP3.LUT R3, R3, 0xfffffff8, RZ, 0xc0, !PT ;  /* 0xfffffff803037812 */ /* 0x000fc400078ec0ff */
[C---:B------:R-:W-:Y:S01]  /*1cb70*/  FMUL.FTZ R164, R0.reuse, R164 ;  /* 0x000000a400a47220 */ /* 0x040fe20000410000 */
[C---:B------:R-:W-:Y:S01]  /*1cb80*/  FMUL.FTZ R165, R0.reuse, R165 ;  /* 0x000000a500a57220 */ /* 0x040fe20000410000 */
[----:B------:R-:W-:Y:S01]  /*1cb90*/  FMUL.FTZ R160, R0, R160 ;  /* 0x000000a000a07220 */ /* 0x000fe20000410000 */
[----:B------:R-:W-:Y:S02]  /*1cba0*/  IMAD.IADD R3, R26, 0x1, -R3 ;  /* 0x000000011a037824 */ /* 0x000fe400078e0a03 */
[----:B-1----:R-:W-:Y:S01]  /*1cbb0*/  FMUL.FTZ R2, R2, UR6 ;  /* 0x0000000602027c20 */ /* 0x002fe20008410000 */
[----:B------:R-:W1:Y:S01]  /*1cbc0*/  @P2 MUFU.RCP R5, R20 ;  /* 0x0000001400052308 */ /* 0x000e620000001000 */
[C---:B------:R-:W-:Y:S01]  /*1cbd0*/  FMUL.FTZ R161, R0.reuse, R161 ;  /* 0x000000a100a17220 */ /* 0x040fe20000410000 */
[C---:B------:R-:W-:Y:S01]  /*1cbe0*/  FMUL.FTZ R156, R0.reuse, R156 ;  /* 0x0000009c009c7220 */ /* 0x040fe20000410000 */
[C---:B------:R-:W-:Y:S01]  /*1cbf0*/  FMUL.FTZ R9, R0.reuse, R157 ;  /* 0x0000009d00097220 */ /* 0x040fe20000410000 */
[C---:B------:R-:W-:Y:S01]  /*1cc00*/  FMUL.FTZ R148, R0.reuse, R148 ;  /* 0x0000009400947220 */ /* 0x040fe20000410000 */
[----:B------:R-:W-:Y:S01]  /*1cc10*/  FMUL.FTZ R149, R0, R149 ;  /* 0x0000009500957220 */ /* 0x000fe20000410000 */
[----:B------:R-:W-:Y:S01]  /*1cc20*/  FMUL.FTZ R166, R2, R166 ;  /* 0x000000a602a67220 */ /* 0x000fe20000410000 */
[----:B---3--:R-:W-:Y:S01]  /*1cc30*/  FMUL.FTZ R0, R4, UR6 ;  /* 0x0000000604007c20 */ /* 0x008fe20008410000 */
[C---:B------:R-:W-:Y:S01]  /*1cc40*/  FMUL.FTZ R6, R2.reuse, R167 ;  /* 0x000000a702067220 */ /* 0x040fe20000410000 */
[C---:B------:R-:W-:Y:S01]  /*1cc50*/  FMUL.FTZ R162, R2.reuse, R162 ;  /* 0x000000a202a27220 */ /* 0x040fe20000410000 */
[C---:B------:R-:W-:Y:S01]  /*1cc60*/  FMUL.FTZ R163, R2.reuse, R163 ;  /* 0x000000a302a37220 */ /* 0x040fe20000410000 */
[C---:B------:R-:W-:Y:S01]  /*1cc70*/  FMUL.FTZ R158, R2.reuse, R158 ;  /* 0x0000009e029e7220 */ /* 0x040fe20000410000 */
[C---:B------:R-:W-:Y:S01]  /*1cc80*/  FMUL.FTZ R159, R2.reuse, R159 ;  /* 0x0000009f029f7220 */ /* 0x040fe20000410000 */
[C---:B------:R-:W-:Y:S01]  /*1cc90*/  FMUL.FTZ R150, R2.reuse, R150 ;  /* 0x0000009602967220 */ /* 0x040fe20000410000 */
[----:B------:R-:W-:Y:S01]  /*1cca0*/  FMUL.FTZ R151, R2, R151 ;  /* 0x0000009702977220 */ /* 0x000fe20000410000 */
[----:B------:R-:W-:Y:S01]  /*1ccb0*/  LOP3.LUT R4, R7, 0xfffffffc, RZ, 0xc0, !PT ;  /* 0xfffffffc07047812 */ /* 0x000fe200078ec0ff */
[C---:B------:R-:W-:Y:S01]  /*1ccc0*/  FMUL.FTZ R152, R0.reuse, R152 ;  /* 0x0000009800987220 */ /* 0x040fe20000410000 */
[----:B------:R-:W-:Y:S01]  /*1ccd0*/  LEA.HI R2, R3, R3, RZ, 0x1 ;  /* 0x0000000303027211 */ /* 0x000fe200078f08ff */
[C---:B------:R-:W-:Y:S01]  /*1cce0*/  FMUL.FTZ R153, R0.reuse, R153 ;  /* 0x0000009900997220 */ /* 0x040fe20000410000 */
[C---:B------:R-:W-:Y:S01]  /*1ccf0*/  FMUL.FTZ R144, R0.reuse, R144 ;  /* 0x0000009000907220 */ /* 0x040fe20000410000 */
[C---:B------:R-:W-:Y:S01]  /*1cd00*/  FMUL.FTZ R11, R0.reuse, R145 ;  /* 0x00000091000b7220 */ /* 0x040fe20000410000 */
[C---:B------:R-:W-:Y:S01]  /*1cd10*/  FMUL.FTZ R140, R0.reuse, R140 ;  /* 0x0000008c008c7220 */ /* 0x040fe20000410000 */
[C---:B------:R-:W-:Y:S01]  /*1cd20*/  FMUL.FTZ R141, R0.reuse, R141 ;  /* 0x0000008d008d7220 */ /* 0x040fe20000410000 */
[C---:B------:R-:W-:Y:S01]  /*1cd30*/  FMUL.FTZ R136, R0.reuse, R136 ;  /* 0x0000008800887220 */ /* 0x040fe20000410000 */
[----:B------:R-:W-:Y:S01]  /*1cd40*/  FMUL.FTZ R13, R0, R137 ;  /* 0x00000089000d7220 */ /* 0x000fe20000410000 */
[----:B-1----:R-:W-:Y:S01]  /*1cd50*/  FMUL.FTZ R0, R5, UR6 ;  /* 0x0000000605007c20 */ /* 0x002fe20008410000 */
[----:B------:R-:W-:Y:S01]  /*1cd60*/  IADD3 R5, -R4, R22, RZ ;  /* 0x0000001604057210 */ /* 0x000fe20007ffe1ff */
[----:B------:R-:W-:Y:S01]  /*1cd70*/  UMOV UR6, 0x400 ;  /* 0x0000040000067882 */ /* 0x000fe20000000000 */
[----:B------:R-:W-:Y:S01]  /*1cd80*/  LOP3.LUT R4, R2, 0x3fffffe, RZ, 0xc0, !PT ;  /* 0x03fffffe02047812 */ /* 0x000fe200078ec0ff */
[----:B------:R-:W-:Y:S01]  /*1cd90*/  ULEA UR4, UR4, UR6, 0x18 ;  /* 0x0000000604047291 */ /* 0x000fe2000f8ec03f */
[----:B------:R-:W-:Y:S01]  /*1cda0*/  SHF.R.S32.HI R8, RZ, 0x1, R2 ;  /* 0x00000001ff087819 */ /* 0x000fe20000011402 */
[C---:B------:R-:W-:Y:S01]  /*1cdb0*/  FMUL.FTZ R154, R0.reuse, R154 ;  /* 0x0000009a009a7220 */ /* 0x040fe20000410000 */
[----:B------:R-:W-:Y:S01]  /*1cdc0*/  FMUL.FTZ R14, R0, R155 ;  /* 0x0000009b000e7220 */ /* 0x000fe20000410000 */
[----:B------:R-:W-:Y:S01]  /*1cdd0*/  IMAD.IADD R4, R3, 0x1, -R4 ;  /* 0x0000000103047824 */ /* 0x000fe200078e0a04 */
[----:B------:R-:W-:Y:S01]  /*1cde0*/  LEA R3, R16, R5, 0x8 ;  /* 0x0000000510037211 */ /* 0x000fe200078e40ff */
[----:B------:R-:W-:Y:S01]  /*1cdf0*/  FMUL.FTZ R146, R0, R146 ;  /* 0x0000009200927220 */ /* 0x000fe20000410000 */
[----:B------:R-:W-:Y:S01]  /*1ce00*/  SHF.L.U32 R2, R8, 0x6, RZ ;  /* 0x0000000608027819 */ /* 0x000fe200000006ff */
[C---:B------:R-:W-:Y:S01]  /*1ce10*/  FMUL.FTZ R10, R0.reuse, R147 ;  /* 0x00000093000a7220 */ /* 0x040fe20000410000 */
[----:B------:R-:W-:Y:S01]  /*1ce20*/  FMUL.FTZ R142, R0, R142 ;  /* 0x0000008e008e7220 */ /* 0x000fe20000410000 */
[----:B------:R-:W-:Y:S01]  /*1ce30*/  IMAD R3, R4, 0x10, R3 ;  /* 0x0000001004037824 */ /* 0x000fe200078e0203 */
[----:B------:R-:W-:Y:S01]  /*1ce40*/  LOP3.LUT R2, R2, 0xc0, RZ, 0xc0, !PT ;  /* 0x000000c002027812 */ /* 0x000fe200078ec0ff */
[----:B------:R-:W-:Y:S01]  /*1ce50*/  FMUL.FTZ R143, R0, R143 ;  /* 0x0000008f008f7220 */ /* 0x000fe20000410000 */
[----:B------:R-:W-:Y:S01]  /*1ce60*/  LOP3.LUT R4, R8, 0x1, RZ, 0xc0, !PT ;  /* 0x0000000108047812 */ /* 0x000fe200078ec0ff */
[----:B------:R-:W-:Y:S01]  /*1ce70*/  FMUL.FTZ R138, R0, R138 ;  /* 0x0000008a008a7220 */ /* 0x000fe20000410000 */
[----:B------:R-:W-:Y:S01]  /*1ce80*/  LEA.HI R2, R2, R2, RZ, 0x1d ;  /* 0x0000000202027211 */ /* 0x000fe200078fe8ff */
[----:B------:R-:W-:Y:S01]  /*1ce90*/  FMUL.FTZ R12, R0, R139 ;  /* 0x0000008b000c7220 */ /* 0x000fe20000410000 */
[----:B------:R-:W-:Y:S01]  /*1cea0*/  ISETP.NE.U32.AND P0, PT, R4, 0x1, PT ;  /* 0x000000010400780c */ /* 0x000fe20003f05070 */
[----:B------:R-:W-:Y:S01]  /*1ceb0*/  @UP0 ULDC.64 UR6, c[0x0][0x298] ;  /* 0x0000a60000060ab9 */ /* 0x000fe20000000a00 */
[----:B------:R-:W-:Y:S01]  /*1cec0*/  LEA R2, R3, R2, 0x1 ;  /* 0x0000000203027211 */ /* 0x000fe200078e08ff */
[----:B------:R-:W-:Y:S01]  /*1ced0*/  @UP0 UIMAD.WIDE.U32 UR10, UR13, UR6, URZ ;  /* 0x000000060d0a02a5 */ /* 0x000fe2000f8e003f */
[----:B------:R-:W-:-:S02]  /*1cee0*/  SEL R15, R15, 0xfffffff0, P0 ;  /* 0xfffffff00f0f7807 */ /* 0x000fc40000000000 */
[----:B------:R-:W-:Y:S02]  /*1cef0*/  PLOP3.LUT P0, PT, PT, PT, UP0, 0x80, 0x0 ;  /* 0x000000000000781c */ /* 0x000fe40003f0f008 */
[----:B------:R-:W-:Y:S02]  /*1cf00*/  LOP3.LUT P1, RZ, R8, 0x2, RZ, 0xc0, !PT ;  /* 0x0000000208ff7812 */ /* 0x000fe4000782c0ff */
[----:B------:R-:W-:Y:S01]  /*1cf10*/  LEA R0, R2, UR4, 0x1 ;  /* 0x0000000402007c11 */ /* 0x000fe2000f8e08ff */
[----:B------:R-:W-:Y:S01]  /*1cf20*/  @UP0 UIMAD UR4, UR13, UR7, UR11 ;  /* 0x000000070d0402a4 */ /* 0x000fe2000f8e020b */
[----:B------:R-:W-:Y:S02]  /*1cf30*/  F2FP.BF16.F32.PACK_AB R7, R165, R164 ;  /* 0x000000a4a507723e */ /* 0x000fe400000010ff */
[----:B------:R-:W-:Y:S01]  /*1cf40*/  F2FP.BF16.F32.PACK_AB R6, R6, R166 ;  /* 0x000000a60606723e */ /* 0x000fe200000010ff */
[----:B------:R-:W-:Y:S01]  /*1cf50*/  IMAD.IADD R3, R0, 0x1, R15 ;  /* 0x0000000100037824 */ /* 0x000fe200078e020f */
[----:B------:R-:W-:Y:S01]  /*1cf60*/  F2FP.BF16.F32.PACK_AB R4, R161, R160 ;  /* 0x000000a0a104723e */ /* 0x000fe200000010ff */
[----:B------:R1:W-:Y:S01]  /*1cf70*/  STS [R0], R7 ;  /* 0x0000000700007388 */ /* 0x0003e20000000800 */
        /* <DEDUP_REMOVED lines=11> */
[----:B------:R4:W-:Y:S01]  /*1d030*/  STS [R0+0x1000], R5 ;  /* 0x0010000500007388 */ /* 0x0009e20000000800 */
[----:B------:R-:W-:Y:S02]  /*1d040*/  F2FP.BF16.F32.PACK_AB R12, R12, R138 ;  /* 0x0000008a0c0c723e */ /* 0x000fe400000010ff */
[----:B-1----:R-:W-:Y:S02]  /*1d050*/  F2FP.BF16.F32.PACK_AB R7, R141, R140 ;  /* 0x0000008c8d07723e */ /* 0x002fe400000010ff */
[----:B--2---:R-:W-:Y:S02]  /*1d060*/  F2FP.BF16.F32.PACK_AB R6, R143, R142 ;  /* 0x0000008e8f06723e */ /* 0x004fe400000010ff */
[----:B---3--:R-:W-:Y:S02]  /*1d070*/  F2FP.BF16.F32.PACK_AB R4, R151, R150 ;  /* 0x000000969704723e */ /* 0x008fe400000010ff */
[----:B----4-:R-:W-:-:S02]  /*1d080*/  IADD3 R2, R0, 0x20, RZ ;  /* 0x0000002000027810 */ /* 0x010fc40007ffe0ff */
[----:B------:R-:W-:Y:S02]  /*1d090*/  @P1 IADD3 R2, R0, -0x20, RZ ;  /* 0xffffffe000021810 */ /* 0x000fe40007ffe0ff */
[----:B------:R-:W-:Y:S01]  /*1d0a0*/  F2FP.BF16.F32.PACK_AB R5, R149, R148 ;  /* 0x000000949505723e */ /* 0x000fe200000010ff */
[----:B------:R-:W-:Y:S06]  /*1d0b0*/  @P0 BRA `(.L_x_519) ;  /* 0x00000000001c0947 */ /* 0x000fec0003800000 */
[----:B------:R-:W1:Y:S01]  /*1d0c0*/  S2UR UR8, SR_CTAID.Y ;  /* 0x00000000000879c3 */ /* 0x000e620000002600 */
[----:B------:R-:W-:Y:S01]  /*1d0d0*/  ULDC.64 UR6, c[0x0][0x290] ;  /* 0x0000a40000067ab9 */ /* 0x000fe20000000a00 */
[----:B-1----:R-:W-:Y:S02]  /*1d0e0*/  USHF.R.S32.HI UR4, URZ, 0x1f, UR8 ;  /* 0x0000001f3f047899 */ /* 0x002fe40008011408 */
[----:B------:R-:W-:Y:S02]  /*1d0f0*/  UIMAD.WIDE.U32 UR10, UR8, UR6, URZ ;  /* 0x00000006080a72a5 */ /* 0x000fe4000f8e003f */
[----:B------:R-:W-:-:S04]  /*1d100*/  UIMAD UR4, UR4, UR6, URZ ;  /* 0x00000006040472a4 */ /* 0x000fc8000f8e023f */
[----:B------:R-:W-:-:S04]  /*1d110*/  UIMAD UR4, UR8, UR7, UR4 ;  /* 0x00000007080472a4 */ /* 0x000fc8000f8e0204 */
[----:B------:R-:W-:-:S12]  /*1d120*/  UIADD3 UR4, UR11, UR4, URZ ;  /* 0x000000040b047290 */ /* 0x000fd8000fffe03f */
.L_x_519:
[----:B------:R-:W-:Y:S01]  /*1d130*/  ULDC.U8 UR6, c[0x0][0x3d9] ;  /* 0x0000f64000067ab9 */ /* 0x000fe20000000000 */
[----:B------:R1:W-:Y:S01]  /*1d140*/  STS [R0+0x1200], R14 ;  /* 0x0012000e00007388 */ /* 0x0003e20000000800 */
[----:B------:R-:W-:Y:S01]  /*1d150*/  ISETP.NE.AND P1, PT, RZ, UR6, PT ;  /* 0x00000006ff007c0c */ /* 0x000fe2000bf25270 */
[----:B------:R-:W-:Y:S02]  /*1d160*/  ULDC.U8 UR8, c[0x0][0x3d8] ;  /* 0x0000f60000087ab9 */ /* 0x000fe40000000000 */
[----:B------:R2:W-:Y:S01]  /*1d170*/  STS [R3+0x1000], R11 ;  /* 0x0010000b03007388 */ /* 0x0005e20000000800 */
[----:B------:R-:W-:-:S03]  /*1d180*/  ISETP.NE.AND P0, PT, RZ, UR8, PT ;  /* 0x00000008ff007c0c */ /* 0x000fc6000bf05270 */
[----:B------:R3:W-:Y:S01]  /*1d190*/  STS [R3+0x1200], R10 ;  /* 0x0012000a03007388 */ /* 0x0007e20000000800 */
[----:B------:R-:W-:-:S03]  /*1d1a0*/  ISETP.EQ.AND P0, PT, RZ, UR6, P0 ;  /* 0x00000006ff007c0c */ /* 0x000fc60008702270 */
[----:B------:R-:W-:Y:S04]  /*1d1b0*/  STS [R2], R9 ;  /* 0x0000000902007388 */ /* 0x000fe80000000800 */
[----:B------:R4:W-:Y:S01]  /*1d1c0*/  STS [R2+0x200], R8 ;  /* 0x0002000802007388 */ /* 0x0009e20000000800 */
[----:B------:R-:W4:Y:S05]  /*1d1d0*/  S2R R32, SR_CTAID.Z ;  /* 0x0000000000207919 */ /* 0x000f2a0000002700 */
[----:B------:R-:W-:Y:S01]  /*1d1e0*/  @!P0 PLOP3.LUT P6, PT, PT, PT, PT, 0x8, 0x0 ;  /* 0x000000000000881c */ /* 0x000fe20003fce170 */
[----:B------:R-:W4:Y:S01]  /*1d1f0*/  S2R R25, SR_CTAID.X ;  /* 0x0000000000197919 */ /* 0x000f220000002500 */
[----:B-1----:R-:W-:Y:S01]  /*1d200*/  IMAD.IADD R0, R15, 0x1, R2 ;  /* 0x000000010f007824 */ /* 0x002fe200078e0202 */
[----:B------:R-:W1:Y:S01]  /*1d210*/  S2R R27, SR_TID.X ;  /* 0x00000000001b7919 */ /* 0x000e620000002100 */
[----:B--2---:R-:W2:Y:S03]  /*1d220*/  @P5 LDC R11, c[0x0][0x2e8] ;  /* 0x0000ba00ff0b5b82 */ /* 0x004ea60000000800 */
[----:B------:R1:W-:Y:S04]  /*1d230*/  STS [R0], R5 ;  /* 0x0000000500007388 */ /* 0x0003e80000000800 */
[----:B------:R1:W-:Y:S01]  /*1d240*/  STS [R0+0x200], R4 ;  /* 0x0002000400007388 */ /* 0x0003e20000000800 */
[----:B---3--:R-:W3:Y:S03]  /*1d250*/  @P4 LDC R10, c[0x0][0x2e8] ;  /* 0x0000ba00ff0a4b82 */ /* 0x008ee60000000800 */
[----:B------:R1:W-:Y:S04]  /*1d260*/  STS [R2+0x1000], R7 ;  /* 0x0010000702007388 */ /* 0x0003e80000000800 */
[----:B------:R2:W-:Y:S01]  /*1d270*/  STS [R2+0x1200], R6 ;  /* 0x0012000602007388 */ /* 0x0005e20000000800 */
[----:B----4-:R-:W4:Y:S03]  /*1d280*/  S2R R8, SR_CTAID.Y ;  /* 0x0000000000087919 */ /* 0x010f260000002600 */
[----:B------:R-:W-:Y:S04]  /*1d290*/  STS [R0+0x1000], R13 ;  /* 0x0010000d00007388 */ /* 0x000fe80000000800 */
[----:B------:R4:W-:Y:S01]  /*1d2a0*/  STS [R0+0x1200], R12 ;  /* 0x0012000c00007388 */ /* 0x0009e20000000800 */
[----:B-1----:R1:W1:Y:S01]  /*1d2b0*/  @P5 MUFU.LG2 R5, R17 ;  /* 0x0000001100055308 */ /* 0x0022620000000c00 */
[----:B------:R-:W-:-:S07]  /*1d2c0*/  @P1 IMAD.MOV.U32 R4, RZ, RZ, 0x1 ;  /* 0x00000001ff041424 */ /* 0x000fce00078e00ff */
[----:B------:R1:W1:Y:S01]  /*1d2d0*/  @P4 MUFU.LG2 R7, R18 ;  /* 0x0000001200074308 */ /* 0x0002620000000c00 */
[----:B--2---:R-:W4:Y:S08]  /*1d2e0*/  @P1 LDC.64 R2, c[0x0][0x2c0] ;  /* 0x0000b000ff021b82 */ /* 0x004f300000000a00 */
[----:B------:R-:W2:Y:S01]  /*1d2f0*/  @P1 LDC R6, c[0x0][0x2c0] ;  /* 0x0000b000ff061b82 */ /* 0x000ea20000000800 */
[----:B----4-:R-:W-:Y:S01]  /*1d300*/  @P1 IMAD R0, R3, R2, RZ ;  /* 0x0000000203001224 */ /* 0x010fe200078e02ff */
[----:B------:R-:W-:Y:S01]  /*1d310*/  @!P0 CS2R R2, SRZ ;  /* 0x0000000000028805 */ /* 0x000fe2000001ff00 */
[----:B-1-3--:R-:W-:Y:S06]  /*1d320*/  @!P0 BRA `(.L_x_520) ;  /* 0x00000000001c8947 */ /* 0x00afec0003800000 */
[----:B------:R-:W1:Y:S01]  /*1d330*/  S2UR UR7, SR_CTAID.Y ;  /* 0x00000000000779c3 */ /* 0x000e620000002600 */
[----:B------:R-:W-:Y:S01]  /*1d340*/  ULDC UR6, c[0x0][0x2c4] ;  /* 0x0000b10000067ab9 */ /* 0x000fe20000000800 */
[----:B------:R-:W-:Y:S01]  /*1d350*/  PLOP3.LUT P6, PT, PT, PT, PT, 0x80, 0x0 ;  /* 0x000000000000781c */ /* 0x000fe20003fcf070 */
[----:B-1----:R-:W-:-:S04]  /*1d360*/  @!UP0 UIMAD UR13, UR7, UR6, URZ ;  /* 0x00000006070d82a4 */ /* 0x002fc8000f8e023f */
[----:B------:R-:W-:Y:S02]  /*1d370*/  USHF.R.S32.HI UR6, URZ, 0x1f, UR13 ;  /* 0x0000001f3f067899 */ /* 0x000fe4000801140d */
[----:B------:R-:W-:-:S04]  /*1d380*/  IMAD.U32 R2, RZ, RZ, UR13 ;  /* 0x0000000dff027e24 */ /* 0x000fc8000f8e00ff */
[----:B------:R-:W-:Y:S02]  /*1d390*/  MOV R3, UR6 ;  /* 0x0000000600037c02 */ /* 0x000fe40008000f00 */
.L_x_520:
[----:B------:R-:W-:Y:S05]  /*1d3a0*/  @P1 BRA `(.L_x_521) ;  /* 0x0000000000181947 */ /* 0x000fea0003800000 */
[----:B------:R-:W1:Y:S01]  /*1d3b0*/  LDC R0, c[0x0][0x2c4] ;  /* 0x0000b100ff007b82 */ /* 0x000e620000000800 */
[----:B------:R-:W-:Y:S02]  /*1d3c0*/  ISETP.NE.AND P0, PT, RZ, UR8, PT ;  /* 0x00000008ff007c0c */ /* 0x000fe4000bf05270 */
[----:B--2---:R-:W-:-:S05]  /*1d3d0*/  MOV R6, 0x1 ;  /* 0x0000000100067802 */ /* 0x004fca0000000f00 */
[----:B------:R-:W2:Y:S08]  /*1d3e0*/  LDC R4, c[0x0][0x270] ;  /* 0x00009c00ff047b82 */ /* 0x000eb00000000800 */
[----:B-1----:R-:W2:Y:S02]  /*1d3f0*/  @P0 LDC R0, c[0x0][0x2e4] ;  /* 0x0000b900ff000b82 */ /* 0x002ea40000000800 */
[----:B--2---:R-:W-:-:S07]  /*1d400*/  IMAD R4, R0, R4, RZ ;  /* 0x0000000400047224 */ /* 0x004fce00078e02ff */
.L_x_521:
[----:B------:R-:W-:Y:S01]  /*1d410*/  BAR.SYNC.DEFER_BLOCKING 0x0 ;  /* 0x0000000000007b1d */ /* 0x000fe20000010000 */
[----:B------:R-:W-:Y:S01]  /*1d420*/  LOP3.LUT R9, R21, 0xffffffe0, RZ, 0xc0, !PT ;  /* 0xffffffe015097812 */ /* 0x000fe200078ec0ff */
[----:B------:R-:W-:Y:S02]  /*1d430*/  IMAD R4, R8, R4, RZ ;  /* 0x0000000408047224 */ /* 0x000fe400078e02ff */
[----:B------:R-:W-:Y:S01]  /*1d440*/  @P5 FMUL.FTZ R8, R5, 0.69314718246459960938 ;  /* 0x3f31721805085820 */ /* 0x000fe20000410000 */
[----:B------:R-:W-:Y:S01]  /*1d450*/  @P4 FMUL.FTZ R7, R7, 0.69314718246459960938 ;  /* 0x3f31721807074820 */ /* 0x000fe20000410000 */
[----:B------:R-:W-:Y:S02]  /*1d460*/  IADD3 R9, -R9, R22, RZ ;  /* 0x0000001609097210 */ /* 0x000fe40007ffe1ff */
[----:B------:R-:W1:Y:S01]  /*1d470*/  @P3 LDC R15, c[0x0][0x2e8] ;  /* 0x0000ba00ff0f3b82 */ /* 0x000e620000000800 */
[----:B------:R-:W3:Y:S01]  /*1d480*/  @P3 MUFU.LG2 R13, R19 ;  /* 0x00000013000d3308 */ /* 0x000ee20000000c00 */
[----:B------:R-:W-:Y:S01]  /*1d490*/  SEL R5, R4, RZ, !P6 ;  /* 0x000000ff04057207 */ /* 0x000fe20007000000 */
[----:B--2---:R-:W-:Y:S01]  /*1d4a0*/  IMAD R4, R25, R6, RZ ;  /* 0x0000000619047224 */ /* 0x004fe200078e02ff */
[----:B------:R-:W-:Y:S01]  /*1d4b0*/  LOP3.LUT P0, RZ, R9, 0x3, RZ, 0xc0, !PT ;  /* 0x0000000309ff7812 */ /* 0x000fe2000780c0ff */
[----:B------:R-:W-:Y:S01]  /*1d4c0*/  BSSY B0, `(.L_x_522) ;  /* 0x0000048000007945 */ /* 0x000fe20003800000 */
[----:B------:R-:W-:Y:S01]  /*1d4d0*/  MOV R24, 0x7f800000 ;  /* 0x7f80000000187802 */ /* 0x000fe20000000f00 */
[----:B------:R-:W-:Y:S01]  /*1d4e0*/  @P4 FFMA.FTZ R24, R38, R10, R7 ;  /* 0x0000000a26184223 */ /* 0x000fe20000010007 */
[----:B------:R-:W2:Y:S01]  /*1d4f0*/  @P2 LDC R14, c[0x0][0x2e8] ;  /* 0x0000ba00ff0e2b82 */ /* 0x000ea20000000800 */
[----:B------:R-:W4:Y:S01]  /*1d500*/  @P2 MUFU.LG2 R12, R20 ;  /* 0x00000014000c2308 */ /* 0x000f220000000c00 */
[----:B------:R-:W-:Y:S01]  /*1d510*/  IMAD R0, R32, R0, R5 ;  /* 0x0000000020007224 */ /* 0x000fe200078e0205 */
[----:B------:R-:W-:Y:S01]  /*1d520*/  SHF.R.S32.HI R25, RZ, 0x1f, R27 ;  /* 0x0000001fff197819 */ /* 0x000fe2000001141b */
[----:B------:R-:W-:Y:S01]  /*1d530*/  IMAD.SHL.U32 R7, R4, 0x80, RZ ;  /* 0x0000008004077824 */ /* 0x000fe200078e00ff */
[----:B------:R-:W-:Y:S01]  /*1d540*/  MOV R23, 0x7f800000 ;  /* 0x7f80000000177802 */ /* 0x000fe20000000f00 */
[----:B------:R-:W-:Y:S01]  /*1d550*/  @P5 FFMA.FTZ R23, R39, R11, R8 ;  /* 0x0000000b27175223 */ /* 0x000fe20000010008 */
[----:B------:R-:W-:Y:S01]  /*1d560*/  LEA.HI R25, R25, R27, RZ, 0x2 ;  /* 0x0000001b19197211 */ /* 0x000fe200078f10ff */
[----:B------:R-:W-:Y:S01]  /*1d570*/  IMAD.MOV.U32 R11, RZ, RZ, 0x7f800000 ;  /* 0x7f800000ff0b7424 */ /* 0x000fe200078e00ff */
[----:B------:R-:W-:Y:S01]  /*1d580*/  IADD3 R8, P4, P1, R7, R2, R0 ;  /* 0x0000000207087210 */ /* 0x000fe2000799e000 */
[----:B------:R1:W2:Y:S01]  /*1d590*/  LDS.128 R28, [R196+0x1800] ;  /* 0x00180000c41c7984 */ /* 0x0002a20000000c00 */
[----:B---3--:R-:W-:Y:S01]  /*1d5a0*/  @P3 FMUL.FTZ R5, R13, 0.69314718246459960938 ;  /* 0x3f3172180d053820 */ /* 0x008fe20000410000 */
[----:B------:R-:W-:-:S02]  /*1d5b0*/  SHF.R.S32.HI R9, RZ, 0x1f, R7 ;  /* 0x0000001fff097819 */ /* 0x000fc40000011407 */
[----:B------:R-:W-:Y:S02]  /*1d5c0*/  SHF.R.S32.HI R0, RZ, 0x1f, R0 ;  /* 0x0000001fff007819 */ /* 0x000fe40000011400 */
[----:B------:R-:W-:Y:S01]  /*1d5d0*/  MOV R22, 0x7f800000 ;  /* 0x7f80000000167802 */ /* 0x000fe20000000f00 */
[----:B-1----:R-:W-:Y:S01]  /*1d5e0*/  @P3 FFMA.FTZ R11, R37, R15, R5 ;  /* 0x0000000f250b3223 */ /* 0x002fe20000010005 */
[----:B----4-:R-:W-:Y:S01]  /*1d5f0*/  @P2 FMUL.FTZ R4, R12, 0.69314718246459960938 ;  /* 0x3f3172180c042820 */ /* 0x010fe20000410000 */
[----:B------:R-:W-:Y:S02]  /*1d600*/  SHF.R.S32.HI R10, RZ, 0x2, R25 ;  /* 0x00000002ff0a7819 */ /* 0x000fe40000011419 */
[----:B------:R-:W-:Y:S01]  /*1d610*/  IADD3.X R9, R9, R3, R0, P4, P1 ;  /* 0x0000000309097210 */ /* 0x000fe200027e2400 */
[----:B--2---:R-:W-:Y:S01]  /*1d620*/  @P2 FFMA.FTZ R22, R36, R14, R4 ;  /* 0x0000000e24162223 */ /* 0x004fe20000010004 */
[----:B------:R-:W-:Y:S06]  /*1d630*/  @P0 BRA `(.L_x_523) ;  /* 0x0000000000c00947 */ /* 0x000fec0003800000 */
[----:B------:R-:W1:Y:S01]  /*1d640*/  S2R R3, SR_TID.X ;  /* 0x0000000000037919 */ /* 0x000e620000002100 */
[----:B------:R-:W-:-:S04]  /*1d650*/  SHF.R.S32.HI R2, RZ, 0x1f, R16 ;  /* 0x0000001fff027819 */ /* 0x000fc80000011410 */
[----:B------:R-:W-:-:S04]  /*1d660*/  LEA.HI R2, R2, R16, RZ, 0x2 ;  /* 0x0000001002027211 */ /* 0x000fc800078f10ff */
[----:B------:R-:W-:-:S05]  /*1d670*/  LOP3.LUT R2, R2, 0xffffffc, RZ, 0xc0, !PT ;  /* 0x0ffffffc02027812 */ /* 0x000fca00078ec0ff */
[----:B------:R-:W-:Y:S01]  /*1d680*/  IMAD.IADD R2, R16, 0x1, -R2 ;  /* 0x0000000110027824 */ /* 0x000fe200078e0a02 */
[----:B-1----:R-:W-:-:S04]  /*1d690*/  SHF.R.S32.HI R0, RZ, 0x1f, R3 ;  /* 0x0000001fff007819 */ /* 0x002fc80000011403 */
        /* <DEDUP_REMOVED lines=42> */
.L_x_523:
[----:B------:R-:W-:Y:S05]  /*1d940*/  BSYNC B0 ;  /* 0x0000000000007941 */ /* 0x000fea0003800000 */
.L_x_522:
[----:B-1----:R-:W2:Y:S01]  /*1d950*/  LDL.LU.64 R6, [R1+0x80] ;  /* 0x0000800001067983 */ /* 0x002ea20000300a00 */
[----:B------:R-:W-:Y:S01]  /*1d960*/  LOP3.LUT R0, R25, 0xfffffffc, RZ, 0xc0, !PT ;  /* 0xfffffffc19007812 */ /* 0x000fe200078ec0ff */
[----:B------:R-:W-:Y:S01]  /*1d970*/  ULDC UR6, c[0x0][0x2d0] ;  /* 0x0000b40000067ab9 */ /* 0x000fe20000000800 */
[C---:B------:R-:W-:Y:S01]  /*1d980*/  VIADD R2, R10.reuse, 0x20 ;  /* 0x000000200a027836 */ /* 0x040fe20000000000 */
[----:B------:R1:W3:Y:S01]  /*1d990*/  LDS.128 R12, [R196] ;  /* 0x00000000c40c7984 */ /* 0x0002e20000000c00 */
[----:B------:R-:W-:Y:S01]  /*1d9a0*/  VIADD R4, R10, 0x40 ;  /* 0x000000400a047836 */ /* 0x000fe20000000000 */
[----:B------:R-:W-:Y:S01]  /*1d9b0*/  SHF.R.S32.HI R5, RZ, 0x1f, R32 ;  /* 0x0000001fff057819 */ /* 0x000fe20000011420 */
[----:B------:R-:W-:Y:S01]  /*1d9c0*/  IMAD.IADD R0, R27, 0x1, -R0 ;  /* 0x000000011b007824 */ /* 0x000fe200078e0a00 */
[----:B------:R-:W-:Y:S01]  /*1d9d0*/  SHF.R.S32.HI R11, RZ, 0x1f, R10 ;  /* 0x0000001fff0b7819 */ /* 0x000fe2000001140a */
[----:B------:R-:W-:Y:S02]  /*1d9e0*/  BSSY B0, `(.L_x_524) ;  /* 0x000001d000007945 */ /* 0x000fe40003800000 */
[----:B------:R-:W-:-:S05]  /*1d9f0*/  IMAD.SHL.U32 R0, R0, 0x8, RZ ;  /* 0x0000000800007824 */ /* 0x000fca00078e00ff */
[----:B------:R-:W-:Y:S01]  /*1da00*/  SHF.R.S32.HI R3, RZ, 0x1f, R0 ;  /* 0x0000001fff037819 */ /* 0x000fe20000011400 */
[----:B------:R-:W-:Y:S01]  /*1da10*/  VIADD R0, R10, 0x60 ;  /* 0x000000600a007836 */ /* 0x000fe20000000000 */
[----:B--2---:R-:W-:Y:S01]  /*1da20*/  ISETP.GE.AND P0, PT, R6, UR6, PT ;  /* 0x0000000606007c0c */ /* 0x004fe2000bf06270 */
[----:B------:R-:W-:-:S03]  /*1da30*/  ULDC.64 UR6, c[0x0][0x2a0] ;  /* 0x0000a80000067ab9 */ /* 0x000fc60000000a00 */
[----:B------:R-:W-:Y:S02]  /*1da40*/  ISETP.GE.OR P4, PT, R26, UR5, P0 ;  /* 0x000000051a007c0c */ /* 0x000fe40008786670 */
[----:B------:R-:W-:Y:S02]  /*1da50*/  ISETP.GE.OR P3, PT, R2, UR5, P0 ;  /* 0x0000000502007c0c */ /* 0x000fe40008766670 */
[----:B------:R-:W-:Y:S02]  /*1da60*/  IADD3 R2, P1, R6, UR10, RZ ;  /* 0x0000000a06027c10 */ /* 0x000fe4000ff3e0ff */
[----:B------:R-:W-:Y:S01]  /*1da70*/  ISETP.GE.OR P2, PT, R4, UR5, P0 ;  /* 0x0000000504007c0c */ /* 0x000fe20008746670 */
[----:B------:R-:W-:Y:S01]  /*1da80*/  IMAD.U32 R4, RZ, RZ, UR14 ;  /* 0x0000000eff047e24 */ /* 0x000fe2000f8e00ff */
[----:B------:R-:W-:Y:S02]  /*1da90*/  IADD3.X R3, R3, UR4, RZ, P1, !PT ;  /* 0x0000000403037c10 */ /* 0x000fe40008ffe4ff */
[----:B------:R-:W-:Y:S01]  /*1daa0*/  ISETP.GE.OR P0, PT, R0, UR5, P0 ;  /* 0x0000000500007c0c */ /* 0x000fe20008706670 */
[----:B------:R-:W-:-:S02]  /*1dab0*/  IMAD R0, R5, UR6, RZ ;  /* 0x0000000605007c24 */ /* 0x000fc4000f8e02ff */
[----:B------:R-:W-:-:S04]  /*1dac0*/  IMAD.WIDE.U32 R6, R32, UR6, R2 ;  /* 0x0000000620067c25 */ /* 0x000fc8000f8e0002 */
[----:B------:R-:W-:Y:S02]  /*1dad0*/  IMAD R0, R32, UR7, R0 ;  /* 0x0000000720007c24 */ /* 0x000fe4000f8e0200 */
[----:B------:R-:W-:-:S04]  /*1dae0*/  IMAD.WIDE R2, R4, 0x80, R10 ;  /* 0x0000008004027825 */ /* 0x000fc800078e020a */
[----:B------:R-:W-:Y:S01]  /*1daf0*/  IMAD.IADD R5, R0, 0x1, R7 ;  /* 0x0000000100057824 */ /* 0x000fe200078e0207 */
[----:B-1-3--:R-:W-:Y:S06]  /*1db00*/  @P4 BRA `(.L_x_525) ;  /* 0x0000000000284947 */ /* 0x00afec0003800000 */
        /* <DEDUP_REMOVED lines=10> */
.L_x_525:
[----:B------:R-:W-:Y:S05]  /*1dbb0*/  BSYNC B0 ;  /* 0x0000000000007941 */ /* 0x000fea0003800000 */
.L_x_524:
        /* <DEDUP_REMOVED lines=16> */
.L_x_527:
[----:B------:R-:W-:Y:S05]  /*1dcc0*/  BSYNC B0 ;  /* 0x0000000000007941 */ /* 0x000fea0003800000 */
.L_x_526:
        /* <DEDUP_REMOVED lines=16> */
.L_x_529:
[----:B------:R-:W-:Y:S05]  /*1ddd0*/  BSYNC B0 ;  /* 0x0000000000007941 */ /* 0x000fea0003800000 */
.L_x_528:
        /* <DEDUP_REMOVED lines=15> */
.L_x_530:
        /* <DEDUP_REMOVED lines=11> */
.L_x_1314:


//--------------------- .text._ZN5flash16flash_fwd_kernelI23Flash_fwd_kernel_traitsILi32ELi128ELi128ELi4ELb0ELb0EN7cutlass10bfloat16_tE19Flash_kernel_traitsILi32ELi128ELi128ELi4ES3_EELb1ELb0ELb0ELb0ELb1ELb1ELb0ELb0EEEvNS_16Flash_fwd_paramsE --------------------------
	.section	.text._ZN5flash16flash_fwd_kernelI23Flash_fwd_kernel_traitsILi32ELi128ELi128ELi4ELb0ELb0EN7cutlass10bfloat16_tE19Flash_kernel_traitsILi32ELi128ELi128ELi4ES3_EELb1ELb0ELb0ELb0ELb1ELb1ELb0ELb0EEEvNS_16Flash_fwd_paramsE,"ax",@progbits
	.align	128
        .global         _ZN5flash16flash_fwd_kernelI23Flash_fwd_kernel_traitsILi32ELi128ELi128ELi4ELb0ELb0EN7cutlass10bfloat16_tE19Flash_kernel_traitsILi32ELi128ELi128ELi4ES3_EELb1ELb0ELb0ELb0ELb1ELb1ELb0ELb0EEEvNS_16Flash_fwd_paramsE
        .type           _ZN5flash16flash_fwd_kernelI23Flash_fwd_kernel_traitsILi32ELi128ELi128ELi4ELb0ELb0EN7cutlass10bfloat16_tE19Flash_kernel_traitsILi32ELi128ELi128ELi4ES3_EELb1ELb0ELb0ELb0ELb1ELb1ELb0ELb0EEEvNS_16Flash_fwd_paramsE,@function
        .size           _ZN5flash16flash_fwd_kernelI23Flash_fwd_kernel_traitsILi32ELi128ELi128ELi4ELb0ELb0EN7cutlass10bfloat16_tE19Flash_kernel_traitsILi32ELi128ELi128ELi4ES3_EELb1ELb0ELb0ELb0ELb1ELb1ELb0ELb0EEEvNS_16Flash_fwd_paramsE,(.L_x_1315 - _ZN5flash16flash_fwd_kernelI23Flash_fwd_kernel_traitsILi32ELi128ELi128ELi4ELb0ELb0EN7cutlass10bfloat16_tE19Flash_kernel_traitsILi32ELi128ELi128ELi4ES3_EELb1ELb0ELb0ELb0ELb1ELb1ELb0ELb0EEEvNS_16Flash_fwd_paramsE)
        .other          _ZN5flash16flash_fwd_kernelI23Flash_fwd_kernel_traitsILi32ELi128ELi128ELi4ELb0ELb0EN7cutlass10bfloat16_tE19Flash_kernel_traitsILi32ELi128ELi128ELi4ES3_EELb1ELb0ELb0ELb0ELb1ELb1ELb0ELb0EEEvNS_16Flash_fwd_paramsE,@"STO_CUDA_ENTRY STV_DEFAULT"
_ZN5flash16flash_fwd_kernelI23Flash_fwd_kernel_traitsILi32ELi128ELi128ELi4ELb0ELb0EN7cutlass10bfloat16_tE19Flash_kernel_traitsILi32ELi128ELi128ELi4ES3_EELb1ELb0ELb0ELb0ELb1ELb1ELb0ELb0EEEvNS_16Flash_fwd_paramsE:
.text._ZN5flash16flash_fwd_kernelI23Flash_fwd_kernel_traitsILi32ELi128ELi128ELi4ELb0ELb0EN7cutlass10bfloat16_tE19Flash_kernel_traitsILi32ELi128ELi128ELi4ES3_EELb1ELb0ELb0ELb0ELb1ELb1ELb0ELb0EEEvNS_16Flash_fwd_paramsE:
        /* <DEDUP_REMOVED lines=10> */
[----:B-1----:R-:W-:Y:S01]  /*00a0*/  VIADD R1, R1, 0xffffff70 ;  /* 0xffffff7001017836 */ /* 0x002fe20000000000 */
[----:B------:R-:W-:-:S05]  /*00b0*/  ULDC UR4, c[0x0][0x2c4] ;  /* 0x0000b10000047ab9 */ /* 0x000fca0000000800 */
[----:B------:R2:W4:Y:S01]  /*00c0*/  @P3 LDG.E.64 R4, desc[UR30][R2.64] ;  /* 0x0000001e02043981 */ /* 0x000522000c1e1b00 */
[----:B------:R-:W1:Y:S01]  /*00d0*/  LDC.64 R8, c[0x0][0x300] ;  /* 0x0000c000ff087b82 */ /* 0x000e620000000a00 */
[----:B------:R-:W4:Y:S01]  /*00e0*/  S2R R201, SR_CTAID.Y ;  /* 0x0000000000c97919 */ /* 0x000f220000002600 */
[----:B------:R-:W4:Y:S06]  /*00f0*/  S2R R202, SR_CTAID.Z ;  /* 0x0000000000ca7919 */ /* 0x000f2c0000002700 */
[----:B------:R-:W4:Y:S01]  /*0100*/  LDC.64 R6, c[0x0][0x308] ;  /* 0x0000c200ff067b82 */ /* 0x000f220000000a00 */
[----:B--2---:R-:W-:Y:S01]  /*0110*/  @P3 IMAD.MOV.U32 R2, RZ, RZ, R75 ;  /* 0x000000ffff023224 */ /* 0x004fe200078e004b */
[----:B---3--:R-:W-:-:S06]  /*0120*/  @P3 MOV R3, R108 ;  /* 0x0000006c00033202 */ /* 0x008fcc0000000f00 */
[----:B------:R-:W2:Y:S01]  /*0130*/  @P3 LDG.E.64 R2, desc[UR30][R2.64] ;  /* 0x0000001e02023981 */ /* 0x000ea2000c1e1b00 */
[----:B-1----:R-:W-:Y:S01]  /*0140*/  ISETP.NE.U32.AND P2, PT, R8, RZ, PT ;  /* 0x000000ff0800720c */ /* 0x002fe20003f45070 */
[----:B------:R-:W-:Y:S01]  /*0150*/  IMAD.MOV.U32 R18, RZ, RZ, RZ ;  /* 0x000000ffff127224 */ /* 0x000fe200078e00ff */
[----:B----4-:R-:W-:Y:S01]  /*0160*/  ISETP.NE.U32.AND P1, PT, R6, RZ, PT ;  /* 0x000000ff0600720c */ /* 0x010fe20003f25070 */
[----:B------:R-:W1:Y:S01]  /*0170*/  S2R R111, SR_TID.X ;  /* 0x00000000006f7919 */ /* 0x000e620000002100 */
[----:B------:R-:W-:Y:S02]  /*0180*/  ISETP.NE.AND.EX P2, PT, R9, RZ, PT, P2 ;  /* 0x000000ff0900720c */ /* 0x000fe40003f45320 */
[----:B------:R-:W-:Y:S02]  /*0190*/  ISETP.NE.AND.EX P1, PT, R7, RZ, PT, P1 ;  /* 0x000000ff0700720c */ /* 0x000fe40003f25310 */
[----:B------:R-:W-:-:S09]  /*01a0*/  LOP3.LUT R0, R202, R204, R201, 0xfe, !PT ;  /* 0x000000ccca007212 */ /* 0x000fd200078efec9 */
[----:B------:R-:W3:Y:S08]  /*01b0*/  @P2 LDC.64 R8, c[0x0][0x300] ;  /* 0x0000c000ff082b82 */ /* 0x000ef00000000a00 */
[----:B------:R-:W4:Y:S01]  /*01c0*/  @P1 LDC.64 R6, c[0x0][0x308] ;  /* 0x0000c200ff061b82 */ /* 0x000f220000000a00 */
[----:B-1----:R-:W-:-:S07]  /*01d0*/  LOP3.LUT P4, RZ, R0, R111, RZ, 0xfc, !PT ;  /* 0x0000006f00ff7212 */ /* 0x002fce000788fcff */
[----:B------:R-:W2:Y:S08]  /*01e0*/  @P3 LDC R0, c[0x0][0x3b0] ;  /* 0x0000ec00ff003b82 */ /* 0x000eb00000000800 */
[----:B------:R-:W1:Y:S01]  /*01f0*/  @!P4 LDC.64 R10, c[0x0][0x3b8] ;  /* 0x0000ee00ff0acb82 */ /* 0x000e620000000a00 */
[----:B------:R-:W-:Y:S02]  /*0200*/  @P3 R2UR UR32, R4 ;  /* 0x00000000042032ca */ /* 0x000fe400000e0000 */
[----:B------:R-:W-:Y:S01]  /*0210*/  @P3 R2UR UR33, R5 ;  /* 0x00000000052132ca */ /* 0x000fe200000e0000 */
[----:B---3--:R-:W-:Y:S01]  /*0220*/  @P2 IMAD.WIDE R4, R201, 0x4, R8 ;  /* 0x00000004c9042825 */ /* 0x008fe200078e0208 */
[----:B--2---:R-:W-:-:S09]  /*0230*/  @P3 IADD3 R75, P0, R2, R0, RZ ;  /* 0x00000000024b3210 */ /* 0x004fd20007f1e0ff */
[----:B------:R-:W-:Y:S02]  /*0240*/  IMAD.U32 R2, RZ, RZ, UR32 ;  /* 0x00000020ff027e24 */ /* 0x000fe4000f8e00ff */
[----:B------:R-:W-:Y:S01]  /*0250*/  @P3 IMAD.X R108, RZ, RZ, R3, P0 ;  /* 0x000000ffff6c3224 */ /* 0x000fe200000e0603 */
[----:B------:R-:W-:-:S05]  /*0260*/  MOV R3, UR33 ;  /* 0x0000002100037c02 */ /* 0x000fca0008000f00 */
[----:B-1----:R1:W-:Y:S02]  /*0270*/  @!P4 STG.E.64 desc[UR30][R10.64], R2 ;  /* 0x000000020a00c986 */ /* 0x0023e4000c101b1e */
[----:B-1----:R-:W-:Y:S01]  /*0280*/  @!P4 IMAD.MOV.U32 R2, RZ, RZ, R75 ;  /* 0x000000ffff02c224 */ /* 0x002fe200078e004b */
[----:B------:R-:W-:-:S05]  /*0290*/  @!P4 MOV R3, R108 ;  /* 0x0000006c0003c202 */ /* 0x000fca0000000f00 */
[----:B------:R4:W-:Y:S04]  /*02a0*/  @!P4 STG.E.64 desc[UR30][R10.64+0x8], R2 ;  /* 0x000008020a00c986 */ /* 0x0009e8000c101b1e */
[----:B------:R1:W5:Y:S01]  /*02b0*/  @P2 LDG.E R18, desc[UR30][R4.64] ;  /* 0x0000001e04122981 */ /* 0x000362000c1e1900 */
[----:B----4-:R-:W-:-:S05]  /*02c0*/  @P1 IMAD.WIDE R2, R201, 0x4, R6 ;  /* 0x00000004c9021825 */ /* 0x010fca00078e0206 */
[----:B------:R1:W5:Y:S01]  /*02d0*/  @P1 LDG.E R21, desc[UR30][R2.64] ;  /* 0x0000001e02151981 */ /* 0x000362000c1e1900 */
[----:B------:R-:W-:-:S05]  /*02e0*/  IMAD.SHL.U32 R0, R204, 0x80, RZ ;  /* 0x00000080cc007824 */ /* 0x000fca00078e00ff */
[----:B------:R-:W-:-:S13]  /*02f0*/  ISETP.GE.AND P0, PT, R0, UR4, PT ;  /* 0x0000000400007c0c */ /* 0x000fda000bf06270 */
[----:B------:R-:W-:Y:S05]  /*0300*/  @P0 EXIT ;  /* 0x000000000000094d */ /* 0x000fea0003800000 */
[----:B------:R-:W2:Y:S01]  /*0310*/  LDC R29, c[0x0][0x278] ;  /* 0x00009e00ff1d7b82 */ /* 0x000ea20000000800 */
[----:B------:R-:W-:Y:S01]  /*0320*/  SHF.R.S32.HI R15, RZ, 0x1f, R111 ;  /* 0x0000001fff0f7819 */ /* 0x000fe2000001146f */
[----:B------:R-:W-:Y:S01]  /*0330*/  ULDC.64 UR4, c[0x0][0x228] ;  /* 0x00008a0000047ab9 */ /* 0x000fe20000000a00 */
[----:B------:R-:W-:Y:S01]  /*0340*/  SHF.R.S32.HI R28, RZ, 0x1f, R201 ;  /* 0x0000001fff1c7819 */ /* 0x000fe200000114c9 */
[----:B------:R-:W-:Y:S01]  /*0350*/  ULDC.64 UR6, c[0x0][0x240] ;  /* 0x0000900000067ab9 */ /* 0x000fe20000000a00 */
[CC--:B------:R-:W-:Y:S01]  /*0360*/  LEA.HI R9, R15.reuse, R111.reuse, RZ, 0x2 ;  /* 0x0000006f0f097211 */ /* 0x0c0fe200078f10ff */
[----:B------:R-:W-:Y:S01]  /*0370*/  ULDC.64 UR8, c[0x0][0x210] ;  /* 0x0000840000087ab9 */ /* 0x000fe20000000a00 */
[CC--:B------:R-:W-:Y:S01]  /*0380*/  LEA.HI R26, R15.reuse, R111.reuse, RZ, 0x3 ;  /* 0x0000006f0f1a7211 */ /* 0x0c0fe200078f18ff */
[----:B------:R-:W-:Y:S01]  /*0390*/  IMAD R7, R28, UR4, RZ ;  /* 0x000000041c077c24 */ /* 0x000fe2000f8e02ff */
[-C--:B-1----:R-:W-:Y:S01]  /*03a0*/  LEA.HI R5, R15, R111.reuse, RZ, 0x4 ;  /* 0x0000006f0f057211 */ /* 0x082fe200078f20ff */
[----:B------:R-:W1:Y:S01]  /*03b0*/  @!P1 LDC.64 R16, c[0x0][0x318] ;  /* 0x0000c600ff109b82 */ /* 0x000e620000000a00 */
[----:B------:R-:W-:Y:S01]  /*03c0*/  SHF.R.S32.HI R4, RZ, 0x3, R26 ;  /* 0x00000003ff047819 */ /* 0x000fe2000001141a */
[----:B------:R-:W-:Y:S01]  /*03d0*/  USHF.L.U32 UR14, UR6, 0x6, URZ ;  /* 0x00000006060e7899 */ /* 0x000fe2000800063f */
[----:B------:R-:W-:Y:S01]  /*03e0*/  SHF.R.S32.HI R6, RZ, 0x4, R5 ;  /* 0x00000004ff067819 */ /* 0x000fe20000011405 */
[----:B------:R-:W-:Y:S01]  /*03f0*/  ULDC.64 UR10, c[0x0][0x248] ;  /* 0x00009200000a7ab9 */ /* 0x000fe20000000a00 */
[----:B------:R-:W-:Y:S01]  /*0400*/  SHF.R.S32.HI R10, RZ, 0x1f, R202 ;  /* 0x0000001fff0a7819 */ /* 0x000fe200000114ca */
[----:B-----5:R-:W-:Y:S01]  /*0410*/  @P1 IMAD.IADD R74, R21, 0x1, -R18 ;  /* 0x00000001154a1824 */ /* 0x020fe200078e0a12 */
[----:B------:R-:W-:Y:S01]  /*0420*/  LEA.HI R200, R15, R111, RZ, 0x5 ;  /* 0x0000006f0fc87211 */ /* 0x000fe200078f28ff */
[----:B------:R-:W-:Y:S01]  /*0430*/  ULDC.64 UR12, c[0x0][0x260] ;  /* 0x00009800000c7ab9 */ /* 0x000fe20000000a00 */
[----:B------:R-:W-:Y:S01]  /*0440*/  IABS R23, R202 ;  /* 0x000000ca00177213 */ /* 0x000fe20000000000 */
[----:B------:R-:W-:Y:S01]  /*0450*/  USHF.L.U64.HI UR18, UR10, 0x7, UR11 ;  /* 0x000000070a127899 */ /* 0x000fe2000801020b */
[----:B------:R-:W-:Y:S01]  /*0460*/  SHF.R.S32.HI R110, RZ, 0x5, R200 ;  /* 0x00000005ff6e7819 */ /* 0x000fe200000114c8 */
[----:B------:R-:W-:Y:S01]  /*0470*/  USHF.L.U32 UR15, UR10, 0x6, URZ ;  /* 0x000000060a0f7899 */ /* 0x000fe2000800063f */
[----:B--2---:R-:W-:Y:S01]  /*0480*/  IABS R0, R29 ;  /* 0x0000001d00007213 */ /* 0x004fe20000000000 */
[----:B------:R-:W-:-:S02]  /*0490*/  UIADD3 UR26, UR33, -0x4498517b, URZ ;  /* 0xbb67ae85211a7890 */ /* 0x000fc4000fffe03f */
[----:B------:R-:W-:Y:S02]  /*04a0*/  UIADD3 UR27, UR32, -0x61c88647, URZ ;  /* 0x9e3779b9201b7890 */ /* 0x000fe4000fffe03f */
[----:B------:R-:W-:Y:S01]  /*04b0*/  IMAD.MOV.U32 R27, RZ, RZ, R0 ;  /* 0x000000ffff1b7224 */ /* 0x000fe200078e0000 */
[----:B------:R-:W-:-:S03]  /*04c0*/  UIADD3 UR25, UR32, 0x3c6ef372, URZ ;  /* 0x3c6ef37220197890 */ /* 0x000fc6000fffe03f */
[----:B------:R-:W2:Y:S08]  /*04d0*/  I2F.RP R0, R27 ;  /* 0x0000001b00007306 */ /* 0x000eb00000209400 */
[----:B--2---:R2:W3:Y:S02]  /*04e0*/  MUFU.RCP R3, R0 ;  /* 0x0000000000037308 */ /* 0x0044e40000001000 */
[----:B--2---:R-:W-:Y:S01]  /*04f0*/  LOP3.LUT R0, R9, 0xfffffffc, RZ, 0xc0, !PT ;  /* 0xfffffffc09007812 */ /* 0x004fe200078ec0ff */
[----:B---3--:R-:W-:-:S04]  /*0500*/  VIADD R3, R3, 0xffffffe ;  /* 0x0ffffffe03037836 */ /* 0x008fc80000000000 */
[----:B------:R-:W-:Y:S02]  /*0510*/  IMAD.IADD R2, R111, 0x1, -R0 ;  /* 0x000000016f027824 */ /* 0x000fe400078e0a00 */
[----:B------:R-:W-:Y:S01]  /*0520*/  IMAD.SHL.U32 R0, R4, 0x40, RZ ;  /* 0x0000004004007824 */ /* 0x000fe200078e00ff */
[C---:B------:R-:W-:Y:S01]  /*0530*/  LEA.HI R4, R5.reuse, R6, RZ, 0x1 ;  /* 0x0000000605047211 */ /* 0x040fe200078f08ff */
[----:B------:R-:W-:Y:S01]  /*0540*/  IMAD.SHL.U32 R12, R2, 0x8, RZ ;  /* 0x00000008020c7824 */ /* 0x000fe200078e00ff */
[----:B------:R-:W-:Y:S01]  /*0550*/  LOP3.LUT R5, R5, 0xfffffff0, RZ, 0xc0, !PT ;  /* 0xfffffff005057812 */ /* 0x000fe200078ec0ff */
[----:B------:R-:W2:Y:S01]  /*0560*/  F2I.FTZ.U32.TRUNC.NTZ R3, R3 ;  /* 0x0000000300037305 */ /* 0x000ea2000021f000 */
[----:B------:R-:W-:Y:S02]  /*0570*/  LOP3.LUT R0, R0, 0xc0, RZ, 0xc0, !PT ;  /* 0x000000c000007812 */ /* 0x000fe400078ec0ff */
[----:B------:R-:W-:Y:S02]  /*0580*/  LOP3.LUT R2, R4, 0xfffffffe, RZ, 0xc0, !PT ;  /* 0xfffffffe04027812 */ /* 0x000fe400078ec0ff */
[----:B------:R-:W-:-:S02]  /*0590*/  LOP3.LUT R4, R0, 0x18, R12, 0xf8, !PT ;  /* 0x0000001800047812 */ /* 0x000fc400078ef80c */
[----:B------:R-:W-:Y:S01]  /*05a0*/  SHF.R.U32.HI R0, RZ, 0x3, R0 ;  /* 0x00000003ff007819 */ /* 0x000fe20000011600 */
[----:B------:R-:W-:Y:S01]  /*05b0*/  IMAD.IADD R22, R6, 0x1, -R2 ;  /* 0x0000000106167824 */ /* 0x000fe200078e0a02 */
[--C-:B------:R-:W-:Y:S01]  /*05c0*/  SHF.R.S32.HI R13, RZ, 0x1f, R12.reuse ;  /* 0x0000001fff0d7819 */ /* 0x100fe2000001140c */
[----:B------:R-:W-:Y:S01]  /*05d0*/  IMAD R6, R201, UR5, R7 ;  /* 0x00000005c9067c24 */ /* 0x000fe2000f8e0207 */
[----:B------:R-:W-:Y:S01]  /*05e0*/  LOP3.LUT R19, R4, R0, RZ, 0x3c, !PT ;  /* 0x0000000004137212 */ /* 0x000fe200078e3cff */
[----:B------:R-:W-:Y:S02]  /*05f0*/  IMAD.IADD R0, R111, 0x1, -R5 ;  /* 0x000000016f007824 */ /* 0x000fe400078e0a05 */
[----:B------:R-:W-:Y:S01]  /*0600*/  IMAD.WIDE.U32 R4, R201, UR4, R12 ;  /* 0x00000004c9047c25 */ /* 0x000fe2000f8e000c */
[----:B------:R-:W-:Y:S02]  /*0610*/  ULDC.64 UR4, c[0x0][0x258] ;  /* 0x0000960000047ab9 */ /* 0x000fe40000000a00 */
[-C--:B------:R-:W-:Y:S01]  /*0620*/  LEA.HI R14, R0, R0.reuse, RZ, 0x1 ;  /* 0x00000000000e7211 */ /* 0x080fe200078f08ff */
[----:B--2---:R-:W-:Y:S01]  /*0630*/  IMAD.MOV R2, RZ, RZ, -R3 ;  /* 0x000000ffff027224 */ /* 0x004fe200078e0a03 */
[----:B------:R-:W-:Y:S01]  /*0640*/  SHF.R.S32.HI R8, RZ, 0x1f, R0 ;  /* 0x0000001fff087819 */ /* 0x000fe20000011400 */
[----:B------:R-:W-:Y:S01]  /*0650*/  IMAD R10, R10, UR4, RZ ;  /* 0x000000040a0a7c24 */ /* 0x000fe2000f8e02ff */
[----:B------:R-:W-:Y:S01]  /*0660*/  LOP3.LUT R7, R14, 0x7fffffe, RZ, 0xc0, !PT ;  /* 0x07fffffe0e077812 */ /* 0x000fe200078ec0ff */
[----:B------:R-:W-:Y:S01]  /*0670*/  IMAD.IADD R5, R5, 0x1, R6 ;  /* 0x0000000105057824 */ /* 0x000fe200078e0206 */
[----:B------:R-:W-:Y:S01]  /*0680*/  LEA.HI R25, R8, R0, RZ, 0x3 ;  /* 0x0000000008197211 */ /* 0x000fe200078f18ff */
[----:B------:R-:W-:Y:S01]  /*0690*/  IMAD R10, R202, UR5, R10 ;  /* 0x00000005ca0a7c24 */ /* 0x000fe2000f8e020a */
[----:B------:R-:W-:Y:S01]  /*06a0*/  LOP3.LUT R8, R26, 0xfffffff8, RZ, 0xc0, !PT ;  /* 0xfffffff81a087812 */ /* 0x000fe200078ec0ff */
[----:B------:R-:W-:Y:S01]  /*06b0*/  IMAD.IADD R109, R0, 0x1, -R7 ;  /* 0x00000001006d7824 */ /* 0x000fe200078e0a07 */
[----:B------:R-:W2:Y:S01]  /*06c0*/  S2UR UR5, SR_CgaCtaId ;  /* 0x00000000000579c3 */ /* 0x000ea20000008800 */
[----:B------:R-:W-:-:S02]  /*06d0*/  IMAD R0, R2, R27, RZ ;  /* 0x0000001b02007224 */ /* 0x000fc400078e02ff */
[----:B------:R-:W-:Y:S02]  /*06e0*/  IMAD.MOV.U32 R2, RZ, RZ, RZ ;  /* 0x000000ffff027224 */ /* 0x000fe400078e00ff */
[----:B------:R-:W-:Y:S02]  /*06f0*/  IMAD.IADD R8, R111, 0x1, -R8 ;  /* 0x000000016f087824 */ /* 0x000fe400078e0a08 */
[----:B------:R-:W-:Y:S01]  /*0700*/  IMAD.HI.U32 R11, R3, R0, R2 ;  /* 0x00000000030b7227 */ /* 0x000fe200078e0002 */
[----:B------:R-:W-:Y:S02]  /*0710*/  SHF.R.S32.HI R2, RZ, 0x2, R9 ;  /* 0x00000002ff027819 */ /* 0x000fe40000011409 */
[----:B------:R-:W-:Y:S01]  /*0720*/  LEA.HI R20, R8, R8, RZ, 0x1 ;  /* 0x0000000808147211 */ /* 0x000fe200078f08ff */
[----:B------:R-:W-:Y:S01]  /*0730*/  IMAD.WIDE.U32 R4, R202, UR4, R4 ;  /* 0x00000004ca047c25 */ /* 0x000fe2000f8e0004 */
[----:B------:R-:W-:Y:S01]  /*0740*/  LEA.HI R0, R9, R2, RZ, 0x1 ;  /* 0x0000000209007211 */ /* 0x000fe200078f08ff */
[----:B------:R-:W-:Y:S01]  /*0750*/  UMOV UR4, 0x400 ;  /* 0x0000040000047882 */ /* 0x000fe20000000000 */
[----:B------:R-:W-:Y:S01]  /*0760*/  SHF.R.S32.HI R3, RZ, 0x1f, R2 ;  /* 0x0000001fff037819 */ /* 0x000fe20000011402 */
[----:B------:R-:W-:Y:S01]  /*0770*/  IMAD.HI.U32 R11, R11, R23, RZ ;  /* 0x000000170b0b7227 */ /* 0x000fe200078e00ff */
[----:B------:R-:W-:-:S02]  /*0780*/  LOP3.LUT R0, R0, 0x7fffffe, RZ, 0xc0, !PT ;  /* 0x07fffffe00007812 */ /* 0x000fc400078ec0ff */
[----:B------:R-:W-:Y:S01]  /*0790*/  LOP3.LUT R9, R20, 0x3fffffe, RZ, 0xc0, !PT ;  /* 0x03fffffe14097812 */ /* 0x000fe200078ec0ff */
[----:B------:R-:W-:-:S04]  /*07a0*/  IMAD.WIDE R6, R204, 0x80, R2 ;  /* 0x00000080cc067825 */ /* 0x000fc800078e0202 */
[----:B------:R-:W-:Y:S01]  /*07b0*/  IMAD.IADD R0, R2, 0x1, -R0 ;  /* 0x0000000102007824 */ /* 0x000fe200078e0a00 */
[----:B--2---:R-:W-:Y:S01]  /*07c0*/  ULEA UR5, UR5, UR4, 0x18 ;  /* 0x0000000405057291 */ /* 0x004fe2000f8ec03f */
[----:B------:R-:W-:Y:S01]  /*07d0*/  IMAD.IADD R5, R5, 0x1, R10 ;  /* 0x0000000105057824 */ /* 0x000fe200078e020a */
[----:B------:R-:W-:Y:S01]  /*07e0*/  USHF.L.U64.HI UR4, UR6, 0x6, UR7 ;  /* 0x0000000606047899 */ /* 0x000fe20008010207 */
[----:B------:R-:W-:Y:S02]  /*07f0*/  IMAD R15, R110, 0x8, R0 ;  /* 0x000000086e0f7824 */ /* 0x000fe400078e0200 */
[----:B------:R-:W-:Y:S01]  /*0800*/  IMAD R0, R7, UR6, RZ ;  /* 0x0000000607007c24 */ /* 0x000fe2000f8e02ff */
[----:B------:R-:W-:Y:S01]  /*0810*/  SHF.R.S32.HI R7, RZ, 0x1f, R14 ;  /* 0x0000001fff077819 */ /* 0x000fe2000001140e */
[----:B------:R-:W-:Y:S02]  /*0820*/  IMAD.IADD R24, R8, 0x1, -R9 ;  /* 0x0000000108187824 */ /* 0x000fe400078e0a09 */
[----:B------:R-:W-:-:S02]  /*0830*/  IMAD.MOV R9, RZ, RZ, -R11 ;  /* 0x000000ffff097224 */ /* 0x000fc400078e0a0b */
[C---:B------:R-:W-:Y:S01]  /*0840*/  IMAD R8, R6.reuse, UR7, R0 ;  /* 0x0000000706087c24 */ /* 0x040fe2000f8e0200 */
[----:B------:R-:W-:Y:S01]  /*0850*/  SHF.R.S32.HI R0, RZ, 0x1, R14 ;  /* 0x00000001ff007819 */ /* 0x000fe2000001140e */
[----:B------:R-:W-:Y:S01]  /*0860*/  IMAD.WIDE.U32 R4, R6, UR6, R4 ;  /* 0x0000000606047c25 */ /* 0x000fe2000f8e0004 */
[----:B------:R-:W-:Y:S02]  /*0870*/  ULDC.64 UR6, c[0x0][0x230] ;  /* 0x00008c0000067ab9 */ /* 0x000fe40000000a00 */
[----:B------:R-:W-:Y:S01]  /*0880*/  LEA.HI R10, R7, R0, RZ, 0x2 ;  /* 0x00000000070a7211 */ /* 0x000fe200078f10ff */
[----:B------:R-:W-:Y:S01]  /*0890*/  IMAD R9, R27, R9, R23 ;  /* 0x000000091b097224 */ /* 0x000fe200078e0217 */
[----:B------:R-:W-:Y:S01]  /*08a0*/  LEA R6, P0, R4, UR8, 0x1 ;  /* 0x0000000804067c11 */ /* 0x000fe2000f8008ff */
[----:B------:R-:W-:Y:S02]  /*08b0*/  IMAD.U32 R19, R15, 0x20, R19 ;  /* 0x000000200f137824 */ /* 0x000fe400078e0013 */
[----:B------:R-:W-:Y:S01]  /*08c0*/  IMAD.IADD R5, R5, 0x1, R8 ;  /* 0x0000000105057824 */ /* 0x000fe200078e0208 */
[----:B------:R-:W2:Y:S01]  /*08d0*/  @!P1 LDC.64 R14, c[0x0][0x2c8] ;  /* 0x0000b200ff0e9b82 */ /* 0x000ea20000000a00 */
[----:B------:R-:W-:-:S02]  /*08e0*/  ISETP.GT.U32.AND P3, PT, R27, R9, PT ;  /* 0x000000091b00720c */ /* 0x000fc40003f64070 */
[----:B------:R-:W-:Y:S02]  /*08f0*/  LEA R222, R19, UR5, 0x1 ;  /* 0x0000000513de7c11 */ /* 0x000fe4000f8e08ff */
[----:B------:R-:W-:Y:S01]  /*0900*/  LEA.HI.X R7, R4, UR9, R5, 0x1, P0 ;  /* 0x0000000904077c11 */ /* 0x000fe200080f0c05 */
[----:B------:R-:W-:Y:S01]  /*0910*/  ULDC.64 UR8, c[0x0][0x250] ;  /* 0x0000940000087ab9 */ /* 0x000fe20000000a00 */
[----:B------:R-:W-:Y:S01]  /*0920*/  IADD3 R8, P0, R2, R18, RZ ;  /* 0x0000001202087210 */ /* 0x000fe20007f1e0ff */
[----:B------:R-:W-:Y:S01]  /*0930*/  USHF.L.U32 UR17, UR8, 0x6, URZ ;  /* 0x0000000608117899 */ /* 0x000fe2000800063f */
[----:B------:R-:W-:Y:S01]  /*0940*/  LOP3.LUT R4, R10, 0xfffffffc, RZ, 0xc0, !PT ;  /* 0xfffffffc0a047812 */ /* 0x000fe200078ec0ff */
[----:B------:R-:W-:Y:S01]  /*0950*/  @!PT LDS RZ, [RZ] ;  /* 0x00000000fffff984 */ /* 0x000fe20000000800 */
[----:B------:R-:W-:Y:S01]  /*0960*/  @!PT LDS RZ, [RZ] ;  /* 0x00000000fffff984 */ /* 0x000fe20000000800 */
[----:B------:R-:W-:Y:S01]  /*0970*/  @!PT LDS RZ, [RZ] ;  /* 0x00000000fffff984 */ /* 0x000fe20000000800 */
[----:B------:R3:W-:Y:S01]  /*0980*/  LDGSTS.E.BYPASS.LTC128B.128 [R222], desc[UR30][R6.64] ;  /* 0x0000000006de7fae */ /* 0x0007e2000b901d5e */
[----:B------:R-:W-:Y:S01]  /*0990*/  LEA.HI.X.SX32 R10, R18, R3, 0x1, P0 ;  /* 0x00000003120a7211 */ /* 0x000fe200000f0eff */
[----:B------:R-:W-:Y:S01]  /*09a0*/  USHF.L.U64.HI UR16, UR8, 0x6, UR9 ;  /* 0x0000000608107899 */ /* 0x000fe20008010209 */
[----:B------:R-:W-:Y:S01]  /*09b0*/  IADD3 R2, P2, R6, UR14, RZ ;  /* 0x0000000e06027c10 */ /* 0x000fe2000ff5e0ff */
[----:B------:R-:W-:Y:S01]  /*09c0*/  IMAD.IADD R23, R0, 0x1, -R4 ;  /* 0x0000000100177824 */ /* 0x000fe200078e0a04 */
[----:B-1----:R-:W-:Y:S01]  /*09d0*/  @!P1 ISETP.NE.U32.AND P0, PT, R16, RZ, PT ;  /* 0x000000ff1000920c */ /* 0x002fe20003f05070 */
[----:B------:R-:W-:Y:S01]  /*09e0*/  IMAD R0, R10, UR10, RZ ;  /* 0x0000000a0a007c24 */ /* 0x000fe2000f8e02ff */
[----:B------:R-:W-:Y:S01]  /*09f0*/  IADD3.X R3, R7, UR4, RZ, P2, !PT ;  /* 0x0000000407037c10 */ /* 0x000fe200097fe4ff */
[----:B------:R-:W-:Y:S01]  /*0a00*/  @!P3 IMAD.IADD R9, R9, 0x1, -R27 ;  /* 0x000000010909b824 */ /* 0x000fe200078e0a1b */
[----:B------:R-:W-:Y:S01]  /*0a10*/  @!P1 ISETP.NE.AND.EX P0, PT, R17, RZ, PT, P0 ;  /* 0x000000ff1100920c */ /* 0x000fe20003f05300 */
[----:B------:R-:W-:-:S02]  /*0a20*/  IMAD R0, R8, UR11, R0 ;  /* 0x0000000b08007c24 */ /* 0x000fc4000f8e0200 */
[----:B------:R-:W-:Y:S01]  /*0a30*/  IMAD.WIDE.U32 R4, R8, UR10, R12 ;  /* 0x0000000a08047c25 */ /* 0x000fe2000f8e000c */
[----:B------:R-:W-:Y:S01]  /*0a40*/  ISETP.GE.U32.AND P2, PT, R9, R27, PT ;  /* 0x0000001b0900720c */ /* 0x000fe20003f46070 */
[----:B------:R1:W-:Y:S01]  /*0a50*/  LDGSTS.E.BYPASS.LTC128B.128 [R222+0x800], desc[UR30][R2.64] ;  /* 0x0080000002de7fae */ /* 0x0003e2000b901d5e */
[----:B--2---:R-:W-:Y:S01]  /*0a60*/  @!P1 SEL R9, R15, RZ, P0 ;  /* 0x000000ff0f099207 */ /* 0x004fe20000000000 */
[----:B------:R-:W-:Y:S01]  /*0a70*/  IMAD.IADD R5, R5, 0x1, R0 ;  /* 0x0000000105057824 */ /* 0x000fe200078e0200 */
[----:B------:R-:W-:Y:S01]  /*0a80*/  LOP3.LUT R0, R202, R29, RZ, 0x3c, !PT ;  /* 0x0000001dca007212 */ /* 0x000fe200078e3cff */
[----:B------:R-:W-:Y:S01]  /*0a90*/  IMAD R10, R10, UR8, RZ ;  /* 0x000000080a0a7c24 */ /* 0x000fe2000f8e02ff */
[----:B------:R-:W-:Y:S01]  /*0aa0*/  @!P1 IADD3 R74, R9, R14, -R18 ;  /* 0x0000000e094a9210 */ /* 0x000fe20007ffe812 */
[----:B------:R-:W-:Y:S01]  /*0ab0*/  @!P3 VIADD R11, R11, 0x1 ;  /* 0x000000010b0bb836 */ /* 0x000fe20000000000 */
[----:B------:R-:W-:Y:S01]  /*0ac0*/  ISETP.GE.AND P0, PT, R0, RZ, PT ;  /* 0x000000ff0000720c */ /* 0x000fe20003f06270 */
[----:B------:R-:W-:Y:S01]  /*0ad0*/  IMAD R10, R8, UR9, R10 ;  /* 0x00000009080a7c24 */ /* 0x000fe2000f8e020a */
[----:B------:R-:W-:Y:S01]  /*0ae0*/  ISETP.NE.AND P3, PT, R29, RZ, PT ;  /* 0x000000ff1d00720c */ /* 0x000fe20003f65270 */
[----:B------:R-:W-:-:S04]  /*0af0*/  IMAD.WIDE.U32 R4, R201, UR6, R4 ;  /* 0x00000006c9047c25 */ /* 0x000fc8000f8e0004 */
[----:B---3--:R-:W-:Y:S01]  /*0b00*/  IMAD.WIDE.U32 R6, R8, UR8, R12 ;  /* 0x0000000808067c25 */ /* 0x008fe2000f8e000c */
[----:B------:R-:W-:-:S03]  /*0b10*/  IADD3 R8, P1, R2, UR14, RZ ;  /* 0x0000000e02087c10 */ /* 0x000fc6000ff3e0ff */
[----:B------:R-:W-:Y:S01]  /*0b20*/  @P2 VIADD R11, R11, 0x1 ;  /* 0x000000010b0b2836 */ /* 0x000fe20000000000 */
[----:B------:R-:W-:-:S03]  /*0b30*/  IADD3.X R9, R3, UR4, RZ, P1, !PT ;  /* 0x0000000403097c10 */ /* 0x000fc60008ffe4ff */
[----:B------:R-:W-:Y:S02]  /*0b40*/  IMAD.MOV.U32 R0, RZ, RZ, R11 ;  /* 0x000000ffff007224 */ /* 0x000fe400078e000b */
[----:B------:R2:W-:Y:S02]  /*0b50*/  LDGSTS.E.BYPASS.LTC128B.128 [R222+0x1000], desc[UR30][R8.64] ;  /* 0x0100000008de7fae */ /* 0x0005e4000b901d5e */
[----:B------:R-:W-:Y:S01]  /*0b60*/  @!P0 IMAD.MOV R0, RZ, RZ, -R0 ;  /* 0x000000ffff008224 */ /* 0x000fe200078e0a00 */
[----:B------:R-:W-:Y:S01]  /*0b70*/  @!P3 LOP3.LUT R0, RZ, R29, RZ, 0x33, !PT ;  /* 0x0000001dff00b212 */ /* 0x000fe200078e33ff */
[----:B-1----:R-:W-:Y:S02]  /*0b80*/  IMAD R2, R28, UR6, RZ ;  /* 0x000000061c027c24 */ /* 0x002fe4000f8e02ff */
[----:B------:R-:W-:Y:S02]  /*0b90*/  IMAD.IADD R3, R7, 0x1, R10 ;  /* 0x0000000107037824 */ /* 0x000fe400078e020a */
[----:B------:R-:W-:Y:S01]  /*0ba0*/  IMAD R2, R201, UR7, R2 ;  /* 0x00000007c9027c24 */ /* 0x000fe2000f8e0202 */
[----:B------:R-:W-:Y:S01]  /*0bb0*/  ULDC.64 UR6, c[0x0][0x238] ;  /* 0x00008e0000067ab9 */ /* 0x000fe20000000a00 */
[----:B------:R-:W-:-:S02]  /*0bc0*/  VIADD R7, R74, 0x7f ;  /* 0x0000007f4a077836 */ /* 0x000fc40000000000 */
[----:B------:R-:W-:Y:S02]  /*0bd0*/  IMAD.IADD R5, R5, 0x1, R2 ;  /* 0x0000000105057824 */ /* 0x000fe400078e0202 */
[----:B------:R-:W-:Y:S01]  /*0be0*/  IMAD.MOV.U32 R2, RZ, RZ, R6 ;  /* 0x000000ffff027224 */ /* 0x000fe200078e0006 */
[----:B------:R-:W-:Y:S01]  /*0bf0*/  SHF.R.S32.HI R6, RZ, 0x1f, R7 ;  /* 0x0000001fff067819 */ /* 0x000fe20000011407 */
[----:B------:R-:W-:Y:S02]  /*0c00*/  IMAD R10, R28, UR6, RZ ;  /* 0x000000061c0a7c24 */ /* 0x000fe4000f8e02ff */
[C---:B------:R-:W-:Y:S01]  /*0c10*/  IMAD.WIDE.U32 R2, R201.reuse, UR6, R2 ;  /* 0x00000006c9027c25 */ /* 0x040fe2000f8e0002 */
[----:B------:R-:W-:Y:S02]  /*0c20*/  LEA.HI R6, R6, R7, RZ, 0x7 ;  /* 0x0000000706067211 */ /* 0x000fe400078f38ff */
[----:B------:R-:W-:Y:S01]  /*0c30*/  SHF.R.S32.HI R7, RZ, 0x1f, R0 ;  /* 0x0000001fff077819 */ /* 0x000fe20000011400 */
[----:B------:R-:W-:Y:S01]  /*0c40*/  IMAD R10, R201, UR7, R10 ;  /* 0x00000007c90a7c24 */ /* 0x000fe2000f8e020a */
[----:B------:R-:W-:Y:S01]  /*0c50*/  SHF.R.S32.HI R220, RZ, 0x7, R6 ;  /* 0x00000007ffdc7819 */ /* 0x000fe20000011406 */
[----:B------:R-:W-:Y:S01]  /*0c60*/  IMAD.WIDE.U32 R30, R0, UR12, R4 ;  /* 0x0000000c001e7c25 */ /* 0x000fe2000f8e0004 */
[----:B------:R-:W-:-:S03]  /*0c70*/  ULDC.64 UR6, c[0x0][0x268] ;  /* 0x00009a0000067ab9 */ /* 0x000fc60000000a00 */
[----:B------:R-:W-:Y:S01]  /*0c80*/  IMAD R6, R7, UR12, RZ ;  /* 0x0000000c07067c24 */ /* 0x000fe2000f8e02ff */
[----:B------:R-:W-:Y:S01]  /*0c90*/  USHF.L.U32 UR12, UR10, 0x7, URZ ;  /* 0x000000070a0c7899 */ /* 0x000fe2000800063f */
[----:B------:R-:W-:Y:S01]  /*0ca0*/  VIADD R13, R220, 0xffffffff ;  /* 0xffffffffdc0d7836 */ /* 0x000fe20000000000 */
[----:B------:R-:W-:Y:S01]  /*0cb0*/  STL.64 [R1+0x48], R30 ;  /* 0x0000481e01007387 */ /* 0x000fe20000100a00 */
[----:B------:R-:W-:Y:S02]  /*0cc0*/  IMAD R4, R0, UR13, R6 ;  /* 0x0000000d00047c24 */ /* 0x000fe4000f8e0206 */
[----:B------:R-:W-:Y:S01]  /*0cd0*/  IMAD.IADD R3, R3, 0x1, R10 ;  /* 0x0000000103037824 */ /* 0x000fe200078e020a */
[----:B------:R-:W-:Y:S01]  /*0ce0*/  SHF.R.S32.HI R11, RZ, 0x1f, R13 ;  /* 0x0000001fff0b7819 */ /* 0x000fe2000001140d */
[----:B------:R-:W-:Y:S02]  /*0cf0*/  IMAD R10, R13, UR18, RZ ;  /* 0x000000120d0a7c24 */ /* 0x000fe4000f8e02ff */
[----:B------:R-:W-:-:S02]  /*0d00*/  IMAD.IADD R211, R31, 0x1, R4 ;  /* 0x000000011fd37824 */ /* 0x000fc400078e0204 */
[----:B------:R-:W-:Y:S02]  /*0d10*/  IMAD.MOV.U32 R210, RZ, RZ, R30 ;  /* 0x000000ffffd27224 */ /* 0x000fe400078e001e */
[----:B------:R-:W-:Y:S02]  /*0d20*/  IMAD R6, R7, UR6, RZ ;  /* 0x0000000607067c24 */ /* 0x000fe4000f8e02ff */
[----:B------:R-:W-:Y:S01]  /*0d30*/  IMAD R10, R11, UR12, R10 ;  /* 0x0000000c0b0a7c24 */ /* 0x000fe2000f8e020a */
[----:B------:R-:W-:Y:S01]  /*0d40*/  STL.64 [R1+0x38], R210 ;  /* 0x000038d201007387 */ /* 0x000fe20000100a00 */
[----:B------:R-:W-:-:S04]  /*0d50*/  IMAD.WIDE.U32 R4, R13, UR12, R210 ;  /* 0x0000000c0d047c25 */ /* 0x000fc8000f8e00d2 */
[----:B------:R-:W-:Y:S01]  /*0d60*/  IMAD.WIDE.U32 R14, R0, UR6, R2 ;  /* 0x00000006000e7c25 */ /* 0x000fe2000f8e0002 */
[----:B------:R-:W-:Y:S01]  /*0d70*/  IADD3 R2, P1, R8, UR14, RZ ;  /* 0x0000000e08027c10 */ /* 0x000fe2000ff3e0ff */
[----:B------:R-:W-:Y:S02]  /*0d80*/  USHF.L.U64.HI UR14, UR10, 0x6, UR11 ;  /* 0x000000060a0e7899 */ /* 0x000fe4000801020b */
[----:B------:R-:W-:Y:S01]  /*0d90*/  IMAD R12, R0, UR7, R6 ;  /* 0x00000007000c7c24 */ /* 0x000fe2000f8e0206 */
[----:B------:R-:W-:Y:S01]  /*0da0*/  ULDC.64 UR6, c[0x0][0x218] ;  /* 0x0000860000067ab9 */ /* 0x000fe20000000a00 */
[----:B------:R-:W-:Y:S01]  /*0db0*/  IMAD R0, R11, UR8, RZ ;  /* 0x000000080b007c24 */ /* 0x000fe2000f8e02ff */
[C---:B------:R-:W-:Y:S01]  /*0dc0*/  LEA R6, P0, R4.reuse, UR6, 0x1 ;  /* 0x0000000604067c11 */ /* 0x040fe2000f8008ff */
[----:B------:R-:W-:Y:S01]  /*0dd0*/  IMAD.IADD R3, R5, 0x1, R10 ;  /* 0x0000000105037824 */ /* 0x000fe200078e020a */
[----:B------:R-:W-:Y:S01]  /*0de0*/  STL.64 [R1+0x40], R14 ;  /* 0x0000400e01007387 */ /* 0x000fe20000100a00 */
[C---:B------:R-:W-:Y:S01]  /*0df0*/  IMAD R0, R13.reuse, UR9, R0 ;  /* 0x000000090d007c24 */ /* 0x040fe2000f8e0200 */
[----:B------:R-:W-:Y:S01]  /*0e00*/  ULDC.64 UR10, c[0x0][0x220] ;  /* 0x00008800000a7ab9 */ /* 0x000fe20000000a00 */
[----:B------:R-:W-:Y:S01]  /*0e10*/  IMAD.WIDE.U32 R10, R13, UR8, RZ ;  /* 0x000000080d0a7c25 */ /* 0x000fe2000f8e00ff */
[----:B------:R-:W-:-:S02]  /*0e20*/  LEA.HI.X R7, R4, UR7, R3, 0x1, P0 ;  /* 0x0000000704077c11 */ /* 0x000fc400080f0c03 */
[----:B------:R-:W-:Y:S01]  /*0e30*/  IADD3.X R3, R9, UR4, RZ, P1, !PT ;  /* 0x0000000409037c10 */ /* 0x000fe20008ffe4ff */
[----:B------:R-:W-:Y:S01]  /*0e40*/  IMAD.IADD R0, R11, 0x1, R0 ;  /* 0x000000010b007824 */ /* 0x000fe200078e0200 */
[----:B--2---:R-:W-:Y:S01]  /*0e50*/  LEA R8, P0, R10, R14, 0x7 ;  /* 0x0000000e0a087211 */ /* 0x004fe200078038ff */
[----:B------:R-:W-:Y:S01]  /*0e60*/  IMAD.IADD R9, R15, 0x1, R12 ;  /* 0x000000010f097824 */ /* 0x000fe200078e020c */
[----:B------:R-:W-:Y:S01]  /*0e70*/  IADD3 R4, P1, R6, UR15, RZ ;  /* 0x0000000f06047c10 */ /* 0x000fe2000ff3e0ff */
[----:B------:R1:W-:Y:S01]  /*0e80*/  LDGSTS.E.BYPASS.LTC128B.128 [R222+0x1800], desc[UR30][R2.64] ;  /* 0x0180000002de7fae */ /* 0x0003e2000b901d5e */
[----:B------:R-:W-:Y:S01]  /*0e90*/  SHF.R.S32.HI R11, RZ, 0x1, R20 ;  /* 0x00000001ff0b7819 */ /* 0x000fe20000011414 */
[----:B------:R-:W-:Y:S01]  /*0ea0*/  UIADD3 UR4, UR5, 0x2000, URZ ;  /* 0x0000200005047890 */ /* 0x000fe2000fffe03f */
[----:B------:R-:W-:Y:S01]  /*0eb0*/  LEA.HI.X R10, R10, R9, R0, 0x7, P0 ;  /* 0x000000090a0a7211 */ /* 0x000fe200000f3c00 */
[----:B------:R-:W-:Y:S01]  /*0ec0*/  LDGSTS.E.BYPASS.LTC128B.128 [R222+0x2000], desc[UR30][R6.64] ;  /* 0x0200000006de7fae */ /* 0x000fe2000b901d5e */
[----:B------:R-:W-:Y:S01]  /*0ed0*/  IADD3.X R5, R7, UR14, RZ, P1, !PT ;  /* 0x0000000e07057c10 */ /* 0x000fe20008ffe4ff */
[----:B------:R-:W-:-:S02]  /*0ee0*/  IMAD.SHL.U32 R0, R11, 0x40, RZ ;  /* 0x000000400b007824 */ /* 0x000fc400078e00ff */
[----:B------:R2:W-:Y:S03]  /*0ef0*/  STL [R1+0x34], R9 ;  /* 0x0000340901007387 */ /* 0x0005e60000100800 */
[----:B------:R-:W-:Y:S01]  /*0f00*/  LOP3.LUT R0, R0, 0xc0, RZ, 0xc0, !PT ;  /* 0x000000c000007812 */ /* 0x000fe200078ec0ff */
[----:B------:R3:W-:Y:S01]  /*0f10*/  LDGSTS.E.BYPASS.LTC128B.128 [R222+0x2800], desc[UR30][R4.64] ;  /* 0x0280000004de7fae */ /* 0x0007e2000b901d5e */
[----:B-1----:R-:W-:-:S04]  /*0f20*/  IADD3 R2, P0, R4, UR15, RZ ;  /* 0x0000000f04027c10 */ /* 0x002fc8000ff1e0ff */
[----:B------:R-:W-:-:S05]  /*0f30*/  IADD3.X R3, R5, UR14, RZ, P0, !PT ;  /* 0x0000000e05037c10 */ /* 0x000fca00087fe4ff */
[----:B------:R1:W-:Y:S01]  /*0f40*/  LDGSTS.E.BYPASS.LTC128B.128 [R222+0x3000], desc[UR30][R2.64] ;  /* 0x0300000002de7fae */ /* 0x0003e2000b901d5e */
[----:B---3--:R-:W-:-:S04]  /*0f50*/  IADD3 R4, P0, R2, UR15, RZ ;  /* 0x0000000f02047c10 */ /* 0x008fc8000ff1e0ff */
[----:B------:R-:W-:-:S05]  /*0f60*/  IADD3.X R5, R3, UR14, RZ, P0, !PT ;  /* 0x0000000e03057c10 */ /* 0x000fca00087fe4ff */
[----:B------:R3:W-:Y:S04]  /*0f70*/  LDGSTS.E.BYPASS.LTC128B.128 [R222+0x3800], desc[UR30][R4.64] ;  /* 0x0380000004de7fae */ /* 0x0007e8000b901d5e */
[----:B------:R-:W0:Y:S01]  /*0f80*/  LDGDEPBAR ;  /* 0x00000000000079af */ /* 0x000e220000000000 */
[----:B-1----:R-:W-:Y:S02]  /*0f90*/  LOP3.LUT R3, R0, 0x8, R26, 0xf8, !PT ;  /* 0x0000000800037812 */ /* 0x002fe400078ef81a */
[----:B------:R-:W-:Y:S02]  /*0fa0*/  SHF.R.U32.HI R0, RZ, 0x3, R0 ;  /* 0x00000003ff007819 */ /* 0x000fe40000011600 */
[C---:B------:R-:W-:Y:S02]  /*0fb0*/  LEA R2, P0, R8.reuse, UR10, 0x1 ;  /* 0x0000000a08027c11 */ /* 0x040fe4000f8008ff */
[----:B--2---:R-:W-:Y:S01]  /*0fc0*/  LOP3.LUT R9, R3, R0, RZ, 0x3c, !PT ;  /* 0x0000000003097212 */ /* 0x004fe200078e3cff */
[----:B------:R-:W-:Y:S01]  /*0fd0*/  IMAD.SHL.U32 R0, R23, 0x40, RZ ;  /* 0x0000004017007824 */ /* 0x000fe200078e00ff */
[----:B------:R-:W-:Y:S01]  /*0fe0*/  LEA.HI.X R3, R8, UR11, R10, 0x1, P0 ;  /* 0x0000000b08037c11 */ /* 0x000fe200080f0c0a */
[----:B------:R-:W-:-:S02]  /*0ff0*/  IMAD R8, R22, 0x8, R24 ;  /* 0x0000000816087824 */ /* 0x000fc400078e0218 */
[----:B---3--:R-:W-:Y:S01]  /*1000*/  IMAD.SHL.U32 R4, R25, 0x20, RZ ;  /* 0x0000002019047824 */ /* 0x008fe200078e00ff */
[----:B------:R-:W-:-:S04]  /*1010*/  DEPBAR.LE SB0, 0x0 ;  /* 0x000080000000791a */ /* 0x000fc80000000000 */
[----:B------:R-:W-:Y:S01]  /*1020*/  BAR.SYNC.DEFER_BLOCKING 0x0 ;  /* 0x0000000000007b1d */ /* 0x000fe20000010000 */
[----:B------:R-:W-:Y:S01]  /*1030*/  IMAD.SHL.U32 R5, R22, 0x8, RZ ;  /* 0x0000000816057824 */ /* 0x000fe200078e00ff */
[----:B------:R-:W-:Y:S02]  /*1040*/  LOP3.LUT R0, R0, 0xc0, RZ, 0xc0, !PT ;  /* 0x000000c000007812 */ /* 0x000fe400078ec0ff */
        /* <DEDUP_REMOVED lines=11> */
[----:B------:R-:W-:Y:S02]  /*1100*/  IADD3.X R7, R5, UR16, RZ, P1, !PT ;  /* 0x0000001005077c10 */ /* 0x000fe40008ffe4ff */
[----:B------:R-:W-:Y:S01]  /*1110*/  LEA R206, R0, UR4, 0x1 ;  /* 0x0000000400ce7c11 */ /* 0x000fe2000f8e08ff */
[----:B------:R-:W-:Y:S01]  /*1120*/  ULDC UR4, c[0x0][0x270] ;  /* 0x00009c0000047ab9 */ /* 0x000fe20000000800 */
[----:B------:R-:W-:Y:S01]  /*1130*/  @!PT LDS RZ, [RZ] ;  /* 0x00000000fffff984 */ /* 0x000fe20000000800 */
[----:B------:R-:W-:Y:S01]  /*1140*/  @!PT LDS RZ, [RZ] ;  /* 0x00000000fffff984 */ /* 0x000fe20000000800 */
[----:B------:R-:W-:Y:S01]  /*1150*/  @!PT LDS RZ, [RZ] ;  /* 0x00000000fffff984 */ /* 0x000fe20000000800 */
[----:B------:R1:W-:Y:S01]  /*1160*/  LDGSTS.E.BYPASS.LTC128B.128 [R222+0x4000], desc[UR30][R2.64] ;  /* 0x0400000002de7fae */ /* 0x0003e2000b901d5e */
[----:B------:R-:W-:Y:S02]  /*1170*/  LOP3.LUT P1, RZ, R23, 0x2, RZ, 0xc0, !PT ;  /* 0x0000000217ff7812 */ /* 0x000fe4000782c0ff */
[----:B------:R-:W-:Y:S01]  /*1180*/  VIADD R209, R206, 0x20 ;  /* 0x00000020ced17836 */ /* 0x000fe20000000000 */
[----:B------:R-:W-:Y:S04]  /*1190*/  LDGSTS.E.BYPASS.LTC128B.128 [R222+0x4800], desc[UR30][R4.64] ;  /* 0x0480000004de7fae */ /* 0x000fe8000b901d5e */
[----:B------:R2:W-:Y:S01]  /*11a0*/  LDGSTS.E.BYPASS.LTC128B.128 [R222+0x5000], desc[UR30][R6.64] ;  /* 0x0500000006de7fae */ /* 0x0005e2000b901d5e */
[----:B-1----:R-:W-:Y:S01]  /*11b0*/  IMAD.IADD R2, R72, 0x1, R9 ;  /* 0x0000000148027824 */ /* 0x002fe200078e0209 */
[----:B------:R-:W-:-:S02]  /*11c0*/  IADD3.X R9, R7, UR16, RZ, P0, !PT ;  /* 0x0000001007097c10 */ /* 0x000fc400087fe4ff */
[----:B------:R-:W-:Y:S01]  /*11d0*/  LEA R3, R0, UR5, 0x1 ;  /* 0x0000000500037c11 */ /* 0x000fe2000f8e08ff */
[----:B------:R-:W-:Y:S01]  /*11e0*/  IMAD.MOV.U32 R0, RZ, RZ, 0x20 ;  /* 0x00000020ff007424 */ /* 0x000fe200078e00ff */
[----:B------:R-:W-:Y:S01]  /*11f0*/  LEA R207, R2, UR5, 0x1 ;  /* 0x0000000502cf7c11 */ /* 0x000fe2000f8e08ff */
[----:B------:R1:W-:Y:S01]  /*1200*/  LDGSTS.E.BYPASS.LTC128B.128 [R222+0x5800], desc[UR30][R8.64] ;  /* 0x0580000008de7fae */ /* 0x0003e2000b901d5e */
[----:B------:R-:W-:Y:S01]  /*1210*/  LOP3.LUT P0, RZ, R11, 0x2, RZ, 0xc0, !PT ;  /* 0x000000020bff7812 */ /* 0x000fe2000780c0ff */
[----:B------:R-:W-:Y:S01]  /*1220*/  IMAD R2, R201, UR4, R202 ;  /* 0x00000004c9027c24 */ /* 0x000fe2000f8e02ca */
[----:B------:R-:W-:Y:S01]  /*1230*/  SEL R0, R0, 0xffffffe0, !P1 ;  /* 0xffffffe000007807 */ /* 0x000fe20004800000 */
[----:B------:R-:W-:Y:S02]  /*1240*/  LDSM.16.M88.4 R16, [R207] ;  /* 0x00000000cf10783b */ /* 0x000fe40000000200 */
[----:B------:R-:W-:Y:S02]  /*1250*/  IMAD.SHL.U32 R2, R2, 0x20, RZ ;  /* 0x0000002002027824 */ /* 0x000fe400078e00ff */
[----:B--2---:R-:W2:Y:S01]  /*1260*/  LDSM.16.M88.4 R4, [R3+0x2000] ;  /* 0x002000000304783b */ /* 0x004ea20000000200 */
[----:B------:R-:W-:-:S03]  /*1270*/  IMAD.IADD R208, R207, 0x1, R0 ;  /* 0x00000001cfd07824 */ /* 0x000fc600078e0200 */
[----:B------:R-:W3:Y:S02]  /*1280*/  LDSM.16.M88.4 R12, [R207+0x1000] ;  /* 0x00100000cf0c783b */ /* 0x000ee40000000200 */
[----:B------:R-:W-:Y:S02]  /*1290*/  @P0 VIADD R209, R206, 0xffffffe0 ;  /* 0xffffffe0ced10836 */ /* 0x000fe40000000000 */
[----:B------:R-:W4:Y:S04]  /*12a0*/  LDSM.16.M88.4 R32, [R3+0x3800] ;  /* 0x003800000320783b */ /* 0x000f280000000200 */
[----:B------:R-:W1:Y:S04]  /*12b0*/  LDSM.16.M88.4 R24, [R3+0x3c00] ;  /* 0x003c00000318783b */ /* 0x000e680000000200 */
[----:B------:R-:W1:Y:S04]  /*12c0*/  LDSM.16.M88.4 R52, [R3+0x2400] ;  /* 0x002400000334783b */ /* 0x000e680000000200 */
[----:B------:R-:W1:Y:S04]  /*12d0*/  LDSM.16.M88.4 R48, [R3+0x2800] ;  /* 0x002800000330783b */ /* 0x000e680000000200 */
[----:B------:R-:W1:Y:S04]  /*12e0*/  LDSM.16.M88.4 R44, [R3+0x2c00] ;  /* 0x002c0000032c783b */ /* 0x000e680000000200 */
[----:B------:R-:W1:Y:S04]  /*12f0*/  LDSM.16.M88.4 R40, [R3+0x3000] ;  /* 0x003000000328783b */ /* 0x000e680000000200 */
[----:B------:R4:W1:Y:S04]  /*1300*/  LDSM.16.M88.4 R36, [R3+0x3400] ;  /* 0x003400000324783b */ /* 0x0008680000000200 */
[----:B------:R-:W-:Y:S01]  /*1310*/  LDSM.16.M88.4 R76, [R209+0x1800] ;  /* 0x00180000d14c783b */ /* 0x000fe20000000200 */
[-C--:B--2---:R-:W-:Y:S03]  /*1320*/  HMMA.16816.F32.BF16 R164, R16, R4.reuse, RZ ;  /* 0x0000000410a4723c */ /* 0x084fe600000418ff */
[----:B------:R-:W-:Y:S04]  /*1330*/  LDSM.16.M88.4 R140, [R209+0x1c00] ;  /* 0x001c0000d18c783b */ /* 0x000fe80000000200 */
[----:B------:R-:W-:Y:S01]  /*1340*/  LDSM.16.M88.4 R20, [R209] ;  /* 0x00000000d114783b */ /* 0x000fe20000000200 */
[C---:B---3--:R-:W-:Y:S03]  /*1350*/  HMMA.16816.F32.BF16 R160, R12.reuse, R4, RZ ;  /* 0x000000040ca0723c */ /* 0x048fe600000418ff */
[----:B------:R-:W-:Y:S03]  /*1360*/  LDSM.16.M88.4 R28, [R209+0x400] ;  /* 0x00040000d11c783b */ /* 0x000fe60000000200 */
[----:B------:R-:W-:Y:S01]  /*1370*/  HMMA.16816.F32.BF16 R152, R12, R6, RZ ;  /* 0x000000060c98723c */ /* 0x000fe200000418ff */
[----:B------:R-:W-:Y:S01]  /*1380*/  LDSM.16.M88.4 R56, [R209+0x800] ;  /* 0x00080000d138783b */ /* 0x000fe20000000200 */
[----:B----4-:R-:W-:-:S03]  /*1390*/  LOP3.LUT R3, R200, 0xffffffe0, RZ, 0xc0, !PT ;  /* 0xffffffe0c8037812 */ /* 0x010fc600078ec0ff */
[----:B------:R-:W-:Y:S01]  /*13a0*/  LDSM.16.M88.4 R60, [R209+0xc00] ;  /* 0x000c0000d13c783b */ /* 0x000fe20000000200 */
[----:B------:R-:W-:Y:S01]  /*13b0*/  HMMA.16816.F32.BF16 R156, R16, R6, RZ ;  /* 0x00000006109c723c */ /* 0x000fe200000418ff */
[----:B------:R-:W-:Y:S02]  /*13c0*/  IMAD.IADD R3, R111, 0x1, -R3 ;  /* 0x000000016f037824 */ /* 0x000fe400078e0a03 */
[----:B------:R-:W2:Y:S03]  /*13d0*/  LDSM.16.M88.4 R4, [R208+0x1000] ;  /* 0x00100000d004783b */ /* 0x000ea60000000200 */
[----:B------:R-:W-:Y:S01]  /*13e0*/  HMMA.16816.F32.BF16 R96, R12, R32, RZ ;  /* 0x000000200c60723c */ /* 0x000fe200000418ff */
[----:B------:R-:W3:Y:S01]  /*13f0*/  LDSM.16.M88.4 R64, [R209+0x1000] ;  /* 0x00100000d140783b */ /* 0x000ee20000000200 */
[----:B------:R-:W-:-:S03]  /*1400*/  IADD3 R221, P1, P0, R2, R75, R3 ;  /* 0x0000004b02dd7210 */ /* 0x000fc6000783e003 */
[----:B------:R-:W4:Y:S01]  /*1410*/  LDSM.16.M88.4 R68, [R209+0x1400] ;  /* 0x00140000d144783b */ /* 0x000f220000000200 */
[C---:B-1----:R-:W-:Y:S03]  /*1420*/  HMMA.16816.F32.BF16 R88, R12.reuse, R24, RZ ;  /* 0x000000180c58723c */ /* 0x042fe600000418ff */
[----:B------:R-:W1:Y:S03]  /*1430*/  LDSM.16.M88.4 R8, [R208] ;  /* 0x00000000d008783b */ /* 0x000e660000000200 */
[C---:B------:R-:W-:Y:S01]  /*1440*/  HMMA.16816.F32.BF16 R148, R12.reuse, R52, RZ ;  /* 0x000000340c94723c */ /* 0x040fe200000418ff */
        /* <DEDUP_REMOVED lines=23> */
[----:B--2---:R-:W-:Y:S06]  /*15c0*/  HMMA.16816.F32.BF16 R24, R4, R76, R96 ;  /* 0x0000004c0418723c */ /* 0x004fec0000041860 */
[C---:B------:R-:W-:Y:S06]  /*15d0*/  HMMA.16816.F32.BF16 R44, R16.reuse, R40, RZ ;  /* 0x00000028102c723c */ /* 0x040fec00000418ff */
[C---:B------:R-:W-:Y:S06]  /*15e0*/  HMMA.16816.F32.BF16 R176, R16.reuse, R42, RZ ;  /* 0x0000002a10b0723c */ /* 0x040fec00000418ff */
[C---:B------:R-:W-:Y:S05]  /*15f0*/  HMMA.16816.F32.BF16 R36, R16.reuse, R32, RZ ;  /* 0x000000201024723c */ /* 0x040fea00000418ff */
[----:B------:R-:W-:Y:S01]  /*1600*/  STL.64 [R1], R24 ;  /* 0x0000001801007387 */ /* 0x000fe20000100a00 */
[----:B------:R-:W-:Y:S03]  /*1610*/  HMMA.16816.F32.BF16 R188, R16, R34, RZ ;  /* 0x0000002210bc723c */ /* 0x000fe600000418ff */
[----:B------:R-:W-:Y:S03]  /*1620*/  STL.64 [R1+0x8], R26 ;  /* 0x0000081a01007387 */ /* 0x000fe60000100a00 */
[C---:B------:R-:W-:Y:S06]  /*1630*/  HMMA.16816.F32.BF16 R16, R4.reuse, R140, R88 ;  /* 0x0000008c0410723c */ /* 0x040fec0000041858 */
[C---:B------:R-:W-:Y:S06]  /*1640*/  HMMA.16816.F32.BF16 R160, R4.reuse, R20, R160 ;  /* 0x0000001404a0723c */ /* 0x040fec00000418a0 */
[C---:B------:R-:W-:Y:S06]  /*1650*/  HMMA.16816.F32.BF16 R148, R4.reuse, R28, R148 ;  /* 0x0000001c0494723c */ /* 0x040fec0000041894 */
[C---:B------:R-:W-:Y:S05]  /*1660*/  HMMA.16816.F32.BF16 R196, R4.reuse, R56, R132 ;  /* 0x0000003804c4723c */ /* 0x040fea0000041884 */
[----:B------:R-:W-:Y:S01]  /*1670*/  STL.64 [R1+0x20], R16 ;  /* 0x0000201001007387 */ /* 0x000fe20000100a00 */
[C---:B------:R-:W-:Y:S03]  /*1680*/  HMMA.16816.F32.BF16 R228, R4.reuse, R60, R124 ;  /* 0x0000003c04e4723c */ /* 0x040fe6000004187c */
[----:B------:R-:W-:Y:S03]  /*1690*/  STL.64 [R1+0x28], R18 ;  /* 0x0000281201007387 */ /* 0x000fe60000100a00 */
[----:B---3--:R-:W-:Y:S01]  /*16a0*/  HMMA.16816.F32.BF16 R236, R4, R64, R116 ;  /* 0x0000004004ec723c */ /* 0x008fe20000041874 */
[----:B------:R-:W-:-:S04]  /*16b0*/  IMAD R127, R204, 0x8, R110 ;  /* 0x00000008cc7f7824 */ /* 0x000fc800078e026e */
[----:B------:R-:W-:Y:S01]  /*16c0*/  VIADD R223, R127, 0x4 ;  /* 0x000000047fdf7836 */ /* 0x000fe20000000000 */
        /* <DEDUP_REMOVED lines=8> */
[----:B------:R-:W-:Y:S06]  /*1750*/  HMMA.16816.F32.BF16 R4, R4, R142, R84 ;  /* 0x0000008e0404723c */ /* 0x000fec0000041854 */
[C---:B-1----:R-:W-:Y:S06]  /*1760*/  HMMA.16816.F32.BF16 R164, R8.reuse, R20, R164 ;  /* 0x0000001408a4723c */ /* 0x042fec00000418a4 */
[C---:B------:R-:W-:Y:S06]  /*1770*/  HMMA.16816.F32.BF16 R156, R8.reuse, R22, R156 ;  /* 0x00000016089c723c */ /* 0x040fec000004189c */
[C---:B------:R-:W-:Y:S05]  /*1780*/  HMMA.16816.F32.BF16 R92, R8.reuse, R28, R80 ;  /* 0x0000001c085c723c */ /* 0x040fea0000041850 */
[----:B------:R1:W-:Y:S01]  /*1790*/  STL.64 [R1+0x10], R4 ;  /* 0x0000100401007387 */ /* 0x0003e20000100a00 */
[C---:B------:R-:W-:Y:S03]  /*17a0*/  HMMA.16816.F32.BF16 R96, R8.reuse, R30, R136 ;  /* 0x0000001e0860723c */ /* 0x040fe60000041888 */
[----:B------:R2:W-:Y:S03]  /*17b0*/  STL.64 [R1+0x18], R6 ;  /* 0x0000180601007387 */ /* 0x0005e60000100a00 */
[C---:B------:R-:W-:Y:S06]  /*17c0*/  HMMA.16816.F32.BF16 R116, R8.reuse, R56, R52 ;  /* 0x000000380874723c */ /* 0x040fec0000041834 */
[C---:B------:R-:W-:Y:S06]  /*17d0*/  HMMA.16816.F32.BF16 R212, R8.reuse, R68, R12 ;  /* 0x0000004408d4723c */ /* 0x040fec000004180c */
[----:B------:R-:W-:Y:S01]  /*17e0*/  HMMA.16816.F32.BF16 R168, R8, R58, R168 ;  /* 0x0000003a08a8723c */ /* 0x000fe200000418a8 */
[----:B------:R-:W-:-:S05]  /*17f0*/  IMAD.WIDE.U32 R12, R221, -0x2daee0ad, RZ ;  /* 0xd2511f53dd0c7825 */ /* 0x000fca00078e00ff */
[C---:B------:R-:W-:Y:S01]  /*1800*/  HMMA.16816.F32.BF16 R120, R8.reuse, R60, R48 ;  /* 0x0000003c0878723c */ /* 0x040fe20000041830 */
[----:B-1----:R-:W-:Y:S02]  /*1810*/  SHF.R.S32.HI R4, RZ, 0x1f, R2 ;  /* 0x0000001fff047819 */ /* 0x002fe40000011402 */
[----:B------:R-:W-:Y:S01]  /*1820*/  SHF.R.S32.HI R2, RZ, 0x1f, R3 ;  /* 0x0000001fff027819 */ /* 0x000fe20000011403 */
[----:B------:R-:W-:Y:S02]  /*1830*/  IMAD R3, R109, 0x20, R73 ;  /* 0x000000206d037824 */ /* 0x000fe400078e0249 */
[C---:B------:R-:W-:Y:S01]  /*1840*/  HMMA.16816.F32.BF16 R172, R8.reuse, R62, R172 ;  /* 0x0000003e08ac723c */ /* 0x040fe200000418ac */
[----:B--2---:R-:W-:Y:S01]  /*1850*/  IMAD.WIDE.U32 R6, R127, -0x326172a9, RZ ;  /* 0xcd9e8d577f067825 */ /* 0x004fe200078e00ff */
[----:B------:R-:W-:Y:S02]  /*1860*/  IADD3.X R2, R4, R108, R2, P1, P0 ;  /* 0x0000006c04027210 */ /* 0x000fe40000fe0402 */
[----:B------:R-:W-:Y:S01]  /*1870*/  ISETP.GE.AND P0, PT, R74, 0x81, PT ;  /* 0x000000814a00780c */ /* 0x000fe20003f06270 */
[----:B------:R-:W-:Y:S01]  /*1880*/  IMAD.WIDE.U32 R4, R223, -0x326172a9, RZ ;  /* 0xcd9e8d57df047825 */ /* 0x000fe200078e00ff */
[----:B------:R-:W-:Y:S01]  /*1890*/  LOP3.LUT R126, R2, UR32, RZ, 0x3c, !PT ;  /* 0x00000020027e7c12 */ /* 0x000fe2000f8e3cff */
[----:B------:R-:W-:Y:S02]  /*18a0*/  HMMA.16816.F32.BF16 R200, R8, R64, R44 ;  /* 0x0000004008c8723c */ /* 0x000fe4000004182c */
[----:B------:R-:W-:Y:S01]  /*18b0*/  IMAD.IADD R2, R72, 0x1, R3 ;  /* 0x0000000148027824 */ /* 0x000fe200078e0203 */
[----:B------:R-:W-:-:S02]  /*18c0*/  LOP3.LUT R3, R7, R126, RZ, 0x3c, !PT ;  /* 0x0000007e07037212 */ /* 0x000fc400078e3cff */
[----:B------:R-:W-:Y:S01]  /*18d0*/  FMNMX.FTZ R7, R164, R165, !PT ;  /* 0x000000a5a4077209 */ /* 0x000fe20007810000 */
[C---:B------:R-:W-:Y:S01]  /*18e0*/  HMMA.16816.F32.BF16 R176, R8.reuse, R66, R176 ;  /* 0x0000004208b0723c */ /* 0x040fe200000418b0 */
[----:B------:R-:W-:Y:S01]  /*18f0*/  LOP3.LUT R14, R5, R126, RZ, 0x3c, !PT ;  /* 0x0000007e050e7212 */ /* 0x000fe200078e3cff */
[----:B------:R-:W-:Y:S01]  /*1900*/  IMAD.WIDE.U32 R20, R3, -0x2daee0ad, RZ ;  /* 0xd2511f5303147825 */ /* 0x000fe200078e00ff */
[----:B------:R-:W-:Y:S02]  /*1910*/  FMNMX.FTZ R7, R156, R7, !PT ;  /* 0x000000079c077209 */ /* 0x000fe40007810000 */
[----:B------:R-:W-:Y:S01]  /*1920*/  LEA R3, R220, 0xfffffffc, 0x2 ;  /* 0xfffffffcdc037811 */ /* 0x000fe200078e10ff */
[----:B------:R-:W-:Y:S01]  /*1930*/  IMAD.WIDE.U32 R60, R14, -0x2daee0ad, RZ ;  /* 0xd2511f530e3c7825 */ /* 0x000fe200078e00ff */
[----:B------:R-:W-:Y:S01]  /*1940*/  FMNMX.FTZ R5, R157, R7, !PT ;  /* 0x000000079d057209 */ /* 0x000fe20007810000 */
[C---:B------:R-:W-:Y:S01]  /*1950*/  HMMA.16816.F32.BF16 R180, R8.reuse, R70, R180 ;  /* 0x0000004608b4723c */ /* 0x040fe200000418b4 */
[----:B------:R-:W-:Y:S01]  /*1960*/  LOP3.LUT R14, R13, UR33, R3, 0x96, !PT ;  /* 0x000000210d0e7c12 */ /* 0x000fe2000f8e9603 */
[C---:B------:R-:W-:Y:S01]  /*1970*/  VIADD R16, R3.reuse, 0x1 ;  /* 0x0000000103107836 */ /* 0x040fe20000000000 */
[----:B------:R-:W-:Y:S01]  /*1980*/  FMNMX.FTZ R5, R92, R5, !PT ;  /* 0x000000055c057209 */ /* 0x000fe20007810000 */
[----:B------:R-:W-:Y:S01]  /*1990*/  VIADD R17, R3, 0x2 ;  /* 0x0000000203117836 */ /* 0x000fe20000000000 */
[--C-:B------:R-:W-:Y:S01]  /*19a0*/  LOP3.LUT R15, R21, UR26, R12.reuse, 0x96, !PT ;  /* 0x0000001a150f7c12 */ /* 0x100fe2000f8e960c */
[----:B------:R-:W-:Y:S01]  /*19b0*/  VIADD R18, R3, 0x3 ;  /* 0x0000000303127836 */ /* 0x000fe20000000000 */
[----:B------:R-:W-:Y:S01]  /*19c0*/  FMNMX.FTZ R3, R93, R5, !PT ;  /* 0x000000055d037209 */ /* 0x000fe20007810000 */
[----:B------:R-:W-:Y:S01]  /*19d0*/  HMMA.16816.F32.BF16 R216, R8, R76, R36 ;  /* 0x0000004c08d8723c */ /* 0x000fe20000041824 */
[----:B------:R-:W-:Y:S01]  /*19e0*/  LOP3.LUT R7, R61, UR26, R12, 0x96, !PT ;  /* 0x0000001a3d077c12 */ /* 0x000fe2000f8e960c */
[----:B------:R-:W-:Y:S01]  /*19f0*/  IMAD.WIDE.U32 R40, R15, -0x326172a9, RZ ;  /* 0xcd9e8d570f287825 */ /* 0x000fe200078e00ff */
[----:B------:R-:W-:-:S02]  /*1a00*/  FMNMX.FTZ R3, R96, R3, !PT ;  /* 0x0000000360037209 */ /* 0x000fc40007810000 */
[----:B------:R-:W-:Y:S01]  /*1a10*/  LOP3.LUT R12, R13, UR33, R16, 0x96, !PT ;  /* 0x000000210d0c7c12 */ /* 0x000fe2000f8e9610 */
[----:B------:R-:W-:Y:S01]  /*1a20*/  IMAD.WIDE.U32 R14, R14, -0x326172a9, RZ ;  /* 0xcd9e8d570e0e7825 */ /* 0x000fe200078e00ff */
[----:B------:R-:W-:Y:S01]  /*1a30*/  FMNMX.FTZ R3, R97, R3, !PT ;  /* 0x0000000361037209 */ /* 0x000fe20007810000 */
[C---:B------:R-:W-:Y:S01]  /*1a40*/  HMMA.16816.F32.BF16 R184, R8.reuse, R140, R184 ;  /* 0x0000008c08b8723c */ /* 0x040fe200000418b8 */
[----:B------:R-:W-:Y:S01]  /*1a50*/  LOP3.LUT R16, R13, UR33, R17, 0x96, !PT ;  /* 0x000000210d107c12 */ /* 0x000fe2000f8e9611 */
[----:B------:R-:W-:Y:S01]  /*1a60*/  IMAD.WIDE.U32 R48, R7, -0x326172a9, RZ ;  /* 0xcd9e8d5707307825 */ /* 0x000fe200078e00ff */
[----:B------:R-:W-:Y:S02]  /*1a70*/  FMNMX.FTZ R3, R116, R3, !PT ;  /* 0x0000000374037209 */ /* 0x000fe40007810000 */
[----:B------:R-:W-:Y:S01]  /*1a80*/  LOP3.LUT R5, R13, UR33, R18, 0x96, !PT ;  /* 0x000000210d057c12 */ /* 0x000fe2000f8e9612 */
[----:B------:R-:W-:Y:S01]  /*1a90*/  IMAD.WIDE.U32 R12, R12, -0x326172a9, RZ ;  /* 0xcd9e8d570c0c7825 */ /* 0x000fe200078e00ff */
[----:B------:R-:W-:Y:S01]  /*1aa0*/  FMNMX.FTZ R3, R117, R3, !PT ;  /* 0x0000000375037209 */ /* 0x000fe20007810000 */
[----:B------:R-:W-:Y:S01]  /*1ab0*/  HMMA.16816.F32.BF16 R188, R8, R78, R188 ;  /* 0x0000004e08bc723c */ /* 0x000fe200000418bc */
[----:B------:R-:W-:Y:S01]  /*1ac0*/  LOP3.LUT R22, R15, UR27, R6, 0x96, !PT ;  /* 0x0000001b0f167c12 */ /* 0x000fe2000f8e9606 */
[----:B------:R-:W-:Y:S01]  /*1ad0*/  IMAD.WIDE.U32 R18, R5, -0x326172a9, RZ ;  /* 0xcd9e8d5705127825 */ /* 0x000fe200078e00ff */
[----:B------:R-:W-:-:S02]  /*1ae0*/  FMNMX.FTZ R3, R168, R3, !PT ;  /* 0x00000003a8037209 */ /* 0x000fc40007810000 */
[--C-:B------:R-:W-:Y:S01]  /*1af0*/  LOP3.LUT R25, R13, UR27, R6.reuse, 0x96, !PT ;  /* 0x0000001b0d197c12 */ /* 0x100fe2000f8e9606 */
[----:B------:R-:W-:Y:S01]  /*1b00*/  IMAD.WIDE.U32 R16, R16, -0x326172a9, RZ ;  /* 0xcd9e8d5710107825 */ /* 0x000fe200078e00ff */
[----:B------:R-:W-:Y:S01]  /*1b10*/  FMNMX.FTZ R3, R169, R3, !PT ;  /* 0x00000003a9037209 */ /* 0x000fe20007810000 */
[----:B------:R-:W-:Y:S01]  /*1b20*/  HMMA.16816.F32.BF16 R192, R8, R142, R192 ;  /* 0x0000008e08c0723c */ /* 0x000fe200000418c0 */
[--C-:B------:R-:W-:Y:S02]  /*1b30*/  LOP3.LUT R26, R19, UR27, R6.reuse, 0x96, !PT ;  /* 0x0000001b131a7c12 */ /* 0x100fe4000f8e9606 */
[----:B------:R-:W-:Y:S02]  /*1b40*/  FMNMX.FTZ R3, R120, R3, !PT ;  /* 0x0000000378037209 */ /* 0x000fe40007810000 */
        /* <DEDUP_REMOVED lines=20> */
[--C-:B------:R-:W-:Y:S02]  /*1c90*/  LOP3.LUT R29, R15, UR27, R4.reuse, 0x96, !PT ;  /* 0x0000001b0f1d7c12 */ /* 0x100fe4000f8e9604 */
[--C-:B------:R-:W-:Y:S02]  /*1ca0*/  LOP3.LUT R33, R13, UR27, R4.reuse, 0x96, !PT ;  /* 0x0000001b0d217c12 */ /* 0x100fe4000f8e9604 */
[--C-:B------:R-:W-:Y:S02]  /*1cb0*/  LOP3.LUT R32, R17, UR27, R4.reuse, 0x96, !PT ;  /* 0x0000001b11207c12 */ /* 0x100fe4000f8e9604 */
        /* <DEDUP_REMOVED lines=16> */
[--C-:B------:R-:W-:Y:S02]  /*1dc0*/  LOP3.LUT R23, R41, UR25, R14.reuse, 0x96, !PT ;  /* 0x0000001929177c12 */ /* 0x100fe4000f8e960e */
[----:B------:R-:W-:Y:S02]  /*1dd0*/  LOP3.LUT R31, R49, UR25, R14, 0x96, !PT ;  /* 0x00000019311f7c12 */ /* 0x000fe4000f8e960e */
[--C-:B------:R-:W-:Y:S02]  /*1de0*/  LOP3.LUT R24, R41, UR25, R12.reuse, 0x96, !PT ;  /* 0x0000001929187c12 */ /* 0x100fe4000f8e960c */
[----:B------:R-:W-:Y:S02]  /*1df0*/  LOP3.LUT R34, R49, UR25, R12, 0x96, !PT ;  /* 0x0000001931227c12 */ /* 0x000fe4000f8e960c */
[----:B------:R-:W-:-:S02]  /*1e00*/  LOP3.LUT R27, R41, UR25, R16, 0x96, !PT ;  /* 0x00000019291b7c12 */ /* 0x000fc4000f8e9610 */
[----:B------:R-:W-:Y:S02]  /*1e10*/  LOP3.LUT R30, R49, UR25, R16, 0x96, !PT ;  /* 0x00000019311e7c12 */ /* 0x000fe4000f8e9610 */
[--C-:B------:R-:W-:Y:S02]  /*1e20*/  LOP3.LUT R15, R41, UR25, R18.reuse, 0x96, !PT ;  /* 0x00000019290f7c12 */ /* 0x100fe4000f8e9612 */
[----:B------:R-:W-:Y:S02]  /*1e30*/  LOP3.LUT R132, R49, UR25, R18, 0x96, !PT ;  /* 0x0000001931847c12 */ /* 0x000fe4000f8e9612 */
[----:B------:R-:W-:Y:S02]  /*1e40*/  FMNMX.FTZ R13, R122, R4, !PT ;  /* 0x000000047a0d7209 */ /* 0x000fe40007810000 */
[----:B------:R-:W-:Y:S02]  /*1e50*/  FMNMX.FTZ R12, R228, R3, !PT ;  /* 0x00000003e40c7209 */ /* 0x000fe40007810000 */
[----:B------:R-:W-:Y:S01]  /*1e60*/  FMNMX.FTZ R14, R217, R5, !PT ;  /* 0x00000005d90e7209 */ /* 0x000fe20007810000 */
[----:B------:R-:W-:Y:S06]  /*1e70*/  BAR.SYNC.DEFER_BLOCKING 0x0 ;  /* 0x0000000000007b1d */ /* 0x000fec0000010000 */
[----:B------:R-:W-:Y:S05]  /*1e80*/  @!P0 BRA `(.L_x_531) ;  /* 0x0000000000588947 */ /* 0x000fea0003800000 */
[----:B------:R-:W-:-:S04]  /*1e90*/  VIADD R3, R220, 0xfffffffe ;  /* 0xfffffffedc037836 */ /* 0x000fc80000000000 */
[C---:B------:R-:W-:Y:S01]  /*1ea0*/  IMAD R6, R3.reuse, UR18, RZ ;  /* 0x0000001203067c24 */ /* 0x040fe2000f8e02ff */
[----:B------:R-:W-:Y:S01]  /*1eb0*/  SHF.R.S32.HI R7, RZ, 0x1f, R3 ;  /* 0x0000001fff077819 */ /* 0x000fe20000011403 */
        /* <DEDUP_REMOVED lines=19> */
.L_x_531:
[----:B------:R-:W2:Y:S01]  /*1ff0*/  LDL.LU R101, [R1+0x2c] ;  /* 0x00002c0001657983 */ /* 0x000ea20000300800 */
[----:B-1----:R-:W-:Y:S02]  /*2000*/  FMNMX.FTZ R4, R123, R13, !PT ;  /* 0x0000000d7b047209 */ /* 0x002fe40007810000 */
[----:B------:R-:W-:Y:S01]  /*2010*/  FMNMX.FTZ R3, R229, R12, !PT ;  /* 0x0000000ce5037209 */ /* 0x000fe20007810000 */
[----:B------:R-:W3:Y:S01]  /*2020*/  LDL.LU R113, [R1+0x14] ;  /* 0x0000140001717983 */ /* 0x000ee20000300800 */
[----:B------:R-:W-:Y:S02]  /*2030*/  FMNMX.FTZ R6, R188, R14, !PT ;  /* 0x0000000ebc067209 */ /* 0x000fe40007810000 */
[----:B------:R-:W-:Y:S01]  /*2040*/  FMNMX.FTZ R7, R162, R163, !PT ;  /* 0x000000a3a2077209 */ /* 0x000fe20007810000 */
[----:B------:R-:W4:Y:S01]  /*2050*/  LDL.LU R112, [R1+0x10] ;  /* 0x0000100001707983 */ /* 0x000f220000300800 */
[----:B------:R-:W-:Y:S01]  /*2060*/  UIADD3 UR24, UR33, 0x76cf5d0a, URZ ;  /* 0x76cf5d0a21187890 */ /* 0x000fe2000fffe03f */
[----:B------:R-:W-:Y:S01]  /*2070*/  IMAD.WIDE.U32 R8, R22, -0x2daee0ad, RZ ;  /* 0xd2511f5316087825 */ /* 0x000fe200078e00ff */
[----:B------:R-:W-:Y:S01]  /*2080*/  UIADD3 UR22, UR33, 0x32370b8f, URZ ;  /* 0x32370b8f21167890 */ /* 0x000fe2000fffe03f */
[----:B------:R-:W5:Y:S01]  /*2090*/  LDL.LU R252, [R1+0x28] ;  /* 0x0000280001fc7983 */ /* 0x000f620000300800 */
[----:B------:R-:W-:-:S03]  /*20a0*/  ULDC UR4, c[0x0][0x2ec] ;  /* 0x0000bb0000047ab9 */ /* 0x000fc60000000800 */
[----:B------:R-:W2:Y:S04]  /*20b0*/  LDL.LU R211, [R1+0x8] ;  /* 0x0000080001d37983 */ /* 0x000ea80000300800 */
[----:B------:R-:W3:Y:S04]  /*20c0*/  LDL.LU R210, [R1] ;  /* 0x0000000001d27983 */ /* 0x000ee80000300800 */
[----:B------:R-:W5:Y:S04]  /*20d0*/  LDL.LU R139, [R1+0x1c] ;  /* 0x00001c00018b7983 */ /* 0x000f680000300800 */
[----:B------:R-:W4:Y:S04]  /*20e0*/  LDL.LU R134, [R1+0x24] ;  /* 0x0000240001867983 */ /* 0x000f280000300800 */
[----:B------:R-:W2:Y:S04]  /*20f0*/  LDL.LU R114, [R1+0x20] ;  /* 0x0000200001727983 */ /* 0x000ea80000300800 */
[----:B------:R-:W5:Y:S04]  /*2100*/  LDL.LU R115, [R1+0xc] ;  /* 0x00000c0001737983 */ /* 0x000f680000300800 */
[----:B------:R-:W4:Y:S04]  /*2110*/  LDL.LU R35, [R1+0x4] ;  /* 0x0000040001237983 */ /* 0x000f280000300800 */
[----:B------:R-:W5:Y:S01]  /*2120*/  LDL.LU R36, [R1+0x18] ;  /* 0x0000180001247983 */ /* 0x000f620000300800 */
[----:B------:R-:W-:Y:S01]  /*2130*/  FMNMX.FTZ R4, R174, R4, !PT ;  /* 0x00000004ae047209 */ /* 0x000fe20007810000 */
[----:B------:R-:W-:Y:S01]  /*2140*/  IMAD.WIDE.U32 R80, R24, -0x2daee0ad, RZ ;  /* 0xd2511f5318507825 */ /* 0x000fe200078e00ff */
[----:B------:R-:W-:Y:S01]  /*2150*/  FMNMX.FTZ R3, R224, R3, !PT ;  /* 0x00000003e0037209 */ /* 0x000fe20007810000 */
[----:B------:R-:W-:Y:S01]  /*2160*/  UIADD3 UR21, UR32, 0x78dde6e4, URZ ;  /* 0x78dde6e420157890 */ /* 0x000fe2000fffe03f */
[----:B------:R-:W-:Y:S01]  /*2170*/  FMNMX.FTZ R5, R175, R4, !PT ;  /* 0x00000004af057209 */ /* 0x000fe20007810000 */
[----:B------:R-:W-:Y:S01]  /*2180*/  IMAD.WIDE.U32 R22, R23, -0x2daee0ad, RZ ;  /* 0xd2511f5317167825 */ /* 0x000fe200078e00ff */
[----:B------:R-:W-:Y:S01]  /*2190*/  FMNMX.FTZ R3, R225, R3, !PT ;  /* 0x00000003e1037209 */ /* 0x000fe20007810000 */
[----:B------:R-:W-:Y:S01]  /*21a0*/  UIADD3 UR23, UR32, -0x255992d5, URZ ;  /* 0xdaa66d2b20177890 */ /* 0x000fe2000fffe03f */
        /* <DEDUP_REMOVED lines=30> */
[----:B------:R-:W-:Y:S01]  /*2390*/  IMAD.WIDE.U32 R4, R25, -0x2daee0ad, RZ ;  /* 0xd2511f5319047825 */ /* 0x000fe200078e00ff */
[----:B------:R-:W-:Y:S02]  /*23a0*/  FMNMX.FTZ R7, R182, R7, !PT ;  /* 0x00000007b6077209 */ /* 0x000fe40007810000 */
[----:B------:R-:W-:Y:S02]  /*23b0*/  FMNMX.FTZ R3, R151, R3, !PT ;  /* 0x0000000397037209 */ /* 0x000fe40007810000 */
[----:B------:R-:W-:-:S02]  /*23c0*/  FMNMX.FTZ R6, R240, R6, !PT ;  /* 0x00000006f0067209 */ /* 0x000fc40007810000 */
[--C-:B------:R-:W-:Y:S02]  /*23d0*/  LOP3.LUT R21, R9, UR24, R20.reuse, 0x96, !PT ;  /* 0x0000001809157c12 */ /* 0x100fe4000f8e9614 */
[----:B------:R-:W-:Y:S01]  /*23e0*/  FMNMX.FTZ R7, R183, R7, !PT ;  /* 0x00000007b7077209 */ /* 0x000fe20007810000 */
[----:B------:R-:W1:Y:S01]  /*23f0*/  SHFL.BFLY PT, R9, R11, 0x2, 0x1f ;  /* 0x0c401f000b097f89 */ /* 0x000e6200000e0000 */
[----:B------:R-:W-:Y:S02]  /*2400*/  FMNMX.FTZ R3, R146, R3, !PT ;  /* 0x0000000392037209 */ /* 0x000fe40007810000 */
[----:B------:R-:W-:Y:S02]  /*2410*/  FMNMX.FTZ R6, R241, R6, !PT ;  /* 0x00000006f1067209 */ /* 0x000fe40007810000 */
[----:B------:R-:W-:Y:S02]  /*2420*/  LOP3.LUT R18, R5, UR24, R20, 0x96, !PT ;  /* 0x0000001805127c12 */ /* 0x000fe4000f8e9614 */
[----:B------:R-:W-:-:S02]  /*2430*/  FMNMX.FTZ R5, R218, R7, !PT ;  /* 0x00000007da057209 */ /* 0x000fc40007810000 */
[----:B------:R-:W-:Y:S02]  /*2440*/  FMNMX.FTZ R3, R147, R3, !PT ;  /* 0x0000000393037209 */ /* 0x000fe40007810000 */
[----:B------:R-:W-:Y:S02]  /*2450*/  FMNMX.FTZ R5, R219, R5, !PT ;  /* 0x00000005db057209 */ /* 0x000fe40007810000 */
[----:B------:R-:W-:Y:S02]  /*2460*/  FMNMX.FTZ R3, R198, R3, !PT ;  /* 0x00000003c6037209 */ /* 0x000fe40007810000 */
[----:B------:R-:W-:Y:S02]  /*2470*/  LOP3.LUT R14, R81, UR22, R4, 0x96, !PT ;  /* 0x00000016510e7c12 */ /* 0x000fe4000f8e9604 */
[----:B------:R-:W-:Y:S02]  /*2480*/  FMNMX.FTZ R5, R190, R5, !PT ;  /* 0x00000005be057209 */ /* 0x000fe40007810000 */
[----:B------:R-:W-:Y:S01]  /*2490*/  FMNMX.FTZ R3, R199, R3, !PT ;  /* 0x00000003c7037209 */ /* 0x000fe20007810000 */
[----:B------:R-:W-:Y:S01]  /*24a0*/  IMAD.WIDE.U32 R104, R14, -0x326172a9, RZ ;  /* 0xcd9e8d570e687825 */ /* 0x000fe200078e00ff */
[----:B------:R-:W-:-:S02]  /*24b0*/  LOP3.LUT R19, R23, UR22, R8, 0x96, !PT ;  /* 0x0000001617137c12 */ /* 0x000fc4000f8e9608 */
[----:B------:R-:W-:Y:S02]  /*24c0*/  FMNMX.FTZ R3, R130, R3, !PT ;  /* 0x0000000382037209 */ /* 0x000fe40007810000 */
[----:B-1----:R-:W-:Y:S01]  /*24d0*/  FMNMX.FTZ R11, R11, R9, !PT ;  /* 0x000000090b0b7209 */ /* 0x002fe20007810000 */
[----:B------:R-:W-:Y:S01]  /*24e0*/  IMAD.WIDE.U32 R8, R26, -0x2daee0ad, RZ ;  /* 0xd2511f531a087825 */ /* 0x000fe200078e00ff */
[----:B------:R-:W-:Y:S02]  /*24f0*/  FMNMX.FTZ R3, R131, R3, !PT ;  /* 0x0000000383037209 */ /* 0x000fe40007810000 */
[----:B------:R-:W-:Y:S01]  /*2500*/  LEA R204, R2, UR5, 0x1 ;  /* 0x0000000502cc7c11 */ /* 0x000fe2000f8e08ff */
[----:B------:R-:W1:Y:S01]  /*2510*/  SHFL.BFLY PT, R13, R11, 0x1, 0x1f ;  /* 0x0c201f000b0d7f89 */ /* 0x000e6200000e0000 */
[----:B------:R-:W-:Y:S01]  /*2520*/  LOP3.LUT R88, R85, UR22, R8, 0x96, !PT ;  /* 0x0000001655587c12 */ /* 0x000fe2000f8e9608 */
[----:B------:R-:W-:Y:S01]  /*2530*/  ULDC.U8 UR5, c[0x0][0x388] ;  /* 0x0000e20000057ab9 */ /* 0x000fe20000000000 */
[----:B------:R-:W-:Y:S01]  /*2540*/  LOP3.LUT R89, R9, UR24, R20, 0x96, !PT ;  /* 0x0000001809597c12 */ /* 0x000fe2000f8e9614 */
[----:B------:R-:W-:Y:S01]  /*2550*/  IMAD.IADD R205, R0, 0x1, R204 ;  /* 0x0000000100cd7824 */ /* 0x000fe200078e02cc */
[----:B------:R-:W-:Y:S04]  /*2560*/  LDSM.16.MT88.4 R52, [R204+0x4400] ;  /* 0x00440000cc34783b */ /* 0x000fe80000004200 */
[----:B------:R-:W-:Y:S04]  /*2570*/  LDSM.16.MT88.4 R44, [R205+0x4000] ;  /* 0x00400000cd2c783b */ /* 0x000fe80000004200 */
[----:B------:R-:W-:Y:S01]  /*2580*/  LDSM.16.MT88.4 R56, [R205+0x4400] ;  /* 0x00440000cd38783b */ /* 0x000fe20000004200 */
[----:B-1----:R-:W-:-:S04]  /*2590*/  FMNMX.FTZ R138, R11, R13, !PT ;  /* 0x0000000d0b8a7209 */ /* 0x002fc80007810000 */
[----:B------:R-:W-:Y:S02]  /*25a0*/  FSETP.NEU.FTZ.AND P1, PT, R138, -INF , PT ;  /* 0xff8000008a00780b */ /* 0x000fe40003f3d000 */
[----:B---3--:R-:W-:-:S04]  /*25b0*/  FMNMX.FTZ R6, R210, R6, !PT ;  /* 0x00000006d2067209 */ /* 0x008fc80007810000 */
[----:B----4-:R-:W-:Y:S02]  /*25c0*/  FMNMX.FTZ R4, R35, R6, !PT ;  /* 0x0000000623047209 */ /* 0x010fe40007810000 */
[----:B------:R-:W-:Y:S02]  /*25d0*/  FMNMX.FTZ R6, R191, R5, !PT ;  /* 0x00000005bf067209 */ /* 0x000fe40007810000 */
[----:B------:R-:W-:Y:S02]  /*25e0*/  FMNMX.FTZ R4, R248, R4, !PT ;  /* 0x00000004f8047209 */ /* 0x000fe40007810000 */
[----:B------:R-:W-:Y:S02]  /*25f0*/  FMNMX.FTZ R6, R186, R6, !PT ;  /* 0x00000006ba067209 */ /* 0x000fe40007810000 */
[----:B------:R-:W-:Y:S02]  /*2600*/  FMNMX.FTZ R4, R249, R4, !PT ;  /* 0x00000004f9047209 */ /* 0x000fe40007810000 */
[----:B------:R-:W-:-:S02]  /*2610*/  FMNMX.FTZ R6, R187, R6, !PT ;  /* 0x00000006bb067209 */ /* 0x000fc40007810000 */
[----:B--2---:R-:W-:Y:S02]  /*2620*/  FMNMX.FTZ R4, R114, R4, !PT ;  /* 0x0000000472047209 */ /* 0x004fe40007810000 */
[----:B------:R-:W-:Y:S02]  /*2630*/  FMNMX.FTZ R5, R230, R3, !PT ;  /* 0x00000003e6057209 */ /* 0x000fe40007810000 */
[----:B------:R-:W-:Y:S02]  /*2640*/  FMNMX.FTZ R3, R134, R4, !PT ;  /* 0x0000000486037209 */ /* 0x000fe40007810000 */
[----:B------:R-:W-:Y:S02]  /*2650*/  FMNMX.FTZ R4, R194, R6, !PT ;  /* 0x00000006c2047209 */ /* 0x000fe40007810000 */
[----:B------:R-:W-:Y:S02]  /*2660*/  FMNMX.FTZ R6, R231, R5, !PT ;  /* 0x00000005e7067209 */ /* 0x000fe40007810000 */
[----:B------:R-:W-:-:S02]  /*2670*/  FMNMX.FTZ R7, R112, R3, !PT ;  /* 0x0000000370077209 */ /* 0x000fc40007810000 */
[----:B------:R-:W-:Y:S02]  /*2680*/  FMNMX.FTZ R3, R226, R6, !PT ;  /* 0x00000006e2037209 */ /* 0x000fe40007810000 */
[----:B------:R-:W-:Y:S01]  /*2690*/  FMNMX.FTZ R10, R113, R7, !PT ;  /* 0x00000007710a7209 */ /* 0x000fe20007810000 */
[----:B------:R-:W-:Y:S01]  /*26a0*/  IMAD.WIDE.U32 R6, R29, -0x2daee0ad, RZ ;  /* 0xd2511f531d067825 */ /* 0x000fe200078e00ff */
[----:B------:R-:W-:Y:S02]  /*26b0*/  FMNMX.FTZ R3, R227, R3, !PT ;  /* 0x00000003e3037209 */ /* 0x000fe40007810000 */
[----:B------:R-:W-:Y:S01]  /*26c0*/  FMNMX.FTZ R8, R195, R4, !PT ;  /* 0x00000004c3087209 */ /* 0x000fe20007810000 */
[----:B------:R-:W-:Y:S01]  /*26d0*/  IMAD.WIDE.U32 R4, R28, -0x2daee0ad, RZ ;  /* 0xd2511f531c047825 */ /* 0x000fe200078e00ff */
[----:B------:R-:W-:Y:S01]  /*26e0*/  FMNMX.FTZ R3, R238, R3, !PT ;  /* 0x00000003ee037209 */ /* 0x000fe20007810000 */
[----:B------:R-:W-:Y:S01]  /*26f0*/  SHFL.BFLY PT, R12, R10, 0x2, 0x1f ;  /* 0x0c401f000a0c7f89 */ /* 0x000fe200000e0000 */
[----:B------:R-:W-:-:S02]  /*2700*/  LOP3.LUT R15, R7, UR24, R60, 0x96, !PT ;  /* 0x00000018070f7c12 */ /* 0x000fc4000f8e963c */
[----:B------:R-:W-:Y:S01]  /*2710*/  FMNMX.FTZ R7, R239, R3, !PT ;  /* 0x00000003ef077209 */ /* 0x000fe20007810000 */
[----:B------:R-:W1:Y:S01]  /*2720*/  SHFL.BFLY PT, R9, R8, 0x2, 0x1f ;  /* 0x0c401f0008097f89 */ /* 0x000e6200000e0000 */
[----:B------:R-:W-:Y:S01]  /*2730*/  LOP3.LUT R17, R17, UR22, R6, 0x96, !PT ;  /* 0x0000001611117c12 */ /* 0x000fe2000f8e9606 */
[----:B------:R-:W-:Y:S01]  /*2740*/  FMUL.FTZ R3, R138, UR4 ;  /* 0x000000048a037c20 */ /* 0x000fe20008410000 */
[----:B------:R-:W-:Y:S02]  /*2750*/  FMNMX.FTZ R7, R234, R7, !PT ;  /* 0x00000007ea077209 */ /* 0x000fe40007810000 */
[----:B------:R-:W-:Y:S01]  /*2760*/  LOP3.LUT R85, R5, UR24, R20, 0x96, !PT ;  /* 0x0000001805557c12 */ /* 0x000fe2000f8e9614 */
[----:B------:R-:W-:Y:S01]  /*2770*/  IMAD.WIDE.U32 R26, R17, -0x326172a9, RZ ;  /* 0xcd9e8d57111a7825 */ /* 0x000fe200078e00ff */
[----:B------:R-:W-:Y:S02]  /*2780*/  FMNMX.FTZ R6, R235, R7, !PT ;  /* 0x00000007eb067209 */ /* 0x000fe40007810000 */
[----:B------:R-:W-:Y:S01]  /*2790*/  LOP3.LUT R83, R91, UR22, R4, 0x96, !PT ;  /* 0x000000165b537c12 */ /* 0x000fe2000f8e9604 */
[----:B------:R-:W-:Y:S01]  /*27a0*/  IMAD.WIDE.U32 R4, R33, -0x2daee0ad, RZ ;  /* 0xd2511f5321047825 */ /* 0x000fe200078e00ff */
[----:B------:R-:W-:-:S02]  /*27b0*/  FMNMX.FTZ R6, R246, R6, !PT ;  /* 0x00000006f6067209 */ /* 0x000fc40007810000 */
[----:B------:R-:W-:Y:S02]  /*27c0*/  FSEL R3, R3, RZ, P1 ;  /* 0x000000ff03037208 */ /* 0x000fe40000800000 */
[----:B------:R-:W-:Y:S02]  /*27d0*/  FMNMX.FTZ R6, R247, R6, !PT ;  /* 0x00000006f7067209 */ /* 0x000fe40007810000 */
[----:B------:R-:W-:Y:S01]  /*27e0*/  LOP3.LUT R87, R5, UR24, R60, 0x96, !PT ;  /* 0x0000001805577c12 */ /* 0x000fe2000f8e963c */
[----:B------:R-:W-:Y:S01]  /*27f0*/  FFMA.FTZ R7, R164, UR4, -R3 ;  /* 0x00000004a4077c23 */ /* 0x000fe20008010803 */
[----:B------:R-:W-:Y:S01]  /*2800*/  LOP3.LUT R86, R63, UR22, R4, 0x96, !PT ;  /* 0x000000163f567c12 */ /* 0x000fe2000f8e9604 */
[----:B------:R-:W-:Y:S01]  /*2810*/  IMAD.WIDE.U32 R4, R32, -0x2daee0ad, RZ ;  /* 0xd2511f5320047825 */ /* 0x000fe200078e00ff */
[----:B------:R-:W-:Y:S01]  /*2820*/  FMNMX.FTZ R6, R242, R6, !PT ;  /* 0x00000006f2067209 */ /* 0x000fe20007810000 */
[----:B------:R2:W3:Y:S01]  /*2830*/  MUFU.EX2 R64, R7 ;  /* 0x0000000700407308 */ /* 0x0004e20000000800 */
[----:B-1----:R-:W-:-:S02]  /*2840*/  FMNMX.FTZ R9, R8, R9, !PT ;  /* 0x0000000908097209 */ /* 0x002fc40007810000 */
[----:B------:R-:W-:Y:S01]  /*2850*/  LOP3.LUT R125, R103, UR22, R4, 0x96, !PT ;  /* 0x00000016677d7c12 */ /* 0x000fe2000f8e9604 */
[----:B-----5:R-:W-:Y:S01]  /*2860*/  IMAD.MOV.U32 R103, RZ, RZ, R36 ;  /* 0x000000ffff677224 */ /* 0x020fe200078e0024 */
[----:B------:R-:W-:Y:S01]  /*2870*/  FMNMX.FTZ R4, R243, R6, !PT ;  /* 0x00000006f3047209 */ /* 0x000fe20007810000 */
[----:B------:R-:W-:Y:S01]  /*2880*/  LDSM.16.MT88.4 R36, [R204+0x4000] ;  /* 0x00400000cc24783b */ /* 0x000fe20000004200 */
[----:B------:R-:W-:Y:S01]  /*2890*/  FMNMX.FTZ R8, R10, R12, !PT ;  /* 0x0000000c0a087209 */ /* 0x000fe20007810000 */
[----:B------:R-:W-:Y:S01]  /*28a0*/  IMAD.WIDE.U32 R10, R18, -0x326172a9, RZ ;  /* 0xcd9e8d57120a7825 */ /* 0x000fe200078e00ff */
[----:B------:R-:W-:Y:S01]  /*28b0*/  FMNMX.FTZ R4, R211, R4, !PT ;  /* 0x00000004d3047209 */ /* 0x000fe20007810000 */
[----:B------:R-:W1:Y:S01]  /*28c0*/  SHFL.BFLY PT, R6, R9, 0x1, 0x1f ;  /* 0x0c201f0009067f89 */ /* 0x000e6200000e0000 */
[----:B------:R-:W-:Y:S01]  /*28d0*/  LOP3.LUT R124, R5, UR24, R60, 0x96, !PT ;  /* 0x00000018057c7c12 */ /* 0x000fe2000f8e963c */
[----:B------:R-:W-:Y:S01]  /*28e0*/  FFMA.FTZ R5, R156, UR4, -R3 ;  /* 0x000000049c057c23 */ /* 0x000fe20008010803 */
[----:B------:R-:W-:Y:S01]  /*28f0*/  FMNMX.FTZ R4, R115, R4, !PT ;  /* 0x0000000473047209 */ /* 0x000fe20007810000 */
[----:B------:R-:W-:Y:S01]  /*2900*/  IMAD.WIDE.U32 R12, R21, -0x326172a9, RZ ;  /* 0xcd9e8d57150c7825 */ /* 0x000fe200078e00ff */
[----:B------:R-:W-:-:S03]  /*2910*/  LOP3.LUT R82, R105, UR21, R10, 0x96, !PT ;  /* 0x0000001569527c12 */ /* 0x000fc6000f8e960a */
[----:B--2---:R-:W-:Y:S01]  /*2920*/  FFMA.FTZ R7, R165, UR4, -R3 ;  /* 0x00000004a5077c23 */ /* 0x004fe20008010803 */
[----:B------:R-:W-:Y:S01]  /*2930*/  FMNMX.FTZ R4, R250, R4, !PT ;  /* 0x00000004fa047209 */ /* 0x000fe20007810000 */
[----:B------:R2:W-:Y:S01]  /*2940*/  MUFU.EX2 R110, R5 ;  /* 0x00000005006e7308 */ /* 0x0005e20000000800 */
[----:B------:R-:W-:Y:S01]  /*2950*/  IMAD.WIDE.U32 R20, R19, -0x326172a9, RZ ;  /* 0xcd9e8d5713147825 */ /* 0x000fe200078e00ff */
[----:B------:R-:W-:Y:S02]  /*2960*/  LOP3.LUT R13, R13, UR23, R40, 0x96, !PT ;  /* 0x000000170d0d7c12 */ /* 0x000fe4000f8e9628 */
[----:B------:R-:W-:Y:S02]  /*2970*/  FMNMX.FTZ R4, R251, R4, !PT ;  /* 0x00000004fb047209 */ /* 0x000fe40007810000 */
[----:B------:R-:W-:Y:S01]  /*2980*/  LOP3.LUT R14, R21, UR21, R12, 0x96, !PT ;  /* 0x00000015150e7c12 */ /* 0x000fe2000f8e960c */
[----:B------:R-:W-:Y:S01]  /*2990*/  IMAD.WIDE.U32 R12, R13, -0x2daee0ad, RZ ;  /* 0xd2511f530d0c7825 */ /* 0x000fe200078e00ff */
[----:B------:R4:W5:Y:S01]  /*29a0*/  MUFU.EX2 R29, R7 ;  /* 0x00000007001d7308 */ /* 0x0009620000000800 */
[----:B------:R-:W-:-:S02]  /*29b0*/  FMNMX.FTZ R4, R252, R4, !PT ;  /* 0x00000004fc047209 */ /* 0x000fc40007810000 */
[----:B------:R-:W-:Y:S01]  /*29c0*/  IMAD.WIDE.U32 R24, R14, -0x2daee0ad, RZ ;  /* 0xd2511f530e187825 */ /* 0x000fe200078e00ff */
[----:B------:R-:W-:Y:S02]  /*29d0*/  LOP3.LUT R81, R11, UR23, R40, 0x96, !PT ;  /* 0x000000170b517c12 */ /* 0x000fe4000f8e9628 */
[----:B------:R-:W-:Y:S02]  /*29e0*/  FMNMX.FTZ R4, R101, R4, !PT ;  /* 0x0000000465047209 */ /* 0x000fe40007810000 */
[----:B-1----:R-:W-:Y:S01]  /*29f0*/  FMNMX.FTZ R137, R9, R6, !PT ;  /* 0x0000000609897209 */ /* 0x002fe20007810000 */
[----:B--2---:R-:W-:Y:S01]  /*2a00*/  FFMA.FTZ R5, R157, UR4, -R3 ;  /* 0x000000049d057c23 */ /* 0x004fe20008010803 */
[----:B------:R-:W-:Y:S01]  /*2a10*/  FMNMX.FTZ R4, R103, R4, !PT ;  /* 0x0000000467047209 */ /* 0x000fe20007810000 */
[----:B---3--:R-:W-:Y:S01]  /*2a20*/  IMAD.MOV.U32 R157, RZ, RZ, R64 ;  /* 0x000000ffff9d7224 */ /* 0x008fe200078e0040 */
[----:B------:R-:W-:Y:S01]  /*2a30*/  FSETP.NEU.FTZ.AND P1, PT, R137, -INF , PT ;  /* 0xff8000008900780b */ /* 0x000fe20003f3d000 */
[----:B------:R1:W-:Y:S01]  /*2a40*/  MUFU.EX2 R111, R5 ;  /* 0x00000005006f7308 */ /* 0x0003e20000000800 */
[----:B------:R-:W-:Y:S01]  /*2a50*/  FMNMX.FTZ R10, R139, R4, !PT ;  /* 0x000000048b0a7209 */ /* 0x000fe20007810000 */
[----:B------:R-:W-:Y:S01]  /*2a60*/  FMUL.FTZ R4, R137, UR4 ;  /* 0x0000000489047c20 */ /* 0x000fe20008410000 */
[----:B------:R-:W-:Y:S01]  /*2a70*/  LOP3.LUT R11, R25, UR18, R12, 0x96, !PT ;  /* 0x00000012190b7c12 */ /* 0x000fe2000f8e960c */
[----:B----4-:R-:W2:Y:S01]  /*2a80*/  SHFL.BFLY PT, R7, R8, 0x1, 0x1f ;  /* 0x0c201f0008077f89 */ /* 0x010ea200000e0000 */
[----:B-----5:R-:W-:-:S02]  /*2a90*/  IMAD.MOV.U32 R156, RZ, RZ, R29 ;  /* 0x000000ffff9c7224 */ /* 0x020fc400078e001d */
[----:B------:R-:W-:Y:S01]  /*2aa0*/  FSEL R18, R4, RZ, P1 ;  /* 0x000000ff04127208 */ /* 0x000fe20000800000 */
[----:B-1----:R-:W-:-:S04]  /*2ab0*/  FFMA.FTZ R5, R92, UR4, -R3 ;  /* 0x000000045c057c23 */ /* 0x002fc80008010803 */
[----:B------:R1:W3:Y:S01]  /*2ac0*/  MUFU.EX2 R28, R5 ;  /* 0x00000005001c7308 */ /* 0x0002e20000000800 */
[----:B--2---:R-:W-:Y:S01]  /*2ad0*/  FMNMX.FTZ R136, R8, R7, !PT ;  /* 0x0000000708887209 */ /* 0x004fe20007810000 */
[----:B------:R-:W-:Y:S02]  /*2ae0*/  IMAD.WIDE.U32 R8, R15, -0x326172a9, RZ ;  /* 0xcd9e8d570f087825 */ /* 0x000fe400078e00ff */
[----:B------:R-:W2:Y:S01]  /*2af0*/  SHFL.BFLY PT, R15, R10, 0x2, 0x1f ;  /* 0x0c401f000a0f7f89 */ /* 0x000ea200000e0000 */
[C---:B------:R-:W-:Y:S01]  /*2b00*/  FSETP.NEU.FTZ.AND P1, PT, R136.reuse, -INF , PT ;  /* 0xff8000008800780b */ /* 0x040fe20003f3d000 */
[----:B------:R-:W-:Y:S01]  /*2b10*/  FMUL.FTZ R4, R136, UR4 ;  /* 0x0000000488047c20 */ /* 0x000fe20008410000 */
[----:B------:R-:W-:Y:S01]  /*2b20*/  LOP3.LUT R6, R9, UR23, R48, 0x96, !PT ;  /* 0x0000001709067c12 */ /* 0x000fe2000f8e9630 */
[----:B-1----:R-:W-:-:S03]  /*2b30*/  FFMA.FTZ R5, R93, UR4, -R3 ;  /* 0x000000045d057c23 */ /* 0x002fc60008010803 */
[----:B------:R-:W-:Y:S01]  /*2b40*/  FSEL R17, R4, RZ, P1 ;  /* 0x000000ff04117208 */ /* 0x000fe20000800000 */
[----:B------:R-:W-:Y:S01]  /*2b50*/  IMAD.WIDE.U32 R6, R6, -0x2daee0ad, RZ ;  /* 0xd2511f5306067825 */ /* 0x000fe200078e00ff */
[----:B------:R-:W-:Y:S01]  /*2b60*/  LOP3.LUT R4, R27, UR21, R8, 0x96, !PT ;  /* 0x000000151b047c12 */ /* 0x000fe2000f8e9608 */
[----:B------:R1:W-:Y:S02]  /*2b70*/  MUFU.EX2 R100, R5 ;  /* 0x0000000500647308 */ /* 0x0003e40000000800 */
[----:B------:R-:W-:-:S06]  /*2b80*/  FFMA.FTZ R8, R160, UR4, -R17 ;  /* 0x00000004a0087c23 */ /* 0x000fcc0008010811 */
[----:B------:R-:W-:Y:S01]  /*2b90*/  MUFU.EX2 R164, R8 ;  /* 0x0000000800a47308 */ /* 0x000fe20000000800 */
[----:B--2---:R-:W-:Y:S01]  /*2ba0*/  FMNMX.FTZ R12, R10, R15, !PT ;  /* 0x0000000f0a0c7209 */ /* 0x004fe20007810000 */
[----:B-1----:R-:W-:-:S04]  /*2bb0*/  FFMA.FTZ R5, R96, UR4, -R3 ;  /* 0x0000000460057c23 */ /* 0x002fc80008010803 */
[----:B------:R-:W1:Y:S01]  /*2bc0*/  SHFL.BFLY PT, R15, R12, 0x1, 0x1f ;  /* 0x0c201f000c0f7f89 */ /* 0x000e6200000e0000 */
[----:B------:R-:W-:Y:S01]  /*2bd0*/  IMAD.MOV.U32 R96, RZ, RZ, R35 ;  /* 0x000000ffff607224 */ /* 0x000fe200078e0023 */
[----:B------:R2:W-:Y:S02]  /*2be0*/  MUFU.EX2 R32, R5 ;  /* 0x0000000500207308 */ /* 0x0005e40000000800 */
[----:B--2---:R-:W-:-:S06]  /*2bf0*/  FFMA.FTZ R5, R166, UR4, -R18 ;  /* 0x00000004a6057c23 */ /* 0x004fcc0008010812 */
[----:B------:R2:W-:Y:S01]  /*2c00*/  MUFU.EX2 R165, R5 ;  /* 0x0000000500a57308 */ /* 0x0005e20000000800 */
[----:B-1----:R-:W-:-:S04]  /*2c10*/  FMNMX.FTZ R135, R12, R15, !PT ;  /* 0x0000000f0c877209 */ /* 0x002fc80007810000 */
[----:B------:R-:W-:Y:S02]  /*2c20*/  FSETP.NEU.FTZ.AND P1, PT, R135, -INF , PT ;  /* 0xff8000008700780b */ /* 0x000fe40003f3d000 */
[----:B--2---:R-:W-:Y:S01]  /*2c30*/  LOP3.LUT R5, R13, UR20, R22, 0x96, !PT ;  /* 0x000000140d057c12 */ /* 0x004fe2000f8e9616 */
[----:B------:R-:W-:Y:S01]  /*2c40*/  IMAD.WIDE.U32 R22, R4, -0x2daee0ad, RZ ;  /* 0xd2511f5304167825 */ /* 0x000fe200078e00ff */
[----:B------:R-:W-:-:S03]  /*2c50*/  LOP3.LUT R13, R7, UR20, R16, 0x96, !PT ;  /* 0x00000014070d7c12 */ /* 0x000fc6000f8e9610 */
[----:B------:R-:W-:Y:S01]  /*2c60*/  FFMA.FTZ R7, R161, UR4, -R17 ;  /* 0x00000004a1077c23 */ /* 0x000fe20008010811 */
[----:B------:R-:W-:-:S03]  /*2c70*/  IMAD.WIDE.U32 R8, R5, -0x326172a9, RZ ;  /* 0xcd9e8d5705087825 */ /* 0x000fc600078e00ff */
[----:B------:R1:W-:Y:S01]  /*2c80*/  MUFU.EX2 R160, R7 ;  /* 0x0000000700a07308 */ /* 0x0003e20000000800 */
[----:B------:R-:W-:Y:S01]  /*2c90*/  IMAD.WIDE.U32 R4, R11, -0x326172a9, RZ ;  /* 0xcd9e8d570b047825 */ /* 0x000fe200078e00ff */
[----:B------:R-:W-:Y:S02]  /*2ca0*/  LOP3.LUT R11, R23, UR18, R6, 0x96, !PT ;  /* 0x00000012170b7c12 */ /* 0x000fe4000f8e9606 */
[----:B------:R-:W-:Y:S01]  /*2cb0*/  LOP3.LUT R16, R9, UR19, R20, 0x96, !PT ;  /* 0x0000001309107c12 */ /* 0x000fe2000f8e9614 */
[----:B---3--:R-:W-:Y:S01]  /*2cc0*/  IMAD.MOV.U32 R161, RZ, RZ, R28 ;  /* 0x000000ffffa17224 */ /* 0x008fe200078e001c */
[----:B------:R-:W-:Y:S01]  /*2cd0*/  LOP3.LUT R6, R5, UR29, R8, 0x96, !PT ;  /* 0x0000001d05067c12 */ /* 0x000fe2000f8e9608 */
[----:B------:R-:W-:Y:S01]  /*2ce0*/  IMAD.WIDE.U32 R8, R13, -0x326172a9, RZ ;  /* 0xcd9e8d570d087825 */ /* 0x000fe200078e00ff */
[----:B------:R-:W-:-:S03]  /*2cf0*/  LOP3.LUT R19, R4, 0xffff, RZ, 0xc0, !PT ;  /* 0x0000ffff04137812 */ /* 0x000fc600078ec0ff */
[--C-:B------:R-:W-:Y:S01]  /*2d00*/  FFMA.FTZ R5, R153, UR4, -R17.reuse ;  /* 0x0000000499057c23 */ /* 0x100fe20008010811 */
[----:B------:R-:W-:Y:S01]  /*2d10*/  LOP3.LUT R21, R4, 0xff, RZ, 0xc0, !PT ;  /* 0x000000ff04157812 */ /* 0x000fe200078ec0ff */
[----:B------:R-:W-:Y:S01]  /*2d20*/  IMAD.WIDE.U32 R10, R11, -0x326172a9, RZ ;  /* 0xcd9e8d570b0a7825 */ /* 0x000fe200078e00ff */
[----:B------:R-:W-:Y:S01]  /*2d30*/  LOP3.LUT R13, R9, UR19, R26, 0x96, !PT ;  /* 0x00000013090d7c12 */ /* 0x000fe2000f8e961a */
[----:B------:R2:W3:Y:S01]  /*2d40*/  MUFU.EX2 R33, R5 ;  /* 0x0000000500217308 */ /* 0x0004e20000000800 */
[--C-:B------:R-:W-:Y:S01]  /*2d50*/  SHF.R.U32.HI R14, RZ, 0x10, R4.reuse ;  /* 0x00000010ff0e7819 */ /* 0x100fe20000011604 */
[--C-:B-1----:R-:W-:Y:S01]  /*2d60*/  FFMA.FTZ R7, R152, UR4, -R17.reuse ;  /* 0x0000000498077c23 */ /* 0x102fe20008010811 */
[----:B------:R-:W-:Y:S01]  /*2d70*/  SHF.R.U32.HI R20, RZ, 0x18, R4 ;  /* 0x00000018ff147819 */ /* 0x000fe20000011604 */
[----:B------:R-:W-:Y:S01]  /*2d80*/  FFMA.FTZ R4, R148, UR4, -R17 ;  /* 0x0000000494047c23 */ /* 0x000fe20008010811 */
[----:B------:R-:W-:Y:S01]  /*2d90*/  LOP3.LUT R23, R10, 0xffff, RZ, 0xc0, !PT ;  /* 0x0000ffff0a177812 */ /* 0x000fe200078ec0ff */
[----:B------:R-:W-:-:S02]  /*2da0*/  IMAD.MOV.U32 R148, RZ, RZ, R114 ;  /* 0x000000ffff947224 */ /* 0x000fc400078e0072 */
[----:B------:R1:W-:Y:S01]  /*2db0*/  MUFU.EX2 R106, R7 ;  /* 0x00000007006a7308 */ /* 0x0003e20000000800 */
[----:B------:R-:W-:Y:S02]  /*2dc0*/  LOP3.LUT R27, R10, 0xff, RZ, 0xc0, !PT ;  /* 0x000000ff0a1b7812 */ /* 0x000fe400078ec0ff */
[--C-:B------:R-:W-:Y:S02]  /*2dd0*/  SHF.R.U32.HI R25, RZ, 0x10, R10.reuse ;  /* 0x00000010ff197819 */ /* 0x100fe4000001160a */
[----:B------:R-:W-:Y:S01]  /*2de0*/  SHF.R.U32.HI R26, RZ, 0x18, R10 ;  /* 0x00000018ff1a7819 */ /* 0x000fe2000001160a */
[----:B------:R-:W-:Y:S01]  /*2df0*/  FMUL.FTZ R10, R135, UR4 ;  /* 0x00000004870a7c20 */ /* 0x000fe20008410000 */
[----:B------:R-:W-:Y:S01]  /*2e00*/  LOP3.LUT R14, R14, 0xff, RZ, 0xc0, !PT ;  /* 0x000000ff0e0e7812 */ /* 0x000fe200078ec0ff */
[----:B------:R4:W-:Y:S01]  /*2e10*/  MUFU.EX2 R108, R4 ;  /* 0x00000004006c7308 */ /* 0x0009e20000000800 */
[----:B--2---:R-:W-:Y:S02]  /*2e20*/  SHF.R.U32.HI R5, RZ, 0x8, R19 ;  /* 0x00000008ff057819 */ /* 0x004fe40000011613 */
[----:B------:R-:W-:-:S02]  /*2e30*/  PRMT R49, R14, 0x5410, R20 ;  /* 0x000054100e317816 */ /* 0x000fc40000000014 */
[----:B------:R-:W-:Y:S02]  /*2e40*/  PRMT R41, R21, 0x5410, R5 ;  /* 0x0000541015297816 */ /* 0x000fe40000000005 */
[----:B------:R-:W-:Y:S02]  /*2e50*/  LOP3.LUT R14, R6, 0xff, RZ, 0xc0, !PT ;  /* 0x000000ff060e7812 */ /* 0x000fe400078ec0ff */
[----:B-1----:R-:W-:Y:S01]  /*2e60*/  LOP3.LUT R7, R11, UR29, R8, 0x96, !PT ;  /* 0x0000001d0b077c12 */ /* 0x002fe2000f8e9608 */
[----:B------:R-:W-:-:S04]  /*2e70*/  IMAD.WIDE.U32 R8, R16, -0x2daee0ad, RZ ;  /* 0xd2511f5310087825 */ /* 0x000fc800078e00ff */
[--C-:B------:R-:W-:Y:S01]  /*2e80*/  FFMA.FTZ R11, R145, UR4, -R17.reuse ;  /* 0x00000004910b7c23 */ /* 0x100fe20008010811 */
[----:B------:R-:W-:Y:S02]  /*2e90*/  FSEL R16, R10, RZ, P1 ;  /* 0x000000ff0a107208 */ /* 0x000fe40000800000 */
[----:B------:R-:W-:Y:S01]  /*2ea0*/  LOP3.LUT R0, R7, 0xffff, RZ, 0xc0, !PT ;  /* 0x0000ffff07007812 */ /* 0x000fe200078ec0ff */
[----:B------:R1:W-:Y:S01]  /*2eb0*/  MUFU.EX2 R107, R11 ;  /* 0x0000000b006b7308 */ /* 0x0003e20000000800 */
[----:B------:R-:W-:Y:S01]  /*2ec0*/  LOP3.LUT R19, R9, UR28, R24, 0x96, !PT ;  /* 0x0000001c09137c12 */ /* 0x000fe2000f8e9618 */
[--C-:B----4-:R-:W-:Y:S01]  /*2ed0*/  FFMA.FTZ R4, R149, UR4, -R17.reuse ;  /* 0x0000000495047c23 */ /* 0x110fe20008010811 */
[----:B------:R-:W-:Y:S01]  /*2ee0*/  LOP3.LUT R50, R8, 0xffff, RZ, 0xc0, !PT ;  /* 0x0000ffff08327812 */ /* 0x000fe200078ec0ff */
[----:B------:R-:W-:Y:S01]  /*2ef0*/  FFMA.FTZ R9, R144, UR4, -R17 ;  /* 0x0000000490097c23 */ /* 0x000fe20008010811 */
[----:B------:R-:W-:Y:S01]  /*2f00*/  LOP3.LUT R51, R8, 0xff, RZ, 0xc0, !PT ;  /* 0x000000ff08337812 */ /* 0x000fe200078ec0ff */
[----:B------:R-:W-:Y:S01]  /*2f10*/  FFMA.FTZ R2, R155, UR4, -R16 ;  /* 0x000000049b027c23 */ /* 0x000fe20008010810 */
[--C-:B------:R-:W-:Y:S01]  /*2f20*/  SHF.R.U32.HI R61, RZ, 0x10, R8.reuse ;  /* 0x00000010ff3d7819 */ /* 0x100fe20000011608 */
[----:B------:R2:W-:Y:S01]  /*2f30*/  MUFU.EX2 R30, R9 ;  /* 0x00000009001e7308 */ /* 0x0005e20000000800 */
[----:B------:R-:W-:Y:S01]  /*2f40*/  SHF.R.U32.HI R63, RZ, 0x18, R8 ;  /* 0x00000018ff3f7819 */ /* 0x000fe20000011608 */
[----:B---3--:R-:W-:Y:S01]  /*2f50*/  IMAD.MOV.U32 R155, RZ, RZ, R33 ;  /* 0x000000ffff9b7224 */ /* 0x008fe200078e0021 */
[----:B------:R-:W-:Y:S01]  /*2f60*/  LOP3.LUT R8, R6, 0xffff, RZ, 0xc0, !PT ;  /* 0x0000ffff06087812 */ /* 0x000fe200078ec0ff */
[----:B------:R-:W-:-:S03]  /*2f70*/  IMAD.MOV.U32 R149, RZ, RZ, R101 ;  /* 0x000000ffff957224 */ /* 0x000fc600078e0065 */
[----:B------:R-:W-:Y:S01]  /*2f80*/  SHF.R.U32.HI R10, RZ, 0x8, R8 ;  /* 0x00000008ff0a7819 */ /* 0x000fe20000011608 */
[----:B------:R3:W4:Y:S01]  /*2f90*/  MUFU.EX2 R31, R4 ;  /* 0x00000004001f7308 */ /* 0x0007220000000800 */
[----:B-1----:R-:W-:Y:S01]  /*2fa0*/  SHF.R.U32.HI R11, RZ, 0x18, R6 ;  /* 0x00000018ff0b7819 */ /* 0x002fe20000011606 */
[----:B------:R-:W-:Y:S01]  /*2fb0*/  FFMA.FTZ R8, R162, UR4, -R16 ;  /* 0x00000004a2087c23 */ /* 0x000fe20008010810 */
[----:B------:R-:W-:Y:S01]  /*2fc0*/  PRMT R43, R14, 0x5410, R10 ;  /* 0x000054100e2b7816 */ /* 0x000fe2000000000a */
[----:B------:R-:W-:-:S04]  /*2fd0*/  IMAD.U32 R10, RZ, RZ, UR5 ;  /* 0x00000005ff0a7e24 */ /* 0x000fc8000f8e00ff */
[----:B------:R1:W-:Y:S01]  /*2fe0*/  MUFU.EX2 R152, R8 ;  /* 0x0000000800987308 */ /* 0x0003e20000000800 */
[----:B--2---:R-:W-:-:S04]  /*2ff0*/  SHF.R.U32.HI R9, RZ, 0x10, R6 ;  /* 0x00000010ff097819 */ /* 0x004fc80000011606 */
[----:B------:R-:W-:Y:S02]  /*3000*/  LOP3.LUT R6, R9, 0xff, RZ, 0xc0, !PT ;  /* 0x000000ff09067812 */ /* 0x000fe400078ec0ff */
[----:B------:R-:W-:Y:S01]  /*3010*/  SHF.R.U32.HI R9, RZ, 0x8, R23 ;  /* 0x00000008ff097819 */ /* 0x000fe20000011617 */
[----:B------:R2:W-:Y:S01]  /*3020*/  MUFU.EX2 R153, R2 ;  /* 0x0000000200997308 */ /* 0x0005e20000000800 */
[----:B---3--:R-:W-:Y:S01]  /*3030*/  IMAD.WIDE.U32 R4, R13, -0x2daee0ad, RZ ;  /* 0xd2511f530d047825 */ /* 0x008fe200078e00ff */
[----:B------:R-:W-:Y:S02]  /*3040*/  PRMT R42, R6, 0x5410, R11 ;  /* 0x00005410062a7816 */ /* 0x000fe4000000000b */
[----:B------:R-:W-:Y:S02]  /*3050*/  LOP3.LUT R6, R25, 0xff, RZ, 0xc0, !PT ;  /* 0x000000ff19067812 */ /* 0x000fe400078ec0ff */
[----:B------:R-:W-:Y:S02]  /*3060*/  LOP3.LUT R13, R5, UR28, R22, 0x96, !PT ;  /* 0x0000001c050d7c12 */ /* 0x000fe4000f8e9616 */
[----:B------:R-:W-:-:S02]  /*3070*/  LOP3.LUT R5, R4, 0xffff, RZ, 0xc0, !PT ;  /* 0x0000ffff04057812 */ /* 0x000fc400078ec0ff */
[----:B------:R-:W-:Y:S02]  /*3080*/  LOP3.LUT R15, R4, 0xff, RZ, 0xc0, !PT ;  /* 0x000000ff040f7812 */ /* 0x000fe400078ec0ff */
[--C-:B------:R-:W-:Y:S02]  /*3090*/  SHF.R.U32.HI R12, RZ, 0x10, R4.reuse ;  /* 0x00000010ff0c7819 */ /* 0x100fe40000011604 */
[----:B-1----:R-:W-:Y:S01]  /*30a0*/  SHF.R.U32.HI R8, RZ, 0x18, R4 ;  /* 0x00000018ff087819 */ /* 0x002fe20000011604 */
[----:B------:R-:W-:Y:S01]  /*30b0*/  FFMA.FTZ R4, R163, UR4, -R16 ;  /* 0x00000004a3047c23 */ /* 0x000fe20008010810 */
[----:B------:R-:W-:Y:S01]  /*30c0*/  PRMT R11, R6, 0x5410, R26 ;  /* 0x00005410060b7816 */ /* 0x000fe2000000001a */
[--C-:B------:R-:W-:Y:S01]  /*30d0*/  FFMA.FTZ R6, R154, UR4, -R16.reuse ;  /* 0x000000049a067c23 */ /* 0x100fe20008010810 */
[----:B--2---:R-:W-:Y:S01]  /*30e0*/  FFMA.FTZ R2, R150, UR4, -R16 ;  /* 0x0000000496027c23 */ /* 0x004fe20008010810 */
[----:B------:R1:W-:Y:S01]  /*30f0*/  MUFU.EX2 R142, R4 ;  /* 0x00000004008e7308 */ /* 0x0003e20000000800 */
[----:B------:R-:W-:Y:S01]  /*3100*/  SHF.R.U32.HI R5, RZ, 0x8, R5 ;  /* 0x00000008ff057819 */ /* 0x000fe20000011605 */
[----:B----4-:R-:W-:-:S02]  /*3110*/  IMAD.MOV.U32 R150, RZ, RZ, R31 ;  /* 0x000000ffff967224 */ /* 0x010fc400078e001f */
[----:B------:R-:W-:Y:S01]  /*3120*/  IMAD.MOV.U32 R154, RZ, RZ, R161 ;  /* 0x000000ffff9a7224 */ /* 0x000fe200078e00a1 */
[----:B------:R-:W-:Y:S01]  /*3130*/  PRMT R14, R15, 0x5410, R5 ;  /* 0x000054100f0e7816 */ /* 0x000fe20000000005 */
[----:B------:R-:W-:Y:S01]  /*3140*/  IMAD.MOV.U32 R161, RZ, RZ, R115 ;  /* 0x000000ffffa17224 */ /* 0x000fe200078e0073 */
[----:B------:R-:W-:Y:S01]  /*3150*/  LOP3.LUT R5, R13, 0xff, RZ, 0xc0, !PT ;  /* 0x000000ff0d057812 */ /* 0x000fe200078ec0ff */
[----:B------:R2:W3:Y:S01]  /*3160*/  MUFU.EX2 R143, R6 ;  /* 0x00000006008f7308 */ /* 0x0004e20000000800 */
[----:B------:R-:W-:-:S07]  /*3170*/  IMAD.WIDE.U32 R114, R82, -0x2daee0ad, RZ ;  /* 0xd2511f5352727825 */ /* 0x000fce00078e00ff */
[----:B------:R4:W-:Y:S01]  /*3180*/  MUFU.EX2 R109, R2 ;  /* 0x00000002006d7308 */ /* 0x0009e20000000800 */
[----:B-1----:R-:W-:Y:S02]  /*3190*/  LOP3.LUT R4, R12, 0xff, RZ, 0xc0, !PT ;  /* 0x000000ff0c047812 */ /* 0x002fe400078ec0ff */
[----:B------:R-:W-:Y:S02]  /*31a0*/  PRMT R12, R27, 0x5410, R9 ;  /* 0x000054101b0c7816 */ /* 0x000fe40000000009 */
[----:B------:R-:W-:Y:S02]  /*31b0*/  PRMT R20, R4, 0x5410, R8 ;  /* 0x0000541004147816 */ /* 0x000fe40000000008 */
[----:B------:R-:W-:Y:S02]  /*31c0*/  LOP3.LUT R9, R7, 0xff, RZ, 0xc0, !PT ;  /* 0x000000ff07097812 */ /* 0x000fe400078ec0ff */
[--C-:B------:R-:W-:Y:S02]  /*31d0*/  SHF.R.U32.HI R4, RZ, 0x10, R7.reuse ;  /* 0x00000010ff047819 */ /* 0x100fe40000011607 */
[----:B------:R-:W-:-:S02]  /*31e0*/  SHF.R.U32.HI R8, RZ, 0x18, R7 ;  /* 0x00000018ff087819 */ /* 0x000fc40000011607 */
[----:B------:R-:W-:Y:S02]  /*31f0*/  SHF.R.U32.HI R7, RZ, 0x8, R0 ;  /* 0x00000008ff077819 */ /* 0x000fe40000011600 */
[----:B------:R-:W-:Y:S02]  /*3200*/  LOP3.LUT R0, R13, 0xffff, RZ, 0xc0, !PT ;  /* 0x0000ffff0d007812 */ /* 0x000fe400078ec0ff */
[----:B--2---:R-:W-:Y:S01]  /*3210*/  LOP3.LUT R6, R4, 0xff, RZ, 0xc0, !PT ;  /* 0x000000ff04067812 */ /* 0x004fe200078ec0ff */
[----:B------:R-:W-:Y:S01]  /*3220*/  FFMA.FTZ R4, R151, UR4, -R16 ;  /* 0x0000000497047c23 */ /* 0x000fe20008010810 */
[----:B----4-:R-:W-:Y:S02]  /*3230*/  SHF.R.U32.HI R2, RZ, 0x8, R0 ;  /* 0x00000008ff027819 */ /* 0x010fe40000011600 */
[----:B------:R-:W-:Y:S01]  /*3240*/  LEA R0, R10, UR5, 0x10 ;  /* 0x000000050a007c11 */ /* 0x000fe2000f8e80ff */
[----:B------:R3:W-:Y:S01]  /*3250*/  MUFU.EX2 R151, R4 ;  /* 0x0000000400977308 */ /* 0x0007e20000000800 */
[----:B------:R-:W-:Y:S01]  /*3260*/  PRMT R15, R5, 0x5410, R2 ;  /* 0x00005410050f7816 */ /* 0x000fe20000000002 */
[--C-:B------:R-:W-:Y:S01]  /*3270*/  FFMA.FTZ R5, R146, UR4, -R16.reuse ;  /* 0x0000000492057c23 */ /* 0x100fe20008010810 */
[----:B------:R-:W-:Y:S01]  /*3280*/  PRMT R10, R9, 0x5410, R7 ;  /* 0x00005410090a7816 */ /* 0x000fe20000000007 */
[----:B------:R-:W-:Y:S01]  /*3290*/  FFMA.FTZ R9, R147, UR4, -R16 ;  /* 0x0000000493097c23 */ /* 0x000fe20008010810 */
[----:B------:R-:W-:Y:S01]  /*32a0*/  PRMT R8, R6, 0x5410, R8 ;  /* 0x0000541006087816 */ /* 0x000fe20000000008 */
[----:B------:R-:W-:Y:S01]  /*32b0*/  IMAD.MOV.U32 R147, RZ, RZ, R32 ;  /* 0x000000ffff937224 */ /* 0x000fe200078e0020 */
[--C-:B------:R-:W-:Y:S01]  /*32c0*/  HSET2.LE.AND R2, R12, R0.reuse, PT ;  /* 0x000000000c027233 */ /* 0x100fe20003803000 */
[----:B------:R1:W-:Y:S01]  /*32d0*/  MUFU.EX2 R166, R5 ;  /* 0x0000000500a67308 */ /* 0x0003e20000000800 */
[----:B------:R-:W-:-:S02]  /*32e0*/  HSET2.LE.AND R7, R11, R0, PT ;  /* 0x000000000b077233 */ /* 0x000fc40003803000 */
[----:B------:R-:W-:Y:S02]  /*32f0*/  F2FP.BF16.F32.PACK_AB R6, R155, R106 ;  /* 0x0000006a9b06723e */ /* 0x000fe400000010ff */
[----:B------:R-:W-:Y:S02]  /*3300*/  SHF.R.U32.HI R11, RZ, 0x18, R13 ;  /* 0x00000018ff0b7819 */ /* 0x000fe4000001160d */
[----:B------:R-:W-:Y:S01]  /*3310*/  LOP3.LUT R6, R2, R6, RZ, 0xc0, !PT ;  /* 0x0000000602067212 */ /* 0x000fe200078ec0ff */
[----:B------:R2:W4:Y:S01]  /*3320*/  MUFU.EX2 R93, R9 ;  /* 0x00000009005d7308 */ /* 0x0005220000000800 */
[----:B---3--:R-:W-:Y:S02]  /*3330*/  F2FP.BF16.F32.PACK_AB R4, R153, R143 ;  /* 0x0000008f9904723e */ /* 0x008fe400000010ff */
[----:B------:R-:W-:Y:S02]  /*3340*/  HSET2.LE.AND R2, R10, R0, PT ;  /* 0x000000000a027233 */ /* 0x000fe40003803000 */
[----:B------:R-:W-:-:S02]  /*3350*/  LOP3.LUT R7, R7, R4, RZ, 0xc0, !PT ;  /* 0x0000000407077212 */ /* 0x000fc400078ec0ff */
[----:B------:R-:W-:Y:S02]  /*3360*/  F2FP.BF16.F32.PACK_AB R4, R160, R164 ;  /* 0x000000a4a004723e */ /* 0x000fe400000010ff */
[----:B-1----:R-:W-:Y:S02]  /*3370*/  HSET2.LE.AND R5, R8, R0, PT ;  /* 0x0000000008057233 */ /* 0x002fe40003803000 */
[----:B------:R-:W-:Y:S02]  /*3380*/  F2FP.BF16.F32.PACK_AB R8, R142, R152 ;  /* 0x000000988e08723e */ /* 0x000fe400000010ff */
[----:B------:R-:W-:Y:S02]  /*3390*/  LOP3.LUT R4, R2, R4, RZ, 0xc0, !PT ;  /* 0x0000000402047212 */ /* 0x000fe400078ec0ff */
[----:B------:R-:W-:Y:S01]  /*33a0*/  SHF.R.U32.HI R2, RZ, 0x10, R13 ;  /* 0x00000010ff027819 */ /* 0x000fe2000001160d */
[----:B--2---:R-:W-:Y:S01]  /*33b0*/  FFMA.FTZ R9, R167, UR4, -R18 ;  /* 0x00000004a7097c23 */ /* 0x004fe20008010812 */
[----:B------:R-:W-:Y:S01]  /*33c0*/  IMAD.MOV.U32 R167, RZ, RZ, R30 ;  /* 0x000000ffffa77224 */ /* 0x000fe200078e001e */
[----:B------:R-:W-:-:S02]  /*33d0*/  LOP3.LUT R5, R5, R8, RZ, 0xc0, !PT ;  /* 0x0000000805057212 */ /* 0x000fc400078ec0ff */
[----:B------:R-:W-:Y:S01]  /*33e0*/  LOP3.LUT R8, R2, 0xff, RZ, 0xc0, !PT ;  /* 0x000000ff02087812 */ /* 0x000fe200078ec0ff */
[----:B------:R1:W-:Y:S01]  /*33f0*/  MUFU.EX2 R140, R9 ;  /* 0x00000009008c7308 */ /* 0x0003e20000000800 */
[--C-:B------:R-:W-:Y:S01]  /*3400*/  HSET2.LE.AND R2, R14, R0.reuse, PT ;  /* 0x000000000e027233 */ /* 0x100fe20003803000 */
[--C-:B------:R-:W-:Y:S01]  /*3410*/  FFMA.FTZ R14, R159, UR4, -R18.reuse ;  /* 0x000000049f0e7c23 */ /* 0x100fe20008010812 */
[----:B------:R-:W-:Y:S01]  /*3420*/  F2FP.BF16.F32.PACK_AB R10, R107, R167 ;  /* 0x000000a76b0a723e */ /* 0x000fe200000010ff */
[C---:B------:R-:W-:Y:S01]  /*3430*/  HMMA.16816.F32.BF16 R28, R4.reuse, R36, RZ ;  /* 0x00000024041c723c */ /* 0x040fe200000418ff */
[----:B------:R-:W-:Y:S01]  /*3440*/  PRMT R11, R8, 0x5410, R11 ;  /* 0x00005410080b7816 */ /* 0x000fe2000000000b */
[----:B------:R-:W-:Y:S01]  /*3450*/  FFMA.FTZ R8, R158, UR4, -R18 ;  /* 0x000000049e087c23 */ /* 0x000fe20008010812 */
[----:B------:R-:W-:Y:S01]  /*3460*/  LOP3.LUT R10, R2, R10, RZ, 0xc0, !PT ;  /* 0x0000000a020a7212 */ /* 0x000fe200078ec0ff */
[----:B------:R2:W-:Y:S01]  /*3470*/  MUFU.EX2 R146, R14 ;  /* 0x0000000e00927308 */ /* 0x0005e20000000800 */
[--C-:B------:R-:W-:Y:S01]  /*3480*/  HSET2.LE.AND R2, R20, R0.reuse, PT ;  /* 0x0000000014027233 */ /* 0x100fe20003803000 */
[----:B------:R-:W-:Y:S01]  /*3490*/  HMMA.16816.F32.BF16 R24, R4, R44, RZ ;  /* 0x0000002c0418723c */ /* 0x000fe200000418ff */
[----:B------:R-:W-:-:S02]  /*34a0*/  HSET2.LE.AND R12, R11, R0, PT ;  /* 0x000000000b0c7233 */ /* 0x000fc40003803000 */
[----:B----4-:R-:W-:Y:S02]  /*34b0*/  F2FP.BF16.F32.PACK_AB R11, R93, R166 ;  /* 0x000000a65d0b723e */ /* 0x010fe400000010ff */
[----:B------:R-:W-:Y:S01]  /*34c0*/  F2FP.BF16.F32.PACK_AB R13, R151, R109 ;  /* 0x0000006d970d723e */ /* 0x000fe200000010ff */
[C---:B------:R-:W-:Y:S01]  /*34d0*/  HMMA.16816.F32.BF16 R32, R4.reuse, R38, RZ ;  /* 0x000000260420723c */ /* 0x040fe200000418ff */
[----:B------:R3:W4:Y:S01]  /*34e0*/  MUFU.EX2 R141, R8 ;  /* 0x00000008008d7308 */ /* 0x0007220000000800 */
[----:B------:R-:W-:Y:S02]  /*34f0*/  LOP3.LUT R11, R2, R11, RZ, 0xc0, !PT ;  /* 0x0000000b020b7212 */ /* 0x000fe400078ec0ff */
[----:B-1----:R-:W-:Y:S02]  /*3500*/  F2FP.BF16.F32.PACK_AB R9, R150, R108 ;  /* 0x0000006c9609723e */ /* 0x002fe400000010ff */
[----:B------:R-:W-:Y:S01]  /*3510*/  HMMA.16816.F32.BF16 R20, R4, R46, RZ ;  /* 0x0000002e0414723c */ /* 0x000fe200000418ff */
[----:B------:R-:W-:Y:S01]  /*3520*/  HSET2.LE.AND R2, R41, R0, PT ;  /* 0x0000000029027233 */ /* 0x000fe20003803000 */
[----:B--2---:R-:W-:-:S05]  /*3530*/  FFMA.FTZ R14, R117, UR4, -R3 ;  /* 0x00000004750e7c23 */ /* 0x004fca0008010803 */
[----:B------:R-:W-:Y:S01]  /*3540*/  F2FP.BF16.F32.PACK_AB R6, R111, R110 ;  /* 0x0000006e6f06723e */ /* 0x000fe200000010ff */
[----:B------:R-:W-:Y:S01]  /*3550*/  FFMA.FTZ R4, R97, UR4, -R3 ;  /* 0x0000000461047c23 */ /* 0x000fe20008010803 */
[----:B------:R-:W-:Y:S01]  /*3560*/  SHF.R.U32.HI R5, RZ, 0x8, R50 ;  /* 0x00000008ff057819 */ /* 0x000fe20000011632 */
[----:B------:R-:W1:Y:S01]  /*3570*/  MUFU.EX2 R144, R14 ;  /* 0x0000000e00907308 */ /* 0x000e620000000800 */
[----:B------:R-:W-:Y:S02]  /*3580*/  LOP3.LUT R6, R2, R6, RZ, 0xc0, !PT ;  /* 0x0000000602067212 */ /* 0x000fe400078ec0ff */
[--C-:B---3--:R-:W-:Y:S02]  /*3590*/  HSET2.LE.AND R8, R15, R0.reuse, PT ;  /* 0x000000000f087233 */ /* 0x108fe40003803000 */
[----:B------:R-:W-:Y:S02]  /*35a0*/  HSET2.LE.AND R2, R49, R0, PT ;  /* 0x0000000031027233 */ /* 0x000fe40003803000 */
[----:B----4-:R-:W-:Y:S01]  /*35b0*/  F2FP.BF16.F32.PACK_AB R7, R146, R141 ;  /* 0x0000008d9207723e */ /* 0x010fe200000010ff */
[----:B------:R2:W3:Y:S01]  /*35c0*/  MUFU.EX2 R163, R4 ;  /* 0x0000000400a37308 */ /* 0x0004e20000000800 */
[----:B------:R-:W-:-:S02]  /*35d0*/  LOP3.LUT R8, R8, R9, RZ, 0xc0, !PT ;  /* 0x0000000908087212 */ /* 0x000fc400078ec0ff */
[----:B------:R-:W-:Y:S02]  /*35e0*/  LOP3.LUT R9, R12, R13, RZ, 0xc0, !PT ;  /* 0x0000000d0c097212 */ /* 0x000fe400078ec0ff */
[----:B------:R-:W-:Y:S02]  /*35f0*/  LOP3.LUT R7, R2, R7, RZ, 0xc0, !PT ;  /* 0x0000000702077212 */ /* 0x000fe400078ec0ff */
[----:B------:R-:W-:Y:S02]  /*3600*/  LOP3.LUT R2, R19, 0xffff, RZ, 0xc0, !PT ;  /* 0x0000ffff13027812 */ /* 0x000fe400078ec0ff */
[----:B------:R-:W-:Y:S01]  /*3610*/  PRMT R41, R51, 0x5410, R5 ;  /* 0x0000541033297816 */ /* 0x000fe20000000005 */
[C---:B------:R-:W-:Y:S01]  /*3620*/  HMMA.16816.F32.BF16 R76, R8.reuse, R52, R28 ;  /* 0x00000034084c723c */ /* 0x040fe2000004181c */
[----:B------:R-:W-:Y:S01]  /*3630*/  FFMA.FTZ R5, R116, UR4, -R3 ;  /* 0x0000000474057c23 */ /* 0x000fe20008010803 */
[--C-:B------:R-:W-:Y:S02]  /*3640*/  HSET2.LE.AND R12, R42, R0.reuse, PT ;  /* 0x000000002a0c7233 */ /* 0x100fe40003803000 */
[----:B------:R-:W-:Y:S01]  /*3650*/  F2FP.BF16.F32.PACK_AB R13, R140, R165 ;  /* 0x000000a58c0d723e */ /* 0x000fe200000010ff */
[----:B------:R4:W-:Y:S01]  /*3660*/  MUFU.EX2 R92, R5 ;  /* 0x00000005005c7308 */ /* 0x0009e20000000800 */
[----:B------:R-:W-:Y:S01]  /*3670*/  HMMA.16816.F32.BF16 R68, R8, R56, R24 ;  /* 0x000000380844723c */ /* 0x000fe20000041818 */
[----:B--2---:R-:W-:Y:S01]  /*3680*/  HSET2.LE.AND R4, R43, R0, PT ;  /* 0x000000002b047233 */ /* 0x004fe20003803000 */
[----:B------:R-:W-:-:S04]  /*3690*/  IMAD.MOV.U32 R43, RZ, RZ, R113 ;  /* 0x000000ffff2b7224 */ /* 0x000fc800078e0071 */
[C---:B------:R-:W-:Y:S06]  /*36a0*/  HMMA.16816.F32.BF16 R72, R8.reuse, R54, R32 ;  /* 0x000000360848723c */ /* 0x040fec0000041820 */
[----:B------:R-:W-:Y:S01]  /*36b0*/  HMMA.16816.F32.BF16 R64, R8, R58, R20 ;  /* 0x0000003a0840723c */ /* 0x000fe20000041814 */
[----:B----4-:R-:W-:-:S06]  /*36c0*/  F2FP.BF16.F32.PACK_AB R5, R156, R157 ;  /* 0x0000009d9c05723e */ /* 0x010fcc00000010ff */
[----:B------:R-:W-:Y:S01]  /*36d0*/  FFMA.FTZ R8, R168, UR4, -R3 ;  /* 0x00000004a8087c23 */ /* 0x000fe20008010803 */
[----:B------:R-:W-:Y:S01]  /*36e0*/  SHF.R.U32.HI R9, RZ, 0x10, R19 ;  /* 0x00000010ff097819 */ /* 0x000fe20000011613 */
[----:B------:R-:W-:Y:S01]  /*36f0*/  IMAD.WIDE.U32 R22, R86, -0x326172a9, RZ ;  /* 0xcd9e8d5756167825 */ /* 0x000fe200078e00ff */
[----:B------:R-:W-:Y:S01]  /*3700*/  SHF.R.U32.HI R10, RZ, 0x8, R2 ;  /* 0x00000008ff0a7819 */ /* 0x000fe20000011602 */
[----:B------:R2:W-:Y:S01]  /*3710*/  MUFU.EX2 R159, R8 ;  /* 0x00000008009f7308 */ /* 0x0005e20000000800 */
[----:B------:R-:W-:Y:S01]  /*3720*/  LOP3.LUT R2, R9, 0xff, RZ, 0xc0, !PT ;  /* 0x000000ff09027812 */ /* 0x000fe200078ec0ff */
[----:B------:R-:W-:Y:S01]  /*3730*/  FFMA.FTZ R9, R169, UR4, -R3 ;  /* 0x00000004a9097c23 */ /* 0x000fe20008010803 */
[----:B------:R-:W-:Y:S01]  /*3740*/  LOP3.LUT R4, R4, R5, RZ, 0xc0, !PT ;  /* 0x0000000504047212 */ /* 0x000fe200078ec0ff */
[----:B-1----:R-:W-:Y:S01]  /*3750*/  IMAD.MOV.U32 R169, RZ, RZ, R144 ;  /* 0x000000ffffa97224 */ /* 0x002fe200078e0090 */
[----:B------:R-:W-:Y:S01]  /*3760*/  LOP3.LUT R5, R12, R13, RZ, 0xc0, !PT ;  /* 0x0000000d0c057212 */ /* 0x000fe200078ec0ff */
[----:B------:R-:W-:Y:S01]  /*3770*/  IMAD.MOV.U32 R144, RZ, RZ, R100 ;  /* 0x000000ffff907224 */ /* 0x000fe200078e0064 */
[----:B------:R-:W-:Y:S01]  /*3780*/  LOP3.LUT R12, R61, 0xff, RZ, 0xc0, !PT ;  /* 0x000000ff3d0c7812 */ /* 0x000fe200078ec0ff */
[----:B------:R1:W-:Y:S01]  /*3790*/  MUFU.EX2 R51, R9 ;  /* 0x0000000900337308 */ /* 0x0003e20000000800 */
[----:B------:R-:W-:Y:S01]  /*37a0*/  LOP3.LUT R11, R19, 0xff, RZ, 0xc0, !PT ;  /* 0x000000ff130b7812 */ /* 0x000fe200078ec0ff */
[----:B------:R-:W-:Y:S01]  /*37b0*/  IMAD.WIDE.U32 R100, R83, -0x326172a9, RZ ;  /* 0xcd9e8d5753647825 */ /* 0x000fe200078e00ff */
[----:B------:R-:W-:Y:S01]  /*37c0*/  PRMT R14, R12, 0x5410, R63 ;  /* 0x000054100c0e7816 */ /* 0x000fe2000000003f */
[----:B------:R-:W-:Y:S02]  /*37d0*/  HMMA.16816.F32.BF16 R24, R4, R36, RZ ;  /* 0x000000240418723c */ /* 0x000fe400000418ff */
[----:B------:R-:W-:Y:S01]  /*37e0*/  IMAD.MOV.U32 R63, RZ, RZ, R144 ;  /* 0x000000ffff3f7224 */ /* 0x000fe200078e0090 */
[----:B--2---:R-:W-:-:S03]  /*37f0*/  SHF.R.U32.HI R8, RZ, 0x18, R19 ;  /* 0x00000018ff087819 */ /* 0x004fc60000011613 */
[----:B------:R-:W-:Y:S01]  /*3800*/  HMMA.16816.F32.BF16 R36, R4, R38, RZ ;  /* 0x000000260424723c */ /* 0x000fe200000418ff */
[----:B------:R-:W-:Y:S01]  /*3810*/  PRMT R19, R11, 0x5410, R10 ;  /* 0x000054100b137816 */ /* 0x000fe2000000000a */
[----:B------:R-:W-:Y:S01]  /*3820*/  IMAD.WIDE.U32 R10, R85, -0x326172a9, RZ ;  /* 0xcd9e8d57550a7825 */ /* 0x000fe200078e00ff */
[----:B------:R-:W-:-:S03]  /*3830*/  PRMT R15, R2, 0x5410, R8 ;  /* 0x00005410020f7816 */ /* 0x000fc60000000008 */
[----:B------:R-:W-:Y:S01]  /*3840*/  FFMA.FTZ R2, R94, UR4, -R18 ;  /* 0x000000045e027c23 */ /* 0x000fe20008010812 */
[C---:B------:R-:W-:Y:S01]  /*3850*/  HMMA.16816.F32.BF16 R28, R4.reuse, R44, RZ ;  /* 0x0000002c041c723c */ /* 0x040fe200000418ff */
[----:B-1----:R-:W-:Y:S02]  /*3860*/  IMAD.WIDE.U32 R8, R89, -0x326172a9, RZ ;  /* 0xcd9e8d5759087825 */ /* 0x002fe400078e00ff */
[----:B------:R1:W-:Y:S01]  /*3870*/  MUFU.EX2 R145, R2 ;  /* 0x0000000200917308 */ /* 0x0003e20000000800 */
[--C-:B------:R-:W-:Y:S01]  /*3880*/  LOP3.LUT R50, R11, UR23, R40.reuse, 0x96, !PT ;  /* 0x000000170b327c12 */ /* 0x100fe2000f8e9628 */
[----:B------:R-:W-:Y:S01]  /*3890*/  IMAD.WIDE.U32 R88, R88, -0x326172a9, RZ ;  /* 0xcd9e8d5758587825 */ /* 0x000fe200078e00ff */
[----:B------:R-:W-:Y:S01]  /*38a0*/  LOP3.LUT R20, R9, UR23, R40, 0x96, !PT ;  /* 0x0000001709147c12 */ /* 0x000fe2000f8e9628 */
[----:B------:R-:W-:Y:S01]  /*38b0*/  HMMA.16816.F32.BF16 R32, R4, R46, RZ ;  /* 0x0000002e0420723c */ /* 0x000fe200000418ff */
[----:B------:R-:W-:Y:S01]  /*38c0*/  LOP3.LUT R49, R101, UR21, R10, 0x96, !PT ;  /* 0x0000001565317c12 */ /* 0x000fe2000f8e960a */
[----:B------:R-:W-:Y:S01]  /*38d0*/  IMAD.MOV.U32 R94, RZ, RZ, R96 ;  /* 0x000000ffff5e7224 */ /* 0x000fe200078e0060 */
[----:B------:R-:W-:Y:S01]  /*38e0*/  LOP3.LUT R21, R89, UR21, R8, 0x96, !PT ;  /* 0x0000001559157c12 */ /* 0x000fe2000f8e9608 */
[----:B------:R-:W-:-:S04]  /*38f0*/  IMAD.WIDE.U32 R8, R87, -0x326172a9, RZ ;  /* 0xcd9e8d5757087825 */ /* 0x000fc800078e00ff */
[----:B------:R-:W-:Y:S01]  /*3900*/  FFMA.FTZ R4, R99, UR4, -R18 ;  /* 0x0000000463047c23 */ /* 0x000fe20008010812 */
[----:B------:R-:W-:Y:S01]  /*3910*/  IMAD.WIDE.U32 R6, R81, -0x2daee0ad, RZ ;  /* 0xd2511f5351067825 */ /* 0x000fe200078e00ff */
[----:B------:R-:W-:Y:S02]  /*3920*/  LOP3.LUT R11, R23, UR21, R8, 0x96, !PT ;  /* 0x00000015170b7c12 */ /* 0x000fe4000f8e9608 */
[----:B------:R2:W-:Y:S01]  /*3930*/  MUFU.EX2 R162, R4 ;  /* 0x0000000400a27308 */ /* 0x0005e20000000800 */
[----:B-1----:R-:W-:Y:S01]  /*3940*/  FFMA.FTZ R2, R98, UR4, -R18 ;  /* 0x0000000462027c23 */ /* 0x002fe20008010812 */
[----:B------:R-:W-:Y:S01]  /*3950*/  LOP3.LUT R44, R115, UR18, R6, 0x96, !PT ;  /* 0x00000012732c7c12 */ /* 0x000fe2000f8e9606 */
[----:B------:R-:W-:Y:S01]  /*3960*/  IMAD.WIDE.U32 R116, R11, -0x2daee0ad, RZ ;  /* 0xd2511f530b747825 */ /* 0x000fe200078e00ff */
[----:B---3--:R-:W-:Y:S02]  /*3970*/  F2FP.BF16.F32.PACK_AB R6, R163, R147 ;  /* 0x00000093a306723e */ /* 0x008fe400000010ff */
[----:B------:R-:W-:Y:S01]  /*3980*/  LOP3.LUT R45, R7, UR20, R80, 0x96, !PT ;  /* 0x00000014072d7c12 */ /* 0x000fe2000f8e9650 */
[----:B------:R-:W-:Y:S01]  /*3990*/  IMAD.MOV.U32 R46, RZ, RZ, R148 ;  /* 0x000000ffff2e7224 */ /* 0x000fe200078e0094 */
[----:B------:R1:W3:Y:S01]  /*39a0*/  MUFU.EX2 R42, R2 ;  /* 0x00000002002a7308 */ /* 0x0002e20000000800 */
[----:B------:R-:W-:Y:S01]  /*39b0*/  HSET2.LE.AND R5, R15, R0, PT ;  /* 0x000000000f057233 */ /* 0x000fe20003803000 */
[----:B------:R-:W-:-:S02]  /*39c0*/  IMAD.MOV.U32 R47, RZ, RZ, R149 ;  /* 0x000000ffff2f7224 */ /* 0x000fc400078e0095 */
[----:B------:R-:W-:Y:S02]  /*39d0*/  IMAD.MOV.U32 R148, RZ, RZ, R103 ;  /* 0x000000ffff947224 */ /* 0x000fe400078e0067 */
[----:B------:R-:W-:Y:S02]  /*39e0*/  IMAD.MOV.U32 R149, RZ, RZ, R112 ;  /* 0x000000ffff957224 */ /* 0x000fe400078e0070 */
[----:B------:R-:W-:-:S04]  /*39f0*/  IMAD.WIDE.U32 R112, R21, -0x2daee0ad, RZ ;  /* 0xd2511f5315707825 */ /* 0x000fc800078e00ff */
[----:B--2---:R-:W-:Y:S01]  /*3a00*/  FFMA.FTZ R4, R196, UR4, -R17 ;  /* 0x00000004c4047c23 */ /* 0x004fe20008010811 */
[----:B------:R-:W-:-:S03]  /*3a10*/  IMAD.MOV.U32 R196, RZ, RZ, R93 ;  /* 0x000000ffffc47224 */ /* 0x000fc600078e005d */
[----:B------:R2:W-:Y:S01]  /*3a20*/  MUFU.EX2 R40, R4 ;  /* 0x0000000400287308 */ /* 0x0005e20000000800 */
[----:B-1----:R-:W-:Y:S01]  /*3a30*/  LOP3.LUT R2, R9, UR23, R48, 0x96, !PT ;  /* 0x0000001709027c12 */ /* 0x002fe2000f8e9630 */
[----:B------:R-:W-:Y:S01]  /*3a40*/  FFMA.FTZ R9, R128, UR4, -R17 ;  /* 0x0000000480097c23 */ /* 0x000fe20008010811 */
[----:B---3--:R-:W-:Y:S01]  /*3a50*/  F2FP.BF16.F32.PACK_AB R7, R162, R42 ;  /* 0x0000002aa207723e */ /* 0x008fe200000010ff */
[----:B------:R-:W-:Y:S02]  /*3a60*/  IMAD.MOV.U32 R128, RZ, RZ, R94 ;  /* 0x000000ffff807224 */ /* 0x000fe400078e005e */
[----:B------:R-:W-:-:S04]  /*3a70*/  IMAD.WIDE.U32 R12, R2, -0x2daee0ad, RZ ;  /* 0xd2511f53020c7825 */ /* 0x000fc800078e00ff */
[----:B------:R-:W-:Y:S01]  /*3a80*/  FFMA.FTZ R2, R95, UR4, -R18 ;  /* 0x000000045f027c23 */ /* 0x000fe20008010812 */
[----:B------:R-:W-:Y:S01]  /*3a90*/  MUFU.EX2 R158, R9 ;  /* 0x00000009009e7308 */ /* 0x000fe20000000800 */
[----:B------:R-:W-:Y:S01]  /*3aa0*/  LOP3.LUT R10, R13, UR20, R62, 0x96, !PT ;  /* 0x000000140d0a7c12 */ /* 0x000fe2000f8e963e */
[----:B--2---:R-:W-:Y:S01]  /*3ab0*/  FFMA.FTZ R4, R197, UR4, -R17 ;  /* 0x00000004c5047c23 */ /* 0x004fe20008010811 */
[----:B------:R-:W-:-:S05]  /*3ac0*/  IMAD.MOV.U32 R197, RZ, RZ, R106 ;  /* 0x000000ffffc57224 */ /* 0x000fca00078e006a */
[----:B------:R1:W2:Y:S01]  /*3ad0*/  MUFU.EX2 R144, R2 ;  /* 0x0000000200907308 */ /* 0x0002a20000000800 */
[----:B------:R-:W-:-:S05]  /*3ae0*/  IMAD.WIDE.U32 R10, R10, -0x326172a9, RZ ;  /* 0xcd9e8d570a0a7825 */ /* 0x000fca00078e00ff */
[----:B------:R-:W-:Y:S02]  /*3af0*/  LOP3.LUT R103, R11, UR19, R22, 0x96, !PT ;  /* 0x000000130b677c12 */ /* 0x000fe4000f8e9616 */
[----:B------:R3:W4:Y:S01]  /*3b00*/  MUFU.EX2 R23, R4 ;  /* 0x0000000400177308 */ /* 0x0007220000000800 */
[----:B-1----:R-:W-:Y:S02]  /*3b10*/  HSET2.LE.AND R2, R41, R0, PT ;  /* 0x0000000029027233 */ /* 0x002fe40003803000 */
[----:B--2---:R-:W-:-:S03]  /*3b20*/  F2FP.BF16.F32.PACK_AB R8, R144, R145 ;  /* 0x000000919008723e */ /* 0x004fc600000010ff */
[----:B------:R-:W-:Y:S02]  /*3b30*/  LOP3.LUT R6, R2, R6, RZ, 0xc0, !PT ;  /* 0x0000000602067212 */ /* 0x000fe400078ec0ff */
[--C-:B------:R-:W-:Y:S01]  /*3b40*/  HSET2.LE.AND R2, R14, R0.reuse, PT ;  /* 0x000000000e027233 */ /* 0x100fe20003803000 */
[----:B------:R-:W-:Y:S01]  /*3b50*/  IMAD.WIDE.U32 R14, R20, -0x2daee0ad, RZ ;  /* 0xd2511f53140e7825 */ /* 0x000fe200078e00ff */
[----:B---3--:R-:W-:Y:S02]  /*3b60*/  F2FP.BF16.F32.PACK_AB R4, R63, R154 ;  /* 0x0000009a3f04723e */ /* 0x008fe400000010ff */
[----:B------:R-:W-:Y:S02]  /*3b70*/  LOP3.LUT R5, R5, R8, RZ, 0xc0, !PT ;  /* 0x0000000805057212 */ /* 0x000fe400078ec0ff */
[----:B------:R-:W-:Y:S02]  /*3b80*/  LOP3.LUT R7, R2, R7, RZ, 0xc0, !PT ;  /* 0x0000000702077212 */ /* 0x000fe400078ec0ff */
[----:B------:R-:W-:-:S02]  /*3b90*/  HSET2.LE.AND R2, R19, R0, PT ;  /* 0x0000000013027233 */ /* 0x000fc40003803000 */
[----:B------:R-:W-:Y:S02]  /*3ba0*/  LOP3.LUT R8, R117, UR18, R12, 0x96, !PT ;  /* 0x0000001275087c12 */ /* 0x000fe4000f8e960c */
[----:B------:R-:W-:Y:S02]  /*3bb0*/  LOP3.LUT R22, R113, UR18, R14, 0x96, !PT ;  /* 0x0000001271167c12 */ /* 0x000fe4000f8e960e */
[----:B------:R-:W-:Y:S01]  /*3bc0*/  LOP3.LUT R4, R2, R4, RZ, 0xc0, !PT ;  /* 0x0000000402047212 */ /* 0x000fe200078ec0ff */
[----:B------:R-:W-:Y:S01]  /*3bd0*/  FFMA.FTZ R2, R129, UR4, -R17 ;  /* 0x0000000481027c23 */ /* 0x000fe20008010811 */
[----:B------:R-:W-:-:S03]  /*3be0*/  IMAD.WIDE.U32 R8, R8, -0x326172a9, RZ ;  /* 0xcd9e8d5708087825 */ /* 0x000fc600078e00ff */
[----:B------:R1:W2:Y:S01]  /*3bf0*/  MUFU.EX2 R19, R2 ;  /* 0x0000000200137308 */ /* 0x0002a20000000800 */
[----:B------:R-:W-:Y:S01]  /*3c00*/  IMAD.MOV.U32 R129, RZ, RZ, R42 ;  /* 0x000000ffff817224 */ /* 0x000fe200078e002a */
[----:B------:R-:W-:Y:S01]  /*3c10*/  LOP3.LUT R13, R8, 0xff, RZ, 0xc0, !PT ;  /* 0x000000ff080d7812 */ /* 0x000fe200078ec0ff */
[----:B------:R-:W-:Y:S01]  /*3c20*/  HMMA.16816.F32.BF16 R80, R4, R52, R24 ;  /* 0x000000340450723c */ /* 0x000fe20000041818 */
[--C-:B------:R-:W-:Y:S02]  /*3c30*/  SHF.R.U32.HI R11, RZ, 0x10, R8.reuse ;  /* 0x00000010ff0b7819 */ /* 0x100fe40000011608 */
[----:B------:R-:W-:-:S03]  /*3c40*/  SHF.R.U32.HI R12, RZ, 0x18, R8 ;  /* 0x00000018ff0c7819 */ /* 0x000fc60000011608 */
[C---:B------:R-:W-:Y:S01]  /*3c50*/  HMMA.16816.F32.BF16 R96, R4.reuse, R56, R28 ;  /* 0x000000380460723c */ /* 0x040fe2000004181c */
[----:B------:R-:W-:Y:S02]  /*3c60*/  IMAD.MOV.U32 R53, RZ, RZ, R40 ;  /* 0x000000ffff357224 */ /* 0x000fe400078e0028 */
[----:B------:R-:W-:Y:S02]  /*3c70*/  IMAD.MOV.U32 R40, RZ, RZ, R161 ;  /* 0x000000ffff287224 */ /* 0x000fe400078e00a1 */
[----:B------:R-:W-:Y:S02]  /*3c80*/  IMAD.MOV.U32 R26, RZ, RZ, R149 ;  /* 0x000000ffff1a7224 */ /* 0x000fe400078e0095 */
[----:B------:R-:W-:Y:S02]  /*3c90*/  IMAD.MOV.U32 R24, RZ, RZ, R92 ;  /* 0x000000ffff187224 */ /* 0x000fe400078e005c */
[----:B-1----:R-:W-:Y:S01]  /*3ca0*/  FFMA.FTZ R2, R198, UR4, -R16 ;  /* 0x00000004c6027c23 */ /* 0x002fe20008010810 */
[----:B------:R-:W-:Y:S01]  /*3cb0*/  IMAD.MOV.U32 R62, RZ, RZ, R40 ;  /* 0x000000ffff3e7224 */ /* 0x000fe200078e0028 */
[C---:B------:R-:W-:Y:S01]  /*3cc0*/  HMMA.16816.F32.BF16 R92, R4.reuse, R58, R32 ;  /* 0x0000003a045c723c */ /* 0x040fe20000041820 */
[----:B------:R-:W-:Y:S01]  /*3cd0*/  IMAD.MOV.U32 R27, RZ, RZ, R43 ;  /* 0x000000ffff1b7224 */ /* 0x000fe200078e002b */
[----:B------:R1:W-:Y:S01]  /*3ce0*/  MUFU.EX2 R168, R2 ;  /* 0x0000000200a87308 */ /* 0x0003e20000000800 */
[----:B----4-:R-:W-:Y:S01]  /*3cf0*/  IMAD.MOV.U32 R52, RZ, RZ, R23 ;  /* 0x000000ffff347224 */ /* 0x010fe200078e0017 */
[----:B------:R-:W-:Y:S01]  /*3d00*/  LDSM.16.MT88.4 R40, [R204+0x4800] ;  /* 0x00480000cc28783b */ /* 0x000fe20000004200 */
[----:B------:R-:W-:Y:S01]  /*3d10*/  LOP3.LUT R23, R15, UR20, R84, 0x96, !PT ;  /* 0x000000140f177c12 */ /* 0x000fe2000f8e9654 */
[----:B------:R-:W-:Y:S01]  /*3d20*/  IMAD.MOV.U32 R113, RZ, RZ, R27 ;  /* 0x000000ffff717224 */ /* 0x000fe200078e001b */
[----:B------:R-:W-:Y:S01]  /*3d30*/  HMMA.16816.F32.BF16 R84, R4, R54, R36 ;  /* 0x000000360454723c */ /* 0x000fe20000041824 */
[----:B------:R-:W3:Y:S01]  /*3d40*/  LDSM.16.MT88.4 R56, [R205+0x4800] ;  /* 0x00480000cd38783b */ /* 0x000ee20000004200 */
[----:B------:R-:W-:-:S02]  /*3d50*/  IMAD.MOV.U32 R27, RZ, RZ, R62 ;  /* 0x000000ffff1b7224 */ /* 0x000fc400078e003e */
[----:B------:R-:W-:Y:S02]  /*3d60*/  IMAD.MOV.U32 R25, RZ, RZ, R107 ;  /* 0x000000ffff197224 */ /* 0x000fe400078e006b */
[----:B------:R-:W-:Y:S02]  /*3d70*/  IMAD.MOV.U32 R62, RZ, RZ, R109 ;  /* 0x000000ffff3e7224 */ /* 0x000fe400078e006d */
[----:B--2---:R-:W-:Y:S02]  /*3d80*/  IMAD.MOV.U32 R55, RZ, RZ, R19 ;  /* 0x000000ffff377224 */ /* 0x004fe400078e0013 */
[----:B------:R-:W-:Y:S01]  /*3d90*/  IMAD.WIDE.U32 R38, R49, -0x2daee0ad, RZ ;  /* 0xd2511f5331267825 */ /* 0x000fe200078e00ff */
[----:B-1----:R-:W-:-:S03]  /*3da0*/  LOP3.LUT R2, R9, UR29, R10, 0x96, !PT ;  /* 0x0000001d09027c12 */ /* 0x002fc6000f8e960a */
[--C-:B------:R-:W-:Y:S01]  /*3db0*/  FFMA.FTZ R10, R199, UR4, -R16.reuse ;  /* 0x00000004c70a7c23 */ /* 0x100fe20008010810 */
[----:B------:R-:W-:Y:S01]  /*3dc0*/  LOP3.LUT R9, R8, 0xffff, RZ, 0xc0, !PT ;  /* 0x0000ffff08097812 */ /* 0x000fe200078ec0ff */
[----:B------:R-:W-:Y:S01]  /*3dd0*/  FFMA.FTZ R8, R130, UR4, -R16 ;  /* 0x0000000482087c23 */ /* 0x000fe20008010810 */
[----:B------:R-:W-:Y:S01]  /*3de0*/  LOP3.LUT R4, R2, 0xffff, RZ, 0xc0, !PT ;  /* 0x0000ffff02047812 */ /* 0x000fe200078ec0ff */
[----:B------:R1:W-:Y:S01]  /*3df0*/  MUFU.EX2 R161, R10 ;  /* 0x0000000a00a17308 */ /* 0x0003e20000000800 */
[----:B------:R-:W-:Y:S01]  /*3e00*/  SHF.R.U32.HI R5, RZ, 0x10, R2 ;  /* 0x00000010ff057819 */ /* 0x000fe20000011602 */
[----:B------:R-:W-:Y:S01]  /*3e10*/  IMAD.MOV.U32 R198, RZ, RZ, R25 ;  /* 0x000000ffffc67224 */ /* 0x000fe200078e0019 */
[----:B------:R-:W-:Y:S01]  /*3e20*/  SHF.R.U32.HI R7, RZ, 0x8, R4 ;  /* 0x00000008ff077819 */ /* 0x000fe20000011604 */
[----:B------:R-:W-:Y:S01]  /*3e30*/  IMAD.MOV.U32 R130, RZ, RZ, R26 ;  /* 0x000000ffff827224 */ /* 0x000fe200078e001a */
[----:B------:R-:W-:Y:S01]  /*3e40*/  LOP3.LUT R4, R5, 0xff, RZ, 0xc0, !PT ;  /* 0x000000ff05047812 */ /* 0x000fe200078ec0ff */
[----:B------:R-:W-:Y:S01]  /*3e50*/  FFMA.FTZ R5, R121, UR4, -R3 ;  /* 0x0000000479057c23 */ /* 0x000fe20008010803 */
[----:B------:R-:W-:Y:S01]  /*3e60*/  F2FP.BF16.F32.PACK_AB R6, R55, R158 ;  /* 0x0000009e3706723e */ /* 0x000fe200000010ff */
[----:B------:R2:W-:Y:S01]  /*3e70*/  MUFU.EX2 R149, R8 ;  /* 0x0000000800957308 */ /* 0x0005e20000000800 */
[----:B------:R-:W-:-:S02]  /*3e80*/  IMAD.MOV.U32 R121, RZ, RZ, R63 ;  /* 0x000000ffff797224 */ /* 0x000fc400078e003f */
[----:B------:R-:W-:Y:S02]  /*3e90*/  IMAD.MOV.U32 R63, RZ, RZ, R108 ;  /* 0x000000ffff3f7224 */ /* 0x000fe400078e006c */
[----:B------:R-:W-:Y:S02]  /*3ea0*/  IMAD.MOV.U32 R26, RZ, RZ, R128 ;  /* 0x000000ffff1a7224 */ /* 0x000fe400078e0080 */
[----:B------:R-:W-:Y:S01]  /*3eb0*/  IMAD.MOV.U32 R128, RZ, RZ, R252 ;  /* 0x000000ffff807224 */ /* 0x000fe200078e00fc */
[----:B------:R4:W5:Y:S01]  /*3ec0*/  MUFU.EX2 R30, R5 ;  /* 0x00000005001e7308 */ /* 0x0009620000000800 */
[----:B-1----:R-:W-:Y:S02]  /*3ed0*/  SHF.R.U32.HI R10, RZ, 0x8, R9 ;  /* 0x00000008ff0a7819 */ /* 0x002fe40000011609 */
[----:B------:R-:W-:Y:S02]  /*3ee0*/  LOP3.LUT R9, R11, 0xff, RZ, 0xc0, !PT ;  /* 0x000000ff0b097812 */ /* 0x000fe400078ec0ff */
[----:B------:R-:W-:-:S02]  /*3ef0*/  PRMT R11, R13, 0x5410, R10 ;  /* 0x000054100d0b7816 */ /* 0x000fc4000000000a */
[----:B------:R-:W-:Y:S01]  /*3f00*/  PRMT R12, R9, 0x5410, R12 ;  /* 0x00005410090c7816 */ /* 0x000fe2000000000c */
[----:B--2---:R-:W-:Y:S01]  /*3f10*/  FFMA.FTZ R8, R131, UR4, -R16 ;  /* 0x0000000483087c23 */ /* 0x004fe20008010810 */
[----:B------:R-:W-:Y:S01]  /*3f20*/  LOP3.LUT R10, R2, 0xff, RZ, 0xc0, !PT ;  /* 0x000000ff020a7812 */ /* 0x000fe200078ec0ff */
[----:B------:R-:W-:Y:S01]  /*3f30*/  IMAD.MOV.U32 R131, RZ, RZ, R47 ;  /* 0x000000ffff837224 */ /* 0x000fe200078e002f */
[----:B------:R-:W-:Y:S01]  /*3f40*/  SHF.R.U32.HI R9, RZ, 0x18, R2 ;  /* 0x00000018ff097819 */ /* 0x000fe20000011602 */
[----:B------:R1:W2:Y:S01]  /*3f50*/  MUFU.EX2 R20, R8 ;  /* 0x0000000800147308 */ /* 0x0002a20000000800 */
[----:B------:R-:W-:Y:S02]  /*3f60*/  HSET2.LE.AND R2, R11, R0, PT ;  /* 0x000000000b027233 */ /* 0x000fe40003803000 */
[----:B----4-:R-:W-:-:S03]  /*3f70*/  F2FP.BF16.F32.PACK_AB R5, R52, R53 ;  /* 0x000000353405723e */ /* 0x010fc600000010ff */
[----:B------:R-:W-:Y:S02]  /*3f80*/  LOP3.LUT R6, R2, R6, RZ, 0xc0, !PT ;  /* 0x0000000602067212 */ /* 0x000fe400078ec0ff */
[----:B------:R-:W-:Y:S01]  /*3f90*/  HSET2.LE.AND R2, R12, R0, PT ;  /* 0x000000000c027233 */ /* 0x000fe20003803000 */
[----:B------:R-:W-:-:S05]  /*3fa0*/  IMAD.WIDE.U32 R12, R50, -0x2daee0ad, RZ ;  /* 0xd2511f53320c7825 */ /* 0x000fca00078e00ff */
[----:B------:R-:W-:Y:S02]  /*3fb0*/  LOP3.LUT R14, R13, UR20, R90, 0x96, !PT ;  /* 0x000000140d0e7c12 */ /* 0x000fe4000f8e965a */
[----:B------:R-:W-:Y:S01]  /*3fc0*/  LOP3.LUT R13, R39, UR18, R12, 0x96, !PT ;  /* 0x00000012270d7c12 */ /* 0x000fe2000f8e960c */
[--C-:B-1----:R-:W-:Y:S01]  /*3fd0*/  FFMA.FTZ R8, R120, UR4, -R3.reuse ;  /* 0x0000000478087c23 */ /* 0x102fe20008010803 */
[----:B------:R-:W-:Y:S02]  /*3fe0*/  IMAD.MOV.U32 R120, RZ, RZ, R46 ;  /* 0x000000ffff787224 */ /* 0x000fe400078e002e */
[----:B------:R-:W-:Y:S01]  /*3ff0*/  FFMA.FTZ R12, R201, UR4, -R3 ;  /* 0x00000004c90c7c23 */ /* 0x000fe20008010803 */
[----:B-----5:R-:W-:Y:S01]  /*4000*/  IMAD.MOV.U32 R201, RZ, RZ, R30 ;  /* 0x000000ffffc97224 */ /* 0x020fe200078e001e */
[----:B------:R1:W-:Y:S02]  /*4010*/  MUFU.EX2 R15, R8 ;  /* 0x00000008000f7308 */ /* 0x0003e40000000800 */
[----:B-1----:R-:W-:Y:S01]  /*4020*/  PRMT R8, R10, 0x5410, R7 ;  /* 0x000054100a087816 */ /* 0x002fe20000000007 */
[----:B------:R-:W-:Y:S01]  /*4030*/  FFMA.FTZ R10, R172, UR4, -R3 ;  /* 0x00000004ac0a7c23 */ /* 0x000fe20008010803 */
[----:B------:R-:W-:Y:S01]  /*4040*/  PRMT R7, R4, 0x5410, R9 ;  /* 0x0000541004077816 */ /* 0x000fe20000000009 */
[----:B------:R-:W-:Y:S01]  /*4050*/  IMAD.MOV.U32 R172, RZ, RZ, R129 ;  /* 0x000000ffffac7224 */ /* 0x000fe200078e0081 */
[----:B------:R-:W-:-:S02]  /*4060*/  F2FP.BF16.F32.PACK_AB R9, R161, R168 ;  /* 0x000000a8a109723e */ /* 0x000fc400000010ff */
[----:B------:R1:W4:Y:S01]  /*4070*/  MUFU.EX2 R19, R10 ;  /* 0x0000000a00137308 */ /* 0x0003220000000800 */
[--C-:B------:R-:W-:Y:S01]  /*4080*/  HSET2.LE.AND R4, R8, R0.reuse, PT ;  /* 0x0000000008047233 */ /* 0x100fe20003803000 */
[----:B------:R-:W-:Y:S01]  /*4090*/  IMAD.MOV.U32 R129, RZ, RZ, R111 ;  /* 0x000000ffff817224 */ /* 0x000fe200078e006f */
[----:B------:R-:W-:Y:S02]  /*40a0*/  HSET2.LE.AND R8, R7, R0, PT ;  /* 0x0000000007087233 */ /* 0x000fe40003803000 */
[----:B--2---:R-:W-:Y:S02]  /*40b0*/  F2FP.BF16.F32.PACK_AB R7, R20, R149 ;  /* 0x000000951407723e */ /* 0x004fe400000010ff */
[----:B------:R-:W-:Y:S02]  /*40c0*/  LOP3.LUT R4, R4, R5, RZ, 0xc0, !PT ;  /* 0x0000000504047212 */ /* 0x000fe400078ec0ff */
[----:B------:R-:W-:Y:S01]  /*40d0*/  LOP3.LUT R7, R2, R7, RZ, 0xc0, !PT ;  /* 0x0000000702077212 */ /* 0x000fe200078ec0ff */
[----:B------:R-:W-:Y:S01]  /*40e0*/  FFMA.FTZ R2, R173, UR4, -R3 ;  /* 0x00000004ad027c23 */ /* 0x000fe20008010803 */
[----:B------:R-:W-:Y:S01]  /*40f0*/  LOP3.LUT R5, R8, R9, RZ, 0xc0, !PT ;  /* 0x0000000908057212 */ /* 0x000fe200078ec0ff */
[----:B------:R-:W-:-:S02]  /*4100*/  IMAD.WIDE.U32 R8, R44, -0x326172a9, RZ ;  /* 0xcd9e8d572c087825 */ /* 0x000fc400078e00ff */
[----:B------:R2:W5:Y:S02]  /*4110*/  MUFU.EX2 R37, R2 ;  /* 0x0000000200257308 */ /* 0x0005640000000800 */
[----:B------:R-:W-:Y:S01]  /*4120*/  IMAD.MOV.U32 R173, RZ, RZ, R110 ;  /* 0x000000ffffad7224 */ /* 0x000fe200078e006e */
[----:B------:R-:W-:Y:S01]  /*4130*/  LOP3.LUT R21, R8, 0xff, RZ, 0xc0, !PT ;  /* 0x000000ff08157812 */ /* 0x000fe200078ec0ff */
[----:B-1----:R-:W-:Y:S01]  /*4140*/  IMAD.WIDE.U32 R10, R45, -0x326172a9, RZ ;  /* 0xcd9e8d572d0a7825 */ /* 0x002fe200078e00ff */
[C---:B---3--:R-:W-:Y:S04]  /*4150*/  HMMA.16816.F32.BF16 R108, R4.reuse, R56, R68 ;  /* 0x00000038046c723c */ /* 0x048fe80000041844 */
[----:B------:R-:W-:Y:S02]  /*4160*/  LOP3.LUT R35, R11, UR19, R104, 0x96, !PT ;  /* 0x000000130b237c12 */ /* 0x000fe4000f8e9668 */
[C---:B------:R-:W-:Y:S01]  /*4170*/  HMMA.16816.F32.BF16 R104, R4.reuse, R40, R76 ;  /* 0x000000280468723c */ /* 0x040fe2000004184c */
[----:B------:R-:W-:Y:S01]  /*4180*/  IMAD.MOV.U32 R71, RZ, RZ, R51 ;  /* 0x000000ffff477224 */ /* 0x000fe200078e0033 */
[----:B------:R-:W-:Y:S01]  /*4190*/  MUFU.EX2 R76, R12 ;  /* 0x0000000c004c7308 */ /* 0x000fe20000000800 */
[----:B------:R-:W-:Y:S01]  /*41a0*/  IMAD.MOV.U32 R70, RZ, RZ, R196 ;  /* 0x000000ffff467224 */ /* 0x000fe200078e00c4 */
[----:B--2---:R-:W-:Y:S01]  /*41b0*/  LOP3.LUT R2, R9, UR29, R10, 0x96, !PT ;  /* 0x0000001d09027c12 */ /* 0x004fe2000f8e960a */
[----:B------:R-:W-:Y:S01]  /*41c0*/  FFMA.FTZ R10, R200, UR4, -R3 ;  /* 0x00000004c80a7c23 */ /* 0x000fe20008010803 */
[----:B------:R-:W-:Y:S01]  /*41d0*/  HMMA.16816.F32.BF16 R72, R4, R42, R72 ;  /* 0x0000002a0448723c */ /* 0x000fe20000041848 */
[----:B------:R-:W-:Y:S01]  /*41e0*/  IMAD.MOV.U32 R77, RZ, RZ, R20 ;  /* 0x000000ffff4d7224 */ /* 0x000fe200078e0014 */
[----:B------:R-:W-:-:S02]  /*41f0*/  SHF.R.U32.HI R20, RZ, 0x10, R8 ;  /* 0x00000010ff147819 */ /* 0x000fc40000011608 */
[----:B------:R1:W2:Y:S01]  /*4200*/  MUFU.EX2 R31, R10 ;  /* 0x0000000a001f7308 */ /* 0x0002a20000000800 */
[----:B----4-:R-:W-:Y:S01]  /*4210*/  IMAD.MOV.U32 R200, RZ, RZ, R19 ;  /* 0x000000ffffc87224 */ /* 0x010fe200078e0013 */
[----:B------:R-:W-:Y:S01]  /*4220*/  SHF.R.U32.HI R19, RZ, 0x18, R8 ;  /* 0x00000018ff137819 */ /* 0x000fe20000011608 */
[----:B------:R-:W-:Y:S01]  /*4230*/  IMAD.MOV.U32 R79, RZ, RZ, R15 ;  /* 0x000000ffff4f7224 */ /* 0x000fe200078e000f */
[----:B------:R-:W-:Y:S01]  /*4240*/  LOP3.LUT R15, R8, 0xffff, RZ, 0xc0, !PT ;  /* 0x0000ffff080f7812 */ /* 0x000fe200078ec0ff */
[----:B------:R-:W-:-:S04]  /*4250*/  IMAD.WIDE.U32 R8, R22, -0x326172a9, RZ ;  /* 0xcd9e8d5716087825 */ /* 0x000fc800078e00ff */
[----:B------:R-:W-:Y:S01]  /*4260*/  IMAD.MOV.U32 R78, RZ, RZ, R24 ;  /* 0x000000ffff4e7224 */ /* 0x000fe200078e0018 */
[C---:B------:R-:W-:Y:S01]  /*4270*/  LOP3.LUT R45, R8.reuse, 0xffff, RZ, 0xc0, !PT ;  /* 0x0000ffff082d7812 */ /* 0x040fe200078ec0ff */
[----:B------:R-:W-:Y:S01]  /*4280*/  IMAD.WIDE.U32 R24, R125, -0x326172a9, RZ ;  /* 0xcd9e8d577d187825 */ /* 0x000fe200078e00ff */
[----:B------:R-:W-:Y:S02]  /*4290*/  LOP3.LUT R51, R8, 0xff, RZ, 0xc0, !PT ;  /* 0x000000ff08337812 */ /* 0x000fe400078ec0ff */
[----:B------:R-:W-:Y:S01]  /*42a0*/  SHF.R.U32.HI R50, RZ, 0x10, R8 ;  /* 0x00000010ff327819 */ /* 0x000fe20000011608 */
[----:B------:R-:W-:Y:S01]  /*42b0*/  IMAD.MOV.U32 R101, RZ, RZ, R200 ;  /* 0x000000ffff657224 */ /* 0x000fe200078e00c8 */
[----:B------:R-:W-:Y:S01]  /*42c0*/  SHF.R.U32.HI R49, RZ, 0x18, R8 ;  /* 0x00000018ff317819 */ /* 0x000fe20000011608 */
[----:B-1----:R-:W-:Y:S01]  /*42d0*/  IMAD.WIDE.U32 R10, R23, -0x326172a9, RZ ;  /* 0xcd9e8d57170a7825 */ /* 0x002fe200078e00ff */
[----:B------:R-:W-:-:S03]  /*42e0*/  SHF.R.U32.HI R8, RZ, 0x10, R2 ;  /* 0x00000010ff087819 */ /* 0x000fc60000011602 */
[----:B-----5:R-:W-:Y:S01]  /*42f0*/  IMAD.MOV.U32 R23, RZ, RZ, R37 ;  /* 0x000000ffff177224 */ /* 0x020fe200078e0025 */
[----:B------:R-:W-:Y:S01]  /*4300*/  LOP3.LUT R36, R11, UR19, R88, 0x96, !PT ;  /* 0x000000130b247c12 */ /* 0x000fe2000f8e9658 */
[----:B------:R-:W-:Y:S01]  /*4310*/  IMAD.MOV.U32 R37, RZ, RZ, R197 ;  /* 0x000000ffff257224 */ /* 0x000fe200078e00c5 */
[----:B------:R-:W-:Y:S01]  /*4320*/  HMMA.16816.F32.BF16 R88, R4, R58, R64 ;  /* 0x0000003a0458723c */ /* 0x000fe20000041840 */
[----:B------:R-:W-:Y:S01]  /*4330*/  LOP3.LUT R32, R9, UR29, R10, 0x96, !PT ;  /* 0x0000001d09207c12 */ /* 0x000fe2000f8e960a */
[--C-:B------:R-:W-:Y:S01]  /*4340*/  FFMA.FTZ R10, R176, UR4, -R3.reuse ;  /* 0x00000004b00a7c23 */ /* 0x100fe20008010803 */
[----:B------:R-:W-:Y:S01]  /*4350*/  FFMA.FTZ R9, R177, UR4, -R3 ;  /* 0x00000004b1097c23 */ /* 0x000fe20008010803 */
[----:B--2---:R-:W-:Y:S02]  /*4360*/  IMAD.MOV.U32 R176, RZ, RZ, R31 ;  /* 0x000000ffffb07224 */ /* 0x004fe400078e001f */
[----:B------:R1:W2:Y:S01]  /*4370*/  MUFU.EX2 R67, R10 ;  /* 0x0000000a00437308 */ /* 0x0002a20000000800 */
[----:B------:R-:W-:-:S04]  /*4380*/  IMAD.WIDE.U32 R6, R14, -0x326172a9, RZ ;  /* 0xcd9e8d570e067825 */ /* 0x000fc800078e00ff */
[----:B------:R-:W-:Y:S01]  /*4390*/  IMAD.WIDE.U32 R4, R13, -0x326172a9, RZ ;  /* 0xcd9e8d570d047825 */ /* 0x000fe200078e00ff */
[----:B------:R-:W-:Y:S02]  /*43a0*/  LOP3.LUT R34, R7, UR19, R100, 0x96, !PT ;  /* 0x0000001307227c12 */ /* 0x000fe4000f8e9664 */
[----:B------:R-:W-:Y:S01]  /*43b0*/  SHF.R.U32.HI R7, RZ, 0x8, R15 ;  /* 0x00000008ff077819 */ /* 0x000fe2000001160f */
[----:B------:R3:W4:Y:S01]  /*43c0*/  MUFU.EX2 R54, R9 ;  /* 0x0000000900367308 */ /* 0x0007220000000800 */
[----:B------:R-:W-:Y:S01]  /*43d0*/  LOP3.LUT R22, R5, UR29, R6, 0x96, !PT ;  /* 0x0000001d05167c12 */ /* 0x000fe2000f8e9606 */
[----:B------:R-:W-:Y:S01]  /*43e0*/  IMAD.MOV.U32 R177, RZ, RZ, R79 ;  /* 0x000000ffffb17224 */ /* 0x000fe200078e004f */
[----:B------:R-:W-:Y:S01]  /*43f0*/  LOP3.LUT R39, R4, 0xffff, RZ, 0xc0, !PT ;  /* 0x0000ffff04277812 */ /* 0x000fe200078ec0ff */
[--C-:B------:R-:W-:Y:S01]  /*4400*/  FFMA.FTZ R5, R212, UR4, -R3.reuse ;  /* 0x00000004d4057c23 */ /* 0x100fe20008010803 */
[----:B------:R-:W-:Y:S01]  /*4410*/  LOP3.LUT R47, R4, 0xff, RZ, 0xc0, !PT ;  /* 0x000000ff042f7812 */ /* 0x000fe200078ec0ff */
[----:B------:R-:W-:Y:S01]  /*4420*/  IMAD.MOV.U32 R79, RZ, RZ, R210 ;  /* 0x000000ffff4f7224 */ /* 0x000fe200078e00d2 */
[--C-:B------:R-:W-:Y:S01]  /*4430*/  SHF.R.U32.HI R44, RZ, 0x10, R4.reuse ;  /* 0x00000010ff2c7819 */ /* 0x100fe20000011604 */
[----:B------:R5:W5:Y:S01]  /*4440*/  MUFU.EX2 R33, R5 ;  /* 0x0000000500217308 */ /* 0x000b620000000800 */
[----:B------:R-:W-:Y:S01]  /*4450*/  SHF.R.U32.HI R46, RZ, 0x18, R4 ;  /* 0x00000018ff2e7819 */ /* 0x000fe20000011604 */
[----:B------:R-:W-:Y:S01]  /*4460*/  FFMA.FTZ R4, R213, UR4, -R3 ;  /* 0x00000004d5047c23 */ /* 0x000fe20008010803 */
[----:B------:R-:W-:Y:S01]  /*4470*/  LOP3.LUT R6, R20, 0xff, RZ, 0xc0, !PT ;  /* 0x000000ff14067812 */ /* 0x000fe200078ec0ff */
[----:B------:R-:W-:Y:S01]  /*4480*/  IMAD.MOV.U32 R64, RZ, RZ, R55 ;  /* 0x000000ffff407224 */ /* 0x000fe200078e0037 */
[----:B-1----:R-:W-:Y:S01]  /*4490*/  LOP3.LUT R10, R2, 0xff, RZ, 0xc0, !PT ;  /* 0x000000ff020a7812 */ /* 0x002fe200078ec0ff */
[----:B------:R-:W-:Y:S01]  /*44a0*/  IMAD.MOV.U32 R55, RZ, RZ, R211 ;  /* 0x000000ffff377224 */ /* 0x000fe200078e00d3 */
[----:B------:R-:W-:Y:S01]  /*44b0*/  PRMT R13, R21, 0x5410, R7 ;  /* 0x00005410150d7816 */ /* 0x000fe20000000007 */
[----:B------:R1:W-:Y:S01]  /*44c0*/  MUFU.EX2 R66, R4 ;  /* 0x0000000400427308 */ /* 0x0003e20000000800 */
[----:B---3--:R-:W-:Y:S01]  /*44d0*/  SHF.R.U32.HI R9, RZ, 0x18, R2 ;  /* 0x00000018ff097819 */ /* 0x008fe20000011602 */
[----:B--2---:R-:W-:Y:S01]  /*44e0*/  IMAD.MOV.U32 R125, RZ, RZ, R67 ;  /* 0x000000ffff7d7224 */ /* 0x004fe200078e0043 */
[----:B------:R-:W-:Y:S01]  /*44f0*/  PRMT R15, R6, 0x5410, R19 ;  /* 0x00005410060f7816 */ /* 0x000fe20000000013 */
[----:B------:R-:W-:-:S04]  /*4500*/  IMAD.WIDE.U32 R6, R133, -0x2daee0ad, RZ ;  /* 0xd2511f5385067825 */ /* 0x000fc800078e00ff */
[----:B----4-:R-:W-:Y:S01]  /*4510*/  IMAD.MOV.U32 R133, RZ, RZ, R54 ;  /* 0x000000ffff857224 */ /* 0x010fe200078e0036 */
[----:B-----5:R-:W-:Y:S01]  /*4520*/  LOP3.LUT R5, R2, 0xffff, RZ, 0xc0, !PT ;  /* 0x0000ffff02057812 */ /* 0x020fe200078ec0ff */
[----:B------:R-:W-:Y:S01]  /*4530*/  IMAD.MOV.U32 R54, RZ, RZ, R27 ;  /* 0x000000ffff367224 */ /* 0x000fe200078e001b */
[----:B------:R-:W-:Y:S01]  /*4540*/  LOP3.LUT R2, R8, 0xff, RZ, 0xc0, !PT ;  /* 0x000000ff08027812 */ /* 0x000fe200078ec0ff */
[----:B------:R-:W-:Y:S01]  /*4550*/  IMAD.MOV.U32 R61, RZ, RZ, R133 ;  /* 0x000000ffff3d7224 */ /* 0x000fe200078e0085 */
[----:B------:R-:W-:Y:S01]  /*4560*/  LOP3.LUT R11, R7, UR24, R60, 0x96, !PT ;  /* 0x00000018070b7c12 */ /* 0x000fe2000f8e963c */
[----:B------:R-:W-:Y:S01]  /*4570*/  FFMA.FTZ R7, R181, UR4, -R3 ;  /* 0x00000004b5077c23 */ /* 0x000fe20008010803 */
[----:B------:R-:W-:Y:S01]  /*4580*/  PRMT R20, R2, 0x5410, R9 ;  /* 0x0000541002147816 */ /* 0x000fe20000000009 */
[----:B------:R-:W-:Y:S01]  /*4590*/  IMAD.WIDE.U32 R8, R124, -0x326172a9, RZ ;  /* 0xcd9e8d577c087825 */ /* 0x000fe200078e00ff */
[----:B-1----:R-:W-:-:S03]  /*45a0*/  SHF.R.U32.HI R4, RZ, 0x8, R5 ;  /* 0x00000008ff047819 */ /* 0x002fc60000011605 */
[----:B------:R-:W-:Y:S01]  /*45b0*/  FFMA.FTZ R5, R180, UR4, -R3 ;  /* 0x00000004b4057c23 */ /* 0x000fe20008010803 */
[----:B------:R-:W-:Y:S01]  /*45c0*/  MUFU.EX2 R252, R7 ;  /* 0x0000000700fc7308 */ /* 0x000fe20000000800 */
[----:B------:R-:W-:Y:S01]  /*45d0*/  IMAD.MOV.U32 R180, RZ, RZ, R33 ;  /* 0x000000ffffb47224 */ /* 0x000fe200078e0021 */
[----:B------:R-:W-:Y:S01]  /*45e0*/  PRMT R12, R10, 0x5410, R4 ;  /* 0x000054100a0c7816 */ /* 0x000fe20000000004 */
[----:B------:R-:W-:-:S04]  /*45f0*/  IMAD.WIDE.U32 R10, R11, -0x326172a9, RZ ;  /* 0xcd9e8d570b0a7825 */ /* 0x000fc800078e00ff */
[----:B------:R-:W-:Y:S01]  /*4600*/  IMAD.MOV.U32 R67, RZ, RZ, R54 ;  /* 0x000000ffff437224 */ /* 0x000fe200078e0036 */
[----:B------:R1:W2:Y:S02]  /*4610*/  MUFU.EX2 R65, R5 ;  /* 0x0000000500417308 */ /* 0x0002a40000000800 */
[----:B-1----:R-:W-:-:S05]  /*4620*/  IMAD.WIDE.U32 R4, R132, -0x2daee0ad, RZ ;  /* 0xd2511f5384047825 */ /* 0x002fca00078e00ff */
[----:B------:R-:W-:Y:S01]  /*4630*/  LOP3.LUT R2, R5, UR22, R6, 0x96, !PT ;  /* 0x0000001605027c12 */ /* 0x000fe2000f8e9606 */
[----:B------:R-:W-:Y:S01]  /*4640*/  FFMA.FTZ R6, R170, UR4, -R18 ;  /* 0x00000004aa067c23 */ /* 0x000fe20008010812 */
[----:B------:R-:W-:Y:S02]  /*4650*/  LOP3.LUT R5, R9, UR23, R48, 0x96, !PT ;  /* 0x0000001709057c12 */ /* 0x000fe4000f8e9630 */
[----:B------:R-:W-:Y:S01]  /*4660*/  LOP3.LUT R9, R25, UR21, R8, 0x96, !PT ;  /* 0x0000001519097c12 */ /* 0x000fe2000f8e9608 */
[----:B------:R-:W-:-:S04]  /*4670*/  IMAD.WIDE.U32 R28, R2, -0x326172a9, RZ ;  /* 0xcd9e8d57021c7825 */ /* 0x000fc800078e00ff */
[----:B------:R-:W-:Y:S01]  /*4680*/  FFMA.FTZ R2, R171, UR4, -R18 ;  /* 0x00000004ab027c23 */ /* 0x000fe20008010812 */
[----:B------:R1:W-:Y:S01]  /*4690*/  MUFU.EX2 R199, R6 ;  /* 0x0000000600c77308 */ /* 0x0003e20000000800 */
[----:B------:R-:W-:Y:S01]  /*46a0*/  LOP3.LUT R8, R11, UR23, R48, 0x96, !PT ;  /* 0x000000170b087c12 */ /* 0x000fe2000f8e9630 */
[----:B------:R-:W-:Y:S01]  /*46b0*/  IMAD.MOV.U32 R171, RZ, RZ, R71 ;  /* 0x000000ffffab7224 */ /* 0x000fe200078e0047 */
[----:B------:R-:W-:Y:S01]  /*46c0*/  LOP3.LUT R10, R29, UR21, R10, 0x96, !PT ;  /* 0x000000151d0a7c12 */ /* 0x000fe2000f8e960a */
[----:B------:R-:W-:Y:S02]  /*46d0*/  IMAD.MOV.U32 R71, RZ, RZ, R77 ;  /* 0x000000ffff477224 */ /* 0x000fe400078e004d */
[----:B------:R-:W-:Y:S02]  /*46e0*/  IMAD.MOV.U32 R77, RZ, RZ, R113 ;  /* 0x000000ffff4d7224 */ /* 0x000fe400078e0071 */
[----:B------:R-:W-:Y:S02]  /*46f0*/  IMAD.MOV.U32 R113, RZ, RZ, R198 ;  /* 0x000000ffff717224 */ /* 0x000fe400078e00c6 */
[----:B------:R-:W-:Y:S01]  /*4700*/  IMAD.WIDE.U32 R30, R9, -0x2daee0ad, RZ ;  /* 0xd2511f53091e7825 */ /* 0x000fe200078e00ff */
[----:B------:R3:W4:Y:S03]  /*4710*/  MUFU.EX2 R198, R2 ;  /* 0x0000000200c67308 */ /* 0x0007260000000800 */
[----:B------:R-:W-:-:S04]  /*4720*/  IMAD.WIDE.U32 R68, R10, -0x2daee0ad, RZ ;  /* 0xd2511f530a447825 */ /* 0x000fc800078e00ff */
[----:B-1----:R-:W-:-:S04]  /*4730*/  IMAD.WIDE.U32 R6, R5, -0x2daee0ad, RZ ;  /* 0xd2511f5305067825 */ /* 0x002fc800078e00ff */
[----:B------:R-:W-:Y:S01]  /*4740*/  FFMA.FTZ R5, R119, UR4, -R18 ;  /* 0x0000000477057c23 */ /* 0x000fe20008010812 */
[----:B------:R-:W-:Y:S01]  /*4750*/  IMAD.MOV.U32 R100, RZ, RZ, R71 ;  /* 0x000000ffff647224 */ /* 0x000fe200078e0047 */
[----:B------:R-:W-:Y:S02]  /*4760*/  LOP3.LUT R19, R7, UR20, R102, 0x96, !PT ;  /* 0x0000001407137c12 */ /* 0x000fe4000f8e9666 */
[----:B------:R1:W-:Y:S01]  /*4770*/  MUFU.EX2 R197, R5 ;  /* 0x0000000500c57308 */ /* 0x0003e20000000800 */
[----:B------:R-:W-:Y:S01]  /*4780*/  LOP3.LUT R11, R31, UR18, R6, 0x96, !PT ;  /* 0x000000121f0b7c12 */ /* 0x000fe2000f8e9606 */
[----:B------:R-:W-:-:S04]  /*4790*/  IMAD.WIDE.U32 R6, R8, -0x2daee0ad, RZ ;  /* 0xd2511f5308067825 */ /* 0x000fc800078e00ff */
[----:B---3--:R-:W-:Y:S01]  /*47a0*/  FFMA.FTZ R2, R118, UR4, -R18 ;  /* 0x0000000476027c23 */ /* 0x008fe20008010812 */
[----:B------:R-:W-:Y:S01]  /*47b0*/  IMAD.MOV.U32 R71, RZ, RZ, R173 ;  /* 0x000000ffff477224 */ /* 0x000fe200078e00ad */
[----:B------:R-:W-:Y:S02]  /*47c0*/  LOP3.LUT R9, R7, UR20, R4, 0x96, !PT ;  /* 0x0000001407097c12 */ /* 0x000fe4000f8e9604 */
[----:B------:R3:W5:Y:S01]  /*47d0*/  MUFU.EX2 R196, R2 ;  /* 0x0000000200c47308 */ /* 0x0007620000000800 */
[----:B------:R-:W-:Y:S01]  /*47e0*/  F2FP.BF16.F32.PACK_AB R4, R171, R159 ;  /* 0x0000009fab04723e */ /* 0x000fe200000010ff */
[----:B------:R-:W-:Y:S01]  /*47f0*/  IMAD.MOV.U32 R173, RZ, RZ, R26 ;  /* 0x000000ffffad7224 */ /* 0x000fe200078e001a */
[----:B------:R-:W-:Y:S01]  /*4800*/  LOP3.LUT R8, R69, UR18, R6, 0x96, !PT ;  /* 0x0000001245087c12 */ /* 0x000fe2000f8e9606 */
[----:B------:R-:W-:-:S04]  /*4810*/  IMAD.WIDE.U32 R6, R19, -0x326172a9, RZ ;  /* 0xcd9e8d5713067825 */ /* 0x000fc800078e00ff */
[----:B------:R-:W-:Y:S02]  /*4820*/  IMAD.MOV.U32 R133, RZ, RZ, R100 ;  /* 0x000000ffff857224 */ /* 0x000fe400078e0064 */
[----:B-1----:R-:W-:Y:S01]  /*4830*/  FFMA.FTZ R5, R216, UR4, -R3 ;  /* 0x00000004d8057c23 */ /* 0x002fe20008010803 */
[----:B--2---:R-:W-:Y:S01]  /*4840*/  IMAD.MOV.U32 R216, RZ, RZ, R65 ;  /* 0x000000ffffd87224 */ /* 0x004fe200078e0041 */
[----:B------:R-:W-:Y:S01]  /*4850*/  LOP3.LUT R19, R7, UR19, R24, 0x96, !PT ;  /* 0x0000001307137c12 */ /* 0x000fe2000f8e9618 */
[----:B------:R-:W-:Y:S01]  /*4860*/  IMAD.MOV.U32 R65, RZ, RZ, R23 ;  /* 0x000000ffff417224 */ /* 0x000fe200078e0017 */
[----:B------:R1:W-:Y:S01]  /*4870*/  MUFU.EX2 R213, R5 ;  /* 0x0000000500d57308 */ /* 0x0003e20000000800 */
[----:B------:R-:W-:Y:S02]  /*4880*/  IMAD.MOV.U32 R170, RZ, RZ, R133 ;  /* 0x000000ffffaa7224 */ /* 0x000fe400078e0085 */
[----:B------:R-:W-:Y:S01]  /*4890*/  IMAD.MOV.U32 R133, RZ, RZ, R62 ;  /* 0x000000ffff857224 */ /* 0x000fe200078e003e */
[----:B---3--:R-:W-:Y:S01]  /*48a0*/  HSET2.LE.AND R2, R13, R0, PT ;  /* 0x000000000d027233 */ /* 0x008fe20003803000 */
[----:B------:R-:W-:-:S04]  /*48b0*/  IMAD.MOV.U32 R119, RZ, RZ, R170 ;  /* 0x000000ffff777224 */ /* 0x000fc800078e00aa */
[----:B------:R-:W-:Y:S02]  /*48c0*/  LOP3.LUT R14, R2, R4, RZ, 0xc0, !PT ;  /* 0x00000004020e7212 */ /* 0x000fe400078ec0ff */
[----:B------:R-:W-:Y:S02]  /*48d0*/  HSET2.LE.AND R2, R15, R0, PT ;  /* 0x000000000f027233 */ /* 0x000fe40003803000 */
[----:B----4-:R-:W-:-:S04]  /*48e0*/  F2FP.BF16.F32.PACK_AB R4, R198, R199 ;  /* 0x000000c7c604723e */ /* 0x010fc800000010ff */
[----:B------:R-:W-:Y:S01]  /*48f0*/  LOP3.LUT R15, R2, R4, RZ, 0xc0, !PT ;  /* 0x00000004020f7212 */ /* 0x000fe200078ec0ff */
[----:B-1----:R-:W-:Y:S01]  /*4900*/  FFMA.FTZ R5, R217, UR4, -R3 ;  /* 0x00000004d9057c23 */ /* 0x002fe20008010803 */
[--C-:B------:R-:W-:Y:S01]  /*4910*/  HSET2.LE.AND R2, R12, R0.reuse, PT ;  /* 0x000000000c027233 */ /* 0x100fe20003803000 */
[----:B------:R-:W-:Y:S01]  /*4920*/  IMAD.MOV.U32 R217, RZ, RZ, R66 ;  /* 0x000000ffffd97224 */ /* 0x000fe200078e0042 */
[----:B------:R-:W-:Y:S01]  /*4930*/  F2FP.BF16.F32.PACK_AB R4, R169, R78 ;  /* 0x0000004ea904723e */ /* 0x000fe200000010ff */
[----:B------:R1:W-:Y:S01]  /*4940*/  MUFU.EX2 R212, R5 ;  /* 0x0000000500d47308 */ /* 0x0003e20000000800 */
[----:B------:R-:W-:Y:S02]  /*4950*/  IMAD.MOV.U32 R66, RZ, RZ, R201 ;  /* 0x000000ffff427224 */ /* 0x000fe400078e00c9 */
[----:B------:R-:W-:Y:S02]  /*4960*/  LOP3.LUT R12, R2, R4, RZ, 0xc0, !PT ;  /* 0x00000004020c7212 */ /* 0x000fe400078ec0ff */
[----:B------:R-:W-:Y:S01]  /*4970*/  HSET2.LE.AND R2, R20, R0, PT ;  /* 0x0000000014027233 */ /* 0x000fe20003803000 */
[----:B------:R-:W-:Y:S01]  /*4980*/  IMAD.MOV.U32 R100, RZ, RZ, R66 ;  /* 0x000000ffff647224 */ /* 0x000fe200078e0042 */
[----:B-----5:R-:W-:Y:S01]  /*4990*/  F2FP.BF16.F32.PACK_AB R4, R197, R196 ;  /* 0x000000c4c504723e */ /* 0x020fe200000010ff */
[----:B------:R-:W-:-:S02]  /*49a0*/  IMAD.MOV.U32 R66, RZ, RZ, R76 ;  /* 0x000000ffff427224 */ /* 0x000fc400078e004c */
[----:B------:R-:W-:Y:S01]  /*49b0*/  IMAD.MOV.U32 R76, RZ, RZ, R37 ;  /* 0x000000ffff4c7224 */ /* 0x000fe200078e0025 */
[----:B------:R-:W-:Y:S01]  /*49c0*/  LOP3.LUT R13, R2, R4, RZ, 0xc0, !PT ;  /* 0x00000004020d7212 */ /* 0x000fe200078ec0ff */
[----:B------:R-:W-:Y:S01]  /*49d0*/  FFMA.FTZ R2, R189, UR4, -R3 ;  /* 0x00000004bd027c23 */ /* 0x000fe20008010803 */
[----:B------:R-:W-:Y:S02]  /*49e0*/  IMAD.MOV.U32 R124, RZ, RZ, R66 ;  /* 0x000000ffff7c7224 */ /* 0x000fe400078e0042 */
[----:B------:R-:W-:Y:S01]  /*49f0*/  IMAD.MOV.U32 R66, RZ, RZ, R55 ;  /* 0x000000ffff427224 */ /* 0x000fe200078e0037 */
[----:B------:R2:W-:Y:S01]  /*4a00*/  MUFU.EX2 R210, R2 ;  /* 0x0000000200d27308 */ /* 0x0005e20000000800 */
[----:B-1----:R-:W-:Y:S01]  /*4a10*/  FFMA.FTZ R5, R188, UR4, -R3 ;  /* 0x00000004bc057c23 */ /* 0x002fe20008010803 */
[----:B------:R-:W-:Y:S01]  /*4a20*/  HMMA.16816.F32.BF16 R80, R12, R40, R80 ;  /* 0x000000280c50723c */ /* 0x000fe20000041850 */
[----:B------:R-:W-:Y:S02]  /*4a30*/  IMAD.MOV.U32 R10, RZ, RZ, R124 ;  /* 0x000000ffff0a7224 */ /* 0x000fe400078e007c */
[----:B------:R-:W-:-:S02]  /*4a40*/  IMAD.MOV.U32 R124, RZ, RZ, R177 ;  /* 0x000000ffff7c7224 */ /* 0x000fc400078e00b1 */
[----:B------:R-:W-:Y:S01]  /*4a50*/  IMAD.MOV.U32 R60, RZ, RZ, R100 ;  /* 0x000000ffff3c7224 */ /* 0x000fe200078e0064 */
[----:B------:R1:W-:Y:S03]  /*4a60*/  MUFU.EX2 R211, R5 ;  /* 0x0000000500d37308 */ /* 0x0003e60000000800 */
[----:B------:R-:W-:Y:S02]  /*4a70*/  IMAD.MOV.U32 R102, RZ, RZ, R60 ;  /* 0x000000ffff667224 */ /* 0x000fe400078e003c */
[----:B--2---:R-:W-:-:S04]  /*4a80*/  FFMA.FTZ R2, R184, UR4, -R3 ;  /* 0x00000004b8027c23 */ /* 0x004fc80008010803 */
[----:B------:R2:W-:Y:S01]  /*4a90*/  MUFU.EX2 R201, R2 ;  /* 0x0000000200c97308 */ /* 0x0005e20000000800 */
[----:B-1----:R-:W-:-:S05]  /*4aa0*/  IMAD.WIDE.U32 R4, R11, -0x326172a9, RZ ;  /* 0xcd9e8d570b047825 */ /* 0x002fca00078e00ff */
[----:B------:R-:W-:Y:S01]  /*4ab0*/  LOP3.LUT R21, R5, UR29, R6, 0x96, !PT ;  /* 0x0000001d05157c12 */ /* 0x000fe2000f8e9606 */
[----:B------:R-:W-:Y:S01]  /*4ac0*/  IMAD.WIDE.U32 R6, R9, -0x326172a9, RZ ;  /* 0xcd9e8d5709067825 */ /* 0x000fe200078e00ff */
[C---:B------:R-:W-:Y:S02]  /*4ad0*/  LOP3.LUT R23, R4.reuse, 0xffff, RZ, 0xc0, !PT ;  /* 0x0000ffff04177812 */ /* 0x040fe400078ec0ff */
[----:B------:R-:W-:Y:S02]  /*4ae0*/  LOP3.LUT R27, R4, 0xff, RZ, 0xc0, !PT ;  /* 0x000000ff041b7812 */ /* 0x000fe400078ec0ff */
[--C-:B------:R-:W-:Y:S01]  /*4af0*/  SHF.R.U32.HI R26, RZ, 0x10, R4.reuse ;  /* 0x00000010ff1a7819 */ /* 0x100fe20000011604 */
[----:B--2---:R-:W-:Y:S01]  /*4b00*/  FFMA.FTZ R2, R185, UR4, -R3 ;  /* 0x00000004b9027c23 */ /* 0x004fe20008010803 */
[----:B------:R-:W-:Y:S01]  /*4b10*/  SHF.R.U32.HI R25, RZ, 0x18, R4 ;  /* 0x00000018ff197819 */ /* 0x000fe20000011604 */
[----:B------:R-:W-:Y:S01]  /*4b20*/  IMAD.WIDE.U32 R4, R8, -0x326172a9, RZ ;  /* 0xcd9e8d5708047825 */ /* 0x000fe200078e00ff */
[----:B------:R-:W-:Y:S01]  /*4b30*/  LOP3.LUT R33, R7, UR19, R28, 0x96, !PT ;  /* 0x0000001307217c12 */ /* 0x000fe2000f8e961c */
[----:B------:R1:W-:Y:S01]  /*4b40*/  MUFU.EX2 R200, R2 ;  /* 0x0000000200c87308 */ /* 0x0003e20000000800 */
[----:B------:R-:W-:-:S02]  /*4b50*/  LOP3.LUT R37, R4, 0xffff, RZ, 0xc0, !PT ;  /* 0x0000ffff04257812 */ /* 0x000fc400078ec0ff */
[----:B------:R-:W-:Y:S02]  /*4b60*/  LOP3.LUT R41, R4, 0xff, RZ, 0xc0, !PT ;  /* 0x000000ff04297812 */ /* 0x000fe400078ec0ff */
[----:B------:R-:W-:Y:S02]  /*4b70*/  SHF.R.U32.HI R40, RZ, 0x10, R4 ;  /* 0x00000010ff287819 */ /* 0x000fe40000011604 */
[----:B------:R-:W-:Y:S01]  /*4b80*/  LOP3.LUT R24, R5, UR29, R6, 0x96, !PT ;  /* 0x0000001d05187c12 */ /* 0x000fe2000f8e9606 */
[----:B------:R-:W-:Y:S01]  /*4b90*/  IMAD.WIDE.U32 R6, R36, -0x2daee0ad, RZ ;  /* 0xd2511f5324067825 */ /* 0x000fe200078e00ff */
[----:B------:R-:W-:-:S03]  /*4ba0*/  LOP3.LUT R5, R44, 0xff, RZ, 0xc0, !PT ;  /* 0x000000ff2c057812 */ /* 0x000fc600078ec0ff */
[----:B-1----:R-:W-:Y:S01]  /*4bb0*/  FFMA.FTZ R2, R192, UR4, -R3 ;  /* 0x00000004c0027c23 */ /* 0x002fe20008010803 */
[----:B------:R-:W-:Y:S02]  /*4bc0*/  IMAD.MOV.U32 R192, RZ, RZ, R180 ;  /* 0x000000ffffc07224 */ /* 0x000fe400078e00b4 */
[----:B------:R-:W-:Y:S01]  /*4bd0*/  IMAD.MOV.U32 R180, RZ, RZ, R65 ;  /* 0x000000ffffb47224 */ /* 0x000fe200078e0041 */
[----:B------:R1:W-:Y:S01]  /*4be0*/  MUFU.EX2 R189, R2 ;  /* 0x0000000200bd7308 */ /* 0x0003e20000000800 */
[----:B------:R-:W-:Y:S02]  /*4bf0*/  IMAD.MOV.U32 R65, RZ, RZ, R176 ;  /* 0x000000ffff417224 */ /* 0x000fe400078e00b0 */
[----:B------:R-:W-:Y:S01]  /*4c00*/  IMAD.MOV.U32 R176, RZ, RZ, R52 ;  /* 0x000000ffffb07224 */ /* 0x000fe200078e0034 */
[----:B------:R-:W-:Y:S01]  /*4c10*/  SHF.R.U32.HI R52, RZ, 0x18, R4 ;  /* 0x00000018ff347819 */ /* 0x000fe20000011604 */
[----:B------:R-:W-:Y:S01]  /*4c20*/  FFMA.FTZ R4, R193, UR4, -R3 ;  /* 0x00000004c1047c23 */ /* 0x000fe20008010803 */
[----:B------:R-:W-:-:S02]  /*4c30*/  IMAD.MOV.U32 R132, RZ, RZ, R65 ;  /* 0x000000ffff847224 */ /* 0x000fc400078e0041 */
[----:B------:R-:W-:Y:S01]  /*4c40*/  IMAD.MOV.U32 R65, RZ, RZ, R76 ;  /* 0x000000ffff417224 */ /* 0x000fe200078e004c */
[----:B------:R2:W-:Y:S01]  /*4c50*/  MUFU.EX2 R188, R4 ;  /* 0x0000000400bc7308 */ /* 0x0005e20000000800 */
[----:B------:R-:W-:Y:S02]  /*4c60*/  IMAD.MOV.U32 R193, RZ, RZ, R61 ;  /* 0x000000ffffc17224 */ /* 0x000fe400078e003d */
[----:B------:R-:W-:Y:S02]  /*4c70*/  IMAD.MOV.U32 R61, RZ, RZ, R180 ;  /* 0x000000ffff3d7224 */ /* 0x000fe400078e00b4 */
[----:B------:R-:W-:Y:S02]  /*4c80*/  IMAD.MOV.U32 R118, RZ, RZ, R132 ;  /* 0x000000ffff767224 */ /* 0x000fe400078e0084 */
[----:B------:R-:W-:Y:S02]  /*4c90*/  IMAD.MOV.U32 R48, RZ, RZ, R61 ;  /* 0x000000ffff307224 */ /* 0x000fe400078e003d */
[----:B-1----:R-:W-:-:S04]  /*4ca0*/  IMAD.WIDE.U32 R2, R35, -0x2daee0ad, RZ ;  /* 0xd2511f5323027825 */ /* 0x002fc800078e00ff */
[----:B------:R-:W-:Y:S01]  /*4cb0*/  IMAD.MOV.U32 R11, RZ, RZ, R48 ;  /* 0x000000ffff0b7224 */ /* 0x000fe200078e0030 */
[----:B------:R-:W-:Y:S01]  /*4cc0*/  LOP3.LUT R20, R3, UR28, R114, 0x96, !PT ;  /* 0x0000001c03147c12 */ /* 0x000fe2000f8e9672 */
[----:B------:R-:W-:Y:S01]  /*4cd0*/  IMAD.MOV.U32 R132, RZ, RZ, R64 ;  /* 0x000000ffff847224 */ /* 0x000fe200078e0040 */
[----:B------:R-:W-:Y:S01]  /*4ce0*/  LOP3.LUT R35, R2, 0xffff, RZ, 0xc0, !PT ;  /* 0x0000ffff02237812 */ /* 0x000fe200078ec0ff */
[----:B--2---:R-:W-:Y:S01]  /*4cf0*/  FFMA.FTZ R4, R122, UR4, -R18 ;  /* 0x000000047a047c23 */ /* 0x004fe20008010812 */
[----:B------:R-:W-:Y:S01]  /*4d00*/  LOP3.LUT R54, R2, 0xff, RZ, 0xc0, !PT ;  /* 0x000000ff02367812 */ /* 0x000fe200078ec0ff */
[----:B------:R-:W-:Y:S01]  /*4d10*/  IMAD.MOV.U32 R48, RZ, RZ, R124 ;  /* 0x000000ffff307224 */ /* 0x000fe200078e007c */
[--C-:B------:R-:W-:Y:S01]  /*4d20*/  SHF.R.U32.HI R55, RZ, 0x10, R2.reuse ;  /* 0x00000010ff377819 */ /* 0x100fe20000011602 */
[----:B------:R1:W-:Y:S01]  /*4d30*/  MUFU.EX2 R185, R4 ;  /* 0x0000000400b97308 */ /* 0x0003e20000000800 */
[----:B------:R-:W-:Y:S01]  /*4d40*/  SHF.R.U32.HI R76, RZ, 0x18, R2 ;  /* 0x00000018ff4c7819 */ /* 0x000fe20000011602 */
[----:B------:R-:W-:Y:S01]  /*4d50*/  FFMA.FTZ R2, R123, UR4, -R18 ;  /* 0x000000047b027c23 */ /* 0x000fe20008010812 */
[----:B------:R-:W-:Y:S01]  /*4d60*/  SHF.R.U32.HI R3, RZ, 0x8, R45 ;  /* 0x00000008ff037819 */ /* 0x000fe2000001162d */
[----:B------:R-:W-:-:S02]  /*4d70*/  IMAD.MOV.U32 R64, RZ, RZ, R63 ;  /* 0x000000ffff407224 */ /* 0x000fc400078e003f */
[----:B------:R-:W-:Y:S01]  /*4d80*/  IMAD.MOV.U32 R28, RZ, RZ, R11 ;  /* 0x000000ffff1c7224 */ /* 0x000fe200078e000b */
[----:B------:R-:W-:Y:S01]  /*4d90*/  PRMT R115, R51, 0x5410, R3 ;  /* 0x0000541033737816 */ /* 0x000fe20000000003 */
[----:B------:R2:W-:Y:S01]  /*4da0*/  MUFU.EX2 R184, R2 ;  /* 0x0000000200b87308 */ /* 0x0005e20000000800 */
[----:B------:R-:W-:Y:S01]  /*4db0*/  LOP3.LUT R3, R50, 0xff, RZ, 0xc0, !PT ;  /* 0x000000ff32037812 */ /* 0x000fe200078ec0ff */
[----:B------:R-:W-:Y:S01]  /*4dc0*/  HMMA.16816.F32.BF16 R60, R12, R42, R84 ;  /* 0x0000002a0c3c723c */ /* 0x000fe20000041854 */
[----:B------:R-:W-:Y:S02]  /*4dd0*/  IMAD.MOV.U32 R9, RZ, RZ, R118 ;  /* 0x000000ffff097224 */ /* 0x000fe400078e0076 */
[----:B------:R-:W-:Y:S01]  /*4de0*/  PRMT R114, R3, 0x5410, R49 ;  /* 0x0000541003727816 */ /* 0x000fe20000000031 */
[----:B------:R-:W-:Y:S01]  /*4df0*/  IMAD.MOV.U32 R170, RZ, RZ, R132 ;  /* 0x000000ffffaa7224 */ /* 0x000fe200078e0084 */
[----:B------:R-:W-:Y:S01]  /*4e00*/  SHF.R.U32.HI R3, RZ, 0x8, R39 ;  /* 0x00000008ff037819 */ /* 0x000fe20000011627 */
[----:B------:R-:W-:-:S02]  /*4e10*/  IMAD.MOV.U32 R8, RZ, RZ, R48 ;  /* 0x000000ffff087224 */ /* 0x000fc400078e0030 */
[----:B-1----:R-:W-:Y:S01]  /*4e20*/  FFMA.FTZ R4, R202, UR4, -R18 ;  /* 0x00000004ca047c23 */ /* 0x002fe20008010812 */
[----:B------:R-:W-:Y:S01]  /*4e30*/  IMAD.MOV.U32 R202, RZ, RZ, R125 ;  /* 0x000000ffffca7224 */ /* 0x000fe200078e007d */
[----:B------:R-:W-:Y:S01]  /*4e40*/  PRMT R100, R47, 0x5410, R3 ;  /* 0x000054102f647816 */ /* 0x000fe20000000003 */
[----:B------:R-:W-:Y:S01]  /*4e50*/  IMAD.MOV.U32 R125, RZ, RZ, R101 ;  /* 0x000000ffff7d7224 */ /* 0x000fe200078e0065 */
[----:B------:R1:W-:Y:S01]  /*4e60*/  MUFU.EX2 R177, R4 ;  /* 0x0000000400b17308 */ /* 0x0003e20000000800 */
[----:B------:R-:W-:Y:S01]  /*4e70*/  IMAD.MOV.U32 R132, RZ, RZ, R64 ;  /* 0x000000ffff847224 */ /* 0x000fe200078e0040 */
[----:B------:R-:W-:Y:S01]  /*4e80*/  PRMT R101, R5, 0x5410, R46 ;  /* 0x0000541005657816 */ /* 0x000fe2000000002e */
[----:B------:R-:W-:Y:S02]  /*4e90*/  IMAD.MOV.U32 R118, RZ, RZ, R125 ;  /* 0x000000ffff767224 */ /* 0x000fe400078e007d */
[----:B--2---:R-:W-:Y:S01]  /*4ea0*/  FFMA.FTZ R2, R174, UR4, -R18 ;  /* 0x00000004ae027c23 */ /* 0x004fe20008010812 */
[----:B------:R-:W-:-:S02]  /*4eb0*/  IMAD.MOV.U32 R64, RZ, RZ, R113 ;  /* 0x000000ffff407224 */ /* 0x000fc400078e0071 */
[----:B------:R-:W-:Y:S01]  /*4ec0*/  IMAD.MOV.U32 R124, RZ, RZ, R65 ;  /* 0x000000ffff7c7224 */ /* 0x000fe200078e0041 */
[----:B------:R2:W-:Y:S01]  /*4ed0*/  MUFU.EX2 R181, R2 ;  /* 0x0000000200b57308 */ /* 0x0005e20000000800 */
[----:B------:R-:W-:Y:S02]  /*4ee0*/  IMAD.MOV.U32 R125, RZ, RZ, R176 ;  /* 0x000000ffff7d7224 */ /* 0x000fe400078e00b0 */
[----:B------:R-:W-:Y:S01]  /*4ef0*/  IMAD.MOV.U32 R65, RZ, RZ, R53 ;  /* 0x000000ffff417224 */ /* 0x000fe200078e0035 */
[----:B------:R-:W-:Y:S01]  /*4f00*/  LOP3.LUT R53, R7, UR28, R112, 0x96, !PT ;  /* 0x0000001c07357c12 */ /* 0x000fe2000f8e9670 */
[----:B------:R-:W-:Y:S02]  /*4f10*/  IMAD.MOV.U32 R29, RZ, RZ, R118 ;  /* 0x000000ffff1d7224 */ /* 0x000fe400078e0076 */
[----:B------:R-:W-:Y:S02]  /*4f20*/  IMAD.MOV.U32 R118, RZ, RZ, R170 ;  /* 0x000000ffff767224 */ /* 0x000fe400078e00aa */
[----:B-1----:R-:W-:Y:S01]  /*4f30*/  FFMA.FTZ R4, R228, UR4, -R17 ;  /* 0x00000004e4047c23 */ /* 0x002fe20008010811 */
[----:B------:R-:W-:-:S02]  /*4f40*/  IMAD.MOV.U32 R228, RZ, RZ, R10 ;  /* 0x000000ffffe47224 */ /* 0x000fc400078e000a */
[----:B------:R-:W-:Y:S01]  /*4f50*/  IMAD.MOV.U32 R10, RZ, RZ, R102 ;  /* 0x000000ffff0a7224 */ /* 0x000fe200078e0066 */
[----:B------:R1:W-:Y:S01]  /*4f60*/  MUFU.EX2 R176, R4 ;  /* 0x0000000400b07308 */ /* 0x0003e20000000800 */
[----:B------:R-:W-:Y:S02]  /*4f70*/  IMAD.MOV.U32 R11, RZ, RZ, R66 ;  /* 0x000000ffff0b7224 */ /* 0x000fe400078e0042 */
[----:B------:R-:W-:Y:S02]  /*4f80*/  IMAD.MOV.U32 R48, RZ, RZ, R64 ;  /* 0x000000ffff307224 */ /* 0x000fe400078e0040 */
[----:B--2---:R-:W-:Y:S01]  /*4f90*/  FFMA.FTZ R2, R175, UR4, -R18 ;  /* 0x00000004af027c23 */ /* 0x004fe20008010812 */
[----:B------:R-:W-:Y:S02]  /*4fa0*/  IMAD.MOV.U32 R170, RZ, RZ, R65 ;  /* 0x000000ffffaa7224 */ /* 0x000fe400078e0041 */
[----:B------:R-:W-:Y:S01]  /*4fb0*/  IMAD.MOV.U32 R122, RZ, RZ, R29 ;  /* 0x000000ffff7a7224 */ /* 0x000fe200078e001d */
[----:B------:R2:W-:Y:S01]  /*4fc0*/  MUFU.EX2 R180, R2 ;  /* 0x0000000200b47308 */ /* 0x0005e20000000800 */
[----:B-1----:R-:W-:-:S04]  /*4fd0*/  IMAD.WIDE.U32 R4, R103, -0x2daee0ad, RZ ;  /* 0xd2511f5367047825 */ /* 0x002fc800078e00ff */
[----:B--2---:R-:W-:-:S05]  /*4fe0*/  IMAD.WIDE.U32 R2, R34, -0x2daee0ad, RZ ;  /* 0xd2511f5322027825 */ /* 0x004fca00078e00ff */
[----:B------:R-:W-:Y:S02]  /*4ff0*/  LOP3.LUT R39, R3, UR28, R38, 0x96, !PT ;  /* 0x0000001c03277c12 */ /* 0x000fe4000f8e9626 */
[----:B------:R-:W-:Y:S01]  /*5000*/  LOP3.LUT R84, R2, 0xffff, RZ, 0xc0, !PT ;  /* 0x0000ffff02547812 */ /* 0x000fe200078ec0ff */
[--C-:B------:R-:W-:Y:S01]  /*5010*/  FFMA.FTZ R3, R224, UR4, -R17.reuse ;  /* 0x00000004e0037c23 */ /* 0x100fe20008010811 */
[----:B------:R-:W-:Y:S01]  /*5020*/  LOP3.LUT R85, R2, 0xff, RZ, 0xc0, !PT ;  /* 0x000000ff02557812 */ /* 0x000fe200078ec0ff */
[----:B------:R-:W-:Y:S01]  /*5030*/  IMAD.MOV.U32 R224, RZ, RZ, R28 ;  /* 0x000000ffffe07224 */ /* 0x000fe200078e001c */
[----:B------:R-:W-:Y:S01]  /*5040*/  SHF.R.U32.HI R102, RZ, 0x10, R2 ;  /* 0x00000010ff667819 */ /* 0x000fe20000011602 */
[----:B------:R-:W-:Y:S01]  /*5050*/  IMAD.MOV.U32 R28, RZ, RZ, R8 ;  /* 0x000000ffff1c7224 */ /* 0x000fe200078e0008 */
[----:B------:R-:W-:Y:S01]  /*5060*/  SHF.R.U32.HI R113, RZ, 0x18, R2 ;  /* 0x00000018ff717819 */ /* 0x000fe20000011602 */
[----:B------:R-:W-:Y:S01]  /*5070*/  FFMA.FTZ R2, R229, UR4, -R17 ;  /* 0x00000004e5027c23 */ /* 0x000fe20008010811 */
[----:B------:R-:W-:Y:S01]  /*5080*/  IMAD.MOV.U32 R229, RZ, RZ, R9 ;  /* 0x000000ffffe57224 */ /* 0x000fe200078e0009 */
[----:B------:R1:W-:Y:S01]  /*5090*/  MUFU.EX2 R174, R3 ;  /* 0x0000000300ae7308 */ /* 0x0003e20000000800 */
[----:B------:R-:W-:-:S02]  /*50a0*/  IMAD.MOV.U32 R9, RZ, RZ, R67 ;  /* 0x000000ffff097224 */ /* 0x000fc400078e0043 */
[----:B------:R-:W-:Y:S01]  /*50b0*/  IMAD.MOV.U32 R123, RZ, RZ, R28 ;  /* 0x000000ffff7b7224 */ /* 0x000fe200078e001c */
[C---:B------:R-:W-:Y:S01]  /*50c0*/  HMMA.16816.F32.BF16 R64, R12.reuse, R56, R96 ;  /* 0x000000380c40723c */ /* 0x040fe20000041860 */
[----:B------:R-:W-:Y:S02]  /*50d0*/  IMAD.MOV.U32 R28, RZ, RZ, R79 ;  /* 0x000000ffff1c7224 */ /* 0x000fe400078e004f */
[----:B------:R-:W-:Y:S01]  /*50e0*/  IMAD.MOV.U32 R29, RZ, RZ, R9 ;  /* 0x000000ffff1d7224 */ /* 0x000fe200078e0009 */
[----:B------:R2:W-:Y:S01]  /*50f0*/  MUFU.EX2 R175, R2 ;  /* 0x0000000200af7308 */ /* 0x0005e20000000800 */
[----:B------:R-:W-:Y:S01]  /*5100*/  IMAD.MOV.U32 R79, RZ, RZ, R173 ;  /* 0x000000ffff4f7224 */ /* 0x000fe200078e00ad */
[----:B------:R-:W-:Y:S01]  /*5110*/  HMMA.16816.F32.BF16 R56, R12, R58, R92 ;  /* 0x0000003a0c38723c */ /* 0x000fe2000004185c */
[C---:B------:R-:W-:Y:S01]  /*5120*/  LOP3.LUT R96, R6.reuse, 0xffff, RZ, 0xc0, !PT ;  /* 0x0000ffff06607812 */ /* 0x040fe200078ec0ff */
[----:B------:R-:W-:Y:S01]  /*5130*/  IMAD.MOV.U32 R8, RZ, RZ, R11 ;  /* 0x000000ffff087224 */ /* 0x000fe200078e000b */
[----:B------:R-:W-:Y:S01]  /*5140*/  LOP3.LUT R99, R6, 0xff, RZ, 0xc0, !PT ;  /* 0x000000ff06637812 */ /* 0x000fe200078ec0ff */
[----:B------:R-:W-:Y:S01]  /*5150*/  IMAD.MOV.U32 R9, RZ, RZ, R10 ;  /* 0x000000ffff097224 */ /* 0x000fe200078e000a */
[----:B------:R-:W-:Y:S01]  /*5160*/  SHF.R.U32.HI R97, RZ, 0x10, R6 ;  /* 0x00000010ff617819 */ /* 0x000fe20000011606 */
[----:B------:R-:W-:-:S02]  /*5170*/  IMAD.MOV.U32 R45, RZ, RZ, R29 ;  /* 0x000000ffff2d7224 */ /* 0x000fc400078e001d */
[----:B-1----:R-:W-:Y:S01]  /*5180*/  FFMA.FTZ R3, R225, UR4, -R17 ;  /* 0x00000004e1037c23 */ /* 0x002fe20008010811 */
[----:B------:R-:W-:Y:S01]  /*5190*/  SHF.R.U32.HI R98, RZ, 0x18, R6 ;  /* 0x00000018ff627819 */ /* 0x000fe20000011606 */
[----:B------:R-:W-:Y:S01]  /*51a0*/  IMAD.MOV.U32 R29, RZ, RZ, R172 ;  /* 0x000000ffff1d7224 */ /* 0x000fe200078e00ac */
[C---:B------:R-:W-:Y:S01]  /*51b0*/  LOP3.LUT R6, R4.reuse, 0xffff, RZ, 0xc0, !PT ;  /* 0x0000ffff04067812 */ /* 0x040fe200078ec0ff */
[----:B------:R1:W3:Y:S01]  /*51c0*/  MUFU.EX2 R173, R3 ;  /* 0x0000000300ad7308 */ /* 0x0002e20000000800 */
[----:B------:R-:W-:Y:S01]  /*51d0*/  LOP3.LUT R11, R4, 0xff, RZ, 0xc0, !PT ;  /* 0x000000ff040b7812 */ /* 0x000fe200078ec0ff */
[----:B------:R-:W-:Y:S01]  /*51e0*/  IMAD.MOV.U32 R225, RZ, RZ, R122 ;  /* 0x000000ffffe17224 */ /* 0x000fe200078e007a */
[----:B------:R-:W-:Y:S01]  /*51f0*/  SHF.R.U32.HI R7, RZ, 0x10, R4 ;  /* 0x00000010ff077819 */ /* 0x000fe20000011604 */
[----:B------:R-:W-:Y:S01]  /*5200*/  IMAD.MOV.U32 R122, RZ, RZ, R8 ;  /* 0x000000ffff7a7224 */ /* 0x000fe200078e0008 */
[----:B--2---:R-:W-:Y:S01]  /*5210*/  LOP3.LUT R2, R5, UR28, R116, 0x96, !PT ;  /* 0x0000001c05027c12 */ /* 0x004fe2000f8e9674 */
[----:B------:R-:W2:Y:S01]  /*5220*/  LDSM.16.MT88.4 R12, [R204+0x4c00] ;  /* 0x004c0000cc0c783b */ /* 0x000ea20000004200 */
[----:B------:R-:W-:Y:S01]  /*5230*/  SHF.R.U32.HI R10, RZ, 0x18, R4 ;  /* 0x00000018ff0a7819 */ /* 0x000fe20000011604 */
[----:B------:R-:W-:Y:S01]  /*5240*/  IMAD.MOV.U32 R94, RZ, RZ, R119 ;  /* 0x000000ffff5e7224 */ /* 0x000fe200078e0077 */
[----:B------:R-:W-:Y:S01]  /*5250*/  SHF.R.U32.HI R5, RZ, 0x8, R23 ;  /* 0x00000008ff057819 */ /* 0x000fe20000011617 */
[----:B------:R-:W-:Y:S01]  /*5260*/  IMAD.MOV.U32 R23, RZ, RZ, R79 ;  /* 0x000000ffff177224 */ /* 0x000fe200078e004f */
[----:B------:R-:W-:Y:S01]  /*5270*/  LOP3.LUT R4, R26, 0xff, RZ, 0xc0, !PT ;  /* 0x000000ff1a047812 */ /* 0x000fe200078ec0ff */
[----:B------:R-:W-:Y:S01]  /*5280*/  IMAD.MOV.U32 R79, RZ, RZ, R121 ;  /* 0x000000ffff4f7224 */ /* 0x000fe200078e0079 */
[----:B------:R-:W-:Y:S01]  /*5290*/  PRMT R36, R27, 0x5410, R5 ;  /* 0x000054101b247816 */ /* 0x000fe20000000005 */
[----:B------:R-:W-:Y:S01]  /*52a0*/  IMAD.MOV.U32 R121, RZ, RZ, R139 ;  /* 0x000000ffff797224 */ /* 0x000fe200078e008b */
[----:B------:R-:W-:Y:S01]  /*52b0*/  PRMT R27, R4, 0x5410, R25 ;  /* 0x00005410041b7816 */ /* 0x000fe20000000019 */
[----:B------:R-:W-:-:S02]  /*52c0*/  IMAD.MOV.U32 R119, RZ, RZ, R71 ;  /* 0x000000ffff777224 */ /* 0x000fc400078e0047 */
[----:B-1----:R-:W-:Y:S01]  /*52d0*/  FFMA.FTZ R3, R226, UR4, -R16 ;  /* 0x00000004e2037c23 */ /* 0x002fe20008010810 */
[----:B------:R-:W-:Y:S01]  /*52e0*/  SHF.R.U32.HI R5, RZ, 0x8, R6 ;  /* 0x00000008ff057819 */ /* 0x000fe20000011606 */
[----:B------:R-:W-:Y:S01]  /*52f0*/  IMAD.MOV.U32 R226, RZ, RZ, R9 ;  /* 0x000000ffffe27224 */ /* 0x000fe200078e0009 */
[----:B------:R-:W-:Y:S01]  /*5300*/  LOP3.LUT R4, R7, 0xff, RZ, 0xc0, !PT ;  /* 0x000000ff07047812 */ /* 0x000fe200078ec0ff */
[----:B------:R1:W-:Y:S01]  /*5310*/  MUFU.EX2 R172, R3 ;  /* 0x0000000300ac7308 */ /* 0x0003e20000000800 */
[----:B------:R-:W-:Y:S01]  /*5320*/  IMAD.WIDE.U32 R8, R19, -0x2daee0ad, RZ ;  /* 0xd2511f5313087825 */ /* 0x000fe200078e00ff */
[----:B------:R-:W-:-:S03]  /*5330*/  PRMT R11, R11, 0x5410, R5 ;  /* 0x000054100b0b7816 */ /* 0x000fc60000000005 */
[----:B------:R-:W-:Y:S01]  /*5340*/  FFMA.FTZ R5, R230, UR4, -R16 ;  /* 0x00000004e6057c23 */ /* 0x000fe20008010810 */
[----:B------:R-:W-:Y:S01]  /*5350*/  PRMT R19, R4, 0x5410, R10 ;  /* 0x0000541004137816 */ /* 0x000fe2000000000a */
[----:B------:R-:W-:Y:S01]  /*5360*/  IMAD.MOV.U32 R230, RZ, RZ, R118 ;  /* 0x000000ffffe67224 */ /* 0x000fe200078e0076 */
[----:B------:R-:W-:Y:S01]  /*5370*/  SHF.R.U32.HI R4, RZ, 0x10, R2 ;  /* 0x00000010ff047819 */ /* 0x000fe20000011602 */
[----:B------:R-:W-:Y:S01]  /*5380*/  IMAD.MOV.U32 R71, RZ, RZ, R130 ;  /* 0x000000ffff477224 */ /* 0x000fe200078e0082 */
[----:B------:R-:W-:Y:S01]  /*5390*/  LOP3.LUT R6, R2, 0xff, RZ, 0xc0, !PT ;  /* 0x000000ff02067812 */ /* 0x000fe200078ec0ff */
[----:B------:R-:W-:Y:S01]  /*53a0*/  IMAD.MOV.U32 R118, RZ, RZ, R70 ;  /* 0x000000ffff767224 */ /* 0x000fe200078e0046 */
[----:B------:R4:W-:Y:S01]  /*53b0*/  MUFU.EX2 R130, R5 ;  /* 0x0000000500827308 */ /* 0x0009e20000000800 */
[----:B------:R-:W-:Y:S01]  /*53c0*/  IMAD.MOV.U32 R70, RZ, RZ, R77 ;  /* 0x000000ffff467224 */ /* 0x000fe200078e004d */
[----:B------:R-:W-:Y:S01]  /*53d0*/  SHF.R.U32.HI R7, RZ, 0x18, R2 ;  /* 0x00000018ff077819 */ /* 0x000fe20000011602 */
[----:B------:R-:W-:Y:S01]  /*53e0*/  IMAD.MOV.U32 R77, RZ, RZ, R121 ;  /* 0x000000ffff4d7224 */ /* 0x000fe200078e0079 */
[----:B------:R-:W-:Y:S01]  /*53f0*/  LOP3.LUT R25, R9, UR28, R30, 0x96, !PT ;  /* 0x0000001c09197c12 */ /* 0x000fe2000f8e961e */
[----:B------:R-:W-:Y:S01]  /*5400*/  IMAD.MOV.U32 R121, RZ, RZ, R120 ;  /* 0x000000ffff797224 */ /* 0x000fe200078e0078 */
[----:B------:R-:W-:Y:S01]  /*5410*/  LOP3.LUT R38, R8, 0xffff, RZ, 0xc0, !PT ;  /* 0x0000ffff08267812 */ /* 0x000fe200078ec0ff */
[----:B-1----:R-:W-:Y:S01]  /*5420*/  FFMA.FTZ R3, R227, UR4, -R16 ;  /* 0x00000004e3037c23 */ /* 0x002fe20008010810 */
[----:B------:R-:W-:-:S02]  /*5430*/  IMAD.MOV.U32 R120, RZ, RZ, R131 ;  /* 0x000000ffff787224 */ /* 0x000fc400078e0083 */
[----:B------:R-:W-:Y:S01]  /*5440*/  IMAD.MOV.U32 R131, RZ, RZ, R128 ;  /* 0x000000ffff837224 */ /* 0x000fe200078e0080 */
[----:B------:R1:W5:Y:S01]  /*5450*/  MUFU.EX2 R139, R3 ;  /* 0x00000003008b7308 */ /* 0x0003620000000800 */
[----:B------:R-:W-:Y:S02]  /*5460*/  IMAD.MOV.U32 R34, RZ, RZ, R28 ;  /* 0x000000ffff227224 */ /* 0x000fe400078e001c */
[----:B------:R-:W-:Y:S02]  /*5470*/  IMAD.MOV.U32 R95, RZ, RZ, R29 ;  /* 0x000000ffff5f7224 */ /* 0x000fe400078e001d */
[----:B------:R-:W2:Y:S01]  /*5480*/  LDSM.16.MT88.4 R28, [R205+0x4c00] ;  /* 0x004c0000cd1c783b */ /* 0x000ea20000004200 */
[----:B----4-:R-:W-:Y:S01]  /*5490*/  LOP3.LUT R5, R4, 0xff, RZ, 0xc0, !PT ;  /* 0x000000ff04057812 */ /* 0x010fe200078ec0ff */
[----:B------:R-:W-:Y:S01]  /*54a0*/  FFMA.FTZ R4, R231, UR4, -R16 ;  /* 0x00000004e7047c23 */ /* 0x000fe20008010810 */
[----:B------:R-:W-:Y:S02]  /*54b0*/  IMAD.MOV.U32 R231, RZ, RZ, R79 ;  /* 0x000000ffffe77224 */ /* 0x000fe400078e004f */
[----:B------:R-:W-:Y:S01]  /*54c0*/  IMAD.MOV.U32 R79, RZ, RZ, R134 ;  /* 0x000000ffff4f7224 */ /* 0x000fe200078e0086 */
[----:B------:R4:W2:Y:S01]  /*54d0*/  MUFU.EX2 R128, R4 ;  /* 0x0000000400807308 */ /* 0x0008a20000000800 */
[----:B------:R-:W-:-:S02]  /*54e0*/  IMAD.MOV.U32 R227, RZ, RZ, R123 ;  /* 0x000000ffffe37224 */ /* 0x000fc400078e007b */
[----:B------:R-:W-:Y:S02]  /*54f0*/  IMAD.MOV.U32 R123, RZ, RZ, R118 ;  /* 0x000000ffff7b7224 */ /* 0x000fe400078e0076 */
[----:B------:R-:W-:Y:S01]  /*5500*/  IMAD.MOV.U32 R118, RZ, RZ, R133 ;  /* 0x000000ffff767224 */ /* 0x000fe200078e0085 */
[----:B-1----:R-:W-:Y:S01]  /*5510*/  LOP3.LUT R3, R2, 0xffff, RZ, 0xc0, !PT ;  /* 0x0000ffff02037812 */ /* 0x002fe200078ec0ff */
[----:B------:R-:W-:Y:S01]  /*5520*/  IMAD.MOV.U32 R103, RZ, RZ, R122 ;  /* 0x000000ffff677224 */ /* 0x000fe200078e007a */
[----:B------:R-:W-:Y:S01]  /*5530*/  HSET2.LE.AND R2, R11, R0, PT ;  /* 0x000000000b027233 */ /* 0x000fe20003803000 */
[----:B------:R-:W-:Y:S01]  /*5540*/  IMAD.MOV.U32 R122, RZ, RZ, R124 ;  /* 0x000000ffff7a7224 */ /* 0x000fe200078e007c */
[----:B------:R-:W-:Y:S01]  /*5550*/  SHF.R.U32.HI R3, RZ, 0x8, R3 ;  /* 0x00000008ff037819 */ /* 0x000fe20000011603 */
[----:B------:R-:W-:Y:S01]  /*5560*/  IMAD.MOV.U32 R124, RZ, RZ, R71 ;  /* 0x000000ffff7c7224 */ /* 0x000fe200078e0047 */
[----:B------:R-:W-:Y:S01]  /*5570*/  PRMT R11, R5, 0x5410, R7 ;  /* 0x00005410050b7816 */ /* 0x000fe20000000007 */
[--C-:B------:R-:W-:Y:S01]  /*5580*/  FFMA.FTZ R5, R179, UR4, -R18.reuse ;  /* 0x00000004b3057c23 */ /* 0x100fe20008010812 */
[----:B------:R-:W-:Y:S01]  /*5590*/  PRMT R10, R6, 0x5410, R3 ;  /* 0x00005410060a7816 */ /* 0x000fe20000000003 */
[----:B------:R-:W-:Y:S01]  /*55a0*/  IMAD.MOV.U32 R112, RZ, RZ, R45 ;  /* 0x000000ffff707224 */ /* 0x000fe200078e002d */
[----:B---3--:R-:W-:Y:S01]  /*55b0*/  F2FP.BF16.F32.PACK_AB R3, R173, R174 ;  /* 0x000000aead03723e */ /* 0x008fe200000010ff */
[----:B----4-:R-:W-:Y:S01]  /*55c0*/  FFMA.FTZ R4, R203, UR4, -R18 ;  /* 0x00000004cb047c23 */ /* 0x010fe20008010812 */
[----:B------:R-:W-:-:S02]  /*55d0*/  IMAD.MOV.U32 R71, RZ, RZ, R121 ;  /* 0x000000ffff477224 */ /* 0x000fc400078e0079 */
[----:B------:R-:W-:Y:S01]  /*55e0*/  LOP3.LUT R6, R2, R3, RZ, 0xc0, !PT ;  /* 0x0000000302067212 */ /* 0x000fe200078ec0ff */
[----:B------:R1:W-:Y:S01]  /*55f0*/  MUFU.EX2 R134, R4 ;  /* 0x0000000400867308 */ /* 0x0003e20000000800 */
[--C-:B------:R-:W-:Y:S01]  /*5600*/  HSET2.LE.AND R2, R19, R0.reuse, PT ;  /* 0x0000000013027233 */ /* 0x100fe20003803000 */
[----:B------:R-:W-:Y:S01]  /*5610*/  IMAD.MOV.U32 R45, RZ, RZ, R48 ;  /* 0x000000ffff2d7224 */ /* 0x000fe200078e0030 */
[----:B-----5:R-:W-:Y:S01]  /*5620*/  F2FP.BF16.F32.PACK_AB R3, R139, R172 ;  /* 0x000000ac8b03723e */ /* 0x020fe200000010ff */
[----:B------:R-:W-:Y:S02]  /*5630*/  IMAD.MOV.U32 R121, RZ, RZ, R120 ;  /* 0x000000ffff797224 */ /* 0x000fe400078e0078 */
[----:B------:R-:W-:Y:S01]  /*5640*/  IMAD.MOV.U32 R120, RZ, RZ, R131 ;  /* 0x000000ffff787224 */ /* 0x000fe200078e0083 */
[----:B------:R-:W-:Y:S01]  /*5650*/  LOP3.LUT R7, R2, R3, RZ, 0xc0, !PT ;  /* 0x0000000302077212 */ /* 0x000fe200078ec0ff */
[----:B------:R-:W-:Y:S01]  /*5660*/  IMAD.MOV.U32 R48, RZ, RZ, R125 ;  /* 0x000000ffff307224 */ /* 0x000fe200078e007d */
[----:B------:R-:W-:Y:S01]  /*5670*/  HSET2.LE.AND R2, R10, R0, PT ;  /* 0x000000000a027233 */ /* 0x000fe20003803000 */
[----:B------:R-:W-:Y:S01]  /*5680*/  IMAD.MOV.U32 R125, RZ, RZ, R70 ;  /* 0x000000ffff7d7224 */ /* 0x000fe200078e0046 */
[----:B------:R-:W-:Y:S01]  /*5690*/  F2FP.BF16.F32.PACK_AB R3, R175, R176 ;  /* 0x000000b0af03723e */ /* 0x000fe200000010ff */
[----:B------:R-:W-:Y:S01]  /*56a0*/  IMAD.MOV.U32 R70, RZ, RZ, R79 ;  /* 0x000000ffff467224 */ /* 0x000fe200078e004f */
[----:B------:R-:W-:Y:S01]  /*56b0*/  LOP3.LUT R79, R8, 0xff, RZ, 0xc0, !PT ;  /* 0x000000ff084f7812 */ /* 0x000fe200078ec0ff */
[----:B------:R-:W-:Y:S01]  /*56c0*/  IMAD.MOV.U32 R203, RZ, RZ, R171 ;  /* 0x000000ffffcb7224 */ /* 0x000fe200078e00ab */
[----:B------:R-:W-:Y:S01]  /*56d0*/  SHF.R.U32.HI R10, RZ, 0x18, R32 ;  /* 0x00000018ff0a7819 */ /* 0x000fe20000011620 */
[----:B------:R-:W-:-:S02]  /*56e0*/  IMAD.MOV.U32 R171, RZ, RZ, R48 ;  /* 0x000000ffffab7224 */ /* 0x000fc400078e0030 */
[----:B-1----:R-:W-:Y:S01]  /*56f0*/  FFMA.FTZ R4, R178, UR4, -R18 ;  /* 0x00000004b2047c23 */ /* 0x002fe20008010812 */
[----:B------:R-:W-:Y:S02]  /*5700*/  IMAD.MOV.U32 R178, RZ, RZ, R119 ;  /* 0x000000ffffb27224 */ /* 0x000fe400078e0077 */
[----:B------:R-:W-:Y:S01]  /*5710*/  IMAD.MOV.U32 R119, RZ, RZ, R132 ;  /* 0x000000ffff777224 */ /* 0x000fe200078e0084 */
[----:B------:R1:W-:Y:S01]  /*5720*/  MUFU.EX2 R133, R4 ;  /* 0x0000000400857308 */ /* 0x0003e20000000800 */
[----:B------:R-:W-:Y:S01]  /*5730*/  IMAD.MOV.U32 R179, RZ, RZ, R77 ;  /* 0x000000ffffb37224 */ /* 0x000fe200078e004d */
[----:B------:R-:W-:Y:S01]  /*5740*/  SHF.R.U32.HI R77, RZ, 0x10, R8 ;  /* 0x00000010ff4d7819 */ /* 0x000fe20000011608 */
[----:B------:R-:W-:Y:S02]  /*5750*/  IMAD.MOV.U32 R43, RZ, RZ, R124 ;  /* 0x000000ffff2b7224 */ /* 0x000fe400078e007c */
[----:B------:R-:W-:-:S03]  /*5760*/  IMAD.MOV.U32 R87, RZ, RZ, R120 ;  /* 0x000000ffff577224 */ /* 0x000fc600078e0078 */
[----:B------:R3:W-:Y:S01]  /*5770*/  MUFU.EX2 R132, R5 ;  /* 0x0000000500847308 */ /* 0x0007e20000000800 */
[----:B-1----:R-:W-:Y:S02]  /*5780*/  LOP3.LUT R4, R2, R3, RZ, 0xc0, !PT ;  /* 0x0000000302047212 */ /* 0x002fe400078ec0ff */
[----:B------:R-:W-:Y:S02]  /*5790*/  HSET2.LE.AND R2, R11, R0, PT ;  /* 0x000000000b027233 */ /* 0x000fe40003803000 */
[----:B--2---:R-:W-:Y:S02]  /*57a0*/  F2FP.BF16.F32.PACK_AB R3, R128, R130 ;  /* 0x000000828003723e */ /* 0x004fe400000010ff */
[----:B------:R-:W-:Y:S02]  /*57b0*/  LOP3.LUT R11, R32, 0xff, RZ, 0xc0, !PT ;  /* 0x000000ff200b7812 */ /* 0x000fe400078ec0ff */
[----:B---3--:R-:W-:Y:S01]  /*57c0*/  LOP3.LUT R5, R2, R3, RZ, 0xc0, !PT ;  /* 0x0000000302057212 */ /* 0x008fe200078ec0ff */
[----:B------:R-:W-:Y:S01]  /*57d0*/  FFMA.FTZ R2, R214, UR4, -R18 ;  /* 0x00000004d6027c23 */ /* 0x000fe20008010812 */
[----:B------:R-:W-:Y:S01]  /*57e0*/  SHF.R.U32.HI R3, RZ, 0x8, R37 ;  /* 0x00000008ff037819 */ /* 0x000fe20000011625 */
[----:B------:R-:W-:-:S02]  /*57f0*/  IMAD.MOV.U32 R37, RZ, RZ, R123 ;  /* 0x000000ffff257224 */ /* 0x000fc400078e007b */
[----:B------:R1:W-:Y:S01]  /*5800*/  MUFU.EX2 R131, R2 ;  /* 0x0000000200837308 */ /* 0x0003e20000000800 */
[----:B------:R-:W-:Y:S01]  /*5810*/  PRMT R93, R41, 0x5410, R3 ;  /* 0x00005410295d7816 */ /* 0x000fe20000000003 */
[C---:B------:R-:W-:Y:S01]  /*5820*/  HMMA.16816.F32.BF16 R48, R4.reuse, R14, R72 ;  /* 0x0000000e0430723c */ /* 0x040fe20000041848 */
[----:B------:R-:W-:Y:S01]  /*5830*/  LOP3.LUT R3, R40, 0xff, RZ, 0xc0, !PT ;  /* 0x000000ff28037812 */ /* 0x000fe200078ec0ff */
[----:B------:R-:W-:Y:S01]  /*5840*/  IMAD.MOV.U32 R214, RZ, RZ, R78 ;  /* 0x000000ffffd67224 */ /* 0x000fe200078e004e */
[----:B------:R-:W-:Y:S01]  /*5850*/  SHF.R.U32.HI R78, RZ, 0x18, R8 ;  /* 0x00000018ff4e7819 */ /* 0x000fe20000011608 */
[----:B------:R-:W-:Y:S01]  /*5860*/  FFMA.FTZ R8, R183, UR4, -R18 ;  /* 0x00000004b7087c23 */ /* 0x000fe20008010812 */
[----:B------:R-:W-:Y:S01]  /*5870*/  PRMT R92, R3, 0x5410, R52 ;  /* 0x00005410035c7816 */ /* 0x000fe20000000034 */
[----:B------:R-:W-:Y:S01]  /*5880*/  HMMA.16816.F32.BF16 R72, R4, R28, R108 ;  /* 0x0000001c0448723c */ /* 0x000fe2000004186c */
[----:B------:R-:W-:Y:S01]  /*5890*/  IMAD.MOV.U32 R183, RZ, RZ, R37 ;  /* 0x000000ffffb77224 */ /* 0x000fe200078e0025 */
[----:B------:R2:W-:Y:S05]  /*58a0*/  MUFU.EX2 R124, R8 ;  /* 0x00000008007c7308 */ /* 0x0005ea0000000800 */
[----:B------:R-:W-:-:S02]  /*58b0*/  IMAD.MOV.U32 R109, RZ, RZ, R70 ;  /* 0x000000ffff6d7224 */ /* 0x000fc400078e0046 */
[----:B-1----:R-:W-:Y:S01]  /*58c0*/  FFMA.FTZ R2, R215, UR4, -R18 ;  /* 0x00000004d7027c23 */ /* 0x002fe20008010812 */
[----:B------:R-:W-:Y:S02]  /*58d0*/  IMAD.MOV.U32 R215, RZ, RZ, R45 ;  /* 0x000000ffffd77224 */ /* 0x000fe400078e002d */
[----:B------:R-:W-:Y:S01]  /*58e0*/  HMMA.16816.F32.BF16 R44, R4, R12, R104 ;  /* 0x0000000c042c723c */ /* 0x000fe20000041868 */
[----:B------:R-:W-:Y:S02]  /*58f0*/  IMAD.MOV.U32 R110, RZ, RZ, R71 ;  /* 0x000000ffff6e7224 */ /* 0x000fe400078e0047 */
[----:B------:R-:W-:-:S04]  /*5900*/  IMAD.MOV.U32 R111, RZ, RZ, R121 ;  /* 0x000000ffff6f7224 */ /* 0x000fc800078e0079 */
[----:B------:R-:W-:Y:S01]  /*5910*/  IMAD.MOV.U32 R104, RZ, RZ, R129 ;  /* 0x000000ffff687224 */ /* 0x000fe200078e0081 */
[----:B--2---:R-:W-:Y:S01]  /*5920*/  SHF.R.U32.HI R8, RZ, 0x8, R35 ;  /* 0x00000008ff087819 */ /* 0x004fe20000011623 */
[----:B------:R1:W-:Y:S01]  /*5930*/  MUFU.EX2 R129, R2 ;  /* 0x0000000200817308 */ /* 0x0003e20000000800 */
[----:B------:R-:W-:Y:S02]  /*5940*/  IMAD.MOV.U32 R107, RZ, RZ, R122 ;  /* 0x000000ffff6b7224 */ /* 0x000fe400078e007a */
[----:B------:R-:W-:Y:S02]  /*5950*/  IMAD.MOV.U32 R106, RZ, RZ, R119 ;  /* 0x000000ffff6a7224 */ /* 0x000fe400078e0077 */
[----:B------:R-:W-:Y:S02]  /*5960*/  IMAD.MOV.U32 R105, RZ, RZ, R118 ;  /* 0x000000ffff697224 */ /* 0x000fe400078e0076 */
[----:B-1----:R-:W-:Y:S01]  /*5970*/  FFMA.FTZ R2, R182, UR4, -R18 ;  /* 0x00000004b6027c23 */ /* 0x002fe20008010812 */
[----:B------:R-:W-:-:S03]  /*5980*/  IMAD.MOV.U32 R182, RZ, RZ, R125 ;  /* 0x000000ffffb67224 */ /* 0x000fc600078e007d */
[----:B------:R1:W-:Y:S02]  /*5990*/  MUFU.EX2 R125, R2 ;  /* 0x00000002007d7308 */ /* 0x0003e40000000800 */
[----:B-1----:R-:W-:-:S05]  /*59a0*/  IMAD.WIDE.U32 R2, R33, -0x2daee0ad, RZ ;  /* 0xd2511f5321027825 */ /* 0x002fca00078e00ff */
[----:B------:R-:W-:Y:S02]  /*59b0*/  LOP3.LUT R52, R3, UR28, R68, 0x96, !PT ;  /* 0x0000001c03347c12 */ /* 0x000fe4000f8e9644 */
[----:B------:R-:W-:Y:S07]  /*59c0*/  HMMA.16816.F32.BF16 R68, R4, R30, R88 ;  /* 0x0000001e0444723c */ /* 0x000fee0000041858 */
[----:B------:R-:W-:Y:S01]  /*59d0*/  LOP3.LUT R88, R2, 0xffff, RZ, 0xc0, !PT ;  /* 0x0000ffff02587812 */ /* 0x000fe200078ec0ff */
[--C-:B------:R-:W-:Y:S01]  /*59e0*/  FFMA.FTZ R3, R218, UR4, -R18.reuse ;  /* 0x00000004da037c23 */ /* 0x100fe20008010812 */
[----:B------:R-:W-:Y:S01]  /*59f0*/  LOP3.LUT R91, R2, 0xff, RZ, 0xc0, !PT ;  /* 0x000000ff025b7812 */ /* 0x000fe200078ec0ff */
[----:B------:R-:W-:Y:S01]  /*5a00*/  FFMA.FTZ R7, R219, UR4, -R18 ;  /* 0x00000004db077c23 */ /* 0x000fe20008010812 */
[--C-:B------:R-:W-:Y:S01]  /*5a10*/  SHF.R.U32.HI R89, RZ, 0x10, R2.reuse ;  /* 0x00000010ff597819 */ /* 0x100fe20000011602 */
[----:B------:R1:W-:Y:S01]  /*5a20*/  MUFU.EX2 R123, R3 ;  /* 0x00000003007b7308 */ /* 0x0003e20000000800 */
[----:B------:R-:W-:Y:S01]  /*5a30*/  SHF.R.U32.HI R90, RZ, 0x18, R2 ;  /* 0x00000018ff5a7819 */ /* 0x000fe20000011602 */
[----:B------:R-:W-:Y:S01]  /*5a40*/  IMAD.MOV.U32 R218, RZ, RZ, R215 ;  /* 0x000000ffffda7224 */ /* 0x000fe200078e00d7 */
[C---:B------:R-:W-:Y:S01]  /*5a50*/  LOP3.LUT R2, R22.reuse, 0xffff, RZ, 0xc0, !PT ;  /* 0x0000ffff16027812 */ /* 0x040fe200078ec0ff */
[----:B------:R-:W-:Y:S01]  /*5a60*/  IMAD.MOV.U32 R215, RZ, RZ, R178 ;  /* 0x000000ffffd77224 */ /* 0x000fe200078e00b2 */
[----:B------:R-:W-:Y:S01]  /*5a70*/  SHF.R.U32.HI R5, RZ, 0x18, R22 ;  /* 0x00000018ff057819 */ /* 0x000fe20000011616 */
[----:B------:R-:W-:Y:S01]  /*5a80*/  IMAD.MOV.U32 R178, RZ, RZ, R95 ;  /* 0x000000ffffb27224 */ /* 0x000fe200078e005f */
[----:B------:R-:W-:Y:S01]  /*5a90*/  SHF.R.U32.HI R4, RZ, 0x8, R2 ;  /* 0x00000008ff047819 */ /* 0x000fe20000011602 */
[----:B------:R2:W-:Y:S01]  /*5aa0*/  MUFU.EX2 R122, R7 ;  /* 0x00000007007a7308 */ /* 0x0005e20000000800 */
[----:B------:R-:W-:Y:S01]  /*5ab0*/  LOP3.LUT R6, R22, 0xff, RZ, 0xc0, !PT ;  /* 0x000000ff16067812 */ /* 0x000fe200078ec0ff */
[----:B------:R-:W-:-:S02]  /*5ac0*/  IMAD.MOV.U32 R95, RZ, RZ, R34 ;  /* 0x000000ffff5f7224 */ /* 0x000fc400078e0022 */
[----:B------:R-:W-:Y:S01]  /*5ad0*/  IMAD.MOV.U32 R219, RZ, RZ, R104 ;  /* 0x000000ffffdb7224 */ /* 0x000fe200078e0068 */
[----:B------:R-:W-:Y:S01]  /*5ae0*/  PRMT R26, R6, 0x5410, R4 ;  /* 0x00005410061a7816 */ /* 0x000fe20000000004 */
[----:B------:R-:W-:Y:S01]  /*5af0*/  FFMA.FTZ R4, R191, UR4, -R18 ;  /* 0x00000004bf047c23 */ /* 0x000fe20008010812 */
[----:B------:R-:W-:Y:S01]  /*5b00*/  LOP3.LUT R6, R55, 0xff, RZ, 0xc0, !PT ;  /* 0x000000ff37067812 */ /* 0x000fe200078ec0ff */
[----:B------:R-:W-:Y:S01]  /*5b10*/  IMAD.MOV.U32 R191, RZ, RZ, R106 ;  /* 0x000000ffffbf7224 */ /* 0x000fe200078e006a */
[----:B-1----:R-:W-:Y:S01]  /*5b20*/  SHF.R.U32.HI R3, RZ, 0x10, R22 ;  /* 0x00000010ff037819 */ /* 0x002fe20000011616 */
[----:B------:R-:W-:Y:S01]  /*5b30*/  MUFU.EX2 R120, R4 ;  /* 0x0000000400787308 */ /* 0x000fe20000000800 */
[----:B------:R-:W-:Y:S02]  /*5b40*/  PRMT R9, R6, 0x5410, R76 ;  /* 0x0000541006097816 */ /* 0x000fe4000000004c */
[----:B------:R-:W-:Y:S01]  /*5b50*/  LOP3.LUT R2, R3, 0xff, RZ, 0xc0, !PT ;  /* 0x000000ff03027812 */ /* 0x000fe200078ec0ff */
[----:B------:R-:W-:Y:S01]  /*5b60*/  FFMA.FTZ R3, R190, UR4, -R18 ;  /* 0x00000004be037c23 */ /* 0x000fe20008010812 */
[----:B------:R-:W-:Y:S01]  /*5b70*/  SHF.R.U32.HI R6, RZ, 0x18, R20 ;  /* 0x00000018ff067819 */ /* 0x000fe20000011614 */
[----:B------:R-:W-:Y:S01]  /*5b80*/  IMAD.MOV.U32 R190, RZ, RZ, R107 ;  /* 0x000000ffffbe7224 */ /* 0x000fe200078e006b */
[----:B------:R-:W-:Y:S01]  /*5b90*/  PRMT R19, R2, 0x5410, R5 ;  /* 0x0000541002137816 */ /* 0x000fe20000000005 */
[----:B------:R1:W-:Y:S01]  /*5ba0*/  MUFU.EX2 R121, R3 ;  /* 0x0000000300797308 */ /* 0x0003e20000000800 */
[----:B------:R-:W-:-:S02]  /*5bb0*/  LOP3.LUT R2, R20, 0xffff, RZ, 0xc0, !PT ;  /* 0x0000ffff14027812 */ /* 0x000fc400078ec0ff */
[----:B--2---:R-:W-:Y:S02]  /*5bc0*/  PRMT R7, R54, 0x5410, R8 ;  /* 0x0000541036077816 */ /* 0x004fe40000000008 */
[----:B------:R-:W-:Y:S02]  /*5bd0*/  LOP3.LUT R5, R20, 0xff, RZ, 0xc0, !PT ;  /* 0x000000ff14057812 */ /* 0x000fe400078ec0ff */
[----:B-1----:R-:W-:Y:S02]  /*5be0*/  SHF.R.U32.HI R3, RZ, 0x8, R2 ;  /* 0x00000008ff037819 */ /* 0x002fe40000011602 */
[----:B------:R-:W-:Y:S02]  /*5bf0*/  SHF.R.U32.HI R2, RZ, 0x10, R20 ;  /* 0x00000010ff027819 */ /* 0x000fe40000011614 */
[----:B------:R-:W-:Y:S01]  /*5c00*/  PRMT R8, R5, 0x5410, R3 ;  /* 0x0000541005087816 */ /* 0x000fe20000000003 */
[----:B------:R-:W-:Y:S01]  /*5c10*/  FFMA.FTZ R5, R236, UR4, -R17 ;  /* 0x00000004ec057c23 */ /* 0x000fe20008010811 */
[----:B------:R-:W-:Y:S01]  /*5c20*/  LOP3.LUT R4, R2, 0xff, RZ, 0xc0, !PT ;  /* 0x000000ff02047812 */ /* 0x000fe200078ec0ff */
[----:B------:R-:W-:Y:S01]  /*5c30*/  IMAD.MOV.U32 R236, RZ, RZ, R105 ;  /* 0x000000ffffec7224 */ /* 0x000fe200078e0069 */
[----:B------:R-:W-:Y:S01]  /*5c40*/  HSET2.LE.AND R2, R7, R0, PT ;  /* 0x0000000007027233 */ /* 0x000fe20003803000 */
[----:B------:R1:W-:Y:S01]  /*5c50*/  MUFU.EX2 R119, R5 ;  /* 0x0000000500777308 */ /* 0x0003e20000000800 */
[----:B------:R-:W-:-:S02]  /*5c60*/  F2FP.BF16.F32.PACK_AB R3, R224, R225 ;  /* 0x000000e1e003723e */ /* 0x000fc400000010ff */
[----:B------:R-:W-:Y:S02]  /*5c70*/  PRMT R7, R4, 0x5410, R6 ;  /* 0x0000541004077816 */ /* 0x000fe40000000006 */
[----:B------:R-:W-:Y:S02]  /*5c80*/  LOP3.LUT R6, R2, R3, RZ, 0xc0, !PT ;  /* 0x0000000302067212 */ /* 0x000fe400078ec0ff */
[--C-:B------:R-:W-:Y:S01]  /*5c90*/  HSET2.LE.AND R2, R9, R0.reuse, PT ;  /* 0x0000000009027233 */ /* 0x100fe20003803000 */
[----:B------:R-:W-:Y:S01]  /*5ca0*/  FFMA.FTZ R9, R237, UR4, -R17 ;  /* 0x00000004ed097c23 */ /* 0x000fe20008010811 */
[----:B------:R-:W-:Y:S01]  /*5cb0*/  F2FP.BF16.F32.PACK_AB R3, R180, R181 ;  /* 0x000000b5b403723e */ /* 0x000fe200000010ff */
[----:B------:R-:W-:Y:S01]  /*5cc0*/  IMAD.MOV.U32 R237, RZ, RZ, R111 ;  /* 0x000000ffffed7224 */ /* 0x000fe200078e006f */
[--C-:B------:R-:W-:Y:S01]  /*5cd0*/  HSET2.LE.AND R4, R8, R0.reuse, PT ;  /* 0x0000000008047233 */ /* 0x100fe20003803000 */
[----:B------:R2:W-:Y:S01]  /*5ce0*/  MUFU.EX2 R118, R9 ;  /* 0x0000000900767308 */ /* 0x0005e20000000800 */
[----:B------:R-:W-:-:S02]  /*5cf0*/  HSET2.LE.AND R8, R7, R0, PT ;  /* 0x0000000007087233 */ /* 0x000fc40003803000 */
[----:B------:R-:W-:Y:S01]  /*5d00*/  LOP3.LUT R7, R2, R3, RZ, 0xc0, !PT ;  /* 0x0000000302077212 */ /* 0x000fe200078ec0ff */
[----:B------:R-:W-:Y:S01]  /*5d10*/  FFMA.FTZ R3, R232, UR4, -R17 ;  /* 0x00000004e8037c23 */ /* 0x000fe20008010811 */
[----:B-1----:R-:W-:Y:S01]  /*5d20*/  F2FP.BF16.F32.PACK_AB R5, R226, R227 ;  /* 0x000000e3e205723e */ /* 0x002fe200000010ff */
[----:B------:R-:W-:Y:S01]  /*5d30*/  IMAD.MOV.U32 R232, RZ, RZ, R87 ;  /* 0x000000ffffe87224 */ /* 0x000fe200078e0057 */
[----:B------:R-:W-:Y:S01]  /*5d40*/  LOP3.LUT R2, R32, 0xffff, RZ, 0xc0, !PT ;  /* 0x0000ffff20027812 */ /* 0x000fe200078ec0ff */
[----:B------:R1:W-:Y:S01]  /*5d50*/  MUFU.EX2 R117, R3 ;  /* 0x0000000300757308 */ /* 0x0003e20000000800 */
[----:B------:R-:W-:Y:S02]  /*5d60*/  LOP3.LUT R4, R4, R5, RZ, 0xc0, !PT ;  /* 0x0000000504047212 */ /* 0x000fe400078ec0ff */
[----:B--2---:R-:W-:-:S04]  /*5d70*/  F2FP.BF16.F32.PACK_AB R9, R184, R185 ;  /* 0x000000b9b809723e */ /* 0x004fc800000010ff */
[----:B------:R-:W-:Y:S01]  /*5d80*/  LOP3.LUT R5, R8, R9, RZ, 0xc0, !PT ;  /* 0x0000000908057212 */ /* 0x000fe200078ec0ff */
[----:B------:R-:W-:Y:S01]  /*5d90*/  FFMA.FTZ R9, R233, UR4, -R17 ;  /* 0x00000004e9097c23 */ /* 0x000fe20008010811 */
[----:B------:R-:W-:Y:S01]  /*5da0*/  SHF.R.U32.HI R8, RZ, 0x8, R2 ;  /* 0x00000008ff087819 */ /* 0x000fe20000011602 */
[----:B------:R-:W-:Y:S01]  /*5db0*/  IMAD.MOV.U32 R233, RZ, RZ, R182 ;  /* 0x000000ffffe97224 */ /* 0x000fe200078e00b6 */
[----:B-1----:R-:W-:Y:S01]  /*5dc0*/  SHF.R.U32.HI R3, RZ, 0x10, R32 ;  /* 0x00000010ff037819 */ /* 0x002fe20000011620 */
[----:B------:R1:W2:Y:S01]  /*5dd0*/  MUFU.EX2 R116, R9 ;  /* 0x0000000900747308 */ /* 0x0002a20000000800 */
[----:B------:R-:W-:Y:S01]  /*5de0*/  PRMT R86, R11, 0x5410, R8 ;  /* 0x000054100b567816 */ /* 0x000fe20000000008 */
[----:B------:R-:W-:Y:S01]  /*5df0*/  FFMA.FTZ R8, R234, UR4, -R16 ;  /* 0x00000004ea087c23 */ /* 0x000fe20008010810 */
[----:B------:R-:W-:Y:S01]  /*5e00*/  LOP3.LUT R2, R3, 0xff, RZ, 0xc0, !PT ;  /* 0x000000ff03027812 */ /* 0x000fe200078ec0ff */
[----:B------:R-:W-:Y:S01]  /*5e10*/  IMAD.MOV.U32 R182, RZ, RZ, R214 ;  /* 0x000000ffffb67224 */ /* 0x000fe200078e00d6 */
[C---:B------:R-:W-:Y:S01]  /*5e20*/  LOP3.LUT R3, R21.reuse, 0xffff, RZ, 0xc0, !PT ;  /* 0x0000ffff15037812 */ /* 0x040fe200078ec0ff */
[----:B------:R-:W-:Y:S01]  /*5e30*/  IMAD.MOV.U32 R214, RZ, RZ, R231 ;  /* 0x000000ffffd67224 */ /* 0x000fe200078e00e7 */
[----:B------:R-:W-:Y:S01]  /*5e40*/  PRMT R87, R2, 0x5410, R10 ;  /* 0x0000541002577816 */ /* 0x000fe2000000000a */
[----:B------:R-:W-:Y:S01]  /*5e50*/  FFMA.FTZ R2, R238, UR4, -R16 ;  /* 0x00000004ee027c23 */ /* 0x000fe20008010810 */
[----:B------:R-:W-:Y:S01]  /*5e60*/  IMAD.MOV.U32 R238, RZ, RZ, R43 ;  /* 0x000000ffffee7224 */ /* 0x000fe200078e002b */
[----:B------:R-:W-:Y:S01]  /*5e70*/  LOP3.LUT R10, R21, 0xff, RZ, 0xc0, !PT ;  /* 0x000000ff150a7812 */ /* 0x000fe200078ec0ff */
[----:B------:R-:W-:Y:S01]  /*5e80*/  HMMA.16816.F32.BF16 R40, R4, R12, R80 ;  /* 0x0000000c0428723c */ /* 0x000fe20000041850 */
[----:B------:R-:W-:Y:S01]  /*5e90*/  SHF.R.U32.HI R3, RZ, 0x8, R3 ;  /* 0x00000008ff037819 */ /* 0x000fe20000011603 */
[----:B------:R-:W-:Y:S01]  /*5ea0*/  IMAD.MOV.U32 R231, RZ, RZ, R230 ;  /* 0x000000ffffe77224 */ /* 0x000fe200078e00e6 */
[----:B------:R-:W-:Y:S01]  /*5eb0*/  SHF.R.U32.HI R11, RZ, 0x8, R84 ;  /* 0x00000008ff0b7819 */ /* 0x000fe20000011654 */
[----:B------:R-:W-:Y:S01]  /*5ec0*/  IMAD.MOV.U32 R230, RZ, RZ, R94 ;  /* 0x000000ffffe67224 */ /* 0x000fe200078e005e */
[----:B-1----:R-:W-:-:S02]  /*5ed0*/  SHF.R.U32.HI R9, RZ, 0x18, R21 ;  /* 0x00000018ff097819 */ /* 0x002fc40000011615 */
[----:B------:R-:W-:Y:S01]  /*5ee0*/  IMAD.MOV.U32 R81, RZ, RZ, R112 ;  /* 0x000000ffff517224 */ /* 0x000fe200078e0070 */
[----:B------:R-:W-:Y:S01]  /*5ef0*/  PRMT R12, R10, 0x5410, R3 ;  /* 0x000054100a0c7816 */ /* 0x000fe20000000003 */
[----:B------:R1:W-:Y:S01]  /*5f00*/  MUFU.EX2 R112, R2 ;  /* 0x0000000200707308 */ /* 0x0003e20000000800 */
[----:B------:R-:W-:Y:S02]  /*5f10*/  IMAD.MOV.U32 R82, RZ, RZ, R109 ;  /* 0x000000ffff527224 */ /* 0x000fe400078e006d */
[----:B------:R-:W-:Y:S01]  /*5f20*/  FFMA.FTZ R10, R239, UR4, -R16 ;  /* 0x00000004ef0a7c23 */ /* 0x000fe20008010810 */
[----:B------:R-:W-:Y:S01]  /*5f30*/  IMAD.MOV.U32 R83, RZ, RZ, R110 ;  /* 0x000000ffff537224 */ /* 0x000fe200078e006e */
[C---:B------:R-:W-:Y:S01]  /*5f40*/  HMMA.16816.F32.BF16 R32, R4.reuse, R14, R60 ;  /* 0x0000000e0420723c */ /* 0x040fe2000004183c */
[----:B------:R-:W-:Y:S01]  /*5f50*/  IMAD.MOV.U32 R94, RZ, RZ, R23 ;  /* 0x000000ffff5e7224 */ /* 0x000fe200078e0017 */
[----:B------:R-:W-:Y:S01]  /*5f60*/  LOP3.LUT R3, R24, 0xffff, RZ, 0xc0, !PT ;  /* 0x0000ffff18037812 */ /* 0x000fe200078ec0ff */
[----:B------:R-:W-:Y:S01]  /*5f70*/  IMAD.MOV.U32 R234, RZ, RZ, R103 ;  /* 0x000000ffffea7224 */ /* 0x000fe200078e0067 */
[----:B------:R3:W-:Y:S01]  /*5f80*/  MUFU.EX2 R110, R8 ;  /* 0x00000008006e7308 */ /* 0x0007e20000000800 */
[----:B------:R-:W-:Y:S01]  /*5f90*/  PRMT R54, R85, 0x5410, R11 ;  /* 0x0000541055367816 */ /* 0x000fe2000000000b */
[C---:B------:R-:W-:Y:S01]  /*5fa0*/  HMMA.16816.F32.BF16 R60, R4.reuse, R28, R64 ;  /* 0x0000001c043c723c */ /* 0x040fe20000041840 */
[----:B------:R-:W-:Y:S01]  /*5fb0*/  SHF.R.U32.HI R3, RZ, 0x8, R3 ;  /* 0x00000008ff037819 */ /* 0x000fe20000011603 */
[--C-:B------:R-:W-:Y:S01]  /*5fc0*/  FFMA.FTZ R11, R246, UR4, -R16.reuse ;  /* 0x00000004f60b7c23 */ /* 0x100fe20008010810 */
[----:B------:R-:W-:Y:S01]  /*5fd0*/  FFMA.FTZ R14, R247, UR4, -R16 ;  /* 0x00000004f70e7c23 */ /* 0x000fe20008010810 */
[----:B------:R-:W-:Y:S01]  /*5fe0*/  SHF.R.U32.HI R15, RZ, 0x18, R39 ;  /* 0x00000018ff0f7819 */ /* 0x000fe20000011627 */
[----:B------:R-:W-:Y:S01]  /*5ff0*/  IMAD.MOV.U32 R239, RZ, RZ, R83 ;  /* 0x000000ffffef7224 */ /* 0x000fe200078e0053 */
[----:B------:R4:W-:Y:S01]  /*6000*/  MUFU.EX2 R108, R10 ;  /* 0x0000000a006c7308 */ /* 0x0009e20000000800 */
[----:B-1----:R-:W-:Y:S01]  /*6010*/  SHF.R.U32.HI R2, RZ, 0x10, R21 ;  /* 0x00000010ff027819 */ /* 0x002fe20000011615 */
[----:B------:R-:W-:Y:S01]  /*6020*/  HMMA.16816.F32.BF16 R56, R4, R30, R56 ;  /* 0x0000001e0438723c */ /* 0x000fe20000041838 */
[----:B------:R-:W1:Y:S02]  /*6030*/  LDSM.16.MT88.4 R20, [R204+0x5000] ;  /* 0x00500000cc14783b */ /* 0x000e640000004200 */
[----:B------:R-:W-:-:S02]  /*6040*/  LOP3.LUT R2, R2, 0xff, RZ, 0xc0, !PT ;  /* 0x000000ff02027812 */ /* 0x000fc400078ec0ff */
[----:B------:R-:W5:Y:S01]  /*6050*/  LDSM.16.MT88.4 R28, [R205+0x5000] ;  /* 0x00500000cd1c783b */ /* 0x000f620000004200 */
[----:B------:R-:W-:Y:S01]  /*6060*/  MUFU.EX2 R103, R11 ;  /* 0x0000000b00677308 */ /* 0x000fe20000000800 */
[----:B------:R-:W-:Y:S01]  /*6070*/  PRMT R13, R2, 0x5410, R9 ;  /* 0x00005410020d7816 */ /* 0x000fe20000000009 */
[----:B------:R-:W-:Y:S01]  /*6080*/  FFMA.FTZ R2, R235, UR4, -R16 ;  /* 0x00000004eb027c23 */ /* 0x000fe20008010810 */
[----:B---3--:R-:W-:Y:S01]  /*6090*/  SHF.R.U32.HI R8, RZ, 0x18, R24 ;  /* 0x00000018ff087819 */ /* 0x008fe20000011618 */
[----:B------:R-:W-:Y:S01]  /*60a0*/  FFMA.FTZ R6, R244, UR4, -R17 ;  /* 0x00000004f4067c23 */ /* 0x000fe20008010811 */
[----:B------:R-:W-:Y:S01]  /*60b0*/  LOP3.LUT R9, R24, 0xff, RZ, 0xc0, !PT ;  /* 0x000000ff18097812 */ /* 0x000fe200078ec0ff */
[----:B------:R-:W-:Y:S01]  /*60c0*/  IMAD.MOV.U32 R235, RZ, RZ, R179 ;  /* 0x000000ffffeb7224 */ /* 0x000fe200078e00b3 */
[--C-:B------:R-:W-:Y:S01]  /*60d0*/  HSET2.LE.AND R7, R27, R0.reuse, PT ;  /* 0x000000001b077233 */ /* 0x100fe20003803000 */
[----:B------:R3:W3:Y:S01]  /*60e0*/  MUFU.EX2 R109, R2 ;  /* 0x00000002006d7308 */ /* 0x0006e20000000800 */
[----:B------:R-:W-:Y:S01]  /*60f0*/  PRMT R55, R9, 0x5410, R3 ;  /* 0x0000541009377816 */ /* 0x000fe20000000003 */
[----:B------:R-:W-:Y:S01]  /*6100*/  IMAD.MOV.U32 R179, RZ, RZ, R158 ;  /* 0x000000ffffb37224 */ /* 0x000fe200078e009e */
[----:B------:R-:W-:-:S02]  /*6110*/  HSET2.LE.AND R5, R12, R0, PT ;  /* 0x000000000c057233 */ /* 0x000fc40003803000 */
[----:B--2---:R-:W-:Y:S02]  /*6120*/  F2FP.BF16.F32.PACK_AB R3, R116, R117 ;  /* 0x000000757403723e */ /* 0x004fe400000010ff */
[----:B----4-:R-:W-:Y:S01]  /*6130*/  LOP3.LUT R10, R102, 0xff, RZ, 0xc0, !PT ;  /* 0x000000ff660a7812 */ /* 0x010fe200078ec0ff */
[----:B------:R-:W-:Y:S01]  /*6140*/  MUFU.EX2 R107, R6 ;  /* 0x00000006006b7308 */ /* 0x000fe20000000800 */
[----:B------:R-:W-:Y:S02]  /*6150*/  SHF.R.U32.HI R9, RZ, 0x8, R38 ;  /* 0x00000008ff097819 */ /* 0x000fe40000011626 */
[----:B------:R-:W-:Y:S02]  /*6160*/  PRMT R38, R10, 0x5410, R113 ;  /* 0x000054100a267816 */ /* 0x000fe40000000071 */
[----:B------:R-:W-:Y:S02]  /*6170*/  PRMT R37, R79, 0x5410, R9 ;  /* 0x000054104f257816 */ /* 0x000fe40000000009 */
[----:B------:R-:W-:Y:S01]  /*6180*/  HSET2.LE.AND R12, R19, R0, PT ;  /* 0x00000000130c7233 */ /* 0x000fe20003803000 */
[----:B------:R2:W4:Y:S01]  /*6190*/  MUFU.EX2 R102, R14 ;  /* 0x0000000e00667308 */ /* 0x0005220000000800 */
[----:B---3--:R-:W-:-:S02]  /*61a0*/  SHF.R.U32.HI R2, RZ, 0x10, R24 ;  /* 0x00000010ff027819 */ /* 0x008fc40000011618 */
[----:B------:R-:W-:Y:S02]  /*61b0*/  F2FP.BF16.F32.PACK_AB R4, R109, R110 ;  /* 0x0000006e6d04723e */ /* 0x000fe400000010ff */
[----:B------:R-:W-:Y:S02]  /*61c0*/  LOP3.LUT R2, R2, 0xff, RZ, 0xc0, !PT ;  /* 0x000000ff02027812 */ /* 0x000fe400078ec0ff */
[----:B------:R-:W-:Y:S02]  /*61d0*/  LOP3.LUT R7, R7, R4, RZ, 0xc0, !PT ;  /* 0x0000000407077212 */ /* 0x000fe400078ec0ff */
[----:B------:R-:W-:Y:S01]  /*61e0*/  PRMT R80, R2, 0x5410, R8 ;  /* 0x0000541002507816 */ /* 0x000fe20000000008 */
[----:B------:R-:W-:Y:S01]  /*61f0*/  FFMA.FTZ R2, R186, UR4, -R18 ;  /* 0x00000004ba027c23 */ /* 0x000fe20008010812 */
[----:B------:R-:W-:Y:S02]  /*6200*/  F2FP.BF16.F32.PACK_AB R8, R118, R119 ;  /* 0x000000777608723e */ /* 0x000fe400000010ff */
[----:B------:R-:W-:Y:S01]  /*6210*/  F2FP.BF16.F32.PACK_AB R9, R228, R229 ;  /* 0x000000e5e409723e */ /* 0x000fe200000010ff */
[----:B------:R3:W-:Y:S01]  /*6220*/  MUFU.EX2 R111, R2 ;  /* 0x00000002006f7308 */ /* 0x0007e20000000800 */
[----:B------:R-:W-:Y:S01]  /*6230*/  LOP3.LUT R4, R5, R8, RZ, 0xc0, !PT ;  /* 0x0000000805047212 */ /* 0x000fe200078ec0ff */
[--C-:B------:R-:W-:Y:S01]  /*6240*/  FFMA.FTZ R5, R245, UR4, -R17.reuse ;  /* 0x00000004f5057c23 */ /* 0x100fe20008010811 */
[----:B------:R-:W-:Y:S01]  /*6250*/  LOP3.LUT R8, R77, 0xff, RZ, 0xc0, !PT ;  /* 0x000000ff4d087812 */ /* 0x000fe200078ec0ff */
[----:B--2---:R-:W-:-:S04]  /*6260*/  FFMA.FTZ R14, R248, UR4, -R17 ;  /* 0x00000004f80e7c23 */ /* 0x004fc80008010811 */
[----:B------:R2:W4:Y:S08]  /*6270*/  MUFU.EX2 R106, R5 ;  /* 0x00000005006a7308 */ /* 0x0005300000000800 */
[----:B------:R1:W-:Y:S01]  /*6280*/  MUFU.EX2 R85, R14 ;  /* 0x0000000e00557308 */ /* 0x0003e20000000800 */
[----:B---3--:R-:W-:Y:S02]  /*6290*/  HSET2.LE.AND R2, R36, R0, PT ;  /* 0x0000000024027233 */ /* 0x008fe40003803000 */
[----:B------:R-:W-:Y:S01]  /*62a0*/  PRMT R36, R8, 0x5410, R78 ;  /* 0x0000541008247816 */ /* 0x000fe2000000004e */
[----:B------:R-:W-:-:S02]  /*62b0*/  FFMA.FTZ R8, R241, UR4, -R17 ;  /* 0x00000004f1087c23 */ /* 0x000fc40008010811 */
[----:B------:R-:W-:Y:S02]  /*62c0*/  LOP3.LUT R6, R2, R3, RZ, 0xc0, !PT ;  /* 0x0000000302067212 */ /* 0x000fe400078ec0ff */
[--C-:B------:R-:W-:Y:S01]  /*62d0*/  HSET2.LE.AND R2, R13, R0.reuse, PT ;  /* 0x000000000d027233 */ /* 0x100fe20003803000 */
[----:B------:R3:W-:Y:S01]  /*62e0*/  MUFU.EX2 R104, R8 ;  /* 0x0000000800687308 */ /* 0x0007e20000000800 */
[----:B------:R-:W-:Y:S02]  /*62f0*/  F2FP.BF16.F32.PACK_AB R3, R108, R112 ;  /* 0x000000706c03723e */ /* 0x000fe400000010ff */
[----:B------:R-:W-:Y:S02]  /*6300*/  F2FP.BF16.F32.PACK_AB R13, R134, R177 ;  /* 0x000000b1860d723e */ /* 0x000fe400000010ff */
[----:B--2---:R-:W-:Y:S01]  /*6310*/  LOP3.LUT R5, R2, R3, RZ, 0xc0, !PT ;  /* 0x0000000302057212 */ /* 0x004fe200078ec0ff */
[--C-:B------:R-:W-:Y:S01]  /*6320*/  FFMA.FTZ R2, R240, UR4, -R17.reuse ;  /* 0x00000004f0027c23 */ /* 0x100fe20008010811 */
[----:B------:R-:W-:Y:S01]  /*6330*/  F2FP.BF16.F32.PACK_AB R3, R193, R202 ;  /* 0x000000cac103723e */ /* 0x000fe200000010ff */
[----:B-1----:R-:W-:Y:S01]  /*6340*/  FFMA.FTZ R14, R238, UR4, -R17 ;  /* 0x00000004ee0e7c23 */ /* 0x002fe20008010811 */
[----:B------:R-:W-:Y:S01]  /*6350*/  IMAD.MOV.U32 R238, RZ, RZ, R215 ;  /* 0x000000ffffee7224 */ /* 0x000fe200078e00d7 */
[----:B------:R1:W-:Y:S01]  /*6360*/  MUFU.EX2 R105, R2 ;  /* 0x0000000200697308 */ /* 0x0003e20000000800 */
[----:B------:R-:W-:Y:S01]  /*6370*/  IMAD.MOV.U32 R215, RZ, RZ, R178 ;  /* 0x000000ffffd77224 */ /* 0x000fe200078e00b2 */
[----:B------:R-:W-:Y:S01]  /*6380*/  HMMA.16816.F32.BF16 R44, R4, R20, R44 ;  /* 0x00000014042c723c */ /* 0x000fe2000004182c */
[----:B------:R-:W-:Y:S01]  /*6390*/  IMAD.MOV.U32 R178, RZ, RZ, R149 ;  /* 0x000000ffffb27224 */ /* 0x000fe200078e0095 */
[----:B---3--:R-:W-:-:S04]  /*63a0*/  HSET2.LE.AND R8, R26, R0, PT ;  /* 0x000000001a087233 */ /* 0x008fc80003803000 */
[----:B------:R-:W-:Y:S01]  /*63b0*/  HMMA.16816.F32.BF16 R48, R4, R22, R48 ;  /* 0x000000160430723c */ /* 0x000fe20000041830 */
[----:B------:R-:W-:-:S05]  /*63c0*/  LOP3.LUT R8, R8, R9, RZ, 0xc0, !PT ;  /* 0x0000000908087212 */ /* 0x000fca00078ec0ff */
[C---:B-----5:R-:W-:Y:S01]  /*63d0*/  HMMA.16816.F32.BF16 R72, R4.reuse, R28, R72 ;  /* 0x0000001c0448723c */ /* 0x060fe20000041848 */
[----:B------:R-:W-:Y:S02]  /*63e0*/  LOP3.LUT R9, R12, R13, RZ, 0xc0, !PT ;  /* 0x0000000d0c097212 */ /* 0x000fe400078ec0ff */
[--C-:B-1----:R-:W-:Y:S02]  /*63f0*/  HSET2.LE.AND R2, R100, R0.reuse, PT ;  /* 0x0000000064027233 */ /* 0x102fe40003803000 */
[----:B------:R-:W-:Y:S01]  /*6400*/  LOP3.LUT R13, R39, 0xff, RZ, 0xc0, !PT ;  /* 0x000000ff270d7812 */ /* 0x000fe200078ec0ff */
[----:B------:R-:W-:Y:S02]  /*6410*/  HMMA.16816.F32.BF16 R68, R4, R30, R68 ;  /* 0x0000001e0444723c */ /* 0x000fe40000041844 */
[----:B------:R-:W-:Y:S02]  /*6420*/  LOP3.LUT R10, R2, R3, RZ, 0xc0, !PT ;  /* 0x00000003020a7212 */ /* 0x000fe400078ec0ff */
[----:B------:R-:W-:-:S02]  /*6430*/  HSET2.LE.AND R2, R101, R0, PT ;  /* 0x0000000065027233 */ /* 0x000fc40003803000 */
[----:B------:R-:W-:Y:S01]  /*6440*/  F2FP.BF16.F32.PACK_AB R3, R132, R133 ;  /* 0x000000858403723e */ /* 0x000fe200000010ff */
[----:B------:R-:W-:Y:S01]  /*6450*/  FFMA.FTZ R7, R95, UR4, -R17 ;  /* 0x000000045f077c23 */ /* 0x000fe20008010811 */
[C---:B------:R-:W-:Y:S02]  /*6460*/  LOP3.LUT R5, R25.reuse, 0xff, RZ, 0xc0, !PT ;  /* 0x000000ff19057812 */ /* 0x040fe400078ec0ff */
[----:B------:R-:W-:Y:S01]  /*6470*/  LOP3.LUT R11, R2, R3, RZ, 0xc0, !PT ;  /* 0x00000003020b7212 */ /* 0x000fe200078ec0ff */
[----:B------:R1:W-:Y:S01]  /*6480*/  MUFU.EX2 R95, R7 ;  /* 0x00000007005f7308 */ /* 0x0003e20000000800 */
[----:B------:R-:W-:Y:S02]  /*6490*/  LOP3.LUT R2, R25, 0xffff, RZ, 0xc0, !PT ;  /* 0x0000ffff19027812 */ /* 0x000fe400078ec0ff */
[--C-:B------:R-:W-:Y:S02]  /*64a0*/  SHF.R.U32.HI R3, RZ, 0x10, R25.reuse ;  /* 0x00000010ff037819 */ /* 0x100fe40000011619 */
[----:B------:R-:W-:Y:S01]  /*64b0*/  SHF.R.U32.HI R4, RZ, 0x8, R2 ;  /* 0x00000008ff047819 */ /* 0x000fe20000011602 */
[C---:B------:R-:W-:Y:S01]  /*64c0*/  HMMA.16816.F32.BF16 R76, R8.reuse, R22, R32 ;  /* 0x00000016084c723c */ /* 0x040fe20000041820 */
[----:B------:R-:W-:Y:S01]  /*64d0*/  LOP3.LUT R2, R3, 0xff, RZ, 0xc0, !PT ;  /* 0x000000ff03027812 */ /* 0x000fe200078ec0ff */
[----:B------:R-:W-:Y:S01]  /*64e0*/  FFMA.FTZ R3, R242, UR4, -R16 ;  /* 0x00000004f2037c23 */ /* 0x000fe20008010810 */
[----:B------:R-:W-:Y:S01]  /*64f0*/  SHF.R.U32.HI R6, RZ, 0x18, R25 ;  /* 0x00000018ff067819 */ /* 0x000fe20000011619 */
[----:B------:R-:W-:Y:S01]  /*6500*/  LDSM.16.MT88.4 R32, [R205+0x5400] ;  /* 0x00540000cd20783b */ /* 0x000fe20000004200 */
[----:B------:R-:W-:Y:S01]  /*6510*/  PRMT R5, R5, 0x5410, R4 ;  /* 0x0000541005057816 */ /* 0x000fe20000000004 */
[----:B------:R2:W-:Y:S01]  /*6520*/  MUFU.EX2 R101, R3 ;  /* 0x0000000300657308 */ /* 0x0005e20000000800 */
[----:B------:R-:W-:Y:S01]  /*6530*/  FFMA.FTZ R4, R243, UR4, -R16 ;  /* 0x00000004f3047c23 */ /* 0x000fe20008010810 */
[----:B------:R-:W3:Y:S01]  /*6540*/  LDSM.16.MT88.4 R24, [R204+0x5400] ;  /* 0x00540000cc18783b */ /* 0x000ee20000004200 */
[----:B------:R-:W-:Y:S01]  /*6550*/  HMMA.16816.F32.BF16 R40, R8, R20, R40 ;  /* 0x000000140828723c */ /* 0x000fe20000041828 */
[----:B-1----:R-:W-:-:S02]  /*6560*/  HSET2.LE.AND R7, R36, R0, PT ;  /* 0x0000000024077233 */ /* 0x002fc40003803000 */
[----:B------:R-:W-:Y:S02]  /*6570*/  LDSM.16.MT88.4 R20, [R204+0x5800] ;  /* 0x00580000cc14783b */ /* 0x000fe40000004200 */
[----:B------:R1:W5:Y:S01]  /*6580*/  MUFU.EX2 R100, R4 ;  /* 0x0000000400647308 */ /* 0x0003620000000800 */
[C---:B------:R-:W-:Y:S06]  /*6590*/  HMMA.16816.F32.BF16 R64, R8.reuse, R28, R60 ;  /* 0x0000001c0840723c */ /* 0x040fec000004183c */
[----:B------:R-:W-:Y:S01]  /*65a0*/  HMMA.16816.F32.BF16 R56, R8, R30, R56 ;  /* 0x0000001e0838723c */ /* 0x000fe20000041838 */
[----:B--2---:R-:W-:-:S02]  /*65b0*/  PRMT R3, R2, 0x5410, R6 ;  /* 0x0000541002037816 */ /* 0x004fc40000000006 */
[----:B------:R-:W-:Y:S02]  /*65c0*/  LOP3.LUT R2, R39, 0xffff, RZ, 0xc0, !PT ;  /* 0x0000ffff27027812 */ /* 0x000fe400078ec0ff */
[----:B----4-:R-:W-:Y:S02]  /*65d0*/  F2FP.BF16.F32.PACK_AB R6, R102, R103 ;  /* 0x000000676606723e */ /* 0x010fe400000010ff */
[----:B------:R-:W-:Y:S01]  /*65e0*/  FFMA.FTZ R8, R249, UR4, -R17 ;  /* 0x00000004f9087c23 */ /* 0x000fe20008010811 */
[----:B------:R-:W-:Y:S02]  /*65f0*/  SHF.R.U32.HI R12, RZ, 0x8, R2 ;  /* 0x00000008ff0c7819 */ /* 0x000fe40000011602 */
[--C-:B------:R-:W-:Y:S01]  /*6600*/  HSET2.LE.AND R2, R5, R0.reuse, PT ;  /* 0x0000000005027233 */ /* 0x100fe20003803000 */
[----:B------:R2:W4:Y:S01]  /*6610*/  MUFU.EX2 R84, R8 ;  /* 0x0000000800547308 */ /* 0x0005220000000800 */
[----:B------:R-:W-:Y:S02]  /*6620*/  HSET2.LE.AND R5, R3, R0, PT ;  /* 0x0000000003057233 */ /* 0x000fe40003803000 */
[----:B------:R-:W-:-:S02]  /*6630*/  F2FP.BF16.F32.PACK_AB R3, R106, R107 ;  /* 0x0000006b6a03723e */ /* 0x000fc400000010ff */
[----:B------:R-:W-:Y:S02]  /*6640*/  PRMT R19, R13, 0x5410, R12 ;  /* 0x000054100d137816 */ /* 0x000fe4000000000c */
[----:B-1----:R-:W-:Y:S01]  /*6650*/  LOP3.LUT R4, R2, R3, RZ, 0xc0, !PT ;  /* 0x0000000302047212 */ /* 0x002fe200078ec0ff */
[----:B------:R-:W-:Y:S01]  /*6660*/  FFMA.FTZ R3, R94, UR4, -R17 ;  /* 0x000000045e037c23 */ /* 0x000fe20008010811 */
[----:B------:R-:W-:Y:S02]  /*6670*/  LOP3.LUT R5, R5, R6, RZ, 0xc0, !PT ;  /* 0x0000000605057212 */ /* 0x000fe400078ec0ff */
[----:B------:R-:W-:Y:S01]  /*6680*/  SHF.R.U32.HI R6, RZ, 0x10, R39 ;  /* 0x00000010ff067819 */ /* 0x000fe20000011627 */
[----:B------:R1:W-:Y:S01]  /*6690*/  MUFU.EX2 R94, R3 ;  /* 0x00000003005e7308 */ /* 0x0003e20000000800 */
[----:B------:R-:W-:Y:S02]  /*66a0*/  HSET2.LE.AND R2, R37, R0, PT ;  /* 0x0000000025027233 */ /* 0x000fe40003803000 */
[----:B------:R-:W-:-:S02]  /*66b0*/  LOP3.LUT R13, R6, 0xff, RZ, 0xc0, !PT ;  /* 0x000000ff060d7812 */ /* 0x000fc400078ec0ff */
[----:B-----5:R-:W-:Y:S02]  /*66c0*/  F2FP.BF16.F32.PACK_AB R12, R100, R101 ;  /* 0x00000065640c723e */ /* 0x020fe400000010ff */
[----:B------:R-:W-:Y:S01]  /*66d0*/  PRMT R9, R13, 0x5410, R15 ;  /* 0x000054100d097816 */ /* 0x000fe2000000000f */
[--C-:B------:R-:W-:Y:S01]  /*66e0*/  FFMA.FTZ R13, R81, UR4, -R16.reuse ;  /* 0x00000004510d7c23 */ /* 0x100fe20008010810 */
[----:B------:R-:W-:Y:S01]  /*66f0*/  LOP3.LUT R7, R7, R12, RZ, 0xc0, !PT ;  /* 0x0000000c07077212 */ /* 0x000fe200078ec0ff */
[----:B------:R-:W-:Y:S01]  /*6700*/  FFMA.FTZ R12, R234, UR4, -R16 ;  /* 0x00000004ea0c7c23 */ /* 0x000fe20008010810 */
[--C-:B------:R-:W-:Y:S01]  /*6710*/  HSET2.LE.AND R11, R38, R0.reuse, PT ;  /* 0x00000000260b7233 */ /* 0x100fe20003803000 */
[----:B------:R-:W-:Y:S01]  /*6720*/  IMAD.MOV.U32 R234, RZ, RZ, R82 ;  /* 0x000000ffffea7224 */ /* 0x000fe200078e0052 */
[----:B--2---:R-:W-:Y:S01]  /*6730*/  F2FP.BF16.F32.PACK_AB R8, R124, R125 ;  /* 0x0000007d7c08723e */ /* 0x004fe200000010ff */
[----:B------:R2:W-:Y:S01]  /*6740*/  MUFU.EX2 R83, R12 ;  /* 0x0000000c00537308 */ /* 0x0005e20000000800 */
[--C-:B------:R-:W-:Y:S01]  /*6750*/  HSET2.LE.AND R9, R9, R0.reuse, PT ;  /* 0x0000000009097233 */ /* 0x100fe20003803000 */
[----:B------:R-:W-:Y:S01]  /*6760*/  FFMA.FTZ R15, R233, UR4, -R17 ;  /* 0x00000004e90f7c23 */ /* 0x000fe20008010811 */
[----:B-1----:R-:W-:Y:S01]  /*6770*/  F2FP.BF16.F32.PACK_AB R3, R104, R105 ;  /* 0x000000696803723e */ /* 0x002fe200000010ff */
[----:B------:R-:W-:Y:S01]  /*6780*/  IMAD.MOV.U32 R233, RZ, RZ, R219 ;  /* 0x000000ffffe97224 */ /* 0x000fe200078e00db */
[----:B------:R-:W-:Y:S01]  /*6790*/  LOP3.LUT R11, R11, R8, RZ, 0xc0, !PT ;  /* 0x000000080b0b7212 */ /* 0x000fe200078ec0ff */
[----:B------:R-:W-:Y:S01]  /*67a0*/  IMAD.MOV.U32 R219, RZ, RZ, R151 ;  /* 0x000000ffffdb7224 */ /* 0x000fe200078e0097 */
[----:B------:R-:W-:Y:S01]  /*67b0*/  LOP3.LUT R6, R2, R3, RZ, 0xc0, !PT ;  /* 0x0000000302067212 */ /* 0x000fe200078ec0ff */
[----:B------:R-:W-:Y:S01]  /*67c0*/  MUFU.EX2 R82, R13 ;  /* 0x0000000d00527308 */ /* 0x000fe20000000800 */
[----:B------:R-:W-:-:S02]  /*67d0*/  HSET2.LE.AND R2, R54, R0, PT ;  /* 0x0000000036027233 */ /* 0x000fc40003803000 */
[----:B------:R-:W-:-:S03]  /*67e0*/  F2FP.BF16.F32.PACK_AB R3, R252, R216 ;  /* 0x000000d8fc03723e */ /* 0x000fc600000010ff */
[C---:B---3--:R-:W-:Y:S01]  /*67f0*/  HMMA.16816.F32.BF16 R60, R4.reuse, R24, R44 ;  /* 0x00000018043c723c */ /* 0x048fe2000004182c */
[----:B------:R-:W-:Y:S02]  /*6800*/  LOP3.LUT R10, R2, R3, RZ, 0xc0, !PT ;  /* 0x00000003020a7212 */ /* 0x000fe400078ec0ff */
[----:B------:R-:W-:Y:S02]  /*6810*/  HSET2.LE.AND R2, R19, R0, PT ;  /* 0x0000000013027233 */ /* 0x000fe40003803000 */
[----:B------:R-:W-:Y:S01]  /*6820*/  F2FP.BF16.F32.PACK_AB R3, R217, R192 ;  /* 0x000000c0d903723e */ /* 0x000fe200000010ff */
[C---:B------:R-:W-:Y:S01]  /*6830*/  HMMA.16816.F32.BF16 R48, R4.reuse, R26, R48 ;  /* 0x0000001a0430723c */ /* 0x040fe20000041830 */
[----:B--2---:R-:W-:Y:S02]  /*6840*/  F2FP.BF16.F32.PACK_AB R12, R129, R131 ;  /* 0x00000083810c723e */ /* 0x004fe400000010ff */
[----:B------:R-:W-:Y:S02]  /*6850*/  LOP3.LUT R8, R2, R3, RZ, 0xc0, !PT ;  /* 0x0000000302087212 */ /* 0x000fe400078ec0ff */
[----:B------:R-:W-:Y:S01]  /*6860*/  LOP3.LUT R2, R97, 0xff, RZ, 0xc0, !PT ;  /* 0x000000ff61027812 */ /* 0x000fe200078ec0ff */
[----:B------:R-:W-:Y:S01]  /*6870*/  HMMA.16816.F32.BF16 R44, R4, R32, R72 ;  /* 0x00000020042c723c */ /* 0x000fe20000041848 */
[----:B------:R-:W-:Y:S01]  /*6880*/  SHF.R.U32.HI R3, RZ, 0x8, R96 ;  /* 0x00000008ff037819 */ /* 0x000fe20000011660 */
[----:B------:R-:W-:Y:S01]  /*6890*/  MUFU.EX2 R72, R14 ;  /* 0x0000000e00487308 */ /* 0x000fe20000000800 */
[----:B------:R-:W-:-:S02]  /*68a0*/  LOP3.LUT R9, R9, R12, RZ, 0xc0, !PT ;  /* 0x0000000c09097212 */ /* 0x000fc400078ec0ff */
[----:B------:R-:W-:Y:S01]  /*68b0*/  PRMT R31, R2, 0x5410, R98 ;  /* 0x00005410021f7816 */ /* 0x000fe20000000062 */
[----:B------:R-:W-:Y:S01]  /*68c0*/  HMMA.16816.F32.BF16 R36, R4, R34, R68 ;  /* 0x000000220424723c */ /* 0x000fe20000041844 */
[----:B------:R-:W-:Y:S01]  /*68d0*/  PRMT R54, R99, 0x5410, R3 ;  /* 0x0000541063367816 */ /* 0x000fe20000000003 */
[----:B------:R-:W-:Y:S01]  /*68e0*/  FFMA.FTZ R2, R250, UR4, -R16 ;  /* 0x00000004fa027c23 */ /* 0x000fe20008010810 */
[----:B------:R-:W-:Y:S01]  /*68f0*/  LOP3.LUT R3, R53, 0xffff, RZ, 0xc0, !PT ;  /* 0x0000ffff35037812 */ /* 0x000fe200078ec0ff */
[----:B------:R-:W-:Y:S01]  /*6900*/  MUFU.EX2 R250, R15 ;  /* 0x0000000f00fa7308 */ /* 0x000fe20000000800 */
[----:B------:R-:W-:Y:S01]  /*6910*/  SHF.R.U32.HI R12, RZ, 0x8, R88 ;  /* 0x00000008ff0c7819 */ /* 0x000fe20000011658 */
[----:B------:R-:W-:Y:S01]  /*6920*/  HMMA.16816.F32.BF16 R40, R8, R24, R40 ;  /* 0x000000180828723c */ /* 0x000fe20000041828 */
[----:B------:R-:W-:Y:S01]  /*6930*/  FFMA.FTZ R6, R251, UR4, -R16 ;  /* 0x00000004fb067c23 */ /* 0x000fe20008010810 */
[----:B------:R-:W-:Y:S02]  /*6940*/  LOP3.LUT R5, R53, 0xff, RZ, 0xc0, !PT ;  /* 0x000000ff35057812 */ /* 0x000fe400078ec0ff */
[----:B------:R-:W-:-:S02]  /*6950*/  SHF.R.U32.HI R3, RZ, 0x8, R3 ;  /* 0x00000008ff037819 */ /* 0x000fc40000011603 */
[C---:B------:R-:W-:Y:S01]  /*6960*/  HMMA.16816.F32.BF16 R68, R8.reuse, R26, R76 ;  /* 0x0000001a0844723c */ /* 0x040fe2000004184c */
[----:B------:R1:W-:Y:S01]  /*6970*/  MUFU.EX2 R81, R2 ;  /* 0x0000000200517308 */ /* 0x0003e20000000800 */
[----:B------:R-:W2:Y:S01]  /*6980*/  LDSM.16.MT88.4 R24, [R205+0x5800] ;  /* 0x00580000cd18783b */ /* 0x000ea20000004200 */
[----:B------:R-:W-:Y:S02]  /*6990*/  SHF.R.U32.HI R4, RZ, 0x18, R53 ;  /* 0x00000018ff047819 */ /* 0x000fe40000011635 */
[----:B------:R-:W-:Y:S01]  /*69a0*/  PRMT R28, R5, 0x5410, R3 ;  /* 0x00005410051c7816 */ /* 0x000fe20000000003 */
[--C-:B------:R-:W-:Y:S01]  /*69b0*/  FFMA.FTZ R3, R239, UR4, -R17.reuse ;  /* 0x00000004ef037c23 */ /* 0x100fe20008010811 */
[----:B------:R-:W-:Y:S01]  /*69c0*/  LOP3.LUT R7, R89, 0xff, RZ, 0xc0, !PT ;  /* 0x000000ff59077812 */ /* 0x000fe200078ec0ff */
[----:B------:R-:W-:Y:S01]  /*69d0*/  FFMA.FTZ R5, R234, UR4, -R17 ;  /* 0x00000004ea057c23 */ /* 0x000fe20008010811 */
[----:B------:R3:W5:Y:S01]  /*69e0*/  MUFU.EX2 R75, R6 ;  /* 0x00000006004b7308 */ /* 0x0007620000000800 */
[----:B------:R-:W-:Y:S01]  /*69f0*/  PRMT R30, R91, 0x5410, R12 ;  /* 0x000054105b1e7816 */ /* 0x000fe2000000000c */
[C---:B------:R-:W-:Y:S01]  /*6a00*/  HMMA.16816.F32.BF16 R64, R8.reuse, R32, R64 ;  /* 0x000000200840723c */ /* 0x040fe20000041840 */
[----:B------:R-:W-:Y:S01]  /*6a10*/  PRMT R29, R7, 0x5410, R90 ;  /* 0x00005410071d7816 */ /* 0x000fe2000000005a */
[----:B------:R-:W-:Y:S01]  /*6a20*/  FFMA.FTZ R17, R237, UR4, -R16 ;  /* 0x00000004ed117c23 */ /* 0x000fe20008010810 */
[--C-:B------:R-:W-:Y:S01]  /*6a30*/  HSET2.LE.AND R12, R92, R0.reuse, PT ;  /* 0x000000005c0c7233 */ /* 0x100fe20003803000 */
[----:B------:R-:W-:Y:S01]  /*6a40*/  IMAD.MOV.U32 R237, RZ, RZ, R191 ;  /* 0x000000ffffed7224 */ /* 0x000fe200078e00bf */
[----:B----4-:R-:W-:Y:S01]  /*6a50*/  F2FP.BF16.F32.PACK_AB R7, R84, R85 ;  /* 0x000000555407723e */ /* 0x010fe200000010ff */
[----:B------:R4:W-:Y:S01]  /*6a60*/  MUFU.EX2 R74, R3 ;  /* 0x00000003004a7308 */ /* 0x0009e20000000800 */
[----:B-1----:R-:W-:Y:S01]  /*6a70*/  SHF.R.U32.HI R2, RZ, 0x10, R53 ;  /* 0x00000010ff027819 */ /* 0x002fe20000011635 */
[----:B------:R-:W-:Y:S01]  /*6a80*/  HMMA.16816.F32.BF16 R32, R8, R34, R56 ;  /* 0x000000220820723c */ /* 0x000fe20000041838 */
[----:B------:R-:W-:Y:S01]  /*6a90*/  IMAD.MOV.U32 R191, RZ, RZ, R214 ;  /* 0x000000ffffbf7224 */ /* 0x000fe200078e00d6 */
[----:B------:R-:W-:Y:S01]  /*6aa0*/  LOP3.LUT R14, R52, 0xff, RZ, 0xc0, !PT ;  /* 0x000000ff340e7812 */ /* 0x000fe200078ec0ff */
[----:B------:R-:W-:Y:S01]  /*6ab0*/  IMAD.MOV.U32 R214, RZ, RZ, R159 ;  /* 0x000000ffffd67224 */ /* 0x000fe200078e009f */
[----:B------:R-:W-:Y:S01]  /*6ac0*/  LOP3.LUT R2, R2, 0xff, RZ, 0xc0, !PT ;  /* 0x000000ff02027812 */ /* 0x000fe200078ec0ff */
[----:B------:R-:W-:Y:S01]  /*6ad0*/  IMAD.MOV.U32 R234, RZ, RZ, R157 ;  /* 0x000000ffffea7224 */ /* 0x000fe200078e009d */
[----:B------:R1:W-:Y:S01]  /*6ae0*/  MUFU.EX2 R73, R5 ;  /* 0x0000000500497308 */ /* 0x0003e20000000800 */
[----:B---3--:R-:W-:Y:S01]  /*6af0*/  HSET2.LE.AND R6, R93, R0, PT ;  /* 0x000000005d067233 */ /* 0x008fe20003803000 */
[----:B------:R-:W-:Y:S01]  /*6b00*/  IMAD.MOV.U32 R239, RZ, RZ, R156 ;  /* 0x000000ffffef7224 */ /* 0x000fe200078e009c */
[----:B------:R-:W-:-:S02]  /*6b10*/  PRMT R19, R2, 0x5410, R4 ;  /* 0x0000541002137816 */ /* 0x000fc40000000004 */
[--C-:B------:R-:W-:Y:S02]  /*6b20*/  HSET2.LE.AND R2, R55, R0.reuse, PT ;  /* 0x0000000037027233 */ /* 0x100fe40003803000 */
[----:B-----5:R-:W-:Y:S01]  /*6b30*/  F2FP.BF16.F32.PACK_AB R13, R75, R81 ;  /* 0x000000514b0d723e */ /* 0x020fe200000010ff */
[----:B------:R-:W-:Y:S01]  /*6b40*/  MUFU.EX2 R55, R17 ;  /* 0x0000001100377308 */ /* 0x000fe20000000800 */
[----:B----4-:R-:W-:Y:S02]  /*6b50*/  F2FP.BF16.F32.PACK_AB R3, R94, R95 ;  /* 0x0000005f5e03723e */ /* 0x010fe400000010ff */
[----:B------:R-:W-:Y:S02]  /*6b60*/  LOP3.LUT R6, R6, R7, RZ, 0xc0, !PT ;  /* 0x0000000706067212 */ /* 0x000fe400078ec0ff */
[----:B------:R-:W-:Y:S02]  /*6b70*/  LOP3.LUT R4, R2, R3, RZ, 0xc0, !PT ;  /* 0x0000000302047212 */ /* 0x000fe400078ec0ff */
[----:B------:R-:W-:-:S02]  /*6b80*/  HSET2.LE.AND R2, R80, R0, PT ;  /* 0x0000000050027233 */ /* 0x000fc40003803000 */
[----:B------:R-:W-:Y:S02]  /*6b90*/  F2FP.BF16.F32.PACK_AB R3, R82, R83 ;  /* 0x000000535203723e */ /* 0x000fe400000010ff */
[--C-:B------:R-:W-:Y:S02]  /*6ba0*/  HSET2.LE.AND R11, R114, R0.reuse, PT ;  /* 0x00000000720b7233 */ /* 0x100fe40003803000 */
[----:B-1----:R-:W-:Y:S02]  /*6bb0*/  LOP3.LUT R5, R2, R3, RZ, 0xc0, !PT ;  /* 0x0000000302057212 */ /* 0x002fe400078ec0ff */
[----:B------:R-:W-:Y:S01]  /*6bc0*/  LOP3.LUT R7, R12, R13, RZ, 0xc0, !PT ;  /* 0x0000000d0c077212 */ /* 0x000fe200078ec0ff */
[----:B------:R-:W-:Y:S01]  /*6bd0*/  FFMA.FTZ R13, R232, UR4, -R16 ;  /* 0x00000004e80d7c23 */ /* 0x000fe20008010810 */
[--C-:B------:R-:W-:Y:S01]  /*6be0*/  HSET2.LE.AND R2, R115, R0.reuse, PT ;  /* 0x0000000073027233 */ /* 0x100fe20003803000 */
[----:B------:R-:W-:Y:S01]  /*6bf0*/  IMAD.MOV.U32 R232, RZ, RZ, R190 ;  /* 0x000000ffffe87224 */ /* 0x000fe200078e00be */
[--C-:B------:R-:W-:Y:S01]  /*6c00*/  HSET2.LE.AND R9, R86, R0.reuse, PT ;  /* 0x0000000056097233 */ /* 0x100fe20003803000 */
[----:B------:R1:W3:Y:S01]  /*6c10*/  MUFU.EX2 R56, R13 ;  /* 0x0000000d00387308 */ /* 0x0002e20000000800 */
[----:B------:R-:W-:Y:S01]  /*6c20*/  F2FP.BF16.F32.PACK_AB R8, R120, R121 ;  /* 0x000000797808723e */ /* 0x000fe200000010ff */
[C---:B--2---:R-:W-:Y:S01]  /*6c30*/  HMMA.16816.F32.BF16 R156, R4.reuse, R24, R44 ;  /* 0x00000018049c723c */ /* 0x044fe2000004182c */
[----:B------:R-:W-:Y:S01]  /*6c40*/  F2FP.BF16.F32.PACK_AB R12, R212, R213 ;  /* 0x000000d5d40c723e */ /* 0x000fe200000010ff */
[----:B------:R-:W-:Y:S01]  /*6c50*/  IMAD.MOV.U32 R186, RZ, RZ, R232 ;  /* 0x000000ffffba7224 */ /* 0x000fe200078e00e8 */
[----:B------:R-:W-:Y:S01]  /*6c60*/  F2FP.BF16.F32.PACK_AB R3, R210, R211 ;  /* 0x000000d3d203723e */ /* 0x000fe200000010ff */
[----:B------:R-:W-:Y:S01]  /*6c70*/  IMAD.MOV.U32 R190, RZ, RZ, R150 ;  /* 0x000000ffffbe7224 */ /* 0x000fe200078e0096 */
[----:B------:R-:W-:Y:S01]  /*6c80*/  LOP3.LUT R11, R11, R8, RZ, 0xc0, !PT ;  /* 0x000000080b0b7212 */ /* 0x000fe200078ec0ff */
[C---:B------:R-:W-:Y:S01]  /*6c90*/  HMMA.16816.F32.BF16 R60, R4.reuse, R20, R60 ;  /* 0x00000014043c723c */ /* 0x040fe2000004183c */
[----:B------:R-:W-:Y:S01]  /*6ca0*/  LOP3.LUT R10, R2, R3, RZ, 0xc0, !PT ;  /* 0x00000003020a7212 */ /* 0x000fe200078ec0ff */
[----:B------:R-:W-:Y:S01]  /*6cb0*/  IMAD.MOV.U32 R232, RZ, RZ, R219 ;  /* 0x000000ffffe87224 */ /* 0x000fe200078e00db */
[----:B------:R-:W-:Y:S01]  /*6cc0*/  LOP3.LUT R8, R9, R12, RZ, 0xc0, !PT ;  /* 0x0000000c09087212 */ /* 0x000fe200078ec0ff */
[----:B------:R-:W-:Y:S01]  /*6cd0*/  IMAD.MOV.U32 R219, RZ, RZ, R162 ;  /* 0x000000ffffdb7224 */ /* 0x000fe200078e00a2 */
[----:B------:R-:W-:Y:S01]  /*6ce0*/  LOP3.LUT R9, R52, 0xffff, RZ, 0xc0, !PT ;  /* 0x0000ffff34097812 */ /* 0x000fe200078ec0ff */
[----:B------:R-:W-:Y:S01]  /*6cf0*/  HMMA.16816.F32.BF16 R48, R4, R22, R48 ;  /* 0x000000160430723c */ /* 0x000fe20000041830 */
[----:B------:R-:W-:-:S02]  /*6d00*/  HSET2.LE.AND R2, R87, R0, PT ;  /* 0x0000000057027233 */ /* 0x000fc40003803000 */
[----:B------:R-:W-:Y:S02]  /*6d10*/  F2FP.BF16.F32.PACK_AB R3, R122, R123 ;  /* 0x0000007b7a03723e */ /* 0x000fe400000010ff */
[----:B-1----:R-:W-:Y:S01]  /*6d20*/  SHF.R.U32.HI R13, RZ, 0x8, R9 ;  /* 0x00000008ff0d7819 */ /* 0x002fe20000011609 */
[----:B------:R-:W-:Y:S01]  /*6d30*/  HMMA.16816.F32.BF16 R44, R4, R26, R36 ;  /* 0x0000001a042c723c */ /* 0x000fe20000041824 */
[----:B------:R-:W-:Y:S01]  /*6d40*/  LOP3.LUT R9, R2, R3, RZ, 0xc0, !PT ;  /* 0x0000000302097212 */ /* 0x000fe200078ec0ff */
[----:B------:R-:W-:Y:S01]  /*6d50*/  FFMA.FTZ R2, R148, UR4, -R16 ;  /* 0x0000000494027c23 */ /* 0x000fe20008010810 */
[--C-:B------:R-:W-:Y:S01]  /*6d60*/  SHF.R.U32.HI R12, RZ, 0x10, R52.reuse ;  /* 0x00000010ff0c7819 */ /* 0x100fe20000011634 */
[----:B------:R-:W1:Y:S01]  /*6d70*/  LDSM.16.MT88.4 R148, [R204+0x5c00] ;  /* 0x005c0000cc94783b */ /* 0x000e620000004200 */
[----:B------:R-:W-:Y:S01]  /*6d80*/  SHF.R.U32.HI R15, RZ, 0x18, R52 ;  /* 0x00000018ff0f7819 */ /* 0x000fe20000011634 */
[----:B------:R2:W-:Y:S01]  /*6d90*/  MUFU.EX2 R53, R2 ;  /* 0x0000000200357308 */ /* 0x0005e20000000800 */
[----:B------:R-:W-:Y:S01]  /*6da0*/  LOP3.LUT R12, R12, 0xff, RZ, 0xc0, !PT ;  /* 0x000000ff0c0c7812 */ /* 0x000fe200078ec0ff */
[--C-:B------:R-:W-:Y:S01]  /*6db0*/  FFMA.FTZ R4, R194, UR4, -R18.reuse ;  /* 0x00000004c2047c23 */ /* 0x100fe20008010812 */
[----:B------:R-:W-:Y:S01]  /*6dc0*/  PRMT R3, R14, 0x5410, R13 ;  /* 0x000054100e037816 */ /* 0x000fe2000000000d */
[----:B------:R-:W-:Y:S01]  /*6dd0*/  FFMA.FTZ R13, R187, UR4, -R18 ;  /* 0x00000004bb0d7c23 */ /* 0x000fe20008010812 */
[----:B------:R-:W-:Y:S01]  /*6de0*/  PRMT R5, R12, 0x5410, R15 ;  /* 0x000054100c057816 */ /* 0x000fe2000000000f */
[----:B------:R-:W-:Y:S01]  /*6df0*/  HMMA.16816.F32.BF16 R40, R8, R20, R40 ;  /* 0x000000140828723c */ /* 0x000fe20000041828 */
[--C-:B------:R-:W-:Y:S01]  /*6e00*/  HSET2.LE.AND R14, R54, R0.reuse, PT ;  /* 0x00000000360e7233 */ /* 0x100fe20003803000 */
[----:B------:R4:W-:Y:S01]  /*6e10*/  MUFU.EX2 R52, R4 ;  /* 0x0000000400347308 */ /* 0x0009e20000000800 */
[----:B------:R-:W-:-:S02]  /*6e20*/  HSET2.LE.AND R15, R31, R0, PT ;  /* 0x000000001f0f7233 */ /* 0x000fc40003803000 */
[--C-:B------:R-:W-:Y:S01]  /*6e30*/  HSET2.LE.AND R6, R30, R0.reuse, PT ;  /* 0x000000001e067233 */ /* 0x100fe20003803000 */
[C---:B------:R-:W-:Y:S01]  /*6e40*/  HMMA.16816.F32.BF16 R36, R8.reuse, R22, R68 ;  /* 0x000000160824723c */ /* 0x040fe20000041844 */
[--C-:B------:R-:W-:Y:S01]  /*6e50*/  HSET2.LE.AND R12, R29, R0.reuse, PT ;  /* 0x000000001d0c7233 */ /* 0x100fe20003803000 */
[----:B------:R-:W-:Y:S01]  /*6e60*/  FADD.FTZ R20, R164, R160 ;  /* 0x000000a0a4147221 */ /* 0x000fe20000010000 */
[--C-:B------:R-:W-:Y:S01]  /*6e70*/  HSET2.LE.AND R17, R28, R0.reuse, PT ;  /* 0x000000001c117233 */ /* 0x100fe20003803000 */
[----:B------:R-:W-:Y:S01]  /*6e80*/  MUFU.EX2 R13, R13 ;  /* 0x0000000d000d7308 */ /* 0x000fe20000000800 */
[----:B--2---:R-:W-:Y:S01]  /*6e90*/  FFMA.FTZ R2, R235, UR4, -R16 ;  /* 0x00000004eb027c23 */ /* 0x004fe20008010810 */
[--C-:B------:R-:W-:Y:S01]  /*6ea0*/  HSET2.LE.AND R16, R19, R0.reuse, PT ;  /* 0x0000000013107233 */ /* 0x100fe20003803000 */
[----:B------:R-:W-:Y:S01]  /*6eb0*/  FADD.FTZ R19, R165, R140 ;  /* 0x0000008ca5137221 */ /* 0x000fe20000010000 */
[--C-:B------:R-:W-:Y:S01]  /*6ec0*/  HSET2.LE.AND R3, R3, R0.reuse, PT ;  /* 0x0000000003037233 */ /* 0x100fe20003803000 */
[----:B------:R-:W-:Y:S01]  /*6ed0*/  FADD.FTZ R21, R152, R142 ;  /* 0x0000008e98157221 */ /* 0x000fe20000010000 */
[----:B------:R-:W-:Y:S01]  /*6ee0*/  HSET2.LE.AND R0, R5, R0, PT ;  /* 0x0000000005007233 */ /* 0x000fe20003803000 */
[----:B------:R-:W-:Y:S01]  /*6ef0*/  IMAD.MOV.U32 R235, RZ, RZ, R233 ;  /* 0x000000ffffeb7224 */ /* 0x000fe200078e00e9 */
[----:B------:R2:W5:Y:S01]  /*6f00*/  MUFU.EX2 R251, R2 ;  /* 0x0000000200fb7308 */ /* 0x0005620000000800 */
[----:B----4-:R-:W-:Y:S01]  /*6f10*/  FADD.FTZ R4, R234, R239 ;  /* 0x000000efea047221 */ /* 0x010fe20000010000 */
[----:B------:R-:W-:Y:S01]  /*6f20*/  F2FP.BF16.F32.PACK_AB R5, R250, R72 ;  /* 0x00000048fa05723e */ /* 0x000fe200000010ff */
[----:B------:R-:W-:Y:S01]  /*6f30*/  IMAD.MOV.U32 R239, RZ, RZ, R237 ;  /* 0x000000ffffef7224 */ /* 0x000fe200078e00ed */
[----:B------:R-:W-:Y:S01]  /*6f40*/  HMMA.16816.F32.BF16 R32, R8, R26, R32 ;  /* 0x0000001a0820723c */ /* 0x000fe20000041820 */
[----:B------:R-:W-:Y:S01]  /*6f50*/  IMAD.MOV.U32 R234, RZ, RZ, R236 ;  /* 0x000000ffffea7224 */ /* 0x000fe200078e00ec */
[----:B------:R-:W4:Y:S01]  /*6f60*/  LDSM.16.MT88.4 R28, [R205+0x5c00] ;  /* 0x005c0000cd1c783b */ /* 0x000f220000004200 */
[----:B------:R-:W-:-:S02]  /*6f70*/  IMAD.MOV.U32 R233, RZ, RZ, R190 ;  /* 0x000000ffffe97224 */ /* 0x000fc400078e00be */
[----:B------:R-:W-:Y:S02]  /*6f80*/  IMAD.MOV.U32 R237, RZ, RZ, R215 ;  /* 0x000000ffffed7224 */ /* 0x000fe400078e00d7 */
[----:B------:R-:W-:Y:S02]  /*6f90*/  IMAD.MOV.U32 R236, RZ, RZ, R167 ;  /* 0x000000ffffec7224 */ /* 0x000fe400078e00a7 */
[----:B------:R-:W-:Y:S02]  /*6fa0*/  IMAD.MOV.U32 R190, RZ, RZ, R163 ;  /* 0x000000ffffbe7224 */ /* 0x000fe400078e00a3 */
[----:B------:R-:W-:Y:S02]  /*6fb0*/  IMAD.MOV.U32 R215, RZ, RZ, R161 ;  /* 0x000000ffffd77224 */ /* 0x000fe400078e00a1 */
[----:B--2---:R-:W-:Y:S01]  /*6fc0*/  FFMA.FTZ R2, R195, UR4, -R18 ;  /* 0x00000004c3027c23 */ /* 0x004fe20008010812 */
[----:B------:R-:W-:Y:S01]  /*6fd0*/  FADD.FTZ R18, R238, R4 ;  /* 0x00000004ee127221 */ /* 0x000fe20000010000 */
[----:B---3--:R-:W-:Y:S01]  /*6fe0*/  F2FP.BF16.F32.PACK_AB R4, R55, R56 ;  /* 0x000000383704723e */ /* 0x008fe200000010ff */
[----:B------:R-:W-:Y:S01]  /*6ff0*/  IMAD.MOV.U32 R238, RZ, RZ, R191 ;  /* 0x000000ffffee7224 */ /* 0x000fe200078e00bf */
[----:B------:R2:W3:Y:S01]  /*7000*/  MUFU.EX2 R248, R2 ;  /* 0x0000000200f87308 */ /* 0x0004e20000000800 */
[----:B-----5:R-:W-:Y:S01]  /*7010*/  F2FP.BF16.F32.PACK_AB R7, R251, R53 ;  /* 0x00000035fb07723e */ /* 0x020fe200000010ff */
[----:B------:R-:W-:Y:S01]  /*7020*/  IMAD.MOV.U32 R191, RZ, RZ, R166 ;  /* 0x000000ffffbf7224 */ /* 0x000fe200078e00a6 */
[----:B------:R-:W-:Y:S01]  /*7030*/  LOP3.LUT R165, R0, R4, RZ, 0xc0, !PT ;  /* 0x0000000400a57212 */ /* 0x000fe200078ec0ff */
[----:B------:R-:W-:Y:S01]  /*7040*/  FADD.FTZ R0, R141, R19 ;  /* 0x000000138d007221 */ /* 0x000fe20000010000 */
[----:B------:R-:W-:Y:S01]  /*7050*/  FADD.FTZ R4, R186, R20 ;  /* 0x00000014ba047221 */ /* 0x000fe20000010000 */
[----:B------:R-:W-:Y:S01]  /*7060*/  LOP3.LUT R167, R12, R7, RZ, 0xc0, !PT ;  /* 0x000000070ca77212 */ /* 0x000fe200078ec0ff */
[----:B------:R-:W-:Y:S01]  /*7070*/  HMMA.16816.F32.BF16 R160, R8, R24, R64 ;  /* 0x0000001808a0723c */ /* 0x000fe20000041840 */
[----:B------:R-:W-:Y:S01]  /*7080*/  FADD.FTZ R0, R146, R0 ;  /* 0x0000000092007221 */ /* 0x000fe20000010000 */
[----:B------:R-:W-:Y:S01]  /*7090*/  FADD.FTZ R4, R155, R4 ;  /* 0x000000049b047221 */ /* 0x000fe20000010000 */
[----:B------:R-:W-:Y:S01]  /*70a0*/  LOP3.LUT R166, R6, R5, RZ, 0xc0, !PT ;  /* 0x0000000506a67212 */ /* 0x000fe200078ec0ff */
[----:B------:R-:W-:-:S02]  /*70b0*/  IMAD.MOV.U32 R186, RZ, RZ, R238 ;  /* 0x000000ffffba7224 */ /* 0x000fc400078e00ee */
[----:B------:R-:W-:Y:S01]  /*70c0*/  FADD.FTZ R7, R145, R0 ;  /* 0x0000000091077221 */ /* 0x000fe20000010000 */
[----:B------:R-:W-:Y:S01]  /*70d0*/  FADD.FTZ R5, R239, R4 ;  /* 0x00000004ef057221 */ /* 0x000fe20000010000 */
[----:B------:R-:W-:Y:S01]  /*70e0*/  F2FP.BF16.F32.PACK_AB R0, R188, R189 ;  /* 0x000000bdbc00723e */ /* 0x000fe200000010ff */
[----:B------:R-:W-:Y:S01]  /*70f0*/  IMAD.MOV.U32 R239, RZ, RZ, R232 ;  /* 0x000000ffffef7224 */ /* 0x000fe200078e00e8 */
[----:B------:R-:W-:Y:S01]  /*7100*/  F2FP.BF16.F32.PACK_AB R4, R13, R111 ;  /* 0x0000006f0d04723e */ /* 0x000fe200000010ff */
[----:B------:R-:W-:Y:S01]  /*7110*/  IMAD.MOV.U32 R232, RZ, RZ, R190 ;  /* 0x000000ffffe87224 */ /* 0x000fe200078e00be */
[----:B--2---:R-:W-:Y:S01]  /*7120*/  F2FP.BF16.F32.PACK_AB R2, R73, R74 ;  /* 0x0000004a4902723e */ /* 0x004fe200000010ff */
[----:B------:R-:W-:Y:S02]  /*7130*/  IMAD.MOV.U32 R190, RZ, RZ, R182 ;  /* 0x000000ffffbe7224 */ /* 0x000fe400078e00b6 */
[----:B------:R-:W-:Y:S01]  /*7140*/  IMAD.MOV.U32 R182, RZ, RZ, R171 ;  /* 0x000000ffffb67224 */ /* 0x000fe200078e00ab */
[----:B------:R-:W-:Y:S01]  /*7150*/  LOP3.LUT R164, R3, R2, RZ, 0xc0, !PT ;  /* 0x0000000203a47212 */ /* 0x000fe200078ec0ff */
[----:B------:R-:W-:Y:S01]  /*7160*/  FADD.FTZ R3, R143, R21 ;  /* 0x000000158f037221 */ /* 0x000fe20000010000 */
[----:B------:R-:W-:Y:S01]  /*7170*/  FADD.FTZ R2, R235, R18 ;  /* 0x00000012eb027221 */ /* 0x000fe20000010000 */
[----:B------:R-:W-:-:S02]  /*7180*/  IMAD.MOV.U32 R235, RZ, RZ, R233 ;  /* 0x000000ffffeb7224 */ /* 0x000fc400078e00e9 */
[----:B------:R-:W-:Y:S01]  /*7190*/  FADD.FTZ R3, R153, R3 ;  /* 0x0000000399037221 */ /* 0x000fe20000010000 */
[----:B------:R-:W-:Y:S01]  /*71a0*/  FADD.FTZ R8, R154, R2 ;  /* 0x000000029a087221 */ /* 0x000fe20000010000 */
[----:B---3--:R-:W-:Y:S01]  /*71b0*/  F2FP.BF16.F32.PACK_AB R2, R248, R52 ;  /* 0x00000034f802723e */ /* 0x008fe200000010ff */
[----:B------:R-:W-:Y:S02]  /*71c0*/  IMAD.MOV.U32 R233, RZ, RZ, R191 ;  /* 0x000000ffffe97224 */ /* 0x000fe400078e00bf */
[----:B------:R-:W-:Y:S01]  /*71d0*/  FADD.FTZ R6, R234, R3 ;  /* 0x00000003ea067221 */ /* 0x000fe20000010000 */
[----:B------:R-:W-:Y:S01]  /*71e0*/  IMAD.MOV.U32 R234, RZ, RZ, R237 ;  /* 0x000000ffffea7224 */ /* 0x000fe200078e00ed */
[----:B------:R-:W-:Y:S01]  /*71f0*/  F2FP.BF16.F32.PACK_AB R3, R200, R201 ;  /* 0x000000c9c803723e */ /* 0x000fe200000010ff */
[----:B------:R-:W-:Y:S01]  /*7200*/  IMAD.MOV.U32 R237, RZ, RZ, R219 ;  /* 0x000000ffffed7224 */ /* 0x000fe200078e00db */
[----:B------:R-:W-:Y:S01]  /*7210*/  LOP3.LUT R171, R15, R2, RZ, 0xc0, !PT ;  /* 0x000000020fab7212 */ /* 0x000fe200078ec0ff */
[----:B------:R-:W-:Y:S01]  /*7220*/  IMAD.MOV.U32 R219, RZ, RZ, R170 ;  /* 0x000000ffffdb7224 */ /* 0x000fe200078e00aa */
[----:B------:R-:W-:Y:S01]  /*7230*/  LOP3.LUT R170, R14, R0, RZ, 0xc0, !PT ;  /* 0x000000000eaa7212 */ /* 0x000fe200078ec0ff */
[----:B------:R-:W-:-:S02]  /*7240*/  IMAD.MOV.U32 R238, RZ, RZ, R236 ;  /* 0x000000ffffee7224 */ /* 0x000fc400078e00ec */
        /* <DEDUP_REMOVED lines=106> */
[C---:B-1----:R-:W-:Y:S01]  /*78f0*/  HMMA.16816.F32.BF16 R140, R164.reuse, R148, R60 ;  /* 0x00000094a48c723c */ /* 0x042fe2000004183c */
        /* <DEDUP_REMOVED lines=9> */
[----:B------:R-:W-:-:S02]  /*7990*/  VIADD R216, R209, 0x400 ;  /* 0x00000400d1d87836 */ /* 0x000fc40000000000 */
[----:B------:R-:W-:Y:S01]  /*79a0*/  HMMA.16816.F32.BF16 R144, R168, R148, R40 ;  /* 0x00000094a890723c */ /* 0x000fe20000041828 */
[C---:B------:R-:W-:Y:S02]  /*79b0*/  VIADD R215, R209.reuse, 0x800 ;  /* 0x00000800d1d77836 */ /* 0x040fe40000000000 */
[C---:B------:R-:W-:Y:S02]  /*79c0*/  VIADD R214, R209.reuse, 0xc00 ;  /* 0x00000c00d1d67836 */ /* 0x040fe40000000000 */
[C---:B------:R-:W-:Y:S01]  /*79d0*/  VIADD R213, R209.reuse, 0x1000 ;  /* 0x00001000d1d57836 */ /* 0x040fe20000000000 */
[----:B----4-:R-:W-:Y:S01]  /*79e0*/  HMMA.16816.F32.BF16 R156, R164, R28, R156 ;  /* 0x0000001ca49c723c */ /* 0x010fe2000004189c */
[C---:B------:R-:W-:Y:S02]  /*79f0*/  VIADD R212, R209.reuse, 0x1400 ;  /* 0x00001400d1d47836 */ /* 0x040fe40000000000 */
[C---:B------:R-:W-:Y:S02]  /*7a00*/  VIADD R211, R209.reuse, 0x1800 ;  /* 0x00001800d1d37836 */ /* 0x040fe40000000000 */
[----:B------:R-:W-:Y:S01]  /*7a10*/  VIADD R210, R209, 0x1c00 ;  /* 0x00001c00d1d27836 */ /* 0x000fe20000000000 */
[C---:B------:R-:W-:Y:S06]  /*7a20*/  HMMA.16816.F32.BF16 R148, R168.reuse, R150, R36 ;  /* 0x00000096a894723c */ /* 0x040fec0000041824 */
[----:B------:R-:W-:Y:S06]  /*7a30*/  HMMA.16816.F32.BF16 R160, R168, R28, R160 ;  /* 0x0000001ca8a0723c */ /* 0x000fec00000418a0 */
[-C--:B------:R-:W-:Y:S06]  /*7a40*/  HMMA.16816.F32.BF16 R164, R164, R30.reuse, R44 ;  /* 0x0000001ea4a4723c */ /* 0x080fec000004182c */
[----:B------:R-:W-:Y:S01]  /*7a50*/  HMMA.16816.F32.BF16 R168, R168, R30, R32 ;  /* 0x0000001ea8a8723c */ /* 0x000fe20000041820 */
[----:B------:R-:W-:-:S08]  /*7a60*/  NOP ;  /* 0x0000000000007918 */ /* 0x000fd00000000000 */
[----:B------:R-:W-:-:S15]  /*7a70*/  @!P0 BRA `(.L_x_532) ;  /* 0x0000006800148947 */ /* 0x000fde0003800000 */
[----:B------:R-:W-:Y:S01]  /*7a80*/  IMAD.WIDE.U32 R244, R127, -0x326172a9, RZ ;  /* 0xcd9e8d577ff47825 */ /* 0x000fe200078e00ff */
[----:B------:R-:W-:Y:S01]  /*7a90*/  IADD3 R217, R220, -0x2, RZ ;  /* 0xfffffffedcd97810 */ /* 0x000fe20007ffe0ff */
[----:B------:R-:W-:Y:S01]  /*7aa0*/  ULDC UR4, c[0x0][0x2ec] ;  /* 0x0000bb0000047ab9 */ /* 0x000fe20000000800 */
[----:B------:R-:W-:Y:S01]  /*7ab0*/  MOV R132, R137 ;  /* 0x0000008900847202 */ /* 0x000fe20000000f00 */
[----:B------:R-:W-:Y:S01]  /*7ac0*/  IMAD.WIDE.U32 R242, R223, -0x326172a9, RZ ;  /* 0xcd9e8d57dff27825 */ /* 0x000fe200078e00ff */
[----:B------:R-:W-:Y:S01]  /*7ad0*/  LOP3.LUT R234, R245, R126, RZ, 0x3c, !PT ;  /* 0x0000007ef5ea7212 */ /* 0x000fe200078e3cff */
[----:B------:R-:W-:Y:S01]  /*7ae0*/  ULDC.64 UR10, c[0x0][0x220] ;  /* 0x00008800000a7ab9 */ /* 0x000fe20000000a00 */
[----:B------:R-:W-:Y:S01]  /*7af0*/  MOV R3, R138 ;  /* 0x0000008a00037202 */ /* 0x000fe20000000f00 */
[----:B------:R-:W-:Y:S01]  /*7b00*/  IMAD.WIDE.U32 R218, R221, -0x2daee0ad, RZ ;  /* 0xd2511f53ddda7825 */ /* 0x000fe200078e00ff */
[----:B------:R-:W-:Y:S01]  /*7b10*/  LOP3.LUT R232, R243, R126, RZ, 0x3c, !PT ;  /* 0x0000007ef3e87212 */ /* 0x000fe200078e3cff */
[----:B------:R-:W-:Y:S01]  /*7b20*/  ULDC.64 UR12, c[0x0][0x250] ;  /* 0x00009400000c7ab9 */ /* 0x000fe20000000a00 */
[----:B------:R-:W-:Y:S01]  /*7b30*/  MOV R134, R135 ;  /* 0x0000008700867202 */ /* 0x000fe20000000f00 */
[----:B------:R-:W-:Y:S01]  /*7b40*/  IMAD.WIDE.U32 R234, R234, -0x2daee0ad, RZ ;  /* 0xd2511f53eaea7825 */ /* 0x000fe200078e00ff */
[----:B------:R-:W-:Y:S01]  /*7b50*/  MOV R133, R136 ;  /* 0x0000008800857202 */ /* 0x000fe20000000f00 */
[----:B------:R-:W-:Y:S01]  /*7b60*/  ULDC.64 UR6, c[0x0][0x218] ;  /* 0x0000860000067ab9 */ /* 0x000fe20000000a00 */
[----:B------:R-:W-:Y:S01]  /*7b70*/  ULDC.64 UR8, c[0x0][0x248] ;  /* 0x0000920000087ab9 */ /* 0x000fe20000000a00 */
[----:B------:R-:W-:Y:S01]  /*7b80*/  IMAD.WIDE.U32 R232, R232, -0x2daee0ad, RZ ;  /* 0xd2511f53e8e87825 */ /* 0x000fe200078e00ff */
[----:B------:R-:W-:Y:S06]  /*7b90*/  BRA `(.L_x_533) ;  /* 0x00000000006c7947 */ /* 0x000fec0003800000 */
.L_x_535:
        /* <DEDUP_REMOVED lines=27> */
.L_x_533:
[----:B------:R-:W2:Y:S01]  /*7d50*/  LDL.64 R10, [R1+0x40] ;  /* 0x00004000010a7983 */ /* 0x000ea20000100a00 */
[----:B------:R-:W-:Y:S01]  /*7d60*/  SHF.R.S32.HI R0, RZ, 0x1f, R217 ;  /* 0x0000001fff007819 */ /* 0x000fe200000114d9 */
[----:B------:R-:W-:Y:S04]  /*7d70*/  DEPBAR.LE SB0, 0x0 ;  /* 0x000080000000791a */ /* 0x000fe80000000000 */
[----:B------:R-:W3:Y:S01]  /*7d80*/  LDL R6, [R1+0x34] ;  /* 0x0000340001067983 */ /* 0x000ee20000100800 */
[----:B------:R-:W-:Y:S02]  /*7d90*/  IMAD R0, R0, UR12, RZ ;  /* 0x0000000c00007c24 */ /* 0x000fe4000f8e02ff */
[C---:B------:R-:W-:Y:S01]  /*7da0*/  IMAD.WIDE.U32 R4, R217.reuse, UR12, RZ ;  /* 0x0000000cd9047c25 */ /* 0x040fe2000f8e00ff */
[----:B------:R-:W-:Y:S03]  /*7db0*/  BAR.SYNC.DEFER_BLOCKING 0x0 ;  /* 0x0000000000007b1d */ /* 0x000fe60000010000 */
        /* <DEDUP_REMOVED lines=12> */
[----:B-----5:R-:W-:Y:S01]  /*7e80*/  LDGSTS.E.BYPASS.LTC128B.128 [R222+0x4000], desc[UR30][R8.64] ;  /* 0x0400000008de7fae */ /* 0x020fe2000b901d5e */
        /* <DEDUP_REMOVED lines=63> */
[----:B------:R-:W2:Y:S01]  /*8280*/  LDSM.16.M88.4 R176, [R210] ;  /* 0x00000000d2b0783b */ /* 0x000ea20000000200 */
[----:B------:R-:W-:Y:S04]  /*8290*/  DEPBAR.LE SB0, 0x0 ;  /* 0x000080000000791a */ /* 0x000fe80000000000 */
[----:B------:R-:W-:Y:S01]  /*82a0*/  FMNMX.FTZ R0, R4, R3, !PT ;  /* 0x0000000304007209 */ /* 0x000fe20007810000 */
[-C--:B------:R-:W-:Y:S01]  /*82b0*/  HMMA.16816.F32.BF16 R20, R172, R184.reuse, R20 ;  /* 0x000000b8ac14723c */ /* 0x080fe20000041814 */
[----:B------:R-:W-:Y:S04]  /*82c0*/  BAR.SYNC.DEFER_BLOCKING 0x0 ;  /* 0x0000000000007b1d */ /* 0x000fe80000010000 */
        /* <DEDUP_REMOVED lines=47> */
[-C--:B--2---:R-:W-:Y:S05]  /*85c0*/  HMMA.16816.F32.BF16 R116, R172, R176.reuse, R116 ;  /* 0x000000b0ac74723c */ /* 0x084fea0000041874 */
        /* <DEDUP_REMOVED lines=72> */
.L_x_534:
[----:B-1----:R-:W-:Y:S01]  /*8a50*/  FMNMX.FTZ R136, R72, R176, !PT ;  /* 0x000000b048887209 */ /* 0x002fe20007810000 */
[----:B------:R-:W1:Y:S01]  /*8a60*/  SHFL.BFLY PT, R138, R2, 0x2, 0x1f ;  /* 0x0c401f00028a7f89 */ /* 0x000e6200000e0000 */
[----:B------:R-:W-:Y:S01]  /*8a70*/  FMNMX.FTZ R0, R59, R177, !PT ;  /* 0x000000b13b007209 */ /* 0x000fe20007810000 */
[----:B------:R-:W-:Y:S01]  /*8a80*/  IMAD.SHL.U32 R201, R217, 0x4, RZ ;  /* 0x00000004d9c97824 */ /* 0x000fe200078e00ff */
[----:B------:R-:W-:Y:S05]  /*8a90*/  FMNMX.FTZ R136, R73, R136, !PT ;  /* 0x0000008849887209 */ /* 0x000fea0007810000 */
[----:B------:R-:W-:Y:S01]  /*8aa0*/  STL [R1+0x8c], R250 ;  /* 0x00008cfa01007387 */ /* 0x000fe20000100800 */
[----:B------:R-:W-:Y:S02]  /*8ab0*/  FMNMX.FTZ R0, R62, R0, !PT ;  /* 0x000000003e007209 */ /* 0x000fe40007810000 */
[----:B------:R-:W-:Y:S01]  /*8ac0*/  FMNMX.FTZ R136, R76, R136, !PT ;  /* 0x000000884c887209 */ /* 0x000fe20007810000 */
[----:B------:R-:W-:Y:S01]  /*8ad0*/  STL [R1+0x88], R251 ;  /* 0x000088fb01007387 */ /* 0x000fe20000100800 */
[----:B------:R-:W-:Y:S02]  /*8ae0*/  FMNMX.FTZ R0, R63, R0, !PT ;  /* 0x000000003f007209 */ /* 0x000fe40007810000 */
[----:B------:R-:W-:Y:S01]  /*8af0*/  FMNMX.FTZ R136, R77, R136, !PT ;  /* 0x000000884d887209 */ /* 0x000fe20007810000 */
[----:B------:R-:W2:Y:S01]  /*8b00*/  SHFL.BFLY PT, R137, R135, 0x2, 0x1f ;  /* 0x0c401f0087897f89 */ /* 0x000ea200000e0000 */
[----:B------:R-:W-:Y:S02]  /*8b10*/  FMNMX.FTZ R0, R74, R0, !PT ;  /* 0x000000004a007209 */ /* 0x000fe40007810000 */
[----:B------:R-:W-:Y:S05]  /*8b20*/  FMNMX.FTZ R136, R88, R136, !PT ;  /* 0x0000008858887209 */ /* 0x000fea0007810000 */
[----:B------:R-:W-:Y:S01]  /*8b30*/  STL [R1+0x7c], R222 ;  /* 0x00007cde01007387 */ /* 0x000fe20000100800 */
[----:B------:R-:W-:Y:S02]  /*8b40*/  FMNMX.FTZ R0, R75, R0, !PT ;  /* 0x000000004b007209 */ /* 0x000fe40007810000 */
[----:B------:R-:W-:Y:S01]  /*8b50*/  FMNMX.FTZ R136, R89, R136, !PT ;  /* 0x0000008859887209 */ /* 0x000fe20007810000 */
[----:B------:R-:W-:Y:S01]  /*8b60*/  STL [R1+0x78], R216 ;  /* 0x000078d801007387 */ /* 0x000fe20000100800 */
[----:B------:R-:W-:Y:S02]  /*8b70*/  FMNMX.FTZ R0, R78, R0, !PT ;  /* 0x000000004e007209 */ /* 0x000fe40007810000 */
[----:B------:R-:W-:Y:S01]  /*8b80*/  LOP3.LUT R188, R235, UR26, R218, 0x96, !PT ;  /* 0x0000001aebbc7c12 */ /* 0x000fe2000f8e96da */
[----:B------:R-:W-:Y:S01]  /*8b90*/  STL [R1+0x74], R215 ;  /* 0x000074d701007387 */ /* 0x000fe20000100800 */
[----:B-1----:R-:W-:Y:S02]  /*8ba0*/  FMNMX.FTZ R138, R2, R138, !PT ;  /* 0x0000008a028a7209 */ /* 0x002fe40007810000 */
[----:B------:R-:W-:Y:S01]  /*8bb0*/  FMNMX.FTZ R2, R92, R136, !PT ;  /* 0x000000885c027209 */ /* 0x000fe20007810000 */
[----:B------:R-:W-:Y:S01]  /*8bc0*/  STL [R1+0x70], R214 ;  /* 0x000070d601007387 */ /* 0x000fe20000100800 */
[----:B------:R-:W-:Y:S01]  /*8bd0*/  FMNMX.FTZ R0, R79, R0, !PT ;  /* 0x000000004f007209 */ /* 0x000fe20007810000 */
[----:B------:R-:W-:Y:S01]  /*8be0*/  IMAD.WIDE.U32 R188, R188, -0x326172a9, RZ ;  /* 0xcd9e8d57bcbc7825 */ /* 0x000fe200078e00ff */
[----:B------:R-:W-:Y:S01]  /*8bf0*/  FMNMX.FTZ R2, R93, R2, !PT ;  /* 0x000000025d027209 */ /* 0x000fe20007810000 */
[----:B------:R-:W-:Y:S01]  /*8c00*/  STL [R1+0x6c], R213 ;  /* 0x00006cd501007387 */ /* 0x000fe20000100800 */
[----:B------:R-:W-:Y:S02]  /*8c10*/  FMNMX.FTZ R0, R90, R0, !PT ;  /* 0x000000005a007209 */ /* 0x000fe40007810000 */
[----:B------:R-:W-:Y:S01]  /*8c20*/  FMNMX.FTZ R2, R104, R2, !PT ;  /* 0x0000000268027209 */ /* 0x000fe20007810000 */
[----:B------:R-:W-:Y:S01]  /*8c30*/  STL [R1+0x68], R212 ;  /* 0x000068d401007387 */ /* 0x000fe20000100800 */
[----:B--2---:R-:W-:Y:S02]  /*8c40*/  FMNMX.FTZ R137, R135, R137, !PT ;  /* 0x0000008987897209 */ /* 0x004fe40007810000 */
[----:B------:R-:W-:Y:S01]  /*8c50*/  FMNMX.FTZ R2, R105, R2, !PT ;  /* 0x0000000269027209 */ /* 0x000fe20007810000 */
[----:B------:R-:W1:Y:S01]  /*8c60*/  SHFL.BFLY PT, R135, R138, 0x1, 0x1f ;  /* 0x0c201f008a877f89 */ /* 0x000e6200000e0000 */
[----:B------:R-:W-:Y:S02]  /*8c70*/  FMNMX.FTZ R0, R91, R0, !PT ;  /* 0x000000005b007209 */ /* 0x000fe40007810000 */
[----:B------:R-:W-:Y:S05]  /*8c80*/  FMNMX.FTZ R2, R108, R2, !PT ;  /* 0x000000026c027209 */ /* 0x000fea0007810000 */
[----:B------:R-:W-:Y:S01]  /*8c90*/  STL [R1+0x64], R211 ;  /* 0x000064d301007387 */ /* 0x000fe20000100800 */
[----:B------:R-:W-:Y:S02]  /*8ca0*/  FMNMX.FTZ R0, R94, R0, !PT ;  /* 0x000000005e007209 */ /* 0x000fe40007810000 */
[----:B------:R-:W-:Y:S01]  /*8cb0*/  FMNMX.FTZ R2, R109, R2, !PT ;  /* 0x000000026d027209 */ /* 0x000fe20007810000 */
[----:B------:R2:W-:Y:S01]  /*8cc0*/  STL [R1+0x60], R210 ;  /* 0x000060d201007387 */ /* 0x0005e20000100800 */
[----:B------:R-:W-:Y:S02]  /*8cd0*/  FMNMX.FTZ R0, R95, R0, !PT ;  /* 0x000000005f007209 */ /* 0x000fe40007810000 */
[----:B------:R-:W-:Y:S01]  /*8ce0*/  FMNMX.FTZ R2, R120, R2, !PT ;  /* 0x0000000278027209 */ /* 0x000fe20007810000 */
[----:B------:R-:W-:Y:S01]  /*8cf0*/  STL [R1+0x5c], R209 ;  /* 0x00005cd101007387 */ /* 0x000fe20000100800 */
[----:B------:R-:W-:Y:S02]  /*8d00*/  FMNMX.FTZ R0, R106, R0, !PT ;  /* 0x000000006a007209 */ /* 0x000fe40007810000 */
[----:B------:R-:W-:Y:S01]  /*8d10*/  FMNMX.FTZ R136, R121, R2, !PT ;  /* 0x0000000279887209 */ /* 0x000fe20007810000 */
[----:B------:R-:W-:Y:S01]  /*8d20*/  STL [R1+0x58], R208 ;  /* 0x000058d001007387 */ /* 0x000fe20000100800 */
[----:B------:R-:W-:Y:S01]  /*8d30*/  FMNMX.FTZ R0, R107, R0, !PT ;  /* 0x000000006b007209 */ /* 0x000fe20007810000 */
[----:B------:R-:W-:Y:S01]  /*8d40*/  VIADD R2, R201, 0x1 ;  /* 0x00000001c9027836 */ /* 0x000fe20000000000 */
[----:B------:R-:W-:Y:S01]  /*8d50*/  FMNMX.FTZ R136, R124, R136, !PT ;  /* 0x000000887c887209 */ /* 0x000fe20007810000 */
[----:B------:R-:W-:Y:S01]  /*8d60*/  STL [R1+0x54], R207 ;  /* 0x000054cf01007387 */ /* 0x000fe20000100800 */
[----:B------:R-:W-:Y:S02]  /*8d70*/  FMNMX.FTZ R0, R110, R0, !PT ;  /* 0x000000006e007209 */ /* 0x000fe40007810000 */
[----:B------:R-:W-:Y:S01]  /*8d80*/  FMNMX.FTZ R136, R125, R136, !PT ;  /* 0x000000887d887209 */ /* 0x000fe20007810000 */
[----:B------:R-:W-:Y:S01]  /*8d90*/  STL [R1+0x50], R206 ;  /* 0x000050ce01007387 */ /* 0x000fe20000100800 */
[----:B-1----:R-:W-:Y:S02]  /*8da0*/  FMNMX.FTZ R138, R138, R135, !PT ;  /* 0x000000878a8a7209 */ /* 0x002fe40007810000 */
[----:B------:R-:W-:Y:S01]  /*8db0*/  FMNMX.FTZ R0, R111, R0, !PT ;  /* 0x000000006f007209 */ /* 0x000fe20007810000 */
[----:B------:R-:W1:Y:S01]  /*8dc0*/  SHFL.BFLY PT, R135, R136, 0x2, 0x1f ;  /* 0x0c401f0088877f89 */ /* 0x000e6200000e0000 */
[----:B------:R-:W-:Y:S01]  /*8dd0*/  LOP3.LUT R2, R219, UR33, R2, 0x96, !PT ;  /* 0x00000021db027c12 */ /* 0x000fe2000f8e9602 */
[----:B------:R-:W-:Y:S01]  /*8de0*/  FMUL.FTZ R186, R138, UR4 ;  /* 0x000000048aba7c20 */ /* 0x000fe20008410000 */
[----:B------:R-:W-:Y:S05]  /*8df0*/  FMNMX.FTZ R0, R122, R0, !PT ;  /* 0x000000007a007209 */ /* 0x000fea0007810000 */
[----:B------:R-:W3:Y:S01]  /*8e00*/  SHFL.BFLY PT, R139, R137, 0x1, 0x1f ;  /* 0x0c201f00898b7f89 */ /* 0x000ee200000e0000 */
[----:B------:R-:W-:Y:S01]  /*8e10*/  FSETP.NEU.FTZ.AND P1, PT, R138, -INF , PT ;  /* 0xff8000008a00780b */ /* 0x000fe20003f3d000 */
[----:B------:R-:W-:Y:S01]  /*8e20*/  IMAD.WIDE.U32 R176, R2, -0x326172a9, RZ ;  /* 0xcd9e8d5702b07825 */ /* 0x000fe200078e00ff */
[----:B------:R-:W-:Y:S05]  /*8e30*/  FMNMX.FTZ R0, R123, R0, !PT ;  /* 0x000000007b007209 */ /* 0x000fea0007810000 */
[----:B------:R-:W-:Y:S01]  /*8e40*/  STL [R1+0x80], R217 ;  /* 0x000080d901007387 */ /* 0x000fe20000100800 */
[----:B------:R-:W-:Y:S02]  /*8e50*/  FSEL R186, R186, RZ, P1 ;  /* 0x000000ffbaba7208 */ /* 0x000fe40000800000 */
[----:B------:R-:W-:Y:S02]  /*8e60*/  FMNMX.FTZ R0, R126, R0, !PT ;  /* 0x000000007e007209 */ /* 0x000fe40007810000 */
[----:B------:R-:W-:Y:S01]  /*8e70*/  LOP3.LUT R172, R219, UR33, R201, 0x96, !PT ;  /* 0x00000021dbac7c12 */ /* 0x000fe2000f8e96c9 */
[--C-:B------:R-:W-:Y:S01]  /*8e80*/  FFMA.FTZ R17, R17, UR4, -R186.reuse ;  /* 0x0000000411117c23 */ /* 0x100fe200080108ba */
[----:B------:R-:W-:Y:S01]  /*8e90*/  FMNMX.FTZ R0, R127, R0, !PT ;  /* 0x000000007f007209 */ /* 0x000fe20007810000 */
[----:B------:R-:W-:Y:S01]  /*8ea0*/  FFMA.FTZ R48, R48, UR4, -R186 ;  /* 0x0000000430307c23 */ /* 0x000fe200080108ba */
[----:B------:R-:W-:Y:S01]  /*8eb0*/  LOP3.LUT R190, R233, UR26, R218, 0x96, !PT ;  /* 0x0000001ae9be7c12 */ /* 0x000fe2000f8e96da */
[----:B--2---:R-:W-:Y:S01]  /*8ec0*/  MUFU.EX2 R210, R17 ;  /* 0x0000001100d27308 */ /* 0x004fe20000000800 */
[--C-:B------:R-:W-:Y:S01]  /*8ed0*/  FFMA.FTZ R36, R36, UR4, -R186.reuse ;  /* 0x0000000424247c23 */ /* 0x100fe200080108ba */
[--C-:B------:R-:W-:Y:S01]  /*8ee0*/  FFMA.FTZ R52, R52, UR4, -R186.reuse ;  /* 0x0000000434347c23 */ /* 0x100fe200080108ba */
[--C-:B------:R-:W-:Y:S01]  /*8ef0*/  FFMA.FTZ R85, R85, UR4, -R186.reuse ;  /* 0x0000000455557c23 */ /* 0x100fe200080108ba */
[--C-:B------:R-:W-:Y:S01]  /*8f00*/  FFMA.FTZ R16, R16, UR4, -R186.reuse ;  /* 0x0000000410107c23 */ /* 0x100fe200080108ba */
[--C-:B------:R-:W-:Y:S01]  /*8f10*/  FFMA.FTZ R5, R5, UR4, -R186.reuse ;  /* 0x0000000405057c23 */ /* 0x100fe200080108ba */
[----:B-1----:R-:W-:Y:S01]  /*8f20*/  FMNMX.FTZ R136, R136, R135, !PT ;  /* 0x0000008788887209 */ /* 0x002fe20007810000 */
[----:B------:R-:W-:Y:S03]  /*8f30*/  IMAD.WIDE.U32 R190, R190, -0x326172a9, RZ ;  /* 0xcd9e8d57bebe7825 */ /* 0x000fe600078e00ff */
[----:B------:R-:W-:Y:S01]  /*8f40*/  MUFU.EX2 R214, R48 ;  /* 0x0000003000d67308 */ /* 0x000fe20000000800 */
[----:B------:R-:W1:Y:S01]  /*8f50*/  SHFL.BFLY PT, R2, R0, 0x2, 0x1f ;  /* 0x0c401f0000027f89 */ /* 0x000e6200000e0000 */
[----:B---3--:R-:W-:Y:S01]  /*8f60*/  FMNMX.FTZ R137, R137, R139, !PT ;  /* 0x0000008b89897209 */ /* 0x008fe20007810000 */
[----:B------:R-:W-:Y:S01]  /*8f70*/  FFMA.FTZ R32, R32, UR4, -R186 ;  /* 0x0000000420207c23 */ /* 0x000fe200080108ba */
[--C-:B------:R-:W-:Y:S05]  /*8f80*/  LOP3.LUT R180, R191, UR25, R176.reuse, 0x96, !PT ;  /* 0x00000019bfb47c12 */ /* 0x100fea000f8e96b0 */
[----:B------:R-:W2:Y:S01]  /*8f90*/  SHFL.BFLY PT, R174, R136, 0x1, 0x1f ;  /* 0x0c201f0088ae7f89 */ /* 0x000ea200000e0000 */
[C---:B------:R-:W-:Y:S01]  /*8fa0*/  FSETP.NEU.FTZ.AND P1, PT, R137.reuse, -INF , PT ;  /* 0xff8000008900780b */ /* 0x040fe20003f3d000 */
[----:B------:R-:W-:Y:S01]  /*8fb0*/  FMUL.FTZ R185, R137, UR4 ;  /* 0x0000000489b97c20 */ /* 0x000fe20008410000 */
[----:B------:R-:W-:Y:S01]  /*8fc0*/  LOP3.LUT R176, R189, UR25, R176, 0x96, !PT ;  /* 0x00000019bdb07c12 */ /* 0x000fe2000f8e96b0 */
[----:B------:R3:W-:Y:S01]  /*8fd0*/  MUFU.EX2 R237, R16 ;  /* 0x0000001000ed7308 */ /* 0x0007e20000000800 */
[--C-:B------:R-:W-:Y:S01]  /*8fe0*/  FFMA.FTZ R21, R21, UR4, -R186.reuse ;  /* 0x0000000415157c23 */ /* 0x100fe200080108ba */
[--C-:B------:R-:W-:Y:S01]  /*8ff0*/  FFMA.FTZ R20, R20, UR4, -R186.reuse ;  /* 0x0000000414147c23 */ /* 0x100fe200080108ba */
[----:B------:R-:W-:Y:S01]  /*9000*/  FSEL R185, R185, RZ, P1 ;  /* 0x000000ffb9b97208 */ /* 0x000fe20000800000 */
[--C-:B------:R-:W-:Y:S01]  /*9010*/  FFMA.FTZ R4, R4, UR4, -R186.reuse ;  /* 0x0000000404047c23 */ /* 0x100fe200080108ba */
[----:B------:R-:W-:Y:S04]  /*9020*/  IMAD.WIDE.U32 R172, R172, -0x326172a9, RZ ;  /* 0xcd9e8d57acac7825 */ /* 0x000fe800078e00ff */
[----:B------:R-:W-:Y:S01]  /*9030*/  FFMA.FTZ R49, R49, UR4, -R186 ;  /* 0x0000000431317c23 */ /* 0x000fe200080108ba */
[--C-:B------:R-:W-:Y:S01]  /*9040*/  FFMA.FTZ R18, R18, UR4, -R185.reuse ;  /* 0x0000000412127c23 */ /* 0x100fe200080108b9 */
[--C-:B------:R-:W-:Y:S01]  /*9050*/  FFMA.FTZ R135, R19, UR4, -R185.reuse ;  /* 0x0000000413877c23 */ /* 0x100fe200080108b9 */
[----:B------:R-:W-:Y:S01]  /*9060*/  LOP3.LUT R192, R189, UR25, R172, 0x96, !PT ;  /* 0x00000019bdc07c12 */ /* 0x000fe2000f8e96ac */
[----:B------:R-:W-:Y:S01]  /*9070*/  MUFU.EX2 R236, R5 ;  /* 0x0000000500ec7308 */ /* 0x000fe20000000800 */
[----:B------:R-:W-:Y:S01]  /*9080*/  LOP3.LUT R139, R173, UR27, R242, 0x96, !PT ;  /* 0x0000001bad8b7c12 */ /* 0x000fe2000f8e96f2 */
[--C-:B------:R-:W-:Y:S01]  /*9090*/  FFMA.FTZ R6, R6, UR4, -R185.reuse ;  /* 0x0000000406067c23 */ /* 0x100fe200080108b9 */
[----:B------:R-:W-:Y:S01]  /*90a0*/  LOP3.LUT R178, R191, UR25, R172, 0x96, !PT ;  /* 0x00000019bfb27c12 */ /* 0x000fe2000f8e96ac */
[--C-:B------:R-:W-:Y:S01]  /*90b0*/  FFMA.FTZ R50, R50, UR4, -R185.reuse ;  /* 0x0000000432327c23 */ /* 0x100fe200080108b9 */
[----:B-1----:R-:W-:Y:S01]  /*90c0*/  FMNMX.FTZ R0, R0, R2, !PT ;  /* 0x0000000200007209 */ /* 0x002fe20007810000 */
[--C-:B------:R-:W-:Y:S01]  /*90d0*/  FFMA.FTZ R51, R51, UR4, -R185.reuse ;  /* 0x0000000433337c23 */ /* 0x100fe200080108b9 */
[----:B---3--:R-:W-:Y:S03]  /*90e0*/  LOP3.LUT R16, R173, UR27, R244, 0x96, !PT ;  /* 0x0000001bad107c12 */ /* 0x008fe6000f8e96f4 */
[----:B------:R1:W-:Y:S01]  /*90f0*/  MUFU.EX2 R213, R18 ;  /* 0x0000001200d57308 */ /* 0x0003e20000000800 */
[----:B--2---:R-:W-:Y:S01]  /*9100*/  FMNMX.FTZ R136, R136, R174, !PT ;  /* 0x000000ae88887209 */ /* 0x004fe20007810000 */
[----:B------:R-:W2:Y:S01]  /*9110*/  SHFL.BFLY PT, R2, R0, 0x1, 0x1f ;  /* 0x0c201f0000027f89 */ /* 0x000ea200000e0000 */
[C---:B------:R-:W-:Y:S01]  /*9120*/  LOP3.LUT R172, R177.reuse, UR27, R242, 0x96, !PT ;  /* 0x0000001bb1ac7c12 */ /* 0x040fe2000f8e96f2 */
[----:B------:R-:W-:Y:S01]  /*9130*/  IMAD.WIDE.U32 R192, R192, -0x2daee0ad, RZ ;  /* 0xd2511f53c0c07825 */ /* 0x000fe200078e00ff */
[C---:B------:R-:W-:Y:S02]  /*9140*/  FSETP.NEU.FTZ.AND P1, PT, R136.reuse, -INF , PT ;  /* 0xff8000008800780b */ /* 0x040fe40003f3d000 */
[----:B------:R-:W-:Y:S03]  /*9150*/  LOP3.LUT R173, R177, UR27, R244, 0x96, !PT ;  /* 0x0000001bb1ad7c12 */ /* 0x000fe6000f8e96f4 */
[----:B------:R3:W-:Y:S01]  /*9160*/  MUFU.EX2 R221, R4 ;  /* 0x0000000400dd7308 */ /* 0x0007e20000000800 */
[----:B------:R-:W-:Y:S01]  /*9170*/  FMUL.FTZ R184, R136, UR4 ;  /* 0x0000000488b87c20 */ /* 0x000fe20008410000 */
[----:B------:R-:W-:Y:S04]  /*9180*/  IMAD.WIDE.U32 R16, R16, -0x2daee0ad, RZ ;  /* 0xd2511f5310107825 */ /* 0x000fe800078e00ff */
[--C-:B------:R-:W-:Y:S01]  /*9190*/  FFMA.FTZ R86, R86, UR4, -R185.reuse ;  /* 0x0000000456567c23 */ /* 0x100fe200080108b9 */
[--C-:B------:R-:W-:Y:S01]  /*91a0*/  FFMA.FTZ R7, R7, UR4, -R185.reuse ;  /* 0x0000000407077c23 */ /* 0x100fe200080108b9 */
[----:B------:R-:W-:Y:S01]  /*91b0*/  FSEL R184, R184, RZ, P1 ;  /* 0x000000ffb8b87208 */ /* 0x000fe20000800000 */
[--C-:B------:R-:W-:Y:S01]  /*91c0*/  FFMA.FTZ R34, R34, UR4, -R185.reuse ;  /* 0x0000000422227c23 */ /* 0x100fe200080108b9 */
[----:B------:R-:W-:Y:S01]  /*91d0*/  LOP3.LUT R17, R17, UR24, R234, 0x96, !PT ;  /* 0x0000001811117c12 */ /* 0x000fe2000f8e96ea */
[----:B------:R4:W-:Y:S01]  /*91e0*/  MUFU.EX2 R209, R135 ;  /* 0x0000008700d17308 */ /* 0x0009e20000000800 */
[----:B------:R-:W-:Y:S01]  /*91f0*/  LOP3.LUT R182, R193, UR22, R16, 0x96, !PT ;  /* 0x00000016c1b67c12 */ /* 0x000fe2000f8e9610 */
[----:B-1----:R-:W-:Y:S04]  /*9200*/  IMAD.WIDE.U32 R18, R139, -0x2daee0ad, RZ ;  /* 0xd2511f538b127825 */ /* 0x002fe800078e00ff */
[--C-:B------:R-:W-:Y:S01]  /*9210*/  FFMA.FTZ R8, R8, UR4, -R184.reuse ;  /* 0x0000000408087c23 */ /* 0x100fe200080108b8 */
[----:B------:R-:W-:Y:S01]  /*9220*/  FFMA.FTZ R9, R9, UR4, -R184 ;  /* 0x0000000409097c23 */ /* 0x000fe200080108b8 */
[----:B------:R-:W-:Y:S01]  /*9230*/  IMAD.WIDE.U32 R178, R178, -0x2daee0ad, RZ ;  /* 0xd2511f53b2b27825 */ /* 0x000fe200078e00ff */
[----:B------:R-:W-:Y:S01]  /*9240*/  LOP3.LUT R19, R19, UR24, R232, 0x96, !PT ;  /* 0x0000001813137c12 */ /* 0x000fe2000f8e96e8 */
[----:B------:R1:W-:Y:S02]  /*9250*/  MUFU.EX2 R250, R6 ;  /* 0x0000000600fa7308 */ /* 0x0003e40000000800 */
[--C-:B------:R-:W-:Y:S01]  /*9260*/  FFMA.FTZ R12, R12, UR4, -R184.reuse ;  /* 0x000000040c0c7c23 */ /* 0x100fe200080108b8 */
[----:B---3--:R-:W-:Y:S04]  /*9270*/  IMAD.WIDE.U32 R4, R17, -0x326172a9, RZ ;  /* 0xcd9e8d5711047825 */ /* 0x008fe800078e00ff */
[--C-:B------:R-:W-:Y:S01]  /*9280*/  FFMA.FTZ R13, R13, UR4, -R184.reuse ;  /* 0x000000040d0d7c23 */ /* 0x100fe200080108b8 */
[--C-:B------:R-:W-:Y:S01]  /*9290*/  FFMA.FTZ R29, R29, UR4, -R184.reuse ;  /* 0x000000041d1d7c23 */ /* 0x100fe200080108b8 */
[----:B------:R-:W-:Y:S04]  /*92a0*/  IMAD.WIDE.U32 R194, R172, -0x2daee0ad, RZ ;  /* 0xd2511f53acc27825 */ /* 0x000fe800078e00ff */
[----:B------:R-:W-:Y:S01]  /*92b0*/  FFMA.FTZ R40, R40, UR4, -R184 ;  /* 0x0000000428287c23 */ /* 0x000fe200080108b8 */
[----:B------:R3:W-:Y:S01]  /*92c0*/  MUFU.EX2 R231, R7 ;  /* 0x0000000700e77308 */ /* 0x0007e20000000800 */
[----:B----4-:R-:W-:Y:S01]  /*92d0*/  LOP3.LUT R135, R179, UR22, R18, 0x96, !PT ;  /* 0x00000016b3877c12 */ /* 0x010fe2000f8e9612 */
[----:B------:R-:W-:Y:S01]  /*92e0*/  IMAD.WIDE.U32 R180, R180, -0x2daee0ad, RZ ;  /* 0xd2511f53b4b47825 */ /* 0x000fe200078e00ff */
[----:B------:R-:W-:Y:S03]  /*92f0*/  LOP3.LUT R16, R195, UR24, R232, 0x96, !PT ;  /* 0x00000018c3107c12 */ /* 0x000fe6000f8e96e8 */
[----:B------:R-:W-:Y:S01]  /*9300*/  FFMA.FTZ R41, R41, UR4, -R184 ;  /* 0x0000000429297c23 */ /* 0x000fe200080108b8 */
[----:B------:R-:W-:Y:S01]  /*9310*/  IMAD.WIDE.U32 R182, R182, -0x326172a9, RZ ;  /* 0xcd9e8d57b6b67825 */ /* 0x000fe200078e00ff */
[----:B------:R-:W-:Y:S02]  /*9320*/  LOP3.LUT R18, R181, UR22, R194, 0x96, !PT ;  /* 0x00000016b5127c12 */ /* 0x000fe4000f8e96c2 */
[----:B------:R-:W-:Y:S01]  /*9330*/  MUFU.EX2 R251, R8 ;  /* 0x0000000800fb7308 */ /* 0x000fe20000000800 */
[----:B-1----:R-:W-:Y:S01]  /*9340*/  LOP3.LUT R6, R5, UR23, R188, 0x96, !PT ;  /* 0x0000001705067c12 */ /* 0x002fe2000f8e96bc */
[----:B------:R-:W-:Y:S01]  /*9350*/  IMAD.WIDE.U32 R172, R173, -0x2daee0ad, RZ ;  /* 0xd2511f53adac7825 */ /* 0x000fe200078e00ff */
[----:B------:R-:W-:Y:S03]  /*9360*/  LOP3.LUT R174, R183, UR21, R4, 0x96, !PT ;  /* 0x00000015b7ae7c12 */ /* 0x000fe6000f8e9604 */
[----:B------:R-:W-:Y:S01]  /*9370*/  FFMA.FTZ R45, R45, UR4, -R184 ;  /* 0x000000042d2d7c23 */ /* 0x000fe200080108b8 */
[----:B------:R-:W-:Y:S01]  /*9380*/  IMAD.WIDE.U32 R176, R176, -0x2daee0ad, RZ ;  /* 0xd2511f53b0b07825 */ /* 0x000fe200078e00ff */
[----:B------:R-:W-:Y:S02]  /*9390*/  LOP3.LUT R194, R173, UR24, R234, 0x96, !PT ;  /* 0x00000018adc27c12 */ /* 0x000fe4000f8e96ea */
[----:B------:R1:W-:Y:S01]  /*93a0*/  MUFU.EX2 R216, R9 ;  /* 0x0000000900d87308 */ /* 0x0003e20000000800 */
[----:B------:R-:W-:Y:S01]  /*93b0*/  FFMA.FTZ R89, R89, UR4, -R184 ;  /* 0x0000000459597c23 */ /* 0x000fe200080108b8 */
[----:B------:R-:W-:Y:S01]  /*93c0*/  IMAD.WIDE.U32 R4, R19, -0x326172a9, RZ ;  /* 0xcd9e8d5713047825 */ /* 0x000fe200078e00ff */
[----:B------:R-:W-:Y:S03]  /*93d0*/  LOP3.LUT R175, R177, UR22, R172, 0x96, !PT ;  /* 0x00000016b1af7c12 */ /* 0x000fe6000f8e96ac */
[----:B------:R-:W-:Y:S01]  /*93e0*/  FFMA.FTZ R88, R88, UR4, -R184 ;  /* 0x0000000458587c23 */ /* 0x000fe200080108b8 */
[----:B------:R-:W-:Y:S01]  /*93f0*/  IMAD.WIDE.U32 R16, R16, -0x326172a9, RZ ;  /* 0xcd9e8d5710107825 */ /* 0x000fe200078e00ff */
[----:B------:R-:W-:Y:S02]  /*9400*/  LOP3.LUT R5, R5, UR23, R190, 0x96, !PT ;  /* 0x0000001705057c12 */ /* 0x000fe4000f8e96be */
[----:B------:R-:W-:Y:S01]  /*9410*/  MUFU.EX2 R208, R13 ;  /* 0x0000000d00d07308 */ /* 0x000fe20000000800 */
[----:B------:R-:W-:Y:S01]  /*9420*/  FFMA.FTZ R33, R33, UR4, -R186 ;  /* 0x0000000421217c23 */ /* 0x000fe200080108ba */
[----:B------:R-:W-:Y:S01]  /*9430*/  IMAD.WIDE.U32 R172, R135, -0x326172a9, RZ ;  /* 0xcd9e8d5787ac7825 */ /* 0x000fe200078e00ff */
[----:B--2---:R-:W-:Y:S02]  /*9440*/  FMNMX.FTZ R135, R0, R2, !PT ;  /* 0x0000000200877209 */ /* 0x004fe40007810000 */
[----:B------:R-:W-:Y:S01]  /*9450*/  LOP3.LUT R2, R17, UR23, R190, 0x96, !PT ;  /* 0x0000001711027c12 */ /* 0x000fe2000f8e96be */
[----:B------:R-:W-:Y:S01]  /*9460*/  IMAD.WIDE.U32 R18, R18, -0x326172a9, RZ ;  /* 0xcd9e8d5712127825 */ /* 0x000fe200078e00ff */
[----:B------:R-:W-:Y:S03]  /*9470*/  LOP3.LUT R139, R173, UR21, R4, 0x96, !PT ;  /* 0x00000015ad8b7c12 */ /* 0x000fe6000f8e9604 */
[----:B------:R-:W-:Y:S01]  /*9480*/  MUFU.EX2 R222, R50 ;  /* 0x0000003200de7308 */ /* 0x000fe20000000800 */
[----:B------:R-:W-:Y:S01]  /*9490*/  FSETP.NEU.FTZ.AND P1, PT, R135, -INF , PT ;  /* 0xff8000008700780b */ /* 0x000fe20003f3d000 */
[----:B---3--:R-:W-:Y:S01]  /*94a0*/  IMAD.WIDE.U32 R6, R6, -0x2daee0ad, RZ ;  /* 0xd2511f5306067825 */ /* 0x008fe200078e00ff */
[----:B------:R-:W-:Y:S03]  /*94b0*/  LOP3.LUT R179, R19, UR21, R16, 0x96, !PT ;  /* 0x0000001513b37c12 */ /* 0x000fe6000f8e9610 */
[--C-:B------:R-:W-:Y:S01]  /*94c0*/  FFMA.FTZ R35, R35, UR4, -R185.reuse ;  /* 0x0000000423237c23 */ /* 0x100fe200080108b9 */
[----:B------:R-:W-:Y:S01]  /*94d0*/  IMAD.WIDE.U32 R4, R5, -0x2daee0ad, RZ ;  /* 0xd2511f5305047825 */ /* 0x000fe200078e00ff */
[----:B-1----:R-:W-:Y:S02]  /*94e0*/  LOP3.LUT R9, R7, UR20, R192, 0x96, !PT ;  /* 0x0000001407097c12 */ /* 0x002fe4000f8e96c0 */
[----:B------:R-:W-:Y:S01]  /*94f0*/  MUFU.EX2 R217, R29 ;  /* 0x0000001d00d97308 */ /* 0x000fe20000000800 */
[--C-:B------:R-:W-:Y:S01]  /*9500*/  FFMA.FTZ R22, R22, UR4, -R185.reuse ;  /* 0x0000000416167c23 */ /* 0x100fe200080108b9 */
[----:B------:R-:W-:Y:S01]  /*9510*/  IMAD.WIDE.U32 R16, R175, -0x326172a9, RZ ;  /* 0xcd9e8d57af107825 */ /* 0x000fe200078e00ff */
[----:B------:R-:W-:Y:S03]  /*9520*/  LOP3.LUT R8, R5, UR20, R178, 0x96, !PT ;  /* 0x0000001405087c12 */ /* 0x000fe6000f8e96b2 */
[----:B------:R-:W-:Y:S01]  /*9530*/  FMUL.FTZ R187, R135, UR4 ;  /* 0x0000000487bb7c20 */ /* 0x000fe20008410000 */
[----:B------:R-:W-:Y:S04]  /*9540*/  IMAD.WIDE.U32 R174, R174, -0x2daee0ad, RZ ;  /* 0xd2511f53aeae7825 */ /* 0x000fe800078e00ff */
[----:B------:R-:W-:Y:S01]  /*9550*/  FFMA.FTZ R23, R23, UR4, -R185 ;  /* 0x0000000417177c23 */ /* 0x000fe200080108b9 */
[----:B------:R-:W-:Y:S01]  /*9560*/  MUFU.EX2 R207, R51 ;  /* 0x0000003300cf7308 */ /* 0x000fe20000000800 */
[----:B------:R-:W-:Y:S01]  /*9570*/  FFMA.FTZ R28, R28, UR4, -R184 ;  /* 0x000000041c1c7c23 */ /* 0x000fe200080108b8 */
[----:B------:R-:W-:Y:S01]  /*9580*/  FSEL R187, R187, RZ, P1 ;  /* 0x000000ffbbbb7208 */ /* 0x000fe20000800000 */
[----:B------:R-:W-:Y:S01]  /*9590*/  IMAD.WIDE.U32 R178, R179, -0x2daee0ad, RZ ;  /* 0xd2511f53b3b27825 */ /* 0x000fe200078e00ff */
[----:B------:R-:W-:Y:S03]  /*95a0*/  LOP3.LUT R5, R175, UR18, R6, 0x96, !PT ;  /* 0x00000012af057c12 */ /* 0x000fe6000f8e9606 */
[----:B------:R-:W-:Y:S01]  /*95b0*/  FFMA.FTZ R24, R24, UR4, -R184 ;  /* 0x0000000418187c23 */ /* 0x000fe200080108b8 */
[----:B------:R-:W-:Y:S04]  /*95c0*/  IMAD.WIDE.U32 R6, R2, -0x2daee0ad, RZ ;  /* 0xd2511f5302067825 */ /* 0x000fe800078e00ff */
[--C-:B------:R-:W-:Y:S01]  /*95d0*/  FFMA.FTZ R10, R10, UR4, -R187.reuse ;  /* 0x000000040a0a7c23 */ /* 0x100fe200080108bb */
[----:B------:R-:W1:Y:S01]  /*95e0*/  MUFU.EX2 R2, R12 ;  /* 0x0000000c00027308 */ /* 0x000e620000000800 */
[--C-:B------:R-:W-:Y:S01]  /*95f0*/  FFMA.FTZ R0, R11, UR4, -R187.reuse ;  /* 0x000000040b007c23 */ /* 0x100fe200080108bb */
[----:B------:R-:W-:Y:S01]  /*9600*/  IMAD.WIDE.U32 R194, R194, -0x326172a9, RZ ;  /* 0xcd9e8d57c2c27825 */ /* 0x000fe200078e00ff */
[----:B------:R-:W-:Y:S03]  /*9610*/  LOP3.LUT R180, R7, UR20, R180, 0x96, !PT ;  /* 0x0000001407b47c12 */ /* 0x000fe6000f8e96b4 */
[--C-:B------:R-:W-:Y:S01]  /*9620*/  FFMA.FTZ R14, R14, UR4, -R187.reuse ;  /* 0x000000040e0e7c23 */ /* 0x100fe200080108bb */
[--C-:B------:R-:W-:Y:S01]  /*9630*/  FFMA.FTZ R43, R43, UR4, -R187.reuse ;  /* 0x000000042b2b7c23 */ /* 0x100fe200080108bb */
[----:B------:R-:W-:Y:S02]  /*9640*/  LOP3.LUT R193, R195, UR23, R188, 0x96, !PT ;  /* 0x00000017c3c17c12 */ /* 0x000fe4000f8e96bc */
[----:B------:R2:W-:Y:S01]  /*9650*/  MUFU.EX2 R241, R10 ;  /* 0x0000000a00f17308 */ /* 0x0005e20000000800 */
[----:B------:R-:W-:Y:S01]  /*9660*/  LOP3.LUT R177, R17, UR21, R194, 0x96, !PT ;  /* 0x0000001511b17c12 */ /* 0x000fe2000f8e96c2 */
[--C-:B------:R-:W-:Y:S01]  /*9670*/  FFMA.FTZ R15, R15, UR4, -R187.reuse ;  /* 0x000000040f0f7c23 */ /* 0x100fe200080108bb */
[----:B------:R-:W-:Y:S01]  /*9680*/  FFMA.FTZ R25, R25, UR4, -R184 ;  /* 0x0000000419197c23 */ /* 0x000fe200080108b8 */
[----:B------:R-:W-:Y:S04]  /*9690*/  IMAD.WIDE.U32 R192, R193, -0x2daee0ad, RZ ;  /* 0xd2511f53c1c07825 */ /* 0x000fe800078e00ff */
[--C-:B------:R-:W-:Y:S01]  /*96a0*/  FFMA.FTZ R42, R42, UR4, -R187.reuse ;  /* 0x000000042a2a7c23 */ /* 0x100fe200080108bb */
[--C-:B------:R-:W-:Y:S01]  /*96b0*/  FFMA.FTZ R27, R27, UR4, -R187.reuse ;  /* 0x000000041b1b7c23 */ /* 0x100fe200080108bb */
[----:B------:R3:W-:Y:S01]  /*96c0*/  MUFU.EX2 R247, R0 ;  /* 0x0000000000f77308 */ /* 0x0007e20000000800 */
[----:B------:R-:W-:Y:S01]  /*96d0*/  LOP3.LUT R17, R193, UR20, R176, 0x96, !PT ;  /* 0x00000014c1117c12 */ /* 0x000fe2000f8e96b0 */
[----:B-1----:R1:W-:Y:S01]  /*96e0*/  STL [R1+0x30], R2 ;  /* 0x0000300201007387 */ /* 0x0023e20000100800 */
[----:B------:R-:W-:Y:S04]  /*96f0*/  IMAD.WIDE.U32 R176, R177, -0x2daee0ad, RZ ;  /* 0xd2511f53b1b07825 */ /* 0x000fe800078e00ff */
[----:B------:R-:W-:Y:S01]  /*9700*/  FFMA.FTZ R30, R30, UR4, -R187 ;  /* 0x000000041e1e7c23 */ /* 0x000fe200080108bb */
[----:B------:R4:W-:Y:S01]  /*9710*/  STL [R1+0x84], R210 ;  /* 0x000084d201007387 */ /* 0x0009e20000100800 */
[----:B------:R-:W-:Y:S01]  /*9720*/  FFMA.FTZ R37, R37, UR4, -R186 ;  /* 0x0000000425257c23 */ /* 0x000fe200080108ba */
[----:B------:R-:W-:Y:S01]  /*9730*/  LOP3.LUT R193, R177, UR18, R192, 0x96, !PT ;  /* 0x00000012b1c17c12 */ /* 0x000fe2000f8e96c0 */
[----:B--2---:R-:W-:Y:S01]  /*9740*/  IMAD.WIDE.U32 R10, R139, -0x2daee0ad, RZ ;  /* 0xd2511f538b0a7825 */ /* 0x004fe200078e00ff */
[----:B------:R2:W-:Y:S03]  /*9750*/  MUFU.EX2 R211, R14 ;  /* 0x0000000e00d37308 */ /* 0x0005e60000000800 */
[--C-:B------:R-:W-:Y:S01]  /*9760*/  FFMA.FTZ R38, R38, UR4, -R185.reuse ;  /* 0x0000000426267c23 */ /* 0x100fe200080108b9 */
[----:B------:R-:W-:Y:S01]  /*9770*/  FFMA.FTZ R44, R44, UR4, -R184 ;  /* 0x000000042c2c7c23 */ /* 0x000fe200080108b8 */
[--C-:B------:R-:W-:Y:S01]  /*9780*/  FFMA.FTZ R39, R39, UR4, -R185.reuse ;  /* 0x0000000427277c23 */ /* 0x100fe200080108b9 */
[--C-:B------:R-:W-:Y:S01]  /*9790*/  FFMA.FTZ R97, R97, UR4, -R186.reuse ;  /* 0x0000000461617c23 */ /* 0x100fe200080108ba */
[----:B------:R-:W-:Y:S01]  /*97a0*/  FFMA.FTZ R96, R96, UR4, -R186 ;  /* 0x0000000460607c23 */ /* 0x000fe200080108ba */
[----:B---3--:R-:W-:Y:S02]  /*97b0*/  LOP3.LUT R0, R11, UR18, R4, 0x96, !PT ;  /* 0x000000120b007c12 */ /* 0x008fe4000f8e9604 */
[----:B------:R-:W-:Y:S01]  /*97c0*/  MUFU.EX2 R212, R36 ;  /* 0x0000002400d47308 */ /* 0x000fe20000000800 */
[----:B------:R-:W-:Y:S01]  /*97d0*/  LOP3.LUT R11, R179, UR18, R6, 0x96, !PT ;  /* 0x00000012b30b7c12 */ /* 0x000fe2000f8e9606 */
[----:B------:R-:W-:Y:S04]  /*97e0*/  IMAD.WIDE.U32 R6, R9, -0x326172a9, RZ ;  /* 0xcd9e8d5709067825 */ /* 0x000fe800078e00ff */
[----:B------:R-:W-:Y:S01]  /*97f0*/  FFMA.FTZ R61, R61, UR4, -R184 ;  /* 0x000000043d3d7c23 */ /* 0x000fe200080108b8 */
[--C-:B------:R-:W-:Y:S01]  /*9800*/  FFMA.FTZ R67, R67, UR4, -R185.reuse ;  /* 0x0000000443437c23 */ /* 0x100fe200080108b9 */
[----:B------:R-:W-:Y:S01]  /*9810*/  IMAD.WIDE.U32 R4, R5, -0x326172a9, RZ ;  /* 0xcd9e8d5705047825 */ /* 0x000fe200078e00ff */
[----:B------:R-:W-:Y:S01]  /*9820*/  LOP3.LUT R182, R7, UR19, R182, 0x96, !PT ;  /* 0x0000001307b67c12 */ /* 0x000fe2000f8e96b6 */
[----:B------:R3:W-:Y:S02]  /*9830*/  MUFU.EX2 R215, R15 ;  /* 0x0000000f00d77308 */ /* 0x0007e40000000800 */
[----:B------:R-:W-:Y:S01]  /*9840*/  FFMA.FTZ R53, R53, UR4, -R186 ;  /* 0x0000000435357c23 */ /* 0x000fe200080108ba */
[----:B------:R-:W-:Y:S01]  /*9850*/  FFMA.FTZ R76, R76, UR4, -R184 ;  /* 0x000000044c4c7c23 */ /* 0x000fe200080108b8 */
[----:B-1----:R-:W-:Y:S01]  /*9860*/  LOP3.LUT R2, R5, UR29, R6, 0x96, !PT ;  /* 0x0000001d05027c12 */ /* 0x002fe2000f8e9606 */
[----:B------:R-:W-:Y:S01]  /*9870*/  IMAD.WIDE.U32 R8, R8, -0x326172a9, RZ ;  /* 0xcd9e8d5708087825 */ /* 0x000fe200078e00ff */
[C---:B------:R-:W-:Y:S02]  /*9880*/  LOP3.LUT R139, R4.reuse, 0xffff, RZ, 0xc0, !PT ;  /* 0x0000ffff048b7812 */ /* 0x040fe400078ec0ff */
[----:B------:R-:W-:Y:S01]  /*9890*/  LOP3.LUT R175, R4, 0xff, RZ, 0xc0, !PT ;  /* 0x000000ff04af7812 */ /* 0x000fe200078ec0ff */
[----:B------:R-:W-:Y:S01]  /*98a0*/  IMAD.WIDE.U32 R6, R0, -0x326172a9, RZ ;  /* 0xcd9e8d5700067825 */ /* 0x000fe200078e00ff */
[----:B------:R-:W-:Y:S01]  /*98b0*/  LOP3.LUT R172, R9, UR19, R172, 0x96, !PT ;  /* 0x0000001309ac7c12 */ /* 0x000fe2000f8e96ac */
[----:B------:R-:W-:Y:S01]  /*98c0*/  MUFU.EX2 R227, R35 ;  /* 0x0000002300e37308 */ /* 0x000fe20000000800 */
[----:B------:R-:W-:Y:S01]  /*98d0*/  SHF.R.U32.HI R173, RZ, 0x10, R4 ;  /* 0x00000010ffad7819 */ /* 0x000fe20000011604 */
[----:B------:R-:W-:Y:S01]  /*98e0*/  FFMA.FTZ R77, R77, UR4, -R184 ;  /* 0x000000044d4d7c23 */ /* 0x000fe200080108b8 */
[----:B------:R-:W-:Y:S01]  /*98f0*/  LOP3.LUT R0, R7, UR29, R8, 0x96, !PT ;  /* 0x0000001d07007c12 */ /* 0x000fe2000f8e9608 */
[----:B------:R-:W-:Y:S01]  /*9900*/  FFMA.FTZ R72, R72, UR4, -R184 ;  /* 0x0000000448487c23 */ /* 0x000fe200080108b8 */
[----:B------:R-:W-:Y:S01]  /*9910*/  SHF.R.U32.HI R177, RZ, 0x18, R4 ;  /* 0x00000018ffb17819 */ /* 0x000fe20000011604 */
[----:B------:R-:W-:Y:S01]  /*9920*/  IMAD.WIDE.U32 R8, R180, -0x326172a9, RZ ;  /* 0xcd9e8d57b4087825 */ /* 0x000fe200078e00ff */
[C---:B--2---:R-:W-:Y:S03]  /*9930*/  LOP3.LUT R14, R6.reuse, 0xffff, RZ, 0xc0, !PT ;  /* 0x0000ffff060e7812 */ /* 0x044fe600078ec0ff */
[----:B------:R-:W-:Y:S01]  /*9940*/  MUFU.EX2 R203, R32 ;  /* 0x0000002000cb7308 */ /* 0x000fe20000000800 */
[----:B------:R-:W-:Y:S01]  /*9950*/  LOP3.LUT R19, R6, 0xff, RZ, 0xc0, !PT ;  /* 0x000000ff06137812 */ /* 0x000fe200078ec0ff */
[----:B------:R-:W-:Y:S01]  /*9960*/  IMAD.WIDE.U32 R4, R11, -0x326172a9, RZ ;  /* 0xcd9e8d570b047825 */ /* 0x000fe200078e00ff */
[----:B---3--:R-:W-:Y:S02]  /*9970*/  SHF.R.U32.HI R15, RZ, 0x18, R6 ;  /* 0x00000018ff0f7819 */ /* 0x008fe40000011606 */
[----:B------:R-:W-:Y:S01]  /*9980*/  LOP3.LUT R18, R9, UR19, R18, 0x96, !PT ;  /* 0x0000001309127c12 */ /* 0x000fe2000f8e9612 */
[----:B------:R-:W-:Y:S01]  /*9990*/  IMAD.WIDE.U32 R12, R17, -0x326172a9, RZ ;  /* 0xcd9e8d57110c7825 */ /* 0x000fe200078e00ff */
[----:B------:R-:W-:Y:S03]  /*99a0*/  SHF.R.U32.HI R17, RZ, 0x10, R6 ;  /* 0x00000010ff117819 */ /* 0x000fe60000011606 */
[----:B------:R-:W-:Y:S01]  /*99b0*/  MUFU.EX2 R252, R34 ;  /* 0x0000002200fc7308 */ /* 0x000fe20000000800 */
[----:B------:R-:W-:Y:S01]  /*99c0*/  LOP3.LUT R9, R5, UR29, R8, 0x96, !PT ;  /* 0x0000001d05097c12 */ /* 0x000fe2000f8e9608 */
[----:B------:R-:W-:Y:S01]  /*99d0*/  IMAD.WIDE.U32 R6, R182, -0x2daee0ad, RZ ;  /* 0xd2511f53b6067825 */ /* 0x000fe200078e00ff */
[----:B------:R-:W-:Y:S02]  /*99e0*/  LOP3.LUT R180, R4, 0xffff, RZ, 0xc0, !PT ;  /* 0x0000ffff04b47812 */ /* 0x000fe400078ec0ff */
[--C-:B------:R-:W-:Y:S01]  /*99f0*/  SHF.R.U32.HI R181, RZ, 0x10, R4.reuse ;  /* 0x00000010ffb57819 */ /* 0x100fe20000011604 */
[--C-:B------:R-:W-:Y:S01]  /*9a00*/  FFMA.FTZ R54, R54, UR4, -R185.reuse ;  /* 0x0000000436367c23 */ /* 0x100fe200080108b9 */
[----:B------:R-:W-:Y:S03]  /*9a10*/  LOP3.LUT R192, R4, 0xff, RZ, 0xc0, !PT ;  /* 0x000000ff04c07812 */ /* 0x000fe600078ec0ff */
[----:B------:R-:W1:Y:S01]  /*9a20*/  MUFU.EX2 R240, R33 ;  /* 0x0000002100f07308 */ /* 0x000e620000000800 */
[----:B------:R-:W-:Y:S01]  /*9a30*/  SHF.R.U32.HI R182, RZ, 0x18, R4 ;  /* 0x00000018ffb67819 */ /* 0x000fe20000011604 */
[----:B------:R-:W-:Y:S01]  /*9a40*/  IMAD.WIDE.U32 R4, R172, -0x2daee0ad, RZ ;  /* 0xd2511f53ac047825 */ /* 0x000fe200078e00ff */
[----:B------:R-:W-:Y:S02]  /*9a50*/  LOP3.LUT R179, R13, UR19, R16, 0x96, !PT ;  /* 0x000000130db37c12 */ /* 0x000fe4000f8e9610 */
[----:B------:R-:W-:Y:S01]  /*9a60*/  LOP3.LUT R8, R7, UR28, R174, 0x96, !PT ;  /* 0x0000001c07087c12 */ /* 0x000fe2000f8e96ae */
[--C-:B------:R-:W-:Y:S01]  /*9a70*/  FFMA.FTZ R55, R55, UR4, -R185.reuse ;  /* 0x0000000437377c23 */ /* 0x100fe200080108b9 */
[----:B------:R-:W-:Y:S03]  /*9a80*/  LOP3.LUT R16, R6, 0xffff, RZ, 0xc0, !PT ;  /* 0x0000ffff06107812 */ /* 0x000fe600078ec0ff */
[----:B------:R-:W-:Y:S01]  /*9a90*/  MUFU.EX2 R238, R21 ;  /* 0x0000001500ee7308 */ /* 0x000fe20000000800 */
[----:B------:R-:W-:Y:S01]  /*9aa0*/  LOP3.LUT R7, R5, UR28, R10, 0x96, !PT ;  /* 0x0000001c05077c12 */ /* 0x000fe2000f8e960a */
[--C-:B------:R-:W-:Y:S01]  /*9ab0*/  FFMA.FTZ R83, R83, UR4, -R185.reuse ;  /* 0x0000000453537c23 */ /* 0x100fe200080108b9 */
[----:B------:R-:W-:Y:S01]  /*9ac0*/  SHF.R.U32.HI R10, RZ, 0x8, R14 ;  /* 0x00000008ff0a7819 */ /* 0x000fe2000001160e */
[--C-:B------:R-:W-:Y:S01]  /*9ad0*/  FFMA.FTZ R70, R70, UR4, -R185.reuse ;  /* 0x0000000446467c23 */ /* 0x100fe200080108b9 */
[----:B------:R-:W-:Y:S01]  /*9ae0*/  LOP3.LUT R172, R6, 0xff, RZ, 0xc0, !PT ;  /* 0x000000ff06ac7812 */ /* 0x000fe200078ec0ff */
[----:B------:R-:W-:Y:S01]  /*9af0*/  FFMA.FTZ R98, R98, UR4, -R185 ;  /* 0x0000000462627c23 */ /* 0x000fe200080108b9 */
[--C-:B------:R-:W-:Y:S03]  /*9b00*/  SHF.R.U32.HI R174, RZ, 0x10, R6.reuse ;  /* 0x00000010ffae7819 */ /* 0x100fe60000011606 */
[----:B------:R-:W-:Y:S01]  /*9b10*/  MUFU.EX2 R246, R22 ;  /* 0x0000001600f67308 */ /* 0x000fe20000000800 */
[----:B------:R-:W-:Y:S01]  /*9b20*/  SHF.R.U32.HI R183, RZ, 0x18, R6 ;  /* 0x00000018ffb77819 */ /* 0x000fe20000011606 */
[----:B-1----:R-:W-:Y:S01]  /*9b30*/  IMAD.MOV.U32 R29, RZ, RZ, R240 ;  /* 0x000000ffff1d7224 */ /* 0x002fe200078e00f0 */
[----:B------:R-:W-:Y:S01]  /*9b40*/  SHF.R.U32.HI R6, RZ, 0x8, R139 ;  /* 0x00000008ff067819 */ /* 0x000fe2000001168b */
[--C-:B------:R-:W-:Y:S01]  /*9b50*/  FFMA.FTZ R26, R26, UR4, -R187.reuse ;  /* 0x000000041a1a7c23 */ /* 0x100fe200080108bb */
[----:B------:R-:W-:Y:S01]  /*9b60*/  PRMT R199, R19, 0x5410, R10 ;  /* 0x0000541013c77816 */ /* 0x000fe2000000000a */
[--C-:B------:R-:W-:Y:S01]  /*9b70*/  FFMA.FTZ R31, R31, UR4, -R187.reuse ;  /* 0x000000041f1f7c23 */ /* 0x100fe200080108bb */
[----:B------:R-:W-:Y:S03]  /*9b80*/  LOP3.LUT R10, R2, 0xffff, RZ, 0xc0, !PT ;  /* 0x0000ffff020a7812 */ /* 0x000fe600078ec0ff */
[----:B------:R-:W-:Y:S01]  /*9b90*/  MUFU.EX2 R239, R23 ;  /* 0x0000001700ef7308 */ /* 0x000fe20000000800 */
[C---:B------:R-:W-:Y:S01]  /*9ba0*/  LOP3.LUT R32, R4.reuse, 0xffff, RZ, 0xc0, !PT ;  /* 0x0000ffff04207812 */ /* 0x040fe200078ec0ff */
[----:B------:R-:W-:Y:S01]  /*9bb0*/  FFMA.FTZ R65, R65, UR4, -R186 ;  /* 0x0000000441417c23 */ /* 0x000fe200080108ba */
[----:B------:R-:W-:Y:S01]  /*9bc0*/  SHF.R.U32.HI R33, RZ, 0x10, R4 ;  /* 0x00000010ff217819 */ /* 0x000fe20000011604 */
[--C-:B------:R-:W-:Y:S01]  /*9bd0*/  FFMA.FTZ R69, R69, UR4, -R186.reuse ;  /* 0x0000000445457c23 */ /* 0x100fe200080108ba */
[----:B------:R-:W-:Y:S01]  /*9be0*/  LOP3.LUT R139, R4, 0xff, RZ, 0xc0, !PT ;  /* 0x000000ff048b7812 */ /* 0x000fe200078ec0ff */
[----:B------:R-:W-:Y:S01]  /*9bf0*/  FFMA.FTZ R64, R64, UR4, -R186 ;  /* 0x0000000440407c23 */ /* 0x000fe200080108ba */
[----:B------:R-:W-:Y:S03]  /*9c00*/  SHF.R.U32.HI R34, RZ, 0x18, R4 ;  /* 0x00000018ff227819 */ /* 0x000fe60000011604 */
[----:B------:R-:W-:Y:S01]  /*9c10*/  MUFU.EX2 R36, R39 ;  /* 0x0000002700247308 */ /* 0x000fe20000000800 */
[----:B------:R-:W-:Y:S01]  /*9c20*/  PRMT R198, R175, 0x5410, R6 ;  /* 0x00005410afc67816 */ /* 0x000fe20000000006 */
[----:B------:R-:W-:Y:S01]  /*9c30*/  IMAD.WIDE.U32 R4, R18, -0x2daee0ad, RZ ;  /* 0xd2511f5312047825 */ /* 0x000fe200078e00ff */
[----:B------:R-:W-:Y:S02]  /*9c40*/  LOP3.LUT R11, R173, 0xff, RZ, 0xc0, !PT ;  /* 0x000000ffad0b7812 */ /* 0x000fe400078ec0ff */
[----:B------:R-:W-:Y:S01]  /*9c50*/  LOP3.LUT R6, R17, 0xff, RZ, 0xc0, !PT ;  /* 0x000000ff11067812 */ /* 0x000fe200078ec0ff */
[----:B------:R-:W-:Y:S01]  /*9c60*/  FFMA.FTZ R63, R63, UR4, -R187 ;  /* 0x000000043f3f7c23 */ /* 0x000fe200080108bb */
[----:B------:R-:W-:Y:S03]  /*9c70*/  SHF.R.U32.HI R13, RZ, 0x10, R2 ;  /* 0x00000010ff0d7819 */ /* 0x000fe60000011602 */
[----:B------:R1:W-:Y:S01]  /*9c80*/  MUFU.EX2 R39, R42 ;  /* 0x0000002a00277308 */ /* 0x0003e20000000800 */
[----:B------:R-:W-:Y:S01]  /*9c90*/  LOP3.LUT R14, R2, 0xff, RZ, 0xc0, !PT ;  /* 0x000000ff020e7812 */ /* 0x000fe200078ec0ff */
[----:B------:R-:W-:Y:S01]  /*9ca0*/  FFMA.FTZ R56, R56, UR4, -R184 ;  /* 0x0000000438387c23 */ /* 0x000fe200080108b8 */
[----:B------:R-:W-:Y:S01]  /*9cb0*/  SHF.R.U32.HI R10, RZ, 0x8, R10 ;  /* 0x00000008ff0a7819 */ /* 0x000fe2000001160a */
[----:B------:R-:W-:Y:S01]  /*9cc0*/  FFMA.FTZ R80, R80, UR4, -R186 ;  /* 0x0000000450507c23 */ /* 0x000fe200080108ba */
[----:B------:R-:W-:Y:S01]  /*9cd0*/  PRMT R197, R11, 0x5410, R177 ;  /* 0x000054100bc57816 */ /* 0x000fe200000000b1 */
[----:B------:R-:W-:Y:S01]  /*9ce0*/  FFMA.FTZ R71, R71, UR4, -R185 ;  /* 0x0000000447477c23 */ /* 0x000fe200080108b9 */
[----:B------:R-:W-:Y:S03]  /*9cf0*/  PRMT R200, R6, 0x5410, R15 ;  /* 0x0000541006c87816 */ /* 0x000fe6000000000f */
[----:B------:R-:W2:Y:S01]  /*9d00*/  MUFU.EX2 R206, R20 ;  /* 0x0000001400ce7308 */ /* 0x000ea20000000800 */
[----:B------:R-:W-:Y:S01]  /*9d10*/  SHF.R.U32.HI R11, RZ, 0x18, R2 ;  /* 0x00000018ff0b7819 */ /* 0x000fe20000011602 */
[----:B------:R-:W-:Y:S01]  /*9d20*/  FFMA.FTZ R66, R66, UR4, -R185 ;  /* 0x0000000442427c23 */ /* 0x000fe200080108b9 */
[----:B------:R-:W-:Y:S01]  /*9d30*/  LOP3.LUT R6, R5, UR28, R178, 0x96, !PT ;  /* 0x0000001c05067c12 */ /* 0x000fe2000f8e96b2 */
[----:B------:R-:W-:Y:S01]  /*9d40*/  FFMA.FTZ R57, R57, UR4, -R184 ;  /* 0x0000000439397c23 */ /* 0x000fe200080108b8 */
[----:B------:R-:W-:Y:S01]  /*9d50*/  LOP3.LUT R2, R13, 0xff, RZ, 0xc0, !PT ;  /* 0x000000ff0d027812 */ /* 0x000fe200078ec0ff */
[----:B------:R-:W-:Y:S01]  /*9d60*/  FFMA.FTZ R59, R59, UR4, -R187 ;  /* 0x000000043b3b7c23 */ /* 0x000fe200080108bb */
[----:B------:R-:W-:Y:S03]  /*9d70*/  PRMT R178, R14, 0x5410, R10 ;  /* 0x000054100eb27816 */ /* 0x000fe6000000000a */
[----:B------:R-:W-:Y:S01]  /*9d80*/  MUFU.EX2 R226, R27 ;  /* 0x0000001b00e27308 */ /* 0x000fe20000000800 */
[----:B------:R-:W-:Y:S01]  /*9d90*/  SHF.R.U32.HI R10, RZ, 0x10, R0 ;  /* 0x00000010ff0a7819 */ /* 0x000fe20000011600 */
[----:B-1----:R-:W-:Y:S01]  /*9da0*/  IMAD.MOV.U32 R42, RZ, RZ, R236 ;  /* 0x000000ffff2a7224 */ /* 0x002fe200078e00ec */
[----:B------:R-:W-:Y:S01]  /*9db0*/  LOP3.LUT R177, R4, 0xffff, RZ, 0xc0, !PT ;  /* 0x0000ffff04b17812 */ /* 0x000fe200078ec0ff */
[----:B------:R-:W-:Y:S01]  /*9dc0*/  FFMA.FTZ R60, R60, UR4, -R184 ;  /* 0x000000043c3c7c23 */ /* 0x000fe200080108b8 */
[----:B------:R-:W-:Y:S01]  /*9dd0*/  LOP3.LUT R195, R4, 0xff, RZ, 0xc0, !PT ;  /* 0x000000ff04c37812 */ /* 0x000fe200078ec0ff */
[----:B------:R-:W-:Y:S01]  /*9de0*/  FFMA.FTZ R82, R82, UR4, -R185 ;  /* 0x0000000452527c23 */ /* 0x000fe200080108b9 */
[--C-:B------:R-:W-:Y:S03]  /*9df0*/  SHF.R.U32.HI R194, RZ, 0x10, R4.reuse ;  /* 0x00000010ffc27819 */ /* 0x100fe60000011604 */
[----:B------:R1:W-:Y:S01]  /*9e00*/  MUFU.EX2 R202, R24 ;  /* 0x0000001800ca7308 */ /* 0x0003e20000000800 */
[----:B------:R-:W-:Y:S01]  /*9e10*/  SHF.R.U32.HI R196, RZ, 0x18, R4 ;  /* 0x00000018ffc47819 */ /* 0x000fe20000011604 */
[----:B------:R-:W-:Y:S01]  /*9e20*/  IMAD.WIDE.U32 R4, R193, -0x326172a9, RZ ;  /* 0xcd9e8d57c1047825 */ /* 0x000fe200078e00ff */
[----:B------:R-:W-:Y:S02]  /*9e30*/  PRMT R35, R2, 0x5410, R11 ;  /* 0x0000541002237816 */ /* 0x000fe4000000000b */
[C---:B------:R-:W-:Y:S01]  /*9e40*/  LOP3.LUT R2, R0.reuse, 0xffff, RZ, 0xc0, !PT ;  /* 0x0000ffff00027812 */ /* 0x040fe200078ec0ff */
[--C-:B------:R-:W-:Y:S01]  /*9e50*/  FFMA.FTZ R99, R99, UR4, -R185.reuse ;  /* 0x0000000463637c23 */ /* 0x100fe200080108b9 */
[----:B------:R-:W-:Y:S03]  /*9e60*/  LOP3.LUT R14, R0, 0xff, RZ, 0xc0, !PT ;  /* 0x000000ff000e7812 */ /* 0x000fe600078ec0ff */
[----:B------:R-:W-:Y:S01]  /*9e70*/  MUFU.EX2 R27, R49 ;  /* 0x00000031001b7308 */ /* 0x000fe20000000800 */
[----:B------:R-:W-:Y:S01]  /*9e80*/  SHF.R.U32.HI R13, RZ, 0x18, R0 ;  /* 0x00000018ff0d7819 */ /* 0x000fe20000011600 */
[----:B------:R-:W-:Y:S01]  /*9e90*/  FFMA.FTZ R87, R87, UR4, -R185 ;  /* 0x0000000457577c23 */ /* 0x000fe200080108b9 */
[----:B------:R-:W-:Y:S01]  /*9ea0*/  LOP3.LUT R0, R10, 0xff, RZ, 0xc0, !PT ;  /* 0x000000ff0a007812 */ /* 0x000fe200078ec0ff */
[--C-:B------:R-:W-:Y:S01]  /*9eb0*/  FFMA.FTZ R58, R58, UR4, -R187.reuse ;  /* 0x000000043a3a7c23 */ /* 0x100fe200080108bb */
[----:B------:R-:W-:Y:S01]  /*9ec0*/  SHF.R.U32.HI R11, RZ, 0x8, R2 ;  /* 0x00000008ff0b7819 */ /* 0x000fe20000011602 */
[----:B------:R-:W-:Y:S01]  /*9ed0*/  FFMA.FTZ R62, R62, UR4, -R187 ;  /* 0x000000043e3e7c23 */ /* 0x000fe200080108bb */
[----:B------:R-:W-:Y:S03]  /*9ee0*/  PRMT R21, R0, 0x5410, R13 ;  /* 0x0000541000157816 */ /* 0x000fe6000000000d */
[----:B------:R-:W3:Y:S01]  /*9ef0*/  MUFU.EX2 R220, R30 ;  /* 0x0000001e00dc7308 */ /* 0x000ee20000000800 */
[----:B------:R-:W-:Y:S01]  /*9f00*/  SHF.R.U32.HI R10, RZ, 0x10, R4 ;  /* 0x00000010ff0a7819 */ /* 0x000fe20000011604 */
[--C-:B------:R-:W-:Y:S01]  /*9f10*/  FFMA.FTZ R68, R68, UR4, -R186.reuse ;  /* 0x0000000444447c23 */ /* 0x100fe200080108ba */
[----:B------:R-:W-:Y:S01]  /*9f20*/  LOP3.LUT R0, R4, 0xffff, RZ, 0xc0, !PT ;  /* 0x0000ffff04007812 */ /* 0x000fe200078ec0ff */
[----:B------:R-:W-:Y:S01]  /*9f30*/  FFMA.FTZ R81, R81, UR4, -R186 ;  /* 0x0000000451517c23 */ /* 0x000fe200080108ba */
[----:B------:R-:W-:Y:S01]  /*9f40*/  LOP3.LUT R2, R5, UR29, R12, 0x96, !PT ;  /* 0x0000001d05027c12 */ /* 0x000fe2000f8e960c */
[----:B------:R-:W-:Y:S01]  /*9f50*/  FFMA.FTZ R75, R75, UR4, -R187 ;  /* 0x000000044b4b7c23 */ /* 0x000fe200080108bb */
[----:B------:R-:W-:Y:S03]  /*9f60*/  PRMT R22, R14, 0x5410, R11 ;  /* 0x000054100e167816 */ /* 0x000fe6000000000b */
[----:B------:R-:W-:Y:S01]  /*9f70*/  MUFU.EX2 R193, R25 ;  /* 0x0000001900c17308 */ /* 0x000fe20000000800 */
[----:B------:R-:W-:Y:S01]  /*9f80*/  LOP3.LUT R13, R4, 0xff, RZ, 0xc0, !PT ;  /* 0x000000ff040d7812 */ /* 0x000fe200078ec0ff */
[----:B------:R-:W-:Y:S01]  /*9f90*/  FFMA.FTZ R78, R78, UR4, -R187 ;  /* 0x000000044e4e7c23 */ /* 0x000fe200080108bb */
[----:B------:R-:W-:Y:S01]  /*9fa0*/  SHF.R.U32.HI R12, RZ, 0x18, R4 ;  /* 0x00000018ff0c7819 */ /* 0x000fe20000011604 */
[----:B------:R-:W-:Y:S01]  /*9fb0*/  IMAD.WIDE.U32 R4, R179, -0x2daee0ad, RZ ;  /* 0xd2511f53b3047825 */ /* 0x000fe200078e00ff */
[----:B------:R-:W-:Y:S02]  /*9fc0*/  LOP3.LUT R10, R10, 0xff, RZ, 0xc0, !PT ;  /* 0x000000ff0a0a7812 */ /* 0x000fe400078ec0ff */
[----:B------:R-:W-:Y:S03]  /*9fd0*/  SHF.R.U32.HI R11, RZ, 0x8, R0 ;  /* 0x00000008ff0b7819 */ /* 0x000fe60000011600 */
[----:B------:R4:W-:Y:S01]  /*9fe0*/  MUFU.EX2 R30, R37 ;  /* 0x00000025001e7308 */ /* 0x0009e20000000800 */
[----:B------:R-:W-:Y:S01]  /*9ff0*/  PRMT R23, R10, 0x5410, R12 ;  /* 0x000054100a177816 */ /* 0x000fe2000000000c */
[----:B--2---:R-:W-:Y:S01]  /*a000*/  IMAD.MOV.U32 R179, RZ, RZ, R206 ;  /* 0x000000ffffb37224 */ /* 0x004fe200078e00ce */
[----:B-1----:R-:W-:Y:S01]  /*a010*/  PRMT R24, R13, 0x5410, R11 ;  /* 0x000054100d187816 */ /* 0x002fe2000000000b */
[----:B------:R-:W-:Y:S01]  /*a020*/  FFMA.FTZ R84, R84, UR4, -R186 ;  /* 0x0000000454547c23 */ /* 0x000fe200080108ba */
[----:B------:R-:W-:Y:S01]  /*a030*/  SHF.R.U32.HI R12, RZ, 0x8, R16 ;  /* 0x00000008ff0c7819 */ /* 0x000fe20000011610 */
[----:B------:R-:W-:Y:S01]  /*a040*/  FFMA.FTZ R73, R73, UR4, -R184 ;  /* 0x0000000449497c23 */ /* 0x000fe200080108b8 */
[----:B------:R-:W-:Y:S03]  /*a050*/  SHF.R.U32.HI R11, RZ, 0x8, R180 ;  /* 0x00000008ff0b7819 */ /* 0x000fe600000116b4 */
[----:B------:R-:W1:Y:S01]  /*a060*/  MUFU.EX2 R206, R28 ;  /* 0x0000001c00ce7308 */ /* 0x000e620000000800 */
[----:B------:R-:W-:Y:S01]  /*a070*/  LOP3.LUT R13, R4, 0xffff, RZ, 0xc0, !PT ;  /* 0x0000ffff040d7812 */ /* 0x000fe200078ec0ff */
[----:B------:R-:W-:Y:S01]  /*a080*/  FFMA.FTZ R92, R92, UR4, -R184 ;  /* 0x000000045c5c7c23 */ /* 0x000fe200080108b8 */
[----:B------:R-:W-:Y:S01]  /*a090*/  SHF.R.U32.HI R14, RZ, 0x10, R4 ;  /* 0x00000010ff0e7819 */ /* 0x000fe20000011604 */
[----:B------:R-:W-:Y:S01]  /*a0a0*/  FFMA.FTZ R93, R93, UR4, -R184 ;  /* 0x000000045d5d7c23 */ /* 0x000fe200080108b8 */
[----:B------:R-:W-:Y:S01]  /*a0b0*/  LOP3.LUT R16, R4, 0xff, RZ, 0xc0, !PT ;  /* 0x000000ff04107812 */ /* 0x000fe200078ec0ff */
[--C-:B------:R-:W-:Y:S01]  /*a0c0*/  FFMA.FTZ R114, R114, UR4, -R185.reuse ;  /* 0x0000000472727c23 */ /* 0x100fe200080108b9 */
[----:B------:R-:W-:Y:S03]  /*a0d0*/  SHF.R.U32.HI R15, RZ, 0x18, R4 ;  /* 0x00000018ff0f7819 */ /* 0x000fe60000011604 */
[----:B------:R3:W2:Y:S01]  /*a0e0*/  MUFU.EX2 R28, R31 ;  /* 0x0000001f001c7308 */ /* 0x0006a20000000800 */
[----:B------:R-:W-:Y:S01]  /*a0f0*/  LOP3.LUT R4, R2, 0xffff, RZ, 0xc0, !PT ;  /* 0x0000ffff02047812 */ /* 0x000fe200078ec0ff */
[----:B----4-:R-:W-:Y:S01]  /*a100*/  IMAD.MOV.U32 R37, RZ, RZ, R252 ;  /* 0x000000ffff257224 */ /* 0x010fe200078e00fc */
[----:B------:R-:W-:Y:S01]  /*a110*/  LOP3.LUT R10, R181, 0xff, RZ, 0xc0, !PT ;  /* 0x000000ffb50a7812 */ /* 0x000fe200078ec0ff */
[----:B------:R-:W-:Y:S01]  /*a120*/  FFMA.FTZ R115, R115, UR4, -R185 ;  /* 0x0000000473737c23 */ /* 0x000fe200080108b9 */
[----:B------:R-:W-:Y:S01]  /*a130*/  PRMT R192, R192, 0x5410, R11 ;  /* 0x00005410c0c07816 */ /* 0x000fe2000000000b */
[--C-:B------:R-:W-:Y:S01]  /*a140*/  FFMA.FTZ R102, R102, UR4, -R185.reuse ;  /* 0x0000000466667c23 */ /* 0x100fe200080108b9 */
[----:B------:R-:W-:Y:S03]  /*a150*/  LOP3.LUT R11, R2, 0xff, RZ, 0xc0, !PT ;  /* 0x000000ff020b7812 */ /* 0x000fe600078ec0ff */
[----:B------:R4:W-:Y:S01]  /*a160*/  MUFU.EX2 R229, R26 ;  /* 0x0000001a00e57308 */ /* 0x0009e20000000800 */
[----:B------:R-:W-:Y:S01]  /*a170*/  SHF.R.U32.HI R4, RZ, 0x8, R4 ;  /* 0x00000008ff047819 */ /* 0x000fe20000011604 */
[--C-:B------:R-:W-:Y:S01]  /*a180*/  FFMA.FTZ R103, R103, UR4, -R185.reuse ;  /* 0x0000000467677c23 */ /* 0x100fe200080108b9 */
[----:B------:R-:W-:Y:S01]  /*a190*/  PRMT R25, R10, 0x5410, R182 ;  /* 0x000054100a197816 */ /* 0x000fe200000000b6 */
[--C-:B------:R-:W-:Y:S01]  /*a1a0*/  FFMA.FTZ R130, R130, UR4, -R185.reuse ;  /* 0x0000000482827c23 */ /* 0x100fe200080108b9 */
[----:B------:R-:W-:Y:S01]  /*a1b0*/  SHF.R.U32.HI R10, RZ, 0x8, R32 ;  /* 0x00000008ff0a7819 */ /* 0x000fe20000011620 */
[--C-:B------:R-:W-:Y:S01]  /*a1c0*/  FFMA.FTZ R131, R131, UR4, -R185.reuse ;  /* 0x0000000483837c23 */ /* 0x100fe200080108b9 */
[----:B------:R-:W-:Y:S03]  /*a1d0*/  PRMT R20, R11, 0x5410, R4 ;  /* 0x000054100b147816 */ /* 0x000fe60000000004 */
[----:B------:R-:W-:Y:S01]  /*a1e0*/  MUFU.EX2 R92, R92 ;  /* 0x0000005c005c7308 */ /* 0x000fe20000000800 */
[----:B------:R-:W-:Y:S01]  /*a1f0*/  LOP3.LUT R0, R5, UR28, R176, 0x96, !PT ;  /* 0x0000001c05007c12 */ /* 0x000fe2000f8e96b0 */
[----:B---3--:R-:W-:Y:S01]  /*a200*/  IMAD.MOV.U32 R31, RZ, RZ, R220 ;  /* 0x000000ffff1f7224 */ /* 0x008fe200078e00dc */
[----:B------:R-:W-:Y:S01]  /*a210*/  LOP3.LUT R4, R9, 0xffff, RZ, 0xc0, !PT ;  /* 0x0000ffff09047812 */ /* 0x000fe200078ec0ff */
[--C-:B------:R-:W-:Y:S01]  /*a220*/  FFMA.FTZ R118, R118, UR4, -R185.reuse ;  /* 0x0000000476767c23 */ /* 0x100fe200080108b9 */
[----:B------:R-:W-:Y:S01]  /*a230*/  LOP3.LUT R5, R33, 0xff, RZ, 0xc0, !PT ;  /* 0x000000ff21057812 */ /* 0x000fe200078ec0ff */
[----:B------:R-:W-:Y:S01]  /*a240*/  FFMA.FTZ R185, R119, UR4, -R185 ;  /* 0x0000000477b97c23 */ /* 0x000fe200080108b9 */
[----:B------:R-:W-:Y:S03]  /*a250*/  PRMT R17, R172, 0x5410, R12 ;  /* 0x00005410ac117816 */ /* 0x000fe6000000000c */
[----:B------:R-:W-:Y:S01]  /*a260*/  MUFU.EX2 R93, R93 ;  /* 0x0000005d005d7308 */ /* 0x000fe20000000800 */
[----:B------:R-:W-:Y:S01]  /*a270*/  LOP3.LUT R12, R174, 0xff, RZ, 0xc0, !PT ;  /* 0x000000ffae0c7812 */ /* 0x000fe200078ec0ff */
[----:B----4-:R-:W-:Y:S01]  /*a280*/  IMAD.MOV.U32 R26, RZ, RZ, 0x7054 ;  /* 0x00007054ff1a7424 */ /* 0x010fe200078e00ff */
[----:B------:R-:W-:Y:S01]  /*a290*/  PRMT R19, R139, 0x5410, R10 ;  /* 0x000054108b137816 */ /* 0x000fe2000000000a */
[----:B------:R-:W-:Y:S01]  /*a2a0*/  IMAD.U32 R139, RZ, RZ, UR5 ;  /* 0x00000005ff8b7e24 */ /* 0x000fe2000f8e00ff */
[----:B------:R-:W-:Y:S01]  /*a2b0*/  SHF.R.U32.HI R10, RZ, 0x8, R4 ;  /* 0x00000008ff0a7819 */ /* 0x000fe20000011604 */
[--C-:B------:R-:W-:Y:S01]  /*a2c0*/  FFMA.FTZ R79, R79, UR4, -R187.reuse ;  /* 0x000000044f4f7c23 */ /* 0x100fe200080108bb */
[----:B------:R-:W-:Y:S01]  /*a2d0*/  PRMT R18, R5, 0x5410, R34 ;  /* 0x0000541005127816 */ /* 0x000fe20000000022 */
[----:B------:R-:W-:Y:S01]  /*a2e0*/  FFMA.FTZ R74, R74, UR4, -R187 ;  /* 0x000000044a4a7c23 */ /* 0x000fe200080108bb */
[----:B------:R-:W-:Y:S01]  /*a2f0*/  LOP3.LUT R4, R8, 0xffff, RZ, 0xc0, !PT ;  /* 0x0000ffff08047812 */ /* 0x000fe200078ec0ff */
[--C-:B------:R-:W-:Y:S01]  /*a300*/  FFMA.FTZ R112, R112, UR4, -R186.reuse ;  /* 0x0000000470707c23 */ /* 0x100fe200080108ba */
[----:B------:R-:W-:Y:S01]  /*a310*/  SHF.R.U32.HI R5, RZ, 0x10, R9 ;  /* 0x00000010ff057819 */ /* 0x000fe20000011609 */
[--C-:B------:R-:W-:Y:S01]  /*a320*/  FFMA.FTZ R113, R113, UR4, -R186.reuse ;  /* 0x0000000471717c23 */ /* 0x100fe200080108ba */
[----:B------:R-:W-:Y:S01]  /*a330*/  PRMT R175, R12, 0x5410, R183 ;  /* 0x000054100caf7816 */ /* 0x000fe200000000b7 */
[--C-:B------:R-:W-:Y:S01]  /*a340*/  FFMA.FTZ R100, R100, UR4, -R186.reuse ;  /* 0x0000000464647c23 */ /* 0x100fe200080108ba */
[----:B------:R-:W-:Y:S01]  /*a350*/  LOP3.LUT R12, R9, 0xff, RZ, 0xc0, !PT ;  /* 0x000000ff090c7812 */ /* 0x000fe200078ec0ff */
[--C-:B------:R-:W-:Y:S01]  /*a360*/  FFMA.FTZ R101, R101, UR4, -R186.reuse ;  /* 0x0000000465657c23 */ /* 0x100fe200080108ba */
[----:B------:R-:W-:Y:S01]  /*a370*/  SHF.R.U32.HI R11, RZ, 0x18, R9 ;  /* 0x00000018ff0b7819 */ /* 0x000fe20000011609 */
[--C-:B------:R-:W-:Y:S01]  /*a380*/  FFMA.FTZ R128, R128, UR4, -R186.reuse ;  /* 0x0000000480807c23 */ /* 0x100fe200080108ba */
[----:B------:R-:W-:Y:S01]  /*a390*/  LOP3.LUT R9, R8, 0xff, RZ, 0xc0, !PT ;  /* 0x000000ff08097812 */ /* 0x000fe200078ec0ff */
[----:B------:R-:W-:Y:S01]  /*a3a0*/  FFMA.FTZ R129, R129, UR4, -R186 ;  /* 0x0000000481817c23 */ /* 0x000fe200080108ba */
[----:B------:R-:W-:Y:S01]  /*a3b0*/  SHF.R.U32.HI R4, RZ, 0x8, R4 ;  /* 0x00000008ff047819 */ /* 0x000fe20000011604 */
[--C-:B------:R-:W-:Y:S01]  /*a3c0*/  FFMA.FTZ R116, R116, UR4, -R186.reuse ;  /* 0x0000000474747c23 */ /* 0x100fe200080108ba */
[----:B------:R-:W-:Y:S01]  /*a3d0*/  LOP3.LUT R5, R5, 0xff, RZ, 0xc0, !PT ;  /* 0x000000ff05057812 */ /* 0x000fe200078ec0ff */
[----:B------:R-:W-:Y:S01]  /*a3e0*/  FFMA.FTZ R186, R117, UR4, -R186 ;  /* 0x0000000475ba7c23 */ /* 0x000fe200080108ba */
[----:B------:R-:W-:Y:S01]  /*a3f0*/  PRMT R172, R9, 0x5410, R4 ;  /* 0x0000541009ac7816 */ /* 0x000fe20000000004 */
[--C-:B------:R-:W-:Y:S01]  /*a400*/  FFMA.FTZ R90, R90, UR4, -R187.reuse ;  /* 0x000000045a5a7c23 */ /* 0x100fe200080108bb */
[----:B------:R-:W-:Y:S01]  /*a410*/  PRMT R12, R12, 0x5410, R10 ;  /* 0x000054100c0c7816 */ /* 0x000fe2000000000a */
[----:B------:R-:W-:Y:S01]  /*a420*/  FFMA.FTZ R91, R91, UR4, -R187 ;  /* 0x000000045b5b7c23 */ /* 0x000fe200080108bb */
[----:B------:R-:W-:Y:S01]  /*a430*/  PRMT R11, R5, 0x5410, R11 ;  /* 0x00005410050b7816 */ /* 0x000fe2000000000b */
[--C-:B------:R-:W-:Y:S01]  /*a440*/  FFMA.FTZ R94, R94, UR4, -R187.reuse ;  /* 0x000000045e5e7c23 */ /* 0x100fe200080108bb */
[----:B------:R-:W-:Y:S01]  /*a450*/  SHF.R.U32.HI R4, RZ, 0x10, R8 ;  /* 0x00000010ff047819 */ /* 0x000fe20000011608 */
[----:B------:R-:W-:Y:S01]  /*a460*/  MUFU.EX2 R90, R90 ;  /* 0x0000005a005a7308 */ /* 0x000fe20000000800 */
[--C-:B------:R-:W-:Y:S01]  /*a470*/  SHF.R.U32.HI R5, RZ, 0x10, R2.reuse ;  /* 0x00000010ff057819 */ /* 0x100fe20000011602 */
[----:B------:R-:W-:Y:S01]  /*a480*/  FFMA.FTZ R95, R95, UR4, -R187 ;  /* 0x000000045f5f7c23 */ /* 0x000fe200080108bb */
[----:B------:R-:W-:Y:S01]  /*a490*/  SHF.R.U32.HI R10, RZ, 0x18, R2 ;  /* 0x00000018ff0a7819 */ /* 0x000fe20000011602 */
[--C-:B------:R-:W-:Y:S01]  /*a4a0*/  FFMA.FTZ R104, R104, UR4, -R184.reuse ;  /* 0x0000000468687c23 */ /* 0x100fe200080108b8 */
[----:B------:R-:W-:Y:S01]  /*a4b0*/  LOP3.LUT R2, R7, 0xffff, RZ, 0xc0, !PT ;  /* 0x0000ffff07027812 */ /* 0x000fe200078ec0ff */
[----:B------:R-:W-:Y:S01]  /*a4c0*/  FFMA.FTZ R105, R105, UR4, -R184 ;  /* 0x0000000469697c23 */ /* 0x000fe200080108b8 */
[----:B------:R-:W-:Y:S03]  /*a4d0*/  SHF.R.U32.HI R8, RZ, 0x18, R8 ;  /* 0x00000018ff087819 */ /* 0x000fe60000011608 */
[----:B------:R-:W-:Y:S01]  /*a4e0*/  MUFU.EX2 R91, R91 ;  /* 0x0000005b005b7308 */ /* 0x000fe20000000800 */
[----:B------:R-:W-:Y:S01]  /*a4f0*/  LOP3.LUT R4, R4, 0xff, RZ, 0xc0, !PT ;  /* 0x000000ff04047812 */ /* 0x000fe200078ec0ff */
[--C-:B------:R-:W-:Y:S01]  /*a500*/  FFMA.FTZ R108, R108, UR4, -R184.reuse ;  /* 0x000000046c6c7c23 */ /* 0x100fe200080108b8 */
[----:B------:R-:W-:Y:S01]  /*a510*/  LOP3.LUT R9, R5, 0xff, RZ, 0xc0, !PT ;  /* 0x000000ff05097812 */ /* 0x000fe200078ec0ff */
[--C-:B------:R-:W-:Y:S01]  /*a520*/  FFMA.FTZ R109, R109, UR4, -R184.reuse ;  /* 0x000000046d6d7c23 */ /* 0x100fe200080108b8 */
[----:B------:R-:W-:Y:S01]  /*a530*/  LOP3.LUT R5, R7, 0xff, RZ, 0xc0, !PT ;  /* 0x000000ff07057812 */ /* 0x000fe200078ec0ff */
[----:B------:R-:W-:Y:S01]  /*a540*/  FFMA.FTZ R120, R120, UR4, -R184 ;  /* 0x0000000478787c23 */ /* 0x000fe200080108b8 */
[----:B------:R-:W-:Y:S03]  /*a550*/  SHF.R.U32.HI R2, RZ, 0x8, R2 ;  /* 0x00000008ff027819 */ /* 0x000fe60000011602 */
[----:B------:R-:W-:Y:S01]  /*a560*/  MUFU.EX2 R94, R94 ;  /* 0x0000005e005e7308 */ /* 0x000fe20000000800 */
[----:B------:R-:W-:Y:S01]  /*a570*/  PRMT R173, R4, 0x5410, R8 ;  /* 0x0000541004ad7816 */ /* 0x000fe20000000008 */
[--C-:B------:R-:W-:Y:S01]  /*a580*/  FFMA.FTZ R121, R121, UR4, -R184.reuse ;  /* 0x0000000479797c23 */ /* 0x100fe200080108b8 */
[----:B------:R-:W-:Y:S01]  /*a590*/  SHF.R.U32.HI R4, RZ, 0x10, R7 ;  /* 0x00000010ff047819 */ /* 0x000fe20000011607 */
[----:B------:R-:W-:Y:S01]  /*a5a0*/  FFMA.FTZ R124, R124, UR4, -R184 ;  /* 0x000000047c7c7c23 */ /* 0x000fe200080108b8 */
[----:B------:R-:W-:Y:S01]  /*a5b0*/  PRMT R176, R5, 0x5410, R2 ;  /* 0x0000541005b07816 */ /* 0x000fe20000000002 */
[----:B------:R-:W-:Y:S01]  /*a5c0*/  FFMA.FTZ R184, R125, UR4, -R184 ;  /* 0x000000047db87c23 */ /* 0x000fe200080108b8 */
[----:B------:R-:W-:Y:S03]  /*a5d0*/  SHF.R.U32.HI R5, RZ, 0x8, R13 ;  /* 0x00000008ff057819 */ /* 0x000fe6000001160d */
[----:B------:R-:W-:Y:S01]  /*a5e0*/  MUFU.EX2 R95, R95 ;  /* 0x0000005f005f7308 */ /* 0x000fe20000000800 */
[----:B------:R-:W-:Y:S01]  /*a5f0*/  LOP3.LUT R2, R4, 0xff, RZ, 0xc0, !PT ;  /* 0x000000ff04027812 */ /* 0x000fe200078ec0ff */
[----:B------:R-:W-:Y:S01]  /*a600*/  FFMA.FTZ R106, R106, UR4, -R187 ;  /* 0x000000046a6a7c23 */ /* 0x000fe200080108bb */
[----:B------:R-:W-:Y:S01]  /*a610*/  SHF.R.U32.HI R7, RZ, 0x18, R7 ;  /* 0x00000018ff077819 */ /* 0x000fe20000011607 */
[----:B------:R-:W-:Y:S01]  /*a620*/  FFMA.FTZ R107, R107, UR4, -R187 ;  /* 0x000000046b6b7c23 */ /* 0x000fe200080108bb */
[----:B------:R-:W-:Y:S01]  /*a630*/  SHF.R.U32.HI R4, RZ, 0x8, R177 ;  /* 0x00000008ff047819 */ /* 0x000fe200000116b1 */
[----:B------:R-:W-:Y:S01]  /*a640*/  FFMA.FTZ R110, R110, UR4, -R187 ;  /* 0x000000046e6e7c23 */ /* 0x000fe200080108bb */
[----:B------:R-:W-:Y:S01]  /*a650*/  PRMT R225, R16, 0x5410, R5 ;  /* 0x0000541010e17816 */ /* 0x000fe20000000005 */
[----:B------:R-:W-:Y:S01]  /*a660*/  IMAD.MOV.U32 R16, RZ, RZ, R247 ;  /* 0x000000ffff107224 */ /* 0x000fe200078e00f7 */
[----:B------:R-:W-:Y:S01]  /*a670*/  SHF.R.U32.HI R5, RZ, 0x10, R0 ;  /* 0x00000010ff057819 */ /* 0x000fe20000011600 */
[----:B------:R3:W-:Y:S01]  /*a680*/  MUFU.EX2 R247, R38 ;  /* 0x0000002600f77308 */ /* 0x0007e20000000800 */
[----:B------:R-:W-:Y:S01]  /*a690*/  PRMT R10, R9, 0x5410, R10 ;  /* 0x00005410090a7816 */ /* 0x000fe2000000000a */
[----:B------:R-:W-:Y:S01]  /*a6a0*/  FFMA.FTZ R111, R111, UR4, -R187 ;  /* 0x000000046f6f7c23 */ /* 0x000fe200080108bb */
[----:B------:R-:W-:Y:S01]  /*a6b0*/  PRMT R9, R2, 0x5410, R7 ;  /* 0x0000541002097816 */ /* 0x000fe20000000007 */
[----:B------:R-:W-:Y:S01]  /*a6c0*/  FFMA.FTZ R122, R122, UR4, -R187 ;  /* 0x000000047a7a7c23 */ /* 0x000fe200080108bb */
[----:B------:R-:W-:Y:S01]  /*a6d0*/  PRMT R230, R195, 0x5410, R4 ;  /* 0x00005410c3e67816 */ /* 0x000fe20000000004 */
[----:B------:R-:W-:Y:S01]  /*a6e0*/  IMAD.MOV.U32 R195, RZ, RZ, R221 ;  /* 0x000000ffffc37224 */ /* 0x000fe200078e00dd */
[C---:B------:R-:W-:Y:S03]  /*a6f0*/  LOP3.LUT R2, R0.reuse, 0xffff, RZ, 0xc0, !PT ;  /* 0x0000ffff00027812 */ /* 0x040fe600078ec0ff */
[----:B------:R-:W-:Y:S01]  /*a700*/  MUFU.EX2 R112, R112 ;  /* 0x0000007000707308 */ /* 0x000fe20000000800 */
[----:B------:R-:W-:Y:S01]  /*a710*/  LOP3.LUT R7, R0, 0xff, RZ, 0xc0, !PT ;  /* 0x000000ff00077812 */ /* 0x000fe200078ec0ff */
[--C-:B------:R-:W-:Y:S01]  /*a720*/  FFMA.FTZ R123, R123, UR4, -R187.reuse ;  /* 0x000000047b7b7c23 */ /* 0x100fe200080108bb */
[----:B------:R-:W-:Y:S01]  /*a730*/  SHF.R.U32.HI R4, RZ, 0x18, R0 ;  /* 0x00000018ff047819 */ /* 0x000fe20000011600 */
[----:B------:R-:W-:Y:S01]  /*a740*/  FFMA.FTZ R126, R126, UR4, -R187 ;  /* 0x000000047e7e7c23 */ /* 0x000fe200080108bb */
[----:B------:R-:W-:Y:S02]  /*a750*/  LOP3.LUT R0, R5, 0xff, RZ, 0xc0, !PT ;  /* 0x000000ff05007812 */ /* 0x000fe400078ec0ff */
[----:B------:R-:W-:Y:S03]  /*a760*/  SHF.R.U32.HI R2, RZ, 0x8, R2 ;  /* 0x00000008ff027819 */ /* 0x000fe60000011602 */
[----:B------:R-:W-:Y:S01]  /*a770*/  MUFU.EX2 R113, R113 ;  /* 0x0000007100717308 */ /* 0x000fe20000000800 */
[----:B------:R-:W-:Y:S01]  /*a780*/  PRMT R221, R0, 0x5410, R4 ;  /* 0x0000541000dd7816 */ /* 0x000fe20000000004 */
[----:B---3--:R-:W-:Y:S01]  /*a790*/  IMAD.MOV.U32 R38, RZ, RZ, R179 ;  /* 0x000000ffff267224 */ /* 0x008fe200078e00b3 */
[----:B------:R-:W-:Y:S02]  /*a7a0*/  LOP3.LUT R0, R6, 0xffff, RZ, 0xc0, !PT ;  /* 0x0000ffff06007812 */ /* 0x000fe400078ec0ff */
[----:B------:R-:W-:Y:S01]  /*a7b0*/  LOP3.LUT R8, R14, 0xff, RZ, 0xc0, !PT ;  /* 0x000000ff0e087812 */ /* 0x000fe200078ec0ff */
[----:B------:R-:W-:Y:S01]  /*a7c0*/  IMAD.MOV.U32 R14, RZ, RZ, R203 ;  /* 0x000000ffff0e7224 */ /* 0x000fe200078e00cb */
[----:B------:R-:W-:Y:S03]  /*a7d0*/  SHF.R.U32.HI R4, RZ, 0x8, R0 ;  /* 0x00000008ff047819 */ /* 0x000fe60000011600 */
[----:B------:R-:W-:Y:S01]  /*a7e0*/  MUFU.EX2 R114, R114 ;  /* 0x0000007200727308 */ /* 0x000fe20000000800 */
[----:B------:R-:W-:Y:S02]  /*a7f0*/  F2FP.BF16.F32.PACK_AB R0, R210, R237 ;  /* 0x000000edd200723e */ /* 0x000fe400000010ff */
[----:B------:R-:W-:Y:S01]  /*a800*/  PRMT R223, R7, 0x5410, R2 ;  /* 0x0000541007df7816 */ /* 0x000fe20000000002 */
[----:B------:R-:W3:Y:S01]  /*a810*/  LDL.LU R210, [R1+0x30] ;  /* 0x0000300001d27983 */ /* 0x000ee20000300800 */
[----:B------:R-:W-:Y:S01]  /*a820*/  PRMT R224, R8, 0x5410, R15 ;  /* 0x0000541008e07816 */ /* 0x000fe2000000000f */
[----:B------:R-:W-:Y:S01]  /*a830*/  IMAD.MOV.U32 R15, RZ, RZ, R215 ;  /* 0x000000ffff0f7224 */ /* 0x000fe200078e00d7 */
[--C-:B------:R-:W-:Y:S03]  /*a840*/  SHF.R.U32.HI R2, RZ, 0x10, R6.reuse ;  /* 0x00000010ff027819 */ /* 0x100fe60000011606 */
[----:B------:R4:W-:Y:S01]  /*a850*/  MUFU.EX2 R215, R40 ;  /* 0x0000002800d77308 */ /* 0x0009e20000000800 */
[----:B------:R-:W-:Y:S02]  /*a860*/  PRMT R139, R139, R26, UR5 ;  /* 0x000000058b8b7e16 */ /* 0x000fe4000800001a */
[----:B------:R-:W-:Y:S02]  /*a870*/  LOP3.LUT R5, R6, 0xff, RZ, 0xc0, !PT ;  /* 0x000000ff06057812 */ /* 0x000fe400078ec0ff */
[----:B------:R-:W-:Y:S02]  /*a880*/  SHF.R.U32.HI R6, RZ, 0x18, R6 ;  /* 0x00000018ff067819 */ /* 0x000fe40000011606 */
[----:B------:R-:W-:Y:S03]  /*a890*/  LOP3.LUT R2, R2, 0xff, RZ, 0xc0, !PT ;  /* 0x000000ff02027812 */ /* 0x000fe600078ec0ff */
[----:B------:R-:W-:Y:S01]  /*a8a0*/  MUFU.EX2 R115, R115 ;  /* 0x0000007300737308 */ /* 0x000fe20000000800 */
[--C-:B------:R-:W-:Y:S02]  /*a8b0*/  HSET2.LE.AND R48, R178, R139.reuse, PT ;  /* 0x0000008bb2307233 */ /* 0x100fe40003803000 */
[----:B------:R-:W-:Y:S02]  /*a8c0*/  PRMT R203, R2, 0x5410, R6 ;  /* 0x0000541002cb7816 */ /* 0x000fe40000000006 */
[----:B------:R-:W-:Y:S01]  /*a8d0*/  LOP3.LUT R8, R194, 0xff, RZ, 0xc0, !PT ;  /* 0x000000ffc2087812 */ /* 0x000fe200078ec0ff */
[----:B------:R-:W-:Y:S01]  /*a8e0*/  IMAD.MOV.U32 R194, RZ, RZ, R241 ;  /* 0x000000ffffc27224 */ /* 0x000fe200078e00f1 */
[----:B------:R-:W-:Y:S03]  /*a8f0*/  PRMT R220, R5, 0x5410, R4 ;  /* 0x0000541005dc7816 */ /* 0x000fe60000000004 */
[----:B------:R1:W-:Y:S01]  /*a900*/  MUFU.EX2 R6, R43 ;  /* 0x0000002b00067308 */ /* 0x0003e20000000800 */
[--C-:B------:R-:W-:Y:S01]  /*a910*/  HSET2.LE.AND R49, R35, R139.reuse, PT ;  /* 0x0000008b23317233 */ /* 0x100fe20003803000 */
[----:B----4-:R-:W-:Y:S01]  /*a920*/  IMAD.MOV.U32 R40, RZ, RZ, R239 ;  /* 0x000000ffff287224 */ /* 0x010fe200078e00ef */
[----:B------:R-:W-:Y:S02]  /*a930*/  F2FP.BF16.F32.PACK_AB R2, R236, R195 ;  /* 0x000000c3ec02723e */ /* 0x000fe400000010ff */
[----:B------:R-:W-:Y:S02]  /*a940*/  F2FP.BF16.F32.PACK_AB R4, R231, R250 ;  /* 0x000000fae704723e */ /* 0x000fe400000010ff */
[----:B------:R-:W-:Y:S03]  /*a950*/  LOP3.LUT R48, R48, R2, RZ, 0xc0, !PT ;  /* 0x0000000230307212 */ /* 0x000fe600078ec0ff */
[----:B------:R4:W2:Y:S01]  /*a960*/  MUFU.EX2 R5, R41 ;  /* 0x0000002900057308 */ /* 0x0008a20000000800 */
[--C-:B------:R-:W-:Y:S02]  /*a970*/  HSET2.LE.AND R50, R198, R139.reuse, PT ;  /* 0x0000008bc6327233 */ /* 0x100fe40003803000 */
[----:B------:R-:W-:Y:S02]  /*a980*/  LOP3.LUT R49, R49, R4, RZ, 0xc0, !PT ;  /* 0x0000000431317212 */ /* 0x000fe400078ec0ff */
[--C-:B------:R-:W-:Y:S01]  /*a990*/  HSET2.LE.AND R2, R21, R139.reuse, PT ;  /* 0x0000008b15027233 */ /* 0x100fe20003803000 */
[----:B------:R-:W-:Y:S01]  /*a9a0*/  IMAD.MOV.U32 R21, RZ, RZ, R238 ;  /* 0x000000ffff157224 */ /* 0x000fe200078e00ee */
[--C-:B------:R-:W-:Y:S03]  /*a9b0*/  HSET2.LE.AND R4, R199, R139.reuse, PT ;  /* 0x0000008bc7047233 */ /* 0x100fe60003803000 */
[----:B------:R-:W-:Y:S01]  /*a9c0*/  MUFU.EX2 R100, R100 ;  /* 0x0000006400647308 */ /* 0x000fe20000000800 */
[----:B------:R-:W-:Y:S01]  /*a9d0*/  F2FP.BF16.F32.PACK_AB R33, R16, R194 ;  /* 0x000000c21021723e */ /* 0x000fe200000010ff */
[----:B-1----:R-:W-:Y:S01]  /*a9e0*/  IMAD.MOV.U32 R43, RZ, RZ, R231 ;  /* 0x000000ffff2b7224 */ /* 0x002fe200078e00e7 */
[----:B------:R-:W-:Y:S02]  /*a9f0*/  LOP3.LUT R50, R50, R0, RZ, 0xc0, !PT ;  /* 0x0000000032327212 */ /* 0x000fe400078ec0ff */
[--C-:B------:R-:W-:Y:S02]  /*aa00*/  HSET2.LE.AND R51, R197, R139.reuse, PT ;  /* 0x0000008bc5337233 */ /* 0x100fe40003803000 */
[----:B------:R-:W-:Y:S03]  /*aa10*/  LOP3.LUT R33, R2, R33, RZ, 0xc0, !PT ;  /* 0x0000002102217212 */ /* 0x000fe600078ec0ff */
[----:B------:R-:W-:Y:S01]  /*aa20*/  MUFU.EX2 R101, R101 ;  /* 0x0000006500657308 */ /* 0x000fe20000000800 */
[--C-:B------:R-:W-:Y:S01]  /*aa30*/  HSET2.LE.AND R174, R17, R139.reuse, PT ;  /* 0x0000008b11ae7233 */ /* 0x100fe20003803000 */
[----:B----4-:R-:W-:Y:S01]  /*aa40*/  IMAD.MOV.U32 R41, RZ, RZ, R237 ;  /* 0x000000ffff297224 */ /* 0x010fe200078e00ed */
[----:B------:R-:W-:Y:S02]  /*aa50*/  F2FP.BF16.F32.PACK_AB R0, R209, R213 ;  /* 0x000000d5d100723e */ /* 0x000fe400000010ff */
[--C-:B------:R-:W-:Y:S02]  /*aa60*/  HSET2.LE.AND R175, R175, R139.reuse, PT ;  /* 0x0000008bafaf7233 */ /* 0x100fe40003803000 */
[----:B------:R-:W-:Y:S03]  /*aa70*/  F2FP.BF16.F32.PACK_AB R2, R29, R14 ;  /* 0x0000000e1d02723e */ /* 0x000fe600000010ff */
[----:B------:R1:W-:Y:S01]  /*aa80*/  MUFU.EX2 R17, R44 ;  /* 0x0000002c00117308 */ /* 0x0003e20000000800 */
[----:B------:R-:W-:Y:S02]  /*aa90*/  LOP3.LUT R51, R51, R0, RZ, 0xc0, !PT ;  /* 0x0000000033337212 */ /* 0x000fe400078ec0ff */
[----:B------:R-:W-:Y:S02]  /*aaa0*/  LOP3.LUT R174, R174, R2, RZ, 0xc0, !PT ;  /* 0x00000002aeae7212 */ /* 0x000fe400078ec0ff */
[--C-:B------:R-:W-:Y:S02]  /*aab0*/  HSET2.LE.AND R173, R173, R139.reuse, PT ;  /* 0x0000008badad7233 */ /* 0x100fe40003803000 */
[--C-:B------:R-:W-:Y:S01]  /*aac0*/  HSET2.LE.AND R0, R22, R139.reuse, PT ;  /* 0x0000008b16007233 */ /* 0x100fe20003803000 */
[----:B------:R-:W-:Y:S01]  /*aad0*/  IMAD.MOV.U32 R22, RZ, RZ, R206 ;  /* 0x000000ffff167224 */ /* 0x000fe200078e00ce */
[--C-:B------:R-:W-:Y:S01]  /*aae0*/  HSET2.LE.AND R176, R176, R139.reuse, PT ;  /* 0x0000008bb0b07233 */ /* 0x100fe20003803000 */
[----:B------:R4:W3:Y:S01]  /*aaf0*/  MUFU.EX2 R206, R45 ;  /* 0x0000002d00ce7308 */ /* 0x0008e20000000800 */
[----:B------:R-:W-:Y:S02]  /*ab00*/  F2FP.BF16.F32.PACK_AB R2, R40, R246 ;  /* 0x000000f62802723e */ /* 0x000fe400000010ff */
[----:B------:R-:W-:Y:S02]  /*ab10*/  F2FP.BF16.F32.PACK_AB R178, R217, R22 ;  /* 0x00000016d9b2723e */ /* 0x000fe400000010ff */
[----:B------:R-:W-:Y:S02]  /*ab20*/  LOP3.LUT R173, R173, R2, RZ, 0xc0, !PT ;  /* 0x00000002adad7212 */ /* 0x000fe400078ec0ff */
[--C-:B------:R-:W-:Y:S01]  /*ab30*/  HSET2.LE.AND R2, R19, R139.reuse, PT ;  /* 0x0000008b13027233 */ /* 0x100fe20003803000 */
[----:B------:R-:W-:Y:S01]  /*ab40*/  IMAD.MOV.U32 R19, RZ, RZ, R194 ;  /* 0x000000ffff137224 */ /* 0x000fe200078e00c2 */
[----:B--2---:R-:W-:Y:S01]  /*ab50*/  F2FP.BF16.F32.PACK_AB R179, R28, R31 ;  /* 0x0000001f1cb3723e */ /* 0x004fe200000010ff */
[----:B------:R-:W-:Y:S01]  /*ab60*/  MUFU.EX2 R102, R102 ;  /* 0x0000006600667308 */ /* 0x000fe20000000800 */
[----:B------:R-:W-:Y:S02]  /*ab70*/  F2FP.BF16.F32.PACK_AB R32, R216, R251 ;  /* 0x000000fbd820723e */ /* 0x000fe400000010ff */
[----:B------:R-:W-:Y:S02]  /*ab80*/  LOP3.LUT R178, R2, R178, RZ, 0xc0, !PT ;  /* 0x000000b202b27212 */ /* 0x000fe400078ec0ff */
[--C-:B------:R-:W-:Y:S01]  /*ab90*/  HSET2.LE.AND R2, R23, R139.reuse, PT ;  /* 0x0000008b17027233 */ /* 0x100fe20003803000 */
[----:B------:R-:W-:Y:S01]  /*aba0*/  IMAD.MOV.U32 R23, RZ, RZ, R5 ;  /* 0x000000ffff177224 */ /* 0x000fe200078e0005 */
[--C-:B------:R-:W-:Y:S03]  /*abb0*/  HSET2.LE.AND R180, R12, R139.reuse, PT ;  /* 0x0000008b0cb47233 */ /* 0x100fe60003803000 */
[----:B------:R-:W-:Y:S01]  /*abc0*/  MUFU.EX2 R103, R103 ;  /* 0x0000006700677308 */ /* 0x000fe20000000800 */
[----:B------:R-:W-:Y:S02]  /*abd0*/  LOP3.LUT R32, R0, R32, RZ, 0xc0, !PT ;  /* 0x0000002000207212 */ /* 0x000fe400078ec0ff */
[--C-:B------:R-:W-:Y:S02]  /*abe0*/  HSET2.LE.AND R35, R200, R139.reuse, PT ;  /* 0x0000008bc8237233 */ /* 0x100fe40003803000 */
[----:B------:R-:W-:Y:S02]  /*abf0*/  F2FP.BF16.F32.PACK_AB R0, R15, R211 ;  /* 0x000000d30f00723e */ /* 0x000fe400000010ff */
[--C-:B-1----:R-:W-:Y:S01]  /*ac00*/  HSET2.LE.AND R44, R20, R139.reuse, PT ;  /* 0x0000008b142c7233 */ /* 0x102fe20003803000 */
[----:B------:R-:W-:Y:S01]  /*ac10*/  IMAD.MOV.U32 R20, RZ, RZ, R227 ;  /* 0x000000ffff147224 */ /* 0x000fe200078e00e3 */
[----:B------:R-:W-:Y:S01]  /*ac20*/  F2FP.BF16.F32.PACK_AB R5, R30, R212 ;  /* 0x000000d41e05723e */ /* 0x000fe200000010ff */
[----:B------:R-:W-:Y:S01]  /*ac30*/  MUFU.EX2 R104, R104 ;  /* 0x0000006800687308 */ /* 0x000fe20000000800 */
[----:B------:R-:W-:Y:S02]  /*ac40*/  LOP3.LUT R35, R35, R0, RZ, 0xc0, !PT ;  /* 0x0000000023237212 */ /* 0x000fe400078ec0ff */
[--C-:B------:R-:W-:Y:S02]  /*ac50*/  HSET2.LE.AND R172, R172, R139.reuse, PT ;  /* 0x0000008bacac7233 */ /* 0x100fe40003803000 */
[----:B------:R-:W-:Y:S02]  /*ac60*/  F2FP.BF16.F32.PACK_AB R0, R21, R38 ;  /* 0x000000261500723e */ /* 0x000fe400000010ff */
[----:B------:R-:W-:Y:S03]  /*ac70*/  LOP3.LUT R44, R44, R5, RZ, 0xc0, !PT ;  /* 0x000000052c2c7212 */ /* 0x000fe600078ec0ff */
[----:B------:R-:W-:Y:S01]  /*ac80*/  MUFU.EX2 R105, R105 ;  /* 0x0000006900697308 */ /* 0x000fe20000000800 */
[----:B------:R-:W-:Y:S02]  /*ac90*/  PRMT R228, R8, 0x5410, R196 ;  /* 0x0000541008e47816 */ /* 0x000fe400000000c4 */
[----:B------:R-:W-:Y:S02]  /*aca0*/  LOP3.LUT R172, R172, R0, RZ, 0xc0, !PT ;  /* 0x00000000acac7212 */ /* 0x000fe400078ec0ff */
[--C-:B------:R-:W-:Y:S02]  /*acb0*/  HSET2.LE.AND R0, R9, R139.reuse, PT ;  /* 0x0000008b09007233 */ /* 0x100fe40003803000 */
[----:B------:R-:W-:Y:S03]  /*acc0*/  F2FP.BF16.F32.PACK_AB R177, R226, R229 ;  /* 0x000000e5e2b1723e */ /* 0x000fe600000010ff */
[----:B------:R-:W-:Y:S01]  /*acd0*/  MUFU.EX2 R106, R106 ;  /* 0x0000006a006a7308 */ /* 0x000fe20000000800 */
[--C-:B----4-:R-:W-:Y:S02]  /*ace0*/  HSET2.LE.AND R45, R10, R139.reuse, PT ;  /* 0x0000008b0a2d7233 */ /* 0x110fe40003803000 */
[----:B------:R-:W-:Y:S01]  /*acf0*/  LOP3.LUT R177, R0, R177, RZ, 0xc0, !PT ;  /* 0x000000b100b17212 */ /* 0x000fe200078ec0ff */
[----:B------:R-:W-:Y:S01]  /*ad00*/  FFMA.FTZ R0, R46, UR4, -R187 ;  /* 0x000000042e007c23 */ /* 0x000fe200080108bb */
[--C-:B------:R-:W-:Y:S01]  /*ad10*/  HSET2.LE.AND R46, R24, R139.reuse, PT ;  /* 0x0000008b182e7233 */ /* 0x100fe20003803000 */
[----:B------:R-:W-:Y:S01]  /*ad20*/  IMAD.MOV.U32 R24, RZ, RZ, R229 ;  /* 0x000000ffff187224 */ /* 0x000fe200078e00e5 */
[--C-:B------:R-:W-:Y:S03]  /*ad30*/  HSET2.LE.AND R181, R11, R139.reuse, PT ;  /* 0x0000008b0bb57233 */ /* 0x100fe60003803000 */
[----:B------:R1:W-:Y:S01]  /*ad40*/  MUFU.EX2 R26, R0 ;  /* 0x00000000001a7308 */ /* 0x0003e20000000800 */
[--C-:B------:R-:W-:Y:S01]  /*ad50*/  HSET2.LE.AND R183, R25, R139.reuse, PT ;  /* 0x0000008b19b77233 */ /* 0x100fe20003803000 */
[----:B------:R-:W-:Y:S01]  /*ad60*/  IMAD.MOV.U32 R25, RZ, RZ, R226 ;  /* 0x000000ffff197224 */ /* 0x000fe200078e00e2 */
[--C-:B------:R-:W-:Y:S07]  /*ad70*/  HSET2.LE.AND R182, R192, R139.reuse, PT ;  /* 0x0000008bc0b67233 */ /* 0x100fee0003803000 */
[----:B------:R-:W-:Y:S10]  /*ad80*/  MUFU.EX2 R107, R107 ;  /* 0x0000006b006b7308 */ /* 0x000ff40000000800 */
[----:B------:R-:W-:Y:S01]  /*ad90*/  MUFU.EX2 R108, R108 ;  /* 0x0000006c006c7308 */ /* 0x000fe20000000800 */
[----:B-1----:R-:W-:Y:S04]  /*ada0*/  F2FP.BF16.F32.PACK_AB R0, R27, R214 ;  /* 0x000000d61b00723e */ /* 0x002fe800000010ff */
[----:B------:R-:W-:Y:S02]  /*adb0*/  LOP3.LUT R46, R46, R0, RZ, 0xc0, !PT ;  /* 0x000000002e2e7212 */ /* 0x000fe400078ec0ff */
[----:B------:R-:W-:Y:S03]  /*adc0*/  F2FP.BF16.F32.PACK_AB R0, R36, R247 ;  /* 0x000000f72400723e */ /* 0x000fe600000010ff */
[----:B------:R-:W-:Y:S01]  /*add0*/  MUFU.EX2 R109, R109 ;  /* 0x0000006d006d7308 */ /* 0x000fe20000000800 */
[----:B------:R-:W-:Y:S09]  /*ade0*/  LOP3.LUT R45, R45, R0, RZ, 0xc0, !PT ;  /* 0x000000002d2d7212 */ /* 0x000ff200078ec0ff */
        /* <DEDUP_REMOVED lines=17> */
[----:B---3--:R-:W-:Y:S04]  /*af00*/  F2FP.BF16.F32.PACK_AB R34, R208, R210 ;  /* 0x000000d2d022723e */ /* 0x008fe800000010ff */
[----:B------:R-:W-:Y:S02]  /*af10*/  LOP3.LUT R34, R4, R34, RZ, 0xc0, !PT ;  /* 0x0000002204227212 */ /* 0x000fe400078ec0ff */
[----:B------:R-:W-:Y:S04]  /*af20*/  F2FP.BF16.F32.PACK_AB R4, R227, R37 ;  /* 0x00000025e304723e */ /* 0x000fe800000010ff */
[----:B------:R-:W-:Y:S02]  /*af30*/  LOP3.LUT R175, R175, R4, RZ, 0xc0, !PT ;  /* 0x00000004afaf7212 */ /* 0x000fe400078ec0ff */
[----:B------:R-:W-:Y:S04]  /*af40*/  F2FP.BF16.F32.PACK_AB R4, R193, R202 ;  /* 0x000000cac104723e */ /* 0x000fe800000010ff */
[----:B------:R-:W-:Y:S02]  /*af50*/  LOP3.LUT R176, R176, R4, RZ, 0xc0, !PT ;  /* 0x00000004b0b07212 */ /* 0x000fe400078ec0ff */
[--C-:B------:R-:W-:Y:S01]  /*af60*/  HSET2.LE.AND R4, R18, R139.reuse, PT ;  /* 0x0000008b12047233 */ /* 0x100fe20003803000 */
[----:B------:R-:W-:Y:S02]  /*af70*/  IMAD.MOV.U32 R18, RZ, RZ, R6 ;  /* 0x000000ffff127224 */ /* 0x000fe400078e0006 */
[--C-:B------:R-:W-:Y:S01]  /*af80*/  FFMA.FTZ R6, R47, UR4, -R187.reuse ;  /* 0x000000042f067c23 */ /* 0x100fe200080108bb */
[----:B------:R-:W-:Y:S01]  /*af90*/  FFMA.FTZ R187, R127, UR4, -R187 ;  /* 0x000000047fbb7c23 */ /* 0x000fe200080108bb */
[----:B------:R-:W-:Y:S02]  /*afa0*/  LOP3.LUT R179, R4, R179, RZ, 0xc0, !PT ;  /* 0x000000b304b37212 */ /* 0x000fe400078ec0ff */
[----:B------:R-:W1:Y:S01]  /*afb0*/  MUFU.EX2 R252, R6 ;  /* 0x0000000600fc7308 */ /* 0x000e620000000800 */
[----:B------:R-:W-:Y:S02]  /*afc0*/  F2FP.BF16.F32.PACK_AB R4, R207, R222 ;  /* 0x000000decf04723e */ /* 0x000fe400000010ff */
[----:B------:R-:W-:Y:S02]  /*afd0*/  F2FP.BF16.F32.PACK_AB R0, R18, R39 ;  /* 0x000000271200723e */ /* 0x000fe400000010ff */
[----:B------:R-:W-:Y:S01]  /*afe0*/  LOP3.LUT R47, R2, R4, RZ, 0xc0, !PT ;  /* 0x00000004022f7212 */ /* 0x000fe200078ec0ff */
[----:B------:R-:W-:Y:S01]  /*aff0*/  VIADD R4, R201, 0x2 ;  /* 0x00000002c9047836 */ /* 0x000fe20000000000 */
[----:B------:R-:W-:Y:S03]  /*b000*/  F2FP.BF16.F32.PACK_AB R2, R23, R215 ;  /* 0x000000d71702723e */ /* 0x000fe600000010ff */
[----:B------:R-:W-:Y:S01]  /*b010*/  MUFU.EX2 R187, R187 ;  /* 0x000000bb00bb7308 */ /* 0x000fe20000000800 */
[----:B------:R-:W-:Y:S02]  /*b020*/  LOP3.LUT R181, R181, R0, RZ, 0xc0, !PT ;  /* 0x00000000b5b57212 */ /* 0x000fe400078ec0ff */
[----:B------:R-:W-:Y:S02]  /*b030*/  LOP3.LUT R4, R219, UR33, R4, 0x96, !PT ;  /* 0x00000021db047c12 */ /* 0x000fe4000f8e9604 */
[----:B------:R-:W-:Y:S02]  /*b040*/  LOP3.LUT R180, R180, R2, RZ, 0xc0, !PT ;  /* 0x00000002b4b47212 */ /* 0x000fe400078ec0ff */
[----:B------:R-:W-:Y:S01]  /*b050*/  F2FP.BF16.F32.PACK_AB R2, R206, R17 ;  /* 0x00000011ce02723e */ /* 0x000fe200000010ff */
[----:B------:R-:W-:Y:S01]  /*b060*/  IMAD.WIDE.U32 R12, R4, -0x326172a9, RZ ;  /* 0xcd9e8d57040c7825 */ /* 0x000fe200078e00ff */
[----:B-1----:R-:W-:Y:S02]  /*b070*/  F2FP.BF16.F32.PACK_AB R0, R252, R26 ;  /* 0x0000001afc00723e */ /* 0x002fe400000010ff */
[----:B------:R-:W-:Y:S02]  /*b080*/  LOP3.LUT R182, R182, R2, RZ, 0xc0, !PT ;  /* 0x00000002b6b67212 */ /* 0x000fe400078ec0ff */
[----:B------:R-:W-:Y:S02]  /*b090*/  LOP3.LUT R4, R13, UR27, R244, 0x96, !PT ;  /* 0x0000001b0d047c12 */ /* 0x000fe4000f8e96f4 */
[----:B------:R-:W-:Y:S02]  /*b0a0*/  LOP3.LUT R8, R189, UR25, R12, 0x96, !PT ;  /* 0x00000019bd087c12 */ /* 0x000fe4000f8e960c */
[----:B------:R-:W-:Y:S01]  /*b0b0*/  LOP3.LUT R183, R183, R0, RZ, 0xc0, !PT ;  /* 0x00000000b7b77212 */ /* 0x000fe200078ec0ff */
[----:B------:R-:W-:Y:S04]  /*b0c0*/  IMAD.WIDE.U32 R4, R4, -0x2daee0ad, RZ ;  /* 0xd2511f5304047825 */ /* 0x000fe800078e00ff */
[----:B------:R-:W-:Y:S01]  /*b0d0*/  IMAD.WIDE.U32 R8, R8, -0x2daee0ad, RZ ;  /* 0xd2511f5308087825 */ /* 0x000fe200078e00ff */
[----:B------:R-:W-:Y:S04]  /*b0e0*/  LOP3.LUT R6, R5, UR24, R234, 0x96, !PT ;  /* 0x0000001805067c12 */ /* 0x000fe8000f8e96ea */
[----:B------:R-:W-:Y:S01]  /*b0f0*/  LOP3.LUT R9, R9, UR22, R4, 0x96, !PT ;  /* 0x0000001609097c12 */ /* 0x000fe2000f8e9604 */
[----:B------:R-:W-:Y:S05]  /*b100*/  IMAD.WIDE.U32 R6, R6, -0x326172a9, RZ ;  /* 0xcd9e8d5706067825 */ /* 0x000fea00078e00ff */
[----:B------:R-:W-:Y:S05]  /*b110*/  LOP3.LUT R4, R7, UR23, R188, 0x96, !PT ;  /* 0x0000001707047c12 */ /* 0x000fea000f8e96bc */
[----:B------:R-:W-:Y:S05]  /*b120*/  IMAD.WIDE.U32 R4, R4, -0x2daee0ad, RZ ;  /* 0xd2511f5304047825 */ /* 0x000fea00078e00ff */
[----:B------:R-:W-:Y:S01]  /*b130*/  LOP3.LUT R7, R5, UR20, R8, 0x96, !PT ;  /* 0x0000001405077c12 */ /* 0x000fe2000f8e9608 */
[----:B------:R-:W-:Y:S05]  /*b140*/  IMAD.WIDE.U32 R8, R9, -0x326172a9, RZ ;  /* 0xcd9e8d5709087825 */ /* 0x000fea00078e00ff */
[----:B------:R-:W-:Y:S01]  /*b150*/  LOP3.LUT R10, R9, UR21, R6, 0x96, !PT ;  /* 0x00000015090a7c12 */ /* 0x000fe2000f8e9606 */
[----:B------:R-:W-:Y:S04]  /*b160*/  IMAD.WIDE.U32 R6, R7, -0x326172a9, RZ ;  /* 0xcd9e8d5707067825 */ /* 0x000fe800078e00ff */
[----:B------:R-:W-:Y:S01]  /*b170*/  IMAD.WIDE.U32 R10, R10, -0x2daee0ad, RZ ;  /* 0xd2511f530a0a7825 */ /* 0x000fe200078e00ff */
[----:B------:R-:W-:Y:S04]  /*b180*/  LOP3.LUT R8, R7, UR19, R8, 0x96, !PT ;  /* 0x0000001307087c12 */ /* 0x000fe8000f8e9608 */
[----:B------:R-:W-:Y:S01]  /*b190*/  LOP3.LUT R4, R11, UR18, R4, 0x96, !PT ;  /* 0x000000120b047c12 */ /* 0x000fe2000f8e9604 */
[----:B------:R-:W-:Y:S04]  /*b1a0*/  IMAD.MOV.U32 R11, RZ, RZ, R202 ;  /* 0x000000ffff0b7224 */ /* 0x000fe800078e00ca */
[----:B------:R-:W-:Y:S03]  /*b1b0*/  IMAD.WIDE.U32 R4, R4, -0x326172a9, RZ ;  /* 0xcd9e8d5704047825 */ /* 0x000fe600078e00ff */
        /* <DEDUP_REMOVED lines=36> */
[----:B------:R-:W-:Y:S05]  /*b400*/  VIADD R0, R201, 0x3 ;  /* 0x00000003c9007836 */ /* 0x000fea0000000000 */
        /* <DEDUP_REMOVED lines=15> */
[----:B------:R-:W-:Y:S01]  /*b500*/  LOP3.LUT R5, R9, UR18, R6, 0x96, !PT ;  /* 0x0000001209057c12 */ /* 0x000fe2000f8e9606 */
[----:B------:R-:W-:Y:S05]  /*b510*/  IMAD.WIDE.U32 R6, R7, -0x326172a9, RZ ;  /* 0xcd9e8d5707067825 */ /* 0x000fea00078e00ff */
[----:B------:R-:W-:Y:S01]  /*b520*/  LOP3.LUT R7, R7, UR19, R4, 0x96, !PT ;  /* 0x0000001307077c12 */ /* 0x000fe2000f8e9604 */
        /* <DEDUP_REMOVED lines=31> */
[----:B------:R-:W-:Y:S04]  /*b720*/  IMAD.WIDE.U32 R4, R4, -0x2daee0ad, RZ ;  /* 0xd2511f5304047825 */ /* 0x000fe800078e00ff */
[----:B------:R-:W-:Y:S04]  /*b730*/  IMAD.WIDE.U32 R6, R0, -0x2daee0ad, RZ ;  /* 0xd2511f5300067825 */ /* 0x000fe800078e00ff */
[----:B------:R-:W-:Y:S01]  /*b740*/  IMAD.MOV.U32 R13, RZ, RZ, R36 ;  /* 0x000000ffff0d7224 */ /* 0x000fe200078e0024 */
[----:B------:R-:W-:Y:S02]  /*b750*/  LOP3.LUT R0, R7, UR24, R232, 0x96, !PT ;  /* 0x0000001807007c12 */ /* 0x000fe4000f8e96e8 */
[----:B------:R-:W-:Y:S03]  /*b760*/  LOP3.LUT R5, R5, UR22, R6, 0x96, !PT ;  /* 0x0000001605057c12 */ /* 0x000fe6000f8e9606 */
        /* <DEDUP_REMOVED lines=12> */
[----:B------:R-:W-:Y:S01]  /*b830*/  LOP3.LUT R0, R5, UR29, R6, 0x96, !PT ;  /* 0x0000001d05007c12 */ /* 0x000fe2000f8e9606 */
[----:B------:R-:W-:Y:S01]  /*b840*/  IMAD.MOV.U32 R6, RZ, RZ, R193 ;  /* 0x000000ffff067224 */ /* 0x000fe200078e00c1 */
        /* <DEDUP_REMOVED lines=16> */
[C---:B------:R-:W-:Y:S02]  /*b950*/  LOP3.LUT R0, R4.reuse, 0xffff, RZ, 0xc0, !PT ;  /* 0x0000ffff04007812 */ /* 0x040fe400078ec0ff */
[----:B------:R-:W-:Y:S02]  /*b960*/  LOP3.LUT R39, R5, UR28, R8, 0x96, !PT ;  /* 0x0000001c05277c12 */ /* 0x000fe4000f8e9608 */
[----:B------:R-:W-:Y:S02]  /*b970*/  SHF.R.U32.HI R2, RZ, 0x8, R0 ;  /* 0x00000008ff027819 */ /* 0x000fe40000011600 */
[----:B------:R-:W-:Y:S04]  /*b980*/  LOP3.LUT R0, R4, 0xff, RZ, 0xc0, !PT ;  /* 0x000000ff04007812 */ /* 0x000fe800078ec0ff */
[----:B------:R-:W-:Y:S01]  /*b990*/  PRMT R195, R0, 0x5410, R2 ;  /* 0x0000541000c37816 */ /* 0x000fe20000000002 */
[----:B------:R-:W-:Y:S01]  /*b9a0*/  FADD.FTZ R2, -R136, R133 ;  /* 0x0000008588027221 */ /* 0x000fe20000010100 */
[--C-:B------:R-:W-:Y:S01]  /*b9b0*/  SHF.R.U32.HI R0, RZ, 0x10, R4.reuse ;  /* 0x00000010ff007819 */ /* 0x100fe20000011604 */
[----:B------:R-:W-:Y:S01]  /*b9c0*/  IMAD.MOV.U32 R133, RZ, RZ, R11 ;  /* 0x000000ffff857224 */ /* 0x000fe200078e000b */
[----:B------:R-:W-:Y:S01]  /*b9d0*/  SHF.R.U32.HI R4, RZ, 0x18, R4 ;  /* 0x00000018ff047819 */ /* 0x000fe20000011604 */
[----:B------:R-:W-:Y:S01]  /*b9e0*/  FMUL.FTZ R2, R2, UR4 ;  /* 0x0000000402027c20 */ /* 0x000fe20008410000 */
[----:B------:R-:W-:Y:S04]  /*b9f0*/  LOP3.LUT R0, R0, 0xff, RZ, 0xc0, !PT ;  /* 0x000000ff00007812 */ /* 0x000fe800078ec0ff */
[----:B------:R-:W-:Y:S01]  /*ba00*/  PRMT R192, R0, 0x5410, R4 ;  /* 0x0000541000c07816 */ /* 0x000fe20000000004 */
[----:B------:R-:W-:Y:S01]  /*ba10*/  FADD.FTZ R4, -R138, R3 ;  /* 0x000000038a047221 */ /* 0x000fe20000010100 */
[----:B------:R-:W-:Y:S01]  /*ba20*/  FADD.FTZ R3, -R137, R132 ;  /* 0x0000008489037221 */ /* 0x000fe20000010100 */
[----:B------:R-:W-:Y:S01]  /*ba30*/  FADD.FTZ R0, -R135, R134 ;  /* 0x0000008687007221 */ /* 0x000fe20000010100 */
[----:B------:R-:W1:Y:S01]  /*ba40*/  MUFU.EX2 R2, R2 ;  /* 0x0000000200027308 */ /* 0x000e620000000800 */
[----:B------:R-:W-:Y:S01]  /*ba50*/  FMUL.FTZ R4, R4, UR4 ;  /* 0x0000000404047c20 */ /* 0x000fe20008410000 */
[----:B------:R-:W-:Y:S01]  /*ba60*/  FMUL.FTZ R3, R3, UR4 ;  /* 0x0000000403037c20 */ /* 0x000fe20008410000 */
[----:B------:R-:W-:Y:S01]  /*ba70*/  FMUL.FTZ R0, R0, UR4 ;  /* 0x0000000400007c20 */ /* 0x000fe20008410000 */
[----:B------:R-:W-:Y:S02]  /*ba80*/  IMAD.MOV.U32 R132, RZ, RZ, R12 ;  /* 0x000000ffff847224 */ /* 0x000fe400078e000c */
[----:B------:R-:W-:Y:S04]  /*ba90*/  IMAD.MOV.U32 R134, RZ, RZ, R25 ;  /* 0x000000ffff867224 */ /* 0x000fe800078e0019 */
[----:B------:R-:W2:Y:S10]  /*baa0*/  MUFU.EX2 R36, R4 ;  /* 0x0000000400247308 */ /* 0x000eb40000000800 */
[----:B------:R-:W3:Y:S01]  /*bab0*/  MUFU.EX2 R3, R3 ;  /* 0x0000000300037308 */ /* 0x000ee20000000800 */
[C---:B-1----:R-:W-:Y:S01]  /*bac0*/  FMUL.FTZ R9, R2.reuse, R141 ;  /* 0x0000008d02097220 */ /* 0x042fe20000410000 */
[----:B------:R-:W-:Y:S02]  /*bad0*/  IMAD.MOV.U32 R141, RZ, RZ, R20 ;  /* 0x000000ffff8d7224 */ /* 0x000fe400078e0014 */
[C---:B------:R-:W-:Y:S01]  /*bae0*/  FMUL.FTZ R8, R2.reuse, R140 ;  /* 0x0000008c02087220 */ /* 0x040fe20000410000 */
[----:B------:R-:W-:Y:S02]  /*baf0*/  IMAD.MOV.U32 R140, RZ, RZ, R13 ;  /* 0x000000ffff8c7224 */ /* 0x000fe400078e000d */
[C---:B------:R-:W-:Y:S01]  /*bb00*/  FMUL.FTZ R13, R2.reuse, R153 ;  /* 0x00000099020d7220 */ /* 0x040fe20000410000 */
[----:B------:R-:W-:Y:S02]  /*bb10*/  IMAD.MOV.U32 R153, RZ, RZ, R14 ;  /* 0x000000ffff997224 */ /* 0x000fe400078e000e */
[----:B------:R-:W-:Y:S01]  /*bb20*/  FMUL.FTZ R12, R2, R152 ;  /* 0x00000098020c7220 */ /* 0x000fe20000410000 */
[----:B------:R-:W1:Y:S01]  /*bb30*/  MUFU.EX2 R0, R0 ;  /* 0x0000000000007308 */ /* 0x000e620000000800 */
[C---:B--2---:R-:W-:Y:S01]  /*bb40*/  FMUL.FTZ R4, R36.reuse, R144 ;  /* 0x0000009024047220 */ /* 0x044fe20000410000 */
[----:B------:R-:W-:Y:S02]  /*bb50*/  IMAD.MOV.U32 R144, RZ, RZ, R6 ;  /* 0x000000ffff907224 */ /* 0x000fe400078e0006 */
[----:B------:R-:W-:Y:S01]  /*bb60*/  FMUL.FTZ R5, R36, R145 ;  /* 0x0000009124057220 */ /* 0x000fe20000410000 */
[----:B------:R-:W-:Y:S02]  /*bb70*/  IMAD.MOV.U32 R152, RZ, RZ, R18 ;  /* 0x000000ffff987224 */ /* 0x000fe400078e0012 */
[C---:B------:R-:W-:Y:S01]  /*bb80*/  FMUL.FTZ R25, R2.reuse, R157 ;  /* 0x0000009d02197220 */ /* 0x040fe20000410000 */
[----:B------:R-:W-:Y:S02]  /*bb90*/  IMAD.MOV.U32 R145, RZ, RZ, R24 ;  /* 0x000000ffff917224 */ /* 0x000fe400078e0018 */
[C---:B------:R-:W-:Y:S01]  /*bba0*/  FMUL.FTZ R24, R2.reuse, R156 ;  /* 0x0000009c02187220 */ /* 0x040fe20000410000 */
[----:B------:R-:W-:Y:S02]  /*bbb0*/  IMAD.MOV.U32 R156, RZ, RZ, R29 ;  /* 0x000000ffff9c7224 */ /* 0x000fe400078e001d */
[C---:B---3--:R-:W-:Y:S01]  /*bbc0*/  FMUL.FTZ R7, R3.reuse, R147 ;  /* 0x0000009303077220 */ /* 0x048fe20000410000 */
[----:B------:R-:W-:Y:S02]  /*bbd0*/  IMAD.MOV.U32 R147, RZ, RZ, R10 ;  /* 0x000000ffff937224 */ /* 0x000fe400078e000a */
[C---:B------:R-:W-:Y:S01]  /*bbe0*/  FMUL.FTZ R6, R3.reuse, R146 ;  /* 0x0000009203067220 */ /* 0x040fe20000410000 */
[----:B------:R-:W-:Y:S02]  /*bbf0*/  IMAD.MOV.U32 R146, RZ, RZ, R21 ;  /* 0x000000ffff927224 */ /* 0x000fe400078e0015 */
[C---:B------:R-:W-:Y:S01]  /*bc00*/  FMUL.FTZ R18, R3.reuse, R150 ;  /* 0x0000009603127220 */ /* 0x040fe20000410000 */
[----:B------:R-:W-:Y:S02]  /*bc10*/  IMAD.MOV.U32 R150, RZ, RZ, R26 ;  /* 0x000000ffff967224 */ /* 0x000fe400078e001a */
[----:B------:R-:W-:Y:S01]  /*bc20*/  FMUL.FTZ R29, R2, R165 ;  /* 0x000000a5021d7220 */ /* 0x000fe20000410000 */
[C---:B-1----:R-:W-:Y:S01]  /*bc30*/  FMUL.FTZ R10, R0.reuse, R142 ;  /* 0x0000008e000a7220 */ /* 0x042fe20000410000 */
[C---:B------:R-:W-:Y:S01]  /*bc40*/  FMUL.FTZ R11, R0.reuse, R143 ;  /* 0x0000008f000b7220 */ /* 0x040fe20000410000 */
[----:B------:R-:W-:Y:S02]  /*bc50*/  IMAD.MOV.U32 R142, RZ, RZ, R23 ;  /* 0x000000ffff8e7224 */ /* 0x000fe400078e0017 */
[C---:B------:R-:W-:Y:S01]  /*bc60*/  FMUL.FTZ R14, R0.reuse, R154 ;  /* 0x0000009a000e7220 */ /* 0x040fe20000410000 */
[----:B------:R-:W-:Y:S02]  /*bc70*/  IMAD.MOV.U32 R143, RZ, RZ, R22 ;  /* 0x000000ffff8f7224 */ /* 0x000fe400078e0016 */
[C---:B------:R-:W-:Y:S01]  /*bc80*/  FMUL.FTZ R26, R0.reuse, R158 ;  /* 0x0000009e001a7220 */ /* 0x040fe20000410000 */
[----:B------:R-:W1:Y:S01]  /*bc90*/  LDSM.16.MT88.4 R20, [R204+0x4000] ;  /* 0x00400000cc14783b */ /* 0x000e620000004200 */
[----:B------:R-:W-:Y:S02]  /*bca0*/  IMAD.MOV.U32 R154, RZ, RZ, R15 ;  /* 0x000000ffff9a7224 */ /* 0x000fe400078e000f */
[----:B------:R-:W-:Y:S01]  /*bcb0*/  FMUL.FTZ R15, R0, R155 ;  /* 0x0000009b000f7220 */ /* 0x000fe20000410000 */
[----:B------:R-:W-:Y:S02]  /*bcc0*/  IMAD.MOV.U32 R155, RZ, RZ, R16 ;  /* 0x000000ffff9b7224 */ /* 0x000fe400078e0010 */
[C---:B------:R-:W-:Y:S01]  /*bcd0*/  FMUL.FTZ R16, R36.reuse, R148 ;  /* 0x0000009424107220 */ /* 0x040fe20000410000 */
[----:B------:R-:W-:Y:S02]  /*bce0*/  IMAD.MOV.U32 R148, RZ, RZ, R17 ;  /* 0x000000ffff947224 */ /* 0x000fe400078e0011 */
[----:B------:R-:W-:Y:S01]  /*bcf0*/  FMUL.FTZ R17, R36, R149 ;  /* 0x0000009524117220 */ /* 0x000fe20000410000 */
[----:B------:R-:W-:Y:S02]  /*bd00*/  IMAD.MOV.U32 R149, RZ, RZ, R19 ;  /* 0x000000ffff957224 */ /* 0x000fe400078e0013 */
[C---:B------:R-:W-:Y:S01]  /*bd10*/  FMUL.FTZ R19, R3.reuse, R151 ;  /* 0x0000009703137220 */ /* 0x040fe20000410000 */
[----:B------:R-:W-:Y:S02]  /*bd20*/  IMAD.MOV.U32 R151, RZ, RZ, R148 ;  /* 0x000000ffff977224 */ /* 0x000fe400078e0094 */
[----:B------:R-:W-:Y:S02]  /*bd30*/  IMAD.MOV.U32 R157, RZ, RZ, R149 ;  /* 0x000000ffff9d7224 */ /* 0x000fe400078e0095 */
[----:B------:R-:W-:Y:S02]  /*bd40*/  IMAD.MOV.U32 R149, RZ, RZ, R27 ;  /* 0x000000ffff957224 */ /* 0x000fe400078e001b */
[----:B------:R-:W-:Y:S01]  /*bd50*/  FMUL.FTZ R27, R0, R159 ;  /* 0x0000009f001b7220 */ /* 0x000fe20000410000 */
[----:B------:R-:W-:Y:S02]  /*bd60*/  IMAD.MOV.U32 R148, RZ, RZ, R154 ;  /* 0x000000ffff947224 */ /* 0x000fe400078e009a */
[----:B------:R-:W-:Y:S02]  /*bd70*/  IMAD.MOV.U32 R158, RZ, RZ, R155 ;  /* 0x000000ffff9e7224 */ /* 0x000fe400078e009b */
[----:B------:R-:W-:Y:S02]  /*bd80*/  IMAD.MOV.U32 R155, RZ, RZ, R40 ;  /* 0x000000ffff9b7224 */ /* 0x000fe400078e0028 */
[----:B------:R-:W-:Y:S02]  /*bd90*/  IMAD.MOV.U32 R154, RZ, RZ, R144 ;  /* 0x000000ffff9a7224 */ /* 0x000fe400078e0090 */
[----:B------:R-:W-:Y:S02]  /*bda0*/  IMAD.MOV.U32 R144, RZ, RZ, R43 ;  /* 0x000000ffff907224 */ /* 0x000fe400078e002b */
[----:B------:R-:W-:Y:S02]  /*bdb0*/  IMAD.MOV.U32 R159, RZ, RZ, R28 ;  /* 0x000000ffff9f7224 */ /* 0x000fe400078e001c */
[----:B------:R-:W-:Y:S01]  /*bdc0*/  FMUL.FTZ R28, R2, R164 ;  /* 0x000000a4021c7220 */ /* 0x000fe20000410000 */
[-C--:B-1----:R-:W-:Y:S06]  /*bdd0*/  HMMA.16816.F32.BF16 R4, R48, R20.reuse, R4 ;  /* 0x000000143004723c */ /* 0x082fec0000041804 */
[C---:B------:R-:W-:Y:S06]  /*bde0*/  HMMA.16816.F32.BF16 R8, R32.reuse, R20, R8 ;  /* 0x000000142008723c */ /* 0x040fec0000041808 */
[-C--:B------:R-:W-:Y:S05]  /*bdf0*/  HMMA.16816.F32.BF16 R12, R32, R22.reuse, R12 ;  /* 0x00000016200c723c */ /* 0x080fea000004180c */
[C---:B------:R-:W-:Y:S01]  /*be00*/  FMUL.FTZ R20, R36.reuse, R160 ;  /* 0x000000a024147220 */ /* 0x040fe20000410000 */
[C---:B------:R-:W-:Y:S05]  /*be10*/  HMMA.16816.F32.BF16 R16, R48.reuse, R22, R16 ;  /* 0x000000163010723c */ /* 0x040fea0000041810 */
[----:B------:R-:W-:Y:S02]  /*be20*/  IMAD.MOV.U32 R160, RZ, RZ, R142 ;  /* 0x000000ffffa07224 */ /* 0x000fe400078e008e */
[----:B------:R-:W-:Y:S01]  /*be30*/  FMUL.FTZ R21, R36, R161 ;  /* 0x000000a124157220 */ /* 0x000fe20000410000 */
[----:B------:R-:W-:Y:S03]  /*be40*/  IMAD.MOV.U32 R142, RZ, RZ, R30 ;  /* 0x000000ffff8e7224 */ /* 0x000fe600078e001e */
[C---:B------:R-:W-:Y:S01]  /*be50*/  FMUL.FTZ R30, R0.reuse, R166 ;  /* 0x000000a6001e7220 */ /* 0x040fe20000410000 */
[----:B------:R-:W-:Y:S02]  /*be60*/  IMAD.MOV.U32 R166, RZ, RZ, R247 ;  /* 0x000000ffffa67224 */ /* 0x000fe400078e00f7 */
[C---:B------:R-:W-:Y:S01]  /*be70*/  FMUL.FTZ R22, R3.reuse, R162 ;  /* 0x000000a203167220 */ /* 0x040fe20000410000 */
[----:B------:R1:W-:Y:S01]  /*be80*/  MUFU.EX2 R247, R65 ;  /* 0x0000004100f77308 */ /* 0x0003e20000000800 */
[----:B------:R-:W-:Y:S02]  /*be90*/  IMAD.MOV.U32 R161, RZ, RZ, R152 ;  /* 0x000000ffffa17224 */ /* 0x000fe400078e0098 */
[C---:B------:R-:W-:Y:S01]  /*bea0*/  FMUL.FTZ R23, R3.reuse, R163 ;  /* 0x000000a303177220 */ /* 0x040fe20000410000 */
[----:B------:R-:W-:Y:S02]  /*beb0*/  IMAD.MOV.U32 R162, RZ, RZ, R143 ;  /* 0x000000ffffa27224 */ /* 0x000fe400078e008f */
[----:B------:R-:W-:Y:S02]  /*bec0*/  IMAD.MOV.U32 R152, RZ, RZ, R141 ;  /* 0x000000ffff987224 */ /* 0x000fe400078e008d */
[----:B------:R-:W-:Y:S02]  /*bed0*/  IMAD.MOV.U32 R143, RZ, RZ, R140 ;  /* 0x000000ffff8f7224 */ /* 0x000fe400078e008c */
[----:B------:R-:W-:Y:S02]  /*bee0*/  IMAD.MOV.U32 R141, RZ, RZ, R42 ;  /* 0x000000ffff8d7224 */ /* 0x000fe400078e002a */
[----:B------:R-:W-:Y:S02]  /*bef0*/  IMAD.MOV.U32 R140, RZ, RZ, R41 ;  /* 0x000000ffff8c7224 */ /* 0x000fe400078e0029 */
[----:B------:R-:W2:Y:S01]  /*bf00*/  LDSM.16.MT88.4 R40, [R205+0x4000] ;  /* 0x00400000cd28783b */ /* 0x000ea20000004200 */
[----:B------:R-:W-:Y:S02]  /*bf10*/  IMAD.MOV.U32 R163, RZ, RZ, R31 ;  /* 0x000000ffffa37224 */ /* 0x000fe400078e001f */
[----:B------:R-:W-:Y:S01]  /*bf20*/  FMUL.FTZ R31, R0, R167 ;  /* 0x000000a7001f7220 */ /* 0x000fe20000410000 */
[----:B------:R-:W-:Y:S02]  /*bf30*/  IMAD.MOV.U32 R165, RZ, RZ, R140 ;  /* 0x000000ffffa57224 */ /* 0x000fe400078e008c */
[----:B-1----:R-:W-:Y:S01]  /*bf40*/  IMAD.MOV.U32 R65, RZ, RZ, R157 ;  /* 0x000000ffff417224 */ /* 0x002fe200078e009d */
[----:B------:R-:W-:Y:S01]  /*bf50*/  MUFU.EX2 R140, R75 ;  /* 0x0000004b008c7308 */ /* 0x000fe20000000800 */
[----:B------:R-:W-:Y:S02]  /*bf60*/  IMAD.MOV.U32 R157, RZ, RZ, R162 ;  /* 0x000000ffff9d7224 */ /* 0x000fe400078e00a2 */
[----:B------:R-:W-:Y:S02]  /*bf70*/  IMAD.MOV.U32 R162, RZ, RZ, R161 ;  /* 0x000000ffffa27224 */ /* 0x000fe400078e00a1 */
[----:B------:R-:W-:Y:S02]  /*bf80*/  IMAD.MOV.U32 R161, RZ, RZ, R148 ;  /* 0x000000ffffa17224 */ /* 0x000fe400078e0094 */
[----:B------:R-:W-:Y:S03]  /*bf90*/  IMAD.MOV.U32 R164, RZ, RZ, R162 ;  /* 0x000000ffffa47224 */ /* 0x000fe600078e00a2 */
[----:B------:R-:W-:Y:S01]  /*bfa0*/  MUFU.EX2 R148, R52 ;  /* 0x0000003400947308 */ /* 0x000fe20000000800 */
[----:B------:R-:W-:Y:S09]  /*bfb0*/  IMAD.MOV.U32 R167, RZ, RZ, R159 ;  /* 0x000000ffffa77224 */ /* 0x000ff200078e009f */
[----:B------:R1:W-:Y:S10]  /*bfc0*/  MUFU.EX2 R162, R69 ;  /* 0x0000004500a27308 */ /* 0x0003f40000000800 */
[----:B------:R-:W-:Y:S01]  /*bfd0*/  MUFU.EX2 R159, R77 ;  /* 0x0000004d009f7308 */ /* 0x000fe20000000800 */
[----:B-1----:R-:W-:Y:S01]  /*bfe0*/  IMAD.MOV.U32 R69, RZ, RZ, R153 ;  /* 0x000000ffff457224 */ /* 0x002fe200078e0099 */
[-C--:B--2---:R-:W-:Y:S08]  /*bff0*/  HMMA.16816.F32.BF16 R20, R48, R40.reuse, R20 ;  /* 0x000000283014723c */ /* 0x084ff00000041814 */
[----:B------:R-:W-:Y:S01]  /*c000*/  MUFU.EX2 R153, R97 ;  /* 0x0000006100997308 */ /* 0x000fe20000000800 */
[C---:B------:R-:W-:Y:S09]  /*c010*/  HMMA.16816.F32.BF16 R24, R32.reuse, R40, R24 ;  /* 0x000000282018723c */ /* 0x040ff20000041818 */
[----:B------:R1:W-:Y:S01]  /*c020*/  MUFU.EX2 R97, R89 ;  /* 0x0000005900617308 */ /* 0x0003e20000000800 */
[-C--:B------:R-:W-:Y:S07]  /*c030*/  HMMA.16816.F32.BF16 R28, R32, R42.reuse, R28 ;  /* 0x0000002a201c723c */ /* 0x080fee000004181c */
[C---:B------:R-:W-:Y:S01]  /*c040*/  FMUL.FTZ R32, R36.reuse, R168 ;  /* 0x000000a824207220 */ /* 0x040fe20000410000 */
[C---:B------:R-:W-:Y:S03]  /*c050*/  FMUL.FTZ R33, R36.reuse, R169 ;  /* 0x000000a924217220 */ /* 0x040fe60000410000 */
[C---:B------:R-:W-:Y:S01]  /*c060*/  FMUL.FTZ R34, R3.reuse, R170 ;  /* 0x000000aa03227220 */ /* 0x040fe20000410000 */
[C---:B------:R-:W-:Y:S01]  /*c070*/  FMUL.FTZ R35, R3.reuse, R171 ;  /* 0x000000ab03237220 */ /* 0x040fe20000410000 */
[----:B------:R-:W-:Y:S02]  /*c080*/  IMAD.MOV.U32 R170, RZ, RZ, R38 ;  /* 0x000000ffffaa7224 */ /* 0x000fe400078e0026 */
[----:B-1----:R-:W-:Y:S01]  /*c090*/  FFMA.FTZ R89, R3, R248, R250 ;  /* 0x000000f803597223 */ /* 0x002fe200000100fa */
[--C-:B------:R-:W-:Y:S01]  /*c0a0*/  HSET2.LE.AND R3, R238, R139.reuse, PT ;  /* 0x0000008bee037233 */ /* 0x100fe20003803000 */
[----:B------:R-:W2:Y:S01]  /*c0b0*/  LDL.LU R250, [R1+0x8c] ;  /* 0x00008c0001fa7983 */ /* 0x000ea20000300800 */
[----:B------:R-:W-:Y:S01]  /*c0c0*/  IMAD.MOV.U32 R248, RZ, RZ, R251 ;  /* 0x000000fffff87224 */ /* 0x000fe200078e00fb */
[----:B------:R-:W-:Y:S02]  /*c0d0*/  HMMA.16816.F32.BF16 R32, R48, R42, R32 ;  /* 0x0000002a3020723c */ /* 0x000fe40000041820 */
[----:B------:R-:W1:Y:S02]  /*c0e0*/  LDSM.16.MT88.4 R40, [R204+0x4400] ;  /* 0x00440000cc28783b */ /* 0x000e640000004200 */
[----:B------:R-:W-:Y:S02]  /*c0f0*/  IMAD.MOV.U32 R168, RZ, RZ, R160 ;  /* 0x000000ffffa87224 */ /* 0x000fe400078e00a0 */
[----:B------:R-:W-:Y:S01]  /*c100*/  MUFU.EX2 R160, R76 ;  /* 0x0000004c00a07308 */ /* 0x000fe20000000800 */
[--C-:B------:R-:W-:Y:S01]  /*c110*/  HSET2.LE.AND R48, R220, R139.reuse, PT ;  /* 0x0000008bdc307233 */ /* 0x100fe20003803000 */
[----:B------:R-:W-:Y:S02]  /*c120*/  IMAD.MOV.U32 R220, RZ, RZ, R132 ;  /* 0x000000ffffdc7224 */ /* 0x000fe400078e0084 */
[----:B------:R-:W3:Y:S01]  /*c130*/  LDL.LU R251, [R1+0x88] ;  /* 0x0000880001fb7983 */ /* 0x000ee20000300800 */
[--C-:B------:R-:W-:Y:S01]  /*c140*/  HSET2.LE.AND R49, R203, R139.reuse, PT ;  /* 0x0000008bcb317233 */ /* 0x100fe20003803000 */
[----:B------:R-:W-:Y:S01]  /*c150*/  IMAD.MOV.U32 R169, RZ, RZ, R143 ;  /* 0x000000ffffa97224 */ /* 0x000fe200078e008f */
[--C-:B------:R-:W-:Y:S03]  /*c160*/  HSET2.LE.AND R50, R230, R139.reuse, PT ;  /* 0x0000008be6327233 */ /* 0x100fe60003803000 */
[----:B------:R-:W-:Y:S01]  /*c170*/  MUFU.EX2 R143, R78 ;  /* 0x0000004e008f7308 */ /* 0x000fe20000000800 */
[----:B------:R-:W-:Y:S09]  /*c180*/  IMAD.MOV.U32 R171, RZ, RZ, R142 ;  /* 0x000000ffffab7224 */ /* 0x000ff200078e008e */
[----:B------:R-:W-:Y:S10]  /*c190*/  MUFU.EX2 R132, R84 ;  /* 0x0000005400847308 */ /* 0x000ff40000000800 */
[----:B------:R4:W-:Y:S01]  /*c1a0*/  MUFU.EX2 R142, R73 ;  /* 0x00000049008e7308 */ /* 0x0009e20000000800 */
[-C--:B-1----:R-:W-:Y:S05]  /*c1b0*/  HMMA.16816.F32.BF16 R4, R172, R40.reuse, R4 ;  /* 0x00000028ac04723c */ /* 0x082fea0000041804 */
[--C-:B----4-:R-:W-:Y:S01]  /*c1c0*/  HSET2.LE.AND R73, R198, R139.reuse, PT ;  /* 0x0000008bc6497233 */ /* 0x110fe20003803000 */
[C---:B------:R-:W-:Y:S06]  /*c1d0*/  HMMA.16816.F32.BF16 R8, R176.reuse, R40, R8 ;  /* 0x00000028b008723c */ /* 0x040fec0000041808 */
[-C--:B------:R-:W-:Y:S06]  /*c1e0*/  HMMA.16816.F32.BF16 R12, R176, R42.reuse, R12 ;  /* 0x0000002ab00c723c */ /* 0x080fec000004180c */
[C---:B------:R-:W-:Y:S01]  /*c1f0*/  HMMA.16816.F32.BF16 R16, R172.reuse, R42, R16 ;  /* 0x0000002aac10723c */ /* 0x040fe20000041810 */
[----:B------:R-:W1:Y:S05]  /*c200*/  LDSM.16.MT88.4 R40, [R205+0x4400] ;  /* 0x00440000cd28783b */ /* 0x000e6a0000004200 */
[-C--:B-1----:R-:W-:Y:S06]  /*c210*/  HMMA.16816.F32.BF16 R20, R172, R40.reuse, R20 ;  /* 0x00000028ac14723c */ /* 0x082fec0000041814 */
[C---:B------:R-:W-:Y:S06]  /*c220*/  HMMA.16816.F32.BF16 R24, R176.reuse, R40, R24 ;  /* 0x00000028b018723c */ /* 0x040fec0000041818 */
[-C--:B------:R-:W-:Y:S01]  /*c230*/  HMMA.16816.F32.BF16 R28, R176, R42.reuse, R28 ;  /* 0x0000002ab01c723c */ /* 0x080fe2000004181c */
[----:B------:R1:W-:Y:S05]  /*c240*/  MUFU.EX2 R179, R80 ;  /* 0x0000005000b37308 */ /* 0x0003ea0000000800 */
[----:B------:R-:W-:Y:S01]  /*c250*/  HMMA.16816.F32.BF16 R32, R172, R42, R32 ;  /* 0x0000002aac20723c */ /* 0x000fe20000041820 */
[----:B------:R-:W4:Y:S04]  /*c260*/  LDSM.16.MT88.4 R40, [R204+0x4800] ;  /* 0x00480000cc28783b */ /* 0x000f280000004200 */
[----:B------:R1:W-:Y:S10]  /*c270*/  MUFU.EX2 R175, R63 ;  /* 0x0000003f00af7308 */ /* 0x0003f40000000800 */
[----:B------:R4:W-:Y:S01]  /*c280*/  MUFU.EX2 R172, R71 ;  /* 0x0000004700ac7308 */ /* 0x0009e20000000800 */
[----:B-1----:R-:W-:Y:S02]  /*c290*/  IMAD.MOV.U32 R80, RZ, RZ, R134 ;  /* 0x000000ffff507224 */ /* 0x002fe400078e0086 */
[----:B------:R-:W-:Y:S07]  /*c2a0*/  IMAD.MOV.U32 R134, RZ, RZ, R246 ;  /* 0x000000ffff867224 */ /* 0x000fee00078e00f6 */
[----:B------:R1:W-:Y:S01]  /*c2b0*/  MUFU.EX2 R178, R66 ;  /* 0x0000004200b27308 */ /* 0x0003e20000000800 */
[----:B------:R-:W-:Y:S09]  /*c2c0*/  IMAD.MOV.U32 R63, RZ, RZ, R154 ;  /* 0x000000ffff3f7224 */ /* 0x000ff200078e009a */
[----:B------:R-:W-:Y:S01]  /*c2d0*/  MUFU.EX2 R154, R96 ;  /* 0x00000060009a7308 */ /* 0x000fe20000000800 */
[----:B----4-:R-:W-:Y:S01]  /*c2e0*/  IMAD.MOV.U32 R71, RZ, RZ, R37 ;  /* 0x000000ffff477224 */ /* 0x010fe200078e0025 */
[--C-:B------:R-:W-:Y:S01]  /*c2f0*/  HSET2.LE.AND R37, R225, R139.reuse, PT ;  /* 0x0000008be1257233 */ /* 0x100fe20003803000 */
[----:B------:R-:W-:Y:S02]  /*c300*/  IMAD.MOV.U32 R225, RZ, RZ, R141 ;  /* 0x000000ffffe17224 */ /* 0x000fe400078e008d */
[----:B------:R-:W-:Y:S01]  /*c310*/  IMAD.MOV.U32 R230, RZ, RZ, R71 ;  /* 0x000000ffffe67224 */ /* 0x000fe200078e0047 */
[--C-:B------:R-:W-:Y:S04]  /*c320*/  HSET2.LE.AND R71, R200, R139.reuse, PT ;  /* 0x0000008bc8477233 */ /* 0x100fe80003803000 */
[----:B------:R4:W-:Y:S01]  /*c330*/  MUFU.EX2 R96, R88 ;  /* 0x0000005800607308 */ /* 0x0009e20000000800 */
[----:B-1----:R-:W-:Y:S02]  /*c340*/  IMAD.MOV.U32 R66, RZ, RZ, R156 ;  /* 0x000000ffff427224 */ /* 0x002fe400078e009c */
[----:B------:R-:W-:Y:S01]  /*c350*/  IMAD.MOV.U32 R156, RZ, RZ, R145 ;  /* 0x000000ffff9c7224 */ /* 0x000fe200078e0091 */
[-C--:B------:R-:W-:Y:S06]  /*c360*/  HMMA.16816.F32.BF16 R4, R44, R40.reuse, R4 ;  /* 0x000000282c04723c */ /* 0x080fec0000041804 */
[----:B------:R1:W-:Y:S01]  /*c370*/  MUFU.EX2 R174, R57 ;  /* 0x0000003900ae7308 */ /* 0x0003e20000000800 */
[C---:B------:R-:W-:Y:S09]  /*c380*/  HMMA.16816.F32.BF16 R8, R180.reuse, R40, R8 ;  /* 0x00000028b408723c */ /* 0x040ff20000041808 */
[----:B------:R-:W-:Y:S02]  /*c390*/  MUFU.EX2 R177, R61 ;  /* 0x0000003d00b17308 */ /* 0x000fe40000000800 */
[----:B----4-:R-:W-:Y:S01]  /*c3a0*/  FFMA.FTZ R88, R36, R249, R220 ;  /* 0x000000f924587223 */ /* 0x010fe200000100dc */
[-C--:B------:R-:W-:Y:S03]  /*c3b0*/  HMMA.16816.F32.BF16 R12, R180, R42.reuse, R12 ;  /* 0x0000002ab40c723c */ /* 0x080fe6000004180c */
[----:B------:R-:W-:Y:S03]  /*c3c0*/  IMAD.MOV.U32 R249, RZ, RZ, R225 ;  /* 0x000000fffff97224 */ /* 0x000fe600078e00e1 */
[C---:B------:R-:W-:Y:S01]  /*c3d0*/  HMMA.16816.F32.BF16 R16, R44.reuse, R42, R16 ;  /* 0x0000002a2c10723c */ /* 0x040fe20000041810 */
[----:B------:R-:W4:Y:S01]  /*c3e0*/  LDSM.16.MT88.4 R40, [R205+0x4800] ;  /* 0x00480000cd28783b */ /* 0x000f220000004200 */
[----:B------:R-:W-:Y:S03]  /*c3f0*/  MUFU.EX2 R176, R53 ;  /* 0x0000003500b07308 */ /* 0x000fe60000000800 */
[----:B-1----:R-:W-:Y:S02]  /*c400*/  IMAD.MOV.U32 R57, RZ, RZ, R147 ;  /* 0x000000ffff397224 */ /* 0x002fe400078e0093 */
[----:B------:R-:W-:Y:S01]  /*c410*/  IMAD.MOV.U32 R225, RZ, RZ, R66 ;  /* 0x000000ffffe17224 */ /* 0x000fe200078e0042 */
[--C-:B------:R-:W-:Y:S04]  /*c420*/  HSET2.LE.AND R66, R237, R139.reuse, PT ;  /* 0x0000008bed427233 */ /* 0x100fe80003803000 */
[----:B------:R-:W-:Y:S10]  /*c430*/  MUFU.EX2 R145, R54 ;  /* 0x0000003600917308 */ /* 0x000ff40000000800 */
[----:B------:R1:W-:Y:S10]  /*c440*/  MUFU.EX2 R173, R55 ;  /* 0x0000003700ad7308 */ /* 0x0003f40000000800 */
[----:B------:R4:W-:Y:S10]  /*c450*/  MUFU.EX2 R147, R58 ;  /* 0x0000003a00937308 */ /* 0x0009f40000000800 */
[----:B------:R-:W-:Y:S01]  /*c460*/  MUFU.EX2 R246, R81 ;  /* 0x0000005100f67308 */ /* 0x000fe20000000800 */
[----:B-1----:R-:W-:Y:S01]  /*c470*/  LOP3.LUT R55, R191, UR25, R226, 0x96, !PT ;  /* 0x00000019bf377c12 */ /* 0x002fe2000f8e96e2 */
[----:B------:R-:W-:Y:S01]  /*c480*/  IMAD.MOV.U32 R226, RZ, RZ, R80 ;  /* 0x000000ffffe27224 */ /* 0x000fe200078e0050 */
[--C-:B------:R-:W-:Y:S01]  /*c490*/  HSET2.LE.AND R80, R201, R139.reuse, PT ;  /* 0x0000008bc9507233 */ /* 0x100fe20003803000 */
[-C--:B----4-:R-:W-:Y:S06]  /*c4a0*/  HMMA.16816.F32.BF16 R20, R44, R40.reuse, R20 ;  /* 0x000000282c14723c */ /* 0x090fec0000041814 */
[----:B------:R1:W-:Y:S01]  /*c4b0*/  MUFU.EX2 R141, R72 ;  /* 0x00000048008d7308 */ /* 0x0003e20000000800 */
[----:B------:R-:W-:Y:S01]  /*c4c0*/  IMAD.MOV.U32 R58, RZ, RZ, R157 ;  /* 0x000000ffff3a7224 */ /* 0x000fe200078e009d */
[C---:B------:R-:W-:Y:S08]  /*c4d0*/  HMMA.16816.F32.BF16 R24, R180.reuse, R40, R24 ;  /* 0x00000028b418723c */ /* 0x040ff00000041818 */
[----:B------:R-:W-:Y:S01]  /*c4e0*/  MUFU.EX2 R157, R68 ;  /* 0x00000044009d7308 */ /* 0x000fe20000000800 */
[-C--:B------:R-:W-:Y:S03]  /*c4f0*/  HMMA.16816.F32.BF16 R28, R180, R42.reuse, R28 ;  /* 0x0000002ab41c723c */ /* 0x080fe6000004181c */
[--C-:B------:R-:W-:Y:S06]  /*c500*/  HSET2.LE.AND R40, R223, R139.reuse, PT ;  /* 0x0000008bdf287233 */ /* 0x100fec0003803000 */
[----:B------:R-:W4:Y:S02]  /*c510*/  MUFU.EX2 R180, R64 ;  /* 0x0000004000b47308 */ /* 0x000f240000000800 */
[--C-:B------:R-:W-:Y:S01]  /*c520*/  HSET2.LE.AND R41, R221, R139.reuse, PT ;  /* 0x0000008bdd297233 */ /* 0x100fe20003803000 */
[----:B------:R-:W-:Y:S01]  /*c530*/  HMMA.16816.F32.BF16 R32, R44, R42, R32 ;  /* 0x0000002a2c20723c */ /* 0x000fe20000041820 */
[----:B------:R-:W2:Y:S03]  /*c540*/  LDSM.16.MT88.4 R44, [R204+0x4c00] ;  /* 0x004c0000cc2c783b */ /* 0x000ea60000004200 */
[--C-:B-1----:R-:W-:Y:S01]  /*c550*/  HSET2.LE.AND R72, R199, R139.reuse, PT ;  /* 0x0000008bc7487233 */ /* 0x102fe20003803000 */
[----:B------:R-:W-:Y:S02]  /*c560*/  IMAD.MOV.U32 R223, RZ, RZ, R134 ;  /* 0x000000ffffdf7224 */ /* 0x000fe400078e0086 */
[----:B------:R-:W1:Y:S01]  /*c570*/  MUFU.EX2 R183, R67 ;  /* 0x0000004300b77308 */ /* 0x000e620000000800 */
[--C-:B------:R-:W-:Y:S03]  /*c580*/  HSET2.LE.AND R43, R224, R139.reuse, PT ;  /* 0x0000008be02b7233 */ /* 0x100fe60003803000 */
[----:B------:R-:W-:Y:S02]  /*c590*/  IMAD.MOV.U32 R224, RZ, RZ, R144 ;  /* 0x000000ffffe07224 */ /* 0x000fe400078e0090 */
[----:B------:R-:W-:Y:S02]  /*c5a0*/  IMAD.MOV.U32 R221, RZ, RZ, R133 ;  /* 0x000000ffffdd7224 */ /* 0x000fe400078e0085 */
[----:B------:R-:W-:Y:S02]  /*c5b0*/  IMAD.MOV.U32 R125, RZ, RZ, R224 ;  /* 0x000000ffff7d7224 */ /* 0x000fe400078e00e0 */
[----:B------:R-:W-:Y:S01]  /*c5c0*/  MUFU.EX2 R134, R85 ;  /* 0x0000005500867308 */ /* 0x000fe20000000800 */
[----:B----4-:R-:W-:Y:S01]  /*c5d0*/  F2FP.BF16.F32.PACK_AB R42, R247, R180 ;  /* 0x000000b4f72a723e */ /* 0x010fe200000010ff */
[----:B------:R-:W-:Y:S02]  /*c5e0*/  IMAD.MOV.U32 R64, RZ, RZ, R158 ;  /* 0x000000ffff407224 */ /* 0x000fe400078e009e */
[----:B------:R-:W-:Y:S01]  /*c5f0*/  IMAD.MOV.U32 R158, RZ, RZ, R163 ;  /* 0x000000ffff9e7224 */ /* 0x000fe200078e00a3 */
[----:B------:R-:W-:Y:S01]  /*c600*/  LOP3.LUT R42, R37, R42, RZ, 0xc0, !PT ;  /* 0x0000002a252a7212 */ /* 0x000fe200078ec0ff */
[----:B------:R-:W-:Y:S01]  /*c610*/  IMAD.MOV.U32 R163, RZ, RZ, R146 ;  /* 0x000000ffffa37224 */ /* 0x000fe200078e0092 */
[----:B------:R-:W-:Y:S03]  /*c620*/  F2FP.BF16.F32.PACK_AB R37, R176, R148 ;  /* 0x00000094b025723e */ /* 0x000fe600000010ff */
[----:B------:R-:W4:Y:S01]  /*c630*/  MUFU.EX2 R146, R56 ;  /* 0x0000003800927308 */ /* 0x000f220000000800 */
[----:B-1----:R-:W-:Y:S01]  /*c640*/  F2FP.BF16.F32.PACK_AB R38, R183, R178 ;  /* 0x000000b2b726723e */ /* 0x002fe200000010ff */
[----:B------:R-:W-:Y:S01]  /*c650*/  IMAD.MOV.U32 R119, RZ, RZ, R223 ;  /* 0x000000ffff777224 */ /* 0x000fe200078e00df */
[----:B------:R-:W-:Y:S01]  /*c660*/  LOP3.LUT R40, R40, R37, RZ, 0xc0, !PT ;  /* 0x0000002528287212 */ /* 0x000fe200078ec0ff */
[----:B------:R-:W-:Y:S01]  /*c670*/  IMAD.MOV.U32 R203, RZ, RZ, R221 ;  /* 0x000000ffffcb7224 */ /* 0x000fe200078e00dd */
[----:B------:R-:W-:Y:S01]  /*c680*/  LOP3.LUT R43, R43, R38, RZ, 0xc0, !PT ;  /* 0x000000262b2b7212 */ /* 0x000fe200078ec0ff */
[----:B------:R-:W-:Y:S01]  /*c690*/  IMAD.MOV.U32 R61, RZ, RZ, R163 ;  /* 0x000000ffff3d7224 */ /* 0x000fe200078e00a3 */
[----:B------:R-:W-:Y:S03]  /*c6a0*/  F2FP.BF16.F32.PACK_AB R38, R173, R145 ;  /* 0x00000091ad26723e */ /* 0x000fe600000010ff */
[----:B------:R-:W1:Y:S01]  /*c6b0*/  MUFU.EX2 R163, R62 ;  /* 0x0000003e00a37308 */ /* 0x000e620000000800 */
[----:B------:R-:W-:Y:S01]  /*c6c0*/  IMAD.MOV.U32 R223, RZ, RZ, R57 ;  /* 0x000000ffffdf7224 */ /* 0x000fe200078e0039 */
[--C-:B------:R-:W-:Y:S01]  /*c6d0*/  HSET2.LE.AND R57, R229, R139.reuse, PT ;  /* 0x0000008be5397233 */ /* 0x100fe20003803000 */
[----:B------:R-:W-:Y:S01]  /*c6e0*/  IMAD.MOV.U32 R221, RZ, RZ, R58 ;  /* 0x000000ffffdd7224 */ /* 0x000fe200078e003a */
[----:B------:R-:W-:Y:S01]  /*c6f0*/  LOP3.LUT R41, R41, R38, RZ, 0xc0, !PT ;  /* 0x0000002629297212 */ /* 0x000fe200078ec0ff */
[----:B------:R-:W-:Y:S01]  /*c700*/  IMAD.MOV.U32 R58, RZ, RZ, R64 ;  /* 0x000000ffff3a7224 */ /* 0x000fe200078e0040 */
[--C-:B------:R-:W-:Y:S04]  /*c710*/  HSET2.LE.AND R64, R240, R139.reuse, PT ;  /* 0x0000008bf0407233 */ /* 0x100fe80003803000 */
[----:B------:R-:W-:Y:S01]  /*c720*/  MUFU.EX2 R181, R82 ;  /* 0x0000005200b57308 */ /* 0x000fe20000000800 */
[----:B----4-:R-:W-:Y:S01]  /*c730*/  F2FP.BF16.F32.PACK_AB R37, R174, R146 ;  /* 0x00000092ae25723e */ /* 0x010fe200000010ff */
[----:B------:R-:W-:Y:S01]  /*c740*/  IMAD.MOV.U32 R56, RZ, RZ, R158 ;  /* 0x000000ffff387224 */ /* 0x000fe200078e009e */
[-C--:B--2---:R-:W-:Y:S05]  /*c750*/  HMMA.16816.F32.BF16 R4, R40, R44.reuse, R4 ;  /* 0x0000002c2804723c */ /* 0x084fea0000041804 */
[----:B------:R-:W-:Y:S02]  /*c760*/  LOP3.LUT R48, R48, R37, RZ, 0xc0, !PT ;  /* 0x0000002530307212 */ /* 0x000fe400078ec0ff */
[----:B------:R-:W2:Y:S01]  /*c770*/  MUFU.EX2 R158, R59 ;  /* 0x0000003b009e7308 */ /* 0x000ea20000000800 */
[----:B-1----:R-:W-:Y:S03]  /*c780*/  F2FP.BF16.F32.PACK_AB R51, R175, R163 ;  /* 0x000000a3af33723e */ /* 0x002fe600000010ff */
[----:B------:R-:W-:Y:S02]  /*c790*/  IMAD.MOV.U32 R62, RZ, RZ, R155 ;  /* 0x000000ffff3e7224 */ /* 0x000fe400078e009b */
[----:B------:R-:W-:Y:S01]  /*c7a0*/  IMAD.MOV.U32 R224, RZ, RZ, R56 ;  /* 0x000000ffffe07224 */ /* 0x000fe200078e0038 */
[--C-:B------:R-:W-:Y:S01]  /*c7b0*/  HSET2.LE.AND R56, R231, R139.reuse, PT ;  /* 0x0000008be7387233 */ /* 0x100fe20003803000 */
[----:B------:R-:W-:Y:S01]  /*c7c0*/  IMAD.MOV.U32 R191, RZ, RZ, R62 ;  /* 0x000000ffffbf7224 */ /* 0x000fe200078e003e */
[--C-:B------:R-:W-:Y:S01]  /*c7d0*/  HSET2.LE.AND R62, R194, R139.reuse, PT ;  /* 0x0000008bc23e7233 */ /* 0x100fe20003803000 */
[----:B------:R1:W-:Y:S01]  /*c7e0*/  MUFU.EX2 R155, R70 ;  /* 0x00000046009b7308 */ /* 0x0003e20000000800 */
[----:B------:R-:W-:Y:S01]  /*c7f0*/  FFMA.FTZ R2, R2, R250, R248 ;  /* 0x000000fa02027223 */ /* 0x000fe200000100f8 */
[----:B------:R-:W-:Y:S02]  /*c800*/  IMAD.MOV.U32 R248, RZ, RZ, R249 ;  /* 0x000000fffff87224 */ /* 0x000fe400078e00f9 */
[----:B------:R-:W-:Y:S02]  /*c810*/  IMAD.MOV.U32 R249, RZ, RZ, R125 ;  /* 0x000000fffff97224 */ /* 0x000fe400078e007d */
[----:B------:R-:W-:Y:S01]  /*c820*/  IMAD.MOV.U32 R125, RZ, RZ, R119 ;  /* 0x000000ffff7d7224 */ /* 0x000fe200078e0077 */
[----:B--2---:R-:W-:Y:S01]  /*c830*/  F2FP.BF16.F32.PACK_AB R38, R158, R147 ;  /* 0x000000939e26723e */ /* 0x004fe200000010ff */
[----:B------:R-:W-:Y:S02]  /*c840*/  IMAD.MOV.U32 R119, RZ, RZ, R203 ;  /* 0x000000ffff777224 */ /* 0x000fe400078e00cb */
[----:B------:R-:W-:Y:S01]  /*c850*/  MUFU.EX2 R182, R83 ;  /* 0x0000005300b67308 */ /* 0x000fe20000000800 */
[----:B------:R-:W-:Y:S01]  /*c860*/  IMAD.MOV.U32 R203, RZ, RZ, R210 ;  /* 0x000000ffffcb7224 */ /* 0x000fe200078e00d2 */
[----:B------:R-:W-:Y:S01]  /*c870*/  LOP3.LUT R49, R49, R38, RZ, 0xc0, !PT ;  /* 0x0000002631317212 */ /* 0x000fe200078ec0ff */
[----:B------:R-:W2:Y:S01]  /*c880*/  LDL.LU R210, [R1+0x84] ;  /* 0x0000840001d27983 */ /* 0x000ea20000300800 */
[--C-:B------:R-:W-:Y:S01]  /*c890*/  HSET2.LE.AND R38, R228, R139.reuse, PT ;  /* 0x0000008be4267233 */ /* 0x100fe20003803000 */
[----:B------:R-:W-:Y:S02]  /*c8a0*/  IMAD.MOV.U32 R59, RZ, RZ, R161 ;  /* 0x000000ffff3b7224 */ /* 0x000fe400078e00a1 */
[----:B-1----:R-:W-:Y:S03]  /*c8b0*/  IMAD.MOV.U32 R70, RZ, RZ, R152 ;  /* 0x000000ffff467224 */ /* 0x002fe600078e0098 */
[----:B------:R-:W1:Y:S01]  /*c8c0*/  MUFU.EX2 R161, R60 ;  /* 0x0000003c00a17308 */ /* 0x000e620000000800 */
[----:B------:R-:W-:Y:S01]  /*c8d0*/  LOP3.LUT R51, R38, R51, RZ, 0xc0, !PT ;  /* 0x0000003326337212 */ /* 0x000fe200078ec0ff */
[----:B------:R-:W-:Y:S01]  /*c8e0*/  IMAD.MOV.U32 R238, RZ, RZ, R249 ;  /* 0x000000ffffee7224 */ /* 0x000fe200078e00f9 */
[----:B------:R-:W-:Y:S01]  /*c8f0*/  LOP3.LUT R38, R39, 0xff, RZ, 0xc0, !PT ;  /* 0x000000ff27267812 */ /* 0x000fe200078ec0ff */
[----:B------:R-:W-:Y:S01]  /*c900*/  IMAD.MOV.U32 R228, RZ, RZ, R70 ;  /* 0x000000ffffe47224 */ /* 0x000fe200078e0046 */
[--C-:B------:R-:W-:Y:S01]  /*c910*/  HSET2.LE.AND R70, R192, R139.reuse, PT ;  /* 0x0000008bc0467233 */ /* 0x100fe20003803000 */
[----:B------:R-:W-:Y:S01]  /*c920*/  IMAD.MOV.U32 R220, RZ, RZ, R59 ;  /* 0x000000ffffdc7224 */ /* 0x000fe200078e003b */
[--C-:B------:R-:W-:Y:S03]  /*c930*/  HSET2.LE.AND R59, R193, R139.reuse, PT ;  /* 0x0000008bc13b7233 */ /* 0x100fe60003803000 */
[----:B------:R-:W-:Y:S01]  /*c940*/  MUFU.EX2 R152, R98 ;  /* 0x0000006200987308 */ /* 0x000fe20000000800 */
[----:B------:R-:W-:Y:S02]  /*c950*/  IMAD.MOV.U32 R249, RZ, RZ, R125 ;  /* 0x000000fffff97224 */ /* 0x000fe400078e007d */
[----:B------:R-:W-:Y:S02]  /*c960*/  IMAD.MOV.U32 R125, RZ, RZ, R119 ;  /* 0x000000ffff7d7224 */ /* 0x000fe400078e0077 */
[----:B------:R-:W-:Y:S01]  /*c970*/  IMAD.MOV.U32 R119, RZ, RZ, R58 ;  /* 0x000000ffff777224 */ /* 0x000fe200078e003a */
[----:B------:R-:W-:Y:S04]  /*c980*/  F2FP.BF16.F32.PACK_AB R58, R159, R160 ;  /* 0x000000a09f3a723e */ /* 0x000fe800000010ff */
[----:B------:R-:W-:Y:S01]  /*c990*/  MUFU.EX2 R98, R86 ;  /* 0x0000005600627308 */ /* 0x000fe20000000800 */
[----:B-1----:R-:W-:Y:S01]  /*c9a0*/  F2FP.BF16.F32.PACK_AB R37, R177, R161 ;  /* 0x000000a1b125723e */ /* 0x002fe200000010ff */
[----:B------:R-:W-:Y:S01]  /*c9b0*/  IMAD.MOV.U32 R60, RZ, RZ, R156 ;  /* 0x000000ffff3c7224 */ /* 0x000fe200078e009c */
[----:B------:R-:W-:Y:S02]  /*c9c0*/  LOP3.LUT R58, R59, R58, RZ, 0xc0, !PT ;  /* 0x0000003a3b3a7212 */ /* 0x000fe400078ec0ff */
[----:B------:R-:W-:Y:S01]  /*c9d0*/  LOP3.LUT R50, R50, R37, RZ, 0xc0, !PT ;  /* 0x0000002532327212 */ /* 0x000fe200078ec0ff */
[----:B------:R-:W-:Y:S01]  /*c9e0*/  IMAD.MOV.U32 R117, RZ, RZ, R60 ;  /* 0x000000ffff757224 */ /* 0x000fe200078e003c */
[----:B------:R-:W-:Y:S03]  /*c9f0*/  LOP3.LUT R37, R39, 0xffff, RZ, 0xc0, !PT ;  /* 0x0000ffff27257812 */ /* 0x000fe600078ec0ff */
[----:B------:R-:W-:Y:S01]  /*ca00*/  MUFU.EX2 R156, R99 ;  /* 0x00000063009c7308 */ /* 0x000fe20000000800 */
[--C-:B------:R-:W-:Y:S02]  /*ca10*/  HSET2.LE.AND R60, R189, R139.reuse, PT ;  /* 0x0000008bbd3c7233 */ /* 0x100fe40003803000 */
[----:B------:R-:W-:Y:S01]  /*ca20*/  SHF.R.U32.HI R37, RZ, 0x8, R37 ;  /* 0x00000008ff257819 */ /* 0x000fe20000011625 */
[C---:B------:R-:W-:Y:S04]  /*ca30*/  HMMA.16816.F32.BF16 R8, R48.reuse, R44, R8 ;  /* 0x0000002c3008723c */ /* 0x040fe80000041808 */
[----:B------:R-:W-:Y:S02]  /*ca40*/  PRMT R67, R38, 0x5410, R37 ;  /* 0x0000541026437816 */ /* 0x000fe40000000025 */
[----:B------:R-:W1:Y:S01]  /*ca50*/  MUFU.EX2 R144, R79 ;  /* 0x0000004f00907308 */ /* 0x000e620000000800 */
[--C-:B------:R-:W-:Y:S01]  /*ca60*/  SHF.R.U32.HI R37, RZ, 0x10, R39.reuse ;  /* 0x00000010ff257819 */ /* 0x100fe20000011627 */
[-C--:B------:R-:W-:Y:S03]  /*ca70*/  HMMA.16816.F32.BF16 R12, R48, R46.reuse, R12 ;  /* 0x0000002e300c723c */ /* 0x080fe6000004180c */
[C---:B------:R-:W-:Y:S02]  /*ca80*/  LOP3.LUT R38, R188.reuse, 0xffff, RZ, 0xc0, !PT ;  /* 0x0000ffffbc267812 */ /* 0x040fe400078ec0ff */
[----:B------:R-:W-:Y:S01]  /*ca90*/  SHF.R.U32.HI R39, RZ, 0x18, R39 ;  /* 0x00000018ff277819 */ /* 0x000fe20000011627 */
[C---:B------:R-:W-:Y:S02]  /*caa0*/  HMMA.16816.F32.BF16 R16, R40.reuse, R46, R16 ;  /* 0x0000002e2810723c */ /* 0x040fe40000041810 */
[----:B------:R-:W4:Y:S03]  /*cab0*/  MUFU.EX2 R133, R74 ;  /* 0x0000004a00857308 */ /* 0x000f260000000800 */
[----:B------:R-:W-:Y:S02]  /*cac0*/  LOP3.LUT R37, R37, 0xff, RZ, 0xc0, !PT ;  /* 0x000000ff25257812 */ /* 0x000fe400078ec0ff */
[----:B------:R-:W-:Y:S01]  /*cad0*/  LOP3.LUT R45, R227, UR27, R242, 0x96, !PT ;  /* 0x0000001be32d7c12 */ /* 0x000fe2000f8e96f2 */
[----:B------:R-:W-:Y:S03]  /*cae0*/  IMAD.MOV.U32 R227, RZ, RZ, R69 ;  /* 0x000000ffffe37224 */ /* 0x000fe600078e0045 */
[----:B------:R-:W-:Y:S01]  /*caf0*/  LOP3.LUT R44, R188, 0xff, RZ, 0xc0, !PT ;  /* 0x000000ffbc2c7812 */ /* 0x000fe200078ec0ff */
[----:B------:R3:W4:Y:S01]  /*cb00*/  MUFU.EX2 R99, R87 ;  /* 0x0000005700637308 */ /* 0x0007220000000800 */
[----:B------:R-:W-:Y:S02]  /*cb10*/  SHF.R.U32.HI R38, RZ, 0x8, R38 ;  /* 0x00000008ff267819 */ /* 0x000fe40000011626 */
[----:B------:R-:W-:Y:S02]  /*cb20*/  PRMT R68, R37, 0x5410, R39 ;  /* 0x0000541025447816 */ /* 0x000fe40000000027 */
[----:B------:R-:W-:Y:S02]  /*cb30*/  SHF.R.U32.HI R37, RZ, 0x10, R188 ;  /* 0x00000010ff257819 */ /* 0x000fe400000116bc */
[----:B------:R-:W-:Y:S01]  /*cb40*/  PRMT R81, R44, 0x5410, R38 ;  /* 0x000054102c517816 */ /* 0x000fe20000000026 */
[----:B------:R-:W-:Y:S01]  /*cb50*/  IMAD.WIDE.U32 R44, R45, -0x2daee0ad, RZ ;  /* 0xd2511f532d2c7825 */ /* 0x000fe200078e00ff */
[----:B------:R-:W-:Y:S02]  /*cb60*/  SHF.R.U32.HI R38, RZ, 0x18, R188 ;  /* 0x00000018ff267819 */ /* 0x000fe400000116bc */
[----:B------:R-:W-:Y:S01]  /*cb70*/  LOP3.LUT R37, R37, 0xff, RZ, 0xc0, !PT ;  /* 0x000000ff25257812 */ /* 0x000fe200078ec0ff */
[----:B------:R-:W-:Y:S01]  /*cb80*/  IMAD.MOV.U32 R188, RZ, RZ, R63 ;  /* 0x000000ffffbc7224 */ /* 0x000fe200078e003f */
[----:B------:R-:W-:Y:S02]  /*cb90*/  LOP3.LUT R52, R45, UR24, R232, 0x96, !PT ;  /* 0x000000182d347c12 */ /* 0x000fe4000f8e96e8 */
[----:B------:R-:W-:Y:S01]  /*cba0*/  PRMT R82, R37, 0x5410, R38 ;  /* 0x0000541025527816 */ /* 0x000fe20000000026 */
[----:B------:R-:W-:Y:S01]  /*cbb0*/  IMAD.WIDE.U32 R38, R55, -0x2daee0ad, RZ ;  /* 0xd2511f5337267825 */ /* 0x000fe200078e00ff */
[----:B------:R-:W-:Y:S02]  /*cbc0*/  F2FP.BF16.F32.PACK_AB R47, R182, R181 ;  /* 0x000000b5b62f723e */ /* 0x000fe400000010ff */
[----:B------:R-:W-:Y:S01]  /*cbd0*/  F2FP.BF16.F32.PACK_AB R46, R246, R179 ;  /* 0x000000b3f62e723e */ /* 0x000fe200000010ff */
[----:B------:R-:W-:Y:S01]  /*cbe0*/  IMAD.WIDE.U32 R52, R52, -0x326172a9, RZ ;  /* 0xcd9e8d5734347825 */ /* 0x000fe200078e00ff */
[----:B------:R-:W-:Y:S02]  /*cbf0*/  LOP3.LUT R44, R39, UR22, R44, 0x96, !PT ;  /* 0x00000016272c7c12 */ /* 0x000fe4000f8e962c */
[----:B------:R-:W-:Y:S01]  /*cc00*/  LOP3.LUT R46, R3, R46, RZ, 0xc0, !PT ;  /* 0x0000002e032e7212 */ /* 0x000fe200078ec0ff */
[----:B---3--:R-:W-:Y:S01]  /*cc10*/  IMAD.MOV.U32 R87, RZ, RZ, R65 ;  /* 0x000000ffff577224 */ /* 0x008fe200078e0041 */
[----:B------:R-:W-:Y:S01]  /*cc20*/  LOP3.LUT R54, R53, UR23, R190, 0x96, !PT ;  /* 0x0000001735367c12 */ /* 0x000fe2000f8e96be */
[----:B------:R-:W-:Y:S01]  /*cc30*/  IMAD.WIDE.U32 R44, R44, -0x326172a9, RZ ;  /* 0xcd9e8d572c2c7825 */ /* 0x000fe200078e00ff */
[----:B-1----:R-:W-:Y:S02]  /*cc40*/  F2FP.BF16.F32.PACK_AB R59, R144, R143 ;  /* 0x0000008f903b723e */ /* 0x002fe400000010ff */
[--C-:B------:R-:W-:Y:S01]  /*cc50*/  HSET2.LE.AND R63, R241, R139.reuse, PT ;  /* 0x0000008bf13f7233 */ /* 0x100fe20003803000 */
[----:B------:R-:W-:Y:S01]  /*cc60*/  IMAD.WIDE.U32 R54, R54, -0x2daee0ad, RZ ;  /* 0xd2511f5336367825 */ /* 0x000fe200078e00ff */
[----:B------:R-:W-:Y:S02]  /*cc70*/  LOP3.LUT R52, R45, UR21, R52, 0x96, !PT ;  /* 0x000000152d347c12 */ /* 0x000fe4000f8e9634 */
[----:B------:R-:W-:Y:S01]  /*cc80*/  LOP3.LUT R59, R60, R59, RZ, 0xc0, !PT ;  /* 0x0000003b3c3b7212 */ /* 0x000fe200078ec0ff */
[----:B------:R-:W-:Y:S01]  /*cc90*/  FFMA.FTZ R87, R0, R251, R87 ;  /* 0x000000fb00577223 */ /* 0x000fe20000010057 */
[----:B------:R-:W-:Y:S01]  /*cca0*/  LOP3.LUT R38, R55, UR20, R38, 0x96, !PT ;  /* 0x0000001437267c12 */ /* 0x000fe2000f8e9626 */
[----:B------:R-:W-:Y:S01]  /*ccb0*/  IMAD.WIDE.U32 R52, R52, -0x2daee0ad, RZ ;  /* 0xd2511f5334347825 */ /* 0x000fe200078e00ff */
[--C-:B------:R-:W-:Y:S02]  /*ccc0*/  HSET2.LE.AND R65, R239, R139.reuse, PT ;  /* 0x0000008bef417233 */ /* 0x100fe40003803000 */
[--C-:B------:R-:W-:Y:S01]  /*ccd0*/  HSET2.LE.AND R69, R195, R139.reuse, PT ;  /* 0x0000008bc3457233 */ /* 0x100fe20003803000 */
[----:B------:R-:W-:Y:S01]  /*cce0*/  IMAD.WIDE.U32 R38, R38, -0x326172a9, RZ ;  /* 0xcd9e8d5726267825 */ /* 0x000fe200078e00ff */
[----:B------:R-:W-:Y:S02]  /*ccf0*/  LOP3.LUT R45, R53, UR18, R54, 0x96, !PT ;  /* 0x00000012352d7c12 */ /* 0x000fe4000f8e9636 */
[--C-:B------:R-:W-:Y:S01]  /*cd00*/  HSET2.LE.AND R68, R68, R139.reuse, PT ;  /* 0x0000008b44447233 */ /* 0x100fe20003803000 */
[----:B------:R-:W-:Y:S01]  /*cd10*/  IMAD.MOV.U32 R190, RZ, RZ, R61 ;  /* 0x000000ffffbe7224 */ /* 0x000fe200078e003d */
[----:B------:R-:W-:Y:S01]  /*cd20*/  LOP3.LUT R53, R39, UR19, R44, 0x96, !PT ;  /* 0x0000001327357c12 */ /* 0x000fe2000f8e962c */
[----:B------:R-:W-:Y:S01]  /*cd30*/  IMAD.WIDE.U32 R44, R45, -0x326172a9, RZ ;  /* 0xcd9e8d572d2c7825 */ /* 0x000fe200078e00ff */
[--C-:B------:R-:W-:Y:S02]  /*cd40*/  HSET2.LE.AND R61, R196, R139.reuse, PT ;  /* 0x0000008bc43d7233 */ /* 0x100fe40003803000 */
[--C-:B------:R-:W-:Y:S01]  /*cd50*/  HSET2.LE.AND R67, R67, R139.reuse, PT ;  /* 0x0000008b43437233 */ /* 0x100fe20003803000 */
[----:B------:R-:W-:Y:S01]  /*cd60*/  FADD.FTZ R0, R216, R2 ;  /* 0x00000002d8007221 */ /* 0x000fe20000010000 */
[----:B------:R-:W-:Y:S02]  /*cd70*/  LOP3.LUT R37, R45, UR29, R38, 0x96, !PT ;  /* 0x0000001d2d257c12 */ /* 0x000fe4000f8e9626 */
[----:B------:R-:W-:Y:S02]  /*cd80*/  F2FP.BF16.F32.PACK_AB R60, R97, R96 ;  /* 0x00000060613c723e */ /* 0x000fe400000010ff */
[C---:B------:R-:W-:Y:S02]  /*cd90*/  LOP3.LUT R38, R37.reuse, 0xffff, RZ, 0xc0, !PT ;  /* 0x0000ffff25267812 */ /* 0x040fe400078ec0ff */
[----:B------:R-:W-:Y:S02]  /*cda0*/  LOP3.LUT R39, R37, 0xff, RZ, 0xc0, !PT ;  /* 0x000000ff25277812 */ /* 0x000fe400078ec0ff */
[----:B------:R-:W-:Y:S02]  /*cdb0*/  SHF.R.U32.HI R38, RZ, 0x8, R38 ;  /* 0x00000008ff267819 */ /* 0x000fe40000011626 */
[----:B------:R-:W-:Y:S02]  /*cdc0*/  LOP3.LUT R60, R67, R60, RZ, 0xc0, !PT ;  /* 0x0000003c433c7212 */ /* 0x000fe400078ec0ff */
[----:B------:R-:W-:Y:S02]  /*cdd0*/  PRMT R75, R39, 0x5410, R38 ;  /* 0x00005410274b7816 */ /* 0x000fe40000000026 */
[--C-:B------:R-:W-:Y:S02]  /*cde0*/  SHF.R.U32.HI R38, RZ, 0x10, R37.reuse ;  /* 0x00000010ff267819 */ /* 0x100fe40000011625 */
[----:B------:R-:W-:Y:S02]  /*cdf0*/  SHF.R.U32.HI R39, RZ, 0x18, R37 ;  /* 0x00000018ff277819 */ /* 0x000fe40000011625 */
[----:B------:R-:W-:Y:S02]  /*ce00*/  LOP3.LUT R37, R38, 0xff, RZ, 0xc0, !PT ;  /* 0x000000ff26257812 */ /* 0x000fe400078ec0ff */
[C---:B------:R-:W-:Y:S02]  /*ce10*/  LOP3.LUT R38, R44.reuse, 0xff, RZ, 0xc0, !PT ;  /* 0x000000ff2c267812 */ /* 0x040fe400078ec0ff */
[----:B------:R-:W-:Y:S02]  /*ce20*/  PRMT R76, R37, 0x5410, R39 ;  /* 0x00005410254c7816 */ /* 0x000fe40000000027 */
[----:B------:R-:W-:Y:S02]  /*ce30*/  LOP3.LUT R37, R44, 0xffff, RZ, 0xc0, !PT ;  /* 0x0000ffff2c257812 */ /* 0x000fe400078ec0ff */
[--C-:B------:R-:W-:Y:S02]  /*ce40*/  HSET2.LE.AND R74, R197, R139.reuse, PT ;  /* 0x0000008bc54a7233 */ /* 0x100fe40003803000 */
[----:B------:R-:W-:Y:S02]  /*ce50*/  SHF.R.U32.HI R37, RZ, 0x8, R37 ;  /* 0x00000008ff257819 */ /* 0x000fe40000011625 */
[----:B------:R-:W-:Y:S02]  /*ce60*/  F2FP.BF16.F32.PACK_AB R67, R115, R114 ;  /* 0x000000727343723e */ /* 0x000fe400000010ff */
[----:B------:R-:W-:Y:S01]  /*ce70*/  PRMT R77, R38, 0x5410, R37 ;  /* 0x00005410264d7816 */ /* 0x000fe20000000025 */
[----:B------:R-:W-:Y:S01]  /*ce80*/  IMAD.WIDE.U32 R38, R53, -0x2daee0ad, RZ ;  /* 0xd2511f5335267825 */ /* 0x000fe200078e00ff */
[----:B------:R-:W-:Y:S02]  /*ce90*/  LOP3.LUT R67, R72, R67, RZ, 0xc0, !PT ;  /* 0x0000004348437212 */ /* 0x000fe400078ec0ff */
[--C-:B------:R-:W-:Y:S02]  /*cea0*/  HSET2.LE.AND R75, R75, R139.reuse, PT ;  /* 0x0000008b4b4b7233 */ /* 0x100fe40003803000 */
[----:B------:R-:W-:Y:S02]  /*ceb0*/  LOP3.LUT R37, R39, UR28, R52, 0x96, !PT ;  /* 0x0000001c27257c12 */ /* 0x000fe4000f8e9634 */
[--C-:B------:R-:W-:Y:S02]  /*cec0*/  HSET2.LE.AND R77, R77, R139.reuse, PT ;  /* 0x0000008b4d4d7233 */ /* 0x100fe40003803000 */
[C---:B------:R-:W-:Y:S02]  /*ced0*/  LOP3.LUT R45, R37.reuse, 0xffff, RZ, 0xc0, !PT ;  /* 0x0000ffff252d7812 */ /* 0x040fe400078ec0ff */
[----:B------:R-:W-:Y:S02]  /*cee0*/  LOP3.LUT R52, R37, 0xff, RZ, 0xc0, !PT ;  /* 0x000000ff25347812 */ /* 0x000fe400078ec0ff */
[----:B------:R-:W-:Y:S02]  /*cef0*/  SHF.R.U32.HI R45, RZ, 0x8, R45 ;  /* 0x00000008ff2d7819 */ /* 0x000fe4000001162d */
[--C-:B------:R-:W-:Y:S02]  /*cf00*/  HSET2.LE.AND R76, R76, R139.reuse, PT ;  /* 0x0000008b4c4c7233 */ /* 0x100fe40003803000 */
[----:B------:R-:W-:Y:S02]  /*cf10*/  PRMT R83, R52, 0x5410, R45 ;  /* 0x0000541034537816 */ /* 0x000fe4000000002d */
[--C-:B------:R-:W-:Y:S02]  /*cf20*/  SHF.R.U32.HI R52, RZ, 0x10, R37.reuse ;  /* 0x00000010ff347819 */ /* 0x100fe40000011625 */
[----:B------:R-:W-:Y:S02]  /*cf30*/  SHF.R.U32.HI R45, RZ, 0x18, R37 ;  /* 0x00000018ff2d7819 */ /* 0x000fe40000011625 */
[----:B------:R-:W-:Y:S02]  /*cf40*/  LOP3.LUT R37, R52, 0xff, RZ, 0xc0, !PT ;  /* 0x000000ff34257812 */ /* 0x000fe400078ec0ff */
[----:B------:R-:W-:Y:S01]  /*cf50*/  LDSM.16.MT88.4 R52, [R204+0x5000] ;  /* 0x00500000cc34783b */ /* 0x000fe20000004200 */
[--C-:B------:R-:W-:Y:S02]  /*cf60*/  HSET2.LE.AND R79, R202, R139.reuse, PT ;  /* 0x0000008bca4f7233 */ /* 0x100fe40003803000 */
[----:B------:R-:W-:Y:S02]  /*cf70*/  PRMT R45, R37, 0x5410, R45 ;  /* 0x00005410252d7816 */ /* 0x000fe4000000002d */
[--C-:B------:R-:W-:Y:S02]  /*cf80*/  SHF.R.U32.HI R37, RZ, 0x10, R44.reuse ;  /* 0x00000010ff257819 */ /* 0x100fe4000001162c */
[----:B------:R-:W-:Y:S02]  /*cf90*/  SHF.R.U32.HI R44, RZ, 0x18, R44 ;  /* 0x00000018ff2c7819 */ /* 0x000fe4000001162c */
[----:B------:R-:W-:Y:S02]  /*cfa0*/  LOP3.LUT R37, R37, 0xff, RZ, 0xc0, !PT ;  /* 0x000000ff25257812 */ /* 0x000fe400078ec0ff */
[--C-:B------:R-:W-:Y:S02]  /*cfb0*/  HSET2.LE.AND R84, R45, R139.reuse, PT ;  /* 0x0000008b2d547233 */ /* 0x100fe40003803000 */
[----:B------:R-:W-:Y:S02]  /*cfc0*/  PRMT R78, R37, 0x5410, R44 ;  /* 0x00005410254e7816 */ /* 0x000fe4000000002c */
[C---:B------:R-:W-:Y:S02]  /*cfd0*/  LOP3.LUT R37, R38.reuse, 0xffff, RZ, 0xc0, !PT ;  /* 0x0000ffff26257812 */ /* 0x040fe400078ec0ff */
[----:B------:R-:W-:Y:S02]  /*cfe0*/  LOP3.LUT R39, R38, 0xff, RZ, 0xc0, !PT ;  /* 0x000000ff26277812 */ /* 0x000fe400078ec0ff */
[----:B------:R-:W-:Y:S02]  /*cff0*/  SHF.R.U32.HI R37, RZ, 0x8, R37 ;  /* 0x00000008ff257819 */ /* 0x000fe40000011625 */
[--C-:B------:R-:W-:Y:S01]  /*d000*/  HSET2.LE.AND R44, R236, R139.reuse, PT ;  /* 0x0000008bec2c7233 */ /* 0x100fe20003803000 */
[----:B------:R-:W-:Y:S01]  /*d010*/  IMAD.MOV.U32 R236, RZ, RZ, R248 ;  /* 0x000000ffffec7224 */ /* 0x000fe200078e00f8 */
[----:B------:R-:W-:Y:S01]  /*d020*/  PRMT R85, R39, 0x5410, R37 ;  /* 0x0000541027557816 */ /* 0x000fe20000000025 */
[----:B------:R-:W-:Y:S01]  /*d030*/  IMAD.MOV.U32 R248, RZ, RZ, R203 ;  /* 0x000000fffff87224 */ /* 0x000fe200078e00cb */
[----:B------:R-:W-:Y:S01]  /*d040*/  SHF.R.U32.HI R37, RZ, 0x10, R38 ;  /* 0x00000010ff257819 */ /* 0x000fe20000011626 */
[----:B------:R-:W-:Y:S01]  /*d050*/  FADD.FTZ R3, R236, R88 ;  /* 0x00000058ec037221 */ /* 0x000fe20000010000 */
[----:B------:R-:W-:Y:S01]  /*d060*/  SHF.R.U32.HI R38, RZ, 0x18, R38 ;  /* 0x00000018ff267819 */ /* 0x000fe20000011626 */
[----:B------:R-:W-:Y:S01]  /*d070*/  IMAD.MOV.U32 R236, RZ, RZ, R238 ;  /* 0x000000ffffec7224 */ /* 0x000fe200078e00ee */
[----:B------:R-:W-:Y:S01]  /*d080*/  LOP3.LUT R37, R37, 0xff, RZ, 0xc0, !PT ;  /* 0x000000ff25257812 */ /* 0x000fe200078ec0ff */
[----:B------:R-:W-:Y:S01]  /*d090*/  IMAD.MOV.U32 R238, RZ, RZ, R119 ;  /* 0x000000ffffee7224 */ /* 0x000fe200078e0077 */
[----:B------:R-:W-:Y:S01]  /*d0a0*/  LOP3.LUT R47, R44, R47, RZ, 0xc0, !PT ;  /* 0x0000002f2c2f7212 */ /* 0x000fe200078ec0ff */
[----:B------:R-:W-:Y:S01]  /*d0b0*/  FADD.FTZ R89, R236, R89 ;  /* 0x00000059ec597221 */ /* 0x000fe20000010000 */
[----:B------:R-:W-:Y:S01]  /*d0c0*/  PRMT R86, R37, 0x5410, R38 ;  /* 0x0000541025567816 */ /* 0x000fe20000000026 */
[----:B------:R-:W-:Y:S01]  /*d0d0*/  IMAD.MOV.U32 R236, RZ, RZ, R238 ;  /* 0x000000ffffec7224 */ /* 0x000fe200078e00ee */
[----:B------:R-:W1:Y:S01]  /*d0e0*/  LDSM.16.MT88.4 R36, [R205+0x4c00] ;  /* 0x004c0000cd24783b */ /* 0x000e620000004200 */
[----:B------:R-:W-:Y:S02]  /*d0f0*/  IMAD.MOV.U32 R203, RZ, RZ, R217 ;  /* 0x000000ffffcb7224 */ /* 0x000fe400078e00d9 */
[----:B------:R-:W-:Y:S01]  /*d100*/  FADD.FTZ R2, R213, R89 ;  /* 0x00000059d5027221 */ /* 0x000fe20000010000 */
[----:B------:R-:W-:Y:S01]  /*d110*/  F2FP.BF16.F32.PACK_AB R45, R172, R155 ;  /* 0x0000009bac2d723e */ /* 0x000fe200000010ff */
[----:B------:R-:W-:Y:S02]  /*d120*/  IMAD.MOV.U32 R238, RZ, RZ, R165 ;  /* 0x000000ffffee7224 */ /* 0x000fe400078e00a5 */
[----:B------:R-:W-:Y:S01]  /*d130*/  FADD.FTZ R87, R236, R87 ;  /* 0x00000057ec577221 */ /* 0x000fe20000010000 */
[----:B------:R-:W-:Y:S01]  /*d140*/  IMAD.MOV.U32 R165, RZ, RZ, R215 ;  /* 0x000000ffffa57224 */ /* 0x000fe200078e00d7 */
[----:B------:R-:W-:Y:S01]  /*d150*/  LOP3.LUT R45, R57, R45, RZ, 0xc0, !PT ;  /* 0x0000002d392d7212 */ /* 0x000fe200078ec0ff */
[----:B------:R-:W3:Y:S01]  /*d160*/  LDL.LU R217, [R1+0x80] ;  /* 0x0000800001d97983 */ /* 0x000ee20000300800 */
[----:B------:R-:W-:Y:S01]  /*d170*/  F2FP.BF16.F32.PACK_AB R44, R162, R157 ;  /* 0x0000009da22c723e */ /* 0x000fe200000010ff */
[----:B------:R-:W-:Y:S01]  /*d180*/  IMAD.MOV.U32 R236, RZ, RZ, R238 ;  /* 0x000000ffffec7224 */ /* 0x000fe200078e00ee */
[----:B----4-:R-:W-:Y:S01]  /*d190*/  F2FP.BF16.F32.PACK_AB R57, R140, R133 ;  /* 0x000000858c39723e */ /* 0x010fe200000010ff */
[----:B------:R-:W-:Y:S01]  /*d1a0*/  IMAD.MOV.U32 R238, RZ, RZ, R248 ;  /* 0x000000ffffee7224 */ /* 0x000fe200078e00f8 */
[----:B------:R-:W-:Y:S01]  /*d1b0*/  LOP3.LUT R44, R56, R44, RZ, 0xc0, !PT ;  /* 0x0000002c382c7212 */ /* 0x000fe200078ec0ff */
[----:B------:R-:W-:Y:S01]  /*d1c0*/  FADD.FTZ R3, R236, R3 ;  /* 0x00000003ec037221 */ /* 0x000fe20000010000 */
[----:B------:R-:W-:Y:S01]  /*d1d0*/  LOP3.LUT R57, R62, R57, RZ, 0xc0, !PT ;  /* 0x000000393e397212 */ /* 0x000fe200078ec0ff */
[----:B------:R-:W-:Y:S01]  /*d1e0*/  IMAD.MOV.U32 R248, RZ, RZ, R170 ;  /* 0x000000fffff87224 */ /* 0x000fe200078e00aa */
[----:B------:R-:W-:Y:S01]  /*d1f0*/  F2FP.BF16.F32.PACK_AB R56, R142, R141 ;  /* 0x0000008d8e38723e */ /* 0x000fe200000010ff */
[----:B------:R-:W-:Y:S01]  /*d200*/  IMAD.MOV.U32 R170, RZ, RZ, R214 ;  /* 0x000000ffffaa7224 */ /* 0x000fe200078e00d6 */
[----:B------:R-:W-:Y:S01]  /*d210*/  F2FP.BF16.F32.PACK_AB R62, R93, R92 ;  /* 0x0000005c5d3e723e */ /* 0x000fe200000010ff */
[----:B------:R-:W-:Y:S01]  /*d220*/  IMAD.MOV.U32 R236, RZ, RZ, R238 ;  /* 0x000000ffffec7224 */ /* 0x000fe200078e00ee */
[----:B------:R-:W-:Y:S01]  /*d230*/  LOP3.LUT R56, R61, R56, RZ, 0xc0, !PT ;  /* 0x000000383d387212 */ /* 0x000fe200078ec0ff */
[----:B------:R-:W-:Y:S01]  /*d240*/  IMAD.MOV.U32 R119, RZ, RZ, R220 ;  /* 0x000000ffff777224 */ /* 0x000fe200078e00dc */
[----:B------:R-:W-:Y:S01]  /*d250*/  LOP3.LUT R62, R69, R62, RZ, 0xc0, !PT ;  /* 0x0000003e453e7212 */ /* 0x000fe200078ec0ff */
[----:B------:R-:W-:Y:S01]  /*d260*/  FADD.FTZ R69, R209, R2 ;  /* 0x00000002d1457221 */ /* 0x000fe20000010000 */
[----:B------:R-:W-:Y:S01]  /*d270*/  FADD.FTZ R0, R236, R0 ;  /* 0x00000000ec007221 */ /* 0x000fe20000010000 */
[----:B------:R-:W-:Y:S01]  /*d280*/  F2FP.BF16.F32.PACK_AB R61, R91, R90 ;  /* 0x0000005a5b3d723e */ /* 0x000fe200000010ff */
[----:B------:R-:W-:Y:S01]  /*d290*/  IMAD.MOV.U32 R220, RZ, RZ, R221 ;  /* 0x000000ffffdc7224 */ /* 0x000fe200078e00dd */
[--C-:B------:R-:W-:Y:S01]  /*d2a0*/  HSET2.LE.AND R78, R78, R139.reuse, PT ;  /* 0x0000008b4e4e7233 */ /* 0x100fe20003803000 */
[----:B------:R-:W-:Y:S01]  /*d2b0*/  IMAD.MOV.U32 R221, RZ, RZ, R224 ;  /* 0x000000ffffdd7224 */ /* 0x000fe200078e00e0 */
[----:B------:R-:W-:Y:S01]  /*d2c0*/  LOP3.LUT R61, R68, R61, RZ, 0xc0, !PT ;  /* 0x0000003d443d7212 */ /* 0x000fe200078ec0ff */
[----:B------:R-:W-:Y:S01]  /*d2d0*/  FADD.FTZ R68, R211, R87 ;  /* 0x00000057d3447221 */ /* 0x000fe20000010000 */
[----:B------:R-:W-:Y:S01]  /*d2e0*/  IMAD.MOV.U32 R224, RZ, RZ, R225 ;  /* 0x000000ffffe07224 */ /* 0x000fe200078e00e1 */
[--C-:B------:R-:W-:Y:S01]  /*d2f0*/  HSET2.LE.AND R81, R81, R139.reuse, PT ;  /* 0x0000008b51517233 */ /* 0x100fe20003803000 */
[----:B------:R-:W-:Y:S01]  /*d300*/  IMAD.MOV.U32 R225, RZ, RZ, R222 ;  /* 0x000000ffffe17224 */ /* 0x000fe200078e00de */
[--C-:B------:R-:W-:Y:S01]  /*d310*/  HSET2.LE.AND R82, R82, R139.reuse, PT ;  /* 0x0000008b52527233 */ /* 0x100fe20003803000 */
[----:B------:R4:W5:Y:S01]  /*d320*/  LDL.LU R222, [R1+0x7c] ;  /* 0x00007c0001de7983 */ /* 0x0009620000300800 */
[----:B------:R-:W-:Y:S01]  /*d330*/  IMAD.MOV.U32 R238, RZ, RZ, R119 ;  /* 0x000000ffffee7224 */ /* 0x000fe200078e0077 */
[--C-:B------:R-:W-:Y:S01]  /*d340*/  HSET2.LE.AND R85, R85, R139.reuse, PT ;  /* 0x0000008b55557233 */ /* 0x100fe20003803000 */
[----:B------:R-:W-:Y:S01]  /*d350*/  IMAD.MOV.U32 R119, RZ, RZ, R117 ;  /* 0x000000ffff777224 */ /* 0x000fe200078e0075 */
[-C--:B-1----:R-:W-:Y:S01]  /*d360*/  HMMA.16816.F32.BF16 R20, R40, R36.reuse, R20 ;  /* 0x000000242814723c */ /* 0x082fe20000041814 */
[----:B------:R4:W5:Y:S02]  /*d370*/  LDL.LU R216, [R1+0x78] ;  /* 0x0000780001d87983 */ /* 0x0009640000300800 */
[----:B------:R-:W-:Y:S01]  /*d380*/  IMAD.MOV.U32 R117, RZ, RZ, R190 ;  /* 0x000000ffff757224 */ /* 0x000fe200078e00be */
[--C-:B------:R-:W-:Y:S01]  /*d390*/  HSET2.LE.AND R83, R83, R139.reuse, PT ;  /* 0x0000008b53537233 */ /* 0x100fe20003803000 */
[----:B------:R4:W5:Y:S01]  /*d3a0*/  LDL.LU R215, [R1+0x74] ;  /* 0x0000740001d77983 */ /* 0x0009620000300800 */
[C---:B------:R-:W-:Y:S03]  /*d3b0*/  HMMA.16816.F32.BF16 R24, R48.reuse, R36, R24 ;  /* 0x000000243018723c */ /* 0x040fe60000041818 */
[----:B------:R4:W5:Y:S02]  /*d3c0*/  LDL.LU R214, [R1+0x70] ;  /* 0x0000700001d67983 */ /* 0x0009640000300800 */
[----:B------:R-:W-:Y:S01]  /*d3d0*/  IMAD.MOV.U32 R190, RZ, RZ, R191 ;  /* 0x000000ffffbe7224 */ /* 0x000fe200078e00bf */
[-C--:B------:R-:W-:Y:S01]  /*d3e0*/  HMMA.16816.F32.BF16 R28, R48, R38.reuse, R28 ;  /* 0x00000026301c723c */ /* 0x080fe2000004181c */
[----:B------:R-:W1:Y:S04]  /*d3f0*/  LDSM.16.MT88.4 R48, [R205+0x5000] ;  /* 0x00500000cd30783b */ /* 0x000e680000004200 */
[----:B------:R-:W-:Y:S01]  /*d400*/  F2FP.BF16.F32.PACK_AB R36, R134, R132 ;  /* 0x000000848624723e */ /* 0x000fe200000010ff */
[----:B------:R-:W-:Y:S03]  /*d410*/  HMMA.16816.F32.BF16 R32, R40, R38, R32 ;  /* 0x000000262820723c */ /* 0x000fe60000041820 */
[----:B------:R-:W4:Y:S02]  /*d420*/  LDSM.16.MT88.4 R40, [R204+0x5400] ;  /* 0x00540000cc28783b */ /* 0x000f240000004200 */
[----:B------:R-:W-:Y:S01]  /*d430*/  LOP3.LUT R36, R65, R36, RZ, 0xc0, !PT ;  /* 0x0000002441247212 */ /* 0x000fe200078ec0ff */
[-C--:B------:R-:W-:Y:S05]  /*d440*/  HMMA.16816.F32.BF16 R4, R44, R52.reuse, R4 ;  /* 0x000000342c04723c */ /* 0x080fea0000041804 */
[----:B------:R1:W5:Y:S01]  /*d450*/  LDL.LU R213, [R1+0x6c] ;  /* 0x00006c0001d57983 */ /* 0x0003620000300800 */
[C---:B------:R-:W-:Y:S05]  /*d460*/  HMMA.16816.F32.BF16 R8, R56.reuse, R52, R8 ;  /* 0x000000343808723c */ /* 0x040fea0000041808 */
[----:B------:R-:W-:Y:S01]  /*d470*/  F2FP.BF16.F32.PACK_AB R38, R153, R154 ;  /* 0x0000009a9926723e */ /* 0x000fe200000010ff */
[-C--:B------:R-:W-:Y:S05]  /*d480*/  HMMA.16816.F32.BF16 R12, R56, R54.reuse, R12 ;  /* 0x00000036380c723c */ /* 0x080fea000004180c */
[----:B------:R-:W-:Y:S01]  /*d490*/  LOP3.LUT R38, R63, R38, RZ, 0xc0, !PT ;  /* 0x000000263f267212 */ /* 0x000fe200078ec0ff */
[C---:B------:R-:W-:Y:S01]  /*d4a0*/  HMMA.16816.F32.BF16 R16, R44.reuse, R54, R16 ;  /* 0x000000362c10723c */ /* 0x040fe20000041810 */
[----:B------:R-:W4:Y:S04]  /*d4b0*/  LDSM.16.MT88.4 R52, [R205+0x5400] ;  /* 0x00540000cd34783b */ /* 0x000f280000004200 */
[----:B------:R-:W-:Y:S01]  /*d4c0*/  F2FP.BF16.F32.PACK_AB R39, R156, R152 ;  /* 0x000000989c27723e */ /* 0x000fe200000010ff */
[----:B------:R-:W-:Y:S01]  /*d4d0*/  IMAD.MOV.U32 R191, RZ, RZ, R188 ;  /* 0x000000ffffbf7224 */ /* 0x000fe200078e00bc */
[----:B------:R-:W-:Y:S01]  /*d4e0*/  F2FP.BF16.F32.PACK_AB R37, R99, R98 ;  /* 0x000000626325723e */ /* 0x000fe200000010ff */
[----:B------:R-:W-:Y:S01]  /*d4f0*/  IMAD.MOV.U32 R188, RZ, RZ, R226 ;  /* 0x000000ffffbc7224 */ /* 0x000fe200078e00e2 */
[-C--:B-1----:R-:W-:Y:S03]  /*d500*/  HMMA.16816.F32.BF16 R20, R44, R48.reuse, R20 ;  /* 0x000000302c14723c */ /* 0x082fe60000041814 */
[----:B------:R-:W-:Y:S01]  /*d510*/  LOP3.LUT R39, R64, R39, RZ, 0xc0, !PT ;  /* 0x0000002740277212 */ /* 0x000fe200078ec0ff */
[----:B------:R-:W-:Y:S01]  /*d520*/  IMAD.MOV.U32 R226, RZ, RZ, R227 ;  /* 0x000000ffffe27224 */ /* 0x000fe200078e00e3 */
[----:B------:R-:W-:Y:S01]  /*d530*/  LOP3.LUT R37, R66, R37, RZ, 0xc0, !PT ;  /* 0x0000002542257212 */ /* 0x000fe200078ec0ff */
[C---:B------:R-:W-:Y:S05]  /*d540*/  HMMA.16816.F32.BF16 R24, R56.reuse, R48, R24 ;  /* 0x000000303818723c */ /* 0x040fea0000041818 */
[----:B------:R-:W-:Y:S01]  /*d550*/  F2FP.BF16.F32.PACK_AB R63, R95, R94 ;  /* 0x0000005e5f3f723e */ /* 0x000fe200000010ff */
[-C--:B------:R-:W-:Y:S05]  /*d560*/  HMMA.16816.F32.BF16 R28, R56, R50.reuse, R28 ;  /* 0x00000032381c723c */ /* 0x080fea000004181c */
[----:B------:R-:W-:Y:S01]  /*d570*/  LOP3.LUT R63, R70, R63, RZ, 0xc0, !PT ;  /* 0x0000003f463f7212 */ /* 0x000fe200078ec0ff */
[----:B------:R-:W-:Y:S05]  /*d580*/  HMMA.16816.F32.BF16 R32, R44, R50, R32 ;  /* 0x000000322c20723c */ /* 0x000fea0000041820 */
[----:B--2---:R-:W-:Y:S01]  /*d590*/  FADD.FTZ R70, R210, R3 ;  /* 0x00000003d2467221 */ /* 0x004fe20000010000 */
[-C--:B----4-:R-:W-:Y:S05]  /*d5a0*/  HMMA.16816.F32.BF16 R4, R36, R40.reuse, R4 ;  /* 0x000000282404723c */ /* 0x090fea0000041804 */
[----:B------:R-:W-:Y:S01]  /*d5b0*/  FADD.FTZ R3, R208, R0 ;  /* 0x00000000d0037221 */ /* 0x000fe20000010000 */
[C---:B------:R-:W-:Y:S05]  /*d5c0*/  HMMA.16816.F32.BF16 R8, R60.reuse, R40, R8 ;  /* 0x000000283c08723c */ /* 0x040fea0000041808 */
[----:B------:R-:W-:Y:S01]  /*d5d0*/  FADD.FTZ R2, R248, R70 ;  /* 0x00000046f8027221 */ /* 0x000fe20000010000 */
[-C--:B------:R-:W-:Y:S05]  /*d5e0*/  HMMA.16816.F32.BF16 R12, R60, R42.reuse, R12 ;  /* 0x0000002a3c0c723c */ /* 0x080fea000004180c */
[----:B------:R-:W-:Y:S01]  /*d5f0*/  FADD.FTZ R44, R117, R2 ;  /* 0x00000002752c7221 */ /* 0x000fe20000010000 */
[C---:B------:R-:W-:Y:S05]  /*d600*/  HMMA.16816.F32.BF16 R16, R36.reuse, R42, R16 ;  /* 0x0000002a2410723c */ /* 0x040fea0000041810 */
[----:B------:R-:W-:Y:S01]  /*d610*/  IMAD.MOV.U32 R227, RZ, RZ, R228 ;  /* 0x000000ffffe37224 */ /* 0x000fe200078e00e4 */
[-C--:B------:R-:W-:Y:S05]  /*d620*/  HMMA.16816.F32.BF16 R20, R36, R52.reuse, R20 ;  /* 0x000000342414723c */ /* 0x080fea0000041814 */
[----:B------:R-:W-:Y:S01]  /*d630*/  IMAD.MOV.U32 R117, RZ, RZ, R190 ;  /* 0x000000ffff757224 */ /* 0x000fe200078e00be */
[C---:B------:R-:W-:Y:S05]  /*d640*/  HMMA.16816.F32.BF16 R24, R60.reuse, R52, R24 ;  /* 0x000000343c18723c */ /* 0x040fea0000041818 */
[----:B------:R-:W-:Y:S01]  /*d650*/  IMAD.MOV.U32 R228, RZ, RZ, R230 ;  /* 0x000000ffffe47224 */ /* 0x000fe200078e00e6 */
[-C--:B------:R-:W-:Y:S05]  /*d660*/  HMMA.16816.F32.BF16 R28, R60, R54.reuse, R28 ;  /* 0x000000363c1c723c */ /* 0x080fea000004181c */
[----:B------:R-:W-:Y:S01]  /*d670*/  IMAD.MOV.U32 R230, RZ, RZ, R203 ;  /* 0x000000ffffe67224 */ /* 0x000fe200078e00cb */
[----:B------:R-:W-:Y:S05]  /*d680*/  HMMA.16816.F32.BF16 R32, R36, R54, R32 ;  /* 0x000000362420723c */ /* 0x000fea0000041820 */
[----:B------:R-:W-:Y:S02]  /*d690*/  IMAD.MOV.U32 R203, RZ, RZ, R167 ;  /* 0x000000ffffcb7224 */ /* 0x000fe400078e00a7 */
[----:B------:R-:W-:Y:S01]  /*d6a0*/  FADD.FTZ R56, R249, R69 ;  /* 0x00000045f9387221 */ /* 0x000fe20000010000 */
[----:B------:R-:W-:Y:S03]  /*d6b0*/  IMAD.MOV.U32 R167, RZ, RZ, R212 ;  /* 0x000000ffffa77224 */ /* 0x000fe600078e00d4 */
[----:B------:R-:W-:Y:S01]  /*d6c0*/  FADD.FTZ R57, R125, R3 ;  /* 0x000000037d397221 */ /* 0x000fe20000010000 */
[----:B------:R1:W5:Y:S01]  /*d6d0*/  LDL.LU R212, [R1+0x68] ;  /* 0x0000680001d47983 */ /* 0x0003620000300800 */
[----:B------:R-:W-:Y:S02]  /*d6e0*/  IMAD.MOV.U32 R190, RZ, RZ, R191 ;  /* 0x000000ffffbe7224 */ /* 0x000fe400078e00bf */
[----:B------:R-:W-:Y:S01]  /*d6f0*/  FADD.FTZ R2, R117, R56 ;  /* 0x0000003875027221 */ /* 0x000fe20000010000 */
[----:B------:R1:W5:Y:S01]  /*d700*/  LDL.LU R211, [R1+0x64] ;  /* 0x0000640001d37983 */ /* 0x0003620000300800 */
[----:B------:R-:W-:Y:S01]  /*d710*/  IMAD.MOV.U32 R191, RZ, RZ, R188 ;  /* 0x000000ffffbf7224 */ /* 0x000fe200078e00bc */
[----:B------:R-:W-:Y:S01]  /*d720*/  F2FP.BF16.F32.PACK_AB R66, R113, R112 ;  /* 0x000000707142723e */ /* 0x000fe200000010ff */
[----:B------:R-:W-:Y:S01]  /*d730*/  IMAD.MOV.U32 R188, RZ, RZ, R226 ;  /* 0x000000ffffbc7224 */ /* 0x000fe200078e00e2 */
[----:B------:R1:W5:Y:S01]  /*d740*/  LDL.LU R210, [R1+0x60] ;  /* 0x0000600001d27983 */ /* 0x0003620000300800 */
[----:B------:R-:W-:Y:S01]  /*d750*/  F2FP.BF16.F32.PACK_AB R64, R101, R100 ;  /* 0x000000646540723e */ /* 0x000fe200000010ff */
[----:B------:R-:W-:Y:S01]  /*d760*/  FADD.FTZ R0, R238, R68 ;  /* 0x00000044ee007221 */ /* 0x000fe20000010000 */
[----:B------:R-:W-:Y:S01]  /*d770*/  IMAD.MOV.U32 R226, RZ, RZ, R227 ;  /* 0x000000ffffe27224 */ /* 0x000fe200078e00e3 */
[----:B------:R1:W5:Y:S01]  /*d780*/  LDL.LU R209, [R1+0x5c] ;  /* 0x00005c0001d17983 */ /* 0x0003620000300800 */
[----:B------:R-:W-:Y:S01]  /*d790*/  FADD.FTZ R40, R188, R44 ;  /* 0x0000002cbc287221 */ /* 0x000fe20000010000 */
[----:B------:R-:W-:Y:S01]  /*d7a0*/  LOP3.LUT R66, R71, R66, RZ, 0xc0, !PT ;  /* 0x0000004247427212 */ /* 0x000fe200078ec0ff */
[----:B------:R-:W-:Y:S01]  /*d7b0*/  FADD.FTZ R3, R119, R0 ;  /* 0x0000000077037221 */ /* 0x000fe20000010000 */
[----:B------:R-:W-:Y:S01]  /*d7c0*/  IMAD.MOV.U32 R227, RZ, RZ, R228 ;  /* 0x000000ffffe37224 */ /* 0x000fe200078e00e4 */
[----:B------:R-:W2:Y:S01]  /*d7d0*/  LDSM.16.MT88.4 R44, [R204+0x5800] ;  /* 0x00580000cc2c783b */ /* 0x000ea20000004200 */
[----:B------:R-:W-:Y:S01]  /*d7e0*/  IMAD.MOV.U32 R228, RZ, RZ, R230 ;  /* 0x000000ffffe47224 */ /* 0x000fe200078e00e6 */
[----:B------:R-:W-:Y:S01]  /*d7f0*/  LOP3.LUT R64, R73, R64, RZ, 0xc0, !PT ;  /* 0x0000004049407212 */ /* 0x000fe200078ec0ff */
[----:B------:R-:W-:Y:S02]  /*d800*/  IMAD.MOV.U32 R230, RZ, RZ, R203 ;  /* 0x000000ffffe67224 */ /* 0x000fe400078e00cb */
[----:B------:R-:W-:Y:S01]  /*d810*/  FADD.FTZ R0, R190, R57 ;  /* 0x00000039be007221 */ /* 0x000fe20000010000 */
[----:B------:R-:W-:Y:S01]  /*d820*/  IMAD.MOV.U32 R203, RZ, RZ, R220 ;  /* 0x000000ffffcb7224 */ /* 0x000fe200078e00dc */
[----:B------:R-:W-:Y:S01]  /*d830*/  F2FP.BF16.F32.PACK_AB R65, R103, R102 ;  /* 0x000000666741723e */ /* 0x000fe200000010ff */
[----:B------:R-:W-:Y:S01]  /*d840*/  IMAD.MOV.U32 R220, RZ, RZ, R221 ;  /* 0x000000ffffdc7224 */ /* 0x000fe200078e00dd */
[----:B------:R1:W5:Y:S01]  /*d850*/  LDL.LU R208, [R1+0x58] ;  /* 0x0000580001d07983 */ /* 0x0003620000300800 */
[----:B------:R-:W-:Y:S01]  /*d860*/  IMAD.MOV.U32 R221, RZ, RZ, R224 ;  /* 0x000000ffffdd7224 */ /* 0x000fe200078e00e0 */
[----:B------:R-:W-:Y:S01]  /*d870*/  LOP3.LUT R65, R74, R65, RZ, 0xc0, !PT ;  /* 0x000000414a417212 */ /* 0x000fe200078ec0ff */
[----:B------:R-:W-:Y:S01]  /*d880*/  IMAD.MOV.U32 R224, RZ, RZ, R170 ;  /* 0x000000ffffe07224 */ /* 0x000fe200078e00aa */
[----:B------:R-:W-:Y:S01]  /*d890*/  F2FP.BF16.F32.PACK_AB R48, R105, R104 ;  /* 0x000000686930723e */ /* 0x000fe200000010ff */
[----:B------:R-:W-:Y:S01]  /*d8a0*/  FADD.FTZ R40, R221, R40 ;  /* 0x00000028dd287221 */ /* 0x000fe20000010000 */
[----:B------:R-:W-:Y:S01]  /*d8b0*/  IMAD.MOV.U32 R221, RZ, RZ, R168 ;  /* 0x000000ffffdd7224 */ /* 0x000fe200078e00a8 */
[----:B------:R-:W-:Y:S01]  /*d8c0*/  F2FP.BF16.F32.PACK_AB R49, R107, R106 ;  /* 0x0000006a6b31723e */ /* 0x000fe200000010ff */
[----:B------:R-:W-:Y:S01]  /*d8d0*/  FADD.FTZ R3, R191, R3 ;  /* 0x00000003bf037221 */ /* 0x000fe20000010000 */
[----:B------:R-:W-:Y:S01]  /*d8e0*/  FADD.FTZ R58, R167, R40 ;  /* 0x00000028a73a7221 */ /* 0x000fe20000010000 */
[----:B------:R-:W-:Y:S01]  /*d8f0*/  LOP3.LUT R48, R75, R48, RZ, 0xc0, !PT ;  /* 0x000000304b307212 */ /* 0x000fe200078ec0ff */
[----:B------:R-:W4:Y:S01]  /*d900*/  LDSM.16.MT88.4 R40, [R205+0x5800] ;  /* 0x00580000cd28783b */ /* 0x000f220000004200 */
[----:B------:R-:W-:Y:S01]  /*d910*/  LOP3.LUT R49, R76, R49, RZ, 0xc0, !PT ;  /* 0x000000314c317212 */ /* 0x000fe200078ec0ff */
[----:B------:R-:W-:Y:S01]  /*d920*/  FADD.FTZ R3, R220, R3 ;  /* 0x00000003dc037221 */ /* 0x000fe20000010000 */
[----:B------:R-:W-:Y:S01]  /*d930*/  IMAD.MOV.U32 R220, RZ, RZ, R169 ;  /* 0x000000ffffdc7224 */ /* 0x000fe200078e00a9 */
[----:B------:R-:W-:Y:S01]  /*d940*/  F2FP.BF16.F32.PACK_AB R50, R109, R108 ;  /* 0x0000006c6d32723e */ /* 0x000fe200000010ff */
[----:B------:R-:W-:Y:S01]  /*d950*/  FADD.FTZ R2, R227, R2 ;  /* 0x00000002e3027221 */ /* 0x000fe20000010000 */
[----:B------:R-:W-:Y:S01]  /*d960*/  F2FP.BF16.F32.PACK_AB R51, R111, R110 ;  /* 0x0000006e6f33723e */ /* 0x000fe200000010ff */
[----:B------:R-:W-:Y:S01]  /*d970*/  IMAD.MOV.U32 R227, RZ, RZ, R228 ;  /* 0x000000ffffe37224 */ /* 0x000fe200078e00e4 */
[----:B------:R-:W-:Y:S01]  /*d980*/  LOP3.LUT R50, R77, R50, RZ, 0xc0, !PT ;  /* 0x000000324d327212 */ /* 0x000fe200078ec0ff */
[----:B------:R-:W-:Y:S01]  /*d990*/  IMAD.MOV.U32 R228, RZ, RZ, R230 ;  /* 0x000000ffffe47224 */ /* 0x000fe200078e00e6 */
[----:B------:R-:W-:Y:S01]  /*d9a0*/  LOP3.LUT R51, R78, R51, RZ, 0xc0, !PT ;  /* 0x000000334e337212 */ /* 0x000fe200078ec0ff */
[----:B------:R-:W-:Y:S01]  /*d9b0*/  FADD.FTZ R2, R226, R2 ;  /* 0x00000002e2027221 */ /* 0x000fe20000010000 */
[----:B------:R-:W-:Y:S02]  /*d9c0*/  IMAD.MOV.U32 R230, RZ, RZ, R223 ;  /* 0x000000ffffe67224 */ /* 0x000fe400078e00df */
[----:B------:R-:W-:Y:S01]  /*d9d0*/  FADD.FTZ R3, R228, R3 ;  /* 0x00000003e4037221 */ /* 0x000fe20000010000 */
[----:B------:R-:W-:Y:S02]  /*d9e0*/  IMAD.MOV.U32 R223, RZ, RZ, R164 ;  /* 0x000000ffffdf7224 */ /* 0x000fe400078e00a4 */
[----:B------:R-:W-:Y:S01]  /*d9f0*/  FADD.FTZ R57, R166, R2 ;  /* 0x00000002a6397221 */ /* 0x000fe20000010000 */
[----:B------:R-:W-:Y:S01]  /*da00*/  FADD.FTZ R0, R203, R0 ;  /* 0x00000000cb007221 */ /* 0x000fe20000010000 */
[----:B------:R-:W-:Y:S01]  /*da10*/  IMAD.MOV.U32 R203, RZ, RZ, R171 ;  /* 0x000000ffffcb7224 */ /* 0x000fe200078e00ab */
[----:B------:R-:W-:Y:S02]  /*da20*/  F2FP.BF16.F32.PACK_AB R170, R129, R128 ;  /* 0x0000008081aa723e */ /* 0x000fe400000010ff */
[----:B------:R-:W-:Y:S01]  /*da30*/  FADD.FTZ R0, R227, R0 ;  /* 0x00000000e3007221 */ /* 0x000fe20000010000 */
[-C--:B--2---:R-:W-:Y:S05]  /*da40*/  HMMA.16816.F32.BF16 R4, R64, R44.reuse, R4 ;  /* 0x0000002c4004723c */ /* 0x084fea0000041804 */
        /* <DEDUP_REMOVED lines=16> */
[----:B------:R1:W5:Y:S01]  /*db50*/  LDL.LU R207, [R1+0x54] ;  /* 0x0000540001cf7983 */ /* 0x0003620000300800 */
[----:B------:R-:W-:Y:S01]  /*db60*/  FADD.FTZ R36, R148, R36 ;  /* 0x0000002494247221 */ /* 0x000fe20000010000 */
[----:B------:R-:W-:Y:S01]  /*db70*/  FADD.FTZ R37, R252, R37 ;  /* 0x00000025fc257221 */ /* 0x000fe20000010000 */
[-C--:B----4-:R-:W-:Y:S01]  /*db80*/  HMMA.16816.F32.BF16 R20, R64, R40.reuse, R20 ;  /* 0x000000284014723c */ /* 0x090fe20000041814 */
[----:B------:R1:W5:Y:S02]  /*db90*/  LDL.LU R206, [R1+0x50] ;  /* 0x0000500001ce7983 */ /* 0x0003640000300800 */
[----:B------:R-:W-:Y:S01]  /*dba0*/  FADD.FTZ R36, R176, R36 ;  /* 0x00000024b0247221 */ /* 0x000fe20000010000 */
[----:B------:R-:W-:Y:S01]  /*dbb0*/  FADD.FTZ R3, R145, R0 ;  /* 0x0000000091037221 */ /* 0x000fe20000010000 */
[----:B------:R-:W2:Y:S01]  /*dbc0*/  LDSM.16.MT88.4 R148, [R204+0x5c00] ;  /* 0x005c0000cc94783b */ /* 0x000ea20000004200 */
[----:B------:R-:W-:Y:S01]  /*dbd0*/  FADD.FTZ R0, R146, R2 ;  /* 0x0000000292007221 */ /* 0x000fe20000010000 */
[----:B------:R-:W-:Y:S01]  /*dbe0*/  FADD.FTZ R2, R147, R37 ;  /* 0x0000002593027221 */ /* 0x000fe20000010000 */
[----:B------:R-:W-:Y:S01]  /*dbf0*/  FADD.FTZ R37, R180, R36 ;  /* 0x00000024b4257221 */ /* 0x000fe20000010000 */
[C---:B------:R-:W-:Y:S04]  /*dc00*/  HMMA.16816.F32.BF16 R24, R48.reuse, R40, R24 ;  /* 0x000000283018723c */ /* 0x040fe80000041818 */
[----:B------:R-:W-:Y:S01]  /*dc10*/  FADD.FTZ R3, R173, R3 ;  /* 0x00000003ad037221 */ /* 0x000fe20000010000 */
[----:B------:R-:W-:Y:S01]  /*dc20*/  FADD.FTZ R0, R174, R0 ;  /* 0x00000000ae007221 */ /* 0x000fe20000010000 */
[----:B------:R-:W-:Y:S01]  /*dc30*/  FADD.FTZ R2, R158, R2 ;  /* 0x000000029e027221 */ /* 0x000fe20000010000 */
[-C--:B------:R-:W-:Y:S04]  /*dc40*/  HMMA.16816.F32.BF16 R28, R48, R42.reuse, R28 ;  /* 0x0000002a301c723c */ /* 0x080fe8000004181c */
        /* <DEDUP_REMOVED lines=10> */
[----:B------:R-:W-:Y:S02]  /*dcf0*/  FADD.FTZ R44, R141, R36 ;  /* 0x000000248d2c7221 */ /* 0x000fe40000010000 */
[----:B------:R-:W4:Y:S01]  /*dd00*/  LDSM.16.MT88.4 R36, [R205+0x5c00] ;  /* 0x005c0000cd24783b */ /* 0x000f220000004200 */
[----:B------:R-:W-:Y:S01]  /*dd10*/  FADD.FTZ R3, R133, R3 ;  /* 0x0000000385037221 */ /* 0x000fe20000010000 */
[----:B------:R-:W-:Y:S02]  /*dd20*/  IMAD.MOV.U32 R133, RZ, RZ, R136 ;  /* 0x000000ffff857224 */ /* 0x000fe400078e0088 */
[----:B------:R-:W-:Y:S01]  /*dd30*/  FADD.FTZ R45, R162, R0 ;  /* 0x00000000a22d7221 */ /* 0x000fe20000010000 */
[----:B------:R-:W-:Y:S01]  /*dd40*/  FADD.FTZ R0, R172, R2 ;  /* 0x00000002ac007221 */ /* 0x000fe20000010000 */
[----:B------:R-:W-:Y:S01]  /*dd50*/  F2FP.BF16.F32.PACK_AB R171, R131, R130 ;  /* 0x0000008283ab723e */ /* 0x000fe200000010ff */
[----:B------:R-:W-:Y:S01]  /*dd60*/  FADD.FTZ R2, R142, R44 ;  /* 0x0000002c8e027221 */ /* 0x000fe20000010000 */
[----:B------:R-:W-:Y:S01]  /*dd70*/  F2FP.BF16.F32.PACK_AB R168, R186, R116 ;  /* 0x00000074baa8723e */ /* 0x000fe200000010ff */
[----:B------:R-:W-:Y:S01]  /*dd80*/  FADD.FTZ R3, R140, R3 ;  /* 0x000000038c037221 */ /* 0x000fe20000010000 */
[----:B------:R-:W-:Y:S01]  /*dd90*/  F2FP.BF16.F32.PACK_AB R169, R185, R118 ;  /* 0x00000076b9a9723e */ /* 0x000fe200000010ff */
        /* <DEDUP_REMOVED lines=9> */
[----:B------:R-:W-:Y:S01]  /*de30*/  HSET2.LE.AND R86, R86, R139, PT ;  /* 0x0000008b56567233 */ /* 0x000fe20003803000 */
[----:B------:R-:W-:Y:S01]  /*de40*/  FADD.FTZ R41, R246, R41 ;  /* 0x00000029f6297221 */ /* 0x000fe20000010000 */
[----:B------:R-:W-:Y:S01]  /*de50*/  FADD.FTZ R0, R159, R2 ;  /* 0x000000029f007221 */ /* 0x000fe20000010000 */
[----:B------:R-:W-:Y:S01]  /*de60*/  F2FP.BF16.F32.PACK_AB R164, R121, R120 ;  /* 0x0000007879a4723e */ /* 0x000fe200000010ff */
[----:B------:R-:W-:Y:S01]  /*de70*/  FADD.FTZ R2, R144, R3 ;  /* 0x0000000390027221 */ /* 0x000fe20000010000 */
[----:B------:R-:W-:Y:S01]  /*de80*/  F2FP.BF16.F32.PACK_AB R165, R123, R122 ;  /* 0x0000007a7ba5723e */ /* 0x000fe200000010ff */
[-C--:B--2---:R-:W-:Y:S05]  /*de90*/  HMMA.16816.F32.BF16 R144, R168, R148.reuse, R4 ;  /* 0x00000094a890723c */ /* 0x084fea0000041804 */
[----:B------:R-:W-:Y:S01]  /*dea0*/  F2FP.BF16.F32.PACK_AB R166, R184, R124 ;  /* 0x0000007cb8a6723e */ /* 0x000fe200000010ff */
[----:B------:R-:W-:Y:S01]  /*deb0*/  FADD.FTZ R41, R132, R41 ;  /* 0x0000002984297221 */ /* 0x000fe20000010000 */
[----:B------:R-:W-:Y:S01]  /*dec0*/  F2FP.BF16.F32.PACK_AB R167, R187, R126 ;  /* 0x0000007ebba7723e */ /* 0x000fe200000010ff */
[----:B------:R-:W-:Y:S03]  /*ded0*/  FADD.FTZ R3, R96, R0 ;  /* 0x0000000060037221 */ /* 0x000fe60000010000 */
        /* <DEDUP_REMOVED lines=20> */
[C---:B------:R-:W-:Y:S05]  /*e020*/  HMMA.16816.F32.BF16 R148, R168.reuse, R150, R16 ;  /* 0x00000096a894723c */ /* 0x040fea0000041810 */
[----:B------:R-:W-:Y:S01]  /*e030*/  FADD.FTZ R5, R100, R5 ;  /* 0x0000000564057221 */ /* 0x000fe20000010000 */
[-C--:B----4-:R-:W-:Y:S05]  /*e040*/  HMMA.16816.F32.BF16 R160, R168, R36.reuse, R20 ;  /* 0x00000024a8a0723c */ /* 0x090fea0000041814 */
        /* <DEDUP_REMOVED lines=25> */
[----:B------:R-:W-:Y:S02]  /*e1e0*/  IMAD.MOV.U32 R134, RZ, RZ, R135 ;  /* 0x000000ffff867224 */ /* 0x000fe400078e0087 */
[----:B------:R-:W-:Y:S01]  /*e1f0*/  FADD.FTZ R0, R123, R3 ;  /* 0x000000037b007221 */ /* 0x000fe20000010000 */
[----:B------:R-:W-:Y:S01]  /*e200*/  FADD.FTZ R4, R128, R4 ;  /* 0x0000000480047221 */ /* 0x000fe20000010000 */
[----:B------:R-:W-:Y:S02]  /*e210*/  IMAD.MOV.U32 R132, RZ, RZ, R137 ;  /* 0x000000ffff847224 */ /* 0x000fe400078e0089 */
[----:B------:R-:W-:Y:S01]  /*e220*/  FADD.FTZ R3, R124, R2 ;  /* 0x000000027c037221 */ /* 0x000fe20000010000 */
[----:B------:R-:W-:Y:S01]  /*e230*/  FADD.FTZ R2, R126, R0 ;  /* 0x000000007e027221 */ /* 0x000fe20000010000 */
[----:B---3--:R-:W-:Y:S02]  /*e240*/  VIADD R0, R217, 0xffffffff ;  /* 0xffffffffd9007836 */ /* 0x008fe40000000000 */
[----:B------:R-:W-:Y:S01]  /*e250*/  FADD.FTZ R5, R130, R5 ;  /* 0x0000000582057221 */ /* 0x000fe20000010000 */
[----:B------:R-:W-:Y:S01]  /*e260*/  FADD.FTZ R250, R184, R3 ;  /* 0x00000003b8fa7221 */ /* 0x000fe20000010000 */
[----:B------:R-:W-:Y:S02]  /*e270*/  IMAD.MOV.U32 R3, RZ, RZ, R138 ;  /* 0x000000ffff037224 */ /* 0x000fe400078e008a */
[----:B------:R-:W-:Y:S01]  /*e280*/  FADD.FTZ R249, R129, R4 ;  /* 0x0000000481f97221 */ /* 0x000fe20000010000 */
[----:B------:R-:W-:Y:S01]  /*e290*/  FADD.FTZ R248, R131, R5 ;  /* 0x0000000583f87221 */ /* 0x000fe20000010000 */
[----:B------:R-:W-:Y:S02]  /*e2a0*/  IMAD.MOV.U32 R217, RZ, RZ, R0 ;  /* 0x000000ffffd97224 */ /* 0x000fe400078e0000 */
[----:B------:R-:W-:Y:S01]  /*e2b0*/  FADD.FTZ R251, R187, R2 ;  /* 0x00000002bbfb7221 */ /* 0x000fe20000010000 */
[----:B-1----:R-:W-:Y:S06]  /*e2c0*/  @P0 BRA `(.L_x_533) ;  /* 0xffffff9800a00947 */ /* 0x002fec000383ffff */
.L_x_532:
[----:B------:R-:W1:Y:S01]  /*e2d0*/  SHFL.BFLY PT, R2, R248, 0x2, 0x1f ;  /* 0x0c401f00f8027f89 */ /* 0x000e6200000e0000 */
[----:B------:R-:W-:Y:S01]  /*e2e0*/  ULDC UR4, c[0x0][0x38c] ;  /* 0x0000e30000047ab9 */ /* 0x000fe20000000800 */
[----:B------:R-:W-:Y:S01]  /*e2f0*/  ULDC.U8 UR6, c[0x0][0x3d9] ;  /* 0x0000f64000067ab9 */ /* 0x000fe20000000000 */
[----:B------:R-:W-:Y:S01]  /*e300*/  UMOV UR5, 0x400 ;  /* 0x0000040000057882 */ /* 0x000fe20000000000 */
[----:B------:R-:W2:Y:S01]  /*e310*/  SHFL.BFLY PT, R3, R249, 0x2, 0x1f ;  /* 0x0c401f00f9037f89 */ /* 0x000ea200000e0000 */
[----:B------:R-:W-:Y:S01]  /*e320*/  ISETP.NE.AND P0, PT, RZ, UR6, PT ;  /* 0x00000006ff007c0c */ /* 0x000fe2000bf05270 */
[----:B------:R-:W-:Y:S01]  /*e330*/  IMAD.MOV.U32 R25, RZ, RZ, 0x7f800000 ;  /* 0x7f800000ff197424 */ /* 0x000fe200078e00ff */
[----:B------:R-:W-:Y:S01]  /*e340*/  BSSY B0, `(.L_x_536) ;  /* 0x00000e9000007945 */ /* 0x000fe20003800000 */
[----:B------:R-:W3:Y:S04]  /*e350*/  SHFL.BFLY PT, R0, R250, 0x2, 0x1f ;  /* 0x0c401f00fa007f89 */ /* 0x000ee800000e0000 */
[----:B------:R-:W4:Y:S01]  /*e360*/  SHFL.BFLY PT, R4, R251, 0x2, 0x1f ;  /* 0x0c401f00fb047f89 */ /* 0x000f2200000e0000 */
[----:B------:R-:W4:Y:S05]  /*e370*/  S2R R29, SR_TID.X ;  /* 0x00000000001d7919 */ /* 0x000f2a0000002100 */
[----:B------:R-:W4:Y:S01]  /*e380*/  @P0 LDC.64 R18, c[0x0][0x2c0] ;  /* 0x0000b000ff120b82 */ /* 0x000f220000000a00 */
[----:B------:R-:W4:Y:S01]  /*e390*/  S2R R27, SR_TID.X ;  /* 0x00000000001b7919 */ /* 0x000f220000002100 */
[----:B-1----:R-:W-:Y:S01]  /*e3a0*/  FADD.FTZ R2, R2, R248 ;  /* 0x000000f802027221 */ /* 0x002fe20000010000 */
[----:B------:R-:W1:Y:S05]  /*e3b0*/  S2R R30, SR_CTAID.Y ;  /* 0x00000000001e7919 */ /* 0x000e6a0000002600 */
[----:B------:R-:W1:Y:S01]  /*e3c0*/  @!P0 LDC R24, c[0x0][0x2e4] ;  /* 0x0000b900ff188b82 */ /* 0x000e620000000800 */
[----:B--2---:R-:W-:Y:S01]  /*e3d0*/  FADD.FTZ R3, R3, R249 ;  /* 0x000000f903037221 */ /* 0x004fe20000010000 */
[----:B------:R-:W2:Y:S01]  /*e3e0*/  SHFL.BFLY PT, R7, R2, 0x1, 0x1f ;  /* 0x0c201f0002077f89 */ /* 0x000ea200000e0000 */
[----:B---3--:R-:W-:-:S03]  /*e3f0*/  FADD.FTZ R0, R0, R250 ;  /* 0x000000fa00007221 */ /* 0x008fc60000010000 */
[----:B------:R-:W3:Y:S01]  /*e400*/  SHFL.BFLY PT, R8, R3, 0x1, 0x1f ;  /* 0x0c201f0003087f89 */ /* 0x000ee200000e0000 */
[----:B----4-:R-:W-:-:S03]  /*e410*/  FADD.FTZ R4, R4, R251 ;  /* 0x000000fb04047221 */ /* 0x010fc60000010000 */
[----:B------:R-:W4:Y:S04]  /*e420*/  SHFL.BFLY PT, R5, R0, 0x1, 0x1f ;  /* 0x0c201f0000057f89 */ /* 0x000f2800000e0000 */
[----:B------:R-:W4:Y:S01]  /*e430*/  SHFL.BFLY PT, R6, R4, 0x1, 0x1f ;  /* 0x0c201f0004067f89 */ /* 0x000f2200000e0000 */
[----:B------:R-:W1:Y:S01]  /*e440*/  S2R R32, SR_CTAID.X ;  /* 0x0000000000207919 */ /* 0x000e620000002500 */
[----:B------:R-:W-:Y:S01]  /*e450*/  SHF.R.S32.HI R15, RZ, 0x1f, R29 ;  /* 0x0000001fff0f7819 */ /* 0x000fe2000001141d */
[----:B------:R-:W1:Y:S03]  /*e460*/  S2R R31, SR_CTAID.Z ;  /* 0x00000000001f7919 */ /* 0x000e660000002700 */
[----:B------:R-:W-:Y:S01]  /*e470*/  LEA.HI R28, R15, R29, RZ, 0x2 ;  /* 0x0000001d0f1c7211 */ /* 0x000fe200078f10ff */
[----:B--2---:R-:W-:Y:S01]  /*e480*/  FADD.FTZ R22, R2, R7 ;  /* 0x0000000702167221 */ /* 0x004fe20000010000 */
[----:B------:R-:W-:-:S02]  /*e490*/  MOV R2, 0x3f800000 ;  /* 0x3f80000000027802 */ /* 0x000fc40000000f00 */
[----:B------:R-:W-:Y:S01]  /*e4a0*/  LEA.HI R15, R15, R29, RZ, 0x5 ;  /* 0x0000001d0f0f7211 */ /* 0x000fe200078f28ff */
[----:B---3--:R-:W-:Y:S01]  /*e4b0*/  FADD.FTZ R21, R3, R8 ;  /* 0x0000000803157221 */ /* 0x008fe20000010000 */
[----:B------:R-:W-:Y:S01]  /*e4c0*/  FSETP.NE.FTZ.AND P5, PT, R22, RZ, PT ;  /* 0x000000ff1600720b */ /* 0x000fe20003fb5000 */
[----:B------:R-:W-:Y:S01]  /*e4d0*/  IMAD.MOV.U32 R3, RZ, RZ, 0x3f800000 ;  /* 0x3f800000ff037424 */ /* 0x000fe200078e00ff */
[----:B------:R-:W-:Y:S01]  /*e4e0*/  SHF.R.S32.HI R15, RZ, 0x5, R15 ;  /* 0x00000005ff0f7819 */ /* 0x000fe2000001140f */
[----:B----4-:R-:W-:Y:S01]  /*e4f0*/  FADD.FTZ R23, R0, R5 ;  /* 0x0000000500177221 */ /* 0x010fe20000010000 */
[----:B------:R-:W-:Y:S02]  /*e500*/  FSETP.NE.FTZ.AND P6, PT, R21, RZ, PT ;  /* 0x000000ff1500720b */ /* 0x000fe40003fd5000 */
[----:B------:R-:W-:Y:S01]  /*e510*/  MOV R0, 0x3f800000 ;  /* 0x3f80000000007802 */ /* 0x000fe20000000f00 */
[----:B------:R-:W-:Y:S01]  /*e520*/  FADD.FTZ R26, R4, R6 ;  /* 0x00000006041a7221 */ /* 0x000fe20000010000 */
[----:B------:R-:W-:Y:S01]  /*e530*/  FSETP.NE.FTZ.AND P4, PT, R23, RZ, PT ;  /* 0x000000ff1700720b */ /* 0x000fe20003f95000 */
[----:B------:R-:W-:Y:S01]  /*e540*/  IMAD.MOV.U32 R4, RZ, RZ, 0x3f800000 ;  /* 0x3f800000ff047424 */ /* 0x000fe200078e00ff */
[----:B------:R-:W-:-:S02]  /*e550*/  LOP3.LUT R6, R28, 0xfffffffc, RZ, 0xc0, !PT ;  /* 0xfffffffc1c067812 */ /* 0x000fc400078ec0ff */
[----:B------:R-:W-:Y:S01]  /*e560*/  FSETP.NE.FTZ.AND P3, PT, R26, RZ, PT ;  /* 0x000000ff1a00720b */ /* 0x000fe20003f75000 */
[----:B------:R-:W2:Y:S01]  /*e570*/  @P5 MUFU.RCP R3, R22 ;  /* 0x0000001600035308 */ /* 0x000ea20000001000 */
[----:B------:R-:W-:Y:S02]  /*e580*/  SHF.R.S32.HI R28, RZ, 0x2, R28 ;  /* 0x00000002ff1c7819 */ /* 0x000fe4000001141c */
[----:B------:R-:W-:Y:S02]  /*e590*/  SHF.R.S32.HI R5, RZ, 0x1f, R27 ;  /* 0x0000001fff057819 */ /* 0x000fe4000001141b */
[----:B------:R-:W-:Y:S02]  /*e5a0*/  IADD3 R29, -R6, R29, RZ ;  /* 0x0000001d061d7210 */ /* 0x000fe40007ffe1ff */
[----:B------:R-:W-:Y:S01]  /*e5b0*/  LEA.HI R5, R5, R27, RZ, 0x5 ;  /* 0x0000001b05057211 */ /* 0x000fe200078f28ff */
[----:B------:R-:W3:Y:S03]  /*e5c0*/  @P6 MUFU.RCP R0, R21 ;  /* 0x0000001500006308 */ /* 0x000ee60000001000 */
[----:B------:R-:W-:-:S05]  /*e5d0*/  LOP3.LUT R5, R5, 0xffffffe0, RZ, 0xc0, !PT ;  /* 0xffffffe005057812 */ /* 0x000fca00078ec0ff */
[----:B------:R-:W4:Y:S01]  /*e5e0*/  @P4 MUFU.RCP R2, R23 ;  /* 0x0000001700024308 */ /* 0x000f220000001000 */
[----:B--2---:R-:W-:Y:S01]  /*e5f0*/  FMUL.FTZ R3, R3, UR4 ;  /* 0x0000000403037c20 */ /* 0x004fe20008410000 */
[----:B------:R-:W-:-:S03]  /*e600*/  IMAD.IADD R27, R27, 0x1, -R5 ;  /* 0x000000011b1b7824 */ /* 0x000fc600078e0a05 */
[C---:B------:R-:W-:Y:S01]  /*e610*/  FMUL.FTZ R146, R3.reuse, R146 ;  /* 0x0000009203927220 */ /* 0x040fe20000410000 */
[C---:B------:R-:W-:Y:S01]  /*e620*/  FMUL.FTZ R20, R3.reuse, R147 ;  /* 0x0000009303147220 */ /* 0x040fe20000410000 */
[C---:B------:R-:W-:Y:S01]  /*e630*/  FMUL.FTZ R150, R3.reuse, R150 ;  /* 0x0000009603967220 */ /* 0x040fe20000410000 */
[----:B------:R-:W2:Y:S01]  /*e640*/  @P3 MUFU.RCP R4, R26 ;  /* 0x0000001a00043308 */ /* 0x000ea20000001000 */
[C---:B------:R-:W-:Y:S01]  /*e650*/  FMUL.FTZ R13, R3.reuse, R151 ;  /* 0x00000097030d7220 */ /* 0x040fe20000410000 */
[C---:B------:R-:W-:Y:S01]  /*e660*/  FMUL.FTZ R162, R3.reuse, R162 ;  /* 0x000000a203a27220 */ /* 0x040fe20000410000 */
[C---:B------:R-:W-:Y:S01]  /*e670*/  FMUL.FTZ R12, R3.reuse, R163 ;  /* 0x000000a3030c7220 */ /* 0x040fe20000410000 */
[C---:B------:R-:W-:Y:S01]  /*e680*/  FMUL.FTZ R170, R3.reuse, R170 ;  /* 0x000000aa03aa7220 */ /* 0x040fe20000410000 */
[----:B------:R-:W-:Y:S01]  /*e690*/  FMUL.FTZ R7, R3, R171 ;  /* 0x000000ab03077220 */ /* 0x000fe20000410000 */
[----:B------:R-:W-:Y:S01]  /*e6a0*/  SHF.R.S32.HI R3, RZ, 0x1f, R28 ;  /* 0x0000001fff037819 */ /* 0x000fe2000001141c */
[----:B---3--:R-:W-:Y:S01]  /*e6b0*/  FMUL.FTZ R0, R0, UR4 ;  /* 0x0000000400007c20 */ /* 0x008fe20008410000 */
[----:B------:R-:W-:Y:S01]  /*e6c0*/  F2FP.BF16.F32.PACK_AB R20, R20, R146 ;  /* 0x000000921414723e */ /* 0x000fe200000010ff */
[----:B----4-:R-:W-:Y:S01]  /*e6d0*/  FMUL.FTZ R2, R2, UR4 ;  /* 0x0000000402027c20 */ /* 0x010fe20008410000 */
[----:B------:R-:W-:Y:S01]  /*e6e0*/  LEA.HI R3, R3, R28, RZ, 0x3 ;  /* 0x0000001c03037211 */ /* 0x000fe200078f18ff */
[C---:B------:R-:W-:Y:S01]  /*e6f0*/  FMUL.FTZ R144, R0.reuse, R144 ;  /* 0x0000009000907220 */ /* 0x040fe20000410000 */
[C---:B------:R-:W-:Y:S01]  /*e700*/  FMUL.FTZ R8, R0.reuse, R145 ;  /* 0x0000009100087220 */ /* 0x040fe20000410000 */
[C---:B------:R-:W-:Y:S01]  /*e710*/  FMUL.FTZ R148, R0.reuse, R148 ;  /* 0x0000009400947220 */ /* 0x040fe20000410000 */
[----:B------:R-:W-:Y:S01]  /*e720*/  LOP3.LUT R3, R3, 0xfffffff8, RZ, 0xc0, !PT ;  /* 0xfffffff803037812 */ /* 0x000fe200078ec0ff */
[C---:B------:R-:W-:Y:S01]  /*e730*/  FMUL.FTZ R14, R0.reuse, R149 ;  /* 0x00000095000e7220 */ /* 0x040fe20000410000 */
[C---:B------:R-:W-:Y:S01]  /*e740*/  FMUL.FTZ R160, R0.reuse, R160 ;  /* 0x000000a000a07220 */ /* 0x040fe20000410000 */
[C---:B------:R-:W-:Y:S01]  /*e750*/  FMUL.FTZ R10, R0.reuse, R161 ;  /* 0x000000a1000a7220 */ /* 0x040fe20000410000 */
[C---:B------:R-:W-:Y:S01]  /*e760*/  FMUL.FTZ R168, R0.reuse, R168 ;  /* 0x000000a800a87220 */ /* 0x040fe20000410000 */
[----:B------:R-:W-:Y:S01]  /*e770*/  FMUL.FTZ R9, R0, R169 ;  /* 0x000000a900097220 */ /* 0x000fe20000410000 */
[----:B------:R-:W-:Y:S01]  /*e780*/  IADD3 R3, R28, -R3, RZ ;  /* 0x800000031c037210 */ /* 0x000fe20007ffe0ff */
[----:B--2---:R-:W-:Y:S01]  /*e790*/  FMUL.FTZ R0, R4, UR4 ;  /* 0x0000000404007c20 */ /* 0x004fe20008410000 */
[----:B------:R-:W2:Y:S01]  /*e7a0*/  S2UR UR4, SR_CgaCtaId ;  /* 0x00000000000479c3 */ /* 0x000ea20000008800 */
        /* <DEDUP_REMOVED lines=8> */
[----:B------:R-:W-:Y:S01]  /*e830*/  LEA.HI R2, R3, R3, RZ, 0x1 ;  /* 0x0000000303027211 */ /* 0x000fe200078f08ff */
        /* <DEDUP_REMOVED lines=10> */
[C---:B------:R-:W-:Y:S01]  /*e8e0*/  LOP3.LUT P2, RZ, R0.reuse, 0x2, RZ, 0xc0, !PT ;  /* 0x0000000200ff7812 */ /* 0x040fe2000784c0ff */
[----:B------:R-:W-:Y:S01]  /*e8f0*/  IMAD.SHL.U32 R4, R0, 0x40, RZ ;  /* 0x0000004000047824 */ /* 0x000fe200078e00ff */
[----:B------:R-:W-:Y:S01]  /*e900*/  IADD3 R3, R3, -R2, RZ ;  /* 0x8000000203037210 */ /* 0x000fe20007ffe0ff */
[----:B------:R-:W-:Y:S01]  /*e910*/  IMAD R2, R15, 0x100, R29 ;  /* 0x000001000f027824 */ /* 0x000fe200078e021d */
[----:B--2---:R-:W-:Y:S01]  /*e920*/  ULEA UR4, UR4, UR5, 0x18 ;  /* 0x0000000504047291 */ /* 0x004fe2000f8ec03f */
[----:B------:R-:W-:Y:S02]  /*e930*/  F2FP.BF16.F32.PACK_AB R8, R8, R144 ;  /* 0x000000900808723e */ /* 0x000fe400000010ff */
[----:B------:R-:W-:Y:S02]  /*e940*/  LOP3.LUT R4, R4, 0xc0, RZ, 0xc0, !PT ;  /* 0x000000c004047812 */ /* 0x000fe400078ec0ff */
[----:B------:R-:W-:-:S02]  /*e950*/  LEA R2, R3, R2, 0x4 ;  /* 0x0000000203027211 */ /* 0x000fc400078e20ff */
[----:B------:R-:W-:Y:S02]  /*e960*/  LEA.HI R3, R4, R4, RZ, 0x1d ;  /* 0x0000000404037211 */ /* 0x000fe400078fe8ff */
[----:B------:R-:W-:Y:S02]  /*e970*/  LOP3.LUT R4, R0, 0x1, RZ, 0xc0, !PT ;  /* 0x0000000100047812 */ /* 0x000fe400078ec0ff */
[----:B------:R-:W-:Y:S01]  /*e980*/  F2FP.BF16.F32.PACK_AB R14, R14, R148 ;  /* 0x000000940e0e723e */ /* 0x000fe200000010ff */
[----:B------:R-:W-:Y:S01]  /*e990*/  IMAD.U32 R0, R2, 0x2, R3 ;  /* 0x0000000202007824 */ /* 0x000fe200078e0003 */
[----:B------:R-:W-:Y:S02]  /*e9a0*/  ISETP.NE.U32.AND P1, PT, R4, 0x1, PT ;  /* 0x000000010400780c */ /* 0x000fe40003f25070 */
[----:B------:R-:W-:Y:S02]  /*e9b0*/  MOV R4, 0xfffffff0 ;  /* 0xfffffff000047802 */ /* 0x000fe40000000f00 */
[----:B------:R-:W-:Y:S01]  /*e9c0*/  LEA R0, R0, UR4, 0x1 ;  /* 0x0000000400007c11 */ /* 0x000fe2000f8e08ff */
[----:B------:R-:W-:Y:S01]  /*e9d0*/  ULDC.U8 UR4, c[0x0][0x3d8] ;  /* 0x0000f60000047ab9 */ /* 0x000fe20000000000 */
[----:B------:R-:W-:-:S02]  /*e9e0*/  SEL R4, R4, 0x10, !P1 ;  /* 0x0000001004047807 */ /* 0x000fc40004800000 */
        /* <DEDUP_REMOVED lines=8> */
[----:B------:R-:W-:Y:S02]  /*ea70*/  F2FP.BF16.F32.PACK_AB R141, R141, R140 ;  /* 0x0000008c8d8d723e */ /* 0x000fe400000010ff */
[----:B------:R-:W-:Y:S01]  /*ea80*/  F2FP.BF16.F32.PACK_AB R142, R143, R142 ;  /* 0x0000008e8f8e723e */ /* 0x000fe200000010ff */
[----:B------:R3:W-:Y:S01]  /*ea90*/  STS [R3], R14 ;  /* 0x0000000e03007388 */ /* 0x0007e20000000800 */
[----:B------:R-:W-:-:S02]  /*eaa0*/  F2FP.BF16.F32.PACK_AB R11, R11, R152 ;  /* 0x000000980b0b723e */ /* 0x000fc400000010ff */
[----:B------:R-:W-:Y:S01]  /*eab0*/  F2FP.BF16.F32.PACK_AB R154, R155, R154 ;  /* 0x0000009a9b9a723e */ /* 0x000fe200000010ff */
[----:B------:R-:W-:Y:S01]  /*eac0*/  STS [R3+0x200], R13 ;  /* 0x0002000d03007388 */ /* 0x000fe20000000800 */
[----:B------:R-:W-:Y:S02]  /*ead0*/  F2FP.BF16.F32.PACK_AB R12, R12, R162 ;  /* 0x000000a20c0c723e */ /* 0x000fe400000010ff */
[----:B------:R-:W-:Y:S01]  /*eae0*/  F2FP.BF16.F32.PACK_AB R10, R10, R160 ;  /* 0x000000a00a0a723e */ /* 0x000fe200000010ff */
[----:B------:R-:W-:Y:S01]  /*eaf0*/  STS [R0+0x1000], R141 ;  /* 0x0010008d00007388 */ /* 0x000fe20000000800 */
[----:B------:R-:W-:Y:S02]  /*eb00*/  F2FP.BF16.F32.PACK_AB R9, R9, R168 ;  /* 0x000000a80909723e */ /* 0x000fe400000010ff */
[----:B------:R-:W-:Y:S01]  /*eb10*/  F2FP.BF16.F32.PACK_AB R7, R7, R170 ;  /* 0x000000aa0707723e */ /* 0x000fe200000010ff */
[----:B------:R4:W-:Y:S01]  /*eb20*/  STS [R0+0x1200], R142 ;  /* 0x0012008e00007388 */ /* 0x0009e20000000800 */
[----:B------:R-:W-:-:S02]  /*eb30*/  F2FP.BF16.F32.PACK_AB R16, R16, R158 ;  /* 0x0000009e1010723e */ /* 0x000fc400000010ff */
[----:B------:R-:W-:Y:S01]  /*eb40*/  F2FP.BF16.F32.PACK_AB R17, R17, R156 ;  /* 0x0000009c1111723e */ /* 0x000fe200000010ff */
[----:B------:R1:W-:Y:S01]  /*eb50*/  STS [R3+0x1000], R11 ;  /* 0x0010000b03007388 */ /* 0x0003e20000000800 */
[----:B--2---:R-:W-:Y:S01]  /*eb60*/  @P0 IMAD R8, R19, R18, RZ ;  /* 0x0000001213080224 */ /* 0x004fe200078e02ff */
[----:B------:R-:W-:Y:S01]  /*eb70*/  F2FP.BF16.F32.PACK_AB R6, R6, R164 ;  /* 0x000000a40606723e */ /* 0x000fe200000010ff */
[----:B------:R-:W2:Y:S01]  /*eb80*/  @!P0 LDC R19, c[0x0][0x2c4] ;  /* 0x0000b100ff138b82 */ /* 0x000ea20000000800 */
[----:B------:R-:W-:Y:S01]  /*eb90*/  STS [R3+0x1200], R154 ;  /* 0x0012009a03007388 */ /* 0x000fe20000000800 */
[----:B------:R-:W2:Y:S01]  /*eba0*/  @P6 MUFU.LG2 R18, R21 ;  /* 0x0000001500126308 */ /* 0x000ea20000000c00 */
[----:B------:R-:W-:Y:S02]  /*ebb0*/  F2FP.BF16.F32.PACK_AB R5, R5, R166 ;  /* 0x000000a60505723e */ /* 0x000fe400000010ff */
[----:B------:R2:W-:Y:S03]  /*ebc0*/  STS [R2+0x200], R12 ;  /* 0x0002000c02007388 */ /* 0x0005e60000000800 */
[----:B---3--:R-:W3:Y:S01]  /*ebd0*/  @!P0 LDC R14, c[0x0][0x270] ;  /* 0x00009c00ff0e8b82 */ /* 0x008ee20000000800 */
[----:B------:R3:W-:Y:S07]  /*ebe0*/  STS [R2], R10 ;  /* 0x0000000a02007388 */ /* 0x0007ee0000000800 */
[----:B------:R-:W3:Y:S01]  /*ebf0*/  @!P2 LDC R20, c[0x0][0x2c4] ;  /* 0x0000b100ff14ab82 */ /* 0x000ee20000000800 */
[----:B----4-:R-:W-:Y:S01]  /*ec00*/  IADD3 R0, R4, R2, RZ ;  /* 0x0000000204007210 */ /* 0x010fe20007ffe0ff */
[----:B------:R-:W-:-:S04]  /*ec10*/  @P0 IMAD.MOV.U32 R4, RZ, RZ, 0x1 ;  /* 0x00000001ff040424 */ /* 0x000fc800078e00ff */
[----:B------:R4:W-:Y:S02]  /*ec20*/  STS [R0], R9 ;  /* 0x0000000900007388 */ /* 0x0009e40000000800 */
[----:B-1----:R-:W1:Y:S01]  /*ec30*/  @P0 LDC R11, c[0x0][0x2c0] ;  /* 0x0000b000ff0b0b82 */ /* 0x002e620000000800 */
[----:B--2---:R-:W-:Y:S01]  /*ec40*/  @!P0 SEL R8, R19, R24, !P1 ;  /* 0x0000001813088207 */ /* 0x004fe20004800000 */
[----:B------:R2:W-:Y:S01]  /*ec50*/  STS [R0+0x200], R7 ;  /* 0x0002000700007388 */ /* 0x0005e20000000800 */
[----:B------:R-:W-:-:S03]  /*ec60*/  MOV R24, 0x7f800000 ;  /* 0x7f80000000187802 */ /* 0x000fc60000000f00 */
[----:B------:R1:W-:Y:S02]  /*ec70*/  STS [R2+0x1200], R16 ;  /* 0x0012001002007388 */ /* 0x0003e40000000800 */
[----:B------:R-:W1:Y:S01]  /*ec80*/  @P5 LDC R12, c[0x0][0x2e8] ;  /* 0x0000ba00ff0c5b82 */ /* 0x000e620000000800 */
[----:B---3--:R-:W-:Y:S01]  /*ec90*/  @!P0 IMAD R4, R8, R14, RZ ;  /* 0x0000000e08048224 */ /* 0x008fe200078e02ff */
[----:B------:R3:W-:Y:S01]  /*eca0*/  @P3 MUFU.LG2 R10, R26 ;  /* 0x0000001a000a3308 */ /* 0x0007e20000000c00 */
[----:B------:R1:W-:Y:S02]  /*ecb0*/  STS [R2+0x1000], R17 ;  /* 0x0010001102007388 */ /* 0x0003e40000000800 */
[----:B------:R-:W-:Y:S02]  /*ecc0*/  IMAD R4, R30, R4, RZ ;  /* 0x000000041e047224 */ /* 0x000fe400078e02ff */
[----:B------:R1:W-:Y:S01]  /*ecd0*/  STS [R0+0x1000], R6 ;  /* 0x0010000600007388 */ /* 0x0003e20000000800 */
[----:B------:R-:W1:Y:S02]  /*ece0*/  @P6 LDC R13, c[0x0][0x2e8] ;  /* 0x0000ba00ff0d6b82 */ /* 0x000e640000000800 */
[----:B------:R-:W-:Y:S01]  /*ecf0*/  SEL R4, R4, RZ, P2 ;  /* 0x000000ff04047207 */ /* 0x000fe20001000000 */
[----:B------:R1:W-:Y:S04]  /*ed00*/  STS [R0+0x1200], R5 ;  /* 0x0012000500007388 */ /* 0x0003e80000000800 */
[----:B------:R-:W-:Y:S01]  /*ed10*/  IMAD R4, R31, R8, R4 ;  /* 0x000000081f047224 */ /* 0x000fe200078e0204 */
[----:B----4-:R4:W4:Y:S01]  /*ed20*/  @P5 MUFU.LG2 R9, R22 ;  /* 0x0000001600095308 */ /* 0x0109220000000c00 */
[----:B------:R-:W4:Y:S01]  /*ed30*/  @P4 LDC R14, c[0x0][0x2e8] ;  /* 0x0000ba00ff0e4b82 */ /* 0x000f220000000800 */
[----:B------:R-:W-:-:S02]  /*ed40*/  @!P0 MOV R11, 0x1 ;  /* 0x00000001000b8802 */ /* 0x000fc40000000f00 */
[----:B---3--:R-:W-:-:S04]  /*ed50*/  SHF.R.S32.HI R26, RZ, 0x1f, R30 ;  /* 0x0000001fff1a7819 */ /* 0x008fc8000001141e */
[----:B--2---:R-:W2:Y:S01]  /*ed60*/  @P4 MUFU.LG2 R7, R23 ;  /* 0x0000001700074308 */ /* 0x004ea20000000c00 */
[----:B-1----:R-:W1:Y:S01]  /*ed70*/  @P3 LDC R16, c[0x0][0x2e8] ;  /* 0x0000ba00ff103b82 */ /* 0x002e620000000800 */
[----:B------:R-:W-:Y:S01]  /*ed80*/  CS2R R2, SRZ ;  /* 0x0000000000027805 */ /* 0x000fe2000001ff00 */
[----:B------:R-:W-:Y:S01]  /*ed90*/  @P6 FMUL.FTZ R6, R18, 0.69314718246459960938 ;  /* 0x3f31721812066820 */ /* 0x000fe20000410000 */
[----:B----4-:R-:W-:Y:S01]  /*eda0*/  MOV R22, 0x7f800000 ;  /* 0x7f80000000167802 */ /* 0x010fe20000000f00 */
[----:B------:R-:W-:Y:S02]  /*edb0*/  @!P2 IMAD R0, R30, R20, RZ ;  /* 0x000000141e00a224 */ /* 0x000fe400078e02ff */
[----:B------:R-:W-:Y:S01]  /*edc0*/  @P5 FMUL.FTZ R5, R9, 0.69314718246459960938 ;  /* 0x3f31721809055820 */ /* 0x000fe20000410000 */
[----:B------:R-:W-:Y:S01]  /*edd0*/  @P6 FFMA.FTZ R24, R138, R13, R6 ;  /* 0x0000000d8a186223 */ /* 0x000fe20000010006 */
[----:B------:R-:W-:Y:S01]  /*ede0*/  @P3 FMUL.FTZ R6, R10, 0.69314718246459960938 ;  /* 0x3f3172180a063820 */ /* 0x000fe20000410000 */
[--C-:B------:R-:W-:Y:S01]  /*edf0*/  @!P2 IMAD.MOV.U32 R2, RZ, RZ, R0.reuse ;  /* 0x000000ffff02a224 */ /* 0x100fe200078e0000 */
[----:B------:R-:W-:Y:S01]  /*ee00*/  @!P2 SHF.R.S32.HI R3, RZ, 0x1f, R0 ;  /* 0x0000001fff03a819 */ /* 0x000fe20000011400 */
[----:B------:R-:W-:Y:S01]  /*ee10*/  @P5 FFMA.FTZ R25, R137, R12, R5 ;  /* 0x0000000c89195223 */ /* 0x000fe20000010005 */
[----:B------:R-:W-:Y:S01]  /*ee20*/  BAR.SYNC.DEFER_BLOCKING 0x0 ;  /* 0x0000000000007b1d */ /* 0x000fe20000010000 */
[----:B------:R-:W-:Y:S01]  /*ee30*/  LOP3.LUT P2, RZ, R27, 0x3, RZ, 0xc0, !PT ;  /* 0x000000031bff7812 */ /* 0x000fe2000784c0ff */
[----:B------:R-:W-:-:S02]  /*ee40*/  IMAD R5, R32, R11, RZ ;  /* 0x0000000b20057224 */ /* 0x000fc400078e02ff */
[----:B--2---:R-:W-:Y:S01]  /*ee50*/  @P4 FMUL.FTZ R7, R7, 0.69314718246459960938 ;  /* 0x3f31721807074820 */ /* 0x004fe20000410000 */
[----:B------:R-:W-:Y:S01]  /*ee60*/  SHF.L.U32 R12, R29, 0x3, RZ ;  /* 0x000000031d0c7819 */ /* 0x000fe200000006ff */
[----:B------:R-:W-:Y:S02]  /*ee70*/  IMAD.MOV.U32 R23, RZ, RZ, 0x7f800000 ;  /* 0x7f800000ff177424 */ /* 0x000fe400078e00ff */
[----:B-1----:R-:W-:Y:S01]  /*ee80*/  @P3 FFMA.FTZ R23, R135, R16, R6 ;  /* 0x0000001087173223 */ /* 0x002fe20000010006 */
[----:B------:R-:W-:Y:S01]  /*ee90*/  SHF.L.U32 R0, R5, 0x7, RZ ;  /* 0x0000000705007819 */ /* 0x000fe200000006ff */
[----:B------:R-:W-:Y:S01]  /*eea0*/  @P4 FFMA.FTZ R22, R136, R14, R7 ;  /* 0x0000000e88164223 */ /* 0x000fe20000010007 */
[----:B------:R-:W-:Y:S02]  /*eeb0*/  SHF.R.S32.HI R13, RZ, 0x1f, R12 ;  /* 0x0000001fff0d7819 */ /* 0x000fe4000001140c */
[----:B------:R-:W-:Y:S02]  /*eec0*/  IADD3 R10, P1, P0, R0, R2, R4 ;  /* 0x00000002000a7210 */ /* 0x000fe4000783e004 */
[----:B------:R-:W-:-:S02]  /*eed0*/  SHF.R.S32.HI R5, RZ, 0x1f, R0 ;  /* 0x0000001fff057819 */ /* 0x000fc40000011400 */
[----:B------:R-:W-:-:S04]  /*eee0*/  SHF.R.S32.HI R4, RZ, 0x1f, R4 ;  /* 0x0000001fff047819 */ /* 0x000fc80000011404 */
        /* <DEDUP_REMOVED lines=46> */
.L_x_537:
[----:B------:R-:W-:Y:S05]  /*f1d0*/  BSYNC B0 ;  /* 0x0000000000007941 */ /* 0x000fea0003800000 */
.L_x_536:
[----:B------:R-:W-:Y:S01]  /*f1e0*/  ULDC.64 UR4, c[0x0][0x290] ;  /* 0x0000a40000047ab9 */ /* 0x000fe20000000a00 */
[----:B-1----:R-:W-:Y:S01]  /*f1f0*/  SHF.R.S32.HI R4, RZ, 0x1f, R31 ;  /* 0x0000001fff047819 */ /* 0x002fe2000001141f */
[----:B------:R-:W-:Y:S01]  /*f200*/  IMAD R0, R26, UR4, RZ ;  /* 0x000000041a007c24 */ /* 0x000fe2000f8e02ff */
[----:B------:R-:W-:Y:S01]  /*f210*/  SHF.R.S32.HI R29, RZ, 0x1f, R28 ;  /* 0x0000001fff1d7819 */ /* 0x000fe2000001141c */
[C---:B------:R-:W-:Y:S01]  /*f220*/  IMAD.WIDE.U32 R2, R30.reuse, UR4, R12 ;  /* 0x000000041e027c25 */ /* 0x040fe2000f8e000c */
[----:B-----5:R-:W1:Y:S01]  /*f230*/  LDS.128 R24, [R222] ;  /* 0x00000000de187984 */ /* 0x020e620000000c00 */
        /* <DEDUP_REMOVED lines=32> */
.L_x_538:
        /* <DEDUP_REMOVED lines=12> */
.L_x_1315:


//--------------------- .text._ZN5flash16flash_fwd_kernelI23Flash_fwd_kernel_traitsILi32ELi128ELi128ELi4ELb0ELb0EN7cutlass10bfloat16_tE19Flash_kernel_traitsILi32ELi128ELi128ELi4ES3_EELb0ELb0ELb0ELb0ELb1ELb1ELb1ELb0EEEvNS_16Flash_fwd_paramsE --------------------------
	.section	.text._ZN5flash16flash_fwd_kernelI23Flash_fwd_kernel_traitsILi32ELi128ELi128ELi4ELb0ELb0EN7cutlass10bfloat16_tE19Flash_kernel_traitsILi32ELi128ELi128ELi4ES3_EELb0ELb0ELb0ELb0ELb1ELb1ELb1ELb0EEEvNS_16Flash_fwd_paramsE,"ax",@progbits
	.align	128
        .global         _ZN5flash16flash_fwd_kernelI23Flash_fwd_kernel_traitsILi32ELi128ELi128ELi4ELb0ELb0EN7cutlass10bfloat16_tE19Flash_kernel_traitsILi32ELi128ELi128ELi4ES3_EELb0ELb0ELb0ELb0ELb1ELb1ELb1ELb0EEEvNS_16Flash_fwd_paramsE
        .type           _ZN5flash16flash_fwd_kernelI23Flash_fwd_kernel_traitsILi32ELi128ELi128ELi4ELb0ELb0EN7cutlass10bfloat16_tE19Flash_kernel_traitsILi32ELi128ELi128ELi4ES3_EELb0ELb0ELb0ELb0ELb1ELb1ELb1ELb0EEEvNS_16Flash_fwd_paramsE,@function
        .size           _ZN5flash16flash_fwd_kernelI23Flash_fwd_kernel_traitsILi32ELi128ELi128ELi4ELb0ELb0EN7cutlass10bfloat16_tE19Flash_kernel_traitsILi32ELi128ELi128ELi4ES3_EELb0ELb0ELb0ELb0ELb1ELb1ELb1ELb0EEEvNS_16Flash_fwd_paramsE,(.L_x_1316 - _ZN5flash16flash_fwd_kernelI23Flash_fwd_kernel_traitsILi32ELi128ELi128ELi4ELb0ELb0EN7cutlass10bfloat16_tE19Flash_kernel_traitsILi32ELi128ELi128ELi4ES3_EELb0ELb0ELb0ELb0ELb1ELb1ELb1ELb0EEEvNS_16Flash_fwd_paramsE)
        .other          _ZN5flash16flash_fwd_kernelI23Flash_fwd_kernel_traitsILi32ELi128ELi128ELi4ELb0ELb0EN7cutlass10bfloat16_tE19Flash_kernel_traitsILi32ELi128ELi128ELi4ES3_EELb0ELb0ELb0ELb0ELb1ELb1ELb1ELb0EEEvNS_16Flash_fwd_paramsE,@"STO_CUDA_ENTRY STV_DEFAULT"
_ZN5flash16flash_fwd_kernelI23Flash_fwd_kernel_traitsILi32ELi128ELi128ELi4ELb0ELb0EN7cutlass10bfloat16_tE19Flash_kernel_traitsILi32ELi128ELi128ELi4ES3_EELb0ELb0ELb0ELb0ELb1ELb1ELb1ELb0EEEvNS_16Flash_fwd_paramsE:
.text._ZN5flash16flash_fwd_kernelI23Flash_fwd_kernel_traitsILi32ELi128ELi128ELi4ELb0ELb0EN7cutlass10bfloat16_tE19Flash_kernel_traitsILi32ELi128ELi128ELi4ES3_EELb0ELb0ELb0ELb0ELb1ELb1ELb1ELb0EEEvNS_16Flash_fwd_paramsE:
        /* <DEDUP_REMOVED lines=31> */
[----:B-----5:R-:W-:Y:S01]  /*01f0*/  @P3 IADD3 R104, R23, -R18, RZ ;  /* 0x8000001217683210 */ /* 0x020fe20007ffe0ff */
[----:B------:R-:W-:Y:S01]  /*0200*/  ULDC.64 UR10, c[0x0][0x250] ;  /* 0x00009400000a7ab9 */ /* 0x000fe20000000a00 */
[----:B------:R-:W-:Y:S01]  /*0210*/  IMAD R14, R29, UR5, R2 ;  /* 0x000000051d0e7c24 */ /* 0x000fe2000f8e0202 */
[----:B------:R-:W-:-:S02]  /*0220*/  USHF.L.U32 UR18, UR10, 0x6, URZ ;  /* 0x000000060a127899 */ /* 0x000fc4000800063f */
[----:B------:R-:W-:Y:S01]  /*0230*/  USHF.L.U64.HI UR20, UR10, 0x6, UR11 ;  /* 0x000000060a147899 */ /* 0x000fe2000801020b */
[----:B--2---:R-:W-:-:S04]  /*0240*/  IABS R0, R30 ;  /* 0x0000001e00007213 */ /* 0x004fc80000000000 */
[----:B------:R-:W-:Y:S02]  /*0250*/  MOV R27, R0 ;  /* 0x00000000001b7202 */ /* 0x000fe40000000f00 */
[----:B-1----:R-:W-:Y:S02]  /*0260*/  SHF.R.S32.HI R15, RZ, 0x1f, R249 ;  /* 0x0000001fff0f7819 */ /* 0x002fe400000114f9 */
[----:B------:R-:W1:Y:S02]  /*0270*/  I2F.RP R12, R27 ;  /* 0x0000001b000c7306 */ /* 0x000e640000209400 */
[CC--:B------:R-:W-:Y:S02]  /*0280*/  LEA.HI R19, R15.reuse, R249.reuse, RZ, 0x2 ;  /* 0x000000f90f137211 */ /* 0x0c0fe400078f10ff */
[----:B------:R-:W-:Y:S02]  /*0290*/  LEA.HI R10, R15, R249, RZ, 0x4 ;  /* 0x000000f90f0a7211 */ /* 0x000fe400078f20ff */
[----:B------:R-:W-:-:S02]  /*02a0*/  LOP3.LUT R0, R19, 0xfffffffc, RZ, 0xc0, !PT ;  /* 0xfffffffc13007812 */ /* 0x000fc400078ec0ff */
[-C--:B------:R-:W-:Y:S02]  /*02b0*/  LEA.HI R25, R15, R249.reuse, RZ, 0x3 ;  /* 0x000000f90f197211 */ /* 0x080fe400078f18ff */
[----:B------:R-:W-:Y:S02]  /*02c0*/  IADD3 R0, -R0, R249, RZ ;  /* 0x000000f900007210 */ /* 0x000fe40007ffe1ff */
[----:B------:R-:W-:Y:S02]  /*02d0*/  SHF.R.S32.HI R4, RZ, 0x4, R10 ;  /* 0x00000004ff047819 */ /* 0x000fe4000001140a */
[----:B------:R-:W-:Y:S01]  /*02e0*/  SHF.L.U32 R8, R0, 0x3, RZ ;  /* 0x0000000300087819 */ /* 0x000fe200000006ff */
[----:B-1----:R-:W1:Y:S01]  /*02f0*/  MUFU.RCP R12, R12 ;  /* 0x0000000c000c7308 */ /* 0x002e620000001000 */
[----:B------:R-:W-:Y:S02]  /*0300*/  LOP3.LUT R0, R10, 0xfffffff0, RZ, 0xc0, !PT ;  /* 0xfffffff00a007812 */ /* 0x000fe400078ec0ff */
[----:B------:R-:W-:-:S02]  /*0310*/  SHF.R.S32.HI R5, RZ, 0x3, R25 ;  /* 0x00000003ff057819 */ /* 0x000fc40000011419 */
[----:B------:R-:W-:Y:S02]  /*0320*/  LEA.HI R10, R10, R4, RZ, 0x1 ;  /* 0x000000040a0a7211 */ /* 0x000fe400078f08ff */
[----:B------:R-:W-:Y:S01]  /*0330*/  IADD3 R0, -R0, R249, RZ ;  /* 0x000000f900007210 */ /* 0x000fe20007ffe1ff */
[----:B------:R-:W-:Y:S01]  /*0340*/  IMAD.SHL.U32 R5, R5, 0x40, RZ ;  /* 0x0000004005057824 */ /* 0x000fe200078e00ff */
[----:B------:R-:W-:Y:S02]  /*0350*/  LOP3.LUT R10, R10, 0xfffffffe, RZ, 0xc0, !PT ;  /* 0xfffffffe0a0a7812 */ /* 0x000fe400078ec0ff */
[----:B------:R-:W-:Y:S02]  /*0360*/  LEA.HI R13, R0, R0, RZ, 0x1 ;  /* 0x00000000000d7211 */ /* 0x000fe400078f08ff */
[----:B------:R-:W-:Y:S02]  /*0370*/  LOP3.LUT R5, R5, 0xc0, RZ, 0xc0, !PT ;  /* 0x000000c005057812 */ /* 0x000fe400078ec0ff */
[----:B------:R-:W-:-:S02]  /*0380*/  IADD3 R22, R4, -R10, RZ ;  /* 0x8000000a04167210 */ /* 0x000fc40007ffe0ff */
[----:B------:R-:W-:Y:S02]  /*0390*/  LOP3.LUT R4, R13, 0x7fffffe, RZ, 0xc0, !PT ;  /* 0x07fffffe0d047812 */ /* 0x000fe400078ec0ff */
[----:B------:R-:W-:Y:S02]  /*03a0*/  SHF.R.S32.HI R10, RZ, 0x1f, R0 ;  /* 0x0000001fff0a7819 */ /* 0x000fe40000011400 */
[----:B------:R-:W-:Y:S01]  /*03b0*/  LOP3.LUT R11, R5, 0x18, R8, 0xf8, !PT ;  /* 0x00000018050b7812 */ /* 0x000fe200078ef808 */
[----:B------:R-:W-:Y:S01]  /*03c0*/  IMAD.IADD R177, R0, 0x1, -R4 ;  /* 0x0000000100b17824 */ /* 0x000fe200078e0a04 */
[----:B------:R-:W-:Y:S02]  /*03d0*/  SHF.R.U32.HI R5, RZ, 0x3, R5 ;  /* 0x00000003ff057819 */ /* 0x000fe40000011605 */
[----:B------:R-:W-:Y:S02]  /*03e0*/  LEA.HI R26, R10, R0, RZ, 0x3 ;  /* 0x000000000a1a7211 */ /* 0x000fe400078f18ff */
[----:B-1----:R-:W-:-:S02]  /*03f0*/  IADD3 R4, R12, 0xffffffe, RZ ;  /* 0x0ffffffe0c047810 */ /* 0x002fc40007ffe0ff */
[----:B------:R-:W-:Y:S02]  /*0400*/  SHF.R.S32.HI R6, RZ, 0x2, R19 ;  /* 0x00000002ff067819 */ /* 0x000fe40000011413 */
[----:B------:R-:W-:Y:S02]  /*0410*/  LOP3.LUT R0, R25, 0xfffffff8, RZ, 0xc0, !PT ;  /* 0xfffffff819007812 */ /* 0x000fe400078ec0ff */
[----:B------:R-:W-:Y:S02]  /*0420*/  LOP3.LUT R197, R11, R5, RZ, 0x3c, !PT ;  /* 0x000000050bc57212 */ /* 0x000fe400078e3cff */
[----:B------:R1:W2:Y:S01]  /*0430*/  F2I.FTZ.U32.TRUNC.NTZ R5, R4 ;  /* 0x0000000400057305 */ /* 0x0002a2000021f000 */
[-C--:B------:R-:W-:Y:S02]  /*0440*/  IADD3 R0, -R0, R249.reuse, RZ ;  /* 0x000000f900007210 */ /* 0x080fe40007ffe1ff */
[----:B------:R-:W-:Y:S02]  /*0450*/  SHF.R.S32.HI R9, RZ, 0x1f, R8 ;  /* 0x0000001fff097819 */ /* 0x000fe40000011408 */
[----:B------:R-:W-:-:S02]  /*0460*/  LEA.HI R216, R15, R249, RZ, 0x5 ;  /* 0x000000f90fd87211 */ /* 0x000fc400078f28ff */
[----:B------:R-:W-:Y:S01]  /*0470*/  SHF.R.S32.HI R7, RZ, 0x1f, R6 ;  /* 0x0000001fff077819 */ /* 0x000fe20000011406 */
[----:B------:R-:W-:Y:S01]  /*0480*/  IMAD.WIDE.U32 R2, R29, UR4, R8 ;  /* 0x000000041d027c25 */ /* 0x000fe2000f8e0008 */
[----:B------:R-:W-:Y:S01]  /*0490*/  SHF.R.S32.HI R21, RZ, 0x5, R216 ;  /* 0x00000005ff157819 */ /* 0x000fe200000114d8 */
[----:B------:R-:W-:Y:S01]  /*04a0*/  ULDC.64 UR4, c[0x0][0x258] ;  /* 0x0000960000047ab9 */ /* 0x000fe20000000a00 */
[----:B---3--:R-:W-:Y:S01]  /*04b0*/  SHF.R.S32.HI R11, RZ, 0x1f, R31 ;  /* 0x0000001fff0b7819 */ /* 0x008fe2000001141f */
[----:B------:R-:W-:Y:S01]  /*04c0*/  IMAD.WIDE R16, R16, 0x80, R6 ;  /* 0x0000008010107825 */ /* 0x000fe200078e0206 */
[----:B------:R-:W-:Y:S02]  /*04d0*/  IADD3 R3, R3, R14, RZ ;  /* 0x0000000e03037210 */ /* 0x000fe40007ffe0ff */
[----:B-1----:R-:W-:Y:S01]  /*04e0*/  LEA.HI R4, R19, R6, RZ, 0x1 ;  /* 0x0000000613047211 */ /* 0x002fe200078f08ff */
[----:B------:R-:W-:Y:S01]  /*04f0*/  IMAD R11, R11, UR4, RZ ;  /* 0x000000040b0b7c24 */ /* 0x000fe2000f8e02ff */
[----:B------:R-:W-:Y:S01]  /*0500*/  LEA.HI R19, R0, R0, RZ, 0x1 ;  /* 0x0000000000137211 */ /* 0x000fe200078f08ff */
[----:B------:R-:W-:Y:S01]  /*0510*/  IMAD.WIDE.U32 R2, R31, UR4, R2 ;  /* 0x000000041f027c25 */ /* 0x000fe2000f8e0002 */
[----:B------:R-:W-:Y:S01]  /*0520*/  LOP3.LUT R10, R4, 0x7fffffe, RZ, 0xc0, !PT ;  /* 0x07fffffe040a7812 */ /* 0x000fe200078ec0ff */
[----:B------:R-:W-:Y:S01]  /*0530*/  USHF.L.U64.HI UR4, UR6, 0x6, UR7 ;  /* 0x0000000606047899 */ /* 0x000fe20008010207 */
[----:B------:R-:W-:Y:S01]  /*0540*/  LOP3.LUT R4, R19, 0x3fffffe, RZ, 0xc0, !PT ;  /* 0x03fffffe13047812 */ /* 0x000fe200078ec0ff */
[----:B------:R-:W-:Y:S01]  /*0550*/  IMAD R11, R31, UR5, R11 ;  /* 0x000000051f0b7c24 */ /* 0x000fe2000f8e020b */
[----:B------:R-:W-:Y:S01]  /*0560*/  IADD3 R10, R6, -R10, RZ ;  /* 0x8000000a060a7210 */ /* 0x000fe20007ffe0ff */
[----:B------:R-:W1:Y:S01]  /*0570*/  S2UR UR5, SR_CgaCtaId ;  /* 0x00000000000579c3 */ /* 0x000e620000008800 */
[----:B------:R-:W-:Y:S01]  /*0580*/  IABS R14, R31 ;  /* 0x0000001f000e7213 */ /* 0x000fe20000000000 */
[----:B------:R-:W-:Y:S01]  /*0590*/  IMAD.IADD R24, R0, 0x1, -R4 ;  /* 0x0000000100187824 */ /* 0x000fe200078e0a04 */
[----:B------:R-:W-:Y:S01]  /*05a0*/  LEA R10, R21, R10, 0x3 ;  /* 0x0000000a150a7211 */ /* 0x000fe200078e18ff */
[----:B------:R-:W-:Y:S01]  /*05b0*/  IMAD R4, R17, UR6, RZ ;  /* 0x0000000611047c24 */ /* 0x000fe2000f8e02ff */
[----:B--2---:R-:W-:-:S02]  /*05c0*/  IADD3 R0, RZ, -R5, RZ ;  /* 0x80000005ff007210 */ /* 0x004fc40007ffe0ff */
[----:B------:R-:W-:Y:S01]  /*05d0*/  IADD3 R3, R3, R11, RZ ;  /* 0x0000000b03037210 */ /* 0x000fe20007ffe0ff */
[----:B------:R-:W-:Y:S01]  /*05e0*/  IMAD.U32 R197, R10, 0x20, R197 ;  /* 0x000000200ac57824 */ /* 0x000fe200078e00c5 */
[----:B------:R-:W-:Y:S01]  /*05f0*/  SHF.R.S32.HI R12, RZ, 0x1, R13 ;  /* 0x00000001ff0c7819 */ /* 0x000fe2000001140d */
[----:B------:R-:W-:Y:S01]  /*0600*/  IMAD R10, R16, UR7, R4 ;  /* 0x00000007100a7c24 */ /* 0x000fe2000f8e0204 */
[----:B------:R-:W-:Y:S01]  /*0610*/  MOV R4, RZ ;  /* 0x000000ff00047202 */ /* 0x000fe20000000f00 */
[----:B------:R-:W-:Y:S02]  /*0620*/  IMAD R0, R0, R27, RZ ;  /* 0x0000001b00007224 */ /* 0x000fe400078e02ff */
[----:B------:R-:W-:Y:S01]  /*0630*/  IMAD.WIDE.U32 R2, R16, UR6, R2 ;  /* 0x0000000610027c25 */ /* 0x000fe2000f8e0002 */
[----:B------:R-:W-:Y:S01]  /*0640*/  ULDC.64 UR6, c[0x0][0x210] ;  /* 0x0000840000067ab9 */ /* 0x000fe20000000a00 */
[----:B------:R-:W2:Y:S02]  /*0650*/  @!P3 LDC.64 R16, c[0x0][0x318] ;  /* 0x0000c600ff10bb82 */ /* 0x000ea40000000a00 */
[----:B------:R-:W-:Y:S01]  /*0660*/  IMAD.HI.U32 R4, R5, R0, R4 ;  /* 0x0000000005047227 */ /* 0x000fe200078e0004 */
[----:B------:R-:W-:-:S04]  /*0670*/  SHF.R.S32.HI R0, RZ, 0x1f, R13 ;  /* 0x0000001fff007819 */ /* 0x000fc8000001140d */
[----:B------:R-:W-:Y:S01]  /*0680*/  LEA.HI R5, R0, R12, RZ, 0x2 ;  /* 0x0000000c00057211 */ /* 0x000fe200078f10ff */
[----:B------:R-:W-:Y:S01]  /*0690*/  IMAD.HI.U32 R11, R4, R14, RZ ;  /* 0x0000000e040b7227 */ /* 0x000fe200078e00ff */
[----:B------:R-:W-:Y:S01]  /*06a0*/  IADD3 R0, R3, R10, RZ ;  /* 0x0000000a03007210 */ /* 0x000fe20007ffe0ff */
[----:B-1----:R-:W-:Y:S01]  /*06b0*/  ULEA UR5, UR5, UR8, 0x18 ;  /* 0x0000000805057291 */ /* 0x002fe2000f8ec03f */
[C---:B------:R-:W-:Y:S02]  /*06c0*/  LEA R4, P0, R2.reuse, UR6, 0x1 ;  /* 0x0000000602047c11 */ /* 0x040fe4000f8008ff */
[----:B------:R-:W-:Y:S01]  /*06d0*/  IADD3 R10, -R11, RZ, RZ ;  /* 0x000000ff0b0a7210 */ /* 0x000fe20007ffe1ff */
[----:B------:R-:W-:Y:S01]  /*06e0*/  ULDC.64 UR8, c[0x0][0x248] ;  /* 0x0000920000087ab9 */ /* 0x000fe20000000a00 */
[----:B------:R-:W-:Y:S01]  /*06f0*/  LOP3.LUT R3, R5, 0xfffffffc, RZ, 0xc0, !PT ;  /* 0xfffffffc05037812 */ /* 0x000fe200078ec0ff */
[----:B------:R-:W-:Y:S01]  /*0700*/  USHF.L.U64.HI UR12, UR8, 0x7, UR9 ;  /* 0x00000007080c7899 */ /* 0x000fe20008010209 */
[----:B------:R-:W-:Y:S01]  /*0710*/  LEA.HI.X R5, R2, UR7, R0, 0x1, P0 ;  /* 0x0000000702057c11 */ /* 0x000fe200080f0c00 */
[----:B------:R-:W-:Y:S01]  /*0720*/  IMAD R10, R27, R10, R14 ;  /* 0x0000000a1b0a7224 */ /* 0x000fe200078e020e */
[----:B------:R-:W-:Y:S01]  /*0730*/  IADD3 R2, P0, R4, UR13, RZ ;  /* 0x0000000d04027c10 */ /* 0x000fe2000ff1e0ff */
[----:B------:R-:W1:Y:S01]  /*0740*/  @!P3 LDC.64 R14, c[0x0][0x2c8] ;  /* 0x0000b200ff0ebb82 */ /* 0x000e620000000a00 */
[----:B------:R-:W-:Y:S01]  /*0750*/  IMAD.IADD R20, R12, 0x1, -R3 ;  /* 0x000000010c147824 */ /* 0x000fe200078e0a03 */
[----:B------:R-:W-:Y:S01]  /*0760*/  LEA R197, R197, UR5, 0x1 ;  /* 0x00000005c5c57c11 */ /* 0x000fe2000f8e08ff */
[----:B------:R-:W-:Y:S01]  /*0770*/  ULDC.64 UR6, c[0x0][0x230] ;  /* 0x00008c0000067ab9 */ /* 0x000fe20000000a00 */
[----:B------:R-:W-:Y:S01]  /*0780*/  ISETP.GT.U32.AND P1, PT, R27, R10, PT ;  /* 0x0000000a1b00720c */ /* 0x000fe20003f24070 */
[----:B------:R-:W-:Y:S01]  /*0790*/  USHF.L.U32 UR19, UR8, 0x7, URZ ;  /* 0x0000000708137899 */ /* 0x000fe2000800063f */
[----:B------:R-:W-:Y:S01]  /*07a0*/  IADD3.X R3, R5, UR4, RZ, P0, !PT ;  /* 0x0000000405037c10 */ /* 0x000fe200087fe4ff */
[----:B------:R-:W-:Y:S01]  /*07b0*/  @!PT LDS RZ, [RZ] ;  /* 0x00000000fffff984 */ /* 0x000fe20000000800 */
[----:B------:R-:W-:Y:S01]  /*07c0*/  @!PT LDS RZ, [RZ] ;  /* 0x00000000fffff984 */ /* 0x000fe20000000800 */
[----:B------:R-:W-:Y:S01]  /*07d0*/  @!PT LDS RZ, [RZ] ;  /* 0x00000000fffff984 */ /* 0x000fe20000000800 */
[----:B------:R3:W-:Y:S01]  /*07e0*/  LDGSTS.E.BYPASS.LTC128B.128 [R197], desc[UR16][R4.64] ;  /* 0x0000000004c57fae */ /* 0x0007e2000b901d50 */
[----:B------:R-:W-:Y:S01]  /*07f0*/  IADD3 R12, P0, R2, UR13, RZ ;  /* 0x0000000d020c7c10 */ /* 0x000fe2000ff1e0ff */
[----:B------:R-:W-:Y:S01]  /*0800*/  USHF.L.U32 UR15, UR8, 0x6, URZ ;  /* 0x00000006080f7899 */ /* 0x000fe2000800063f */
[----:B--2---:R-:W-:Y:S01]  /*0810*/  @!P3 ISETP.NE.U32.AND P2, PT, R16, RZ, PT ;  /* 0x000000ff1000b20c */ /* 0x004fe20003f45070 */
[----:B------:R2:W-:Y:S01]  /*0820*/  LDGSTS.E.BYPASS.LTC128B.128 [R197+0x800], desc[UR16][R2.64] ;  /* 0x0080000002c57fae */ /* 0x0005e2000b901d50 */
[----:B------:R-:W-:Y:S01]  /*0830*/  IADD3.X R13, R3, UR4, RZ, P0, !PT ;  /* 0x00000004030d7c10 */ /* 0x000fe200087fe4ff */
[----:B------:R-:W-:Y:S01]  /*0840*/  USHF.L.U64.HI UR14, UR8, 0x6, UR9 ;  /* 0x00000006080e7899 */ /* 0x000fe20008010209 */
[----:B------:R-:W-:-:S03]  /*0850*/  @!P3 ISETP.NE.AND.EX P2, PT, R17, RZ, PT, P2 ;  /* 0x000000ff1100b20c */ /* 0x000fc60003f45320 */
[-C--:B------:R-:W-:Y:S01]  /*0860*/  @!P1 IADD3 R10, R10, -R27.reuse, RZ ;  /* 0x8000001b0a0a9210 */ /* 0x080fe20007ffe0ff */
[----:B------:R-:W-:Y:S01]  /*0870*/  @!P1 VIADD R11, R11, 0x1 ;  /* 0x000000010b0b9836 */ /* 0x000fe20000000000 */
[----:B------:R-:W-:Y:S01]  /*0880*/  ISETP.NE.AND P1, PT, R30, RZ, PT ;  /* 0x000000ff1e00720c */ /* 0x000fe20003f25270 */
[----:B------:R-:W-:Y:S01]  /*0890*/  LDGSTS.E.BYPASS.LTC128B.128 [R197+0x1000], desc[UR16][R12.64] ;  /* 0x010000000cc57fae */ /* 0x000fe2000b901d50 */
[----:B------:R-:W-:Y:S02]  /*08a0*/  ISETP.GE.U32.AND P4, PT, R10, R27, PT ;  /* 0x0000001b0a00720c */ /* 0x000fe40003f86070 */
[----:B---3--:R-:W-:-:S11]  /*08b0*/  IADD3 R4, P0, R6, R18, RZ ;  /* 0x0000001206047210 */ /* 0x008fd60007f1e0ff */
[----:B------:R-:W-:Y:S02]  /*08c0*/  @P4 IADD3 R11, R11, 0x1, RZ ;  /* 0x000000010b0b4810 */ /* 0x000fe40007ffe0ff */
[----:B------:R-:W-:Y:S02]  /*08d0*/  LEA.HI.X.SX32 R0, R18, R7, 0x1, P0 ;  /* 0x0000000712007211 */ /* 0x000fe400000f0eff */
[----:B------:R-:W-:-:S03]  /*08e0*/  LOP3.LUT R7, R31, R30, RZ, 0x3c, !PT ;  /* 0x0000001e1f077212 */ /* 0x000fc600078e3cff */
[C---:B--2---:R-:W-:Y:S01]  /*08f0*/  IMAD R2, R0.reuse, UR8, RZ ;  /* 0x0000000800027c24 */ /* 0x044fe2000f8e02ff */
[----:B------:R-:W-:Y:S01]  /*0900*/  ISETP.GE.AND P0, PT, R7, RZ, PT ;  /* 0x000000ff0700720c */ /* 0x000fe20003f06270 */
[----:B------:R-:W-:Y:S02]  /*0910*/  IMAD R0, R0, UR10, RZ ;  /* 0x0000000a00007c24 */ /* 0x000fe4000f8e02ff */
[C---:B------:R-:W-:Y:S02]  /*0920*/  IMAD R6, R4.reuse, UR9, R2 ;  /* 0x0000000904067c24 */ /* 0x040fe4000f8e0202 */
[C---:B------:R-:W-:Y:S01]  /*0930*/  IMAD R10, R4.reuse, UR11, R0 ;  /* 0x0000000b040a7c24 */ /* 0x040fe2000f8e0200 */
[----:B-1----:R-:W-:Y:S01]  /*0940*/  @!P3 SEL R0, R15, RZ, P2 ;  /* 0x000000ff0f00b207 */ /* 0x002fe20001000000 */
[----:B------:R-:W-:Y:S01]  /*0950*/  IMAD.WIDE.U32 R2, R4, UR8, R8 ;  /* 0x0000000804027c25 */ /* 0x000fe2000f8e0008 */
[----:B------:R-:W-:Y:S02]  /*0960*/  ULDC.64 UR8, c[0x0][0x220] ;  /* 0x0000880000087ab9 */ /* 0x000fe40000000a00 */
[----:B------:R-:W-:Y:S01]  /*0970*/  @!P3 IADD3 R104, R0, R14, -R18 ;  /* 0x0000000e0068b210 */ /* 0x000fe20007ffe812 */
[----:B------:R-:W-:Y:S01]  /*0980*/  IMAD.WIDE.U32 R4, R4, UR10, R8 ;  /* 0x0000000a04047c25 */ /* 0x000fe2000f8e0008 */
[----:B------:R-:W-:-:S02]  /*0990*/  IADD3 R3, R3, R6, RZ ;  /* 0x0000000603037210 */ /* 0x000fc40007ffe0ff */
[----:B------:R-:W-:Y:S01]  /*09a0*/  MOV R0, R11 ;  /* 0x0000000b00007202 */ /* 0x000fe20000000f00 */
[----:B------:R-:W-:Y:S01]  /*09b0*/  IMAD R9, R28, UR6, RZ ;  /* 0x000000061c097c24 */ /* 0x000fe2000f8e02ff */
[----:B------:R-:W-:Y:S01]  /*09c0*/  IADD3 R8, R104, 0x7f, RZ ;  /* 0x0000007f68087810 */ /* 0x000fe20007ffe0ff */
[----:B------:R-:W-:Y:S01]  /*09d0*/  IMAD.WIDE.U32 R6, R29, UR6, R2 ;  /* 0x000000061d067c25 */ /* 0x000fe2000f8e0002 */
[----:B------:R-:W-:Y:S02]  /*09e0*/  IADD3 R3, R5, R10, RZ ;  /* 0x0000000a05037210 */ /* 0x000fe40007ffe0ff */
[----:B------:R-:W-:Y:S01]  /*09f0*/  MOV R2, R4 ;  /* 0x0000000400027202 */ /* 0x000fe20000000f00 */
[C---:B------:R-:W-:Y:S01]  /*0a00*/  IMAD R9, R29.reuse, UR7, R9 ;  /* 0x000000071d097c24 */ /* 0x040fe2000f8e0209 */
[----:B------:R-:W-:Y:S01]  /*0a10*/  ULDC.64 UR6, c[0x0][0x238] ;  /* 0x00008e0000067ab9 */ /* 0x000fe20000000a00 */
[----:B------:R-:W-:Y:S01]  /*0a20*/  @!P0 IMAD.MOV R0, RZ, RZ, -R0 ;  /* 0x000000ffff008224 */ /* 0x000fe200078e0a00 */
[----:B------:R-:W-:Y:S01]  /*0a30*/  @!P1 LOP3.LUT R0, RZ, R30, RZ, 0x33, !PT ;  /* 0x0000001eff009212 */ /* 0x000fe200078e33ff */
[----:B------:R-:W-:Y:S01]  /*0a40*/  IMAD R10, R28, UR6, RZ ;  /* 0x000000061c0a7c24 */ /* 0x000fe2000f8e02ff */
[----:B------:R-:W-:Y:S01]  /*0a50*/  SHF.R.S32.HI R4, RZ, 0x1f, R8 ;  /* 0x0000001fff047819 */ /* 0x000fe20000011408 */
[----:B------:R-:W-:Y:S01]  /*0a60*/  IMAD.WIDE.U32 R2, R29, UR6, R2 ;  /* 0x000000061d027c25 */ /* 0x000fe2000f8e0002 */
[----:B------:R-:W-:-:S02]  /*0a70*/  IADD3 R5, R7, R9, RZ ;  /* 0x0000000907057210 */ /* 0x000fc40007ffe0ff */
[----:B------:R-:W-:Y:S01]  /*0a80*/  SHF.R.S32.HI R7, RZ, 0x1f, R0 ;  /* 0x0000001fff077819 */ /* 0x000fe20000011400 */
[----:B------:R-:W-:Y:S01]  /*0a90*/  IMAD R10, R29, UR7, R10 ;  /* 0x000000071d0a7c24 */ /* 0x000fe2000f8e020a */
[----:B------:R-:W-:Y:S01]  /*0aa0*/  LEA.HI R196, R4, R8, RZ, 0x7 ;  /* 0x0000000804c47211 */ /* 0x000fe200078f38ff */
[----:B------:R-:W-:Y:S01]  /*0ab0*/  ULDC.64 UR6, c[0x0][0x260] ;  /* 0x0000980000067ab9 */ /* 0x000fe20000000a00 */
[----:B------:R-:W-:Y:S01]  /*0ac0*/  IMAD.MOV.U32 R4, RZ, RZ, R6 ;  /* 0x000000ffff047224 */ /* 0x000fe200078e0006 */
[----:B------:R-:W-:Y:S01]  /*0ad0*/  SHF.R.S32.HI R11, RZ, 0x1, R19 ;  /* 0x00000001ff0b7819 */ /* 0x000fe20000011413 */
[----:B------:R-:W-:Y:S01]  /*0ae0*/  IMAD R6, R7, UR6, RZ ;  /* 0x0000000607067c24 */ /* 0x000fe2000f8e02ff */
[----:B------:R-:W-:Y:S01]  /*0af0*/  LEA.HI.SX32 R9, R196, 0xffffffff, 0x19 ;  /* 0xffffffffc4097811 */ /* 0x000fe200078fcaff */
[C---:B------:R-:W-:Y:S01]  /*0b00*/  IMAD.WIDE.U32 R32, R0.reuse, UR6, R4 ;  /* 0x0000000600207c25 */ /* 0x040fe2000f8e0004 */
[----:B------:R-:W-:Y:S02]  /*0b10*/  IADD3 R3, R3, R10, RZ ;  /* 0x0000000a03037210 */ /* 0x000fe40007ffe0ff */
[----:B------:R-:W-:Y:S01]  /*0b20*/  SHF.R.S32.HI R8, RZ, 0x1f, R9 ;  /* 0x0000001fff087819 */ /* 0x000fe20000011409 */
[----:B------:R-:W-:Y:S01]  /*0b30*/  IMAD R4, R0, UR7, R6 ;  /* 0x0000000700047c24 */ /* 0x000fe2000f8e0206 */
[----:B------:R-:W-:Y:S01]  /*0b40*/  ULDC.64 UR6, c[0x0][0x268] ;  /* 0x00009a0000067ab9 */ /* 0x000fe20000000a00 */
[----:B------:R-:W-:Y:S01]  /*0b50*/  MOV R180, R32 ;  /* 0x0000002000b47202 */ /* 0x000fe20000000f00 */
[----:B------:R-:W-:Y:S01]  /*0b60*/  IMAD R7, R7, UR6, RZ ;  /* 0x0000000607077c24 */ /* 0x000fe2000f8e02ff */
[----:B------:R-:W-:Y:S01]  /*0b70*/  STL.64 [R1+0x28], R32 ;  /* 0x0000282001007387 */ /* 0x000fe20000100a00 */
[----:B------:R-:W-:Y:S01]  /*0b80*/  IADD3 R181, R33, R4, RZ ;  /* 0x0000000421b57210 */ /* 0x000fe20007ffe0ff */
[----:B------:R-:W-:-:S02]  /*0b90*/  IMAD R6, R9, UR12, RZ ;  /* 0x0000000c09067c24 */ /* 0x000fc4000f8e02ff */
[----:B------:R-:W-:Y:S01]  /*0ba0*/  IMAD.WIDE.U32 R14, R0, UR6, R2 ;  /* 0x00000006000e7c25 */ /* 0x000fe2000f8e0002 */
[----:B------:R-:W-:Y:S01]  /*0bb0*/  IADD3 R2, P1, R12, UR13, RZ ;  /* 0x0000000d0c027c10 */ /* 0x000fe2000ff3e0ff */
[----:B------:R-:W-:Y:S02]  /*0bc0*/  STL.64 [R1+0x18], R180 ;  /* 0x000018b401007387 */ /* 0x000fe40000100a00 */
[----:B------:R-:W-:Y:S01]  /*0bd0*/  IMAD R10, R0, UR7, R7 ;  /* 0x00000007000a7c24 */ /* 0x000fe2000f8e0207 */
[----:B------:R-:W-:Y:S01]  /*0be0*/  ULDC.64 UR6, c[0x0][0x218] ;  /* 0x0000860000067ab9 */ /* 0x000fe20000000a00 */
[----:B------:R-:W-:Y:S01]  /*0bf0*/  IMAD R6, R8, UR19, R6 ;  /* 0x0000001308067c24 */ /* 0x000fe2000f8e0206 */
[----:B------:R-:W-:Y:S01]  /*0c00*/  STL.64 [R1+0x20], R14 ;  /* 0x0000200e01007387 */ /* 0x000fe20000100a00 */
[----:B------:R-:W-:Y:S01]  /*0c10*/  IMAD.WIDE.U32 R4, R9, UR19, R180 ;  /* 0x0000001309047c25 */ /* 0x000fe2000f8e00b4 */
[----:B------:R-:W-:-:S03]  /*0c20*/  IADD3 R10, R15, R10, RZ ;  /* 0x0000000a0f0a7210 */ /* 0x000fc60007ffe0ff */
[----:B------:R-:W-:Y:S02]  /*0c30*/  IMAD R0, R8, UR10, RZ ;  /* 0x0000000a08007c24 */ /* 0x000fe4000f8e02ff */
[----:B------:R-:W-:Y:S01]  /*0c40*/  IMAD.IADD R3, R5, 0x1, R6 ;  /* 0x0000000105037824 */ /* 0x000fe200078e0206 */
[C---:B------:R-:W-:Y:S01]  /*0c50*/  LEA R6, P0, R4.reuse, UR6, 0x1 ;  /* 0x0000000604067c11 */ /* 0x040fe2000f8008ff */
[C---:B------:R-:W-:Y:S01]  /*0c60*/  IMAD R0, R9.reuse, UR11, R0 ;  /* 0x0000000b09007c24 */ /* 0x040fe2000f8e0200 */
[----:B------:R1:W-:Y:S01]  /*0c70*/  STL [R1+0x10], R10 ;  /* 0x0000100a01007387 */ /* 0x0003e20000100800 */
[----:B------:R-:W-:Y:S01]  /*0c80*/  IMAD.WIDE.U32 R8, R9, UR10, RZ ;  /* 0x0000000a09087c25 */ /* 0x000fe2000f8e00ff */
[----:B------:R-:W-:Y:S02]  /*0c90*/  LEA.HI.X R7, R4, UR7, R3, 0x1, P0 ;  /* 0x0000000704077c11 */ /* 0x000fe400080f0c03 */
[----:B------:R-:W-:Y:S01]  /*0ca0*/  IADD3.X R3, R13, UR4, RZ, P1, !PT ;  /* 0x000000040d037c10 */ /* 0x000fe20008ffe4ff */
[----:B------:R-:W-:Y:S01]  /*0cb0*/  UIADD3 UR4, UR5, 0x2000, URZ ;  /* 0x0000200005047890 */ /* 0x000fe2000fffe03f */
[----:B------:R-:W-:-:S02]  /*0cc0*/  IADD3 R0, R9, R0, RZ ;  /* 0x0000000009007210 */ /* 0x000fc40007ffe0ff */
[----:B------:R-:W-:Y:S01]  /*0cd0*/  LEA R9, P0, R8, R14, 0x7 ;  /* 0x0000000e08097211 */ /* 0x000fe200078038ff */
[----:B------:R2:W-:Y:S01]  /*0ce0*/  LDGSTS.E.BYPASS.LTC128B.128 [R197+0x1800], desc[UR16][R2.64] ;  /* 0x0180000002c57fae */ /* 0x0005e2000b901d50 */
[----:B------:R-:W-:Y:S02]  /*0cf0*/  IADD3 R4, P1, R6, UR15, RZ ;  /* 0x0000000f06047c10 */ /* 0x000fe4000ff3e0ff */
[----:B------:R-:W-:Y:S01]  /*0d00*/  LEA.HI.X R8, R8, R10, R0, 0x7, P0 ;  /* 0x0000000a08087211 */ /* 0x000fe200000f3c00 */
[----:B------:R-:W-:Y:S01]  /*0d10*/  LDGSTS.E.BYPASS.LTC128B.128 [R197+0x2000], desc[UR16][R6.64] ;  /* 0x0200000006c57fae */ /* 0x000fe2000b901d50 */
[----:B------:R-:W-:Y:S02]  /*0d20*/  IADD3.X R5, R7, UR14, RZ, P1, !PT ;  /* 0x0000000e07057c10 */ /* 0x000fe40008ffe4ff */
[----:B------:R-:W-:-:S03]  /*0d30*/  SHF.L.U32 R0, R11, 0x6, RZ ;  /* 0x000000060b007819 */ /* 0x000fc600000006ff */
[----:B------:R3:W-:Y:S01]  /*0d40*/  LDGSTS.E.BYPASS.LTC128B.128 [R197+0x2800], desc[UR16][R4.64] ;  /* 0x0280000004c57fae */ /* 0x0007e2000b901d50 */
[----:B------:R-:W-:Y:S02]  /*0d50*/  LOP3.LUT R0, R0, 0xc0, RZ, 0xc0, !PT ;  /* 0x000000c000007812 */ /* 0x000fe400078ec0ff */
[----:B--2---:R-:W-:-:S04]  /*0d60*/  IADD3 R2, P0, R4, UR15, RZ ;  /* 0x0000000f04027c10 */ /* 0x004fc8000ff1e0ff */
[----:B------:R-:W-:-:S05]  /*0d70*/  IADD3.X R3, R5, UR14, RZ, P0, !PT ;  /* 0x0000000e05037c10 */ /* 0x000fca00087fe4ff */
[----:B------:R2:W-:Y:S01]  /*0d80*/  LDGSTS.E.BYPASS.LTC128B.128 [R197+0x3000], desc[UR16][R2.64] ;  /* 0x0300000002c57fae */ /* 0x0005e2000b901d50 */
[----:B---3--:R-:W-:-:S04]  /*0d90*/  IADD3 R4, P0, R2, UR15, RZ ;  /* 0x0000000f02047c10 */ /* 0x008fc8000ff1e0ff */
[----:B------:R-:W-:-:S05]  /*0da0*/  IADD3.X R5, R3, UR14, RZ, P0, !PT ;  /* 0x0000000e03057c10 */ /* 0x000fca00087fe4ff */
[----:B------:R3:W-:Y:S04]  /*0db0*/  LDGSTS.E.BYPASS.LTC128B.128 [R197+0x3800], desc[UR16][R4.64] ;  /* 0x0380000004c57fae */ /* 0x0007e8000b901d50 */
[----:B------:R-:W0:Y:S01]  /*0dc0*/  LDGDEPBAR ;  /* 0x00000000000079af */ /* 0x000e220000000000 */
[----:B--2---:R-:W-:Y:S02]  /*0dd0*/  LOP3.LUT R3, R0, 0x8, R25, 0xf8, !PT ;  /* 0x0000000800037812 */ /* 0x004fe400078ef819 */
[----:B------:R-:W-:Y:S02]  /*0de0*/  SHF.R.U32.HI R0, RZ, 0x3, R0 ;  /* 0x00000003ff007819 */ /* 0x000fe40000011600 */
[----:B------:R-:W-:Y:S02]  /*0df0*/  LEA R2, P0, R9, UR8, 0x1 ;  /* 0x0000000809027c11 */ /* 0x000fe4000f8008ff */
[----:B-1----:R-:W-:Y:S01]  /*0e00*/  LOP3.LUT R10, R3, R0, RZ, 0x3c, !PT ;  /* 0x00000000030a7212 */ /* 0x002fe200078e3cff */
[----:B------:R-:W-:Y:S01]  /*0e10*/  IMAD.SHL.U32 R0, R20, 0x40, RZ ;  /* 0x0000004014007824 */ /* 0x000fe200078e00ff */
[----:B------:R-:W-:-:S02]  /*0e20*/  LEA.HI.X R3, R9, UR9, R8, 0x1, P0 ;  /* 0x0000000909037c11 */ /* 0x000fc400080f0c08 */
[----:B---3--:R-:W-:Y:S01]  /*0e30*/  SHF.L.U32 R4, R26, 0x5, RZ ;  /* 0x000000051a047819 */ /* 0x008fe200000006ff */
[----:B------:R-:W-:-:S04]  /*0e40*/  DEPBAR.LE SB0, 0x0 ;  /* 0x000080000000791a */ /* 0x000fc80000000000 */
[----:B------:R-:W-:Y:S01]  /*0e50*/  BAR.SYNC.DEFER_BLOCKING 0x0 ;  /* 0x0000000000007b1d */ /* 0x000fe20000010000 */
[----:B------:R-:W-:Y:S02]  /*0e60*/  SHF.L.U32 R5, R22, 0x3, RZ ;  /* 0x0000000316057819 */ /* 0x000fe400000006ff */
[----:B------:R-:W-:Y:S02]  /*0e70*/  LOP3.LUT R0, R0, 0xc0, RZ, 0xc0, !PT ;  /* 0x000000c000007812 */ /* 0x000fe400078ec0ff */
[----:B------:R-:W-:Y:S02]  /*0e80*/  LOP3.LUT R163, R4, 0xffffff00, RZ, 0xc0, !PT ;  /* 0xffffff0004a37812 */ /* 0x000fe400078ec0ff */
[----:B------:R-:W-:Y:S02]  /*0e90*/  LOP3.LUT R7, R0, 0x8, R5, 0xf8, !PT ;  /* 0x0000000800077812 */ /* 0x000fe400078ef805 */
[----:B------:R-:W-:Y:S01]  /*0ea0*/  SHF.R.U32.HI R6, RZ, 0x3, R0 ;  /* 0x00000003ff067819 */ /* 0x000fe20000011600 */
[----:B------:R-:W-:Y:S01]  /*0eb0*/  IMAD R5, R21, 0x200, R163 ;  /* 0x0000020015057824 */ /* 0x000fe200078e02a3 */
[----:B------:R-:W-:-:S02]  /*0ec0*/  IADD3 R4, P0, R2, UR18, RZ ;  /* 0x0000001202047c10 */ /* 0x000fc4000ff1e0ff */
[----:B------:R-:W-:Y:S02]  /*0ed0*/  LEA R8, R22, R24, 0x3 ;  /* 0x0000001816087211 */ /* 0x000fe400078e18ff */
[----:B------:R-:W-:Y:S02]  /*0ee0*/  LOP3.LUT R157, R7, R6, RZ, 0x3c, !PT ;  /* 0x00000006079d7212 */ /* 0x000fe400078e3cff */
[----:B------:R-:W-:Y:S02]  /*0ef0*/  LEA R9, R177, R5, 0x5 ;  /* 0x00000005b1097211 */ /* 0x000fe400078e28ff */
[----:B------:R-:W-:Y:S02]  /*0f00*/  IADD3 R6, P1, R4, UR18, RZ ;  /* 0x0000001204067c10 */ /* 0x000fe4000ff3e0ff */
[----:B------:R-:W-:Y:S02]  /*0f10*/  IADD3.X R5, R3, UR20, RZ, P0, !PT ;  /* 0x0000001403057c10 */ /* 0x000fe400087fe4ff */
[----:B------:R-:W-:Y:S01]  /*0f20*/  LEA R0, R8, R10, 0x5 ;  /* 0x0000000a08007211 */ /* 0x000fe200078e28ff */
[----:B------:R-:W-:Y:S01]  /*0f30*/  @!PT LDS RZ, [RZ] ;  /* 0x00000000fffff984 */ /* 0x000fe20000000800 */
[----:B------:R-:W-:Y:S01]  /*0f40*/  @!PT LDS RZ, [RZ] ;  /* 0x00000000fffff984 */ /* 0x000fe20000000800 */
[----:B------:R-:W-:Y:S01]  /*0f50*/  @!PT LDS RZ, [RZ] ;  /* 0x00000000fffff984 */ /* 0x000fe20000000800 */
[----:B------:R1:W-:Y:S01]  /*0f60*/  LDGSTS.E.BYPASS.LTC128B.128 [R197+0x4000], desc[UR16][R2.64] ;  /* 0x0400000002c57fae */ /* 0x0003e2000b901d50 */
[----:B------:R-:W-:-:S02]  /*0f70*/  IADD3 R8, P0, R6, UR18, RZ ;  /* 0x0000001206087c10 */ /* 0x000fc4000ff1e0ff */
[----:B------:R-:W-:Y:S01]  /*0f80*/  IADD3.X R7, R5, UR20, RZ, P1, !PT ;  /* 0x0000001405077c10 */ /* 0x000fe20008ffe4ff */
[----:B------:R-:W-:Y:S01]  /*0f90*/  LDGSTS.E.BYPASS.LTC128B.128 [R197+0x4800], desc[UR16][R4.64] ;  /* 0x0480000004c57fae */ /* 0x000fe2000b901d50 */
[----:B------:R-:W-:Y:S02]  /*0fa0*/  LOP3.LUT P1, RZ, R20, 0x2, RZ, 0xc0, !PT ;  /* 0x0000000214ff7812 */ /* 0x000fe4000782c0ff */
[----:B------:R-:W-:Y:S01]  /*0fb0*/  LEA R185, R0, UR4, 0x1 ;  /* 0x0000000400b97c11 */ /* 0x000fe2000f8e08ff */
[----:B------:R2:W-:Y:S01]  /*0fc0*/  LDGSTS.E.BYPASS.LTC128B.128 [R197+0x5000], desc[UR16][R6.64] ;  /* 0x0500000006c57fae */ /* 0x0005e2000b901d50 */
[----:B------:R-:W-:Y:S02]  /*0fd0*/  ULDC UR4, c[0x0][0x39c] ;  /* 0x0000e70000047ab9 */ /* 0x000fe40000000800 */
[----:B------:R-:W-:Y:S02]  /*0fe0*/  IADD3 R188, R185, 0x20, RZ ;  /* 0x00000020b9bc7810 */ /* 0x000fe40007ffe0ff */
[----:B-1----:R-:W-:-:S02]  /*0ff0*/  IADD3 R2, R157, R9, RZ ;  /* 0x000000099d027210 */ /* 0x002fc40007ffe0ff */
[----:B------:R-:W-:Y:S02]  /*1000*/  IADD3.X R9, R7, UR20, RZ, P0, !PT ;  /* 0x0000001407097c10 */ /* 0x000fe400087fe4ff */
[----:B------:R-:W-:Y:S02]  /*1010*/  LEA R3, R0, UR5, 0x1 ;  /* 0x0000000500037c11 */ /* 0x000fe4000f8e08ff */
[----:B------:R-:W-:Y:S01]  /*1020*/  LEA R186, R2, UR5, 0x1 ;  /* 0x0000000502ba7c11 */ /* 0x000fe2000f8e08ff */
[----:B------:R1:W-:Y:S01]  /*1030*/  LDGSTS.E.BYPASS.LTC128B.128 [R197+0x5800], desc[UR16][R8.64] ;  /* 0x0580000008c57fae */ /* 0x0003e2000b901d50 */
[----:B------:R-:W-:Y:S01]  /*1040*/  LOP3.LUT P0, RZ, R11, 0x2, RZ, 0xc0, !PT ;  /* 0x000000020bff7812 */ /* 0x000fe2000780c0ff */
[----:B------:R-:W-:Y:S02]  /*1050*/  IMAD.MOV.U32 R2, RZ, RZ, 0x20 ;  /* 0x00000020ff027424 */ /* 0x000fe400078e00ff */
[----:B------:R-:W-:Y:S03]  /*1060*/  LDSM.16.M88.4 R16, [R186] ;  /* 0x00000000ba10783b */ /* 0x000fe60000000200 */
[----:B------:R-:W-:Y:S01]  /*1070*/  SEL R0, R2, 0xffffffe0, !P1 ;  /* 0xffffffe002007807 */ /* 0x000fe20004800000 */
[----:B------:R-:W3:Y:S03]  /*1080*/  LDSM.16.M88.4 R44, [R3+0x2000] ;  /* 0x00200000032c783b */ /* 0x000ee60000000200 */
[----:B------:R-:W-:Y:S01]  /*1090*/  IADD3 R187, R186, R0, RZ ;  /* 0x00000000babb7210 */ /* 0x000fe20007ffe0ff */
[----:B------:R-:W4:Y:S02]  /*10a0*/  LDSM.16.M88.4 R12, [R186+0x1000] ;  /* 0x00100000ba0c783b */ /* 0x000f240000000200 */
[----:B------:R-:W-:-:S02]  /*10b0*/  @P0 IADD3 R188, R185, -0x20, RZ ;  /* 0xffffffe0b9bc0810 */ /* 0x000fc40007ffe0ff */
[----:B--2---:R-:W-:Y:S01]  /*10c0*/  LDSM.16.M88.4 R4, [R187+0x1000] ;  /* 0x00100000bb04783b */ /* 0x004fe20000000200 */
[----:B------:R-:W-:-:S03]  /*10d0*/  ISETP.GE.AND P0, PT, R104, 0x81, PT ;  /* 0x000000816800780c */ /* 0x000fc60003f06270 */
[----:B------:R-:W-:Y:S04]  /*10e0*/  LDSM.16.M88.4 R60, [R188] ;  /* 0x00000000bc3c783b */ /* 0x000fe80000000200 */
[----:B------:R-:W2:Y:S04]  /*10f0*/  LDSM.16.M88.4 R76, [R3+0x2400] ;  /* 0x00240000034c783b */ /* 0x000ea80000000200 */
[----:B-1----:R-:W1:Y:S04]  /*1100*/  LDSM.16.M88.4 R8, [R187] ;  /* 0x00000000bb08783b */ /* 0x002e680000000200 */
[----:B------:R-:W1:Y:S04]  /*1110*/  LDSM.16.M88.4 R96, [R188+0x400] ;  /* 0x00040000bc60783b */ /* 0x000e680000000200 */
[----:B------:R-:W1:Y:S04]  /*1120*/  LDSM.16.M88.4 R88, [R3+0x2800] ;  /* 0x002800000358783b */ /* 0x000e680000000200 */
[----:B------:R-:W1:Y:S04]  /*1130*/  LDSM.16.M88.4 R100, [R188+0x800] ;  /* 0x00080000bc64783b */ /* 0x000e680000000200 */
[----:B------:R-:W1:Y:S01]  /*1140*/  LDSM.16.M88.4 R80, [R3+0x2c00] ;  /* 0x002c00000350783b */ /* 0x000e620000000200 */
[-C--:B---3--:R-:W-:Y:S03]  /*1150*/  HMMA.16816.F32.BF16 R20, R16, R44.reuse, RZ ;  /* 0x0000002c1014723c */ /* 0x088fe600000418ff */
[----:B------:R-:W3:Y:S04]  /*1160*/  LDSM.16.M88.4 R92, [R188+0xc00] ;  /* 0x000c0000bc5c783b */ /* 0x000ee80000000200 */
[----:B------:R-:W3:Y:S01]  /*1170*/  LDSM.16.M88.4 R68, [R3+0x3000] ;  /* 0x003000000344783b */ /* 0x000ee20000000200 */
[C---:B----4-:R-:W-:Y:S03]  /*1180*/  HMMA.16816.F32.BF16 R24, R12.reuse, R44, RZ ;  /* 0x0000002c0c18723c */ /* 0x050fe600000418ff */
[----:B------:R-:W4:Y:S04]  /*1190*/  LDSM.16.M88.4 R84, [R188+0x1000] ;  /* 0x00100000bc54783b */ /* 0x000f280000000200 */
[----:B------:R-:W4:Y:S01]  /*11a0*/  LDSM.16.M88.4 R56, [R3+0x3400] ;  /* 0x003400000338783b */ /* 0x000f220000000200 */
[----:B--2---:R-:W-:Y:S03]  /*11b0*/  HMMA.16816.F32.BF16 R28, R12, R76, RZ ;  /* 0x0000004c0c1c723c */ /* 0x004fe600000418ff */
[----:B------:R-:W2:Y:S04]  /*11c0*/  LDSM.16.M88.4 R64, [R188+0x1400] ;  /* 0x00140000bc40783b */ /* 0x000ea80000000200 */
[----:B------:R-:W2:Y:S01]  /*11d0*/  LDSM.16.M88.4 R48, [R3+0x3800] ;  /* 0x003800000330783b */ /* 0x000ea20000000200 */
[-C--:B-1----:R-:W-:Y:S03]  /*11e0*/  HMMA.16816.F32.BF16 R20, R8, R60.reuse, R20 ;  /* 0x0000003c0814723c */ /* 0x082fe60000041814 */
[----:B------:R-:W1:Y:S04]  /*11f0*/  LDSM.16.M88.4 R72, [R188+0x1800] ;  /* 0x00180000bc48783b */ /* 0x000e680000000200 */
[----:B------:R-:W1:Y:S01]  /*1200*/  LDSM.16.M88.4 R40, [R3+0x3c00] ;  /* 0x003c00000328783b */ /* 0x000e620000000200 */
[----:B------:R-:W-:Y:S03]  /*1210*/  HMMA.16816.F32.BF16 R32, R4, R60, R24 ;  /* 0x0000003c0420723c */ /* 0x000fe60000041818 */
[----:B------:R-:W1:Y:S03]  /*1220*/  LDSM.16.M88.4 R52, [R188+0x1c00] ;  /* 0x001c0000bc34783b */ /* 0x000e660000000200 */
[----:B------:R-:W-:Y:S01]  /*1230*/  HMMA.16816.F32.BF16 R24, R16, R76, RZ ;  /* 0x0000004c1018723c */ /* 0x000fe200000418ff */
[----:B------:R-:W0:Y:S05]  /*1240*/  LDGDEPBAR ;  /* 0x00000000000079af */ /* 0x000e2a0000000000 */
[----:B------:R-:W-:Y:S04]  /*1250*/  HMMA.16816.F32.BF16 R36, R4, R96, R28 ;  /* 0x000000600424723c */ /* 0x000fe8000004181c */
[----:B------:R-:W-:-:S02]  /*1260*/  FMUL.FTZ R2, R20, UR4 ;  /* 0x0000000414027c20 */ /* 0x000fc40008410000 */
[----:B------:R-:W-:Y:S02]  /*1270*/  HMMA.16816.F32.BF16 R28, R12, R88, RZ ;  /* 0x000000580c1c723c */ /* 0x000fe400000418ff */
[----:B------:R3:W-:Y:S01]  /*1280*/  MUFU.TANH R111, R2 ;  /* 0x00000002006f7308 */ /* 0x0007e20000002400 */
[----:B------:R-:W-:-:S04]  /*1290*/  DEPBAR.LE SB0, 0x0 ;  /* 0x000080000000791a */ /* 0x000fc80000000000 */
[----:B---3--:R-:W-:-:S04]  /*12a0*/  FMUL.FTZ R2, R21, UR4 ;  /* 0x0000000415027c20 */ /* 0x008fc80008410000 */
[----:B------:R3:W1:-:S13]  /*12b0*/  MUFU.TANH R110, R2 ;  /* 0x00000002006e7308 */ /* 0x00065a0000002400 */
[----:B------:R-:W-:Y:S01]  /*12c0*/  HMMA.16816.F32.BF16 R28, R4, R100, R28 ;  /* 0x00000064041c723c */ /* 0x000fe2000004181c */
[----:B---3--:R-:W-:-:S04]  /*12d0*/  FMUL.FTZ R2, R22, UR4 ;  /* 0x0000000416027c20 */ /* 0x008fc80008410000 */
        /* <DEDUP_REMOVED lines=30> */
[----:B------:R-:W-:Y:S04]  /*14c0*/  HMMA.16816.F32.BF16 R36, R12, R80, RZ ;  /* 0x000000500c24723c */ /* 0x000fe800000418ff */
[----:B------:R3:W-:Y:S02]  /*14d0*/  MUFU.TANH R151, R2 ;  /* 0x0000000200977308 */ /* 0x0007e40000002400 */
[----:B---3--:R-:W-:-:S06]  /*14e0*/  FMUL.FTZ R2, R20, UR4 ;  /* 0x0000000414027c20 */ /* 0x008fcc0008410000 */
[----:B------:R3:W-:-:S12]  /*14f0*/  MUFU.TANH R96, R2 ;  /* 0x0000000200607308 */ /* 0x0007d80000002400 */
[----:B------:R-:W-:Y:S01]  /*1500*/  HMMA.16816.F32.BF16 R36, R4, R92, R36 ;  /* 0x0000005c0424723c */ /* 0x000fe20000041824 */
[----:B---3--:R-:W-:-:S04]  /*1510*/  FMUL.FTZ R2, R21, UR4 ;  /* 0x0000000415027c20 */ /* 0x008fc80008410000 */
        /* <DEDUP_REMOVED lines=18> */
[----:B----4-:R-:W-:Y:S06]  /*1640*/  HMMA.16816.F32.BF16 R32, R4, R84, R28 ;  /* 0x000000540420723c */ /* 0x010fec000004181c */
[----:B------:R-:W-:Y:S01]  /*1650*/  HMMA.16816.F32.BF16 R28, R12, R56, RZ ;  /* 0x000000380c1c723c */ /* 0x000fe200000418ff */
        /* <DEDUP_REMOVED lines=9> */
[----:B------:R3:W-:-:S15]  /*16f0*/  MUFU.TANH R131, R2 ;  /* 0x0000000200837308 */ /* 0x0007de0000002400 */
[----:B------:R-:W-:-:S03]  /*1700*/  NOP ;  /* 0x0000000000007918 */ /* 0x000fc60000000000 */
[----:B--2---:R-:W-:Y:S01]  /*1710*/  HMMA.16816.F32.BF16 R24, R8, R64, R24 ;  /* 0x000000400818723c */ /* 0x004fe20000041818 */
[----:B---3--:R-:W-:-:S04]  /*1720*/  FMUL.FTZ R2, R37, UR4 ;  /* 0x0000000425027c20 */ /* 0x008fc80008410000 */
[----:B------:R2:W-:Y:S02]  /*1730*/  MUFU.TANH R130, R2 ;  /* 0x0000000200827308 */ /* 0x0005e40000002400 */
[----:B--2---:R-:W-:-:S06]  /*1740*/  FMUL.FTZ R2, R38, UR4 ;  /* 0x0000000426027c20 */ /* 0x004fcc0008410000 */
[----:B------:R2:W-:Y:S02]  /*1750*/  MUFU.TANH R159, R2 ;  /* 0x00000002009f7308 */ /* 0x0005e40000002400 */
[----:B--2---:R-:W-:Y:S02]  /*1760*/  FMUL.FTZ R2, R39, UR4 ;  /* 0x0000000427027c20 */ /* 0x004fe40008410000 */
[----:B------:R-:W-:Y:S04]  /*1770*/  HMMA.16816.F32.BF16 R36, R4, R64, R28 ;  /* 0x000000400424723c */ /* 0x000fe8000004181c */
[----:B------:R2:W-:Y:S02]  /*1780*/  MUFU.TANH R158, R2 ;  /* 0x00000002009e7308 */ /* 0x0005e40000002400 */
[----:B------:R-:W-:Y:S01]  /*1790*/  HMMA.16816.F32.BF16 R28, R16, R48, RZ ;  /* 0x00000030101c723c */ /* 0x000fe200000418ff */
[----:B--2---:R-:W-:-:S05]  /*17a0*/  FMUL.FTZ R2, R20, UR4 ;  /* 0x0000000414027c20 */ /* 0x004fca0008410000 */
[----:B------:R2:W-:-:S15]  /*17b0*/  MUFU.TANH R68, R2 ;  /* 0x0000000200447308 */ /* 0x0005de0000002400 */
[----:B------:R-:W-:-:S03]  /*17c0*/  NOP ;  /* 0x0000000000007918 */ /* 0x000fc60000000000 */
[----:B-1----:R-:W-:Y:S01]  /*17d0*/  HMMA.16816.F32.BF16 R28, R8, R72, R28 ;  /* 0x00000048081c723c */ /* 0x002fe2000004181c */
[----:B--2---:R-:W-:-:S04]  /*17e0*/  FMUL.FTZ R2, R21, UR4 ;  /* 0x0000000415027c20 */ /* 0x004fc80008410000 */
        /* <DEDUP_REMOVED lines=44> */
[----:B------:R1:W-:-:S12]  /*1ab0*/  MUFU.TANH R154, R2 ;  /* 0x00000002009a7308 */ /* 0x0003d80000002400 */
[----:B------:R-:W-:Y:S01]  /*1ac0*/  FMUL.FTZ R28, R28, UR4 ;  /* 0x000000041c1c7c20 */ /* 0x000fe20008410000 */
[----:B------:R-:W-:Y:S01]  /*1ad0*/  FMUL.FTZ R29, R29, UR4 ;  /* 0x000000041d1d7c20 */ /* 0x000fe20008410000 */
[----:B------:R-:W-:Y:S01]  /*1ae0*/  FMUL.FTZ R30, R30, UR4 ;  /* 0x000000041e1e7c20 */ /* 0x000fe20008410000 */
[----:B------:R-:W-:Y:S01]  /*1af0*/  FMUL.FTZ R31, R31, UR4 ;  /* 0x000000041f1f7c20 */ /* 0x000fe20008410000 */
[----:B------:R-:W-:Y:S08]  /*1b00*/  MUFU.TANH R56, R28 ;  /* 0x0000001c00387308 */ /* 0x000ff00000002400 */
[----:B------:R-:W-:Y:S01]  /*1b10*/  MUFU.TANH R89, R30 ;  /* 0x0000001e00597308 */ /* 0x000fe20000002400 */
[----:B-1----:R-:W-:-:S07]  /*1b20*/  FMUL.FTZ R2, R21, UR4 ;  /* 0x0000000415027c20 */ /* 0x002fce0008410000 */
[----:B------:R1:W-:Y:S08]  /*1b30*/  MUFU.TANH R164, R2 ;  /* 0x0000000200a47308 */ /* 0x0003f00000002400 */
[----:B------:R-:W-:Y:S01]  /*1b40*/  MUFU.TANH R178, R31 ;  /* 0x0000001f00b27308 */ /* 0x000fe20000002400 */
[----:B-1----:R-:W-:-:S07]  /*1b50*/  FMUL.FTZ R2, R22, UR4 ;  /* 0x0000000416027c20 */ /* 0x002fce0008410000 */
[----:B------:R1:W-:Y:S02]  /*1b60*/  MUFU.TANH R173, R2 ;  /* 0x0000000200ad7308 */ /* 0x0003e40000002400 */
[----:B-1----:R-:W-:Y:S02]  /*1b70*/  FMUL.FTZ R2, R23, UR4 ;  /* 0x0000000417027c20 */ /* 0x002fe40008410000 */
[----:B------:R-:W-:Y:S04]  /*1b80*/  HMMA.16816.F32.BF16 R20, R4, R52, R24 ;  /* 0x000000340414723c */ /* 0x000fe80000041818 */
[----:B------:R1:W-:Y:S02]  /*1b90*/  MUFU.TANH R53, R29 ;  /* 0x0000001d00357308 */ /* 0x0003e40000002400 */
[----:B------:R-:W-:Y:S06]  /*1ba0*/  HMMA.16816.F32.BF16 R24, R12, R78, RZ ;  /* 0x0000004e0c18723c */ /* 0x000fec00000418ff */
[----:B------:R-:W-:Y:S01]  /*1bb0*/  MUFU.TANH R174, R2 ;  /* 0x0000000200ae7308 */ /* 0x000fe20000002400 */
[----:B-1----:R-:W-:Y:S06]  /*1bc0*/  HMMA.16816.F32.BF16 R28, R4, R62, R32 ;  /* 0x0000003e041c723c */ /* 0x002fec0000041820 */
[----:B------:R-:W-:Y:S05]  /*1bd0*/  HMMA.16816.F32.BF16 R32, R12, R90, RZ ;  /* 0x0000005a0c20723c */ /* 0x000fea00000418ff */
[----:B------:R-:W-:Y:S01]  /*1be0*/  FMUL.FTZ R20, R20, UR4 ;  /* 0x0000000414147c20 */ /* 0x000fe20008410000 */
[----:B------:R-:W-:Y:S01]  /*1bf0*/  FMUL.FTZ R21, R21, UR4 ;  /* 0x0000000415157c20 */ /* 0x000fe20008410000 */
[----:B------:R-:W-:Y:S01]  /*1c00*/  FMUL.FTZ R22, R22, UR4 ;  /* 0x0000000416167c20 */ /* 0x000fe20008410000 */
[----:B------:R-:W-:Y:S01]  /*1c10*/  FMUL.FTZ R23, R23, UR4 ;  /* 0x0000000417177c20 */ /* 0x000fe20008410000 */
[----:B------:R-:W-:Y:S08]  /*1c20*/  MUFU.TANH R169, R20 ;  /* 0x0000001400a97308 */ /* 0x000ff00000002400 */
[----:B------:R-:W-:Y:S01]  /*1c30*/  MUFU.TANH R170, R21 ;  /* 0x0000001500aa7308 */ /* 0x000fe20000002400 */
[----:B------:R-:W-:Y:S01]  /*1c40*/  FMUL.FTZ R28, R28, UR4 ;  /* 0x000000041c1c7c20 */ /* 0x000fe20008410000 */
[----:B------:R-:W-:Y:S01]  /*1c50*/  FMUL.FTZ R29, R29, UR4 ;  /* 0x000000041d1d7c20 */ /* 0x000fe20008410000 */
[----:B------:R-:W-:-:S05]  /*1c60*/  FMUL.FTZ R30, R30, UR4 ;  /* 0x000000041e1e7c20 */ /* 0x000fca0008410000 */
[----:B------:R-:W-:Y:S01]  /*1c70*/  MUFU.TANH R175, R22 ;  /* 0x0000001600af7308 */ /* 0x000fe20000002400 */
[----:B------:R-:W-:-:S07]  /*1c80*/  FMUL.FTZ R31, R31, UR4 ;  /* 0x000000041f1f7c20 */ /* 0x000fce0008410000 */
[----:B------:R1:W-:Y:S08]  /*1c90*/  MUFU.TANH R176, R23 ;  /* 0x0000001700b07308 */ /* 0x0003f00000002400 */
[----:B------:R-:W-:Y:S08]  /*1ca0*/  MUFU.TANH R85, R28 ;  /* 0x0000001c00557308 */ /* 0x000ff00000002400 */
[----:B------:R-:W-:Y:S01]  /*1cb0*/  MUFU.TANH R84, R29 ;  /* 0x0000001d00547308 */ /* 0x000fe20000002400 */
[----:B-1----:R-:W-:Y:S06]  /*1cc0*/  HMMA.16816.F32.BF16 R20, R4, R98, R24 ;  /* 0x000000620414723c */ /* 0x002fec0000041818 */
[----:B------:R-:W-:Y:S01]  /*1cd0*/  HMMA.16816.F32.BF16 R24, R12, R82, RZ ;  /* 0x000000520c18723c */ /* 0x000fe200000418ff */
[----:B------:R-:W-:Y:S08]  /*1ce0*/  MUFU.TANH R101, R30 ;  /* 0x0000001e00657308 */ /* 0x000ff00000002400 */
[----:B------:R1:W-:Y:S09]  /*1cf0*/  MUFU.TANH R100, R31 ;  /* 0x0000001f00647308 */ /* 0x0003f20000002400 */
[----:B------:R-:W-:Y:S01]  /*1d00*/  FMUL.FTZ R20, R20, UR4 ;  /* 0x0000000414147c20 */ /* 0x000fe20008410000 */
[----:B------:R-:W-:Y:S01]  /*1d10*/  FMUL.FTZ R21, R21, UR4 ;  /* 0x0000000415157c20 */ /* 0x000fe20008410000 */
[----:B------:R-:W-:Y:S01]  /*1d20*/  FMUL.FTZ R22, R22, UR4 ;  /* 0x0000000416167c20 */ /* 0x000fe20008410000 */
[----:B------:R-:W-:Y:S01]  /*1d30*/  FMUL.FTZ R23, R23, UR4 ;  /* 0x0000000417177c20 */ /* 0x000fe20008410000 */
[----:B------:R-:W-:Y:S01]  /*1d40*/  MUFU.TANH R77, R20 ;  /* 0x00000014004d7308 */ /* 0x000fe20000002400 */
[----:B-1----:R-:W-:Y:S07]  /*1d50*/  HMMA.16816.F32.BF16 R28, R4, R102, R32 ;  /* 0x00000066041c723c */ /* 0x002fee0000041820 */
[----:B------:R-:W-:Y:S01]  /*1d60*/  MUFU.TANH R76, R21 ;  /* 0x00000015004c7308 */ /* 0x000fe20000002400 */
[----:B------:R-:W-:Y:S07]  /*1d70*/  HMMA.16816.F32.BF16 R32, R12, R70, RZ ;  /* 0x000000460c20723c */ /* 0x000fee00000418ff */
[----:B------:R-:W-:Y:S08]  /*1d80*/  MUFU.TANH R107, R22 ;  /* 0x00000016006b7308 */ /* 0x000ff00000002400 */
[----:B------:R1:W-:Y:S01]  /*1d90*/  MUFU.TANH R115, R23 ;  /* 0x0000001700737308 */ /* 0x0003e20000002400 */
[----:B------:R-:W-:Y:S01]  /*1da0*/  FMUL.FTZ R28, R28, UR4 ;  /* 0x000000041c1c7c20 */ /* 0x000fe20008410000 */
[----:B------:R-:W-:Y:S01]  /*1db0*/  FMUL.FTZ R29, R29, UR4 ;  /* 0x000000041d1d7c20 */ /* 0x000fe20008410000 */
[----:B------:R-:W-:Y:S01]  /*1dc0*/  FMUL.FTZ R30, R30, UR4 ;  /* 0x000000041e1e7c20 */ /* 0x000fe20008410000 */
[----:B------:R-:W-:-:S04]  /*1dd0*/  FMUL.FTZ R31, R31, UR4 ;  /* 0x000000041f1f7c20 */ /* 0x000fc80008410000 */
        /* <DEDUP_REMOVED lines=13> */
[C---:B------:R-:W-:Y:S07]  /*1eb0*/  HMMA.16816.F32.BF16 R32, R12.reuse, R50, RZ ;  /* 0x000000320c20723c */ /* 0x040fee00000418ff */
[----:B------:R-:W-:Y:S01]  /*1ec0*/  MUFU.TANH R129, R22 ;  /* 0x0000001600817308 */ /* 0x000fe20000002400 */
[----:B------:R-:W-:Y:S07]  /*1ed0*/  HMMA.16816.F32.BF16 R12, R12, R42, RZ ;  /* 0x0000002a0c0c723c */ /* 0x000fee00000418ff */
[----:B------:R1:W-:Y:S01]  /*1ee0*/  MUFU.TANH R132, R23 ;  /* 0x0000001700847308 */ /* 0x0003e20000002400 */
[----:B------:R-:W-:Y:S01]  /*1ef0*/  FMUL.FTZ R28, R28, UR4 ;  /* 0x000000041c1c7c20 */ /* 0x000fe20008410000 */
[----:B------:R-:W-:Y:S01]  /*1f00*/  FMUL.FTZ R29, R29, UR4 ;  /* 0x000000041d1d7c20 */ /* 0x000fe20008410000 */
[----:B------:R-:W-:Y:S01]  /*1f10*/  FMUL.FTZ R30, R30, UR4 ;  /* 0x000000041e1e7c20 */ /* 0x000fe20008410000 */
[----:B------:R-:W-:-:S04]  /*1f20*/  FMUL.FTZ R31, R31, UR4 ;  /* 0x000000041f1f7c20 */ /* 0x000fc80008410000 */
[----:B------:R-:W-:Y:S08]  /*1f30*/  MUFU.TANH R112, R28 ;  /* 0x0000001c00707308 */ /* 0x000ff00000002400 */
[----:B------:R-:W-:Y:S01]  /*1f40*/  MUFU.TANH R120, R29 ;  /* 0x0000001d00787308 */ /* 0x000fe20000002400 */
[C---:B-1----:R-:W-:Y:S06]  /*1f50*/  HMMA.16816.F32.BF16 R20, R4.reuse, R66, R24 ;  /* 0x000000420414723c */ /* 0x042fec0000041818 */
[C---:B------:R-:W-:Y:S01]  /*1f60*/  HMMA.16816.F32.BF16 R24, R4.reuse, R74, R32 ;  /* 0x0000004a0418723c */ /* 0x040fe20000041820 */
[----:B------:R-:W-:Y:S05]  /*1f70*/  MUFU.TANH R137, R30 ;  /* 0x0000001e00897308 */ /* 0x000fea0000002400 */
[----:B------:R-:W-:Y:S03]  /*1f80*/  HMMA.16816.F32.BF16 R4, R4, R54, R12 ;  /* 0x000000360404723c */ /* 0x000fe6000004180c */
[----:B------:R1:W-:Y:S03]  /*1f90*/  MUFU.TANH R141, R31 ;  /* 0x0000001f008d7308 */ /* 0x0003e60000002400 */
[C---:B------:R-:W-:Y:S06]  /*1fa0*/  HMMA.16816.F32.BF16 R12, R16.reuse, R78, RZ ;  /* 0x0000004e100c723c */ /* 0x040fec00000418ff */
[----:B------:R-:W-:Y:S01]  /*1fb0*/  FMUL.FTZ R20, R20, UR4 ;  /* 0x0000000414147c20 */ /* 0x000fe20008410000 */
[----:B------:R-:W-:Y:S01]  /*1fc0*/  FMUL.FTZ R21, R21, UR4 ;  /* 0x0000000415157c20 */ /* 0x000fe20008410000 */
[----:B------:R-:W-:Y:S01]  /*1fd0*/  FMUL.FTZ R22, R22, UR4 ;  /* 0x0000000416167c20 */ /* 0x000fe20008410000 */
[----:B------:R-:W-:Y:S01]  /*1fe0*/  FMUL.FTZ R23, R23, UR4 ;  /* 0x0000000417177c20 */ /* 0x000fe20008410000 */
[----:B------:R-:W-:Y:S02]  /*1ff0*/  MUFU.TANH R127, R20 ;  /* 0x00000014007f7308 */ /* 0x000fe40000002400 */
[----:B------:R-:W-:Y:S01]  /*2000*/  FMUL.FTZ R24, R24, UR4 ;  /* 0x0000000418187c20 */ /* 0x000fe20008410000 */
[----:B------:R-:W-:Y:S01]  /*2010*/  FMUL.FTZ R25, R25, UR4 ;  /* 0x0000000419197c20 */ /* 0x000fe20008410000 */
[----:B-1----:R-:W-:Y:S01]  /*2020*/  HMMA.16816.F32.BF16 R28, R16, R46, RZ ;  /* 0x0000002e101c723c */ /* 0x002fe200000418ff */
[----:B------:R-:W-:Y:S01]  /*2030*/  FMUL.FTZ R27, R27, UR4 ;  /* 0x000000041b1b7c20 */ /* 0x000fe20008410000 */
[----:B------:R-:W-:-:S02]  /*2040*/  FMUL.FTZ R2, R26, UR4 ;  /* 0x000000041a027c20 */ /* 0x000fc40008410000 */
[----:B------:R-:W-:Y:S01]  /*2050*/  MUFU.TANH R128, R21 ;  /* 0x0000001500807308 */ /* 0x000fe20000002400 */
[----:B------:R-:W-:Y:S01]  /*2060*/  FMUL.FTZ R4, R4, UR4 ;  /* 0x0000000404047c20 */ /* 0x000fe20008410000 */
[----:B------:R-:W-:Y:S01]  /*2070*/  FMUL.FTZ R5, R5, UR4 ;  /* 0x0000000405057c20 */ /* 0x000fe20008410000 */
[----:B------:R-:W-:Y:S01]  /*2080*/  FMUL.FTZ R6, R6, UR4 ;  /* 0x0000000406067c20 */ /* 0x000fe20008410000 */
[----:B------:R-:W-:-:S04]  /*2090*/  FMUL.FTZ R7, R7, UR4 ;  /* 0x0000000407077c20 */ /* 0x000fc80008410000 */
[----:B------:R-:W-:Y:S08]  /*20a0*/  MUFU.TANH R148, R22 ;  /* 0x0000001600947308 */ /* 0x000ff00000002400 */
[----:B------:R1:W-:Y:S08]  /*20b0*/  MUFU.TANH R153, R23 ;  /* 0x0000001700997308 */ /* 0x0003f00000002400 */
[----:B------:R-:W-:Y:S08]  /*20c0*/  MUFU.TANH R136, R24 ;  /* 0x0000001800887308 */ /* 0x000ff00000002400 */
[----:B------:R-:W-:Y:S01]  /*20d0*/  MUFU.TANH R140, R25 ;  /* 0x00000019008c7308 */ /* 0x000fe20000002400 */
[C---:B-1----:R-:W-:Y:S06]  /*20e0*/  HMMA.16816.F32.BF16 R20, R8.reuse, R62, R28 ;  /* 0x0000003e0814723c */ /* 0x042fec000004181c */
[----:B------:R-:W-:Y:S01]  /*20f0*/  HMMA.16816.F32.BF16 R28, R8, R98, R12 ;  /* 0x00000062081c723c */ /* 0x000fe2000004180c */
[----:B------:R1:W-:Y:S05]  /*2100*/  MUFU.TANH R162, R27 ;  /* 0x0000001b00a27308 */ /* 0x0003ea0000002400 */
[C---:B------:R-:W-:Y:S03]  /*2110*/  HMMA.16816.F32.BF16 R12, R16.reuse, R70, RZ ;  /* 0x00000046100c723c */ /* 0x040fe600000418ff */
[----:B------:R2:W-:Y:S08]  /*2120*/  MUFU.TANH R160, R2 ;  /* 0x0000000200a07308 */ /* 0x0005f00000002400 */
[----:B------:R-:W-:Y:S01]  /*2130*/  MUFU.TANH R152, R4 ;  /* 0x0000000400987308 */ /* 0x000fe20000002400 */
[----:B-1----:R-:W-:Y:S06]  /*2140*/  HMMA.16816.F32.BF16 R24, R16, R90, RZ ;  /* 0x0000005a1018723c */ /* 0x002fec00000418ff */
[----:B------:R-:W-:Y:S01]  /*2150*/  FMUL.FTZ R3, R30, UR4 ;  /* 0x000000041e037c20 */ /* 0x000fe20008410000 */
[----:B------:R-:W-:Y:S01]  /*2160*/  MUFU.TANH R161, R5 ;  /* 0x0000000500a17308 */ /* 0x000fe20000002400 */
[----:B--2---:R-:W-:-:S04]  /*2170*/  FMUL.FTZ R2, R20, UR4 ;  /* 0x0000000414027c20 */ /* 0x004fc80008410000 */
[----:B------:R-:W-:Y:S03]  /*2180*/  HMMA.16816.F32.BF16 R32, R8, R86, R12 ;  /* 0x000000560820723c */ /* 0x000fe6000004180c */
[----:B------:R1:W2:Y:S03]  /*2190*/  MUFU.TANH R47, R2 ;  /* 0x00000002002f7308 */ /* 0x0002a60000002400 */
[----:B------:R-:W-:Y:S05]  /*21a0*/  HMMA.16816.F32.BF16 R12, R16, R50, RZ ;  /* 0x00000032100c723c */ /* 0x000fea00000418ff */
[----:B------:R-:W-:Y:S01]  /*21b0*/  MUFU.TANH R165, R6 ;  /* 0x0000000600a57308 */ /* 0x000fe20000002400 */
[----:B------:R-:W-:Y:S07]  /*21c0*/  HMMA.16816.F32.BF16 R24, R8, R102, R24 ;  /* 0x000000660818723c */ /* 0x000fee0000041818 */
[----:B------:R3:W-:Y:S01]  /*21d0*/  MUFU.TANH R166, R7 ;  /* 0x0000000700a67308 */ /* 0x0007e20000002400 */
[----:B-1----:R-:W-:-:S07]  /*21e0*/  FMUL.FTZ R2, R21, UR4 ;  /* 0x0000000415027c20 */ /* 0x002fce0008410000 */
[----:B------:R1:W4:Y:S03]  /*21f0*/  MUFU.TANH R46, R2 ;  /* 0x00000002002e7308 */ /* 0x0003260000002400 */
[----:B------:R-:W-:Y:S05]  /*2200*/  HMMA.16816.F32.BF16 R12, R8, R74, R12 ;  /* 0x0000004a080c723c */ /* 0x000fea000004180c */
[----:B------:R2:W-:Y:S01]  /*2210*/  MUFU.TANH R48, R3 ;  /* 0x0000000300307308 */ /* 0x0005e20000002400 */
[----:B---3--:R-:W-:Y:S01]  /*2220*/  HMMA.16816.F32.BF16 R4, R16, R82, RZ ;  /* 0x000000521004723c */ /* 0x008fe200000418ff */
[----:B-1----:R-:W-:-:S06]  /*2230*/  FMUL.FTZ R2, R22, UR4 ;  /* 0x0000000416027c20 */ /* 0x002fcc0008410000 */
[----:B------:R1:W-:Y:S01]  /*2240*/  MUFU.TANH R52, R2 ;  /* 0x0000000200347308 */ /* 0x0003e20000002400 */
[----:B--2---:R-:W-:-:S07]  /*2250*/  FMUL.FTZ R3, R24, UR4 ;  /* 0x0000000418037c20 */ /* 0x004fce0008410000 */
[----:B------:R2:W-:Y:S09]  /*2260*/  MUFU.TANH R41, R3 ;  /* 0x0000000300297308 */ /* 0x0005f20000002400 */
[----:B------:R-:W-:Y:S01]  /*2270*/  HMMA.16816.F32.BF16 R36, R8, R94, R4 ;  /* 0x0000005e0824723c */ /* 0x000fe20000041804 */
[----:B-1----:R-:W-:-:S05]  /*2280*/  FMUL.FTZ R2, R23, UR4 ;  /* 0x0000000417027c20 */ /* 0x002fca0008410000 */
[C---:B------:R-:W-:Y:S01]  /*2290*/  HMMA.16816.F32.BF16 R4, R16.reuse, R58, RZ ;  /* 0x0000003a1004723c */ /* 0x040fe200000418ff */
[----:B------:R1:W-:Y:S05]  /*22a0*/  MUFU.TANH R49, R2 ;  /* 0x0000000200317308 */ /* 0x0003ea0000002400 */
[----:B------:R-:W-:Y:S01]  /*22b0*/  HMMA.16816.F32.BF16 R16, R16, R42, RZ ;  /* 0x0000002a1010723c */ /* 0x000fe200000418ff */
[----:B--2---:R-:W-:-:S04]  /*22c0*/  FMUL.FTZ R3, R25, UR4 ;  /* 0x0000000419037c20 */ /* 0x004fc80008410000 */
[----:B------:R2:W-:Y:S01]  /*22d0*/  MUFU.TANH R30, R3 ;  /* 0x00000003001e7308 */ /* 0x0005e20000002400 */
[----:B-1----:R-:W-:-:S07]  /*22e0*/  FMUL.FTZ R2, R28, UR4 ;  /* 0x000000041c027c20 */ /* 0x002fce0008410000 */
[----:B------:R1:W3:Y:S05]  /*22f0*/  MUFU.TANH R44, R2 ;  /* 0x00000002002c7308 */ /* 0x0002ea0000002400 */
[----:B------:R-:W-:Y:S01]  /*2300*/  HMMA.16816.F32.BF16 R20, R8, R66, R4 ;  /* 0x000000420814723c */ /* 0x000fe20000041804 */
[----:B--2---:R-:W-:-:S05]  /*2310*/  FMUL.FTZ R3, R36, UR4 ;  /* 0x0000000424037c20 */ /* 0x004fca0008410000 */
[----:B------:R-:W-:Y:S01]  /*2320*/  HMMA.16816.F32.BF16 R16, R8, R54, R16 ;  /* 0x000000360810723c */ /* 0x000fe20000041810 */
[----:B------:R2:W-:Y:S06]  /*2330*/  MUFU.TANH R36, R3 ;  /* 0x0000000300247308 */ /* 0x0005ec0000002400 */
[----:B------:R-:W-:Y:S01]  /*2340*/  FMUL.FTZ R11, R26, UR4 ;  /* 0x000000041a0b7c20 */ /* 0x000fe20008410000 */
[----:B-1----:R-:W-:-:S04]  /*2350*/  FMUL.FTZ R2, R29, UR4 ;  /* 0x000000041d027c20 */ /* 0x002fc80008410000 */
[----:B------:R1:W3:Y:S01]  /*2360*/  MUFU.TANH R45, R2 ;  /* 0x00000002002d7308 */ /* 0x0002e20000002400 */
[----:B--2---:R-:W-:-:S07]  /*2370*/  FMUL.FTZ R3, R37, UR4 ;  /* 0x0000000425037c20 */ /* 0x004fce0008410000 */
[----:B------:R2:W3:Y:S01]  /*2380*/  MUFU.TANH R29, R3 ;  /* 0x00000003001d7308 */ /* 0x0004e20000002400 */
[----:B-1----:R-:W-:-:S04]  /*2390*/  FMNMX.FTZ R2, R111, R110, !PT ;  /* 0x0000006e6f027209 */ /* 0x002fc80007810000 */
[----:B------:R-:W-:-:S04]  /*23a0*/  FMNMX.FTZ R2, R47, R2, !PT ;  /* 0x000000022f027209 */ /* 0x000fc80007810000 */
[----:B----4-:R-:W-:Y:S01]  /*23b0*/  FMNMX.FTZ R2, R46, R2, !PT ;  /* 0x000000022e027209 */ /* 0x010fe20007810000 */
[----:B--2---:R-:W-:-:S03]  /*23c0*/  FMUL.FTZ R3, R32, UR4 ;  /* 0x0000000420037c20 */ /* 0x004fc60008410000 */
[----:B------:R-:W-:Y:S01]  /*23d0*/  FMNMX.FTZ R2, R105, R2, !PT ;  /* 0x0000000269027209 */ /* 0x000fe20007810000 */
[----:B------:R1:W2:Y:S03]  /*23e0*/  MUFU.TANH R32, R3 ;  /* 0x0000000300207308 */ /* 0x0002a60000002400 */
[----:B------:R-:W-:-:S04]  /*23f0*/  FMNMX.FTZ R2, R106, R2, !PT ;  /* 0x000000026a027209 */ /* 0x000fc80007810000 */
[----:B---3--:R-:W-:-:S04]  /*2400*/  FMNMX.FTZ R2, R44, R2, !PT ;  /* 0x000000022c027209 */ /* 0x008fc80007810000 */
[----:B------:R-:W-:-:S04]  /*2410*/  FMNMX.FTZ R2, R45, R2, !PT ;  /* 0x000000022d027209 */ /* 0x000fc80007810000 */
[----:B------:R-:W-:Y:S01]  /*2420*/  FMNMX.FTZ R2, R96, R2, !PT ;  /* 0x0000000260027209 */ /* 0x000fe20007810000 */
[----:B-1----:R-:W-:-:S03]  /*2430*/  FMUL.FTZ R3, R33, UR4 ;  /* 0x0000000421037c20 */ /* 0x002fc60008410000 */
[----:B------:R-:W-:Y:S01]  /*2440*/  FMNMX.FTZ R2, R97, R2, !PT ;  /* 0x0000000261027209 */ /* 0x000fe20007810000 */
[----:B------:R1:W3:Y:S03]  /*2450*/  MUFU.TANH R28, R3 ;  /* 0x00000003001c7308 */ /* 0x0002e60000002400 */
[----:B------:R-:W-:-:S04]  /*2460*/  FMNMX.FTZ R2, R41, R2, !PT ;  /* 0x0000000229027209 */ /* 0x000fc80007810000 */
[----:B------:R-:W-:-:S04]  /*2470*/  FMNMX.FTZ R2, R30, R2, !PT ;  /* 0x000000021e027209 */ /* 0x000fc80007810000 */
[----:B------:R-:W-:-:S04]  /*2480*/  FMNMX.FTZ R2, R81, R2, !PT ;  /* 0x0000000251027209 */ /* 0x000fc80007810000 */
[----:B------:R-:W-:Y:S01]  /*2490*/  FMNMX.FTZ R2, R88, R2, !PT ;  /* 0x0000000258027209 */ /* 0x000fe20007810000 */
[----:B-1----:R-:W-:-:S03]  /*24a0*/  FMUL.FTZ R3, R20, UR4 ;  /* 0x0000000414037c20 */ /* 0x002fc60008410000 */
[----:B------:R-:W-:Y:S01]  /*24b0*/  FMNMX.FTZ R2, R36, R2, !PT ;  /* 0x0000000224027209 */ /* 0x000fe20007810000 */
[----:B------:R1:W4:Y:S03]  /*24c0*/  MUFU.TANH R25, R3 ;  /* 0x0000000300197308 */ /* 0x0003260000002400 */
[----:B------:R-:W-:-:S04]  /*24d0*/  FMNMX.FTZ R2, R29, R2, !PT ;  /* 0x000000021d027209 */ /* 0x000fc80007810000 */
[----:B------:R-:W-:-:S04]  /*24e0*/  FMNMX.FTZ R2, R68, R2, !PT ;  /* 0x0000000244027209 */ /* 0x000fc80007810000 */
[----:B------:R-:W-:-:S04]  /*24f0*/  FMNMX.FTZ R2, R69, R2, !PT ;  /* 0x0000000245027209 */ /* 0x000fc80007810000 */
[----:B--2---:R-:W-:Y:S01]  /*2500*/  FMNMX.FTZ R2, R32, R2, !PT ;  /* 0x0000000220027209 */ /* 0x004fe20007810000 */
[----:B-1----:R-:W-:-:S03]  /*2510*/  FMUL.FTZ R3, R21, UR4 ;  /* 0x0000000415037c20 */ /* 0x002fc60008410000 */
[----:B---3--:R-:W-:Y:S01]  /*2520*/  FMNMX.FTZ R2, R28, R2, !PT ;  /* 0x000000021c027209 */ /* 0x008fe20007810000 */
[----:B------:R1:W2:Y:S03]  /*2530*/  MUFU.TANH R21, R3 ;  /* 0x0000000300157308 */ /* 0x0002a60000002400 */
[----:B------:R-:W-:-:S04]  /*2540*/  FMNMX.FTZ R2, R64, R2, !PT ;  /* 0x0000000240027209 */ /* 0x000fc80007810000 */
[----:B------:R-:W-:-:S04]  /*2550*/  FMNMX.FTZ R2, R61, R2, !PT ;  /* 0x000000023d027209 */ /* 0x000fc80007810000 */
[----:B----4-:R-:W-:Y:S01]  /*2560*/  FMNMX.FTZ R2, R25, R2, !PT ;  /* 0x0000000219027209 */ /* 0x010fe20007810000 */
[----:B-1----:R-:W-:-:S03]  /*2570*/  FMUL.FTZ R3, R12, UR4 ;  /* 0x000000040c037c20 */ /* 0x002fc60008410000 */
[----:B--2---:R-:W-:Y:S01]  /*2580*/  FMNMX.FTZ R2, R21, R2, !PT ;  /* 0x0000000215027209 */ /* 0x004fe20007810000 */
[----:B------:R1:W2:Y:S03]  /*2590*/  MUFU.TANH R24, R3 ;  /* 0x0000000300187308 */ /* 0x0002a60000002400 */
[----:B------:R-:W-:-:S04]  /*25a0*/  FMNMX.FTZ R2, R60, R2, !PT ;  /* 0x000000023c027209 */ /* 0x000fc80007810000 */
[----:B------:R-:W-:Y:S01]  /*25b0*/  FMNMX.FTZ R2, R57, R2, !PT ;  /* 0x0000000239027209 */ /* 0x000fe20007810000 */
[----:B-1----:R-:W-:-:S03]  /*25c0*/  FMUL.FTZ R3, R13, UR4 ;  /* 0x000000040d037c20 */ /* 0x002fc60008410000 */
[----:B--2---:R-:W-:Y:S01]  /*25d0*/  FMNMX.FTZ R2, R24, R2, !PT ;  /* 0x0000000218027209 */ /* 0x004fe20007810000 */
[----:B------:R1:W2:Y:S02]  /*25e0*/  MUFU.TANH R20, R3 ;  /* 0x0000000300147308 */ /* 0x0002a40000002400 */
[----:B-1----:R-:W-:Y:S01]  /*25f0*/  FMUL.FTZ R3, R16, UR4 ;  /* 0x0000000410037c20 */ /* 0x002fe20008410000 */
[----:B--2---:R-:W-:-:S05]  /*2600*/  FMNMX.FTZ R2, R20, R2, !PT ;  /* 0x0000000214027209 */ /* 0x004fca0007810000 */
[----:B------:R1:W2:Y:S01]  /*2610*/  MUFU.TANH R13, R3 ;  /* 0x00000003000d7308 */ /* 0x0002a20000002400 */
        /* <DEDUP_REMOVED lines=8> */
[----:B------:R-:W-:Y:S06]  /*26a0*/  BAR.SYNC.DEFER_BLOCKING 0x0 ;  /* 0x0000000000007b1d */ /* 0x000fec0000010000 */
[----:B------:R-:W-:Y:S05]  /*26b0*/  @!P0 BRA `(.L_x_539) ;  /* 0x0000000000588947 */ /* 0x000fea0003800000 */
[----:B------:R-:W-:-:S04]  /*26c0*/  LEA.HI.SX32 R2, R196, 0xfffffffe, 0x19 ;  /* 0xfffffffec4027811 */ /* 0x000fc800078fcaff */
[----:B------:R-:W-:Y:S01]  /*26d0*/  SHF.R.S32.HI R5, RZ, 0x1f, R2 ;  /* 0x0000001fff057819 */ /* 0x000fe20000011402 */
[C---:B------:R-:W-:Y:S02]  /*26e0*/  IMAD R4, R2.reuse, UR12, RZ ;  /* 0x0000000c02047c24 */ /* 0x040fe4000f8e02ff */
[----:B-1----:R-:W-:-:S04]  /*26f0*/  IMAD.WIDE.U32 R2, R2, UR19, R180 ;  /* 0x0000001302027c25 */ /* 0x002fc8000f8e00b4 */
        /* <DEDUP_REMOVED lines=18> */
.L_x_539:
[----:B------:R-:W4:Y:S01]  /*2820*/  SHFL.BFLY PT, R40, R10, 0x2, 0x1f ;  /* 0x0c401f000a287f89 */ /* 0x000f2200000e0000 */
[----:B---3--:R-:W-:Y:S01]  /*2830*/  FMUL.FTZ R2, R27, UR4 ;  /* 0x000000041b027c20 */ /* 0x008fe20008410000 */
[----:B------:R-:W-:Y:S01]  /*2840*/  ULDC UR6, c[0x0][0x2ec] ;  /* 0x0000bb0000067ab9 */ /* 0x000fe20000000800 */
[----:B------:R-:W-:Y:S01]  /*2850*/  FMNMX.FTZ R4, R125, R124, !PT ;  /* 0x0000007c7d047209 */ /* 0x000fe20007810000 */
[----:B------:R-:W3:Y:S08]  /*2860*/  MUFU.TANH R11, R11 ;  /* 0x0000000b000b7308 */ /* 0x000ef00000002400 */
[----:B------:R5:W3:Y:S01]  /*2870*/  MUFU.TANH R6, R2 ;  /* 0x0000000200067308 */ /* 0x000ae20000002400 */
[----:B----4-:R-:W-:Y:S01]  /*2880*/  FMNMX.FTZ R40, R10, R40, !PT ;  /* 0x000000280a287209 */ /* 0x010fe20007810000 */
[----:B-----5:R-:W-:-:S04]  /*2890*/  FMUL.FTZ R2, R38, UR4 ;  /* 0x0000000426027c20 */ /* 0x020fc80008410000 */
[----:B-1----:R-:W1:Y:S02]  /*28a0*/  SHFL.BFLY PT, R3, R40, 0x1, 0x1f ;  /* 0x0c201f0028037f89 */ /* 0x002e6400000e0000 */
[----:B------:R4:W5:Y:S02]  /*28b0*/  MUFU.TANH R7, R2 ;  /* 0x0000000200077308 */ /* 0x0009640000002400 */
[----:B----4-:R-:W-:-:S06]  /*28c0*/  FMUL.FTZ R2, R39, UR4 ;  /* 0x0000000427027c20 */ /* 0x010fcc0008410000 */
[----:B------:R4:W5:Y:S01]  /*28d0*/  MUFU.TANH R8, R2 ;  /* 0x0000000200087308 */ /* 0x0009620000002400 */
[----:B-1----:R-:W-:Y:S01]  /*28e0*/  FMNMX.FTZ R40, R40, R3, !PT ;  /* 0x0000000328287209 */ /* 0x002fe20007810000 */
[----:B------:R-:W-:-:S03]  /*28f0*/  FMUL.FTZ R3, R19, UR4 ;  /* 0x0000000413037c20 */ /* 0x000fc60008410000 */
[----:B------:R-:W-:-:S03]  /*2900*/  FSETP.NEU.FTZ.AND P1, PT, R40, -INF , PT ;  /* 0xff8000002800780b */ /* 0x000fc60003f3d000 */
[----:B------:R-:W-:Y:S01]  /*2910*/  MUFU.TANH R217, R3 ;  /* 0x0000000300d97308 */ /* 0x000fe20000002400 */
[----:B----4-:R-:W-:-:S07]  /*2920*/  FMUL.FTZ R2, R34, UR4 ;  /* 0x0000000422027c20 */ /* 0x010fce0008410000 */
[----:B------:R1:W4:Y:S02]  /*2930*/  MUFU.TANH R9, R2 ;  /* 0x0000000200097308 */ /* 0x0003240000002400 */
[----:B-1----:R-:W-:-:S06]  /*2940*/  FMUL.FTZ R2, R35, UR4 ;  /* 0x0000000423027c20 */ /* 0x002fcc0008410000 */
        /* <DEDUP_REMOVED lines=11> */
[----:B-1----:R-:W-:-:S05]  /*2a00*/  FMUL.FTZ R2, R40, UR6 ;  /* 0x0000000628027c20 */ /* 0x002fca0008410000 */
[----:B------:R-:W-:-:S05]  /*2a10*/  FSEL R2, R2, RZ, P1 ;  /* 0x000000ff02027208 */ /* 0x000fca0000800000 */
[----:B------:R-:W-:-:S04]  /*2a20*/  FFMA.FTZ R3, R111, UR6, -R2 ;  /* 0x000000066f037c23 */ /* 0x000fc80008010802 */
[----:B------:R1:W-:Y:S02]  /*2a30*/  MUFU.EX2 R218, R3 ;  /* 0x0000000300da7308 */ /* 0x0003e40000000800 */
[----:B-1----:R-:W-:-:S06]  /*2a40*/  FFMA.FTZ R3, R110, UR6, -R2 ;  /* 0x000000066e037c23 */ /* 0x002fcc0008010802 */
[----:B------:R1:W4:Y:S02]  /*2a50*/  MUFU.EX2 R215, R3 ;  /* 0x0000000300d77308 */ /* 0x0003240000000800 */
        /* <DEDUP_REMOVED lines=11> */
[----:B--2---:R-:W-:Y:S01]  /*2b10*/  FMNMX.FTZ R3, R16, R3, !PT ;  /* 0x0000000310037209 */ /* 0x004fe20007810000 */
[----:B-1----:R-:W-:-:S03]  /*2b20*/  FFMA.FTZ R4, R106, UR6, -R2 ;  /* 0x000000066a047c23 */ /* 0x002fc60008010802 */
[----:B------:R-:W-:Y:S01]  /*2b30*/  FMNMX.FTZ R3, R119, R3, !PT ;  /* 0x0000000377037209 */ /* 0x000fe20007810000 */
[----:B------:R1:W-:Y:S03]  /*2b40*/  MUFU.EX2 R221, R4 ;  /* 0x0000000400dd7308 */ /* 0x0003e60000000800 */
[----:B------:R-:W-:Y:S01]  /*2b50*/  FMNMX.FTZ R3, R118, R3, !PT ;  /* 0x0000000376037209 */ /* 0x000fe20007810000 */
[----:B-1----:R-:W-:-:S04]  /*2b60*/  FFMA.FTZ R4, R44, UR6, -R2 ;  /* 0x000000062c047c23 */ /* 0x002fc80008010802 */
[----:B------:R1:W-:Y:S02]  /*2b70*/  MUFU.EX2 R223, R4 ;  /* 0x0000000400df7308 */ /* 0x0003e40000000800 */
[----:B-1----:R-:W-:-:S06]  /*2b80*/  FFMA.FTZ R4, R45, UR6, -R2 ;  /* 0x000000062d047c23 */ /* 0x002fcc0008010802 */
[----:B------:R3:W-:Y:S02]  /*2b90*/  MUFU.EX2 R224, R4 ;  /* 0x0000000400e07308 */ /* 0x0007e40000000800 */
[----:B---3--:R-:W-:Y:S01]  /*2ba0*/  FMNMX.FTZ R4, R11, R3, !PT ;  /* 0x000000030b047209 */ /* 0x008fe20007810000 */
[----:B------:R-:W-:-:S03]  /*2bb0*/  FFMA.FTZ R3, R96, UR6, -R2 ;  /* 0x0000000660037c23 */ /* 0x000fc60008010802 */
[----:B------:R-:W-:Y:S02]  /*2bc0*/  FMNMX.FTZ R4, R6, R4, !PT ;  /* 0x0000000406047209 */ /* 0x000fe40007810000 */
[----:B------:R1:W-:Y:S02]  /*2bd0*/  MUFU.EX2 R225, R3 ;  /* 0x0000000300e17308 */ /* 0x0003e40000000800 */
[----:B-1----:R-:W-:Y:S01]  /*2be0*/  FMNMX.FTZ R3, R117, R4, !PT ;  /* 0x0000000475037209 */ /* 0x002fe20007810000 */
[----:B------:R-:W-:-:S03]  /*2bf0*/  FFMA.FTZ R4, R97, UR6, -R2 ;  /* 0x0000000661047c23 */ /* 0x000fc60008010802 */
[----:B------:R-:W-:Y:S02]  /*2c00*/  FMNMX.FTZ R3, R116, R3, !PT ;  /* 0x0000000374037209 */ /* 0x000fe40007810000 */
[----:B------:R5:W-:Y:S02]  /*2c10*/  MUFU.EX2 R235, R4 ;  /* 0x0000000400eb7308 */ /* 0x000be40000000800 */
[----:B-----5:R-:W-:Y:S01]  /*2c20*/  FMNMX.FTZ R4, R7, R3, !PT ;  /* 0x0000000307047209 */ /* 0x020fe20007810000 */
[----:B------:R-:W-:-:S03]  /*2c30*/  FFMA.FTZ R3, R41, UR6, -R2 ;  /* 0x0000000629037c23 */ /* 0x000fc60008010802 */
[----:B------:R-:W-:Y:S02]  /*2c40*/  FMNMX.FTZ R4, R8, R4, !PT ;  /* 0x0000000408047209 */ /* 0x000fe40007810000 */
[----:B------:R1:W-:Y:S02]  /*2c50*/  MUFU.EX2 R234, R3 ;  /* 0x0000000300ea7308 */ /* 0x0003e40000000800 */
[----:B-1----:R-:W-:Y:S01]  /*2c60*/  FMNMX.FTZ R3, R113, R4, !PT ;  /* 0x0000000471037209 */ /* 0x002fe20007810000 */
[----:B------:R-:W-:-:S03]  /*2c70*/  FFMA.FTZ R4, R30, UR6, -R2 ;  /* 0x000000061e047c23 */ /* 0x000fc60008010802 */
[----:B------:R-:W-:Y:S02]  /*2c80*/  FMNMX.FTZ R3, R114, R3, !PT ;  /* 0x0000000372037209 */ /* 0x000fe40007810000 */
[----:B------:R4:W-:Y:S02]  /*2c90*/  MUFU.EX2 R233, R4 ;  /* 0x0000000400e97308 */ /* 0x0009e40000000800 */
[----:B----4-:R-:W-:Y:S01]  /*2ca0*/  FMNMX.FTZ R4, R9, R3, !PT ;  /* 0x0000000309047209 */ /* 0x010fe20007810000 */
[----:B------:R-:W-:-:S03]  /*2cb0*/  FFMA.FTZ R3, R81, UR6, -R2 ;  /* 0x0000000651037c23 */ /* 0x000fc60008010802 */
[----:B------:R-:W-:Y:S02]  /*2cc0*/  FMNMX.FTZ R4, R10, R4, !PT ;  /* 0x000000040a047209 */ /* 0x000fe40007810000 */
        /* <DEDUP_REMOVED lines=24> */
[----:B------:R1:W-:Y:S03]  /*2e50*/  MUFU.EX2 R226, R3 ;  /* 0x0000000300e27308 */ /* 0x0003e60000000800 */
        /* <DEDUP_REMOVED lines=8> */
[----:B-1----:R-:W-:Y:S01]  /*2ee0*/  FFMA.FTZ R3, R61, UR6, -R2 ;  /* 0x000000063d037c23 */ /* 0x002fe20008010802 */
[----:B------:R-:W-:-:S03]  /*2ef0*/  FMNMX.FTZ R4, R147, R146, !PT ;  /* 0x0000009293047209 */ /* 0x000fc60007810000 */
[C---:B------:R-:W-:Y:S02]  /*2f00*/  FMUL.FTZ R5, R39.reuse, UR6 ;  /* 0x0000000627057c20 */ /* 0x040fe40008410000 */
[----:B------:R1:W-:Y:S01]  /*2f10*/  MUFU.EX2 R238, R3 ;  /* 0x0000000300ee7308 */ /* 0x0003e20000000800 */
[----:B------:R-:W-:-:S04]  /*2f20*/  FSETP.NEU.FTZ.AND P1, PT, R39, -INF , PT ;  /* 0xff8000002700780b */ /* 0x000fc80003f3d000 */
[----:B------:R-:W-:Y:S01]  /*2f30*/  FSEL R5, R5, RZ, P1 ;  /* 0x000000ff05057208 */ /* 0x000fe20000800000 */
        /* <DEDUP_REMOVED lines=17> */
[----:B------:R-:W-:Y:S01]  /*3050*/  FFMA.FTZ R2, R12, UR6, -R2 ;  /* 0x000000060c027c23 */ /* 0x000fe20008010802 */
[----:B------:R-:W-:-:S04]  /*3060*/  F2FP.BF16.F32.PACK_AB R12, R215, R218 ;  /* 0x000000dad70c723e */ /* 0x000fc800000010ff */
        /* <DEDUP_REMOVED lines=110> */
[----:B-1----:R-:W-:Y:S02]  /*3750*/  FMNMX.FTZ R38, R38, R4, !PT ;  /* 0x0000000426267209 */ /* 0x002fe40007810000 */
[----:B------:R-:W-:-:S03]  /*3760*/  FMNMX.FTZ R2, R176, R2, !PT ;  /* 0x00000002b0027209 */ /* 0x000fc60007810000 */
[----:B------:R-:W1:Y:S01]  /*3770*/  SHFL.BFLY PT, R4, R38, 0x1, 0x1f ;  /* 0x0c201f0026047f89 */ /* 0x000e6200000e0000 */
[----:B------:R-:W-:Y:S01]  /*3780*/  FMNMX.FTZ R2, R165, R2, !PT ;  /* 0x00000002a5027209 */ /* 0x000fe20007810000 */
[----:B--2---:R-:W-:-:S03]  /*3790*/  FFMA.FTZ R3, R93, UR6, -R5 ;  /* 0x000000065d037c23 */ /* 0x004fc60008010805 */
[----:B------:R-:W-:Y:S01]  /*37a0*/  FMNMX.FTZ R2, R166, R2, !PT ;  /* 0x00000002a6027209 */ /* 0x000fe20007810000 */
[----:B------:R2:W-:Y:S04]  /*37b0*/  MUFU.EX2 R204, R3 ;  /* 0x0000000300cc7308 */ /* 0x0005e80000000800 */
[----:B------:R-:W4:Y:S01]  /*37c0*/  SHFL.BFLY PT, R7, R2, 0x2, 0x1f ;  /* 0x0c401f0002077f89 */ /* 0x000f2200000e0000 */
[----:B--2---:R-:W-:Y:S01]  /*37d0*/  FFMA.FTZ R3, R92, UR6, -R5 ;  /* 0x000000065c037c23 */ /* 0x004fe20008010805 */
[----:B-1----:R-:W-:-:S03]  /*37e0*/  FMNMX.FTZ R38, R38, R4, !PT ;  /* 0x0000000426267209 */ /* 0x002fc60007810000 */
[----:B------:R1:W-:Y:S01]  /*37f0*/  MUFU.EX2 R203, R3 ;  /* 0x0000000300cb7308 */ /* 0x0003e20000000800 */
[C---:B------:R-:W-:Y:S01]  /*3800*/  FSETP.NEU.FTZ.AND P1, PT, R38.reuse, -INF , PT ;  /* 0xff8000002600780b */ /* 0x040fe20003f3d000 */
[----:B------:R-:W-:Y:S01]  /*3810*/  FMUL.FTZ R4, R38, UR6 ;  /* 0x0000000626047c20 */ /* 0x000fe20008410000 */
[----:B----4-:R-:W-:-:S04]  /*3820*/  FMNMX.FTZ R2, R2, R7, !PT ;  /* 0x0000000702027209 */ /* 0x010fc80007810000 */
[----:B------:R-:W-:-:S05]  /*3830*/  FSEL R4, R4, RZ, P1 ;  /* 0x000000ff04047208 */ /* 0x000fca0000800000 */
[----:B------:R-:W-:Y:S01]  /*3840*/  FFMA.FTZ R6, R76, UR6, -R4 ;  /* 0x000000064c067c23 */ /* 0x000fe20008010804 */
[----:B-1----:R-:W-:-:S03]  /*3850*/  FFMA.FTZ R3, R14, UR6, -R5 ;  /* 0x000000060e037c23 */ /* 0x002fc60008010805 */
[----:B------:R1:W-:Y:S01]  /*3860*/  MUFU.EX2 R180, R6 ;  /* 0x0000000600b47308 */ /* 0x0003e20000000800 */
[----:B------:R-:W-:-:S07]  /*3870*/  F2FP.BF16.F32.PACK_AB R14, R220, R219 ;  /* 0x000000dbdc0e723e */ /* 0x000fce00000010ff */
[----:B------:R2:W-:Y:S01]  /*3880*/  MUFU.EX2 R36, R3 ;  /* 0x0000000300247308 */ /* 0x0005e20000000800 */
        /* <DEDUP_REMOVED lines=9> */
[----:B------:R1:W-:Y:S08]  /*3920*/  MUFU.EX2 R191, R2 ;  /* 0x0000000200bf7308 */ /* 0x0003f00000000800 */
[----:B------:R2:W-:Y:S01]  /*3930*/  MUFU.EX2 R200, R3 ;  /* 0x0000000300c87308 */ /* 0x0005e20000000800 */
[----:B-1----:R-:W-:-:S07]  /*3940*/  FFMA.FTZ R2, R65, UR6, -R4 ;  /* 0x0000000641027c23 */ /* 0x002fce0008010804 */
[----:B------:R1:W-:Y:S01]  /*3950*/  MUFU.EX2 R190, R2 ;  /* 0x0000000200be7308 */ /* 0x0003e20000000800 */
[----:B--2---:R-:W-:-:S07]  /*3960*/  FFMA.FTZ R3, R143, UR6, -R4 ;  /* 0x000000068f037c23 */ /* 0x004fce0008010804 */
[----:B------:R2:W-:Y:S01]  /*3970*/  MUFU.EX2 R122, R3 ;  /* 0x00000003007a7308 */ /* 0x0005e20000000800 */
[----:B-1----:R-:W-:Y:S01]  /*3980*/  IADD3 R2, R157, R6, RZ ;  /* 0x000000069d027210 */ /* 0x002fe20007ffe0ff */
[----:B--2---:R-:W-:-:S06]  /*3990*/  FFMA.FTZ R3, R144, UR6, -R4 ;  /* 0x0000000690037c23 */ /* 0x004fcc0008010804 */
        /* <DEDUP_REMOVED lines=9> */
[----:B-1----:R-:W-:Y:S01]  /*3a30*/  FFMA.FTZ R3, R135, UR6, -R4 ;  /* 0x0000000687037c23 */ /* 0x002fe20008010804 */
[----:B------:R-:W-:Y:S02]  /*3a40*/  LEA R135, R2, UR5, 0x1 ;  /* 0x0000000502877c11 */ /* 0x000fe4000f8e08ff */
[----:B------:R-:W-:-:S03]  /*3a50*/  LOP3.LUT R2, R216, 0xffffffe0, RZ, 0xc0, !PT ;  /* 0xffffffe0d8027812 */ /* 0x000fc600078ec0ff */
[----:B------:R1:W-:Y:S01]  /*3a60*/  MUFU.EX2 R179, R3 ;  /* 0x0000000300b37308 */ /* 0x0003e20000000800 */
[----:B------:R-:W-:Y:S01]  /*3a70*/  IADD3 R184, R0, R135, RZ ;  /* 0x0000008700b87210 */ /* 0x000fe20007ffe0ff */
[----:B------:R-:W2:Y:S04]  /*3a80*/  LDSM.16.MT88.4 R16, [R135+0x4000] ;  /* 0x004000008710783b */ /* 0x000ea80000004200 */
[----:B------:R-:W3:Y:S04]  /*3a90*/  LDSM.16.MT88.4 R24, [R184+0x4000] ;  /* 0x00400000b818783b */ /* 0x000ee80000004200 */
[----:B------:R-:W4:Y:S04]  /*3aa0*/  LDSM.16.MT88.4 R28, [R135+0x4400] ;  /* 0x00440000871c783b */ /* 0x000f280000004200 */
[----:B------:R-:W5:Y:S01]  /*3ab0*/  LDSM.16.MT88.4 R32, [R184+0x4400] ;  /* 0x00440000b820783b */ /* 0x000f620000004200 */
[----:B-1----:R-:W-:-:S04]  /*3ac0*/  FFMA.FTZ R3, R77, UR6, -R4 ;  /* 0x000000064d037c23 */ /* 0x002fc80008010804 */
[----:B------:R1:W-:Y:S02]  /*3ad0*/  MUFU.EX2 R181, R3 ;  /* 0x0000000300b57308 */ /* 0x0003e40000000800 */
[----:B-1----:R-:W-:-:S06]  /*3ae0*/  FFMA.FTZ R3, R134, UR6, -R4 ;  /* 0x0000000686037c23 */ /* 0x002fcc0008010804 */
[----:B------:R1:W-:Y:S01]  /*3af0*/  MUFU.EX2 R134, R3 ;  /* 0x0000000300867308 */ /* 0x0003e20000000800 */
[C---:B--2---:R-:W-:Y:S06]  /*3b00*/  HMMA.16816.F32.BF16 R76, R12.reuse, R18, RZ ;  /* 0x000000120c4c723c */ /* 0x044fec00000418ff */
[----:B---3--:R-:W-:Y:S01]  /*3b10*/  HMMA.16816.F32.BF16 R60, R12, R24, RZ ;  /* 0x000000180c3c723c */ /* 0x008fe200000418ff */
[----:B-1----:R-:W-:-:S04]  /*3b20*/  FFMA.FTZ R3, R133, UR6, -R4 ;  /* 0x0000000685037c23 */ /* 0x002fc80008010804 */
[----:B------:R1:W-:Y:S02]  /*3b30*/  MUFU.EX2 R182, R3 ;  /* 0x0000000300b67308 */ /* 0x0003e40000000800 */
[----:B-1----:R-:W-:-:S06]  /*3b40*/  FFMA.FTZ R3, R73, UR6, -R4 ;  /* 0x0000000649037c23 */ /* 0x002fcc0008010804 */
[----:B------:R1:W-:Y:S02]  /*3b50*/  MUFU.EX2 R183, R3 ;  /* 0x0000000300b77308 */ /* 0x0003e40000000800 */
[--C-:B-1----:R-:W-:Y:S02]  /*3b60*/  FFMA.FTZ R3, R72, UR6, -R4.reuse ;  /* 0x0000000648037c23 */ /* 0x102fe40008010804 */
[----:B------:R-:W-:Y:S04]  /*3b70*/  HMMA.16816.F32.BF16 R72, R12, R26, RZ ;  /* 0x0000001a0c48723c */ /* 0x000fe800000418ff */
[----:B------:R1:W-:Y:S02]  /*3b80*/  MUFU.EX2 R189, R3 ;  /* 0x0000000300bd7308 */ /* 0x0003e40000000800 */
[----:B-1----:R-:W-:-:S06]  /*3b90*/  FFMA.FTZ R3, R131, UR6, -R4 ;  /* 0x0000000683037c23 */ /* 0x002fcc0008010804 */
[----:B------:R1:W-:Y:S02]  /*3ba0*/  MUFU.EX2 R192, R3 ;  /* 0x0000000300c07308 */ /* 0x0003e40000000800 */
[----:B-1----:R-:W-:-:S05]  /*3bb0*/  FMUL.FTZ R3, R20, UR6 ;  /* 0x0000000614037c20 */ /* 0x002fca0008410000 */
[----:B------:R-:W-:-:S05]  /*3bc0*/  FSEL R3, R3, RZ, P1 ;  /* 0x000000ff03037208 */ /* 0x000fca0000800000 */
[--C-:B------:R-:W-:Y:S01]  /*3bd0*/  FFMA.FTZ R6, R147, UR6, -R3.reuse ;  /* 0x0000000693067c23 */ /* 0x100fe20008010803 */
[----:B------:R-:W-:-:S03]  /*3be0*/  FFMA.FTZ R0, R146, UR6, -R3 ;  /* 0x0000000692007c23 */ /* 0x000fc60008010803 */
[----:B------:R-:W-:Y:S08]  /*3bf0*/  MUFU.EX2 R7, R6 ;  /* 0x0000000600077308 */ /* 0x000ff00000000800 */
[----:B------:R1:W2:Y:S02]  /*3c00*/  MUFU.EX2 R6, R0 ;  /* 0x0000000000067308 */ /* 0x0002a40000000800 */
[----:B-1----:R-:W-:Y:S01]  /*3c10*/  FFMA.FTZ R0, R101, UR6, -R3 ;  /* 0x0000000665007c23 */ /* 0x002fe20008010803 */
[----:B--2---:R-:W-:-:S05]  /*3c20*/  F2FP.BF16.F32.PACK_AB R9, R6, R7 ;  /* 0x000000070609723e */ /* 0x004fca00000010ff */
[----:B------:R1:W-:Y:S02]  /*3c30*/  MUFU.EX2 R108, R0 ;  /* 0x00000000006c7308 */ /* 0x0003e40000000800 */
[----:B-1----:R-:W-:-:S06]  /*3c40*/  FFMA.FTZ R0, R100, UR6, -R3 ;  /* 0x0000000664007c23 */ /* 0x002fcc0008010803 */
[----:B------:R1:W2:Y:S02]  /*3c50*/  MUFU.EX2 R109, R0 ;  /* 0x00000000006d7308 */ /* 0x0002a40000000800 */
[----:B-1----:R-:W-:Y:S01]  /*3c60*/  FFMA.FTZ R0, R80, UR6, -R4 ;  /* 0x0000000650007c23 */ /* 0x002fe20008010804 */
[----:B--2---:R-:W-:Y:S01]  /*3c70*/  F2FP.BF16.F32.PACK_AB R11, R109, R108 ;  /* 0x0000006c6d0b723e */ /* 0x004fe200000010ff */
[-C--:B------:R-:W-:Y:S04]  /*3c80*/  HMMA.16816.F32.BF16 R80, R12, R16.reuse, RZ ;  /* 0x000000100c50723c */ /* 0x080fe800000418ff */
[----:B------:R1:W-:Y:S02]  /*3c90*/  MUFU.EX2 R177, R0 ;  /* 0x0000000000b17308 */ /* 0x0003e40000000800 */
[----:B------:R-:W-:Y:S01]  /*3ca0*/  HMMA.16816.F32.BF16 R44, R8, R16, RZ ;  /* 0x00000010082c723c */ /* 0x000fe200000418ff */
[----:B------:R-:W-:-:S02]  /*3cb0*/  F2FP.BF16.F32.PACK_AB R12, R221, R222 ;  /* 0x000000dedd0c723e */ /* 0x000fc400000010ff */
[----:B------:R-:W-:Y:S02]  /*3cc0*/  F2FP.BF16.F32.PACK_AB R13, R202, R199 ;  /* 0x000000c7ca0d723e */ /* 0x000fe400000010ff */
[----:B------:R-:W-:Y:S01]  /*3cd0*/  F2FP.BF16.F32.PACK_AB R14, R224, R223 ;  /* 0x000000dfe00e723e */ /* 0x000fe200000010ff */
[----:B------:R-:W-:Y:S01]  /*3ce0*/  HMMA.16816.F32.BF16 R48, R8, R24, RZ ;  /* 0x000000180830723c */ /* 0x000fe200000418ff */
[----:B------:R-:W-:-:S05]  /*3cf0*/  F2FP.BF16.F32.PACK_AB R15, R207, R201 ;  /* 0x000000c9cf0f723e */ /* 0x000fca00000010ff */
[C---:B------:R-:W-:Y:S01]  /*3d00*/  HMMA.16816.F32.BF16 R52, R8.reuse, R18, RZ ;  /* 0x000000120834723c */ /* 0x040fe200000418ff */
[----:B-1----:R-:W-:Y:S01]  /*3d10*/  FFMA.FTZ R0, R149, UR6, -R3 ;  /* 0x0000000695007c23 */ /* 0x002fe20008010803 */
[----:B------:R-:W-:Y:S03]  /*3d20*/  LDSM.16.MT88.4 R16, [R184+0x4800] ;  /* 0x00480000b810783b */ /* 0x000fe60000004200 */
[----:B------:R1:W-:Y:S01]  /*3d30*/  MUFU.EX2 R113, R0 ;  /* 0x0000000000717308 */ /* 0x0003e20000000800 */
[----:B------:R-:W-:Y:S01]  /*3d40*/  HMMA.16816.F32.BF16 R56, R8, R26, RZ ;  /* 0x0000001a0838723c */ /* 0x000fe200000418ff */
[----:B------:R-:W2:Y:S05]  /*3d50*/  LDSM.16.MT88.4 R24, [R135+0x4800] ;  /* 0x004800008718783b */ /* 0x000eaa0000004200 */
[----:B----4-:R-:W-:Y:S01]  /*3d60*/  HMMA.16816.F32.BF16 R80, R12, R28, R80 ;  /* 0x0000001c0c50723c */ /* 0x010fe20000041850 */
[----:B------:R-:W-:-:S02]  /*3d70*/  F2FP.BF16.F32.PACK_AB R8, R179, R125 ;  /* 0x0000007db308723e */ /* 0x000fc400000010ff */
[----:B------:R-:W-:-:S03]  /*3d80*/  F2FP.BF16.F32.PACK_AB R10, R180, R181 ;  /* 0x000000b5b40a723e */ /* 0x000fc600000010ff */
[----:B-----5:R-:W-:Y:S01]  /*3d90*/  HMMA.16816.F32.BF16 R84, R12, R32, R60 ;  /* 0x000000200c54723c */ /* 0x020fe2000004183c */
        /* <DEDUP_REMOVED lines=21> */
[----:B------:R-:W3:Y:S01]  /*3ef0*/  LDSM.16.MT88.4 R32, [R135+0x4c00] ;  /* 0x004c00008720783b */ /* 0x000ee20000004200 */
        /* <DEDUP_REMOVED lines=8> */
[C---:B------:R-:W-:Y:S01]  /*3f80*/  HMMA.16816.F32.BF16 R72, R12.reuse, R26, R56 ;  /* 0x0000001a0c48723c */ /* 0x040fe20000041838 */
[----:B------:R1:W-:Y:S05]  /*3f90*/  MUFU.EX2 R111, R0 ;  /* 0x00000000006f7308 */ /* 0x0003ea0000000800 */
        /* <DEDUP_REMOVED lines=13> */
[C---:B------:R-:W-:Y:S01]  /*4070*/  HMMA.16816.F32.BF16 R48, R8.reuse, R26, R48 ;  /* 0x0000001a0830723c */ /* 0x040fe20000041830 */
[----:B-1----:R-:W-:Y:S01]  /*4080*/  FFMA.FTZ R0, R145, UR6, -R4 ;  /* 0x0000000691007c23 */ /* 0x002fe20008010804 */
[----:B------:R-:W1:Y:S03]  /*4090*/  LDSM.16.MT88.4 R24, [R135+0x5000] ;  /* 0x005000008718783b */ /* 0x000e660000004200 */
[----:B------:R2:W-:Y:S01]  /*40a0*/  MUFU.EX2 R114, R0 ;  /* 0x0000000000727308 */ /* 0x0005e20000000800 */
[----:B------:R-:W-:Y:S01]  /*40b0*/  HMMA.16816.F32.BF16 R64, R8, R18, R52 ;  /* 0x000000120840723c */ /* 0x000fe20000041834 */
[----:B------:R-:W-:Y:S05]  /*40c0*/  LDSM.16.MT88.4 R144, [R135+0x5c00] ;  /* 0x005c00008790783b */ /* 0x000fea0000004200 */
[----:B------:R-:W-:Y:S01]  /*40d0*/  HMMA.16816.F32.BF16 R68, R12, R16, R84 ;  /* 0x000000100c44723c */ /* 0x000fe20000041854 */
[----:B------:R-:W4:Y:S01]  /*40e0*/  LDSM.16.MT88.4 R16, [R184+0x5000] ;  /* 0x00500000b810783b */ /* 0x000f220000004200 */
[----:B------:R-:W-:-:S02]  /*40f0*/  F2FP.BF16.F32.PACK_AB R8, R191, R192 ;  /* 0x000000c0bf08723e */ /* 0x000fc400000010ff */
[----:B------:R-:W-:-:S03]  /*4100*/  F2FP.BF16.F32.PACK_AB R10, R177, R190 ;  /* 0x000000beb10a723e */ /* 0x000fc600000010ff */
[----:B------:R-:W-:Y:S02]  /*4110*/  F2FP.BF16.F32.PACK_AB R12, R231, R232 ;  /* 0x000000e8e70c723e */ /* 0x000fe400000010ff */
[----:B------:R-:W-:Y:S01]  /*4120*/  F2FP.BF16.F32.PACK_AB R13, R211, R212 ;  /* 0x000000d4d30d723e */ /* 0x000fe200000010ff */
[----:B--2---:R-:W-:Y:S01]  /*4130*/  FFMA.FTZ R0, R150, UR6, -R4 ;  /* 0x0000000696007c23 */ /* 0x004fe20008010804 */
[----:B------:R-:W-:Y:S02]  /*4140*/  F2FP.BF16.F32.PACK_AB R14, R229, R230 ;  /* 0x000000e6e50e723e */ /* 0x000fe400000010ff */
[----:B------:R-:W-:Y:S01]  /*4150*/  F2FP.BF16.F32.PACK_AB R15, R88, R90 ;  /* 0x0000005a580f723e */ /* 0x000fe200000010ff */
[----:B------:R2:W-:Y:S06]  /*4160*/  MUFU.EX2 R110, R0 ;  /* 0x00000000006e7308 */ /* 0x0005ec0000000800 */
[----:B---3--:R-:W-:Y:S01]  /*4170*/  HMMA.16816.F32.BF16 R80, R12, R32, R80 ;  /* 0x000000200c50723c */ /* 0x008fe20000041850 */
[----:B--2---:R-:W-:-:S04]  /*4180*/  FFMA.FTZ R0, R159, UR6, -R3 ;  /* 0x000000069f007c23 */ /* 0x004fc80008010803 */
[----:B------:R2:W-:Y:S02]  /*4190*/  MUFU.EX2 R104, R0 ;  /* 0x0000000000687308 */ /* 0x0005e40000000800 */
[----:B--2---:R-:W-:-:S06]  /*41a0*/  FFMA.FTZ R0, R158, UR6, -R3 ;  /* 0x000000069e007c23 */ /* 0x004fcc0008010803 */
        /* <DEDUP_REMOVED lines=14> */
[----:B------:R-:W-:Y:S06]  /*4290*/  HMMA.16816.F32.BF16 R60, R8, R30, R64 ;  /* 0x0000001e083c723c */ /* 0x000fec0000041840 */
[----:B------:R-:W-:Y:S01]  /*42a0*/  HMMA.16816.F32.BF16 R76, R12, R34, R72 ;  /* 0x000000220c4c723c */ /* 0x000fe20000041848 */
[----:B------:R-:W3:Y:S01]  /*42b0*/  LDSM.16.MT88.4 R32, [R135+0x5400] ;  /* 0x005400008720783b */ /* 0x000ee20000004200 */
[----:B------:R-:W-:Y:S02]  /*42c0*/  F2FP.BF16.F32.PACK_AB R8, R131, R133 ;  /* 0x000000858308723e */ /* 0x000fe400000010ff */
[----:B------:R-:W-:-:S02]  /*42d0*/  F2FP.BF16.F32.PACK_AB R10, R115, R130 ;  /* 0x00000082730a723e */ /* 0x000fc400000010ff */
[----:B------:R-:W-:Y:S01]  /*42e0*/  HMMA.16816.F32.BF16 R72, R12, R28, R68 ;  /* 0x0000001c0c48723c */ /* 0x000fe20000041844 */
[----:B--2---:R-:W-:-:S05]  /*42f0*/  FFMA.FTZ R0, R154, UR6, -R4 ;  /* 0x000000069a007c23 */ /* 0x004fca0008010804 */
[----:B------:R-:W-:Y:S01]  /*4300*/  HMMA.16816.F32.BF16 R68, R12, R30, R56 ;  /* 0x0000001e0c44723c */ /* 0x000fe20000041838 */
[----:B------:R-:W2:Y:S01]  /*4310*/  LDSM.16.MT88.4 R28, [R184+0x5400] ;  /* 0x00540000b81c783b */ /* 0x000ea20000004200 */
[----:B------:R5:W-:Y:S05]  /*4320*/  MUFU.EX2 R101, R0 ;  /* 0x0000000000657308 */ /* 0x000bea0000000800 */
[----:B------:R-:W-:Y:S02]  /*4330*/  F2FP.BF16.F32.PACK_AB R12, R227, R228 ;  /* 0x000000e4e30c723e */ /* 0x000fe400000010ff */
[----:B------:R-:W-:Y:S02]  /*4340*/  F2FP.BF16.F32.PACK_AB R13, R208, R210 ;  /* 0x000000d2d00d723e */ /* 0x000fe400000010ff */
[----:B------:R-:W-:-:S02]  /*4350*/  F2FP.BF16.F32.PACK_AB R14, R236, R226 ;  /* 0x000000e2ec0e723e */ /* 0x000fc400000010ff */
[----:B------:R-:W-:Y:S01]  /*4360*/  F2FP.BF16.F32.PACK_AB R15, R42, R43 ;  /* 0x0000002b2a0f723e */ /* 0x000fe200000010ff */
[----:B-----5:R-:W-:-:S06]  /*4370*/  FFMA.FTZ R0, R168, UR6, -R3 ;  /* 0x00000006a8007c23 */ /* 0x020fcc0008010803 */
[C---:B-1----:R-:W-:Y:S01]  /*4380*/  HMMA.16816.F32.BF16 R76, R12.reuse, R26, R76 ;  /* 0x0000001a0c4c723c */ /* 0x042fe2000004184c */
[----:B------:R1:W-:Y:S05]  /*4390*/  MUFU.EX2 R97, R0 ;  /* 0x0000000000617308 */ /* 0x0003ea0000000800 */
[----:B----4-:R-:W-:Y:S01]  /*43a0*/  HMMA.16816.F32.BF16 R56, R12, R16, R72 ;  /* 0x000000100c38723c */ /* 0x010fe20000041848 */
        /* <DEDUP_REMOVED lines=9> */
[----:B------:R1:W4:Y:S02]  /*4440*/  MUFU.EX2 R98, R0 ;  /* 0x0000000000627308 */ /* 0x0003240000000800 */
[C---:B------:R-:W-:Y:S06]  /*4450*/  HMMA.16816.F32.BF16 R64, R8.reuse, R26, R48 ;  /* 0x0000001a0840723c */ /* 0x040fec0000041830 */
[C---:B------:R-:W-:Y:S06]  /*4460*/  HMMA.16816.F32.BF16 R44, R8.reuse, R16, R44 ;  /* 0x00000010082c723c */ /* 0x040fec000004182c */
[----:B------:R-:W-:Y:S01]  /*4470*/  HMMA.16816.F32.BF16 R48, R8, R18, R60 ;  /* 0x000000120830723c */ /* 0x000fe2000004183c */
[----:B-1----:R-:W-:-:S04]  /*4480*/  FFMA.FTZ R0, R136, UR6, -R4 ;  /* 0x0000000688007c23 */ /* 0x002fc80008010804 */
[----:B------:R1:W-:Y:S01]  /*4490*/  MUFU.EX2 R95, R0 ;  /* 0x00000000005f7308 */ /* 0x0003e20000000800 */
[-C--:B------:R-:W-:Y:S06]  /*44a0*/  HMMA.16816.F32.BF16 R136, R8, R24.reuse, R52 ;  /* 0x000000180888723c */ /* 0x080fec0000041834 */
[----:B------:R-:W-:Y:S01]  /*44b0*/  HMMA.16816.F32.BF16 R52, R12, R24, R80 ;  /* 0x000000180c34723c */ /* 0x000fe20000041850 */
[----:B------:R-:W-:Y:S01]  /*44c0*/  F2FP.BF16.F32.PACK_AB R8, R110, R114 ;  /* 0x000000726e08723e */ /* 0x000fe200000010ff */
[----:B------:R-:W-:Y:S01]  /*44d0*/  LDSM.16.MT88.4 R24, [R135+0x5800] ;  /* 0x005800008718783b */ /* 0x000fe20000004200 */
[----:B------:R-:W-:-:S03]  /*44e0*/  F2FP.BF16.F32.PACK_AB R10, R103, R105 ;  /* 0x00000069670a723e */ /* 0x000fc600000010ff */
[----:B------:R-:W-:Y:S01]  /*44f0*/  HMMA.16816.F32.BF16 R60, R12, R18, R68 ;  /* 0x000000120c3c723c */ /* 0x000fe20000041844 */
[----:B------:R-:W5:Y:S01]  /*4500*/  LDSM.16.MT88.4 R16, [R184+0x5800] ;  /* 0x00580000b810783b */ /* 0x000f620000004200 */
[----:B-1----:R-:W-:-:S05]  /*4510*/  FFMA.FTZ R0, R140, UR6, -R4 ;  /* 0x000000068c007c23 */ /* 0x002fca0008010804 */
[----:B----4-:R-:W-:Y:S01]  /*4520*/  F2FP.BF16.F32.PACK_AB R12, R98, R101 ;  /* 0x00000065620c723e */ /* 0x010fe200000010ff */
        /* <DEDUP_REMOVED lines=14> */
[C---:B---3--:R-:W-:Y:S06]  /*4610*/  HMMA.16816.F32.BF16 R136, R8.reuse, R32, R136 ;  /* 0x000000200888723c */ /* 0x048fec0000041888 */
[C---:B------:R-:W-:Y:S06]  /*4620*/  HMMA.16816.F32.BF16 R64, R8.reuse, R34, R64 ;  /* 0x000000220840723c */ /* 0x040fec0000041840 */
[----:B--2---:R-:W-:Y:S01]  /*4630*/  HMMA.16816.F32.BF16 R156, R8, R28, R44 ;  /* 0x0000001c089c723c */ /* 0x004fe2000004182c */
[----:B-1----:R-:W-:-:S04]  /*4640*/  FFMA.FTZ R0, R170, UR6, -R4 ;  /* 0x00000006aa007c23 */ /* 0x002fc80008010804 */
[----:B------:R1:W2:Y:S01]  /*4650*/  MUFU.EX2 R82, R0 ;  /* 0x0000000000527308 */ /* 0x0002a20000000800 */
[----:B------:R-:W-:Y:S01]  /*4660*/  HMMA.16816.F32.BF16 R68, R8, R30, R48 ;  /* 0x0000001e0844723c */ /* 0x000fe20000041830 */
[----:B------:R-:W3:Y:S06]  /*4670*/  LDSM.16.MT88.4 R48, [R184+0x5c00] ;  /* 0x005c0000b830783b */ /* 0x000eec0000004200 */
[----:B------:R-:W-:Y:S02]  /*4680*/  F2FP.BF16.F32.PACK_AB R8, R238, R237 ;  /* 0x000000edee08723e */ /* 0x000fe400000010ff */
[----:B------:R-:W-:-:S02]  /*4690*/  F2FP.BF16.F32.PACK_AB R9, R205, R206 ;  /* 0x000000cecd09723e */ /* 0x000fc400000010ff */
        /* <DEDUP_REMOVED lines=10> */
[----:B------:R1:W-:Y:S06]  /*4740*/  MUFU.EX2 R75, R0 ;  /* 0x00000000004b7308 */ /* 0x0003ec0000000800 */
[----:B------:R-:W-:Y:S02]  /*4750*/  F2FP.BF16.F32.PACK_AB R8, R242, R240 ;  /* 0x000000f0f208723e */ /* 0x000fe400000010ff */
[----:B------:R-:W-:Y:S02]  /*4760*/  F2FP.BF16.F32.PACK_AB R9, R203, R204 ;  /* 0x000000cccb09723e */ /* 0x000fe400000010ff */
[----:B------:R-:W-:-:S02]  /*4770*/  F2FP.BF16.F32.PACK_AB R10, R244, R243 ;  /* 0x000000f3f40a723e */ /* 0x000fc400000010ff */
[----:B------:R-:W-:Y:S01]  /*4780*/  F2FP.BF16.F32.PACK_AB R11, R23, R36 ;  /* 0x00000024170b723e */ /* 0x000fe200000010ff */
[----:B-1----:R-:W-:-:S06]  /*4790*/  FFMA.FTZ R0, R174, UR6, -R3 ;  /* 0x00000006ae007c23 */ /* 0x002fcc0008010803 */
[C---:B-----5:R-:W-:Y:S01]  /*47a0*/  HMMA.16816.F32.BF16 R32, R8.reuse, R16, R32 ;  /* 0x000000100820723c */ /* 0x060fe20000041820 */
[----:B------:R1:W2:Y:S05]  /*47b0*/  MUFU.EX2 R74, R0 ;  /* 0x00000000004a7308 */ /* 0x0002aa0000000800 */
[C---:B------:R-:W-:Y:S06]  /*47c0*/  HMMA.16816.F32.BF16 R52, R8.reuse, R24, R52 ;  /* 0x000000180834723c */ /* 0x040fec0000041834 */
[C---:B------:R-:W-:Y:S06]  /*47d0*/  HMMA.16816.F32.BF16 R44, R8.reuse, R26, R44 ;  /* 0x0000001a082c723c */ /* 0x040fec000004182c */
[----:B------:R-:W-:Y:S01]  /*47e0*/  HMMA.16816.F32.BF16 R28, R8, R18, R28 ;  /* 0x00000012081c723c */ /* 0x000fe2000004181c */
[----:B-1----:R-:W-:Y:S01]  /*47f0*/  FFMA.FTZ R0, R160, UR6, -R3 ;  /* 0x00000006a0007c23 */ /* 0x002fe20008010803 */
[----:B--2---:R-:W-:-:S02]  /*4800*/  F2FP.BF16.F32.PACK_AB R13, R74, R75 ;  /* 0x0000004b4a0d723e */ /* 0x004fc400000010ff */
[----:B------:R-:W-:Y:S01]  /*4810*/  F2FP.BF16.F32.PACK_AB R160, R245, R246 ;  /* 0x000000f6f5a0723e */ /* 0x000fe200000010ff */
[----:B------:R1:W-:Y:S02]  /*4820*/  MUFU.EX2 R72, R0 ;  /* 0x0000000000487308 */ /* 0x0003e40000000800 */
[----:B-1----:R-:W-:Y:S01]  /*4830*/  FFMA.FTZ R0, R162, UR6, -R3 ;  /* 0x00000006a2007c23 */ /* 0x002fe20008010803 */
[----:B------:R-:W-:-:S05]  /*4840*/  F2FP.BF16.F32.PACK_AB R162, R247, R248 ;  /* 0x000000f8f7a2723e */ /* 0x000fca00000010ff */
[----:B------:R1:W2:Y:S02]  /*4850*/  MUFU.EX2 R73, R0 ;  /* 0x0000000000497308 */ /* 0x0002a40000000800 */
[----:B-1----:R-:W-:Y:S01]  /*4860*/  FFMA.FTZ R0, R161, UR6, -R4 ;  /* 0x00000006a1007c23 */ /* 0x002fe20008010804 */
[----:B--2---:R-:W-:Y:S01]  /*4870*/  F2FP.BF16.F32.PACK_AB R15, R73, R72 ;  /* 0x00000048490f723e */ /* 0x004fe200000010ff */
[----:B------:R-:W-:-:S04]  /*4880*/  FADD.FTZ R4, R122, R119 ;  /* 0x000000777a047221 */ /* 0x000fc80000010000 */
[----:B------:R1:W-:Y:S02]  /*4890*/  MUFU.EX2 R80, R0 ;  /* 0x0000000000507308 */ /* 0x0003e40000000800 */
[C---:B------:R-:W-:Y:S06]  /*48a0*/  HMMA.16816.F32.BF16 R156, R12.reuse, R16, R156 ;  /* 0x000000100c9c723c */ /* 0x040fec000004189c */
[C---:B------:R-:W-:Y:S06]  /*48b0*/  HMMA.16816.F32.BF16 R136, R12.reuse, R24, R136 ;  /* 0x000000180c88723c */ /* 0x040fec0000041888 */
[----:B------:R-:W-:Y:S01]  /*48c0*/  HMMA.16816.F32.BF16 R148, R12, R26, R64 ;  /* 0x0000001a0c94723c */ /* 0x000fe20000041840 */
[----:B-1----:R-:W-:-:S04]  /*48d0*/  FFMA.FTZ R0, R175, UR6, -R3 ;  /* 0x00000006af007c23 */ /* 0x002fc80008010803 */
[----:B------:R1:W-:Y:S01]  /*48e0*/  MUFU.EX2 R58, R0 ;  /* 0x00000000003a7308 */ /* 0x0003e20000000800 */
[----:B------:R-:W-:Y:S01]  /*48f0*/  HMMA.16816.F32.BF16 R12, R12, R18, R68 ;  /* 0x000000120c0c723c */ /* 0x000fe20000041844 */
[----:B-1----:R-:W-:-:S06]  /*4900*/  FFMA.FTZ R0, R176, UR6, -R3 ;  /* 0x00000006b0007c23 */ /* 0x002fcc0008010803 */
[----:B------:R1:W2:Y:S02]  /*4910*/  MUFU.EX2 R57, R0 ;  /* 0x0000000000397308 */ /* 0x0002a40000000800 */
[--C-:B-1----:R-:W-:Y:S01]  /*4920*/  FFMA.FTZ R0, R165, UR6, -R3.reuse ;  /* 0x00000006a5007c23 */ /* 0x102fe20008010803 */
[----:B------:R-:W-:Y:S01]  /*4930*/  FFMA.FTZ R3, R166, UR6, -R3 ;  /* 0x00000006a6037c23 */ /* 0x000fe20008010803 */
[----:B--2---:R-:W-:-:S04]  /*4940*/  F2FP.BF16.F32.PACK_AB R165, R57, R58 ;  /* 0x0000003a39a5723e */ /* 0x004fc800000010ff */
[----:B------:R1:W-:Y:S01]  /*4950*/  MUFU.EX2 R56, R0 ;  /* 0x0000000000387308 */ /* 0x0003e20000000800 */
[----:B------:R-:W-:-:S07]  /*4960*/  F2FP.BF16.F32.PACK_AB R166, R80, R81 ;  /* 0x0000005150a6723e */ /* 0x000fce00000010ff */
[----:B------:R2:W4:Y:S01]  /*4970*/  MUFU.EX2 R22, R3 ;  /* 0x0000000300167308 */ /* 0x0005220000000800 */
[----:B-1----:R-:W-:-:S07]  /*4980*/  FFMA.FTZ R0, R178, UR6, -R5 ;  /* 0x00000006b2007c23 */ /* 0x002fce0008010805 */
[----:B------:R1:W5:Y:S01]  /*4990*/  MUFU.EX2 R21, R0 ;  /* 0x0000000000157308 */ /* 0x0003620000000800 */
[----:B--2---:R-:W-:Y:S01]  /*49a0*/  IADD3 R3, -R2, R249, RZ ;  /* 0x000000f902037210 */ /* 0x004fe20007ffe1ff */
        /* <DEDUP_REMOVED lines=8> */
[C---:B---3--:R-:W-:Y:S06]  /*4a30*/  HMMA.16816.F32.BF16 R156, R164.reuse, R48, R156 ;  /* 0x00000030a49c723c */ /* 0x048fec000004189c */
[----:B------:R-:W-:Y:S01]  /*4a40*/  HMMA.16816.F32.BF16 R164, R164, R50, R12 ;  /* 0x00000032a4a4723c */ /* 0x000fe2000004180c */
[----:B--2---:R-:W-:Y:S01]  /*4a50*/  FADD.FTZ R3, R219, R2 ;  /* 0x00000002db037221 */ /* 0x004fe20000010000 */
[----:B-1----:R-:W-:Y:S01]  /*4a60*/  FFMA.FTZ R0, R217, UR6, -R5 ;  /* 0x00000006d9007c23 */ /* 0x002fe20008010805 */
[----:B------:R-:W-:-:S02]  /*4a70*/  FADD.FTZ R5, R7, R6 ;  /* 0x0000000607057221 */ /* 0x000fc40000010000 */
[----:B------:R-:W-:Y:S01]  /*4a80*/  FADD.FTZ R6, R220, R3 ;  /* 0x00000003dc067221 */ /* 0x000fe20000010000 */
[----:B------:R1:W2:Y:S02]  /*4a90*/  MUFU.EX2 R8, R0 ;  /* 0x0000000000087308 */ /* 0x0002a40000000800 */
[----:B-1----:R-:W-:Y:S01]  /*4aa0*/  FADD.FTZ R0, R195, R193 ;  /* 0x000000c1c3007221 */ /* 0x002fe20000010000 */
[----:B--2---:R-:W-:Y:S02]  /*4ab0*/  F2FP.BF16.F32.PACK_AB R163, R8, R16 ;  /* 0x0000001008a3723e */ /* 0x004fe400000010ff */
[----:B------:R-:W-:Y:S01]  /*4ac0*/  IADD3 R195, R188, 0x400, RZ ;  /* 0x00000400bcc37810 */ /* 0x000fe20007ffe0ff */
[----:B------:R-:W-:Y:S01]  /*4ad0*/  FADD.FTZ R2, R194, R0 ;  /* 0x00000000c2027221 */ /* 0x000fe20000010000 */
[----:B------:R-:W-:Y:S01]  /*4ae0*/  FADD.FTZ R0, R123, R4 ;  /* 0x000000047b007221 */ /* 0x000fe20000010000 */
[----:B------:R-:W-:Y:S01]  /*4af0*/  FADD.FTZ R4, R108, R5 ;  /* 0x000000056c047221 */ /* 0x000fe20000010000 */
[----:B------:R-:W-:Y:S01]  /*4b00*/  IADD3 R194, R188, 0x800, RZ ;  /* 0x00000800bcc27810 */ /* 0x000fe20007ffe0ff */
        /* <DEDUP_REMOVED lines=116> */
[----:B------:R1:W-:Y:S01]  /*5250*/  STL [R1], R4 ;  /* 0x0000000401007387 */ /* 0x0003e20000100800 */
[----:B------:R-:W-:-:S02]  /*5260*/  IADD3 R193, R188, 0xc00, RZ ;  /* 0x00000c00bcc17810 */ /* 0x000fc40007ffe0ff */
[C---:B------:R-:W-:Y:S01]  /*5270*/  IADD3 R192, R188.reuse, 0x1000, RZ ;  /* 0x00001000bcc07810 */ /* 0x040fe20007ffe0ff */
[----:B------:R1:W-:Y:S01]  /*5280*/  STL [R1+0x8], R3 ;  /* 0x0000080301007387 */ /* 0x0003e20000100800 */
[C---:B------:R-:W-:Y:S01]  /*5290*/  HMMA.16816.F32.BF16 R144, R160.reuse, R146, R44 ;  /* 0x00000092a090723c */ /* 0x040fe2000004182c */
[C---:B------:R-:W-:Y:S02]  /*52a0*/  IADD3 R191, R188.reuse, 0x1400, RZ ;  /* 0x00001400bcbf7810 */ /* 0x040fe40007ffe0ff */
[----:B------:R1:W-:Y:S01]  /*52b0*/  STL [R1+0x4], R2 ;  /* 0x0000040201007387 */ /* 0x0003e20000100800 */
[C---:B------:R-:W-:Y:S02]  /*52c0*/  IADD3 R190, R188.reuse, 0x1800, RZ ;  /* 0x00001800bcbe7810 */ /* 0x040fe40007ffe0ff */
[----:B------:R-:W-:Y:S01]  /*52d0*/  HMMA.16816.F32.BF16 R152, R160, R48, R32 ;  /* 0x00000030a098723c */ /* 0x000fe20000041820 */
[----:B------:R1:W-:Y:S01]  /*52e0*/  STL [R1+0xc], R0 ;  /* 0x00000c0001007387 */ /* 0x0003e20000100800 */
[----:B------:R-:W-:-:S04]  /*52f0*/  IADD3 R189, R188, 0x1c00, RZ ;  /* 0x00001c00bcbd7810 */ /* 0x000fc80007ffe0ff */
[----:B------:R-:W-:Y:S01]  /*5300*/  HMMA.16816.F32.BF16 R160, R160, R50, R28 ;  /* 0x00000032a0a0723c */ /* 0x000fe2000004181c */
[----:B------:R-:W-:-:S08]  /*5310*/  NOP ;  /* 0x0000000000007918 */ /* 0x000fd00000000000 */
[----:B------:R-:W-:-:S15]  /*5320*/  @!P0 BRA `(.L_x_540) ;  /* 0x0000004800208947 */ /* 0x000fde0003800000 */
[----:B------:R-:W-:Y:S01]  /*5330*/  LEA.HI.SX32 R196, R196, 0xfffffffe, 0x19 ;  /* 0xfffffffec4c47811 */ /* 0x000fe200078fcaff */
[----:B------:R-:W-:Y:S01]  /*5340*/  IMAD.MOV.U32 R132, RZ, RZ, R39 ;  /* 0x000000ffff847224 */ /* 0x000fe200078e0027 */
[----:B------:R-:W-:Y:S01]  /*5350*/  MOV R134, R20 ;  /* 0x0000001400867202 */ /* 0x000fe20000000f00 */
[----:B-1----:R-:W-:Y:S01]  /*5360*/  IMAD.MOV.U32 R3, RZ, RZ, R40 ;  /* 0x000000ffff037224 */ /* 0x002fe200078e0028 */
[----:B------:R-:W-:Y:S01]  /*5370*/  MOV R133, R38 ;  /* 0x0000002600857202 */ /* 0x000fe20000000f00 */
[----:B------:R-:W-:Y:S01]  /*5380*/  ULDC UR5, c[0x0][0x39c] ;  /* 0x0000e70000057ab9 */ /* 0x000fe20000000800 */
[----:B------:R-:W-:Y:S01]  /*5390*/  ULDC UR4, c[0x0][0x2ec] ;  /* 0x0000bb0000047ab9 */ /* 0x000fe20000000800 */
[----:B------:R-:W-:Y:S01]  /*53a0*/  ULDC.64 UR10, c[0x0][0x220] ;  /* 0x00008800000a7ab9 */ /* 0x000fe20000000a00 */
[----:B------:R-:W-:Y:S01]  /*53b0*/  ULDC.64 UR12, c[0x0][0x250] ;  /* 0x00009400000c7ab9 */ /* 0x000fe20000000a00 */
[----:B------:R-:W-:Y:S01]  /*53c0*/  ULDC.64 UR6, c[0x0][0x218] ;  /* 0x0000860000067ab9 */ /* 0x000fe20000000a00 */
[----:B------:R-:W-:Y:S01]  /*53d0*/  ULDC.64 UR8, c[0x0][0x248] ;  /* 0x0000920000087ab9 */ /* 0x000fe20000000a00 */
[----:B------:R-:W-:Y:S05]  /*53e0*/  BRA `(.L_x_541) ;  /* 0x00000000006c7947 */ /* 0x000fea0003800000 */
.L_x_543:
        /* <DEDUP_REMOVED lines=27> */
.L_x_541:
[----:B--2---:R-:W2:Y:S01]  /*55a0*/  LDL.64 R10, [R1+0x20] ;  /* 0x00002000010a7983 */ /* 0x004ea20000100a00 */
[----:B------:R-:W-:Y:S04]  /*55b0*/  DEPBAR.LE SB0, 0x0 ;  /* 0x000080000000791a */ /* 0x000fe80000000000 */
[----:B------:R-:W-:Y:S01]  /*55c0*/  IMAD.WIDE.U32 R4, R196, UR12, RZ ;  /* 0x0000000cc4047c25 */ /* 0x000fe2000f8e00ff */
[----:B------:R-:W3:Y:S02]  /*55d0*/  LDL R6, [R1+0x10] ;  /* 0x0000100001067983 */ /* 0x000ee40000100800 */
[----:B------:R-:W-:Y:S01]  /*55e0*/  SHF.R.S32.HI R0, RZ, 0x1f, R196 ;  /* 0x0000001fff007819 */ /* 0x000fe200000114c4 */
[----:B------:R-:W-:Y:S04]  /*55f0*/  BAR.SYNC.DEFER_BLOCKING 0x0 ;  /* 0x0000000000007b1d */ /* 0x000fe80000010000 */
[----:B------:R-:W-:Y:S04]  /*5600*/  IMAD R0, R0, UR12, RZ ;  /* 0x0000000c00007c24 */ /* 0x000fe8000f8e02ff */
[----:B------:R-:W-:Y:S05]  /*5610*/  IMAD R2, R196, UR13, R0 ;  /* 0x0000000dc4027c24 */ /* 0x000fea000f8e0200 */
[----:B------:R-:W-:Y:S02]  /*5620*/  IADD3 R2, R5, R2, RZ ;  /* 0x0000000205027210 */ /* 0x000fe40007ffe0ff */
        /* <DEDUP_REMOVED lines=19> */
[----:B------:R-:W0:Y:S08]  /*5760*/  LDGDEPBAR ;  /* 0x00000000000079af */ /* 0x000e300000000000 */
[----:B------:R-:W1:Y:S08]  /*5770*/  LDSM.16.M88.4 R16, [R185] ;  /* 0x00000000b910783b */ /* 0x000e700000000200 */
        /* <DEDUP_REMOVED lines=461> */
.L_x_542:
        /* <DEDUP_REMOVED lines=30> */
[----:B------:R1:W2:Y:S01]  /*7630*/  MUFU.EX2 R37, R3 ;  /* 0x0000000300257308 */ /* 0x0002a20000000800 */
        /* <DEDUP_REMOVED lines=15> */
[----:B------:R4:W3:Y:S10]  /*7730*/  MUFU.EX2 R36, R3 ;  /* 0x0000000300247308 */ /* 0x0008f40000000800 */
        /* <DEDUP_REMOVED lines=10> */
[--C-:B-----5:R-:W-:Y:S01]  /*77e0*/  FFMA.FTZ R6, R33, UR4, -R43.reuse ;  /* 0x0000000421067c23 */ /* 0x120fe2000801082b */
[----:B--2---:R-:W-:Y:S01]  /*77f0*/  FMUL.FTZ R33, R37, R161 ;  /* 0x000000a125217220 */ /* 0x004fe20000410000 */
[----:B------:R-:W-:Y:S01]  /*7800*/  FSEL R66, R66, RZ, P1 ;  /* 0x000000ff42427208 */ /* 0x000fe20000800000 */
[----:B------:R-:W-:Y:S06]  /*7810*/  FMUL.FTZ R0, R0, UR4 ;  /* 0x0000000400007c20 */ /* 0x000fec0008410000 */
[----:B------:R-:W-:Y:S01]  /*7820*/  MUFU.EX2 R2, R2 ;  /* 0x0000000200027308 */ /* 0x000fe20000000800 */
[--C-:B-1----:R-:W-:Y:S01]  /*7830*/  FFMA.FTZ R7, R18, UR4, -R43.reuse ;  /* 0x0000000412077c23 */ /* 0x102fe2000801082b */
[----:B---3--:R-:W-:Y:S08]  /*7840*/  FMUL.FTZ R18, R36, R146 ;  /* 0x0000009224127220 */ /* 0x008ff00000410000 */
        /* <DEDUP_REMOVED lines=10> */
[----:B------:R3:W-:Y:S01]  /*78f0*/  MUFU.EX2 R252, R7 ;  /* 0x0000000700fc7308 */ /* 0x0007e20000000800 */
[----:B-1----:R-:W-:Y:S09]  /*7900*/  FFMA.FTZ R5, R208, UR4, -R65 ;  /* 0x00000004d0057c23 */ /* 0x002ff20008010841 */
[----:B------:R1:W-:Y:S01]  /*7910*/  MUFU.EX2 R174, R5 ;  /* 0x0000000500ae7308 */ /* 0x0003e20000000800 */
[--C-:B--2---:R-:W-:Y:S09]  /*7920*/  FFMA.FTZ R4, R211, UR4, -R64.reuse ;  /* 0x00000004d3047c23 */ /* 0x104ff20008010840 */
[----:B------:R2:W-:Y:S01]  /*7930*/  MUFU.EX2 R134, R4 ;  /* 0x0000000400867308 */ /* 0x0005e20000000800 */
[----:B---3--:R-:W-:Y:S01]  /*7940*/  FMUL.FTZ R7, R36, R143 ;  /* 0x0000008f24077220 */ /* 0x008fe20000410000 */
[--C-:B-1----:R-:W-:Y:S01]  /*7950*/  FFMA.FTZ R5, R199, UR4, -R64.reuse ;  /* 0x00000004c7057c23 */ /* 0x102fe20008010840 */
[--C-:B--2---:R-:W-:Y:S07]  /*7960*/  FFMA.FTZ R4, R198, UR4, -R43.reuse ;  /* 0x00000004c6047c23 */ /* 0x104fee000801082b */
        /* <DEDUP_REMOVED lines=52> */
[--C-:B--2---:R-:W-:Y:S01]  /*7cb0*/  FFMA.FTZ R4, R34, UR4, -R64.reuse ;  /* 0x0000000422047c23 */ /* 0x104fe20008010840 */
[----:B------:R-:W-:Y:S08]  /*7cc0*/  FMUL.FTZ R34, R36, R162 ;  /* 0x000000a224227220 */ /* 0x000ff00000410000 */
        /* <DEDUP_REMOVED lines=28> */
[--C-:B--2---:R-:W-:Y:S01]  /*7e90*/  FFMA.FTZ R4, R29, UR4, -R65.reuse ;  /* 0x000000041d047c23 */ /* 0x104fe20008010841 */
[----:B------:R-:W-:Y:S07]  /*7ea0*/  FMUL.FTZ R29, R2, R165 ;  /* 0x000000a5021d7220 */ /* 0x000fee0000410000 */
[----:B------:R1:W-:Y:S02]  /*7eb0*/  MUFU.EX2 R203, R4 ;  /* 0x0000000400cb7308 */ /* 0x0003e40000000800 */
[--C-:B-1----:R-:W-:Y:S01]  /*7ec0*/  FFMA.FTZ R4, R30, UR4, -R66.reuse ;  /* 0x000000041e047c23 */ /* 0x102fe20008010842 */
[----:B------:R-:W-:Y:S07]  /*7ed0*/  FFMA.FTZ R30, R89, UR4, -R65 ;  /* 0x00000004591e7c23 */ /* 0x000fee0008010841 */
        /* <DEDUP_REMOVED lines=42> */
[--C-:B---3--:R-:W-:Y:S08]  /*8180*/  FFMA.FTZ R4, R17, UR4, -R64.reuse ;  /* 0x0000000411047c23 */ /* 0x108ff00008010840 */
[----:B------:R3:W4:Y:S10]  /*8190*/  MUFU.EX2 R17, R12 ;  /* 0x0000000c00117308 */ /* 0x0007340000000800 */
[----:B------:R5:W-:Y:S01]  /*81a0*/  MUFU.EX2 R242, R4 ;  /* 0x0000000400f27308 */ /* 0x000be20000000800 */
[----:B---3--:R-:W-:Y:S01]  /*81b0*/  FMUL.FTZ R12, R2, R148 ;  /* 0x00000094020c7220 */ /* 0x008fe20000410000 */
[----:B----4-:R-:W-:Y:S01]  /*81c0*/  MOV R150, R17 ;  /* 0x0000001100967202 */ /* 0x010fe20000000f00 */
[----:B------:R-:W-:Y:S01]  /*81d0*/  FMUL.FTZ R17, R37, R145 ;  /* 0x0000009125117220 */ /* 0x000fe20000410000 */
[----:B-----5:R-:W-:Y:S01]  /*81e0*/  FFMA.FTZ R4, R15, UR4, -R64 ;  /* 0x000000040f047c23 */ /* 0x020fe20008010840 */
[----:B------:R-:W-:Y:S05]  /*81f0*/  FMUL.FTZ R15, R0, R151 ;  /* 0x00000097000f7220 */ /* 0x000fea0000410000 */
[----:B------:R3:W4:Y:S10]  /*8200*/  MUFU.EX2 R151, R16 ;  /* 0x0000001000977308 */ /* 0x0007340000000800 */
[----:B------:R5:W1:Y:S01]  /*8210*/  MUFU.EX2 R10, R4 ;  /* 0x00000004000a7308 */ /* 0x000a620000000800 */
[C---:B---3--:R-:W-:Y:S01]  /*8220*/  FMUL.FTZ R16, R37.reuse, R144 ;  /* 0x0000009025107220 */ /* 0x048fe20000410000 */
[----:B------:R-:W-:Y:S01]  /*8230*/  MOV R144, R32 ;  /* 0x0000002000907202 */ /* 0x000fe20000000f00 */
[----:B------:R-:W-:Y:S01]  /*8240*/  FMUL.FTZ R32, R37, R160 ;  /* 0x000000a025207220 */ /* 0x000fe20000410000 */
        /* <DEDUP_REMOVED lines=21> */
[----:B------:R4:W-:Y:S10]  /*83a0*/  MUFU.EX2 R251, R4 ;  /* 0x0000000400fb7308 */ /* 0x0009f40000000800 */
[----:B------:R-:W5:Y:S01]  /*83b0*/  MUFU.EX2 R69, R69 ;  /* 0x0000004500457308 */ /* 0x000f620000000800 */
[--C-:B----4-:R-:W-:Y:S01]  /*83c0*/  FFMA.FTZ R4, R71, UR4, -R64.reuse ;  /* 0x0000000447047c23 */ /* 0x110fe20008010840 */
[--C-:B------:R-:W-:Y:S08]  /*83d0*/  FFMA.FTZ R71, R118, UR4, -R64.reuse ;  /* 0x0000000476477c23 */ /* 0x100ff00008010840 */
[----:B------:R4:W-:Y:S01]  /*83e0*/  MUFU.EX2 R247, R4 ;  /* 0x0000000400f77308 */ /* 0x0009e20000000800 */
[----:B-----5:R-:W-:Y:S09]  /*83f0*/  F2FP.BF16.F32.PACK_AB R160, R70, R69 ;  /* 0x0000004546a0723e */ /* 0x020ff200000010ff */
[----:B------:R-:W-:Y:S01]  /*8400*/  MUFU.EX2 R71, R71 ;  /* 0x0000004700477308 */ /* 0x000fe20000000800 */
[--C-:B----4-:R-:W-:Y:S02]  /*8410*/  FFMA.FTZ R4, R82, UR4, -R64.reuse ;  /* 0x0000000452047c23 */ /* 0x110fe40008010840 */
[----:B------:R-:W4:Y:S07]  /*8420*/  LDL.LU R82, [R1] ;  /* 0x0000000001527983 */ /* 0x000f2e0000300800 */
[----:B------:R5:W-:Y:S01]  /*8430*/  MUFU.EX2 R249, R4 ;  /* 0x0000000400f97308 */ /* 0x000be20000000800 */
[----:B------:R-:W3:Y:S04]  /*8440*/  LDL.LU R145, [R1+0xc] ;  /* 0x00000c0001917983 */ /* 0x000ee80000300800 */
[----:B------:R-:W3:Y:S04]  /*8450*/  LDL.LU R146, [R1+0x4] ;  /* 0x0000040001927983 */ /* 0x000ee80000300800 */
[----:B------:R-:W3:Y:S01]  /*8460*/  LDL.LU R147, [R1+0x8] ;  /* 0x0000080001937983 */ /* 0x000ee20000300800 */
[--C-:B-----5:R-:W-:Y:S04]  /*8470*/  FFMA.FTZ R4, R83, UR4, -R64.reuse ;  /* 0x0000000453047c23 */ /* 0x120fe80008010840 */
[----:B------:R5:W2:Y:S02]  /*8480*/  MUFU.EX2 R13, R4 ;  /* 0x00000004000d7308 */ /* 0x000aa40000000800 */
[--C-:B-----5:R-:W-:Y:S01]  /*8490*/  FFMA.FTZ R4, R72, UR4, -R65.reuse ;  /* 0x0000000448047c23 */ /* 0x120fe20008010841 */
[----:B--2---:R-:W-:Y:S01]  /*84a0*/  MOV R141, R13 ;  /* 0x0000000d008d7202 */ /* 0x004fe20000000f00 */
[----:B------:R-:W-:Y:S01]  /*84b0*/  FMUL.FTZ R13, R2, R149 ;  /* 0x00000095020d7220 */ /* 0x000fe20000410000 */
[----:B------:R-:W-:Y:S05]  /*84c0*/  FFMA.FTZ R72, R119, UR4, -R64 ;  /* 0x0000000477487c23 */ /* 0x000fea0008010840 */
[----:B------:R2:W-:Y:S10]  /*84d0*/  MUFU.EX2 R232, R4 ;  /* 0x0000000400e87308 */ /* 0x0005f40000000800 */
[----:B------:R5:W-:Y:S10]  /*84e0*/  MUFU.EX2 R149, R20 ;  /* 0x0000001400957308 */ /* 0x000bf40000000800 */
[----:B------:R-:W1:Y:S01]  /*84f0*/  MUFU.EX2 R72, R72 ;  /* 0x0000004800487308 */ /* 0x000e620000000800 */
[----:B--2---:R-:W-:Y:S01]  /*8500*/  FFMA.FTZ R4, R73, UR4, -R65 ;  /* 0x0000000449047c23 */ /* 0x004fe20008010841 */
[----:B------:R-:W-:Y:S08]  /*8510*/  FFMA.FTZ R73, R128, UR4, -R43 ;  /* 0x0000000480497c23 */ /* 0x000ff0000801082b */
[----:B------:R2:W-:Y:S01]  /*8520*/  MUFU.EX2 R237, R4 ;  /* 0x0000000400ed7308 */ /* 0x0005e20000000800 */
[----:B-----5:R-:W-:Y:S09]  /*8530*/  FMUL.FTZ R20, R37, R152 ;  /* 0x0000009825147220 */ /* 0x020ff20000410000 */
[----:B------:R5:W-:Y:S01]  /*8540*/  MUFU.EX2 R152, R28 ;  /* 0x0000001c00987308 */ /* 0x000be20000000800 */
[----:B-1----:R-:W-:Y:S09]  /*8550*/  F2FP.BF16.F32.PACK_AB R161, R72, R71 ;  /* 0x0000004748a1723e */ /* 0x002ff200000010ff */
[----:B------:R-:W-:Y:S01]  /*8560*/  MUFU.EX2 R73, R73 ;  /* 0x0000004900497308 */ /* 0x000fe20000000800 */
[----:B--2---:R-:W-:Y:S01]  /*8570*/  FFMA.FTZ R4, R74, UR4, -R66 ;  /* 0x000000044a047c23 */ /* 0x004fe20008010842 */
[----:B------:R-:W-:Y:S08]  /*8580*/  FFMA.FTZ R74, R130, UR4, -R64 ;  /* 0x00000004824a7c23 */ /* 0x000ff00008010840 */
[----:B------:R1:W-:Y:S01]  /*8590*/  MUFU.EX2 R233, R4 ;  /* 0x0000000400e97308 */ /* 0x0003e20000000800 */
[--C-:B-----5:R-:W-:Y:S09]  /*85a0*/  FFMA.FTZ R28, R88, UR4, -R65.reuse ;  /* 0x00000004581c7c23 */ /* 0x120ff20008010841 */
[----:B------:R2:W-:Y:S10]  /*85b0*/  MUFU.EX2 R138, R28 ;  /* 0x0000001c008a7308 */ /* 0x0005f40000000800 */
[----:B------:R-:W-:Y:S01]  /*85c0*/  MUFU.EX2 R74, R74 ;  /* 0x0000004a004a7308 */ /* 0x000fe20000000800 */
[--C-:B-1----:R-:W-:Y:S01]  /*85d0*/  FFMA.FTZ R4, R75, UR4, -R66.reuse ;  /* 0x000000044b047c23 */ /* 0x102fe20008010842 */
[--C-:B------:R-:W-:Y:S08]  /*85e0*/  FFMA.FTZ R75, R120, UR4, -R65.reuse ;  /* 0x00000004784b7c23 */ /* 0x100ff00008010841 */
[----:B------:R1:W-:Y:S01]  /*85f0*/  MUFU.EX2 R238, R4 ;  /* 0x0000000400ee7308 */ /* 0x0003e20000000800 */
[----:B--2---:R-:W-:Y:S09]  /*8600*/  FMUL.FTZ R28, R2, R164 ;  /* 0x000000a4021c7220 */ /* 0x004ff20000410000 */
[----:B------:R-:W-:Y:S01]  /*8610*/  MUFU.EX2 R75, R75 ;  /* 0x0000004b004b7308 */ /* 0x000fe20000000800 */
[--C-:B-1----:R-:W-:Y:S01]  /*8620*/  FFMA.FTZ R4, R76, UR4, -R65.reuse ;  /* 0x000000044c047c23 */ /* 0x102fe20008010841 */
[--C-:B------:R-:W-:Y:S08]  /*8630*/  FFMA.FTZ R76, R121, UR4, -R65.reuse ;  /* 0x00000004794c7c23 */ /* 0x100ff00008010841 */
[----:B------:R1:W-:Y:S10]  /*8640*/  MUFU.EX2 R239, R4 ;  /* 0x0000000400ef7308 */ /* 0x0003f40000000800 */
[----:B------:R-:W2:Y:S01]  /*8650*/  MUFU.EX2 R76, R76 ;  /* 0x0000004c004c7308 */ /* 0x000ea20000000800 */
[--C-:B-1----:R-:W-:Y:S01]  /*8660*/  FFMA.FTZ R4, R77, UR4, -R65.reuse ;  /* 0x000000044d047c23 */ /* 0x102fe20008010841 */
[--C-:B------:R-:W-:Y:S08]  /*8670*/  FFMA.FTZ R77, R122, UR4, -R66.reuse ;  /* 0x000000047a4d7c23 */ /* 0x100ff00008010842 */
[----:B------:R1:W-:Y:S01]  /*8680*/  MUFU.EX2 R248, R4 ;  /* 0x0000000400f87308 */ /* 0x0003e20000000800 */
[----:B--2---:R-:W-:Y:S09]  /*8690*/  F2FP.BF16.F32.PACK_AB R164, R76, R75 ;  /* 0x0000004b4ca4723e */ /* 0x004ff200000010ff */
[----:B------:R-:W2:Y:S01]  /*86a0*/  MUFU.EX2 R77, R77 ;  /* 0x0000004d004d7308 */ /* 0x000ea20000000800 */
[--C-:B-1----:R-:W-:Y:S01]  /*86b0*/  FFMA.FTZ R4, R79, UR4, -R66.reuse ;  /* 0x000000044f047c23 */ /* 0x102fe20008010842 */
[----:B------:R-:W-:Y:S08]  /*86c0*/  FFMA.FTZ R79, R124, UR4, -R65 ;  /* 0x000000047c4f7c23 */ /* 0x000ff00008010841 */
[----:B------:R1:W-:Y:S01]  /*86d0*/  MUFU.EX2 R246, R4 ;  /* 0x0000000400f67308 */ /* 0x0003e20000000800 */
[----:B--2---:R-:W-:Y:S09]  /*86e0*/  F2FP.BF16.F32.PACK_AB R165, R78, R77 ;  /* 0x0000004d4ea5723e */ /* 0x004ff200000010ff */
[----:B------:R-:W-:Y:S01]  /*86f0*/  MUFU.EX2 R79, R79 ;  /* 0x0000004f004f7308 */ /* 0x000fe20000000800 */
[--C-:B-1----:R-:W-:Y:S09]  /*8700*/  FFMA.FTZ R4, R84, UR4, -R43.reuse ;  /* 0x0000000454047c23 */ /* 0x102ff2000801082b */
[----:B------:R1:W-:Y:S02]  /*8710*/  MUFU.EX2 R250, R4 ;  /* 0x0000000400fa7308 */ /* 0x0003e40000000800 */
[----:B-1----:R-:W-:Y:S08]  /*8720*/  FFMA.FTZ R4, R85, UR4, -R43 ;  /* 0x0000000455047c23 */ /* 0x002ff0000801082b */
[----:B------:R1:W2:Y:S02]  /*8730*/  MUFU.EX2 R81, R4 ;  /* 0x0000000400517308 */ /* 0x0002a40000000800 */
[C---:B-1----:R-:W-:Y:S01]  /*8740*/  FMUL.FTZ R4, R37.reuse, R140 ;  /* 0x0000008c25047220 */ /* 0x042fe20000410000 */
[----:B--2---:R-:W-:Y:S07]  /*8750*/  MOV R151, R81 ;  /* 0x0000005100977202 */ /* 0x004fee0000000f00 */
        /* <DEDUP_REMOVED lines=14> */
[----:B----4-:R-:W-:Y:S02]  /*8840*/  FFMA.FTZ R37, R37, R82, R133 ;  /* 0x0000005225257223 */ /* 0x010fe40000010085 */
[-C--:B------:R-:W-:Y:S05]  /*8850*/  HMMA.16816.F32.BF16 R28, R48, R54.reuse, R28 ;  /* 0x00000036301c723c */ /* 0x080fea000004181c */
[----:B------:R-:W-:Y:S01]  /*8860*/  FFMA.FTZ R52, R90, UR4, -R66 ;  /* 0x000000045a347c23 */ /* 0x000fe20008010842 */
[----:B------:R-:W-:Y:S03]  /*8870*/  HMMA.16816.F32.BF16 R32, R44, R54, R32 ;  /* 0x000000362c20723c */ /* 0x000fe60000041820 */
[----:B------:R1:W-:Y:S02]  /*8880*/  MUFU.EX2 R136, R52 ;  /* 0x0000003400887308 */ /* 0x0003e40000000800 */
[----:B------:R-:W-:Y:S01]  /*8890*/  F2FP.BF16.F32.PACK_AB R48, R200, R179 ;  /* 0x000000b3c830723e */ /* 0x000fe200000010ff */
[----:B---3--:R-:W-:Y:S01]  /*88a0*/  FFMA.FTZ R36, R36, R147, R131 ;  /* 0x0000009324247223 */ /* 0x008fe20000010083 */
[----:B------:R-:W-:Y:S01]  /*88b0*/  F2FP.BF16.F32.PACK_AB R49, R183, R178 ;  /* 0x000000b2b731723e */ /* 0x000fe200000010ff */
[----:B------:R-:W-:Y:S03]  /*88c0*/  FFMA.FTZ R2, R2, R146, R127 ;  /* 0x0000009202027223 */ /* 0x000fe6000001007f */
        /* <DEDUP_REMOVED lines=168> */
[----:B------:R-:W-:Y:S02]  /*9350*/  FADD.FTZ R0, R238, R0 ;  /* 0x00000000ee007221 */ /* 0x000fe40000010000 */
[----:B------:R-:W-:Y:S01]  /*9360*/  FADD.FTZ R2, R142, R2 ;  /* 0x000000028e027221 */ /* 0x000fe20000010000 */
[----:B------:R-:W-:Y:S01]  /*9370*/  FADD.FTZ R37, R141, R37 ;  /* 0x000000258d257221 */ /* 0x000fe20000010000 */
[----:B------:R-:W-:Y:S03]  /*9380*/  FADD.FTZ R0, R236, R0 ;  /* 0x00000000ec007221 */ /* 0x000fe60000010000 */
[----:B------:R-:W4:Y:S01]  /*9390*/  MUFU.EX2 R65, R65 ;  /* 0x0000004100417308 */ /* 0x000f220000000800 */
[----:B------:R-:W-:Y:S01]  /*93a0*/  FADD.FTZ R41, R250, R2 ;  /* 0x00000002fa297221 */ /* 0x000fe20000010000 */
[----:B------:R-:W-:Y:S04]  /*93b0*/  FADD.FTZ R42, R246, R0 ;  /* 0x00000000f62a7221 */ /* 0x000fe80000010000 */
[----:B------:R-:W-:Y:S04]  /*93c0*/  FADD.FTZ R2, R136, R42 ;  /* 0x0000002a88027221 */ /* 0x000fe80000010000 */
[----:B------:R-:W-:Y:S01]  /*93d0*/  MUFU.EX2 R81, R67 ;  /* 0x0000004300517308 */ /* 0x000fe20000000800 */
[-C--:B-1----:R-:W-:Y:S01]  /*93e0*/  HMMA.16816.F32.BF16 R20, R48, R52.reuse, R20 ;  /* 0x000000343014723c */ /* 0x082fe20000041814 */
[----:B---3--:R-:W1:Y:S05]  /*93f0*/  LDSM.16.MT88.4 R60, [R184+0x5000] ;  /* 0x00500000b83c783b */ /* 0x008e6a0000004200 */
        /* <DEDUP_REMOVED lines=123> */
.L_x_540:
[----:B-12---:R-:W2:Y:S04]  /*9bb0*/  LDL.LU R4, [R1] ;  /* 0x0000000001047983 */ /* 0x006ea80000300800 */
[----:B------:R-:W3:Y:S04]  /*9bc0*/  LDL.LU R7, [R1+0x8] ;  /* 0x0000080001077983 */ /* 0x000ee80000300800 */
[----:B------:R-:W4:Y:S04]  /*9bd0*/  LDL.LU R6, [R1+0x4] ;  /* 0x0000040001067983 */ /* 0x000f280000300800 */
[----:B------:R-:W5:Y:S04]  /*9be0*/  LDL.LU R8, [R1+0xc] ;  /* 0x00000c0001087983 */ /* 0x000f680000300800 */
[----:B------:R-:W5:Y:S01]  /*9bf0*/  LDL R33, [R1+0x30] ;  /* 0x0000300001217983 */ /* 0x000f620000100800 */
[----:B------:R-:W1:Y:S01]  /*9c00*/  S2R R27, SR_TID.X ;  /* 0x00000000001b7919 */ /* 0x000e620000002100 */
[----:B------:R-:W1:Y:S01]  /*9c10*/  S2UR UR4, SR_CgaCtaId ;  /* 0x00000000000479c3 */ /* 0x000e620000008800 */
[----:B------:R-:W-:Y:S01]  /*9c20*/  ULDC.U8 UR6, c[0x0][0x3d9] ;  /* 0x0000f64000067ab9 */ /* 0x000fe20000000000 */
[----:B-1----:R-:W-:-:S04]  /*9c30*/  SHF.R.S32.HI R15, RZ, 0x1f, R27 ;  /* 0x0000001fff0f7819 */ /* 0x002fc8000001141b */
[CC--:B------:R-:W-:Y:S02]  /*9c40*/  LEA.HI R28, R15.reuse, R27.reuse, RZ, 0x2 ;  /* 0x0000001b0f1c7211 */ /* 0x0c0fe400078f10ff */
[----:B------:R-:W-:Y:S02]  /*9c50*/  LEA.HI R15, R15, R27, RZ, 0x5 ;  /* 0x0000001b0f0f7211 */ /* 0x000fe400078f28ff */
[----:B------:R-:W-:Y:S02]  /*9c60*/  ISETP.NE.AND P0, PT, RZ, UR6, PT ;  /* 0x00000006ff007c0c */ /* 0x000fe4000bf05270 */
[----:B------:R-:W-:Y:S01]  /*9c70*/  SHF.R.S32.HI R15, RZ, 0x5, R15 ;  /* 0x00000005ff0f7819 */ /* 0x000fe2000001140f */
[----:B------:R-:W-:Y:S02]  /*9c80*/  UMOV UR5, 0x400 ;  /* 0x0000040000057882 */ /* 0x000fe40000000000 */
[----:B------:R-:W-:-:S08]  /*9c90*/  ULEA UR4, UR4, UR5, 0x18 ;  /* 0x0000000504047291 */ /* 0x000fd0000f8ec03f */
[----:B------:R-:W1:Y:S01]  /*9ca0*/  @P0 LDC.64 R18, c[0x0][0x2c0] ;  /* 0x0000b000ff120b82 */ /* 0x000e620000000a00 */
[----:B------:R-:W1:Y:S07]  /*9cb0*/  S2R R30, SR_CTAID.Y ;  /* 0x00000000001e7919 */ /* 0x000e6e0000002600 */
[----:B------:R-:W1:Y:S01]  /*9cc0*/  @!P0 LDC R25, c[0x0][0x2e4] ;  /* 0x0000b900ff198b82 */ /* 0x000e620000000800 */
[----:B------:R-:W1:Y:S01]  /*9cd0*/  S2R R32, SR_CTAID.X ;  /* 0x0000000000207919 */ /* 0x000e620000002500 */
[----:B------:R-:W1:Y:S01]  /*9ce0*/  S2R R31, SR_CTAID.Z ;  /* 0x00000000001f7919 */ /* 0x000e620000002700 */
[----:B------:R-:W-:Y:S01]  /*9cf0*/  BSSY B0, `(.L_x_544) ;  /* 0x00000d7000007945 */ /* 0x000fe20003800000 */
[----:B--2---:R-:W2:Y:S04]  /*9d00*/  SHFL.BFLY PT, R2, R4, 0x2, 0x1f ;  /* 0x0c401f0004027f89 */ /* 0x004ea800000e0000 */
[----:B---3--:R-:W3:Y:S04]  /*9d10*/  SHFL.BFLY PT, R0, R7, 0x2, 0x1f ;  /* 0x0c401f0007007f89 */ /* 0x008ee800000e0000 */
[----:B----4-:R-:W4:Y:S01]  /*9d20*/  SHFL.BFLY PT, R3, R6, 0x2, 0x1f ;  /* 0x0c401f0006037f89 */ /* 0x010f2200000e0000 */
[----:B--2---:R-:W-:-:S03]  /*9d30*/  FADD.FTZ R2, R2, R4 ;  /* 0x0000000402027221 */ /* 0x004fc60000010000 */
[----:B-----5:R-:W2:Y:S01]  /*9d40*/  SHFL.BFLY PT, R4, R8, 0x2, 0x1f ;  /* 0x0c401f0008047f89 */ /* 0x020ea200000e0000 */
[----:B---3--:R-:W-:-:S03]  /*9d50*/  FADD.FTZ R0, R0, R7 ;  /* 0x0000000700007221 */ /* 0x008fc60000010000 */
[----:B------:R-:W3:Y:S01]  /*9d60*/  SHFL.BFLY PT, R5, R2, 0x1, 0x1f ;  /* 0x0c201f0002057f89 */ /* 0x000ee200000e0000 */
[----:B----4-:R-:W-:-:S03]  /*9d70*/  FADD.FTZ R3, R3, R6 ;  /* 0x0000000603037221 */ /* 0x010fc60000010000 */
[----:B------:R-:W4:Y:S04]  /*9d80*/  SHFL.BFLY PT, R7, R0, 0x1, 0x1f ;  /* 0x0c201f0000077f89 */ /* 0x000f2800000e0000 */
[----:B------:R-:W5:Y:S01]  /*9d90*/  SHFL.BFLY PT, R6, R3, 0x1, 0x1f ;  /* 0x0c201f0003067f89 */ /* 0x000f6200000e0000 */
[----:B--2---:R-:W-:Y:S01]  /*9da0*/  FADD.FTZ R4, R4, R8 ;  /* 0x0000000804047221 */ /* 0x004fe20000010000 */
[----:B---3--:R-:W-:-:S04]  /*9db0*/  FADD.FTZ R22, R2, R5 ;  /* 0x0000000502167221 */ /* 0x008fc80000010000 */
[----:B------:R-:W2:Y:S01]  /*9dc0*/  SHFL.BFLY PT, R5, R4, 0x1, 0x1f ;  /* 0x0c201f0004057f89 */ /* 0x000ea200000e0000 */
[----:B----4-:R-:W-:-:S05]  /*9dd0*/  FADD.FTZ R23, R0, R7 ;  /* 0x0000000700177221 */ /* 0x010fca0000010000 */
[----:B------:R-:W-:Y:S01]  /*9de0*/  FSETP.NE.FTZ.AND P5, PT, R23, RZ, PT ;  /* 0x000000ff1700720b */ /* 0x000fe20003fb5000 */
[----:B-----5:R-:W-:Y:S01]  /*9df0*/  FADD.FTZ R24, R3, R6 ;  /* 0x0000000603187221 */ /* 0x020fe20000010000 */
[----:B------:R-:W-:Y:S02]  /*9e00*/  MOV R3, 0x3f800000 ;  /* 0x3f80000000037802 */ /* 0x000fe40000000f00 */
[----:B------:R-:W-:Y:S02]  /*9e10*/  FSETP.NE.FTZ.AND P6, PT, R22, RZ, PT ;  /* 0x000000ff1600720b */ /* 0x000fe40003fd5000 */
[----:B------:R-:W-:-:S07]  /*9e20*/  FSETP.NE.FTZ.AND P4, PT, R24, RZ, PT ;  /* 0x000000ff1800720b */ /* 0x000fce0003f95000 */
[----:B------:R-:W3:Y:S01]  /*9e30*/  @P5 MUFU.RCP R3, R23 ;  /* 0x0000001700035308 */ /* 0x000ee20000001000 */
[----:B------:R-:W-:Y:S01]  /*9e40*/  MOV R2, 0x3f800000 ;  /* 0x3f80000000027802 */ /* 0x000fe20000000f00 */
[----:B--2---:R-:W-:Y:S01]  /*9e50*/  FADD.FTZ R26, R4, R5 ;  /* 0x00000005041a7221 */ /* 0x004fe20000010000 */
[----:B------:R-:W-:Y:S01]  /*9e60*/  LOP3.LUT R4, R28, 0xfffffffc, RZ, 0xc0, !PT ;  /* 0xfffffffc1c047812 */ /* 0x000fe200078ec0ff */
[----:B------:R-:W-:Y:S01]  /*9e70*/  IMAD.MOV.U32 R0, RZ, RZ, 0x3f800000 ;  /* 0x3f800000ff007424 */ /* 0x000fe200078e00ff */
[----:B------:R-:W-:Y:S02]  /*9e80*/  SHF.R.S32.HI R28, RZ, 0x2, R28 ;  /* 0x00000002ff1c7819 */ /* 0x000fe4000001141c */
[----:B------:R-:W-:Y:S01]  /*9e90*/  FSETP.NE.FTZ.AND P3, PT, R26, RZ, PT ;  /* 0x000000ff1a00720b */ /* 0x000fe20003f75000 */
[----:B------:R-:W2:Y:S01]  /*9ea0*/  @P6 MUFU.RCP R2, R22 ;  /* 0x0000001600026308 */ /* 0x000ea20000001000 */
[----:B------:R-:W-:Y:S01]  /*9eb0*/  IADD3 R27, -R4, R27, RZ ;  /* 0x0000001b041b7210 */ /* 0x000fe20007ffe1ff */
[----:B------:R-:W-:-:S02]  /*9ec0*/  IMAD.MOV.U32 R4, RZ, RZ, 0x3f800000 ;  /* 0x3f800000ff047424 */ /* 0x000fc400078e00ff */
        /* <DEDUP_REMOVED lines=9> */
[----:B------:R-:W3:Y:S03]  /*9f60*/  @P4 MUFU.RCP R0, R24 ;  /* 0x0000001800004308 */ /* 0x000ee60000001000 */
[----:B------:R-:W-:-:S04]  /*9f70*/  LEA.HI R3, R3, R28, RZ, 0x3 ;  /* 0x0000001c03037211 */ /* 0x000fc800078f18ff */
[----:B------:R-:W-:Y:S01]  /*9f80*/  LOP3.LUT R3, R3, 0xfffffff8, RZ, 0xc0, !PT ;  /* 0xfffffff803037812 */ /* 0x000fe200078ec0ff */
[----:B------:R-:W4:Y:S03]  /*9f90*/  @P3 MUFU.RCP R4, R26 ;  /* 0x0000001a00043308 */ /* 0x000f260000001000 */
[----:B------:R-:W-:Y:S01]  /*9fa0*/  IADD3 R3, R28, -R3, RZ ;  /* 0x800000031c037210 */ /* 0x000fe20007ffe0ff */
        /* <DEDUP_REMOVED lines=8> */
[C---:B------:R-:W-:Y:S01]  /*a030*/  LEA.HI R2, R3.reuse, R3, RZ, 0x1 ;  /* 0x0000000303027211 */ /* 0x040fe200078f08ff */
        /* <DEDUP_REMOVED lines=9> */
[----:B----4-:R-:W-:Y:S01]  /*a0d0*/  FMUL.FTZ R139, R4, R139 ;  /* 0x0000008b048b7220 */ /* 0x010fe20000410000 */
[----:B------:R-:W-:Y:S01]  /*a0e0*/  LOP3.LUT R2, R2, 0x3fffffe, RZ, 0xc0, !PT ;  /* 0x03fffffe02027812 */ /* 0x000fe200078ec0ff */
[C---:B------:R-:W-:Y:S01]  /*a0f0*/  FMUL.FTZ R138, R4.reuse, R138 ;  /* 0x0000008a048a7220 */ /* 0x040fe20000410000 */
[C---:B------:R-:W-:Y:S01]  /*a100*/  FMUL.FTZ R151, R4.reuse, R151 ;  /* 0x0000009704977220 */ /* 0x040fe20000410000 */
[C---:B------:R-:W-:Y:S01]  /*a110*/  FMUL.FTZ R150, R4.reuse, R150 ;  /* 0x0000009604967220 */ /* 0x040fe20000410000 */
[C---:B------:R-:W-:Y:S01]  /*a120*/  FMUL.FTZ R159, R4.reuse, R159 ;  /* 0x0000009f049f7220 */ /* 0x040fe20000410000 */
[C---:B------:R-:W-:Y:S01]  /*a130*/  FMUL.FTZ R13, R4.reuse, R158 ;  /* 0x0000009e040d7220 */ /* 0x040fe20000410000 */
[C---:B------:R-:W-:Y:S01]  /*a140*/  FMUL.FTZ R167, R4.reuse, R167 ;  /* 0x000000a704a77220 */ /* 0x040fe20000410000 */
[----:B------:R-:W-:Y:S01]  /*a150*/  FMUL.FTZ R5, R4, R166 ;  /* 0x000000a604057220 */ /* 0x000fe20000410000 */
[----:B------:R-:W-:Y:S01]  /*a160*/  IMAD.SHL.U32 R4, R0, 0x40, RZ ;  /* 0x0000004000047824 */ /* 0x000fe200078e00ff */
[----:B------:R-:W-:Y:S01]  /*a170*/  IADD3 R3, R3, -R2, RZ ;  /* 0x8000000203037210 */ /* 0x000fe20007ffe0ff */
[----:B------:R-:W-:-:S03]  /*a180*/  IMAD R2, R15, 0x100, R27 ;  /* 0x000001000f027824 */ /* 0x000fc600078e021b */
[----:B------:R-:W-:Y:S02]  /*a190*/  LOP3.LUT R4, R4, 0xc0, RZ, 0xc0, !PT ;  /* 0x000000c004047812 */ /* 0x000fe400078ec0ff */
[----:B------:R-:W-:Y:S02]  /*a1a0*/  LEA R2, R3, R2, 0x4 ;  /* 0x0000000203027211 */ /* 0x000fe400078e20ff */
[----:B------:R-:W-:Y:S02]  /*a1b0*/  LEA.HI R3, R4, R4, RZ, 0x1d ;  /* 0x0000000404037211 */ /* 0x000fe400078fe8ff */
[C---:B------:R-:W-:Y:S02]  /*a1c0*/  LOP3.LUT R4, R0.reuse, 0x1, RZ, 0xc0, !PT ;  /* 0x0000000100047812 */ /* 0x040fe400078ec0ff */
[----:B------:R-:W-:Y:S01]  /*a1d0*/  LOP3.LUT P2, RZ, R0, 0x2, RZ, 0xc0, !PT ;  /* 0x0000000200ff7812 */ /* 0x000fe2000784c0ff */
[----:B------:R-:W-:Y:S01]  /*a1e0*/  IMAD.U32 R0, R2, 0x2, R3 ;  /* 0x0000000202007824 */ /* 0x000fe200078e0003 */
[----:B------:R-:W-:-:S02]  /*a1f0*/  ISETP.NE.U32.AND P1, PT, R4, 0x1, PT ;  /* 0x000000010400780c */ /* 0x000fc40003f25070 */
[----:B------:R-:W-:Y:S02]  /*a200*/  MOV R4, 0xfffffff0 ;  /* 0xfffffff000047802 */ /* 0x000fe40000000f00 */
[----:B------:R-:W-:Y:S01]  /*a210*/  LEA R0, R0, UR4, 0x1 ;  /* 0x0000000400007c11 */ /* 0x000fe2000f8e08ff */
[----:B------:R-:W-:Y:S01]  /*a220*/  ULDC.U8 UR4, c[0x0][0x3d8] ;  /* 0x0000f60000047ab9 */ /* 0x000fe20000000000 */
[----:B------:R-:W-:Y:S02]  /*a230*/  SEL R4, R4, 0x10, !P1 ;  /* 0x0000001004047807 */ /* 0x000fe40004800000 */
[----:B------:R-:W-:Y:S01]  /*a240*/  ISETP.NE.AND P1, PT, RZ, UR4, PT ;  /* 0x00000004ff007c0c */ /* 0x000fe2000bf25270 */
[----:B------:R-:W-:Y:S01]  /*a250*/  VIADD R2, R0, 0x20 ;  /* 0x0000002000027836 */ /* 0x000fe20000000000 */
[----:B------:R-:W-:Y:S02]  /*a260*/  F2FP.BF16.F32.PACK_AB R8, R8, R140 ;  /* 0x0000008c0808723e */ /* 0x000fe400000010ff */
[----:B------:R-:W-:-:S02]  /*a270*/  @P2 IADD3 R2, R0, -0x20, RZ ;  /* 0xffffffe000022810 */ /* 0x000fc40007ffe0ff */
[----:B------:R-:W-:Y:S01]  /*a280*/  ISETP.NE.OR P2, PT, RZ, UR6, !P1 ;  /* 0x00000006ff007c0c */ /* 0x000fe2000cf45670 */
[----:B------:R1:W-:Y:S01]  /*a290*/  STS [R0], R8 ;  /* 0x0000000800007388 */ /* 0x0003e20000000800 */
[----:B------:R-:W-:Y:S01]  /*a2a0*/  F2FP.BF16.F32.PACK_AB R21, R21, R142 ;  /* 0x0000008e1515723e */ /* 0x000fe200000010ff */
[----:B------:R-:W-:Y:S01]  /*a2b0*/  IMAD.IADD R3, R0, 0x1, R4 ;  /* 0x0000000100037824 */ /* 0x000fe200078e0204 */
[----:B------:R-:W-:Y:S02]  /*a2c0*/  F2FP.BF16.F32.PACK_AB R17, R17, R144 ;  /* 0x000000901111723e */ /* 0x000fe400000010ff */
[----:B------:R-:W-:Y:S01]  /*a2d0*/  F2FP.BF16.F32.PACK_AB R16, R16, R146 ;  /* 0x000000921010723e */ /* 0x000fe200000010ff */
[----:B------:R2:W-:Y:S01]  /*a2e0*/  STS [R0+0x200], R21 ;  /* 0x0002001500007388 */ /* 0x0005e20000000800 */
[----:B------:R-:W-:Y:S02]  /*a2f0*/  F2FP.BF16.F32.PACK_AB R136, R137, R136 ;  /* 0x000000888988723e */ /* 0x000fe400000010ff */
[----:B------:R-:W-:-:S02]  /*a300*/  F2FP.BF16.F32.PACK_AB R138, R139, R138 ;  /* 0x0000008a8b8a723e */ /* 0x000fc400000010ff */
[----:B------:R-:W-:Y:S01]  /*a310*/  F2FP.BF16.F32.PACK_AB R11, R11, R148 ;  /* 0x000000940b0b723e */ /* 0x000fe200000010ff */
[----:B------:R-:W-:Y:S01]  /*a320*/  STS [R3], R17 ;  /* 0x0000001103007388 */ /* 0x000fe20000000800 */
[----:B------:R-:W-:Y:S02]  /*a330*/  F2FP.BF16.F32.PACK_AB R150, R151, R150 ;  /* 0x000000969796723e */ /* 0x000fe400000010ff */
[----:B------:R-:W-:Y:S01]  /*a340*/  F2FP.BF16.F32.PACK_AB R12, R12, R154 ;  /* 0x0000009a0c0c723e */ /* 0x000fe200000010ff */
[----:B------:R3:W-:Y:S01]  /*a350*/  STS [R3+0x200], R16 ;  /* 0x0002001003007388 */ /* 0x0007e20000000800 */
[----:B-1----:R-:W-:Y:S02]  /*a360*/  @P0 IMAD R8, R19, R18, RZ ;  /* 0x0000001213080224 */ /* 0x002fe400078e02ff */
[----:B------:R-:W1:Y:S01]  /*a370*/  @!P0 LDC R19, c[0x0][0x2c4] ;  /* 0x0000b100ff138b82 */ /* 0x000e620000000800 */
[----:B------:R-:W-:Y:S01]  /*a380*/  STS [R0+0x1000], R136 ;  /* 0x0010008800007388 */ /* 0x000fe20000000800 */
[----:B------:R-:W-:-:S06]  /*a390*/  F2FP.BF16.F32.PACK_AB R10, R10, R152 ;  /* 0x000000980a0a723e */ /* 0x000fcc00000010ff */
[----:B--2---:R-:W2:Y:S01]  /*a3a0*/  @!P0 LDC R21, c[0x0][0x270] ;  /* 0x00009c00ff158b82 */ /* 0x004ea20000000800 */
[----:B------:R4:W-:Y:S01]  /*a3b0*/  STS [R0+0x1200], R138 ;  /* 0x0012008a00007388 */ /* 0x0009e20000000800 */
[----:B------:R-:W-:-:S03]  /*a3c0*/  F2FP.BF16.F32.PACK_AB R9, R9, R160 ;  /* 0x000000a00909723e */ /* 0x000fc600000010ff */
[----:B------:R5:W-:Y:S03]  /*a3d0*/  STS [R3+0x1000], R11 ;  /* 0x0010000b03007388 */ /* 0x000be60000000800 */
[----:B------:R-:W2:Y:S01]  /*a3e0*/  @!P2 LDC R18, c[0x0][0x2c4] ;  /* 0x0000b100ff12ab82 */ /* 0x000ea20000000800 */
[----:B------:R-:W-:Y:S04]  /*a3f0*/  STS [R3+0x1200], R150 ;  /* 0x0012009603007388 */ /* 0x000fe80000000800 */
[----:B------:R1:W-:Y:S01]  /*a400*/  STS [R2+0x200], R12 ;  /* 0x0002000c02007388 */ /* 0x0003e20000000800 */
[----:B------:R-:W-:Y:S02]  /*a410*/  F2FP.BF16.F32.PACK_AB R7, R7, R162 ;  /* 0x000000a20707723e */ /* 0x000fe400000010ff */
[----:B------:R-:W-:Y:S01]  /*a420*/  F2FP.BF16.F32.PACK_AB R13, R159, R13 ;  /* 0x0000000d9f0d723e */ /* 0x000fe200000010ff */
[----:B------:R-:W-:Y:S01]  /*a430*/  STS [R2], R10 ;  /* 0x0000000a02007388 */ /* 0x000fe20000000800 */
[----:B---3--:R-:W3:Y:S01]  /*a440*/  @P6 LDC R16, c[0x0][0x2e8] ;  /* 0x0000ba00ff106b82 */ /* 0x008ee20000000800 */
[----:B----4-:R-:W-:-:S07]  /*a450*/  IADD3 R0, R4, R2, RZ ;  /* 0x0000000204007210 */ /* 0x010fce0007ffe0ff */
[----:B-----5:R-:W4:Y:S01]  /*a460*/  @P0 LDC R11, c[0x0][0x2c0] ;  /* 0x0000b000ff0b0b82 */ /* 0x020f220000000800 */
[----:B------:R5:W-:Y:S07]  /*a470*/  STS [R0], R9 ;  /* 0x0000000900007388 */ /* 0x000bee0000000800 */
[----:B-1----:R-:W1:Y:S01]  /*a480*/  @P5 LDC R12, c[0x0][0x2e8] ;  /* 0x0000ba00ff0c5b82 */ /* 0x002e620000000800 */
[----:B------:R-:W-:Y:S02]  /*a490*/  F2FP.BF16.F32.PACK_AB R14, R14, R156 ;  /* 0x0000009c0e0e723e */ /* 0x000fe400000010ff */
[----:B------:R-:W-:Y:S01]  /*a4a0*/  @!P0 SEL R8, R19, R25, !P1 ;  /* 0x0000001913088207 */ /* 0x000fe20004800000 */
[----:B------:R-:W-:Y:S01]  /*a4b0*/  @P6 MUFU.LG2 R17, R22 ;  /* 0x0000001600116308 */ /* 0x000fe20000000c00 */
[----:B------:R-:W-:Y:S01]  /*a4c0*/  F2FP.BF16.F32.PACK_AB R6, R6, R164 ;  /* 0x000000a40606723e */ /* 0x000fe200000010ff */
[----:B------:R3:W-:Y:S01]  /*a4d0*/  STS [R0+0x200], R7 ;  /* 0x0002000700007388 */ /* 0x0007e20000000800 */
[----:B------:R-:W-:Y:S01]  /*a4e0*/  F2FP.BF16.F32.PACK_AB R5, R167, R5 ;  /* 0x00000005a705723e */ /* 0x000fe200000010ff */
[----:B------:R-:W-:-:S04]  /*a4f0*/  @P0 IMAD.MOV.U32 R4, RZ, RZ, 0x1 ;  /* 0x00000001ff040424 */ /* 0x000fc800078e00ff */
[----:B-----5:R-:W5:Y:S01]  /*a500*/  @P5 MUFU.LG2 R9, R23 ;  /* 0x0000001700095308 */ /* 0x020f620000000c00 */
[----:B------:R5:W-:Y:S01]  /*a510*/  STS [R2+0x1200], R13 ;  /* 0x0012000d02007388 */ /* 0x000be20000000800 */
[----:B--2---:R-:W-:-:S03]  /*a520*/  @!P0 IMAD R4, R8, R21, RZ ;  /* 0x0000001508048224 */ /* 0x004fc600078e02ff */
[----:B------:R2:W-:Y:S01]  /*a530*/  STS [R2+0x1000], R14 ;  /* 0x0010000e02007388 */ /* 0x0005e20000000800 */
[----:B------:R-:W-:Y:S02]  /*a540*/  IMAD R4, R30, R4, RZ ;  /* 0x000000041e047224 */ /* 0x000fe400078e02ff */
[----:B------:R-:W4:Y:S01]  /*a550*/  @P3 MUFU.LG2 R10, R26 ;  /* 0x0000001a000a3308 */ /* 0x000f220000000c00 */
[----:B------:R-:W-:Y:S01]  /*a560*/  STS [R0+0x1000], R6 ;  /* 0x0010000600007388 */ /* 0x000fe20000000800 */
[----:B------:R-:W-:-:S03]  /*a570*/  @!P0 MOV R11, 0x1 ;  /* 0x00000001000b8802 */ /* 0x000fc60000000f00 */
[----:B------:R4:W-:Y:S03]  /*a580*/  STS [R0+0x1200], R5 ;  /* 0x0012000500007388 */ /* 0x0009e60000000800 */
[----:B---3--:R3:W3:Y:S01]  /*a590*/  @P4 MUFU.LG2 R7, R24 ;  /* 0x0000001800074308 */ /* 0x0086e20000000c00 */
[----:B------:R-:W-:Y:S01]  /*a5a0*/  IMAD.MOV.U32 R25, RZ, RZ, 0x7f800000 ;  /* 0x7f800000ff197424 */ /* 0x000fe200078e00ff */
[----:B-----5:R-:W5:Y:S08]  /*a5b0*/  @P4 LDC R13, c[0x0][0x2e8] ;  /* 0x0000ba00ff0d4b82 */ /* 0x020f700000000800 */
[----:B--2---:R-:W2:Y:S01]  /*a5c0*/  @P3 LDC R14, c[0x0][0x2e8] ;  /* 0x0000ba00ff0e3b82 */ /* 0x004ea20000000800 */
[----:B------:R-:W-:Y:S01]  /*a5d0*/  CS2R R2, SRZ ;  /* 0x0000000000027805 */ /* 0x000fe2000001ff00 */
[----:B----4-:R-:W-:-:S02]  /*a5e0*/  @!P2 IMAD R0, R30, R18, RZ ;  /* 0x000000121e00a224 */ /* 0x010fc400078e02ff */
[----:B------:R-:W-:Y:S01]  /*a5f0*/  @P5 FMUL.FTZ R5, R9, 0.69314718246459960938 ;  /* 0x3f31721809055820 */ /* 0x000fe20000410000 */
[----:B------:R-:W-:Y:S01]  /*a600*/  SEL R4, R4, RZ, P2 ;  /* 0x000000ff04047207 */ /* 0x000fe20001000000 */
[--C-:B------:R-:W-:Y:S01]  /*a610*/  @!P2 IMAD.MOV.U32 R2, RZ, RZ, R0.reuse ;  /* 0x000000ffff02a224 */ /* 0x100fe200078e0000 */
[----:B------:R-:W-:Y:S01]  /*a620*/  @!P2 SHF.R.S32.HI R3, RZ, 0x1f, R0 ;  /* 0x0000001fff03a819 */ /* 0x000fe20000011400 */
[----:B-1----:R-:W-:Y:S01]  /*a630*/  @P5 FFMA.FTZ R25, R39, R12, R5 ;  /* 0x0000000c27195223 */ /* 0x002fe20000010005 */
[----:B------:R-:W-:Y:S01]  /*a640*/  LOP3.LUT P2, RZ, R33, 0x3, RZ, 0xc0, !PT ;  /* 0x0000000321ff7812 */ /* 0x000fe2000784c0ff */
[----:B------:R-:W-:Y:S02]  /*a650*/  IMAD R5, R32, R11, RZ ;  /* 0x0000000b20057224 */ /* 0x000fe400078e02ff */
[----:B------:R-:W-:Y:S01]  /*a660*/  @P6 FMUL.FTZ R6, R17, 0.69314718246459960938 ;  /* 0x3f31721811066820 */ /* 0x000fe20000410000 */
[----:B------:R-:W-:Y:S02]  /*a670*/  IMAD R4, R31, R8, R4 ;  /* 0x000000081f047224 */ /* 0x000fe400078e0204 */
[----:B------:R-:W-:Y:S01]  /*a680*/  IMAD.SHL.U32 R0, R5, 0x80, RZ ;  /* 0x0000008005007824 */ /* 0x000fe200078e00ff */
[----:B---3--:R-:W-:Y:S01]  /*a690*/  MOV R24, 0x7f800000 ;  /* 0x7f80000000187802 */ /* 0x008fe20000000f00 */
[----:B------:R-:W-:Y:S01]  /*a6a0*/  @P6 FFMA.FTZ R24, R40, R16, R6 ;  /* 0x0000001028186223 */ /* 0x000fe20000010006 */
[----:B------:R-:W-:Y:S01]  /*a6b0*/  @P3 FMUL.FTZ R6, R10, 0.69314718246459960938 ;  /* 0x3f3172180a063820 */ /* 0x000fe20000410000 */
[----:B------:R-:W-:Y:S01]  /*a6c0*/  @P4 FMUL.FTZ R7, R7, 0.69314718246459960938 ;  /* 0x3f31721807074820 */ /* 0x000fe20000410000 */
[----:B------:R-:W-:Y:S01]  /*a6d0*/  BAR.SYNC.DEFER_BLOCKING 0x0 ;  /* 0x0000000000007b1d */ /* 0x000fe20000010000 */
[----:B------:R-:W-:Y:S01]  /*a6e0*/  IADD3 R10, P1, P0, R0, R2, R4 ;  /* 0x00000002000a7210 */ /* 0x000fe2000783e004 */
[----:B------:R-:W-:Y:S01]  /*a6f0*/  IMAD.SHL.U32 R12, R27, 0x8, RZ ;  /* 0x000000081b0c7824 */ /* 0x000fe200078e00ff */
[----:B------:R-:W-:-:S02]  /*a700*/  SHF.R.S32.HI R5, RZ, 0x1f, R0 ;  /* 0x0000001fff057819 */ /* 0x000fc40000011400 */
[----:B------:R-:W-:Y:S02]  /*a710*/  SHF.R.S32.HI R4, RZ, 0x1f, R4 ;  /* 0x0000001fff047819 */ /* 0x000fe40000011404 */
[----:B------:R-:W-:Y:S01]  /*a720*/  MOV R23, 0x7f800000 ;  /* 0x7f80000000177802 */ /* 0x000fe20000000f00 */
[----:B-----5:R-:W-:Y:S01]  /*a730*/  @P4 FFMA.FTZ R23, R38, R13, R7 ;  /* 0x0000000d26174223 */ /* 0x020fe20000010007 */
[----:B------:R-:W-:Y:S01]  /*a740*/  MOV R22, 0x7f800000 ;  /* 0x7f80000000167802 */ /* 0x000fe20000000f00 */
[----:B--2---:R-:W-:Y:S01]  /*a750*/  @P3 FFMA.FTZ R22, R20, R14, R6 ;  /* 0x0000000e14163223 */ /* 0x004fe20000010006 */
[----:B------:R-:W-:Y:S02]  /*a760*/  IADD3.X R9, R5, R3, R4, P1, P0 ;  /* 0x0000000305097210 */ /* 0x000fe40000fe0404 */
[----:B------:R-:W-:Y:S02]  /*a770*/  SHF.R.S32.HI R26, RZ, 0x1f, R30 ;  /* 0x0000001fff1a7819 */ /* 0x000fe4000001141e */
[----:B------:R-:W-:Y:S01]  /*a780*/  SHF.R.S32.HI R13, RZ, 0x1f, R12 ;  /* 0x0000001fff0d7819 */ /* 0x000fe2000001140c */
        /* <DEDUP_REMOVED lines=45> */
.L_x_545:
[----:B------:R-:W-:Y:S05]  /*aa60*/  BSYNC B0 ;  /* 0x0000000000007941 */ /* 0x000fea0003800000 */
.L_x_544:
        /* <DEDUP_REMOVED lines=38> */
.L_x_546:
        /* <DEDUP_REMOVED lines=11> */
.L_x_1316:


//--------------------- .text._ZN5flash16flash_fwd_kernelI23Flash_fwd_kernel_traitsILi32ELi128ELi128ELi4ELb0ELb0EN7cutlass10bfloat16_tE19Flash_kernel_traitsILi32ELi128ELi128ELi4ES3_EELb1ELb0ELb0ELb1ELb0ELb0ELb0ELb0EEEvNS_16Flash_fwd_paramsE --------------------------
	.section	.text._ZN5flash16flash_fwd_kernelI23Flash_fwd_kernel_traitsILi32ELi128ELi128ELi4ELb0ELb0EN7cutlass10bfloat16_tE19Flash_kernel_traitsILi32ELi128ELi128ELi4ES3_EELb1ELb0ELb0ELb1ELb0ELb0ELb0ELb0EEEvNS_16Flash_fwd_paramsE,"ax",@progbits
	.align	128
        .global         _ZN5flash16flash_fwd_kernelI23Flash_fwd_kernel_traitsILi32ELi128ELi128ELi4ELb0ELb0EN7cutlass10bfloat16_tE19Flash_kernel_traitsILi32ELi128ELi128ELi4ES3_EELb1ELb0ELb0ELb1ELb0ELb0ELb0ELb0EEEvNS_16Flash_fwd_paramsE
        .type           _ZN5flash16flash_fwd_kernelI23Flash_fwd_kernel_traitsILi32ELi128ELi128ELi4ELb0ELb0EN7cutlass10bfloat16_tE19Flash_kernel_traitsILi32ELi128ELi128ELi4ES3_EELb1ELb0ELb0ELb1ELb0ELb0ELb0ELb0EEEvNS_16Flash_fwd_paramsE,@function
        .size           _ZN5flash16flash_fwd_kernelI23Flash_fwd_kernel_traitsILi32ELi128ELi128ELi4ELb0ELb0EN7cutlass10bfloat16_tE19Flash_kernel_traitsILi32ELi128ELi128ELi4ES3_EELb1ELb0ELb0ELb1ELb0ELb0ELb0ELb0EEEvNS_16Flash_fwd_paramsE,(.L_x_1317 - _ZN5flash16flash_fwd_kernelI23Flash_fwd_kernel_traitsILi32ELi128ELi128ELi4ELb0ELb0EN7cutlass10bfloat16_tE19Flash_kernel_traitsILi32ELi128ELi128ELi4ES3_EELb1ELb0ELb0ELb1ELb0ELb0ELb0ELb0EEEvNS_16Flash_fwd_paramsE)
        .other          _ZN5flash16flash_fwd_kernelI23Flash_fwd_kernel_traitsILi32ELi128ELi128ELi4ELb0ELb0EN7cutlass10bfloat16_tE19Flash_kernel_traitsILi32ELi128ELi128ELi4ES3_EELb1ELb0ELb0ELb1ELb0ELb0ELb0ELb0EEEvNS_16Flash_fwd_paramsE,@"STO_CUDA_ENTRY STV_DEFAULT"
_ZN5flash16flash_fwd_kernelI23Flash_fwd_kernel_traitsILi32ELi128ELi128ELi4ELb0ELb0EN7cutlass10bfloat16_tE19Flash_kernel_traitsILi32ELi128ELi128ELi4ES3_EELb1ELb0ELb0ELb1ELb0ELb0ELb0ELb0EEEvNS_16Flash_fwd_paramsE:
.text._ZN5flash16flash_fwd_kernelI23Flash_fwd_kernel_traitsILi32ELi128ELi128ELi4ELb0ELb0EN7cutlass10bfloat16_tE19Flash_kernel_traitsILi32ELi128ELi128ELi4ES3_EELb1ELb0ELb0ELb1ELb0ELb0ELb0ELb0EEEvNS_16Flash_fwd_paramsE:
        /* <DEDUP_REMOVED lines=17> */
[----:B------:R-:W4:Y:S07]  /*0110*/  S2R R210, SR_TID.X ;  /* 0x0000000000d27919 */ /* 0x000f2e0000002100 */
[----:B------:R-:W4:Y:S01]  /*0120*/  LDC.64 R12, c[0x0][0x2f8] ;  /* 0x0000be00ff0c7b82 */ /* 0x000f220000000a00 */
[----:B--2---:R-:W-:-:S02]  /*0130*/  @P3 IMAD.MOV.U32 R2, RZ, RZ, R10 ;  /* 0x000000ffff023224 */ /* 0x004fc400078e000a */
[----:B---3--:R-:W-:-:S06]  /*0140*/  @P3 IMAD.MOV.U32 R3, RZ, RZ, R11 ;  /* 0x000000ffff033224 */ /* 0x008fcc00078e000b */
[----:B------:R-:W2:Y:S01]  /*0150*/  @P3 LDG.E.64 R2, desc[UR18][R2.64] ;  /* 0x0000001202023981 */ /* 0x000ea2000c1e1b00 */
[----:B-1----:R-:W-:Y:S01]  /*0160*/  ISETP.NE.U32.AND P0, PT, R8, RZ, PT ;  /* 0x000000ff0800720c */ /* 0x002fe20003f05070 */
[----:B------:R-:W-:Y:S01]  /*0170*/  IMAD.MOV.U32 R17, RZ, RZ, -0x1 ;  /* 0xffffffffff117424 */ /* 0x000fe200078e00ff */
[----:B------:R-:W-:Y:S01]  /*0180*/  ISETP.NE.U32.AND P4, PT, RZ, UR4, PT ;  /* 0x00000004ff007c0c */ /* 0x000fe2000bf85070 */
[----:B------:R-:W1:Y:S01]  /*0190*/  LDC.U8 R8, c[0x0][0x3c2] ;  /* 0x0000f080ff087b82 */ /* 0x000e620000000000 */
[----:B------:R-:W-:Y:S02]  /*01a0*/  ISETP.NE.AND.EX P1, PT, R9, RZ, PT, P0 ;  /* 0x000000ff0900720c */ /* 0x000fe40003f25300 */
[----:B----4-:R-:W-:Y:S02]  /*01b0*/  LOP3.LUT R0, R18, R37, R35, 0xfe, !PT ;  /* 0x0000002512007212 */ /* 0x010fe400078efe23 */
[----:B------:R-:W-:Y:S02]  /*01c0*/  ISETP.NE.AND.EX P0, PT, RZ, UR5, PT, P4 ;  /* 0x00000005ff007c0c */ /* 0x000fe4000bf05340 */
[----:B------:R-:W-:-:S02]  /*01d0*/  LOP3.LUT P2, RZ, R0, R210, RZ, 0xfc, !PT ;  /* 0x000000d200ff7212 */ /* 0x000fc4000784fcff */
[----:B------:R-:W2:Y:S11]  /*01e0*/  @P3 LDC R0, c[0x0][0x3b0] ;  /* 0x0000ec00ff003b82 */ /* 0x000eb60000000800 */
[----:B------:R-:W3:Y:S01]  /*01f0*/  @!P2 LDC.64 R4, c[0x0][0x3b8] ;  /* 0x0000ee00ff04ab82 */ /* 0x000ee20000000a00 */
[----:B------:R-:W-:-:S02]  /*0200*/  @P3 R2UR UR20, R6 ;  /* 0x00000000061432ca */ /* 0x000fc400000e0000 */
[----:B------:R-:W-:-:S11]  /*0210*/  @P3 R2UR UR21, R7 ;  /* 0x00000000071532ca */ /* 0x000fd600000e0000 */
[----:B------:R-:W-:Y:S02]  /*0220*/  IMAD.U32 R6, RZ, RZ, UR20 ;  /* 0x00000014ff067e24 */ /* 0x000fe4000f8e00ff */
[----:B------:R-:W-:-:S05]  /*0230*/  IMAD.U32 R7, RZ, RZ, UR21 ;  /* 0x00000015ff077e24 */ /* 0x000fca000f8e00ff */
[----:B---3--:R3:W-:Y:S01]  /*0240*/  @!P2 STG.E.64 desc[UR18][R4.64], R6 ;  /* 0x000000060400a986 */ /* 0x0087e2000c101b12 */
[----:B--2---:R-:W-:-:S05]  /*0250*/  @P3 IADD3 R10, P5, R2, R0, RZ ;  /* 0x00000000020a3210 */ /* 0x004fca0007fbe0ff */
[----:B------:R-:W-:Y:S02]  /*0260*/  @P3 IMAD.X R11, RZ, RZ, R3, P5 ;  /* 0x000000ffff0b3224 */ /* 0x000fe400028e0603 */
[----:B------:R-:W-:Y:S02]  /*0270*/  @!P2 IMAD.MOV.U32 R2, RZ, RZ, R10 ;  /* 0x000000ffff02a224 */ /* 0x000fe400078e000a */
[----:B------:R-:W-:-:S05]  /*0280*/  @!P2 IMAD.MOV.U32 R3, RZ, RZ, R11 ;  /* 0x000000ffff03a224 */ /* 0x000fca00078e000b */
[----:B------:R2:W-:Y:S01]  /*0290*/  @!P2 STG.E.64 desc[UR18][R4.64+0x8], R2 ;  /* 0x000008020400a986 */ /* 0x0005e2000c101b12 */
[----:B---3--:R-:W-:Y:S02]  /*02a0*/  IMAD.WIDE R6, R35, 0x4, R14 ;  /* 0x0000000423067825 */ /* 0x008fe400078e020e */
[----:B------:R-:W3:Y:S03]  /*02b0*/  LDC R15, c[0x0][0x270] ;  /* 0x00009c00ff0f7b82 */ /* 0x000ee60000000800 */
[----:B------:R-:W4:Y:S04]  /*02c0*/  @P0 LDG.E R17, desc[UR18][R6.64] ;  /* 0x0000001206110981 */ /* 0x000f28000c1e1900 */
[----:B------:R3:W4:Y:S01]  /*02d0*/  @P0 LDG.E R0, desc[UR18][R6.64+0x4] ;  /* 0x0000041206000981 */ /* 0x000722000c1e1900 */
[----:B--2---:R-:W2:Y:S08]  /*02e0*/  @P1 LDC.64 R2, c[0x0][0x300] ;  /* 0x0000c000ff021b82 */ /* 0x004eb00000000a00 */
[----:B------:R-:W3:Y:S01]  /*02f0*/  LDC.64 R4, c[0x0][0x2f8] ;  /* 0x0000be00ff047b82 */ /* 0x000ee20000000a00 */
[----:B-1----:R-:W-:-:S02]  /*0300*/  ISETP.NE.AND P3, PT, R8, RZ, PT ;  /* 0x000000ff0800720c */ /* 0x002fc40003f65270 */
[----:B------:R-:W-:Y:S01]  /*0310*/  ISETP.EQ.U32.AND P2, PT, R12, RZ, PT ;  /* 0x000000ff0c00720c */ /* 0x000fe20003f42070 */
[----:B------:R-:W-:Y:S01]  /*0320*/  IMAD.MOV.U32 R8, RZ, RZ, RZ ;  /* 0x000000ffff087224 */ /* 0x000fe200078e00ff */
[----:B------:R-:W-:Y:S02]  /*0330*/  SHF.R.S32.HI R33, RZ, 0x1f, R210 ;  /* 0x0000001fff217819 */ /* 0x000fe400000114d2 */
[----:B------:R-:W-:Y:S02]  /*0340*/  ISETP.EQ.OR.EX P2, PT, R13, RZ, !P3, P2 ;  /* 0x000000ff0d00720c */ /* 0x000fe40005f42720 */
[----:B------:R-:W-:Y:S01]  /*0350*/  LEA.HI R14, R33, R210, RZ, 0x5 ;  /* 0x000000d2210e7211 */ /* 0x000fe200078f28ff */
[----:B--2---:R-:W-:-:S05]  /*0360*/  @P1 IMAD.WIDE R2, R35, 0x4, R2 ;  /* 0x0000000423021825 */ /* 0x004fca00078e0202 */
[----:B------:R1:W5:Y:S01]  /*0370*/  @P1 LDG.E R8, desc[UR18][R2.64] ;  /* 0x0000001202081981 */ /* 0x000362000c1e1900 */
[----:B------:R-:W-:Y:S02]  /*0380*/  IMAD.MOV.U32 R9, RZ, RZ, -0x1 ;  /* 0xffffffffff097424 */ /* 0x000fe400078e00ff */
[----:B---3--:R-:W-:-:S05]  /*0390*/  IMAD.WIDE R6, R35, 0x4, R4 ;  /* 0x0000000423067825 */ /* 0x008fca00078e0204 */
[----:B------:R2:W5:Y:S01]  /*03a0*/  @!P2 LDG.E R9, desc[UR18][R6.64] ;  /* 0x000000120609a981 */ /* 0x000562000c1e1900 */
[----:B-1----:R-:W-:-:S05]  /*03b0*/  LOP3.LUT R2, R14, 0xffffffe0, RZ, 0xc0, !PT ;  /* 0xffffffe00e027812 */ /* 0x002fca00078ec0ff */
[----:B------:R-:W-:-:S05]  /*03c0*/  IMAD.IADD R89, R210, 0x1, -R2 ;  /* 0x00000001d2597824 */ /* 0x000fca00078e0a02 */
[----:B------:R-:W-:Y:S01]  /*03d0*/  SHF.R.S32.HI R2, RZ, 0x1f, R89 ;  /* 0x0000001fff027819 */ /* 0x000fe20000011459 */
[----:B----4-:R-:W-:Y:S02]  /*03e0*/  @P0 IMAD.IADD R220, R0, 0x1, -R17 ;  /* 0x0000000100dc0824 */ /* 0x010fe400078e0a11 */
[----:B------:R-:W-:-:S04]  /*03f0*/  IMAD R0, R35, R15, R18 ;  /* 0x0000000f23007224 */ /* 0x000fc800078e0212 */
[----:B------:R-:W1:Y:S01]  /*0400*/  @!P0 LDC R220, c[0x0][0x2c4] ;  /* 0x0000b100ffdc8b82 */ /* 0x000e620000000800 */
[----:B------:R-:W-:Y:S01]  /*0410*/  ISETP.NE.U32.AND P0, PT, R12, RZ, PT ;  /* 0x000000ff0c00720c */ /* 0x000fe20003f05070 */
[----:B------:R-:W-:-:S03]  /*0420*/  IMAD.SHL.U32 R0, R0, 0x20, RZ ;  /* 0x0000002000007824 */ /* 0x000fc600078e00ff */
[----:B------:R-:W-:Y:S02]  /*0430*/  ISETP.NE.AND.EX P2, PT, R13, RZ, PT, P0 ;  /* 0x000000ff0d00720c */ /* 0x000fe40003f45300 */
[----:B------:R-:W-:Y:S01]  /*0440*/  IADD3 R3, P1, P0, R0, R10, R89 ;  /* 0x0000000a00037210 */ /* 0x000fe2000783e059 */
[----:B------:R2:W-:Y:S04]  /*0450*/  STL [R1+0x90], R17 ;  /* 0x0000901101007387 */ /* 0x0005e80000100800 */
[----:B------:R2:W-:Y:S01]  /*0460*/  STL [R1+0x18], R3 ;  /* 0x0000180301007387 */ /* 0x0005e20000100800 */
[----:B------:R-:W-:-:S04]  /*0470*/  SHF.R.S32.HI R0, RZ, 0x1f, R0 ;  /* 0x0000001fff007819 */ /* 0x000fc80000011400 */
[----:B------:R-:W-:Y:S01]  /*0480*/  IADD3.X R248, R0, R11, R2, P1, P0 ;  /* 0x0000000b00f87210 */ /* 0x000fe20000fe0402 */
[----:B------:R-:W-:Y:S06]  /*0490*/  @!P2 BRA `(.L_x_547) ;  /* 0x000000000010a947 */ /* 0x000fec0003800000 */
[----:B------:R-:W3:Y:S02]  /*04a0*/  @P3 LDG.E R0, desc[UR18][R6.64+0x4] ;  /* 0x0000041206003981 */ /* 0x000ee4000c1e1900 */
[----:B---3-5:R-:W-:-:S06]  /*04b0*/  @P3 IADD3 R4, R0, -R9, RZ ;  /* 0x8000000900043210 */ /* 0x028fcc0007ffe0ff */
[----:B------:R4:W5:Y:S01]  /*04c0*/  @!P3 LDG.E R4, desc[UR18][R6.64] ;  /* 0x000000120604b981 */ /* 0x000962000c1e1900 */
[----:B------:R-:W-:Y:S05]  /*04d0*/  BRA `(.L_x_548) ;  /* 0x0000000000047947 */ /* 0x000fea0003800000 */
.L_x_547:
[----:B------:R-:W3:Y:S02]  /*04e0*/  LDC R4, c[0x0][0x2c8] ;  /* 0x0000b200ff047b82 */ /* 0x000ee40000000800 */
.L_x_548:
[----:B--2---:R-:W2:Y:S02]  /*04f0*/  LDC.64 R2, c[0x0][0x308] ;  /* 0x0000c200ff027b82 */ /* 0x004ea40000000a00 */
[----:B--2---:R-:W-:-:S04]  /*0500*/  ISETP.NE.U32.AND P0, PT, R2, RZ, PT ;  /* 0x000000ff0200720c */ /* 0x004fc80003f05070 */
[----:B------:R-:W-:-:S13]  /*0510*/  ISETP.NE.AND.EX P0, PT, R3, RZ, PT, P0 ;  /* 0x000000ff0300720c */ /* 0x000fda0003f05300 */
[----:B------:R-:W2:Y:S08]  /*0520*/  @P0 LDC.64 R2, c[0x0][0x308] ;  /* 0x0000c200ff020b82 */ /* 0x000eb00000000a00 */
[----:B------:R-:W4:Y:S01]  /*0530*/  @!P0 LDC R5, c[0x0][0x2cc] ;  /* 0x0000b300ff058b82 */ /* 0x000f220000000800 */
[----:B--2---:R-:W-:-:S05]  /*0540*/  @P0 IMAD.WIDE R2, R35, 0x4, R2 ;  /* 0x0000000423020825 */ /* 0x004fca00078e0202 */
[----:B------:R-:W2:Y:S01]  /*0550*/  @P0 LDG.E R0, desc[UR18][R2.64] ;  /* 0x0000001202000981 */ /* 0x000ea2000c1e1900 */
[----:B------:R-:W-:Y:S01]  /*0560*/  IMAD.SHL.U32 R211, R37, 0x80, RZ ;  /* 0x0000008025d37824 */ /* 0x000fe200078e00ff */
[----:B------:R-:W1:Y:S02]  /*0570*/  @!P0 LDC.64 R2, c[0x0][0x318] ;  /* 0x0000c600ff028b82 */ /* 0x000e640000000a00 */
[----:B-1----:R-:W-:-:S04]  /*0580*/  @!P0 ISETP.NE.U32.AND P1, PT, R2, RZ, PT ;  /* 0x000000ff0200820c */ /* 0x002fc80003f25070 */
[----:B------:R-:W-:Y:S02]  /*0590*/  @!P0 ISETP.NE.AND.EX P2, PT, R3, RZ, PT, P1 ;  /* 0x000000ff0300820c */ /* 0x000fe40003f45310 */
[----:B------:R-:W-:Y:S01]  /*05a0*/  ISETP.GT.AND P1, PT, R220, R211, PT ;  /* 0x000000d3dc00720c */ /* 0x000fe20003f24270 */
[----:B--2--5:R-:W-:Y:S01]  /*05b0*/  @P0 IMAD.IADD R88, R0, 0x1, -R8 ;  /* 0x0000000100580824 */ /* 0x024fe200078e0a08 */
[----:B----4-:R-:W-:-:S04]  /*05c0*/  @!P0 SEL R0, R5, RZ, P2 ;  /* 0x000000ff05008207 */ /* 0x010fc80001000000 */
[----:B---3--:R-:W-:-:S07]  /*05d0*/  @!P0 IADD3 R88, R0, R4, -R8 ;  /* 0x0000000400588210 */ /* 0x008fce0007ffe808 */
[----:B------:R-:W-:Y:S05]  /*05e0*/  @!P1 EXIT ;  /* 0x000000000000994d */ /* 0x000fea0003800000 */
[----:B------:R-:W-:-:S13]  /*05f0*/  ISETP.GE.AND P0, PT, R88, 0x1, PT ;  /* 0x000000015800780c */ /* 0x000fda0003f06270 */
[----:B------:R-:W-:Y:S05]  /*0600*/  @!P0 BRA `(.L_x_549) ;  /* 0x0000015400648947 */ /* 0x000fea0003800000 */
[----:B------:R-:W1:Y:S01]  /*0610*/  LDC R36, c[0x0][0x278] ;  /* 0x00009e00ff247b82 */ /* 0x000e620000000800 */
[----:B------:R-:W-:Y:S02]  /*0620*/  ISETP.NE.AND P1, PT, R17, -0x1, PT ;  /* 0xffffffff1100780c */ /* 0x000fe40003f25270 */
[----:B------:R-:W-:Y:S02]  /*0630*/  ISETP.NE.AND P0, PT, R9, -0x1, PT ;  /* 0xffffffff0900780c */ /* 0x000fe40003f05270 */
[----:B------:R-:W-:Y:S02]  /*0640*/  LEA.HI R34, R33, R210, RZ, 0x3 ;  /* 0x000000d221227211 */ /* 0x000fe400078f18ff */
[----:B------:R-:W-:Y:S01]  /*0650*/  SHF.R.S32.HI R171, RZ, 0x5, R14 ;  /* 0x00000005ffab7819 */ /* 0x000fe2000001140e */
[----:B------:R-:W2:Y:S01]  /*0660*/  LDC.64 R30, c[0x0][0x3c8] ;  /* 0x0000f200ff1e7b82 */ /* 0x000ea20000000a00 */
[----:B------:R-:W-:-:S07]  /*0670*/  SHF.R.S32.HI R32, RZ, 0x3, R34 ;  /* 0x00000003ff207819 */ /* 0x000fce0000011422 */
        /* <DEDUP_REMOVED lines=13> */
[----:B------:R-:W-:-:S04]  /*0750*/  IMAD R0, R0, R13, RZ ;  /* 0x0000000d00007224 */ /* 0x000fc800078e02ff */
[----:B------:R-:W-:Y:S01]  /*0760*/  IMAD.HI.U32 R6, R3, R0, R2 ;  /* 0x0000000003067227 */ /* 0x000fe200078e0002 */
[----:B------:R-:W-:Y:S02]  /*0770*/  IABS R0, R18 ;  /* 0x0000001200007213 */ /* 0x000fe40000000000 */
[----:B------:R-:W-:-:S03]  /*0780*/  LEA.HI R3, R33, R210, RZ, 0x2 ;  /* 0x000000d221037211 */ /* 0x000fc600078f10ff */
[----:B------:R-:W-:Y:S01]  /*0790*/  IMAD.MOV.U32 R5, RZ, RZ, R0 ;  /* 0x000000ffff057224 */ /* 0x000fe200078e0000 */
[C---:B------:R-:W-:Y:S02]  /*07a0*/  LOP3.LUT R0, R3.reuse, 0xfffffffc, RZ, 0xc0, !PT ;  /* 0xfffffffc03007812 */ /* 0x040fe400078ec0ff */
[----:B------:R-:W-:Y:S01]  /*07b0*/  SHF.R.S32.HI R12, RZ, 0x2, R3 ;  /* 0x00000002ff0c7819 */ /* 0x000fe20000011403 */
[----:B------:R-:W-:Y:S01]  /*07c0*/  IMAD.HI.U32 R16, R6, R5, RZ ;  /* 0x0000000506107227 */ /* 0x000fe200078e00ff */
[----:B------:R-:W-:Y:S02]  /*07d0*/  IADD3 R2, -R0, R210, RZ ;  /* 0x000000d200027210 */ /* 0x000fe40007ffe1ff */
[----:B------:R-:W-:Y:S01]  /*07e0*/  LEA.HI R3, R3, R12, RZ, 0x1 ;  /* 0x0000000c03037211 */ /* 0x000fe200078f08ff */
[----:B------:R-:W-:Y:S02]  /*07f0*/  IMAD.SHL.U32 R0, R32, 0x40, RZ ;  /* 0x0000004020007824 */ /* 0x000fe400078e00ff */
[----:B------:R-:W-:Y:S01]  /*0800*/  IMAD.SHL.U32 R176, R2, 0x8, RZ ;  /* 0x0000000802b07824 */ /* 0x000fe200078e00ff */
[----:B------:R-:W-:Y:S01]  /*0810*/  LOP3.LUT R4, R3, 0x7fffffe, RZ, 0xc0, !PT ;  /* 0x07fffffe03047812 */ /* 0x000fe200078ec0ff */
[----:B-1----:R-:W-:Y:S01]  /*0820*/  @P1 IMAD.WIDE.U32 R6, R17, R20, RZ ;  /* 0x0000001411061225 */ /* 0x002fe200078e00ff */
[----:B------:R-:W-:-:S02]  /*0830*/  LOP3.LUT R0, R0, 0xc0, RZ, 0xc0, !PT ;  /* 0x000000c000007812 */ /* 0x000fc400078ec0ff */
[----:B------:R-:W-:Y:S01]  /*0840*/  IADD3 R4, R12, -R4, RZ ;  /* 0x800000040c047210 */ /* 0x000fe20007ffe0ff */
[----:B------:R-:W-:Y:S01]  /*0850*/  @P1 IMAD R21, R17, R21, R7 ;  /* 0x0000001511151224 */ /* 0x000fe200078e0207 */
[----:B------:R-:W-:Y:S02]  /*0860*/  LOP3.LUT R3, R0, 0x18, R176, 0xf8, !PT ;  /* 0x0000001800037812 */ /* 0x000fe400078ef8b0 */
[----:B------:R-:W-:Y:S01]  /*0870*/  SHF.R.U32.HI R0, RZ, 0x3, R0 ;  /* 0x00000003ff007819 */ /* 0x000fe20000011600 */
[----:B------:R-:W-:Y:S01]  /*0880*/  IMAD R4, R171, 0x8, R4 ;  /* 0x00000008ab047824 */ /* 0x000fe200078e0204 */
[----:B------:R-:W-:Y:S02]  /*0890*/  @!P1 SHF.R.S32.HI R2, RZ, 0x1f, R35 ;  /* 0x0000001fff029819 */ /* 0x000fe40000011423 */
[----:B------:R-:W-:Y:S02]  /*08a0*/  LOP3.LUT R3, R3, R0, RZ, 0x3c, !PT ;  /* 0x0000000003037212 */ /* 0x000fe400078e3cff */
[----:B------:R-:W-:Y:S01]  /*08b0*/  IADD3 R0, -R16, RZ, RZ ;  /* 0x000000ff10007210 */ /* 0x000fe20007ffe1ff */
[----:B---3--:R-:W-:-:S02]  /*08c0*/  @!P1 IMAD R2, R2, R14, RZ ;  /* 0x0000000e02029224 */ /* 0x008fc400078e02ff */
[----:B------:R-:W-:Y:S01]  /*08d0*/  IMAD.U32 R223, R4, 0x20, R3 ;  /* 0x0000002004df7824 */ /* 0x000fe200078e0003 */
[C---:B------:R-:W-:Y:S01]  /*08e0*/  @P0 IADD3 R4, R8.reuse, R9, RZ ;  /* 0x0000000908040210 */ /* 0x040fe20007ffe0ff */
[----:B------:R-:W-:Y:S02]  /*08f0*/  IMAD R10, R13, R0, R5 ;  /* 0x000000000d0a7224 */ /* 0x000fe400078e0205 */
[----:B------:R-:W-:Y:S02]  /*0900*/  @P0 IMAD.IADD R0, R8, 0x1, R9 ;  /* 0x0000000108000824 */ /* 0x000fe400078e0209 */
[----:B------:R-:W-:Y:S01]  /*0910*/  @!P1 IMAD R11, R35, R15, R2 ;  /* 0x0000000f230b9224 */ /* 0x000fe200078e0202 */
[----:B------:R-:W-:Y:S01]  /*0920*/  ISETP.GT.U32.AND P2, PT, R13, R10, PT ;  /* 0x0000000a0d00720c */ /* 0x000fe20003f44070 */
[----:B----4-:R-:W-:Y:S02]  /*0930*/  @P0 IMAD R9, R4, R91, RZ ;  /* 0x0000005b04090224 */ /* 0x010fe400078e02ff */
[----:B------:R-:W-:-:S04]  /*0940*/  @!P1 IMAD.WIDE.U32 R14, R35, R14, RZ ;  /* 0x0000000e230e9225 */ /* 0x000fc800078e00ff */
[----:B-----5:R-:W-:Y:S01]  /*0950*/  @P0 IMAD.WIDE.U32 R2, R0, R22, RZ ;  /* 0x0000001600020225 */ /* 0x020fe200078e00ff */
[----:B------:R-:W-:-:S03]  /*0960*/  @!P1 IADD3 R21, R15, R11, RZ ;  /* 0x0000000b0f159210 */ /* 0x000fc60007ffe0ff */
        /* <DEDUP_REMOVED lines=20> */
.L_x_550:
        /* <DEDUP_REMOVED lines=14> */
.L_x_551:
[----:B------:R-:W-:Y:S01]  /*0b90*/  ISETP.NE.AND.EX P4, PT, R31, RZ, PT, P3 ;  /* 0x000000ff1f00720c */ /* 0x000fe20003f85330 */
[----:B------:R-:W1:Y:S01]  /*0ba0*/  S2UR UR4, SR_CgaCtaId ;  /* 0x00000000000479c3 */ /* 0x000e620000008800 */
[----:B------:R-:W-:Y:S01]  /*0bb0*/  LOP3.LUT R0, R18, R36, RZ, 0x3c, !PT ;  /* 0x0000002412007212 */ /* 0x000fe200078e3cff */
[----:B------:R-:W-:Y:S01]  /*0bc0*/  @!P1 IMAD.MOV.U32 R6, RZ, RZ, R14 ;  /* 0x000000ffff069224 */ /* 0x000fe200078e000e */
[----:B------:R-:W-:Y:S01]  /*0bd0*/  SHF.R.S32.HI R19, RZ, 0x1f, R18 ;  /* 0x0000001fff137819 */ /* 0x000fe20000011412 */
[----:B------:R-:W-:Y:S01]  /*0be0*/  IMAD.IADD R4, R220, 0x1, -R211 ;  /* 0x00000001dc047824 */ /* 0x000fe200078e0ad3 */
[----:B------:R-:W-:Y:S01]  /*0bf0*/  ISETP.GE.AND P0, PT, R0, RZ, PT ;  /* 0x000000ff0000720c */ /* 0x000fe20003f06270 */
[C---:B------:R-:W-:Y:S01]  /*0c00*/  VIADD R20, R12.reuse, 0x20 ;  /* 0x000000200c147836 */ /* 0x040fe20000000000 */
[----:B------:R-:W-:Y:S01]  /*0c10*/  SHF.R.S32.HI R177, RZ, 0x1f, R176 ;  /* 0x0000001fffb17819 */ /* 0x000fe200000114b0 */
[C---:B------:R-:W-:Y:S01]  /*0c20*/  VIADD R24, R12.reuse, 0x40 ;  /* 0x000000400c187836 */ /* 0x040fe20000000000 */
[C---:B------:R-:W-:Y:S01]  /*0c30*/  ISETP.GE.AND P1, PT, R12.reuse, R4, PT ;  /* 0x000000040c00720c */ /* 0x040fe20003f26270 */
[----:B------:R-:W-:Y:S01]  /*0c40*/  VIADD R29, R12, 0x60 ;  /* 0x000000600c1d7836 */ /* 0x000fe20000000000 */
[----:B------:R-:W-:Y:S01]  /*0c50*/  P2R R26, PR, RZ, 0x1 ;  /* 0x00000001ff1a7803 */ /* 0x000fe20000000000 */
[----:B------:R-:W2:Y:S01]  /*0c60*/  @P4 LDC.64 R14, c[0x0][0x3d0] ;  /* 0x0000f400ff0e4b82 */ /* 0x000ea20000000a00 */
[----:B------:R-:W-:Y:S01]  /*0c70*/  IADD3 R2, P0, R176, R6, RZ ;  /* 0x00000006b0027210 */ /* 0x000fe20007f1e0ff */
[----:B------:R-:W-:Y:S01]  /*0c80*/  @!P2 IMAD.IADD R10, R10, 0x1, -R13 ;  /* 0x000000010a0aa824 */ /* 0x000fe200078e0a0d */
[----:B------:R-:W-:Y:S01]  /*0c90*/  ULDC.64 UR6, c[0x0][0x258] ;  /* 0x0000960000067ab9 */ /* 0x000fe20000000a00 */
[----:B------:R-:W-:Y:S01]  /*0ca0*/  @!P2 VIADD R16, R16, 0x1 ;  /* 0x000000011010a836 */ /* 0x000fe20000000000 */
[----:B------:R3:W-:Y:S01]  /*0cb0*/  STL [R1+0x94], R4 ;  /* 0x0000940401007387 */ /* 0x0007e20000100800 */
[-C--:B------:R-:W-:Y:S01]  /*0cc0*/  ISETP.GE.AND P3, PT, R20, R4.reuse, PT ;  /* 0x000000041400720c */ /* 0x080fe20003f66270 */
[----:B------:R-:W-:Y:S01]  /*0cd0*/  IMAD.X R3, R177, 0x1, R21, P0 ;  /* 0x00000001b1037824 */ /* 0x000fe200000e0615 */
[-C--:B------:R-:W-:Y:S01]  /*0ce0*/  ISETP.GE.AND P2, PT, R24, R4.reuse, PT ;  /* 0x000000041800720c */ /* 0x080fe20003f46270 */
[----:B------:R-:W-:Y:S01]  /*0cf0*/  UMOV UR5, 0x400 ;  /* 0x0000040000057882 */ /* 0x000fe20000000000 */
[----:B------:R-:W-:Y:S01]  /*0d00*/  ISETP.GE.AND P5, PT, R29, R4, PT ;  /* 0x000000041d00720c */ /* 0x000fe20003fa6270 */
[----:B------:R-:W-:Y:S01]  /*0d10*/  IMAD.WIDE.U32 R6, R18, UR6, R2 ;  /* 0x0000000612067c25 */ /* 0x000fe2000f8e0002 */
[----:B------:R-:W-:Y:S01]  /*0d20*/  ISETP.GE.U32.AND P6, PT, R10, R13, PT ;  /* 0x0000000d0a00720c */ /* 0x000fe20003fc6070 */
[----:B-1----:R-:W-:Y:S01]  /*0d30*/  ULEA UR4, UR4, UR5, 0x18 ;  /* 0x0000000504047291 */ /* 0x002fe2000f8ec03f */
[--C-:B------:R-:W-:Y:S01]  /*0d40*/  SHF.R.S32.HI R13, RZ, 0x1f, R12.reuse ;  /* 0x0000001fff0d7819 */ /* 0x100fe2000001140c */
[----:B------:R-:W-:Y:S02]  /*0d50*/  BSSY B0, `(.L_x_552) ;  /* 0x000001a000007945 */ /* 0x000fe40003800000 */
[----:B------:R-:W-:-:S02]  /*0d60*/  IMAD.WIDE R2, R37, 0x80, R12 ;  /* 0x0000008025027825 */ /* 0x000fc400078e020c */
[----:B------:R-:W-:Y:S02]  /*0d70*/  LEA R223, R223, UR4, 0x1 ;  /* 0x00000004dfdf7c11 */ /* 0x000fe4000f8e08ff */
[----:B---3--:R-:W-:-:S04]  /*0d80*/  IMAD R4, R19, UR6, RZ ;  /* 0x0000000613047c24 */ /* 0x008fc8000f8e02ff */
[----:B------:R-:W-:-:S04]  /*0d90*/  IMAD R4, R18, UR7, R4 ;  /* 0x0000000712047c24 */ /* 0x000fc8000f8e0204 */
[----:B------:R-:W-:Y:S01]  /*0da0*/  IMAD.IADD R5, R7, 0x1, R4 ;  /* 0x0000000107057824 */ /* 0x000fe200078e0204 */
[----:B------:R-:W-:Y:S06]  /*0db0*/  @P1 BRA `(.L_x_553) ;  /* 0x00000000004c1947 */ /* 0x000fec0003800000 */
        /* <DEDUP_REMOVED lines=19> */
.L_x_553:
[----:B------:R-:W-:Y:S05]  /*0ef0*/  BSYNC B0 ;  /* 0x0000000000007941 */ /* 0x000fea0003800000 */
.L_x_552:
[----:B------:R-:W-:Y:S04]  /*0f00*/  BSSY B0, `(.L_x_554) ;  /* 0x0000016000007945 */ /* 0x000fe80003800000 */
[----:B------:R-:W-:Y:S05]  /*0f10*/  @P3 BRA `(.L_x_555) ;  /* 0x0000000000503947 */ /* 0x000fea0003800000 */
[----:B------:R-:W-:Y:S02]  /*0f20*/  ULDC UR5, c[0x0][0x2d0] ;  /* 0x0000b40000057ab9 */ /* 0x000fe40000000800 */
[----:B------:R-:W-:-:S13]  /*0f30*/  ISETP.GE.AND P0, PT, R176, UR5, PT ;  /* 0x00000005b0007c0c */ /* 0x000fda000bf06270 */
[----:B------:R4:W-:Y:S01]  /*0f40*/  @P0 STS.128 [R223+0x800], RZ ;  /* 0x000800ffdf000388 */ /* 0x0009e20000000c00 */
[----:B------:R-:W-:Y:S05]  /*0f50*/  @P0 BRA `(.L_x_555) ;  /* 0x0000000000400947 */ /* 0x000fea0003800000 */
[----:B---3--:R-:W-:Y:S01]  /*0f60*/  IADD3 R10, P0, R2, 0x20, RZ ;  /* 0x00000020020a7810 */ /* 0x008fe20007f1e0ff */
        /* <DEDUP_REMOVED lines=15> */
.L_x_555:
[----:B------:R-:W-:Y:S05]  /*1060*/  BSYNC B0 ;  /* 0x0000000000007941 */ /* 0x000fea0003800000 */
.L_x_554:
        /* <DEDUP_REMOVED lines=22> */
.L_x_557:
[----:B------:R-:W-:Y:S05]  /*11d0*/  BSYNC B0 ;  /* 0x0000000000007941 */ /* 0x000fea0003800000 */
.L_x_556:
        /* <DEDUP_REMOVED lines=21> */
.L_x_559:
[----:B------:R-:W-:Y:S05]  /*1330*/  BSYNC B0 ;  /* 0x0000000000007941 */ /* 0x000fea0003800000 */
.L_x_558:
[----:B------:R-:W-:Y:S01]  /*1340*/  ISETP.NE.AND P0, PT, R26, RZ, PT ;  /* 0x000000ff1a00720c */ /* 0x000fe20003f05270 */
[----:B------:R-:W-:Y:S01]  /*1350*/  @P6 VIADD R16, R16, 0x1 ;  /* 0x0000000110106836 */ /* 0x000fe20000000000 */
[----:B------:R-:W-:Y:S01]  /*1360*/  ISETP.NE.AND P1, PT, R36, RZ, PT ;  /* 0x000000ff2400720c */ /* 0x000fe20003f25270 */
[-C--:B-1----:R-:W-:Y:S01]  /*1370*/  IMAD.WIDE.U32 R2, R12, R90.reuse, R176 ;  /* 0x0000005a0c027225 */ /* 0x082fe200078e00b0 */
[----:B------:R-:W-:Y:S01]  /*1380*/  IADD3 R0, R88, 0x7f, RZ ;  /* 0x0000007f58007810 */ /* 0x000fe20007ffe0ff */
[----:B------:R-:W-:Y:S01]  /*1390*/  ULDC.64 UR6, c[0x0][0x260] ;  /* 0x0000980000067ab9 */ /* 0x000fe20000000a00 */
[C---:B------:R-:W-:Y:S01]  /*13a0*/  SHF.L.U32 R170, R90.reuse, 0x7, RZ ;  /* 0x000000075aaa7819 */ /* 0x040fe200000006ff */
[----:B------:R-:W-:Y:S01]  /*13b0*/  IMAD.MOV.U32 R6, RZ, RZ, R16 ;  /* 0x000000ffff067224 */ /* 0x000fe200078e0010 */
[----:B------:R-:W-:Y:S01]  /*13c0*/  SHF.R.S32.HI R5, RZ, 0x1f, R0 ;  /* 0x0000001fff057819 */ /* 0x000fe20000011400 */
[C---:B------:R-:W-:Y:S01]  /*13d0*/  IMAD R4, R13.reuse, R90, RZ ;  /* 0x0000005a0d047224 */ /* 0x040fe200078e02ff */
[----:B------:R-:W-:Y:S01]  /*13e0*/  SHF.L.U64.HI R206, R90, 0x7, R91 ;  /* 0x000000075ace7819 */ /* 0x000fe2000001025b */
[----:B---3--:R-:W-:Y:S01]  /*13f0*/  IMAD R10, R13, R22, RZ ;  /* 0x000000160d0a7224 */ /* 0x008fe200078e02ff */
[----:B------:R-:W-:Y:S01]  /*1400*/  LEA.HI R7, R5, R0, RZ, 0x7 ;  /* 0x0000000005077211 */ /* 0x000fe200078f38ff */
[----:B------:R-:W-:Y:S01]  /*1410*/  IMAD R4, R12, R91, R4 ;  /* 0x0000005b0c047224 */ /* 0x000fe200078e0204 */
[----:B------:R-:W-:Y:S01]  /*1420*/  @!P0 IADD3 R6, -R6, RZ, RZ ;  /* 0x000000ff06068210 */ /* 0x000fe20007ffe1ff */
[----:B------:R-:W-:Y:S01]  /*1430*/  IMAD R10, R12, R23, R10 ;  /* 0x000000170c0a7224 */ /* 0x000fe200078e020a */
[----:B------:R-:W-:Y:S01]  /*1440*/  IADD3 R8, P0, R17, R2, RZ ;  /* 0x0000000211087210 */ /* 0x000fe20007f1e0ff */
[----:B------:R1:W-:Y:S01]  /*1450*/  STL [R1+0x10], R7 ;  /* 0x0000100701007387 */ /* 0x0003e20000100800 */
[----:B------:R-:W-:Y:S01]  /*1460*/  @P4 SHF.R.S32.HI R2, RZ, 0x1f, R35 ;  /* 0x0000001fff024819 */ /* 0x000fe20000011423 */
[----:B------:R-:W-:Y:S01]  /*1470*/  BSSY B0, `(.L_x_560) ;  /* 0x0000032000007945 */ /* 0x000fe20003800000 */
[----:B------:R-:W-:-:S02]  /*1480*/  @!P1 LOP3.LUT R6, RZ, R36, RZ, 0x33, !PT ;  /* 0x00000024ff069212 */ /* 0x000fc400078e33ff */
[----:B------:R-:W-:Y:S01]  /*1490*/  IADD3.X R9, R25, R3, R4, P0, !PT ;  /* 0x0000000319097210 */ /* 0x000fe200007fe404 */
[-C--:B--2---:R-:W-:Y:S01]  /*14a0*/  @P4 IMAD R0, R2, R14.reuse, RZ ;  /* 0x0000000e02004224 */ /* 0x084fe200078e02ff */
[----:B------:R-:W-:Y:S01]  /*14b0*/  LEA.HI.SX32 R168, R7, 0xffffffff, 0x19 ;  /* 0xffffffff07a87811 */ /* 0x000fe200078fcaff */
[----:B------:R-:W-:-:S04]  /*14c0*/  @P4 IMAD.WIDE.U32 R2, R35, R14, R18 ;  /* 0x0000000e23024225 */ /* 0x000fc800078e0012 */
[----:B------:R-:W-:Y:S01]  /*14d0*/  @P4 IMAD R0, R35, R15, R0 ;  /* 0x0000000f23004224 */ /* 0x000fe200078e0200 */
[----:B------:R-:W-:Y:S01]  /*14e0*/  @P4 LEA R14, P0, R2, R30, 0x2 ;  /* 0x0000001e020e4211 */ /* 0x000fe200078010ff */
[----:B------:R-:W-:-:S04]  /*14f0*/  IMAD.WIDE.U32 R4, R12, R22, R176 ;  /* 0x000000160c047225 */ /* 0x000fc800078e00b0 */
[----:B------:R-:W-:Y:S01]  /*1500*/  @P4 IMAD.IADD R3, R3, 0x1, R0 ;  /* 0x0000000103034824 */ /* 0x000fe200078e0200 */
[----:B------:R-:W-:Y:S01]  /*1510*/  IADD3 R4, P1, R27, R4, RZ ;  /* 0x000000041b047210 */ /* 0x000fe20007f3e0ff */
[----:B------:R-:W-:Y:S01]  /*1520*/  IMAD.WIDE.U32 R18, R6, UR6, R8 ;  /* 0x0000000606127c25 */ /* 0x000fe2000f8e0008 */
[----:B------:R-:W-:Y:S02]  /*1530*/  SHF.R.S32.HI R9, RZ, 0x1f, R168 ;  /* 0x0000001fff097819 */ /* 0x000fe400000114a8 */
[----:B------:R-:W-:Y:S02]  /*1540*/  @P4 LEA.HI.X R15, R2, R31, R3, 0x2, P0 ;  /* 0x0000001f020f4211 */ /* 0x000fe400000f1403 */
[----:B-1----:R-:W-:Y:S01]  /*1550*/  SHF.R.S32.HI R7, RZ, 0x1f, R6 ;  /* 0x0000001fff077819 */ /* 0x002fe20000011406 */
[----:B------:R-:W-:Y:S01]  /*1560*/  STL.64 [R1+0x80], R18 ;  /* 0x0000801201007387 */ /* 0x000fe20000100a00 */
[----:B------:R-:W-:Y:S02]  /*1570*/  MOV R16, R18 ;  /* 0x0000001200107202 */ /* 0x000fe40000000f00 */
[----:B------:R-:W-:Y:S01]  /*1580*/  IADD3.X R5, R28, R5, R10, P1, !PT ;  /* 0x000000051c057210 */ /* 0x000fe20000ffe40a */
[----:B------:R-:W-:-:S02]  /*1590*/  IMAD R0, R7, UR6, RZ ;  /* 0x0000000607007c24 */ /* 0x000fc4000f8e02ff */
[----:B------:R-:W-:Y:S02]  /*15a0*/  IMAD R10, R168, -0x80, R88 ;  /* 0xffffff80a80a7824 */ /* 0x000fe400078e0258 */
[----:B------:R-:W-:Y:S01]  /*15b0*/  IMAD R2, R6, UR7, R0 ;  /* 0x0000000706027c24 */ /* 0x000fe2000f8e0200 */
[----:B------:R-:W-:Y:S01]  /*15c0*/  ULDC.64 UR6, c[0x0][0x268] ;  /* 0x00009a0000067ab9 */ /* 0x000fe20000000a00 */
[----:B------:R-:W-:Y:S01]  /*15d0*/  IMAD R0, R206, R168, RZ ;  /* 0x000000a8ce007224 */ /* 0x000fe200078e02ff */
[-C--:B------:R-:W-:Y:S01]  /*15e0*/  ISETP.GE.AND P0, PT, R12, R10.reuse, PT ;  /* 0x0000000a0c00720c */ /* 0x080fe20003f06270 */
[----:B------:R-:W-:Y:S01]  /*15f0*/  IMAD.IADD R17, R19, 0x1, R2 ;  /* 0x0000000113117824 */ /* 0x000fe200078e0202 */
[-C--:B------:R-:W-:Y:S01]  /*1600*/  ISETP.GE.AND P1, PT, R20, R10.reuse, PT ;  /* 0x0000000a1400720c */ /* 0x080fe20003f26270 */
[----:B------:R-:W-:Y:S01]  /*1610*/  IMAD R7, R7, UR6, RZ ;  /* 0x0000000607077c24 */ /* 0x000fe2000f8e02ff */
[----:B------:R-:W-:Y:S01]  /*1620*/  ISETP.GE.AND P2, PT, R24, R10, PT ;  /* 0x0000000a1800720c */ /* 0x000fe20003f46270 */
[----:B------:R-:W-:Y:S01]  /*1630*/  IMAD.WIDE.U32 R2, R168, R170, R16 ;  /* 0x000000aaa8027225 */ /* 0x000fe200078e0010 */
[----:B------:R1:W-:Y:S01]  /*1640*/  STL.64 [R1+0x70], R16 ;  /* 0x0000701001007387 */ /* 0x0003e20000100a00 */
[----:B------:R-:W-:-:S02]  /*1650*/  ISETP.GE.AND P3, PT, R29, R10, PT ;  /* 0x0000000a1d00720c */ /* 0x000fc40003f66270 */
[----:B------:R-:W-:Y:S02]  /*1660*/  IMAD R0, R9, R170, R0 ;  /* 0x000000aa09007224 */ /* 0x000fe400078e0200 */
[C---:B------:R-:W-:Y:S02]  /*1670*/  IMAD R11, R6.reuse, UR7, R7 ;  /* 0x00000007060b7c24 */ /* 0x040fe4000f8e0207 */
[----:B-1----:R-:W-:-:S04]  /*1680*/  IMAD.WIDE.U32 R16, R6, UR6, R4 ;  /* 0x0000000606107c25 */ /* 0x002fc8000f8e0004 */
[----:B------:R-:W-:Y:S01]  /*1690*/  IMAD.IADD R5, R3, 0x1, R0 ;  /* 0x0000000103057824 */ /* 0x000fe200078e0200 */
        /* <DEDUP_REMOVED lines=15> */
.L_x_561:
[----:B------:R-:W-:Y:S05]  /*1790*/  BSYNC B0 ;  /* 0x0000000000007941 */ /* 0x000fea0003800000 */
.L_x_560:
[C---:B---3--:R-:W-:Y:S01]  /*17a0*/  SHF.L.U64.HI R6, R90.reuse, 0x5, R91 ;  /* 0x000000055a067819 */ /* 0x048fe2000001025b */
        /* <DEDUP_REMOVED lines=9> */
[----:B---3--:R-:W-:Y:S01]  /*1840*/  IADD3 R0, P0, R0, R2, RZ ;  /* 0x0000000200007210 */ /* 0x008fe20007f1e0ff */
[----:B------:R-:W-:-:S04]  /*1850*/  ULDC.64 UR6, c[0x0][0x218] ;  /* 0x0000860000067ab9 */ /* 0x000fc80000000a00 */
[----:B------:R-:W-:Y:S01]  /*1860*/  IMAD.X R7, R6, 0x1, R5, P0 ;  /* 0x0000000106077824 */ /* 0x000fe200000e0605 */
[----:B------:R-:W-:-:S04]  /*1870*/  LEA R6, P0, R0, UR6, 0x1 ;  /* 0x0000000600067c11 */ /* 0x000fc8000f8008ff */
[----:B------:R-:W-:-:S05]  /*1880*/  LEA.HI.X R7, R0, UR7, R7, 0x1, P0 ;  /* 0x0000000700077c11 */ /* 0x000fca00080f0c07 */
[----:B------:R-:W-:Y:S01]  /*1890*/  @!PT LDS RZ, [RZ] ;  /* 0x00000000fffff984 */ /* 0x000fe20000000800 */
[----:B------:R-:W-:Y:S01]  /*18a0*/  @!PT LDS RZ, [RZ] ;  /* 0x00000000fffff984 */ /* 0x000fe20000000800 */
[----:B------:R-:W-:Y:S01]  /*18b0*/  @!PT LDS RZ, [RZ] ;  /* 0x00000000fffff984 */ /* 0x000fe20000000800 */
[----:B------:R3:W-:Y:S04]  /*18c0*/  LDGSTS.E.BYPASS.LTC128B.128 [R223+0x2800], desc[UR18][R6.64] ;  /* 0x0280000006df7fae */ /* 0x0007e8000b901d52 */
.L_x_563:
[----:B------:R-:W-:Y:S05]  /*18d0*/  BSYNC B0 ;  /* 0x0000000000007941 */ /* 0x000fea0003800000 */
.L_x_562:
[----:B------:R-:W-:Y:S04]  /*18e0*/  BSSY B0, `(.L_x_564) ;  /* 0x000000f000007945 */ /* 0x000fe80003800000 */
[----:B------:R-:W-:Y:S05]  /*18f0*/  @P2 BRA `(.L_x_565) ;  /* 0x0000000000342947 */ /* 0x000fea0003800000 */
[----:B------:R-:W-:Y:S02]  /*1900*/  ULDC UR5, c[0x0][0x2d0] ;  /* 0x0000b40000057ab9 */ /* 0x000fe40000000800 */
[----:B------:R-:W-:-:S13]  /*1910*/  ISETP.GE.AND P0, PT, R176, UR5, PT ;  /* 0x00000005b0007c0c */ /* 0x000fda000bf06270 */
[----:B------:R1:W-:Y:S01]  /*1920*/  @P0 STS.128 [R223+0x3000], RZ ;  /* 0x003000ffdf000388 */ /* 0x0003e20000000c00 */
[----:B------:R-:W-:Y:S05]  /*1930*/  @P0 BRA `(.L_x_565) ;  /* 0x0000000000240947 */ /* 0x000fea0003800000 */
[----:B---3--:R-:W-:Y:S01]  /*1940*/  LEA R0, P0, R90, R2, 0x6 ;  /* 0x000000025a007211 */ /* 0x008fe200078030ff */
[----:B------:R-:W-:-:S03]  /*1950*/  ULDC.64 UR6, c[0x0][0x218] ;  /* 0x0000860000067ab9 */ /* 0x000fc60000000a00 */
[----:B------:R-:W-:Y:S02]  /*1960*/  LEA.HI.X R7, R90, R5, R91, 0x6, P0 ;  /* 0x000000055a077211 */ /* 0x000fe400000f345b */
[----:B------:R-:W-:-:S04]  /*1970*/  LEA R6, P0, R0, UR6, 0x1 ;  /* 0x0000000600067c11 */ /* 0x000fc8000f8008ff */
[----:B------:R-:W-:-:S05]  /*1980*/  LEA.HI.X R7, R0, UR7, R7, 0x1, P0 ;  /* 0x0000000700077c11 */ /* 0x000fca00080f0c07 */
[----:B------:R-:W-:Y:S01]  /*1990*/  @!PT LDS RZ, [RZ] ;  /* 0x00000000fffff984 */ /* 0x000fe20000000800 */
[----:B------:R-:W-:Y:S01]  /*19a0*/  @!PT LDS RZ, [RZ] ;  /* 0x00000000fffff984 */ /* 0x000fe20000000800 */
[----:B------:R-:W-:Y:S01]  /*19b0*/  @!PT LDS RZ, [RZ] ;  /* 0x00000000fffff984 */ /* 0x000fe20000000800 */
[----:B------:R3:W-:Y:S04]  /*19c0*/  LDGSTS.E.BYPASS.LTC128B.128 [R223+0x3000], desc[UR18][R6.64] ;  /* 0x0300000006df7fae */ /* 0x0007e8000b901d52 */
.L_x_565:
[----:B------:R-:W-:Y:S05]  /*19d0*/  BSYNC B0 ;  /* 0x0000000000007941 */ /* 0x000fea0003800000 */
.L_x_564:
[----:B------:R-:W-:Y:S04]  /*19e0*/  BSSY B0, `(.L_x_566) ;  /* 0x0000011000007945 */ /* 0x000fe80003800000 */
[----:B------:R-:W-:Y:S05]  /*19f0*/  @P3 BRA `(.L_x_567) ;  /* 0x00000000003c3947 */ /* 0x000fea0003800000 */
[----:B------:R-:W-:Y:S02]  /*1a00*/  ULDC UR5, c[0x0][0x2d0] ;  /* 0x0000b40000057ab9 */ /* 0x000fe40000000800 */
[----:B------:R-:W-:-:S13]  /*1a10*/  ISETP.GE.AND P0, PT, R176, UR5, PT ;  /* 0x00000005b0007c0c */ /* 0x000fda000bf06270 */
[----:B------:R1:W-:Y:S01]  /*1a20*/  @P0 STS.128 [R223+0x3800], RZ ;  /* 0x003800ffdf000388 */ /* 0x0003e20000000c00 */
[----:B------:R-:W-:Y:S05]  /*1a30*/  @P0 BRA `(.L_x_567) ;  /* 0x00000000002c0947 */ /* 0x000fea0003800000 */
[----:B------:R-:W-:Y:S01]  /*1a40*/  MOV R4, R2 ;  /* 0x0000000200047202 */ /* 0x000fe20000000f00 */
[----:B---3--:R-:W-:Y:S01]  /*1a50*/  IMAD R0, R91, 0x60, RZ ;  /* 0x000000605b007824 */ /* 0x008fe200078e02ff */
        /* <DEDUP_REMOVED lines=9> */
.L_x_567:
[----:B------:R-:W-:Y:S05]  /*1af0*/  BSYNC B0 ;  /* 0x0000000000007941 */ /* 0x000fea0003800000 */
.L_x_566:
[----:B------:R-:W-:Y:S01]  /*1b00*/  LEA.HI R3, R33, R210, RZ, 0x4 ;  /* 0x000000d221037211 */ /* 0x000fe200078f20ff */
[----:B------:R-:W0:Y:S03]  /*1b10*/  LDGDEPBAR ;  /* 0x00000000000079af */ /* 0x000e260000000000 */
[----:B---3--:R-:W-:Y:S01]  /*1b20*/  SHF.R.S32.HI R4, RZ, 0x4, R3 ;  /* 0x00000004ff047819 */ /* 0x008fe20000011403 */
[----:B------:R3:W5:Y:S01]  /*1b30*/  @P4 LDG.E R169, desc[UR18][R14.64] ;  /* 0x000000120ea94981 */ /* 0x000762000c1e1900 */
[----:B------:R-:W-:Y:S01]  /*1b40*/  ISETP.GE.AND P0, PT, R12, R10, PT ;  /* 0x0000000a0c00720c */ /* 0x000fe20003f06270 */
[----:B------:R-:W-:Y:S01]  /*1b50*/  IMAD.IADD R11, R17, 0x1, R11 ;  /* 0x00000001110b7824 */ /* 0x000fe200078e020b */
[C---:B------:R-:W-:Y:S01]  /*1b60*/  LEA.HI R0, R3.reuse, R4, RZ, 0x1 ;  /* 0x0000000403007211 */ /* 0x040fe200078f08ff */
[----:B------:R-:W-:Y:S01]  /*1b70*/  BSSY B0, `(.L_x_568) ;  /* 0x0000047000007945 */ /* 0x000fe20003800000 */
[----:B------:R-:W-:-:S02]  /*1b80*/  LOP3.LUT R3, R3, 0xfffffff0, RZ, 0xc0, !PT ;  /* 0xfffffff003037812 */ /* 0x000fc400078ec0ff */
[----:B------:R-:W-:Y:S01]  /*1b90*/  LOP3.LUT R2, R0, 0xfffffffe, RZ, 0xc0, !PT ;  /* 0xfffffffe00027812 */ /* 0x000fe200078ec0ff */
[----:B------:R3:W-:Y:S01]  /*1ba0*/  STL [R1+0x8c], R11 ;  /* 0x00008c0b01007387 */ /* 0x0007e20000100800 */
[-C--:B------:R-:W-:Y:S01]  /*1bb0*/  ISETP.GE.AND P3, PT, R24, R10.reuse, PT ;  /* 0x0000000a1800720c */ /* 0x080fe20003f66270 */
[----:B------:R-:W-:Y:S01]  /*1bc0*/  IMAD.IADD R0, R210, 0x1, -R3 ;  /* 0x00000001d2007824 */ /* 0x000fe200078e0a03 */
[----:B------:R-:W-:Y:S01]  /*1bd0*/  LOP3.LUT R3, R34, 0xfffffff8, RZ, 0xc0, !PT ;  /* 0xfffffff822037812 */ /* 0x000fe200078ec0ff */
[----:B------:R-:W-:Y:S01]  /*1be0*/  IMAD.IADD R8, R4, 0x1, -R2 ;  /* 0x0000000104087824 */ /* 0x000fe200078e0a02 */
[----:B------:R-:W-:Y:S02]  /*1bf0*/  ISETP.GE.AND P2, PT, R20, R10, PT ;  /* 0x0000000a1400720c */ /* 0x000fe40003f46270 */
[----:B------:R-:W-:Y:S01]  /*1c00*/  LEA.HI R2, R0, R0, RZ, 0x1 ;  /* 0x0000000000027211 */ /* 0x000fe200078f08ff */
[----:B------:R-:W-:Y:S01]  /*1c10*/  IMAD.IADD R6, R210, 0x1, -R3 ;  /* 0x00000001d2067824 */ /* 0x000fe200078e0a03 */
[----:B------:R-:W-:-:S02]  /*1c20*/  SHF.R.S32.HI R7, RZ, 0x1f, R0 ;  /* 0x0000001fff077819 */ /* 0x000fc40000011400 */
[----:B------:R-:W-:Y:S01]  /*1c30*/  SHF.R.S32.HI R5, RZ, 0x1, R2 ;  /* 0x00000001ff057819 */ /* 0x000fe20000011402 */
[----:B------:R-:W-:-:S04]  /*1c40*/  DEPBAR.LE SB0, 0x0 ;  /* 0x000080000000791a */ /* 0x000fc80000000000 */
[----:B------:R-:W-:Y:S01]  /*1c50*/  BAR.SYNC.DEFER_BLOCKING 0x0 ;  /* 0x0000000000007b1d */ /* 0x000fe20000010000 */
[----:B------:R-:W-:Y:S02]  /*1c60*/  SHF.R.S32.HI R4, RZ, 0x1f, R2 ;  /* 0x0000001fff047819 */ /* 0x000fe40000011402 */
[----:B------:R-:W-:Y:S02]  /*1c70*/  LEA.HI R3, R6, R6, RZ, 0x1 ;  /* 0x0000000606037211 */ /* 0x000fe400078f08ff */
[----:B------:R-:W-:Y:S02]  /*1c80*/  LEA.HI R4, R4, R5, RZ, 0x2 ;  /* 0x0000000504047211 */ /* 0x000fe400078f10ff */
[----:B------:R-:W-:Y:S02]  /*1c90*/  LOP3.LUT R2, R2, 0x7fffffe, RZ, 0xc0, !PT ;  /* 0x07fffffe02027812 */ /* 0x000fe400078ec0ff */
[----:B------:R-:W-:Y:S02]  /*1ca0*/  SHF.R.S32.HI R25, RZ, 0x1, R3 ;  /* 0x00000001ff197819 */ /* 0x000fe40000011403 */
[----:B------:R-:W-:Y:S01]  /*1cb0*/  LOP3.LUT R4, R4, 0xfffffffc, RZ, 0xc0, !PT ;  /* 0xfffffffc04047812 */ /* 0x000fe200078ec0ff */
[----:B------:R-:W-:Y:S01]  /*1cc0*/  IMAD.IADD R205, R0, 0x1, -R2 ;  /* 0x0000000100cd7824 */ /* 0x000fe200078e0a02 */
[----:B------:R-:W-:Y:S01]  /*1cd0*/  LEA.HI R7, R7, R0, RZ, 0x3 ;  /* 0x0000000007077211 */ /* 0x000fe200078f18ff */
[----:B------:R-:W-:Y:S01]  /*1ce0*/  IMAD.SHL.U32 R0, R25, 0x40, RZ ;  /* 0x0000004019007824 */ /* 0x000fe200078e00ff */
[----:B------:R-:W-:Y:S01]  /*1cf0*/  LOP3.LUT R2, R3, 0x3fffffe, RZ, 0xc0, !PT ;  /* 0x03fffffe03027812 */ /* 0x000fe200078ec0ff */
[----:B------:R-:W-:Y:S01]  /*1d00*/  IMAD.IADD R24, R5, 0x1, -R4 ;  /* 0x0000000105187824 */ /* 0x000fe200078e0a04 */
[----:B------:R-:W-:Y:S01]  /*1d10*/  ISETP.GE.AND P5, PT, R29, R10, PT ;  /* 0x0000000a1d00720c */ /* 0x000fe20003fa6270 */
[----:B------:R-:W-:Y:S01]  /*1d20*/  IMAD.SHL.U32 R3, R32, 0x8, RZ ;  /* 0x0000000820037824 */ /* 0x000fe200078e00ff */
[----:B------:R-:W-:Y:S01]  /*1d30*/  LOP3.LUT R0, R0, 0xc0, RZ, 0xc0, !PT ;  /* 0x000000c000007812 */ /* 0x000fe200078ec0ff */
[----:B------:R-:W-:-:S02]  /*1d40*/  IMAD.SHL.U32 R7, R7, 0x20, RZ ;  /* 0x0000002007077824 */ /* 0x000fc400078e00ff */
[----:B------:R-:W-:Y:S02]  /*1d50*/  IMAD.SHL.U32 R4, R24, 0x40, RZ ;  /* 0x0000004018047824 */ /* 0x000fe400078e00ff */
[----:B------:R-:W-:Y:S01]  /*1d60*/  IMAD.IADD R5, R6, 0x1, -R2 ;  /* 0x0000000106057824 */ /* 0x000fe200078e0a02 */
[----:B------:R-:W-:Y:S01]  /*1d70*/  LOP3.LUT R6, R0, 0x8, R3, 0xf8, !PT ;  /* 0x0000000800067812 */ /* 0x000fe200078ef803 */
[----:B------:R3:W-:Y:S01]  /*1d80*/  @P0 STS [R223+0x4000], RZ ;  /* 0x004000ffdf000388 */ /* 0x0007e20000000800 */
[----:B------:R-:W-:Y:S01]  /*1d90*/  SHF.R.U32.HI R2, RZ, 0x3, R0 ;  /* 0x00000003ff027819 */ /* 0x000fe20000011600 */
[----:B------:R-:W-:Y:S01]  /*1da0*/  IMAD.SHL.U32 R3, R8, 0x8, RZ ;  /* 0x0000000808037824 */ /* 0x000fe200078e00ff */
[----:B------:R-:W-:Y:S01]  /*1db0*/  LOP3.LUT R0, R4, 0xc0, RZ, 0xc0, !PT ;  /* 0x000000c004007812 */ /* 0x000fe200078ec0ff */
[----:B------:R3:W-:Y:S01]  /*1dc0*/  @P0 STS [R223+0x4004], RZ ;  /* 0x004004ffdf000388 */ /* 0x0007e20000000800 */
[----:B------:R-:W-:Y:S01]  /*1dd0*/  LOP3.LUT R179, R7, 0xffffff00, RZ, 0xc0, !PT ;  /* 0xffffff0007b37812 */ /* 0x000fe200078ec0ff */
[----:B------:R-:W-:Y:S01]  /*1de0*/  IMAD R8, R8, 0x8, R5 ;  /* 0x0000000808087824 */ /* 0x000fe200078e0205 */
[----:B------:R-:W-:Y:S01]  /*1df0*/  LOP3.LUT R5, R6, R2, RZ, 0x3c, !PT ;  /* 0x0000000206057212 */ /* 0x000fe200078e3cff */
[----:B------:R3:W-:Y:S01]  /*1e00*/  @P0 STS.64 [R223+0x4008], RZ ;  /* 0x004008ffdf000388 */ /* 0x0007e20000000a00 */
[----:B------:R-:W-:Y:S01]  /*1e10*/  LOP3.LUT R4, R0, 0x8, R3, 0xf8, !PT ;  /* 0x0000000800047812 */ /* 0x000fe200078ef803 */
[----:B------:R-:W-:Y:S01]  /*1e20*/  IMAD R3, R9, R22, RZ ;  /* 0x0000001609037224 */ /* 0x000fe200078e02ff */
[----:B------:R-:W-:Y:S01]  /*1e30*/  SHF.R.U32.HI R2, RZ, 0x3, R0 ;  /* 0x00000003ff027819 */ /* 0x000fe20000011600 */
[----:B------:R-:W-:-:S02]  /*1e40*/  IMAD R0, R171, 0x200, R179 ;  /* 0x00000200ab007824 */ /* 0x000fc400078e02b3 */
[----:B------:R-:W-:Y:S01]  /*1e50*/  IMAD.WIDE.U32 R6, R168, R22, RZ ;  /* 0x00000016a8067225 */ /* 0x000fe200078e00ff */
[----:B------:R-:W-:-:S03]  /*1e60*/  LOP3.LUT R178, R4, R2, RZ, 0x3c, !PT ;  /* 0x0000000204b27212 */ /* 0x000fc600078e3cff */
[----:B------:R-:W-:Y:S01]  /*1e70*/  IMAD R3, R168, R23, R3 ;  /* 0x00000017a8037224 */ /* 0x000fe200078e0203 */
[----:B------:R-:W-:Y:S01]  /*1e80*/  LEA R4, P1, R6, R16, 0x7 ;  /* 0x0000001006047211 */ /* 0x000fe200078238ff */
[----:B------:R-:W-:Y:S02]  /*1e90*/  IMAD R2, R205, 0x20, R0 ;  /* 0x00000020cd027824 */ /* 0x000fe400078e0200 */
[----:B------:R-:W-:Y:S02]  /*1ea0*/  IMAD.IADD R3, R7, 0x1, R3 ;  /* 0x0000000107037824 */ /* 0x000fe400078e0203 */
[----:B------:R-:W-:Y:S02]  /*1eb0*/  IMAD.U32 R0, R8, 0x20, R5 ;  /* 0x0000002008007824 */ /* 0x000fe400078e0005 */
[----:B------:R-:W-:Y:S01]  /*1ec0*/  IMAD.IADD R2, R178, 0x1, R2 ;  /* 0x00000001b2027824 */ /* 0x000fe200078e0202 */
[----:B------:R-:W-:Y:S02]  /*1ed0*/  LEA.HI.X R5, R6, R11, R3, 0x7, P1 ;  /* 0x0000000b06057211 */ /* 0x000fe400008f3c03 */
[----:B------:R-:W-:-:S02]  /*1ee0*/  LEA R204, R0, UR4, 0x1 ;  /* 0x0000000400cc7c11 */ /* 0x000fc4000f8e08ff */
[----:B------:R-:W-:Y:S01]  /*1ef0*/  LEA R207, R2, UR4, 0x1 ;  /* 0x0000000402cf7c11 */ /* 0x000fe2000f8e08ff */
[----:B---3--:R-:W-:Y:S06]  /*1f00*/  @P0 BRA `(.L_x_569) ;  /* 0x0000000000340947 */ /* 0x008fec0003800000 */
        /* <DEDUP_REMOVED lines=13> */
.L_x_569:
[----:B------:R-:W-:Y:S05]  /*1fe0*/  BSYNC B0 ;  /* 0x0000000000007941 */ /* 0x000fea0003800000 */
.L_x_568:
        /* <DEDUP_REMOVED lines=16> */
.L_x_571:
[----:B------:R-:W-:Y:S05]  /*20f0*/  BSYNC B0 ;  /* 0x0000000000007941 */ /* 0x000fea0003800000 */
.L_x_570:
        /* <DEDUP_REMOVED lines=16> */
.L_x_573:
[----:B------:R-:W-:Y:S05]  /*2200*/  BSYNC B0 ;  /* 0x0000000000007941 */ /* 0x000fea0003800000 */
.L_x_572:
        /* <DEDUP_REMOVED lines=17> */
.L_x_575:
[----:B------:R-:W-:Y:S05]  /*2320*/  BSYNC B0 ;  /* 0x0000000000007941 */ /* 0x000fea0003800000 */
.L_x_574:
[----:B------:R-:W-:Y:S01]  /*2330*/  LDSM.16.M88.4 R12, [R207] ;  /* 0x00000000cf0c783b */ /* 0x000fe20000000200 */
[----:B------:R-:W-:Y:S01]  /*2340*/  LOP3.LUT P0, RZ, R25, 0x2, RZ, 0xc0, !PT ;  /* 0x0000000219ff7812 */ /* 0x000fe2000780c0ff */
[----:B------:R-:W-:Y:S01]  /*2350*/  IMAD.MOV.U32 R0, RZ, RZ, 0x10 ;  /* 0x00000010ff007424 */ /* 0x000fe200078e00ff */
[----:B------:R-:W-:Y:S01]  /*2360*/  LOP3.LUT P1, RZ, R24, 0x2, RZ, 0xc0, !PT ;  /* 0x0000000218ff7812 */ /* 0x000fe2000782c0ff */
[----:B------:R-:W2:Y:S01]  /*2370*/  LDSM.16.M88.4 R4, [R204+0x2000] ;  /* 0x00200000cc04783b */ /* 0x000ea20000000200 */
[----:B-1----:R-:W-:Y:S01]  /*2380*/  VIADD R2, R204, 0x2000 ;  /* 0x00002000cc027836 */ /* 0x002fe20000000000 */
[----:B------:R-:W1:Y:S01]  /*2390*/  @P4 LDC R3, c[0x0][0x2e8] ;  /* 0x0000ba00ff034b82 */ /* 0x000e620000000800 */
[----:B------:R-:W-:Y:S01]  /*23a0*/  SEL R0, R0, 0xfffffff0, !P1 ;  /* 0xfffffff000007807 */ /* 0x000fe20004800000 */
[----:B------:R-:W3:Y:S01]  /*23b0*/  LDSM.16.M88.4 R8, [R207+0x1000] ;  /* 0x00100000cf08783b */ /* 0x000ee20000000200 */
[----:B------:R-:W-:Y:S01]  /*23c0*/  VIADD R209, R204, 0x2020 ;  /* 0x00002020ccd17836 */ /* 0x000fe20000000000 */
[----:B------:R-:W-:-:S02]  /*23d0*/  ULDC.U8 UR13, c[0x0][0x388] ;  /* 0x0000e200000d7ab9 */ /* 0x000fc40000000000 */
[----:B------:R-:W4:Y:S01]  /*23e0*/  LDSM.16.M88.4 R56, [R204+0x3800] ;  /* 0x00380000cc38783b */ /* 0x000f220000000200 */
[----:B------:R-:W-:Y:S02]  /*23f0*/  IMAD R208, R0, 0x2, R207 ;  /* 0x0000000200d07824 */ /* 0x000fe400078e02cf */
[----:B------:R-:W-:Y:S01]  /*2400*/  @P0 VIADD R209, R2, 0xffffffe0 ;  /* 0xffffffe002d10836 */ /* 0x000fe20000000000 */
[----:B------:R-:W4:Y:S01]  /*2410*/  LDSM.16.M88.4 R40, [R204+0x3c00] ;  /* 0x003c0000cc28783b */ /* 0x000f220000000200 */
[----:B------:R-:W-:-:S03]  /*2420*/  SHF.R.S32.HI R2, RZ, 0x1f, R89 ;  /* 0x0000001fff027819 */ /* 0x000fc60000011459 */
[----:B------:R-:W4:Y:S01]  /*2430*/  LDSM.16.M88.4 R16, [R204+0x2800] ;  /* 0x00280000cc10783b */ /* 0x000f220000000200 */
[----:B------:R-:W-:-:S03]  /*2440*/  LEA.HI R2, R2, R89, RZ, 0x2 ;  /* 0x0000005902027211 */ /* 0x000fc600078f10ff */
[----:B------:R-:W4:Y:S01]  /*2450*/  LDSM.16.M88.4 R32, [R204+0x2c00] ;  /* 0x002c0000cc20783b */ /* 0x000f220000000200 */
[----:B------:R-:W-:-:S03]  /*2460*/  SHF.R.S32.HI R2, RZ, 0x2, R2 ;  /* 0x00000002ff027819 */ /* 0x000fc60000011402 */
[----:B------:R-:W4:Y:S01]  /*2470*/  LDSM.16.M88.4 R20, [R204+0x2400] ;  /* 0x00240000cc14783b */ /* 0x000f220000000200 */
[----:B-1----:R-:W1:Y:S01]  /*2480*/  @P4 MUFU.RCP R3, R3 ;  /* 0x0000000300034308 */ /* 0x002e620000001000 */
[----:B------:R-:W-:Y:S02]  /*2490*/  IMAD R2, R171, 0x10, R2 ;  /* 0x00000010ab027824 */ /* 0x000fe400078e0202 */
[----:B------:R-:W1:Y:S04]  /*24a0*/  LDSM.16.M88.4 R64, [R204+0x3000] ;  /* 0x00300000cc40783b */ /* 0x000e680000000200 */
[----:B------:R-:W1:Y:S04]  /*24b0*/  LDSM.16.M88.4 R60, [R204+0x3400] ;  /* 0x00340000cc3c783b */ /* 0x000e680000000200 */
[----:B------:R-:W-:Y:S01]  /*24c0*/  LDSM.16.M88.4 R180, [R209+0x1c00] ;  /* 0x001c0000d1b4783b */ /* 0x000fe20000000200 */
[-C--:B--2---:R-:W-:Y:S03]  /*24d0*/  HMMA.16816.F32.BF16 R164, R12, R4.reuse, RZ ;  /* 0x000000040ca4723c */ /* 0x084fe600000418ff */
[----:B------:R-:W-:Y:S04]  /*24e0*/  LDSM.16.M88.4 R172, [R209+0x1800] ;  /* 0x00180000d1ac783b */ /* 0x000fe80000000200 */
[----:B------:R-:W-:Y:S01]  /*24f0*/  LDSM.16.M88.4 R36, [R209+0x800] ;  /* 0x00080000d124783b */ /* 0x000fe20000000200 */
[C---:B---3--:R-:W-:Y:S03]  /*2500*/  HMMA.16816.F32.BF16 R160, R8.reuse, R4, RZ ;  /* 0x0000000408a0723c */ /* 0x048fe600000418ff */
[----:B------:R-:W-:Y:S03]  /*2510*/  LDSM.16.M88.4 R44, [R209+0xc00] ;  /* 0x000c0000d12c783b */ /* 0x000fe60000000200 */
[-C--:B------:R-:W-:Y:S01]  /*2520*/  HMMA.16816.F32.BF16 R156, R8, R6.reuse, RZ ;  /* 0x00000006089c723c */ /* 0x080fe200000418ff */
[----:B------:R-:W-:Y:S04]  /*2530*/  LDSM.16.M88.4 R24, [R209+0x400] ;  /* 0x00040000d118783b */ /* 0x000fe80000000200 */
[----:B------:R-:W-:Y:S01]  /*2540*/  LDSM.16.M88.4 R28, [R209] ;  /* 0x00000000d11c783b */ /* 0x000fe20000000200 */
[----:B------:R-:W-:Y:S03]  /*2550*/  HMMA.16816.F32.BF16 R152, R12, R6, RZ ;  /* 0x000000060c98723c */ /* 0x000fe600000418ff */
[----:B------:R-:W2:Y:S03]  /*2560*/  LDSM.16.M88.4 R4, [R208] ;  /* 0x00000000d004783b */ /* 0x000ea60000000200 */
[----:B----4-:R-:W-:Y:S01]  /*2570*/  HMMA.16816.F32.BF16 R184, R8, R58, RZ ;  /* 0x0000003a08b8723c */ /* 0x010fe200000418ff */
[----:B------:R-:W3:Y:S04]  /*2580*/  LDSM.16.M88.4 R48, [R209+0x1000] ;  /* 0x00100000d130783b */ /* 0x000ee80000000200 */
[----:B------:R-:W4:Y:S01]  /*2590*/  LDSM.16.M88.4 R52, [R209+0x1400] ;  /* 0x00140000d134783b */ /* 0x000f220000000200 */
[C---:B------:R-:W-:Y:S03]  /*25a0*/  HMMA.16816.F32.BF16 R84, R12.reuse, R40, RZ ;  /* 0x000000280c54723c */ /* 0x040fe600000418ff */
[----:B------:R-:W4:Y:S03]  /*25b0*/  LDSM.16.M88.4 R68, [R208+0x1000] ;  /* 0x00100000d044783b */ /* 0x000f260000000200 */
[-C--:B------:R-:W-:Y:S01]  /*25c0*/  HMMA.16816.F32.BF16 R140, R12, R16.reuse, RZ ;  /* 0x000000100c8c723c */ /* 0x080fe200000418ff */
[----:B------:R-:W0:Y:S05]  /*25d0*/  LDGDEPBAR ;  /* 0x00000000000079af */ /* 0x000e2a0000000000 */
[----:B------:R-:W-:Y:S06]  /*25e0*/  HMMA.16816.F32.BF16 R136, R8, R16, RZ ;  /* 0x000000100888723c */ /* 0x000fec00000418ff */
[----:B------:R-:W-:Y:S01]  /*25f0*/  IMAD.MOV.U32 R251, RZ, RZ, R184 ;  /* 0x000000fffffb7224 */ /* 0x000fe200078e00b8 */
[----:B------:R-:W-:Y:S01]  /*2600*/  HMMA.16816.F32.BF16 R100, R12, R56, RZ ;  /* 0x000000380c64723c */ /* 0x000fe200000418ff */
[----:B------:R-:W-:-:S02]  /*2610*/  IMAD.MOV.U32 R250, RZ, RZ, R185 ;  /* 0x000000fffffa7224 */ /* 0x000fc400078e00b9 */
[----:B------:R-:W-:Y:S02]  /*2620*/  IMAD.MOV.U32 R249, RZ, RZ, R186 ;  /* 0x000000fffff97224 */ /* 0x000fe400078e00ba */
[----:B------:R-:W-:Y:S01]  /*2630*/  IMAD.MOV.U32 R221, RZ, RZ, R187 ;  /* 0x000000ffffdd7224 */ /* 0x000fe200078e00bb */
[C---:B------:R-:W-:Y:S06]  /*2640*/  HMMA.16816.F32.BF16 R80, R8.reuse, R18, RZ ;  /* 0x000000120850723c */ /* 0x040fec00000418ff */
[----:B------:R-:W-:Y:S01]  /*2650*/  HMMA.16816.F32.BF16 R184, R8, R42, RZ ;  /* 0x0000002a08b8723c */ /* 0x000fe200000418ff */
[----:B------:R-:W-:-:S05]  /*2660*/  DEPBAR.LE SB0, 0x0 ;  /* 0x000080000000791a */ /* 0x000fca0000000000 */
[C---:B------:R-:W-:Y:S06]  /*2670*/  HMMA.16816.F32.BF16 R132, R12.reuse, R32, RZ ;  /* 0x000000200c84723c */ /* 0x040fec00000418ff */
[C---:B------:R-:W-:Y:S06]  /*2680*/  HMMA.16816.F32.BF16 R16, R12.reuse, R18, RZ ;  /* 0x000000120c10723c */ /* 0x040fec00000418ff */
[-C--:B------:R-:W-:Y:S06]  /*2690*/  HMMA.16816.F32.BF16 R148, R12, R20.reuse, RZ ;  /* 0x000000140c94723c */ /* 0x080fec00000418ff */
[----:B------:R-:W-:Y:S01]  /*26a0*/  HMMA.16816.F32.BF16 R144, R8, R20, RZ ;  /* 0x000000140890723c */ /* 0x000fe200000418ff */
[----:B------:R-:W-:-:S05]  /*26b0*/  IMAD.MOV.U32 R252, RZ, RZ, R187 ;  /* 0x000000fffffc7224 */ /* 0x000fca00078e00bb */
[----:B------:R-:W-:Y:S06]  /*26c0*/  HMMA.16816.F32.BF16 R128, R8, R32, RZ ;  /* 0x000000200880723c */ /* 0x000fec00000418ff */
[-C--:B-1----:R-:W-:Y:S06]  /*26d0*/  HMMA.16816.F32.BF16 R124, R12, R64.reuse, RZ ;  /* 0x000000400c7c723c */ /* 0x082fec00000418ff */
[----:B------:R-:W-:Y:S06]  /*26e0*/  HMMA.16816.F32.BF16 R116, R8, R64, RZ ;  /* 0x000000400874723c */ /* 0x000fec00000418ff */
[-C--:B------:R-:W-:Y:S06]  /*26f0*/  HMMA.16816.F32.BF16 R112, R12, R60.reuse, RZ ;  /* 0x0000003c0c70723c */ /* 0x080fec00000418ff */
        /* <DEDUP_REMOVED lines=11> */
[----:B------:R-:W-:Y:S06]  /*27b0*/  HMMA.16816.F32.BF16 R12, R12, R42, RZ ;  /* 0x0000002a0c0c723c */ /* 0x000fec00000418ff */
[----:B--2---:R-:W-:Y:S01]  /*27c0*/  HMMA.16816.F32.BF16 R84, R4, R180, R84 ;  /* 0x000000b40454723c */ /* 0x004fe20000041854 */
[----:B------:R-:W-:-:S05]  /*27d0*/  IMAD.IADD R43, R211, 0x1, R2 ;  /* 0x00000001d32b7824 */ /* 0x000fca00078e0202 */
[----:B------:R-:W-:Y:S01]  /*27e0*/  HMMA.16816.F32.BF16 R72, R8, R40, RZ ;  /* 0x000000280848723c */ /* 0x000fe200000418ff */
[----:B------:R1:W-:Y:S05]  /*27f0*/  STL [R1+0x14], R43 ;  /* 0x0000142b01007387 */ /* 0x0003ea0000100800 */
[C---:B------:R-:W-:Y:S01]  /*2800*/  HMMA.16816.F32.BF16 R228, R4.reuse, R172, R100 ;  /* 0x000000ac04e4723c */ /* 0x040fe20000041864 */
[----:B------:R-:W-:Y:S02]  /*2810*/  IMAD.SHL.U32 R10, R210, 0x2, RZ ;  /* 0x00000002d20a7824 */ /* 0x000fe400078e00ff */
[----:B------:R-:W-:Y:S02]  /*2820*/  IMAD.MOV.U32 R9, RZ, RZ, R186 ;  /* 0x000000ffff097224 */ /* 0x000fe400078e00ba */
[----:B------:R-:W-:Y:S01]  /*2830*/  IMAD.MOV.U32 R11, RZ, RZ, R185 ;  /* 0x000000ffff0b7224 */ /* 0x000fe200078e00b9 */
[----:B------:R-:W-:Y:S01]  /*2840*/  LOP3.LUT R10, R10, 0x6, RZ, 0xc0, !PT ;  /* 0x000000060a0a7812 */ /* 0x000fe200078ec0ff */
[----:B------:R-:W-:Y:S01]  /*2850*/  IMAD.MOV.U32 R8, RZ, RZ, R184 ;  /* 0x000000ffff087224 */ /* 0x000fe200078e00b8 */
[----:B------:R-:W-:Y:S03]  /*2860*/  HMMA.16816.F32.BF16 R100, R4, R38, R16 ;  /* 0x000000260464723c */ /* 0x000fe60000041810 */
[----:B------:R-:W-:-:S02]  /*2870*/  IMAD R10, R168, 0x80, R10 ;  /* 0x00000080a80a7824 */ /* 0x000fc400078e020a */
[----:B------:R-:W-:Y:S01]  /*2880*/  IMAD.MOV.U32 R42, RZ, RZ, R85 ;  /* 0x000000ffff2a7224 */ /* 0x000fe200078e0055 */
[C---:B------:R-:W-:Y:S01]  /*2890*/  HMMA.16816.F32.BF16 R184, R4.reuse, R44, R132 ;  /* 0x0000002c04b8723c */ /* 0x040fe20000041884 */
[----:B------:R-:W-:Y:S01]  /*28a0*/  IADD3 R16, R88, R43, -R220 ;  /* 0x0000002b58107210 */ /* 0x000fe20007ffe8dc */
[----:B------:R-:W-:Y:S01]  /*28b0*/  IMAD.MOV.U32 R41, RZ, RZ, R86 ;  /* 0x000000ffff297224 */ /* 0x000fe200078e0056 */
[C---:B------:R-:W-:Y:S01]  /*28c0*/  ISETP.GE.AND P1, PT, R10.reuse, R88, PT ;  /* 0x000000580a00720c */ /* 0x040fe20003f26270 */
[----:B------:R-:W-:Y:S02]  /*28d0*/  IMAD.MOV.U32 R40, RZ, RZ, R84 ;  /* 0x000000ffff287224 */ /* 0x000fe400078e0054 */
[----:B------:R-:W-:Y:S01]  /*28e0*/  IMAD.MOV.U32 R222, RZ, RZ, R87 ;  /* 0x000000ffffde7224 */ /* 0x000fe200078e0057 */
[----:B------:R-:W-:Y:S01]  /*28f0*/  HMMA.16816.F32.BF16 R244, R4, R182, R12 ;  /* 0x000000b604f4723c */ /* 0x000fe2000004180c */
[----:B------:R-:W-:Y:S02]  /*2900*/  IMAD.MOV.U32 R135, RZ, RZ, R9 ;  /* 0x000000ffff877224 */ /* 0x000fe400078e0009 */
[----:B------:R-:W-:-:S02]  /*2910*/  VIADD R9, R10, 0x1 ;  /* 0x000000010a097836 */ /* 0x000fc40000000000 */
[C---:B------:R-:W-:Y:S01]  /*2920*/  VIADD R17, R10.reuse, 0x9 ;  /* 0x000000090a117836 */ /* 0x040fe20000000000 */
[C---:B------:R-:W-:Y:S01]  /*2930*/  HMMA.16816.F32.BF16 R84, R4.reuse, R26, R20 ;  /* 0x0000001a0454723c */ /* 0x040fe20000041814 */
[----:B------:R-:W-:Y:S01]  /*2940*/  VIADD R15, R10, 0x8 ;  /* 0x000000080a0f7836 */ /* 0x000fe20000000000 */
[-C--:B------:R-:W-:Y:S01]  /*2950*/  ISETP.GE.AND P0, PT, R9, R88.reuse, PT ;  /* 0x000000580900720c */ /* 0x080fe20003f06270 */
[----:B------:R-:W-:Y:S02]  /*2960*/  IMAD.MOV.U32 R133, RZ, RZ, RZ ;  /* 0x000000ffff857224 */ /* 0x000fe400078e00ff */
[----:B-----5:R-:W-:Y:S01]  /*2970*/  @P4 FMUL.FTZ R133, R169, R3 ;  /* 0x00000003a9854220 */ /* 0x020fe20000410000 */
[----:B------:R-:W-:Y:S01]  /*2980*/  IMAD.IADD R2, R16, 0x1, -R9 ;  /* 0x0000000110027824 */ /* 0x000fe200078e0a09 */
[C---:B------:R-:W-:Y:S01]  /*2990*/  HMMA.16816.F32.BF16 R148, R4.reuse, R24, R148 ;  /* 0x000000180494723c */ /* 0x040fe20000041894 */
[----:B------:R-:W-:Y:S01]  /*29a0*/  VIADD R22, R10, 0x10 ;  /* 0x000000100a167836 */ /* 0x000fe20000000000 */
[-C--:B------:R-:W-:Y:S01]  /*29b0*/  ISETP.GE.AND P3, PT, R15, R88.reuse, PT ;  /* 0x000000580f00720c */ /* 0x080fe20003f66270 */
[C---:B------:R-:W-:Y:S01]  /*29c0*/  IMAD.IADD R3, R16.reuse, 0x1, -R10 ;  /* 0x0000000110037824 */ /* 0x040fe200078e0a0a */
[-C--:B------:R-:W-:Y:S01]  /*29d0*/  ISETP.GE.AND P4, PT, R17, R88.reuse, PT ;  /* 0x000000581100720c */ /* 0x080fe20003f86270 */
[----:B------:R-:W-:Y:S01]  /*29e0*/  IMAD.MOV.U32 R132, RZ, RZ, R8 ;  /* 0x000000ffff847224 */ /* 0x000fe200078e0008 */
[----:B------:R-:W-:Y:S01]  /*29f0*/  HMMA.16816.F32.BF16 R152, R4, R30, R152 ;  /* 0x0000001e0498723c */ /* 0x000fe20000041898 */
[----:B------:R-:W-:Y:S01]  /*2a00*/  IMAD.IADD R8, R16, 0x1, -R22 ;  /* 0x0000000110087824 */ /* 0x000fe200078e0a16 */
[----:B------:R-:W-:Y:S01]  /*2a10*/  ISETP.GE.AND P6, PT, R22, R88, PT ;  /* 0x000000581600720c */ /* 0x000fe20003fc6270 */
[----:B------:R-:W-:-:S02]  /*2a20*/  IMAD.MOV.U32 R210, RZ, RZ, R42 ;  /* 0x000000ffffd27224 */ /* 0x000fc400078e002a */
[C---:B------:R-:W-:Y:S01]  /*2a30*/  VIADD R42, R10.reuse, 0x11 ;  /* 0x000000110a2a7836 */ /* 0x040fe20000000000 */
[C---:B---3--:R-:W-:Y:S01]  /*2a40*/  HMMA.16816.F32.BF16 R188, R4.reuse, R48, R124 ;  /* 0x0000003004bc723c */ /* 0x048fe2000004187c */
[----:B------:R-:W-:Y:S02]  /*2a50*/  IMAD.MOV.U32 R211, RZ, RZ, R40 ;  /* 0x000000ffffd37224 */ /* 0x000fe400078e0028 */
[----:B-1----:R-:W-:Y:S02]  /*2a60*/  VIADD R43, R10, 0x38 ;  /* 0x000000380a2b7836 */ /* 0x002fe40000000000 */
[C---:B------:R-:W-:Y:S01]  /*2a70*/  VIADD R13, R16.reuse, 0x8 ;  /* 0x00000008100d7836 */ /* 0x040fe20000000000 */
[----:B----4-:R-:W-:Y:S01]  /*2a80*/  HMMA.16816.F32.BF16 R196, R4, R52, R112 ;  /* 0x0000003404c4723c */ /* 0x010fe20000041870 */
[----:B------:R-:W-:Y:S02]  /*2a90*/  IMAD.MOV.U32 R134, RZ, RZ, R11 ;  /* 0x000000ffff867224 */ /* 0x000fe400078e000b */
[----:B------:R-:W-:-:S02]  /*2aa0*/  VIADD R12, R16, 0x40 ;  /* 0x00000040100c7836 */ /* 0x000fc40000000000 */
[----:B------:R-:W-:Y:S01]  /*2ab0*/  VIADD R11, R16, 0x48 ;  /* 0x00000048100b7836 */ /* 0x000fe20000000000 */
[C---:B------:R-:W-:Y:S06]  /*2ac0*/  HMMA.16816.F32.BF16 R164, R4.reuse, R28, R164 ;  /* 0x0000001c04a4723c */ /* 0x040fec00000418a4 */
[C---:B------:R-:W-:Y:S06]  /*2ad0*/  HMMA.16816.F32.BF16 R140, R4.reuse, R36, R140 ;  /* 0x00000024048c723c */ /* 0x040fec000004188c */
[C---:B------:R-:W-:Y:S06]  /*2ae0*/  HMMA.16816.F32.BF16 R112, R4.reuse, R46, R32 ;  /* 0x0000002e0470723c */ /* 0x040fec0000041820 */
[----:B------:R-:W-:Y:S01]  /*2af0*/  HMMA.16816.F32.BF16 R124, R4, R50, R64 ;  /* 0x00000032047c723c */ /* 0x000fe20000041840 */
[----:B------:R-:W-:-:S05]  /*2b00*/  VIADD R34, R10, 0x20 ;  /* 0x000000200a227836 */ /* 0x000fca0000000000 */
[----:B------:R-:W-:Y:S01]  /*2b10*/  HMMA.16816.F32.BF16 R192, R4, R54, R60 ;  /* 0x0000003604c0723c */ /* 0x000fe2000004183c */
[----:B------:R-:W-:-:S05]  /*2b20*/  ISETP.GE.AND P2, PT, R34, R88, PT ;  /* 0x000000582200720c */ /* 0x000fca0003f46270 */
[----:B------:R-:W-:Y:S06]  /*2b30*/  HMMA.16816.F32.BF16 R240, R4, R174, R56 ;  /* 0x000000ae04f0723c */ /* 0x000fec0000041838 */
[C---:B------:R-:W-:Y:S01]  /*2b40*/  HMMA.16816.F32.BF16 R128, R68.reuse, R44, R128 ;  /* 0x0000002c4480723c */ /* 0x040fe20000041880 */
[C---:B------:R-:W-:Y:S01]  /*2b50*/  IMAD.IADD R5, R16.reuse, 0x1, -R15 ;  /* 0x0000000110057824 */ /* 0x040fe200078e0a0f */
[----:B------:R-:W-:Y:S01]  /*2b60*/  IABS R4, R2 ;  /* 0x0000000200047213 */ /* 0x000fe20000000000 */
[----:B------:R-:W-:Y:S01]  /*2b70*/  IMAD.IADD R6, R16, 0x1, -R17 ;  /* 0x0000000110067824 */ /* 0x000fe200078e0a11 */
[----:B------:R-:W-:Y:S01]  /*2b80*/  IABS R7, R3 ;  /* 0x0000000300077213 */ /* 0x000fe20000000000 */
[C---:B------:R-:W-:Y:S01]  /*2b90*/  VIADD R59, R10.reuse, 0x51 ;  /* 0x000000510a3b7836 */ /* 0x040fe20000000000 */
[----:B------:R-:W-:Y:S01]  /*2ba0*/  IABS R3, R5 ;  /* 0x0000000500037213 */ /* 0x000fe20000000000 */
[C---:B------:R-:W-:Y:S01]  /*2bb0*/  HMMA.16816.F32.BF16 R144, R68.reuse, R24, R144 ;  /* 0x000000184490723c */ /* 0x040fe20000041890 */
[----:B------:R-:W-:Y:S01]  /*2bc0*/  IABS R2, R6 ;  /* 0x0000000600027213 */ /* 0x000fe20000000000 */
[----:B------:R-:W-:Y:S01]  /*2bd0*/  IMAD.MOV.U32 R6, RZ, RZ, R4 ;  /* 0x000000ffff067224 */ /* 0x000fe200078e0004 */
[----:B------:R-:W-:Y:S01]  /*2be0*/  IABS R5, R8 ;  /* 0x0000000800057213 */ /* 0x000fe20000000000 */
[C---:B------:R-:W-:Y:S01]  /*2bf0*/  VIADD R45, R10.reuse, 0x18 ;  /* 0x000000180a2d7836 */ /* 0x040fe20000000000 */
[----:B------:R-:W-:Y:S01]  /*2c00*/  MOV R4, R3 ;  /* 0x0000000300047202 */ /* 0x000fe20000000f00 */
[----:B------:R-:W-:Y:S01]  /*2c10*/  IMAD.MOV.U32 R3, RZ, RZ, R2 ;  /* 0x000000ffff037224 */ /* 0x000fe200078e0002 */
[----:B------:R-:W-:Y:S01]  /*2c20*/  I2FP.F32.S32 R6, R6 ;  /* 0x0000000600067245 */ /* 0x000fe20000201400 */
[----:B------:R-:W-:Y:S01]  /*2c30*/  IMAD.MOV.U32 R2, RZ, RZ, R5 ;  /* 0x000000ffff027224 */ /* 0x000fe200078e0005 */
[C---:B------:R-:W-:Y:S01]  /*2c40*/  HMMA.16816.F32.BF16 R136, R68.reuse, R36, R136 ;  /* 0x000000244488723c */ /* 0x040fe20000041888 */
[C---:B------:R-:W-:Y:S01]  /*2c50*/  VIADD R24, R10.reuse, 0x19 ;  /* 0x000000190a187836 */ /* 0x040fe20000000000 */
[----:B------:R-:W-:Y:S01]  /*2c60*/  I2FP.F32.S32 R3, R3 ;  /* 0x0000000300037245 */ /* 0x000fe20000201400 */
[----:B------:R-:W-:Y:S01]  /*2c70*/  VIADD R44, R10, 0x39 ;  /* 0x000000390a2c7836 */ /* 0x000fe20000000000 */
[----:B------:R-:W-:Y:S01]  /*2c80*/  I2FP.F32.S32 R2, R2 ;  /* 0x0000000200027245 */ /* 0x000fe20000201400 */
[----:B------:R-:W-:Y:S01]  /*2c90*/  IMAD.IADD R5, R16, 0x1, -R24 ;  /* 0x0000000110057824 */ /* 0x000fe200078e0a18 */
[C---:B------:R-:W-:Y:S01]  /*2ca0*/  HMMA.16816.F32.BF16 R216, R68.reuse, R54, R120 ;  /* 0x0000003644d8723c */ /* 0x040fe20000041878 */
[----:B------:R-:W-:Y:S01]  /*2cb0*/  I2FP.F32.S32 R7, R7 ;  /* 0x0000000700077245 */ /* 0x000fe20000201400 */
[----:B------:R-:W-:Y:S01]  /*2cc0*/  VIADD R36, R10, 0x21 ;  /* 0x000000210a247836 */ /* 0x000fe20000000000 */
[----:B------:R-:W-:Y:S01]  /*2cd0*/  I2FP.F32.S32 R4, R4 ;  /* 0x0000000400047245 */ /* 0x000fe20000201400 */
[-C--:B------:R-:W-:Y:S01]  /*2ce0*/  FFMA.FTZ R60, R2, -R133.reuse, R148 ;  /* 0x80000085023c7223 */ /* 0x080fe20000010094 */
[C---:B------:R-:W-:Y:S01]  /*2cf0*/  IMAD.IADD R2, R16.reuse, 0x1, -R45 ;  /* 0x0000000110027824 */ /* 0x040fe200078e0a2d */
[----:B------:R-:W-:Y:S01]  /*2d00*/  HMMA.16816.F32.BF16 R224, R68, R52, R104 ;  /* 0x0000003444e0723c */ /* 0x000fe20000041868 */
[----:B------:R-:W-:Y:S01]  /*2d10*/  FFMA.FTZ R54, R3, -R133, R153 ;  /* 0x8000008503367223 */ /* 0x000fe20000010099 */
[----:B------:R-:W-:-:S02]  /*2d20*/  IMAD.IADD R3, R16, 0x1, -R42 ;  /* 0x0000000110037824 */ /* 0x000fc400078e0a2a */
[-C--:B------:R-:W-:Y:S01]  /*2d30*/  FFMA.FTZ R40, R4, -R133.reuse, R152 ;  /* 0x8000008504287223 */ /* 0x080fe20000010098 */
[----:B------:R-:W-:Y:S01]  /*2d40*/  IMAD.IADD R8, R16, 0x1, -R36 ;  /* 0x0000000110087824 */ /* 0x000fe200078e0a24 */
[----:B------:R-:W-:Y:S01]  /*2d50*/  IABS R4, R2 ;  /* 0x0000000200047213 */ /* 0x000fe20000000000 */
[C---:B------:R-:W-:Y:S01]  /*2d60*/  HMMA.16816.F32.BF16 R76, R68.reuse, R26, R76 ;  /* 0x0000001a444c723c */ /* 0x040fe2000004184c */
[-C--:B------:R-:W-:Y:S01]  /*2d70*/  FFMA.FTZ R52, R6, -R133.reuse, R165 ;  /* 0x8000008506347223 */ /* 0x080fe200000100a5 */
[----:B------:R-:W-:Y:S01]  /*2d80*/  IMAD.IADD R6, R16, 0x1, -R34 ;  /* 0x0000000110067824 */ /* 0x000fe200078e0a22 */
[----:B------:R-:W-:Y:S01]  /*2d90*/  ISETP.GE.AND P5, PT, R24, R88, PT ;  /* 0x000000581800720c */ /* 0x000fe20003fa6270 */
[----:B------:R-:W-:Y:S01]  /*2da0*/  VIADD R53, R10, 0x31 ;  /* 0x000000310a357836 */ /* 0x000fe20000000000 */
[----:B------:R-:W-:Y:S01]  /*2db0*/  FSEL R121, R60, -INF , !P6 ;  /* 0xff8000003c797808 */ /* 0x000fe20007000000 */
[C---:B------:R-:W-:Y:S01]  /*2dc0*/  HMMA.16816.F32.BF16 R236, R68.reuse, R180, R72 ;  /* 0x000000b444ec723c */ /* 0x040fe20000041848 */
[----:B------:R-:W-:Y:S01]  /*2dd0*/  FFMA.FTZ R27, R7, -R133, R164 ;  /* 0x80000085071b7223 */ /* 0x000fe200000100a4 */
[----:B------:R-:W-:Y:S01]  /*2de0*/  IABS R7, R3 ;  /* 0x0000000300077213 */ /* 0x000fe20000000000 */
[C---:B------:R-:W-:Y:S01]  /*2df0*/  VIADD R58, R10.reuse, 0x58 ;  /* 0x000000580a3a7836 */ /* 0x040fe20000000000 */
[----:B------:R-:W-:Y:S01]  /*2e00*/  IABS R3, R5 ;  /* 0x0000000500037213 */ /* 0x000fe20000000000 */
[C---:B------:R-:W-:Y:S01]  /*2e10*/  VIADD R57, R10.reuse, 0x59 ;  /* 0x000000590a397836 */ /* 0x040fe20000000000 */
[----:B------:R-:W-:Y:S01]  /*2e20*/  IABS R2, R6 ;  /* 0x0000000600027213 */ /* 0x000fe20000000000 */
[----:B------:R-:W-:Y:S01]  /*2e30*/  IMAD.MOV.U32 R6, RZ, RZ, R4 ;  /* 0x000000ffff067224 */ /* 0x000fe200078e0004 */
[----:B------:R-:W-:Y:S01]  /*2e40*/  IABS R5, R8 ;  /* 0x0000000800057213 */ /* 0x000fe20000000000 */
[----:B------:R-:W-:Y:S01]  /*2e50*/  IMAD.MOV.U32 R4, RZ, RZ, R3 ;  /* 0x000000ffff047224 */ /* 0x000fe200078e0003 */
[C---:B------:R-:W-:Y:S01]  /*2e60*/  HMMA.16816.F32.BF16 R80, R68.reuse, R38, R80 ;  /* 0x000000264450723c */ /* 0x040fe20000041850 */
[----:B------:R-:W-:Y:S01]  /*2e70*/  IMAD.MOV.U32 R3, RZ, RZ, R2 ;  /* 0x000000ffff037224 */ /* 0x000fe200078e0002 */
[----:B------:R-:W-:Y:S01]  /*2e80*/  I2FP.F32.S32 R6, R6 ;  /* 0x0000000600067245 */ /* 0x000fe20000201400 */
[----:B------:R-:W-:Y:S01]  /*2e90*/  IMAD.MOV.U32 R2, RZ, RZ, R5 ;  /* 0x000000ffff027224 */ /* 0x000fe200078e0005 */
[----:B------:R-:W-:Y:S01]  /*2ea0*/  I2FP.F32.S32 R7, R7 ;  /* 0x0000000700077245 */ /* 0x000fe20000201400 */
[----:B------:R-:W-:Y:S01]  /*2eb0*/  IMAD.MOV.U32 R180, RZ, RZ, R41 ;  /* 0x000000ffffb47224 */ /* 0x000fe200078e0029 */
[----:B------:R-:W-:Y:S01]  /*2ec0*/  I2FP.F32.S32 R3, R3 ;  /* 0x0000000300037245 */ /* 0x000fe20000201400 */
[----:B------:R-:W-:Y:S01]  /*2ed0*/  HMMA.16816.F32.BF16 R200, R68, R50, R108 ;  /* 0x0000003244c8723c */ /* 0x000fe2000004186c */
[----:B------:R-:W-:Y:S01]  /*2ee0*/  I2FP.F32.S32 R2, R2 ;  /* 0x0000000200027245 */ /* 0x000fe20000201400 */
[C---:B------:R-:W-:Y:S01]  /*2ef0*/  VIADD R39, R10.reuse, 0x28 ;  /* 0x000000280a277836 */ /* 0x040fe20000000000 */
[----:B------:R-:W-:Y:S01]  /*2f00*/  I2FP.F32.S32 R4, R4 ;  /* 0x0000000400047245 */ /* 0x000fe20000201400 */
[----:B------:R-:W-:-:S02]  /*2f10*/  VIADD R41, R10, 0x29 ;  /* 0x000000290a297836 */ /* 0x000fc40000000000 */
[-C--:B------:R-:W-:Y:S01]  /*2f20*/  FFMA.FTZ R63, R3, -R133.reuse, R140 ;  /* 0x80000085033f7223 */ /* 0x080fe2000001008c */
[-C--:B------:R-:W-:Y:S01]  /*2f30*/  FFMA.FTZ R65, R2, -R133.reuse, R141 ;  /* 0x8000008502417223 */ /* 0x080fe2000001008d */
[----:B------:R-:W-:Y:S02]  /*2f40*/  VIADD R51, R10, 0x30 ;  /* 0x000000300a337836 */ /* 0x000fe40000000000 */
        /* <DEDUP_REMOVED lines=9> */
[----:B------:R-:W-:Y:S01]  /*2fe0*/  IMAD.IADD R8, R16, 0x1, -R43 ;  /* 0x0000000110087824 */ /* 0x000fe200078e0a2b */
[----:B------:R-:W-:Y:S01]  /*2ff0*/  IABS R3, R5 ;  /* 0x0000000500037213 */ /* 0x000fe20000000000 */
[C---:B------:R-:W-:Y:S01]  /*3000*/  HMMA.16816.F32.BF16 R96, R68.reuse, R46, R96 ;  /* 0x0000002e4460723c */ /* 0x040fe20000041860 */
        /* <DEDUP_REMOVED lines=8> */
[----:B------:R-:W-:Y:S01]  /*3090*/  HMMA.16816.F32.BF16 R212, R68, R48, R116 ;  /* 0x0000003044d4723c */ /* 0x000fe20000041874 */
[C---:B------:R-:W-:Y:S01]  /*30a0*/  VIADD R46, R10.reuse, 0x40 ;  /* 0x000000400a2e7836 */ /* 0x040fe20000000000 */
[----:B------:R-:W-:Y:S01]  /*30b0*/  I2FP.F32.S32 R3, R3 ;  /* 0x0000000300037245 */ /* 0x000fe20000201400 */
[----:B------:R-:W-:Y:S01]  /*30c0*/  VIADD R47, R10, 0x41 ;  /* 0x000000410a2f7836 */ /* 0x000fe20000000000 */
[----:B------:R-:W-:Y:S01]  /*30d0*/  I2FP.F32.S32 R2, R2 ;  /* 0x0000000200027245 */ /* 0x000fe20000201400 */
[-C--:B------:R-:W-:Y:S01]  /*30e0*/  FFMA.FTZ R67, R6, -R133.reuse, R101 ;  /* 0x8000008506437223 */ /* 0x080fe20000010065 */
[----:B------:R-:W-:Y:S01]  /*30f0*/  I2FP.F32.S32 R4, R4 ;  /* 0x0000000400047245 */ /* 0x000fe20000201400 */
[C---:B------:R-:W-:Y:S01]  /*3100*/  VIADD R48, R10.reuse, 0x48 ;  /* 0x000000480a307836 */ /* 0x040fe20000000000 */
[----:B------:R-:W-:Y:S01]  /*3110*/  IADD3 R49, R10, 0x49, RZ ;  /* 0x000000490a317810 */ /* 0x000fe20007ffe0ff */
[-C--:B------:R-:W-:Y:S01]  /*3120*/  FFMA.FTZ R73, R3, -R133.reuse, R185 ;  /* 0x8000008503497223 */ /* 0x080fe200000100b9 */
[----:B------:R-:W-:Y:S01]  /*3130*/  FFMA.FTZ R84, R2, -R133, R112 ;  /* 0x8000008502547223 */ /* 0x000fe20000010070 */
[----:B------:R-:W-:-:S02]  /*3140*/  IMAD.IADD R3, R16, 0x1, -R44 ;  /* 0x0000000110037824 */ /* 0x000fc400078e0a2c */
        /* <DEDUP_REMOVED lines=9> */
[C---:B------:R-:W-:Y:S01]  /*31e0*/  VIADD R50, R10.reuse, 0x50 ;  /* 0x000000500a327836 */ /* 0x040fe20000000000 */
        /* <DEDUP_REMOVED lines=9> */
[----:B------:R-:W-:Y:S01]  /*3280*/  FFMA.FTZ R74, R7, -R133, R113 ;  /* 0x80000085074a7223 */ /* 0x000fe20000010071 */
[----:B------:R-:W-:Y:S01]  /*3290*/  I2FP.F32.S32 R3, R3 ;  /* 0x0000000300037245 */ /* 0x000fe20000201400 */
[----:B------:R-:W-:Y:S01]  /*32a0*/  VIADD R56, R10, 0x60 ;  /* 0x000000600a387836 */ /* 0x000fe20000000000 */
[----:B------:R-:W-:Y:S01]  /*32b0*/  I2FP.F32.S32 R2, R2 ;  /* 0x0000000200027245 */ /* 0x000fe20000201400 */
[-C--:B------:R-:W-:Y:S01]  /*32c0*/  FFMA.FTZ R85, R4, -R133.reuse, R189 ;  /* 0x8000008504557223 */ /* 0x080fe200000100bd */
[-C--:B------:R-:W-:Y:S01]  /*32d0*/  FFMA.FTZ R100, R6, -R133.reuse, R188 ;  /* 0x8000008506647223 */ /* 0x080fe200000100bc */
[----:B------:R-:W-:Y:S01]  /*32e0*/  FFMA.FTZ R113, R3, -R133, R124 ;  /* 0x8000008503717223 */ /* 0x000fe2000001007c */
[----:B------:R-:W-:-:S02]  /*32f0*/  IMAD.IADD R3, R16, 0x1, -R50 ;  /* 0x0000000110037824 */ /* 0x000fc400078e0a32 */
[----:B------:R-:W-:Y:S01]  /*3300*/  FFMA.FTZ R112, R2, -R133, R125 ;  /* 0x8000008502707223 */ /* 0x000fe2000001007d */
[C---:B------:R-:W-:Y:S01]  /*3310*/  IMAD.IADD R2, R16.reuse, 0x1, -R59 ;  /* 0x0000000110027824 */ /* 0x040fe200078e0a3b */
[C---:B------:R-:W-:Y:S01]  /*3320*/  HMMA.16816.F32.BF16 R160, R68.reuse, R28, R160 ;  /* 0x0000001c44a0723c */ /* 0x040fe200000418a0 */
[C---:B------:R-:W-:Y:S01]  /*3330*/  IMAD.IADD R4, R16.reuse, 0x1, -R58 ;  /* 0x0000000110047824 */ /* 0x040fe200078e0a3a */
[----:B------:R-:W-:Y:S01]  /*3340*/  IABS R5, R3 ;  /* 0x0000000300057213 */ /* 0x000fe20000000000 */
[C---:B------:R-:W-:Y:S01]  /*3350*/  IMAD.IADD R6, R16.reuse, 0x1, -R57 ;  /* 0x0000000110067824 */ /* 0x040fe200078e0a39 */
[----:B------:R-:W-:Y:S01]  /*3360*/  IABS R3, R2 ;  /* 0x0000000200037213 */ /* 0x000fe20000000000 */
[----:B------:R-:W-:Y:S01]  /*3370*/  IMAD.IADD R7, R16, 0x1, -R56 ;  /* 0x0000000110077824 */ /* 0x000fe200078e0a38 */
[----:B------:R-:W-:Y:S01]  /*3380*/  IABS R2, R4 ;  /* 0x0000000400027213 */ /* 0x000fe20000000000 */
[----:B------:R-:W-:Y:S01]  /*3390*/  HMMA.16816.F32.BF16 R156, R68, R30, R156 ;  /* 0x0000001e449c723c */ /* 0x000fe2000004189c */
        /* <DEDUP_REMOVED lines=9> */
[----:B------:R-:W-:Y:S01]  /*3430*/  IMAD.IADD R7, R12, 0x1, -R9 ;  /* 0x000000010c077824 */ /* 0x000fe200078e0a09 */
[----:B------:R-:W-:Y:S01]  /*3440*/  I2FP.F32.S32 R3, R3 ;  /* 0x0000000300037245 */ /* 0x000fe20000201400 */
[-C--:B------:R-:W-:Y:S01]  /*3450*/  FFMA.FTZ R107, R4, -R133.reuse, R192 ;  /* 0x80000085046b7223 */ /* 0x080fe200000100c0 */
[----:B------:R-:W-:Y:S01]  /*3460*/  I2FP.F32.S32 R2, R2 ;  /* 0x0000000200027245 */ /* 0x000fe20000201400 */
[-C--:B------:R-:W-:Y:S01]  /*3470*/  FFMA.FTZ R109, R5, -R133.reuse, R197 ;  /* 0x80000085056d7223 */ /* 0x080fe200000100c5 */
[----:B------:R-:W-:Y:S01]  /*3480*/  I2FP.F32.S32 R6, R6 ;  /* 0x0000000600067245 */ /* 0x000fe20000201400 */
[----:B------:R-:W-:Y:S01]  /*3490*/  FFMA.FTZ R105, R3, -R133, R193 ;  /* 0x8000008503697223 */ /* 0x000fe200000100c1 */
[----:B------:R-:W-:-:S02]  /*34a0*/  IMAD.IADD R3, R13, 0x1, -R10 ;  /* 0x000000010d037824 */ /* 0x000fc400078e0a0a */
[-C--:B------:R-:W-:Y:S01]  /*34b0*/  FFMA.FTZ R104, R2, -R133.reuse, R228 ;  /* 0x8000008502687223 */ /* 0x080fe200000100e4 */
[----:B------:R-:W-:Y:S02]  /*34c0*/  IMAD.IADD R2, R12, 0x1, -R10 ;  /* 0x000000010c027824 */ /* 0x000fe400078e0a0a */
[----:B------:R-:W-:Y:S01]  /*34d0*/  FFMA.FTZ R110, R6, -R133, R196 ;  /* 0x80000085066e7223 */ /* 0x000fe200000100c4 */
[----:B------:R-:W-:Y:S01]  /*34e0*/  IMAD.IADD R4, R11, 0x1, -R10 ;  /* 0x000000010b047824 */ /* 0x000fe200078e0a0a */
[----:B------:R-:W-:Y:S01]  /*34f0*/  IABS R6, R3 ;  /* 0x0000000300067213 */ /* 0x000fe20000000000 */
[----:B------:R-:W-:Y:S01]  /*3500*/  IMAD.IADD R5, R13, 0x1, -R9 ;  /* 0x000000010d057824 */ /* 0x000fe200078e0a09 */
[----:B------:R-:W-:Y:S01]  /*3510*/  IABS R3, R2 ;  /* 0x0000000200037213 */ /* 0x000fe20000000000 */
[----:B------:R-:W-:Y:S01]  /*3520*/  HMMA.16816.F32.BF16 R232, R68, R172, R92 ;  /* 0x000000ac44e8723c */ /* 0x000fe2000004185c */
[----:B------:R-:W-:Y:S01]  /*3530*/  IABS R2, R4 ;  /* 0x0000000400027213 */ /* 0x000fe20000000000 */
[----:B------:R-:W-:Y:S01]  /*3540*/  IMAD.MOV.U32 R60, RZ, RZ, R251 ;  /* 0x000000ffff3c7224 */ /* 0x000fe200078e00fb */
[----:B------:R-:W-:-:S02]  /*3550*/  IABS R4, R5 ;  /* 0x0000000500047213 */ /* 0x000fc40000000000 */
[----:B------:R-:W-:Y:S01]  /*3560*/  IABS R5, R7 ;  /* 0x0000000700057213 */ /* 0x000fe20000000000 */
[----:B------:R-:W-:Y:S01]  /*3570*/  IMAD.MOV.U32 R7, RZ, RZ, R6 ;  /* 0x000000ffff077224 */ /* 0x000fe200078e0006 */
[----:B------:R-:W-:Y:S01]  /*3580*/  FSEL R93, R27, -INF , !P1 ;  /* 0xff8000001b5d7808 */ /* 0x000fe20004800000 */
[----:B------:R-:W-:Y:S01]  /*3590*/  IMAD.MOV.U32 R6, RZ, RZ, R3 ;  /* 0x000000ffff067224 */ /* 0x000fe200078e0003 */
[----:B------:R-:W-:Y:S01]  /*35a0*/  MOV R3, R4 ;  /* 0x0000000400037202 */ /* 0x000fe20000000f00 */
[----:B------:R-:W-:Y:S01]  /*35b0*/  IMAD.MOV.U32 R4, RZ, RZ, R5 ;  /* 0x000000ffff047224 */ /* 0x000fe200078e0005 */
[----:B------:R-:W-:Y:S02]  /*35c0*/  I2FP.F32.S32 R5, R2 ;  /* 0x0000000200057245 */ /* 0x000fe40000201400 */
[----:B------:R-:W-:Y:S02]  /*35d0*/  I2FP.F32.S32 R3, R3 ;  /* 0x0000000300037245 */ /* 0x000fe40000201400 */
        /* <DEDUP_REMOVED lines=9> */
[-C--:B------:R-:W-:Y:S01]  /*3670*/  FFMA.FTZ R21, R7, -R133.reuse, R166 ;  /* 0x8000008507157223 */ /* 0x080fe200000100a6 */
[----:B------:R-:W-:Y:S02]  /*3680*/  IMAD.IADD R6, R11, 0x1, -R15 ;  /* 0x000000010b067824 */ /* 0x000fe400078e0a0f */
[----:B------:R-:W-:Y:S01]  /*3690*/  FFMA.FTZ R14, R5, -R133, R162 ;  /* 0x80000085050e7223 */ /* 0x000fe200000100a2 */
[----:B------:R-:W-:Y:S01]  /*36a0*/  IMAD.IADD R7, R13, 0x1, -R17 ;  /* 0x000000010d077824 */ /* 0x000fe200078e0a11 */
[----:B------:R-:W-:Y:S02]  /*36b0*/  IABS R5, R2 ;  /* 0x0000000200057213 */ /* 0x000fe40000000000 */
[----:B------:R-:W-:-:S02]  /*36c0*/  IABS R3, R3 ;  /* 0x0000000300037213 */ /* 0x000fc40000000000 */
        /* <DEDUP_REMOVED lines=17> */
[-C--:B------:R-:W-:Y:S01]  /*37e0*/  FFMA.FTZ R19, R6, -R133.reuse, R154 ;  /* 0x8000008506137223 */ /* 0x080fe2000001009a */
[----:B------:R-:W-:Y:S01]  /*37f0*/  I2FP.F32.S32 R2, R2 ;  /* 0x0000000200027245 */ /* 0x000fe20000201400 */
[----:B------:R-:W-:Y:S01]  /*3800*/  FFMA.FTZ R15, R5, -R133, R156 ;  /* 0x80000085050f7223 */ /* 0x000fe2000001009c */
[----:B------:R-:W-:-:S02]  /*3810*/  IMAD.IADD R5, R12, 0x1, -R22 ;  /* 0x000000010c057824 */ /* 0x000fc400078e0a16 */
[-C--:B------:R-:W-:Y:S01]  /*3820*/  FFMA.FTZ R26, R3, -R133.reuse, R155 ;  /* 0x80000085031a7223 */ /* 0x080fe2000001009b */
[--C-:B------:R-:W-:Y:S02]  /*3830*/  IMAD.IADD R3, R12, 0x1, -R17.reuse ;  /* 0x000000010c037824 */ /* 0x100fe400078e0a11 */
[----:B------:R-:W-:Y:S01]  /*3840*/  FFMA.FTZ R9, R2, -R133, R158 ;  /* 0x8000008502097223 */ /* 0x000fe2000001009e */
[----:B------:R-:W-:Y:S01]  /*3850*/  IMAD.IADD R2, R11, 0x1, -R17 ;  /* 0x000000010b027824 */ /* 0x000fe200078e0a11 */
[----:B------:R-:W-:Y:S01]  /*3860*/  FSEL R108, R20, -INF , !P0 ;  /* 0xff800000146c7808 */ /* 0x000fe20004000000 */
[----:B------:R-:W-:Y:S01]  /*3870*/  IMAD.IADD R4, R13, 0x1, -R22 ;  /* 0x000000010d047824 */ /* 0x000fe200078e0a16 */
[----:B------:R-:W-:Y:S02]  /*3880*/  IABS R6, R3 ;  /* 0x0000000300067213 */ /* 0x000fe40000000000 */
[----:B------:R-:W-:Y:S02]  /*3890*/  IABS R2, R2 ;  /* 0x0000000200027213 */ /* 0x000fe40000000000 */
[----:B------:R-:W-:-:S02]  /*38a0*/  IABS R3, R5 ;  /* 0x0000000500037213 */ /* 0x000fc40000000000 */
[----:B------:R-:W-:Y:S01]  /*38b0*/  IABS R5, R7 ;  /* 0x0000000700057213 */ /* 0x000fe20000000000 */
[----:B------:R-:W-:Y:S01]  /*38c0*/  IMAD.MOV.U32 R7, RZ, RZ, R6 ;  /* 0x000000ffff077224 */ /* 0x000fe200078e0006 */
[----:B------:R-:W-:Y:S01]  /*38d0*/  I2FP.F32.S32 R3, R3 ;  /* 0x0000000300037245 */ /* 0x000fe20000201400 */
[----:B------:R-:W-:Y:S01]  /*38e0*/  IMAD.MOV.U32 R6, RZ, RZ, R2 ;  /* 0x000000ffff067224 */ /* 0x000fe200078e0002 */
[----:B------:R-:W-:Y:S01]  /*38f0*/  IABS R4, R4 ;  /* 0x0000000400047213 */ /* 0x000fe20000000000 */
[----:B------:R-:W-:Y:S01]  /*3900*/  IMAD.MOV.U32 R2, RZ, RZ, R5 ;  /* 0x000000ffff027224 */ /* 0x000fe200078e0005 */
[----:B------:R-:W-:Y:S01]  /*3910*/  I2FP.F32.S32 R7, R7 ;  /* 0x0000000700077245 */ /* 0x000fe20000201400 */
[-C--:B------:R-:W-:Y:S01]  /*3920*/  FFMA.FTZ R32, R3, -R133.reuse, R144 ;  /* 0x8000008503207223 */ /* 0x080fe20000010090 */
        /* <DEDUP_REMOVED lines=9> */
[----:B------:R-:W-:Y:S01]  /*39c0*/  FFMA.FTZ R17, R6, -R133, R159 ;  /* 0x8000008506117223 */ /* 0x000fe2000001009f */
        /* <DEDUP_REMOVED lines=27> */
[----:B------:R-:W-:Y:S01]  /*3b80*/  IABS R2, R4 ;  /* 0x0000000400027213 */ /* 0x000fe20000000000 */
[----:B------:R-:W-:Y:S01]  /*3b90*/  IMAD.MOV.U32 R76, RZ, RZ, R132 ;  /* 0x000000ffff4c7224 */ /* 0x000fe200078e0084 */
[----:B------:R-:W-:-:S02]  /*3ba0*/  IABS R4, R6 ;  /* 0x0000000600047213 */ /* 0x000fc40000000000 */
        /* <DEDUP_REMOVED lines=8> */
[----:B------:R-:W-:Y:S02]  /*3c30*/  I2FP.F32.S32 R6, R5 ;  /* 0x0000000500067245 */ /* 0x000fe40000201400 */
[----:B------:R-:W-:Y:S01]  /*3c40*/  I2FP.F32.S32 R5, R3 ;  /* 0x0000000300057245 */ /* 0x000fe20000201400 */
[-C--:B------:R-:W-:Y:S01]  /*3c50*/  FFMA.FTZ R28, R7, -R133.reuse, R78 ;  /* 0x80000085071c7223 */ /* 0x080fe2000001004e */
[----:B------:R-:W-:Y:S01]  /*3c60*/  I2FP.F32.S32 R3, R4 ;  /* 0x0000000400037245 */ /* 0x000fe20000201400 */
[--C-:B------:R-:W-:Y:S01]  /*3c70*/  IMAD.IADD R7, R11, 0x1, -R36.reuse ;  /* 0x000000010b077824 */ /* 0x100fe200078e0a24 */
        /* <DEDUP_REMOVED lines=26> */
[----:B------:R-:W-:Y:S01]  /*3e20*/  IMAD.IADD R3, R13, 0x1, -R39 ;  /* 0x000000010d037824 */ /* 0x000fe200078e0a27 */
[----:B------:R-:W-:Y:S01]  /*3e30*/  FSEL R135, R30, -INF , !P0 ;  /* 0xff8000001e877808 */ /* 0x000fe20004000000 */
        /* <DEDUP_REMOVED lines=20> */
[----:B------:R-:W-:Y:S02]  /*3f80*/  I2FP.F32.S32 R5, R2 ;  /* 0x0000000200057245 */ /* 0x000fe40000201400 */
[----:B------:R-:W-:-:S02]  /*3f90*/  I2FP.F32.S32 R3, R3 ;  /* 0x0000000300037245 */ /* 0x000fc40000201400 */
[----:B------:R-:W-:Y:S01]  /*3fa0*/  I2FP.F32.S32 R2, R4 ;  /* 0x0000000400027245 */ /* 0x000fe20000201400 */
[----:B------:R-:W-:Y:S01]  /*3fb0*/  IMAD.IADD R4, R12, 0x1, -R51 ;  /* 0x000000010c047824 */ /* 0x000fe200078e0a33 */
[----:B------:R-:W-:Y:S02]  /*3fc0*/  I2FP.F32.S32 R6, R6 ;  /* 0x0000000600067245 */ /* 0x000fe40000201400 */
[----:B------:R-:W-:Y:S01]  /*3fd0*/  ISETP.GE.AND P0, PT, R39, R88, PT ;  /* 0x000000582700720c */ /* 0x000fe20003f06270 */
[-C--:B------:R-:W-:Y:S01]  /*3fe0*/  FFMA.FTZ R36, R2, -R133.reuse, R81 ;  /* 0x8000008502247223 */ /* 0x080fe20000010051 */
[-C--:B------:R-:W-:Y:S01]  /*3ff0*/  FFMA.FTZ R39, R3, -R133.reuse, R103 ;  /* 0x8000008503277223 */ /* 0x080fe20000010067 */
[----:B------:R-:W-:Y:S01]  /*4000*/  IMAD.IADD R2, R11, 0x1, -R41 ;  /* 0x000000010b027824 */ /* 0x000fe200078e0a29 */
        /* <DEDUP_REMOVED lines=21> */
[----:B------:R-:W-:-:S02]  /*4160*/  MOV R4, R6 ;  /* 0x0000000600047202 */ /* 0x000fc40000000f00 */
[----:B------:R-:W-:Y:S02]  /*4170*/  I2FP.F32.S32 R6, R5 ;  /* 0x0000000500067245 */ /* 0x000fe40000201400 */
[----:B------:R-:W-:Y:S02]  /*4180*/  I2FP.F32.S32 R5, R3 ;  /* 0x0000000300057245 */ /* 0x000fe40000201400 */
[----:B------:R-:W-:Y:S01]  /*4190*/  I2FP.F32.S32 R3, R4 ;  /* 0x0000000400037245 */ /* 0x000fe20000201400 */
[-C--:B------:R-:W-:Y:S01]  /*41a0*/  FFMA.FTZ R18, R6, -R133.reuse, R186 ;  /* 0x8000008506127223 */ /* 0x080fe200000100ba */
[----:B------:R-:W-:Y:S01]  /*41b0*/  I2FP.F32.S32 R2, R2 ;  /* 0x0000000200027245 */ /* 0x000fe20000201400 */
[----:B------:R-:W-:Y:S01]  /*41c0*/  FFMA.FTZ R14, R5, -R133, R128 ;  /* 0x80000085050e7223 */ /* 0x000fe20000010080 */
[----:B------:R-:W-:Y:S01]  /*41d0*/  I2FP.F32.S32 R7, R7 ;  /* 0x0000000700077245 */ /* 0x000fe20000201400 */
[--C-:B------:R-:W-:Y:S01]  /*41e0*/  IMAD.IADD R5, R12, 0x1, -R43.reuse ;  /* 0x000000010c057824 */ /* 0x100fe200078e0a2b */
[----:B------:R-:W-:Y:S01]  /*41f0*/  FSEL R123, R55, -INF , !P3 ;  /* 0xff800000377b7808 */ /* 0x000fe20005800000 */
[----:B------:R-:W-:Y:S01]  /*4200*/  IMAD.IADD R4, R13, 0x1, -R43 ;  /* 0x000000010d047824 */ /* 0x000fe200078e0a2b */
[----:B------:R-:W-:Y:S01]  /*4210*/  FSEL R55, R25, -INF , !P3 ;  /* 0xff80000019377808 */ /* 0x000fe20005800000 */
[-C--:B------:R-:W-:Y:S01]  /*4220*/  FFMA.FTZ R25, R3, -R133.reuse, R187 ;  /* 0x8000008503197223 */ /* 0x080fe200000100bb */
[----:B------:R-:W-:Y:S01]  /*4230*/  FSEL R82, R8, -INF , !P3 ;  /* 0xff80000008527808 */ /* 0x000fe20005800000 */
[----:B------:R-:W-:Y:S01]  /*4240*/  FFMA.FTZ R8, R2, -R133, R130 ;  /* 0x8000008502087223 */ /* 0x000fe20000010082 */
[----:B------:R-:W-:-:S02]  /*4250*/  IMAD.IADD R3, R12, 0x1, -R53 ;  /* 0x000000010c037824 */ /* 0x000fc400078e0a35 */
[----:B------:R-:W-:Y:S01]  /*4260*/  FFMA.FTZ R19, R7, -R133, R83 ;  /* 0x8000008507137223 */ /* 0x000fe20000010053 */
[C---:B------:R-:W-:Y:S01]  /*4270*/  IMAD.IADD R2, R11.reuse, 0x1, -R53 ;  /* 0x000000010b027824 */ /* 0x040fe200078e0a35 */
[----:B------:R-:W-:Y:S01]  /*4280*/  IABS R4, R4 ;  /* 0x0000000400047213 */ /* 0x000fe20000000000 */
        /* <DEDUP_REMOVED lines=8> */
[----:B------:R-:W-:Y:S01]  /*4310*/  FSEL R136, R29, -INF , !P3 ;  /* 0xff8000001d887808 */ /* 0x000fe20005800000 */
[----:B------:R-:W-:Y:S01]  /*4320*/  IMAD.MOV.U32 R2, RZ, RZ, R5 ;  /* 0x000000ffff027224 */ /* 0x000fe200078e0005 */
[----:B------:R-:W-:Y:S01]  /*4330*/  ISETP.GE.AND P3, PT, R45, R88, PT ;  /* 0x000000582d00720c */ /* 0x000fe20003f66270 */
[----:B------:R-:W-:Y:S01]  /*4340*/  IMAD.IADD R5, R13, 0x1, -R46 ;  /* 0x000000010d057824 */ /* 0x000fe200078e0a2e */
[----:B------:R-:W-:-:S02]  /*4350*/  I2FP.F32.S32 R4, R4 ;  /* 0x0000000400047245 */ /* 0x000fc40000201400 */
[----:B------:R-:W-:Y:S02]  /*4360*/  I2FP.F32.S32 R2, R2 ;  /* 0x0000000200027245 */ /* 0x000fe40000201400 */
[----:B------:R-:W-:Y:S02]  /*4370*/  FSEL R117, R54, -INF , !P4 ;  /* 0xff80000036757808 */ /* 0x000fe40006000000 */
[----:B------:R-:W-:Y:S01]  /*4380*/  FSEL R120, R27, -INF , !P5 ;  /* 0xff8000001b787808 */ /* 0x000fe20006800000 */
[----:B------:R-:W-:Y:S01]  /*4390*/  FFMA.FTZ R27, R3, -R133, R96 ;  /* 0x80000085031b7223 */ /* 0x000fe20000010060 */
[----:B------:R-:W-:Y:S01]  /*43a0*/  I2FP.F32.S32 R7, R7 ;  /* 0x0000000700077245 */ /* 0x000fe20000201400 */
[----:B------:R-:W-:Y:S01]  /*43b0*/  IMAD.IADD R3, R13, 0x1, -R44 ;  /* 0x000000010d037824 */ /* 0x000fe200078e0a2c */
[----:B------:R-:W-:Y:S01]  /*43c0*/  FSEL R54, R24, -INF , !P5 ;  /* 0xff80000018367808 */ /* 0x000fe20006800000 */
[-C--:B------:R-:W-:Y:S01]  /*43d0*/  FFMA.FTZ R24, R2, -R133.reuse, R98 ;  /* 0x8000008502187223 */ /* 0x080fe20000010062 */
[----:B------:R-:W-:Y:S01]  /*43e0*/  I2FP.F32.S32 R6, R6 ;  /* 0x0000000600067245 */ /* 0x000fe20000201400 */
[----:B------:R-:W-:Y:S01]  /*43f0*/  IMAD.IADD R2, R12, 0x1, -R44 ;  /* 0x000000010c027824 */ /* 0x000fe200078e0a2c */
[----:B------:R-:W-:Y:S01]  /*4400*/  FSEL R75, R28, -INF , !P3 ;  /* 0xff8000001c4b7808 */ /* 0x000fe20005800000 */
[----:B------:R-:W-:Y:S01]  /*4410*/  FFMA.FTZ R28, R4, -R133, R114 ;  /* 0x80000085041c7223 */ /* 0x000fe20000010072 */
[----:B------:R-:W-:Y:S01]  /*4420*/  FSEL R80, R21, -INF , !P5 ;  /* 0xff80000015507808 */ /* 0x000fe20006800000 */
[----:B------:R-:W-:-:S02]  /*4430*/  IMAD.IADD R4, R11, 0x1, -R44 ;  /* 0x000000010b047824 */ /* 0x000fc400078e0a2c */
[-C--:B------:R-:W-:Y:S01]  /*4440*/  FFMA.FTZ R21, R7, -R133.reuse, R129 ;  /* 0x8000008507157223 */ /* 0x080fe20000010081 */
        /* <DEDUP_REMOVED lines=31> */
[----:B------:R-:W-:Y:S01]  /*4640*/  VIADD R212, R209, 0x1400 ;  /* 0x00001400d1d47836 */ /* 0x000fe20000000000 */
        /* <DEDUP_REMOVED lines=16> */
[----:B------:R-:W-:Y:S02]  /*4750*/  I2FP.F32.S32 R2, R2 ;  /* 0x0000000200027245 */ /* 0x000fe40000201400 */
[----:B------:R-:W-:Y:S01]  /*4760*/  ISETP.GE.AND P6, PT, R43, R88, PT ;  /* 0x000000582b00720c */ /* 0x000fe20003fc6270 */
[-C--:B------:R-:W-:Y:S01]  /*4770*/  FFMA.FTZ R43, R3, -R133.reuse, R126 ;  /* 0x80000085032b7223 */ /* 0x080fe2000001007e */
[----:B------:R-:W-:Y:S01]  /*4780*/  FSEL R98, R17, -INF , !P0 ;  /* 0xff80000011627808 */ /* 0x000fe20004000000 */
[-C--:B------:R-:W-:Y:S01]  /*4790*/  FFMA.FTZ R17, R5, -R133.reuse, R213 ;  /* 0x8000008505117223 */ /* 0x080fe200000100d5 */
[----:B------:R-:W-:Y:S01]  /*47a0*/  FSEL R114, R9, -INF , !P0 ;  /* 0xff80000009727808 */ /* 0x000fe20004000000 */
[----:B------:R-:W-:Y:S01]  /*47b0*/  FFMA.FTZ R9, R2, -R133, R215 ;  /* 0x8000008502097223 */ /* 0x000fe200000100d7 */
[----:B------:R-:W-:Y:S01]  /*47c0*/  FSEL R52, R35, -INF , !P3 ;  /* 0xff80000023347808 */ /* 0x000fe20005800000 */
[----:B------:R-:W-:-:S02]  /*47d0*/  IMAD.IADD R3, R12, 0x1, -R48 ;  /* 0x000000010c037824 */ /* 0x000fc400078e0a30 */
[-C--:B------:R-:W-:Y:S01]  /*47e0*/  FFMA.FTZ R35, R7, -R133.reuse, R214 ;  /* 0x8000008507237223 */ /* 0x080fe200000100d6 */
[C---:B------:R-:W-:Y:S01]  /*47f0*/  IMAD.IADD R2, R11.reuse, 0x1, -R48 ;  /* 0x000000010b027824 */ /* 0x040fe200078e0a30 */
[----:B------:R-:W-:Y:S01]  /*4800*/  FSEL R99, R34, -INF , !P1 ;  /* 0xff80000022637808 */ /* 0x000fe20004800000 */
[----:B------:R-:W-:Y:S02]  /*4810*/  IMAD.IADD R5, R12, 0x1, -R49 ;  /* 0x000000010c057824 */ /* 0x000fe400078e0a31 */
[----:B------:R-:W-:Y:S01]  /*4820*/  FFMA.FTZ R34, R6, -R133, R191 ;  /* 0x8000008506227223 */ /* 0x000fe200000100bf */
[----:B------:R-:W-:Y:S01]  /*4830*/  IMAD.IADD R7, R11, 0x1, -R49 ;  /* 0x000000010b077824 */ /* 0x000fe200078e0a31 */
[----:B------:R-:W-:Y:S01]  /*4840*/  IABS R6, R3 ;  /* 0x0000000300067213 */ /* 0x000fe20000000000 */
[C---:B------:R-:W-:Y:S01]  /*4850*/  VIADD R215, R209.reuse, 0x800 ;  /* 0x00000800d1d77836 */ /* 0x040fe20000000000 */
[----:B------:R-:W-:Y:S01]  /*4860*/  IABS R2, R2 ;  /* 0x0000000200027213 */ /* 0x000fe20000000000 */
[C---:B------:R-:W-:Y:S01]  /*4870*/  VIADD R214, R209.reuse, 0xc00 ;  /* 0x00000c00d1d67836 */ /* 0x040fe20000000000 */
[----:B------:R-:W-:Y:S01]  /*4880*/  IABS R3, R5 ;  /* 0x0000000500037213 */ /* 0x000fe20000000000 */
[----:B------:R-:W-:Y:S01]  /*4890*/  VIADD R213, R209, 0x1000 ;  /* 0x00001000d1d57836 */ /* 0x000fe20000000000 */
[----:B------:R-:W-:Y:S01]  /*48a0*/  IABS R5, R7 ;  /* 0x0000000700057213 */ /* 0x000fe20000000000 */
[----:B------:R-:W-:Y:S01]  /*48b0*/  IMAD.MOV.U32 R7, RZ, RZ, R6 ;  /* 0x000000ffff077224 */ /* 0x000fe200078e0006 */
[----:B------:R-:W-:Y:S01]  /*48c0*/  IADD3 R4, -R49, R13, RZ ;  /* 0x0000000d31047210 */ /* 0x000fe20007ffe1ff */
[----:B------:R-:W-:Y:S01]  /*48d0*/  IMAD.MOV.U32 R6, RZ, RZ, R2 ;  /* 0x000000ffff067224 */ /* 0x000fe200078e0002 */
[----:B------:R-:W-:Y:S01]  /*48e0*/  I2FP.F32.S32 R3, R3 ;  /* 0x0000000300037245 */ /* 0x000fe20000201400 */
[----:B------:R-:W-:Y:S01]  /*48f0*/  IMAD.MOV.U32 R2, RZ, RZ, R5 ;  /* 0x000000ffff027224 */ /* 0x000fe200078e0005 */
[----:B------:R-:W-:Y:S01]  /*4900*/  IABS R4, R4 ;  /* 0x0000000400047213 */ /* 0x000fe20000000000 */
[----:B------:R-:W-:Y:S01]  /*4910*/  IMAD.IADD R5, R13, 0x1, -R59 ;  /* 0x000000010d057824 */ /* 0x000fe200078e0a3b */
[----:B------:R-:W-:Y:S01]  /*4920*/  FSEL R158, R37, -INF , !P2 ;  /* 0xff800000259e7808 */ /* 0x000fe20005000000 */
[----:B------:R-:W-:Y:S01]  /*4930*/  FFMA.FTZ R37, R3, -R133, R201 ;  /* 0x8000008503257223 */ /* 0x000fe200000100c9 */
[----:B------:R-:W-:Y:S01]  /*4940*/  I2FP.F32.S32 R2, R2 ;  /* 0x0000000200027245 */ /* 0x000fe20000201400 */
[----:B------:R-:W-:Y:S01]  /*4950*/  IMAD.IADD R3, R13, 0x1, -R50 ;  /* 0x000000010d037824 */ /* 0x000fe200078e0a32 */
[----:B------:R-:W-:-:S02]  /*4960*/  I2FP.F32.S32 R4, R4 ;  /* 0x0000000400047245 */ /* 0x000fc40000201400 */
[----:B------:R-:W-:Y:S02]  /*4970*/  I2FP.F32.S32 R7, R7 ;  /* 0x0000000700077245 */ /* 0x000fe40000201400 */
[----:B------:R-:W-:Y:S01]  /*4980*/  FSEL R96, R36, -INF , !P4 ;  /* 0xff80000024607808 */ /* 0x000fe20006000000 */
[-C--:B------:R-:W-:Y:S01]  /*4990*/  FFMA.FTZ R36, R2, -R133.reuse, R203 ;  /* 0x8000008502247223 */ /* 0x080fe200000100cb */
[----:B------:R-:W-:Y:S01]  /*49a0*/  I2FP.F32.S32 R6, R6 ;  /* 0x0000000600067245 */ /* 0x000fe20000201400 */
[--C-:B------:R-:W-:Y:S01]  /*49b0*/  IMAD.IADD R2, R12, 0x1, -R50.reuse ;  /* 0x000000010c027824 */ /* 0x100fe200078e0a32 */
[----:B------:R-:W-:Y:S01]  /*49c0*/  FSEL R119, R38, -INF , !P3 ;  /* 0xff80000026777808 */ /* 0x000fe20005800000 */
[-C--:B------:R-:W-:Y:S01]  /*49d0*/  FFMA.FTZ R38, R4, -R133.reuse, R127 ;  /* 0x8000008504267223 */ /* 0x080fe2000001007f */
        /* <DEDUP_REMOVED lines=20> */
[-C--:B------:R-:W-:Y:S01]  /*4b20*/  FFMA.FTZ R33, R7, -R133.reuse, R198 ;  /* 0x8000008507217223 */ /* 0x080fe200000100c6 */
[----:B------:R-:W-:Y:S01]  /*4b30*/  I2FP.F32.S32 R2, R4 ;  /* 0x0000000400027245 */ /* 0x000fe20000201400 */
[--C-:B------:R-:W-:Y:S01]  /*4b40*/  IMAD.IADD R4, R12, 0x1, -R58.reuse ;  /* 0x000000010c047824 */ /* 0x100fe200078e0a3a */
[----:B------:R-:W-:Y:S01]  /*4b50*/  I2FP.F32.S32 R6, R6 ;  /* 0x0000000600067245 */ /* 0x000fe20000201400 */
[-C--:B------:R-:W-:Y:S01]  /*4b60*/  FFMA.FTZ R30, R3, -R133.reuse, R199 ;  /* 0x80000085031e7223 */ /* 0x080fe200000100c7 */
[----:B------:R-:W-:Y:S02]  /*4b70*/  IMAD.IADD R3, R13, 0x1, -R58 ;  /* 0x000000010d037824 */ /* 0x000fe400078e0a3a */
[-C--:B------:R-:W-:Y:S01]  /*4b80*/  FFMA.FTZ R29, R2, -R133.reuse, R225 ;  /* 0x80000085021d7223 */ /* 0x080fe200000100e1 */
[C---:B------:R-:W-:Y:S02]  /*4b90*/  IMAD.IADD R2, R11.reuse, 0x1, -R59 ;  /* 0x000000010b027824 */ /* 0x040fe400078e0a3b */
        /* <DEDUP_REMOVED lines=21> */
[----:B------:R-:W-:Y:S01]  /*4cf0*/  IMAD.IADD R4, R13, 0x1, -R56 ;  /* 0x000000010d047824 */ /* 0x000fe200078e0a38 */
[----:B------:R-:W-:Y:S02]  /*4d00*/  I2FP.F32.S32 R2, R2 ;  /* 0x0000000200027245 */ /* 0x000fe40000201400 */
[----:B------:R-:W-:Y:S01]  /*4d10*/  FSEL R145, R26, -INF , !P0 ;  /* 0xff8000001a917808 */ /* 0x000fe20004000000 */
[-C--:B------:R-:W-:Y:S01]  /*4d20*/  FFMA.FTZ R24, R3, -R133.reuse, R195 ;  /* 0x8000008503187223 */ /* 0x080fe200000100c3 */
[----:B------:R-:W-:Y:S01]  /*4d30*/  IMAD.IADD R3, R12, 0x1, -R57 ;  /* 0x000000010c037824 */ /* 0x000fe200078e0a39 */
[----:B------:R-:W-:Y:S01]  /*4d40*/  FSEL R160, R25, -INF , !P4 ;  /* 0xff80000019a07808 */ /* 0x000fe20006000000 */
[-C--:B------:R-:W-:Y:S01]  /*4d50*/  FFMA.FTZ R26, R5, -R133.reuse, R216 ;  /* 0x80000085051a7223 */ /* 0x080fe200000100d8 */
[----:B------:R-:W-:Y:S01]  /*4d60*/  FSEL R152, R28, -INF , !P6 ;  /* 0xff8000001c987808 */ /* 0x000fe20007000000 */
[-C--:B------:R-:W-:Y:S01]  /*4d70*/  FFMA.FTZ R25, R2, -R133.reuse, R218 ;  /* 0x8000008502197223 */ /* 0x080fe200000100da */
[----:B------:R-:W-:Y:S01]  /*4d80*/  FSEL R127, R27, -INF , !P6 ;  /* 0xff8000001b7f7808 */ /* 0x000fe20007000000 */
[----:B------:R-:W-:Y:S01]  /*4d90*/  FFMA.FTZ R28, R7, -R133, R227 ;  /* 0x80000085071c7223 */ /* 0x000fe200000100e3 */
[----:B------:R-:W-:-:S02]  /*4da0*/  IMAD.IADD R2, R11, 0x1, -R57 ;  /* 0x000000010b027824 */ /* 0x000fc400078e0a39 */
[----:B------:R-:W-:Y:S01]  /*4db0*/  FFMA.FTZ R27, R6, -R133, R194 ;  /* 0x80000085061b7223 */ /* 0x000fe200000100c2 */
[--C-:B------:R-:W-:Y:S01]  /*4dc0*/  IMAD.IADD R5, R12, 0x1, -R56.reuse ;  /* 0x000000010c057824 */ /* 0x100fe200078e0a38 */
[----:B------:R-:W-:Y:S01]  /*4dd0*/  IABS R6, R3 ;  /* 0x0000000300067213 */ /* 0x000fe20000000000 */
[----:B------:R-:W-:Y:S01]  /*4de0*/  IMAD.IADD R7, R11, 0x1, -R56 ;  /* 0x000000010b077824 */ /* 0x000fe200078e0a38 */
[----:B------:R-:W-:Y:S01]  /*4df0*/  IABS R2, R2 ;  /* 0x0000000200027213 */ /* 0x000fe20000000000 */
[----:B------:R-:W-:Y:S01]  /*4e00*/  VIADD R216, R209, 0x400 ;  /* 0x00000400d1d87836 */ /* 0x000fe20000000000 */
[----:B------:R-:W-:Y:S02]  /*4e10*/  IABS R3, R5 ;  /* 0x0000000500037213 */ /* 0x000fe40000000000 */
[----:B------:R-:W-:Y:S01]  /*4e20*/  IABS R5, R7 ;  /* 0x0000000700057213 */ /* 0x000fe20000000000 */
[----:B------:R-:W-:Y:S01]  /*4e30*/  IMAD.MOV.U32 R7, RZ, RZ, R6 ;  /* 0x000000ffff077224 */ /* 0x000fe200078e0006 */
[----:B------:R-:W-:Y:S01]  /*4e40*/  FSEL R143, R64, -INF , !P0 ;  /* 0xff800000408f7808 */ /* 0x000fe20004000000 */
[----:B------:R-:W-:Y:S01]  /*4e50*/  IMAD.MOV.U32 R6, RZ, RZ, R2 ;  /* 0x000000ffff067224 */ /* 0x000fe200078e0002 */
[----:B------:R-:W-:Y:S01]  /*4e60*/  FSEL R103, R61, -INF , !P5 ;  /* 0xff8000003d677808 */ /* 0x000fe20006800000 */
[----:B------:R-:W-:Y:S01]  /*4e70*/  IMAD.MOV.U32 R2, RZ, RZ, R5 ;  /* 0x000000ffff027224 */ /* 0x000fe200078e0005 */
[-C--:B------:R-:W-:Y:S01]  /*4e80*/  ISETP.GE.AND P0, PT, R51, R88.reuse, PT ;  /* 0x000000583300720c */ /* 0x080fe20003f06270 */
[----:B------:R-:W-:Y:S01]  /*4e90*/  VIADD R5, R10, 0x70 ;  /* 0x000000700a057836 */ /* 0x000fe20000000000 */
[----:B------:R-:W-:Y:S01]  /*4ea0*/  ISETP.GE.AND P5, PT, R44, R88, PT ;  /* 0x000000582c00720c */ /* 0x000fe20003fa6270 */
[----:B------:R-:W-:Y:S01]  /*4eb0*/  IMAD.MOV.U32 R61, RZ, RZ, R250 ;  /* 0x000000ffff3d7224 */ /* 0x000fe200078e00fa */
[----:B------:R-:W-:-:S02]  /*4ec0*/  IABS R4, R4 ;  /* 0x0000000400047213 */ /* 0x000fc40000000000 */
[----:B------:R-:W-:Y:S02]  /*4ed0*/  I2FP.F32.S32 R7, R7 ;  /* 0x0000000700077245 */ /* 0x000fe40000201400 */
[----:B------:R-:W-:Y:S01]  /*4ee0*/  FSEL R102, R62, -INF , !P3 ;  /* 0xff8000003e667808 */ /* 0x000fe20005800000 */
[----:B------:R-:W-:Y:S01]  /*4ef0*/  IMAD.MOV.U32 R62, RZ, RZ, R249 ;  /* 0x000000ffff3e7224 */ /* 0x000fe200078e00f9 */
[----:B------:R-:W-:Y:S02]  /*4f00*/  FSEL R144, R65, -INF , !P1 ;  /* 0xff80000041907808 */ /* 0x000fe40004800000 */
[----:B------:R-:W-:Y:S01]  /*4f10*/  FSEL R150, R63, -INF , !P2 ;  /* 0xff8000003f967808 */ /* 0x000fe20005000000 */
[----:B------:R-:W-:Y:S01]  /*4f20*/  IMAD.MOV.U32 R63, RZ, RZ, R221 ;  /* 0x000000ffff3f7224 */ /* 0x000fe200078e00dd */
[-C--:B------:R-:W-:Y:S02]  /*4f30*/  ISETP.GE.AND P3, PT, R46, R88.reuse, PT ;  /* 0x000000582e00720c */ /* 0x080fe40003f66270 */
[----:B------:R-:W-:-:S02]  /*4f40*/  ISETP.GE.AND P1, PT, R48, R88, PT ;  /* 0x000000583000720c */ /* 0x000fc40003f26270 */
        /* <DEDUP_REMOVED lines=8> */
[-C--:B------:R-:W-:Y:S01]  /*4fd0*/  FFMA.FTZ R19, R6, -R133.reuse, R219 ;  /* 0x8000008506137223 */ /* 0x080fe200000100db */
[----:B------:R-:W-:Y:S01]  /*4fe0*/  FSEL R130, R20, -INF , !P5 ;  /* 0xff80000014827808 */ /* 0x000fe20006800000 */
[----:B------:R-:W-:Y:S01]  /*4ff0*/  FFMA.FTZ R20, R7, -R133, R217 ;  /* 0x8000008507147223 */ /* 0x000fe200000100d9 */
[----:B------:R-:W-:Y:S01]  /*5000*/  I2FP.F32.S32 R4, R4 ;  /* 0x0000000400047245 */ /* 0x000fe20000201400 */
[----:B------:R-:W-:Y:S01]  /*5010*/  VIADD R6, R10, 0x69 ;  /* 0x000000690a067836 */ /* 0x000fe20000000000 */
[----:B------:R-:W-:Y:S02]  /*5020*/  I2FP.F32.S32 R3, R3 ;  /* 0x0000000300037245 */ /* 0x000fe40000201400 */
[----:B------:R-:W-:Y:S01]  /*5030*/  I2FP.F32.S32 R2, R2 ;  /* 0x0000000200027245 */ /* 0x000fe20000201400 */
[----:B------:R-:W-:Y:S01]  /*5040*/  IMAD.IADD R18, R16, 0x1, -R6 ;  /* 0x0000000110127824 */ /* 0x000fe200078e0a06 */
[----:B------:R-:W-:Y:S01]  /*5050*/  IADD3 R7, R10, 0x68, RZ ;  /* 0x000000680a077810 */ /* 0x000fe20007ffe0ff */
[----:B------:R-:W-:Y:S01]  /*5060*/  FFMA.FTZ R14, R3, -R133, R232 ;  /* 0x80000085030e7223 */ /* 0x000fe200000100e8 */
[----:B------:R-:W-:Y:S01]  /*5070*/  FSEL R173, R100, -INF , !P3 ;  /* 0xff80000064ad7808 */ /* 0x000fe20005800000 */
[----:B------:R-:W-:Y:S01]  /*5080*/  VIADD R3, R10, 0x78 ;  /* 0x000000780a037836 */ /* 0x000fe20000000000 */
[----:B------:R-:W-:-:S02]  /*5090*/  FSEL R166, R113, -INF , !P1 ;  /* 0xff80000071a67808 */ /* 0x000fc40004800000 */
[----:B------:R-:W-:Y:S01]  /*50a0*/  FSEL R159, R17, -INF , !P2 ;  /* 0xff800000119f7808 */ /* 0x000fe20005000000 */
[-C--:B------:R-:W-:Y:S01]  /*50b0*/  FFMA.FTZ R17, R4, -R133.reuse, R230 ;  /* 0x8000008504117223 */ /* 0x080fe200000100e6 */
[----:B------:R-:W-:Y:S01]  /*50c0*/  FSEL R164, R9, -INF , !P2 ;  /* 0xff80000009a47808 */ /* 0x000fe20005000000 */
[----:B------:R-:W-:Y:S01]  /*50d0*/  FFMA.FTZ R9, R2, -R133, R234 ;  /* 0x8000008502097223 */ /* 0x000fe200000100ea */
[----:B------:R-:W-:Y:S01]  /*50e0*/  FSEL R169, R43, -INF , !P1 ;  /* 0xff8000002ba97808 */ /* 0x000fe20004800000 */
[----:B------:R-:W-:Y:S01]  /*50f0*/  VIADD R4, R10, 0x71 ;  /* 0x000000710a047836 */ /* 0x000fe20000000000 */
[----:B------:R-:W-:Y:S01]  /*5100*/  FSEL R100, R40, -INF , !P1 ;  /* 0xff80000028647808 */ /* 0x000fe20004800000 */
[----:B------:R-:W-:Y:S01]  /*5110*/  VIADD R2, R10, 0x79 ;  /* 0x000000790a027836 */ /* 0x000fe20000000000 */
[----:B------:R-:W-:Y:S01]  /*5120*/  FSEL R113, R39, -INF , !P1 ;  /* 0xff80000027717808 */ /* 0x000fe20004800000 */
[----:B------:R-:W-:Y:S01]  /*5130*/  IMAD.IADD R10, R16, 0x1, -R8 ;  /* 0x00000001100a7824 */ /* 0x000fe200078e0a08 */
[----:B------:R-:W-:Y:S01]  /*5140*/  FSEL R165, R112, -INF , !P0 ;  /* 0xff80000070a57808 */ /* 0x000fe20004000000 */
[C-C-:B------:R-:W-:Y:S01]  /*5150*/  IMAD.IADD R39, R13.reuse, 0x1, -R3.reuse ;  /* 0x000000010d277824 */ /* 0x140fe200078e0a03 */
[----:B------:R-:W-:Y:S01]  /*5160*/  FSEL R167, R38, -INF , !P0 ;  /* 0xff80000026a77808 */ /* 0x000fe20004000000 */
[--C-:B------:R-:W-:Y:S01]  /*5170*/  IMAD.IADD R45, R13, 0x1, -R2.reuse ;  /* 0x000000010d2d7824 */ /* 0x100fe200078e0a02 */
[----:B------:R-:W-:Y:S01]  /*5180*/  FSEL R112, R37, -INF , !P0 ;  /* 0xff80000025707808 */ /* 0x000fe20004000000 */
[--C-:B------:R-:W-:Y:S01]  /*5190*/  IMAD.IADD R48, R12, 0x1, -R3.reuse ;  /* 0x000000010c307824 */ /* 0x100fe200078e0a03 */
[----:B------:R-:W-:Y:S01]  /*51a0*/  FSEL R156, R36, -INF , !P0 ;  /* 0xff800000249c7808 */ /* 0x000fe20004000000 */
[--C-:B------:R-:W-:Y:S01]  /*51b0*/  IMAD.IADD R47, R12, 0x1, -R2.reuse ;  /* 0x000000010c2f7824 */ /* 0x100fe200078e0a02 */
[-C--:B------:R-:W-:Y:S01]  /*51c0*/  ISETP.GE.AND P1, PT, R57, R88.reuse, PT ;  /* 0x000000583900720c */ /* 0x080fe20003f26270 */
[----:B------:R-:W-:Y:S01]  /*51d0*/  IMAD.IADD R46, R11, 0x1, -R3 ;  /* 0x000000010b2e7824 */ /* 0x000fe200078e0a03 */
[----:B------:R-:W-:Y:S01]  /*51e0*/  FSEL R146, R15, -INF , !P4 ;  /* 0xff8000000f927808 */ /* 0x000fe20006000000 */
[----:B------:R-:W-:Y:S01]  /*51f0*/  IMAD.IADD R15, R16, 0x1, -R7 ;  /* 0x00000001100f7824 */ /* 0x000fe200078e0a07 */
[-C--:B------:R-:W-:Y:S01]  /*5200*/  ISETP.GE.AND P0, PT, R56, R88.reuse, PT ;  /* 0x000000583800720c */ /* 0x080fe20003f06270 */
[----:B------:R-:W-:Y:S01]  /*5210*/  IMAD.IADD R44, R11, 0x1, -R2 ;  /* 0x000000010b2c7824 */ /* 0x000fe200078e0a02 */
[----:B------:R-:W-:Y:S01]  /*5220*/  FSEL R172, R85, -INF , !P2 ;  /* 0xff80000055ac7808 */ /* 0x000fe20005000000 */
[--C-:B------:R-:W-:Y:S01]  /*5230*/  IMAD.IADD R36, R13, 0x1, -R4.reuse ;  /* 0x000000010d247824 */ /* 0x100fe200078e0a04 */
[----:B------:R-:W-:Y:S01]  /*5240*/  FSEL R186, R34, -INF , !P2 ;  /* 0xff80000022ba7808 */ /* 0x000fe20005000000 */
[--C-:B------:R-:W-:Y:S01]  /*5250*/  IMAD.IADD R38, R12, 0x1, -R4.reuse ;  /* 0x000000010c267824 */ /* 0x100fe200078e0a04 */
[----:B------:R-:W-:Y:S01]  /*5260*/  ISETP.GE.AND P2, PT, R58, R88, PT ;  /* 0x000000583a00720c */ /* 0x000fe20003f46270 */
[----:B------:R-:W-:Y:S01]  /*5270*/  IMAD.IADD R37, R11, 0x1, -R4 ;  /* 0x000000010b257824 */ /* 0x000fe200078e0a04 */
[----:B------:R-:W-:-:S02]  /*5280*/  FSEL R155, R73, -INF , !P4 ;  /* 0xff800000499b7808 */ /* 0x000fc40006000000 */
[----:B------:R-:W-:Y:S01]  /*5290*/  FSEL R142, R21, -INF , !P4 ;  /* 0xff800000158e7808 */ /* 0x000fe20006000000 */
[C---:B------:R-:W-:Y:S01]  /*52a0*/  IMAD.IADD R21, R16.reuse, 0x1, -R5 ;  /* 0x0000000110157824 */ /* 0x040fe200078e0a05 */
[----:B------:R-:W-:Y:S01]  /*52b0*/  FSEL R153, R23, -INF , !P5 ;  /* 0xff80000017997808 */ /* 0x000fe20006800000 */
[----:B------:R-:W-:Y:S01]  /*52c0*/  IMAD.IADD R23, R16, 0x1, -R3 ;  /* 0x0000000110177824 */ /* 0x000fe200078e0a03 */
[----:B------:R-:W-:Y:S01]  /*52d0*/  FSEL R126, R22, -INF , !P5 ;  /* 0xff800000167e7808 */ /* 0x000fe20006800000 */
[----:B------:R-:W-:Y:S01]  /*52e0*/  IMAD.IADD R22, R16, 0x1, -R4 ;  /* 0x0000000110167824 */ /* 0x000fe200078e0a04 */
[----:B------:R-:W-:Y:S01]  /*52f0*/  FSEL R187, R42, -INF , !P3 ;  /* 0xff8000002abb7808 */ /* 0x000fe20005800000 */
[----:B------:R-:W-:Y:S01]  /*5300*/  IMAD.IADD R16, R16, 0x1, -R2 ;  /* 0x0000000110107824 */ /* 0x000fe200078e0a02 */
[----:B------:R-:W-:Y:S02]  /*5310*/  FSEL R157, R41, -INF , !P3 ;  /* 0xff800000299d7808 */ /* 0x000fe40005800000 */
[----:B------:R-:W-:Y:S01]  /*5320*/  FSEL R161, R35, -INF , !P3 ;  /* 0xff80000023a17808 */ /* 0x000fe20005800000 */
[----:B------:R-:W-:Y:S01]  /*5330*/  IMAD.IADD R35, R11, 0x1, -R5 ;  /* 0x000000010b237824 */ /* 0x000fe200078e0a05 */
[----:B------:R-:W-:-:S02]  /*5340*/  FSEL R219, R105, -INF , !P1 ;  /* 0xff80000069db7808 */ /* 0x000fc40004800000 */
[-C--:B------:R-:W-:Y:S02]  /*5350*/  ISETP.GE.AND P4, PT, R50, R88.reuse, PT ;  /* 0x000000583200720c */ /* 0x080fe40003f86270 */
[----:B------:R-:W-:Y:S02]  /*5360*/  ISETP.GE.AND P3, PT, R59, R88, PT ;  /* 0x000000583b00720c */ /* 0x000fe40003f66270 */
[----:B------:R-:W-:Y:S01]  /*5370*/  FSEL R249, R24, -INF , !P1 ;  /* 0xff80000018f97808 */ /* 0x000fe20004800000 */
[--C-:B------:R-:W-:Y:S01]  /*5380*/  IMAD.IADD R24, R12, 0x1, -R7.reuse ;  /* 0x000000010c187824 */ /* 0x100fe200078e0a07 */
[----:B------:R-:W-:Y:S01]  /*5390*/  FSEL R105, R20, -INF , !P1 ;  /* 0xff80000014697808 */ /* 0x000fe20004800000 */
[--C-:B------:R-:W-:Y:S01]  /*53a0*/  IMAD.IADD R20, R11, 0x1, -R7.reuse ;  /* 0x000000010b147824 */ /* 0x100fe200078e0a07 */
[----:B------:R-:W-:Y:S01]  /*53b0*/  FSEL R191, R19, -INF , !P1 ;  /* 0xff80000013bf7808 */ /* 0x000fe20004800000 */
[----:B------:R-:W-:Y:S01]  /*53c0*/  IMAD.IADD R19, R13, 0x1, -R7 ;  /* 0x000000010d137824 */ /* 0x000fe200078e0a07 */
[----:B------:R-:W-:-:S02]  /*53d0*/  FSEL R218, R104, -INF , !P0 ;  /* 0xff80000068da7808 */ /* 0x000fc40004000000 */
[----:B------:R-:W-:Y:S01]  /*53e0*/  FSEL R234, R17, -INF , !P0 ;  /* 0xff80000011ea7808 */ /* 0x000fe20004000000 */
[--C-:B------:R-:W-:Y:S01]  /*53f0*/  IMAD.IADD R17, R12, 0x1, -R8.reuse ;  /* 0x000000010c117824 */ /* 0x100fe200078e0a08 */
[----:B------:R-:W-:Y:S01]  /*5400*/  FSEL R252, R14, -INF , !P0 ;  /* 0xff8000000efc7808 */ /* 0x000fe20004000000 */
[--C-:B------:R-:W-:Y:S01]  /*5410*/  IMAD.IADD R14, R11, 0x1, -R8.reuse ;  /* 0x000000010b0e7824 */ /* 0x100fe200078e0a08 */
[----:B------:R-:W-:Y:S01]  /*5420*/  FSEL R134, R9, -INF , !P0 ;  /* 0xff80000009867808 */ /* 0x000fe20004000000 */
[----:B------:R-:W-:Y:S01]  /*5430*/  IMAD.IADD R9, R13, 0x1, -R8 ;  /* 0x000000010d097824 */ /* 0x000fe200078e0a08 */
[-C--:B------:R-:W-:Y:S02]  /*5440*/  ISETP.GE.AND P1, PT, R3, R88.reuse, PT ;  /* 0x000000580300720c */ /* 0x080fe40003f26270 */
[----:B------:R-:W-:Y:S02]  /*5450*/  ISETP.GE.AND P0, PT, R2, R88, PT ;  /* 0x000000580200720c */ /* 0x000fe40003f06270 */
[----:B------:R-:W-:-:S02]  /*5460*/  FSEL R221, R107, -INF , !P2 ;  /* 0xff8000006bdd7808 */ /* 0x000fc40005000000 */
[----:B------:R-:W-:Y:S01]  /*5470*/  FSEL R250, R27, -INF , !P2 ;  /* 0xff8000001bfa7808 */ /* 0x000fe20005000000 */
[--C-:B------:R-:W-:Y:S01]  /*5480*/  IMAD.IADD R27, R12, 0x1, -R6.reuse ;  /* 0x000000010c1b7824 */ /* 0x100fe200078e0a06 */
[----:B------:R-:W-:Y:S01]  /*5490*/  FSEL R185, R26, -INF , !P2 ;  /* 0xff8000001ab97808 */ /* 0x000fe20005000000 */
[--C-:B------:R-:W-:Y:S01]  /*54a0*/  IMAD.IADD R26, R11, 0x1, -R6.reuse ;  /* 0x000000010b1a7824 */ /* 0x100fe200078e0a06 */
[----:B------:R-:W-:Y:S01]  /*54b0*/  FSEL R190, R25, -INF , !P2 ;  /* 0xff80000019be7808 */ /* 0x000fe20005000000 */
[----:B------:R-:W-:Y:S01]  /*54c0*/  IMAD.IADD R25, R13, 0x1, -R6 ;  /* 0x000000010d197824 */ /* 0x000fe200078e0a06 */
[----:B------:R-:W-:Y:S02]  /*54d0*/  IABS R3, R10 ;  /* 0x0000000a00037213 */ /* 0x000fe40000000000 */
[----:B------:R-:W-:Y:S02]  /*54e0*/  IABS R2, R15 ;  /* 0x0000000f00027213 */ /* 0x000fe40000000000 */
[----:B------:R-:W-:-:S02]  /*54f0*/  ISETP.GE.AND P2, PT, R4, R88, PT ;  /* 0x000000580400720c */ /* 0x000fc40003f46270 */
[----:B------:R-:W-:Y:S01]  /*5500*/  FSEL R232, R33, -INF , !P4 ;  /* 0xff80000021e87808 */ /* 0x000fe20006000000 */
[--C-:B------:R-:W-:Y:S01]  /*5510*/  IMAD.IADD R33, R12, 0x1, -R5.reuse ;  /* 0x000000010c217824 */ /* 0x100fe200078e0a05 */
[----:B------:R-:W-:Y:S01]  /*5520*/  FSEL R181, R32, -INF , !P4 ;  /* 0xff80000020b57808 */ /* 0x000fe20006000000 */
[----:B------:R-:W-:Y:S01]  /*5530*/  IMAD.IADD R32, R13, 0x1, -R5 ;  /* 0x000000010d207824 */ /* 0x000fe200078e0a05 */
[----:B------:R-:W-:Y:S02]  /*5540*/  FSEL R217, R109, -INF , !P3 ;  /* 0xff8000006dd97808 */ /* 0x000fe40005800000 */
[----:B------:R-:W-:Y:S02]  /*5550*/  FSEL R251, R30, -INF , !P3 ;  /* 0xff8000001efb7808 */ /* 0x000fe40005800000 */
[----:B------:R-:W-:Y:S02]  /*5560*/  FSEL R184, R29, -INF , !P3 ;  /* 0xff8000001db87808 */ /* 0x000fe40005800000 */
[----:B------:R-:W-:-:S02]  /*5570*/  FSEL R189, R28, -INF , !P3 ;  /* 0xff8000001cbd7808 */ /* 0x000fc40005800000 */
[----:B------:R-:W-:Y:S01]  /*5580*/  IABS R4, R18 ;  /* 0x0000001200047213 */ /* 0x000fe20000000000 */
[----:B------:R-:W-:Y:S01]  /*5590*/  BAR.SYNC.DEFER_BLOCKING 0x0 ;  /* 0x0000000000007b1d */ /* 0x000fe20000010000 */
[-C--:B------:R-:W-:Y:S02]  /*55a0*/  ISETP.GE.AND P3, PT, R5, R88.reuse, PT ;  /* 0x000000580500720c */ /* 0x080fe40003f66270 */
[----:B------:R-:W-:Y:S01]  /*55b0*/  MOV R5, R3 ;  /* 0x0000000300057202 */ /* 0x000fe20000000f00 */
[----:B------:R-:W-:Y:S01]  /*55c0*/  IMAD.MOV.U32 R3, RZ, RZ, R2 ;  /* 0x000000ffff037224 */ /* 0x000fe200078e0002 */
[----:B------:R-:W-:Y:S01]  /*55d0*/  FSEL R203, R110, -INF , !P4 ;  /* 0xff8000006ecb7808 */ /* 0x000fe20006000000 */
[----:B------:R-:W-:Y:S01]  /*55e0*/  IMAD.MOV.U32 R2, RZ, RZ, R4 ;  /* 0x000000ffff027224 */ /* 0x000fe200078e0004 */
[----:B------:R-:W-:Y:S02]  /*55f0*/  FSEL R188, R31, -INF , !P4 ;  /* 0xff8000001fbc7808 */ /* 0x000fe40006000000 */
[----:B------:R-:W-:Y:S01]  /*5600*/  I2FP.F32.S32 R4, R3 ;  /* 0x0000000300047245 */ /* 0x000fe20000201400 */
[C---:B------:R-:W-:Y:S01]  /*5610*/  HMMA.16816.F32.BF16 R28, R68.reuse, R174, R60 ;  /* 0x000000ae441c723c */ /* 0x040fe2000004183c */
[----:B------:R-:W-:Y:S01]  /*5620*/  ISETP.GE.AND P4, PT, R6, R88, PT ;  /* 0x000000580600720c */ /* 0x000fe20003f86270 */
[----:B------:R-:W-:Y:S01]  /*5630*/  IMAD R6, R205, 0x20, R179 ;  /* 0x00000020cd067824 */ /* 0x000fe200078e02b3 */
[----:B------:R-:W-:Y:S01]  /*5640*/  I2FP.F32.S32 R3, R2 ;  /* 0x0000000200037245 */ /* 0x000fe20000201400 */
[----:B------:R-:W-:Y:S01]  /*5650*/  FFMA.FTZ R51, R4, -R133, R240 ;  /* 0x8000008504337223 */ /* 0x000fe200000100f0 */
[----:B------:R-:W-:Y:S01]  /*5660*/  IABS R4, R21 ;  /* 0x0000001500047213 */ /* 0x000fe20000000000 */
[----:B------:R-:W-:Y:S01]  /*5670*/  IMAD.IADD R2, R178, 0x1, R6 ;  /* 0x00000001b2027824 */ /* 0x000fe200078e0206 */
[----:B------:R-:W-:Y:S01]  /*5680*/  IABS R6, R16 ;  /* 0x0000001000067213 */ /* 0x000fe20000000000 */
[----:B------:R-:W-:Y:S01]  /*5690*/  FFMA.FTZ R50, R3, -R133, R241 ;  /* 0x8000008503327223 */ /* 0x000fe200000100f1 */
[----:B------:R-:W-:Y:S01]  /*56a0*/  I2FP.F32.S32 R5, R5 ;  /* 0x0000000500057245 */ /* 0x000fe20000201400 */
[----:B------:R-:W-:Y:S01]  /*56b0*/  HMMA.16816.F32.BF16 R68, R68, R182, R76 ;  /* 0x000000b64444723c */ /* 0x000fe2000004184c */
[----:B------:R-:W-:-:S02]  /*56c0*/  IABS R3, R22 ;  /* 0x0000001600037213 */ /* 0x000fc40000000000 */
[----:B------:R-:W-:Y:S01]  /*56d0*/  FSEL R149, R84, -INF , !P6 ;  /* 0xff80000054957808 */ /* 0x000fe20007000000 */
[----:B------:R-:W-:Y:S01]  /*56e0*/  FFMA.FTZ R49, R5, -R133, R229 ;  /* 0x8000008505317223 */ /* 0x000fe200000100e5 */
[-C--:B------:R-:W-:Y:S01]  /*56f0*/  ISETP.GE.AND P6, PT, R8, R88.reuse, PT ;  /* 0x000000580800720c */ /* 0x080fe20003fc6270 */
[----:B------:R-:W-:Y:S01]  /*5700*/  IMAD.MOV.U32 R8, RZ, RZ, R4 ;  /* 0x000000ffff087224 */ /* 0x000fe200078e0004 */
[----:B------:R-:W-:Y:S01]  /*5710*/  FSEL R148, R74, -INF , !P5 ;  /* 0xff8000004a947808 */ /* 0x000fe20006800000 */
[----:B------:R-:W-:Y:S01]  /*5720*/  IMAD.MOV.U32 R4, RZ, RZ, R6 ;  /* 0x000000ffff047224 */ /* 0x000fe200078e0006 */
[----:B------:R-:W-:Y:S01]  /*5730*/  ISETP.GE.AND P5, PT, R7, R88, PT ;  /* 0x000000580700720c */ /* 0x000fe20003fa6270 */
[----:B------:R-:W-:Y:S01]  /*5740*/  IMAD.MOV.U32 R7, RZ, RZ, R3 ;  /* 0x000000ffff077224 */ /* 0x000fe200078e0003 */
[----:B------:R-:W-:Y:S02]  /*5750*/  IABS R5, R23 ;  /* 0x0000001700057213 */ /* 0x000fe40000000000 */
[----:B------:R-:W-:-:S02]  /*5760*/  IABS R3, R9 ;  /* 0x0000000900037213 */ /* 0x000fc40000000000 */
[----:B------:R-:W-:Y:S02]  /*5770*/  I2FP.F32.S32 R4, R4 ;  /* 0x0000000400047245 */ /* 0x000fe40000201400 */
[----:B------:R-:W-:Y:S02]  /*5780*/  I2FP.F32.S32 R5, R5 ;  /* 0x0000000500057245 */ /* 0x000fe40000201400 */
        /* <DEDUP_REMOVED lines=23> */
[----:B------:R-:W-:Y:S01]  /*5900*/  FFMA.FTZ R20, R7, -R133, R235 ;  /* 0x8000008507147223 */ /* 0x000fe200000100eb */
[----:B------:R-:W-:Y:S01]  /*5910*/  I2FP.F32.S32 R3, R5 ;  /* 0x0000000500037245 */ /* 0x000fe20000201400 */
[----:B------:R-:W-:Y:S01]  /*5920*/  FFMA.FTZ R24, R6, -R133, R242 ;  /* 0x8000008506187223 */ /* 0x000fe200000100f2 */
        /* <DEDUP_REMOVED lines=52> */
[----:B------:R-:W-:Y:S01]  /*5c70*/  FSEL R182, R34, -INF , !P6 ;  /* 0xff80000022b67808 */ /* 0x000fe20007000000 */
[----:B------:R-:W-:Y:S01]  /*5c80*/  IMAD.MOV.U32 R5, RZ, RZ, R8 ;  /* 0x000000ffff057224 */ /* 0x000fe200078e0008 */
[----:B------:R-:W-:-:S02]  /*5c90*/  FSEL R194, R21, -INF , !P6 ;  /* 0xff80000015c27808 */ /* 0x000fc40007000000 */
[----:B------:R-:W-:Y:S02]  /*5ca0*/  FSEL R222, R20, -INF , !P6 ;  /* 0xff80000014de7808 */ /* 0x000fe40007000000 */
[----:B------:R-:W-:Y:S02]  /*5cb0*/  ISETP.GE.AND P6, PT, R88, 0x81, PT ;  /* 0x000000815800780c */ /* 0x000fe40003fc6270 */
[----:B------:R-:W-:Y:S02]  /*5cc0*/  I2FP.F32.S32 R6, R4 ;  /* 0x0000000400067245 */ /* 0x000fe40000201400 */
[----:B------:R-:W-:Y:S02]  /*5cd0*/  I2FP.F32.S32 R4, R3 ;  /* 0x0000000300047245 */ /* 0x000fe40000201400 */
[----:B------:R-:W-:Y:S01]  /*5ce0*/  I2FP.F32.S32 R9, R9 ;  /* 0x0000000900097245 */ /* 0x000fe20000201400 */
[----:B------:R-:W-:Y:S01]  /*5cf0*/  FFMA.FTZ R6, R6, -R133, R69 ;  /* 0x8000008506067223 */ /* 0x000fe20000010045 */
[----:B------:R-:W-:Y:S01]  /*5d00*/  I2FP.F32.S32 R7, R7 ;  /* 0x0000000700077245 */ /* 0x000fe20000201400 */
[----:B------:R-:W-:Y:S01]  /*5d10*/  FFMA.FTZ R4, R4, -R133, R70 ;  /* 0x8000008504047223 */ /* 0x000fe20000010046 */
        /* <DEDUP_REMOVED lines=29> */
[----:B------:R-:W2:Y:S01]  /*5ef0*/  LDL R78, [R1+0x10] ;  /* 0x00001000014e7983 */ /* 0x000ea20000100800 */
[----:B------:R-:W-:-:S03]  /*5f00*/  ULDC UR5, c[0x0][0x2d0] ;  /* 0x0000b40000057ab9 */ /* 0x000fc60000000800 */
[----:B------:R-:W3:Y:S04]  /*5f10*/  LDL.64 R76, [R1+0x70] ;  /* 0x00007000014c7983 */ /* 0x000ee80000100a00 */
[----:B------:R-:W4:Y:S04]  /*5f20*/  LDL R86, [R1+0x88] ;  /* 0x0000880001567983 */ /* 0x000f280000100800 */
[----:B------:R-:W5:Y:S01]  /*5f30*/  LDL R140, [R1+0x48] ;  /* 0x00004800018c7983 */ /* 0x000f620000100800 */
[----:B------:R-:W-:Y:S01]  /*5f40*/  ISETP.GE.AND P0, PT, R176, UR5, PT ;  /* 0x00000005b0007c0c */ /* 0x000fe2000bf06270 */
[----:B------:R-:W-:-:S12]  /*5f50*/  BSSY B0, `(.L_x_577) ;  /* 0x0000032000007945 */ /* 0x000fd80003800000 */
[----:B------:R-:W1:Y:S01]  /*5f60*/  @!P0 LDC.64 R12, c[0x0][0x218] ;  /* 0x00008600ff0c8b82 */ /* 0x000e620000000a00 */
[----:B------:R1:W-:Y:S04]  /*5f70*/  @P0 STS [R223+0x2000], RZ ;  /* 0x002000ffdf000388 */ /* 0x0003e80000000800 */
[----:B------:R1:W-:Y:S03]  /*5f80*/  @P0 STS [R223+0x2004], RZ ;  /* 0x002004ffdf000388 */ /* 0x0003e60000000800 */
[----:B------:R-:W1:Y:S01]  /*5f90*/  @!P0 LDC.64 R14, c[0x0][0x218] ;  /* 0x00008600ff0e8b82 */ /* 0x000e620000000a00 */
[----:B------:R1:W-:Y:S07]  /*5fa0*/  @P0 STS.64 [R223+0x2008], RZ ;  /* 0x002008ffdf000388 */ /* 0x0003ee0000000a00 */
[----:B------:R-:W5:Y:S01]  /*5fb0*/  @!P0 LDC.64 R16, c[0x0][0x218] ;  /* 0x00008600ff108b82 */ /* 0x000f620000000a00 */
[----:B--2---:R-:W-:-:S04]  /*5fc0*/  LEA.HI.SX32 R4, R78, 0xfffffffe, 0x19 ;  /* 0xfffffffe4e047811 */ /* 0x004fc800078fcaff */
[----:B------:R-:W-:Y:S01]  /*5fd0*/  SHF.R.S32.HI R3, RZ, 0x1f, R4 ;  /* 0x0000001fff037819 */ /* 0x000fe20000011404 */
[----:B------:R-:W-:Y:S02]  /*5fe0*/  IMAD R6, R206, R4, RZ ;  /* 0x00000004ce067224 */ /* 0x000fe400078e02ff */
[----:B---3--:R-:W-:-:S04]  /*5ff0*/  IMAD.WIDE.U32 R4, R4, R170, R76 ;  /* 0x000000aa04047225 */ /* 0x008fc800078e004c */
[----:B------:R-:W-:Y:S01]  /*6000*/  IMAD R6, R3, R170, R6 ;  /* 0x000000aa03067224 */ /* 0x000fe200078e0206 */
[-C--:B----4-:R-:W-:Y:S02]  /*6010*/  @!P0 IADD3 R3, P1, R86, R4.reuse, RZ ;  /* 0x0000000456038210 */ /* 0x090fe40007f3e0ff */
[----:B------:R-:W-:Y:S01]  /*6020*/  @!P0 LEA R9, P2, R90, R4, 0x6 ;  /* 0x000000045a098211 */ /* 0x000fe200078430ff */
[----:B------:R-:W-:Y:S01]  /*6030*/  IMAD.IADD R7, R5, 0x1, R6 ;  /* 0x0000000105077824 */ /* 0x000fe200078e0206 */
[----:B-1----:R-:W-:Y:S02]  /*6040*/  @!P0 LEA R12, P4, R4, R12, 0x1 ;  /* 0x0000000c040c8211 */ /* 0x002fe400078808ff */
[----:B------:R-:W-:Y:S01]  /*6050*/  @!P0 LEA R10, P3, R3, R14, 0x1 ;  /* 0x0000000e030a8211 */ /* 0x000fe200078608ff */
[----:B-----5:R-:W-:Y:S01]  /*6060*/  @!P0 IMAD.X R11, R140, 0x1, R7, P1 ;  /* 0x000000018c0b8824 */ /* 0x020fe200008e0607 */
[----:B------:R-:W-:Y:S02]  /*6070*/  @!P0 LEA R8, P1, R9, R16, 0x1 ;  /* 0x0000001009088211 */ /* 0x000fe400078208ff */
[----:B------:R-:W-:-:S02]  /*6080*/  @!P0 LEA.HI.X R14, R90, R7, R91, 0x6, P2 ;  /* 0x000000075a0e8211 */ /* 0x000fc400010f345b */
[----:B------:R-:W-:Y:S02]  /*6090*/  @!P0 LEA.HI.X R13, R4, R13, R7, 0x1, P4 ;  /* 0x0000000d040d8211 */ /* 0x000fe400020f0c07 */
[----:B------:R-:W-:Y:S02]  /*60a0*/  @!P0 LEA.HI.X R11, R3, R15, R11, 0x1, P3 ;  /* 0x0000000f030b8211 */ /* 0x000fe400018f0c0b */
[----:B------:R-:W-:Y:S01]  /*60b0*/  @!P0 LEA.HI.X R9, R9, R17, R14, 0x1, P1 ;  /* 0x0000001109098211 */ /* 0x000fe200008f0c0e */
        /* <DEDUP_REMOVED lines=27> */
.L_x_578:
[----:B------:R-:W-:Y:S05]  /*6270*/  BSYNC B0 ;  /* 0x0000000000007941 */ /* 0x000fea0003800000 */
.L_x_577:
[----:B------:R-:W0:Y:S02]  /*6280*/  LDGDEPBAR ;  /* 0x00000000000079af */ /* 0x000e240000000000 */
.L_x_576:
[----:B-1----:R-:W3:Y:S01]  /*6290*/  LDL R8, [R1+0x18] ;  /* 0x0000180001087983 */ /* 0x002ee20000100800 */
[----:B--2---:R-:W-:Y:S01]  /*62a0*/  FMNMX.FTZ R4, R93, R116, !PT ;  /* 0x000000745d047209 */ /* 0x004fe20007810000 */
[----:B------:R-:W-:Y:S01]  /*62b0*/  IMAD.SHL.U32 R168, R168, 0x4, RZ ;  /* 0x00000004a8a87824 */ /* 0x000fe200078e00ff */
[----:B------:R-:W-:Y:S01]  /*62c0*/  FMNMX.FTZ R3, R95, R92, !PT ;  /* 0x0000005c5f037209 */ /* 0x000fe20007810000 */
[----:B------:R-:W1:Y:S01]  /*62d0*/  S2R R9, SR_CTAID.X ;  /* 0x0000000000097919 */ /* 0x000e620000002500 */
[----:B------:R-:W-:Y:S01]  /*62e0*/  FMNMX.FTZ R4, R118, R4, !PT ;  /* 0x0000000476047209 */ /* 0x000fe20007810000 */
[----:B------:R-:W-:Y:S01]  /*62f0*/  UIADD3 UR14, UR20, -0x61c88647, URZ ;  /* 0x9e3779b9140e7890 */ /* 0x000fe2000fffe03f */
[----:B------:R-:W-:Y:S01]  /*6300*/  FMNMX.FTZ R3, R94, R3, !PT ;  /* 0x000000035e037209 */ /* 0x000fe20007810000 */
[----:B------:R-:W-:Y:S01]  /*6310*/  IMAD.MOV.U32 R239, RZ, RZ, R134 ;  /* 0x000000ffffef7224 */ /* 0x000fe200078e0086 */
[----:B------:R-:W-:Y:S01]  /*6320*/  FMNMX.FTZ R4, R117, R4, !PT ;  /* 0x0000000475047209 */ /* 0x000fe20007810000 */
[----:B------:R-:W-:Y:S01]  /*6330*/  UIADD3 UR5, UR21, -0x4498517b, URZ ;  /* 0xbb67ae8515057890 */ /* 0x000fe2000fffe03f */
[----:B------:R-:W-:Y:S01]  /*6340*/  FMNMX.FTZ R3, R89, R3, !PT ;  /* 0x0000000359037209 */ /* 0x000fe20007810000 */
[----:B------:R-:W-:Y:S01]  /*6350*/  UIADD3 UR11, UR21, 0x76cf5d0a, URZ ;  /* 0x76cf5d0a150b7890 */ /* 0x000fe2000fffe03f */
[----:B------:R-:W-:Y:S01]  /*6360*/  FMNMX.FTZ R4, R121, R4, !PT ;  /* 0x0000000479047209 */ /* 0x000fe20007810000 */
[----:B------:R-:W-:Y:S01]  /*6370*/  UIADD3 UR10, UR20, -0x255992d5, URZ ;  /* 0xdaa66d2b140a7890 */ /* 0x000fe2000fffe03f */
[----:B------:R-:W-:Y:S01]  /*6380*/  FMNMX.FTZ R3, R72, R3, !PT ;  /* 0x0000000348037209 */ /* 0x000fe20007810000 */
[----:B------:R-:W-:Y:S01]  /*6390*/  UIADD3 UR12, UR20, 0x3c6ef372, URZ ;  /* 0x3c6ef372140c7890 */ /* 0x000fe2000fffe03f */
[----:B------:R-:W-:Y:S01]  /*63a0*/  FMNMX.FTZ R4, R123, R4, !PT ;  /* 0x000000047b047209 */ /* 0x000fe20007810000 */
[----:B------:R-:W-:Y:S01]  /*63b0*/  UIADD3 UR9, UR21, 0x32370b8f, URZ ;  /* 0x32370b8f15097890 */ /* 0x000fe2000fffe03f */
[----:B------:R-:W-:Y:S01]  /*63c0*/  FMNMX.FTZ R3, R55, R3, !PT ;  /* 0x0000000337037209 */ /* 0x000fe20007810000 */
[----:B------:R-:W-:Y:S01]  /*63d0*/  UIADD3 UR7, UR21, -0x126145ec, URZ ;  /* 0xed9eba1415077890 */ /* 0x000fe2000fffe03f */
[----:B------:R-:W-:Y:S01]  /*63e0*/  FMNMX.FTZ R4, R102, R4, !PT ;  /* 0x0000000466047209 */ /* 0x000fe20007810000 */
[----:B------:R-:W-:Y:S01]  /*63f0*/  ULDC UR17, c[0x0][0x2ec] ;  /* 0x0000bb0000117ab9 */ /* 0x000fe20000000800 */
[----:B------:R-:W-:Y:S01]  /*6400*/  FMNMX.FTZ R3, R52, R3, !PT ;  /* 0x0000000334037209 */ /* 0x000fe20007810000 */
[----:B------:R-:W-:Y:S01]  /*6410*/  STL [R1+0xcc], R215 ;  /* 0x0000ccd701007387 */ /* 0x000fe20000100800 */
[----:B------:R-:W-:Y:S01]  /*6420*/  FMNMX.FTZ R4, R103, R4, !PT ;  /* 0x0000000467047209 */ /* 0x000fe20007810000 */
[----:B------:R-:W-:Y:S01]  /*6430*/  UIADD3 UR8, UR20, 0x78dde6e4, URZ ;  /* 0x78dde6e414087890 */ /* 0x000fe2000fffe03f */
        /* <DEDUP_REMOVED lines=9> */
[----:B-1----:R-:W-:Y:S01]  /*64d0*/  IMAD R231, R9, 0x8, R171 ;  /* 0x0000000809e77824 */ /* 0x002fe200078e02ab */
        /* <DEDUP_REMOVED lines=10> */
[----:B------:R-:W-:-:S02]  /*6580*/  FMNMX.FTZ R3, R147, R3, !PT ;  /* 0x0000000393037209 */ /* 0x000fc40007810000 */
[----:B------:R-:W-:Y:S01]  /*6590*/  FMNMX.FTZ R4, R155, R4, !PT ;  /* 0x000000049b047209 */ /* 0x000fe20007810000 */
[----:B------:R-:W-:Y:S01]  /*65a0*/  STL [R1+0xb4], R209 ;  /* 0x0000b4d101007387 */ /* 0x000fe20000100800 */
[----:B------:R-:W-:Y:S02]  /*65b0*/  FMNMX.FTZ R3, R142, R3, !PT ;  /* 0x000000038e037209 */ /* 0x000fe40007810000 */
[----:B------:R-:W-:Y:S01]  /*65c0*/  FMNMX.FTZ R4, R149, R4, !PT ;  /* 0x0000000495047209 */ /* 0x000fe20007810000 */
[----:B------:R-:W-:Y:S01]  /*65d0*/  STL [R1+0xb0], R208 ;  /* 0x0000b0d001007387 */ /* 0x000fe20000100800 */
[----:B------:R-:W-:Y:S02]  /*65e0*/  FMNMX.FTZ R3, R127, R3, !PT ;  /* 0x000000037f037209 */ /* 0x000fe40007810000 */
        /* <DEDUP_REMOVED lines=43> */
[----:B------:R-:W-:Y:S01]  /*68a0*/  FMNMX.FTZ R7, R110, R7, !PT ;  /* 0x000000076e077209 */ /* 0x000fe20007810000 */
[----:B------:R-:W1:Y:S01]  /*68b0*/  SHFL.BFLY PT, R6, R3, 0x2, 0x1f ;  /* 0x0c401f0003067f89 */ /* 0x000e6200000e0000 */
[----:B------:R-:W-:-:S02]  /*68c0*/  FMNMX.FTZ R5, R128, R5, !PT ;  /* 0x0000000580057209 */ /* 0x000fc40007810000 */
[----:B------:R-:W-:Y:S02]  /*68d0*/  FMNMX.FTZ R7, R178, R7, !PT ;  /* 0x00000007b2077209 */ /* 0x000fe40007810000 */
[----:B------:R-:W-:Y:S02]  /*68e0*/  FMNMX.FTZ R5, R115, R5, !PT ;  /* 0x0000000573057209 */ /* 0x000fe40007810000 */
[----:B------:R-:W-:Y:S02]  /*68f0*/  FMNMX.FTZ R7, R179, R7, !PT ;  /* 0x00000007b3077209 */ /* 0x000fe40007810000 */
[----:B------:R-:W-:Y:S02]  /*6900*/  FMNMX.FTZ R5, R114, R5, !PT ;  /* 0x0000000572057209 */ /* 0x000fe40007810000 */
[----:B------:R-:W-:Y:S02]  /*6910*/  FMNMX.FTZ R4, R180, R7, !PT ;  /* 0x00000007b4047209 */ /* 0x000fe40007810000 */
[----:B------:R-:W-:-:S02]  /*6920*/  FMNMX.FTZ R5, R97, R5, !PT ;  /* 0x0000000561057209 */ /* 0x000fc40007810000 */
[----:B------:R-:W-:Y:S01]  /*6930*/  LOP3.LUT R248, R248, UR20, RZ, 0x3c, !PT ;  /* 0x00000014f8f87c12 */ /* 0x000fe2000f8e3cff */
[----:B------:R-:W2:Y:S01]  /*6940*/  SHFL.BFLY PT, R7, R4, 0x2, 0x1f ;  /* 0x0c401f0004077f89 */ /* 0x000ea200000e0000 */
[----:B------:R-:W-:Y:S02]  /*6950*/  FMNMX.FTZ R5, R154, R5, !PT ;  /* 0x000000059a057209 */ /* 0x000fe40007810000 */
[----:B------:R-:W-:Y:S02]  /*6960*/  LOP3.LUT R9, R77, R248, RZ, 0x3c, !PT ;  /* 0x000000f84d097212 */ /* 0x000fe400078e3cff */
[----:B------:R-:W-:Y:S02]  /*6970*/  FMNMX.FTZ R5, R146, R5, !PT ;  /* 0x0000000592057209 */ /* 0x000fe40007810000 */
[----:B------:R-:W-:Y:S01]  /*6980*/  LEA R205, R2, UR4, 0x1 ;  /* 0x0000000402cd7c11 */ /* 0x000fe2000f8e08ff */
[----:B------:R-:W-:Y:S01]  /*6990*/  IMAD.WIDE.U32 R84, R9, -0x2daee0ad, RZ ;  /* 0xd2511f5309547825 */ /* 0x000fe200078e00ff */
[----:B-1----:R-:W-:-:S02]  /*69a0*/  FMNMX.FTZ R138, R3, R6, !PT ;  /* 0x00000006038a7209 */ /* 0x002fc40007810000 */
[----:B------:R-:W-:Y:S01]  /*69b0*/  FMNMX.FTZ R3, R129, R5, !PT ;  /* 0x0000000581037209 */ /* 0x000fe20007810000 */
[----:B------:R-:W-:Y:S01]  /*69c0*/  IMAD R206, R0, 0x2, R205 ;  /* 0x0000000200ce7824 */ /* 0x000fe200078e02cd */
[----:B------:R-:W-:Y:S02]  /*69d0*/  LDSM.16.MT88.4 R40, [R205+0x4000] ;  /* 0x00400000cd28783b */ /* 0x000fe40000004200 */
[----:B------:R-:W-:Y:S02]  /*69e0*/  FMNMX.FTZ R3, R130, R3, !PT ;  /* 0x0000000382037209 */ /* 0x000fe40007810000 */
[----:B------:R-:W1:Y:S02]  /*69f0*/  SHFL.BFLY PT, R16, R138, 0x1, 0x1f ;  /* 0x0c201f008a107f89 */ /* 0x000e6400000e0000 */
[----:B------:R-:W-:Y:S02]  /*6a00*/  FMNMX.FTZ R3, R161, R3, !PT ;  /* 0x00000003a1037209 */ /* 0x000fe40007810000 */
[----:B------:R-:W-:Y:S02]  /*6a10*/  LDSM.16.MT88.4 R44, [R206+0x4000] ;  /* 0x00400000ce2c783b */ /* 0x000fe40000004200 */
[----:B------:R-:W-:-:S02]  /*6a20*/  FMNMX.FTZ R3, R164, R3, !PT ;  /* 0x00000003a4037209 */ /* 0x000fc40007810000 */
[----:B--2---:R-:W-:Y:S01]  /*6a30*/  FMNMX.FTZ R11, R4, R7, !PT ;  /* 0x00000007040b7209 */ /* 0x004fe20007810000 */
[----:B------:R-:W-:Y:S01]  /*6a40*/  VIADD R7, R231, 0x4 ;  /* 0x00000004e7077836 */ /* 0x000fe20000000000 */
[----:B------:R-:W-:Y:S01]  /*6a50*/  FMNMX.FTZ R3, R113, R3, !PT ;  /* 0x0000000371037209 */ /* 0x000fe20007810000 */
[----:B------:R-:W-:Y:S01]  /*6a60*/  LDSM.16.MT88.4 R56, [R205+0x4400] ;  /* 0x00440000cd38783b */ /* 0x000fe20000004200 */
[----:B------:R-:W-:Y:S01]  /*6a70*/  FMNMX.FTZ R4, R141, R135, !PT ;  /* 0x000000878d047209 */ /* 0x000fe20007810000 */
[----:B------:R-:W-:Y:S01]  /*6a80*/  IMAD.WIDE.U32 R78, R7, -0x326172a9, RZ ;  /* 0xcd9e8d57074e7825 */ /* 0x000fe200078e00ff */
[----:B------:R-:W-:Y:S01]  /*6a90*/  FMNMX.FTZ R3, R156, R3, !PT ;  /* 0x000000039c037209 */ /* 0x000fe20007810000 */
[----:B------:R-:W2:Y:S01]  /*6aa0*/  SHFL.BFLY PT, R140, R11, 0x1, 0x1f ;  /* 0x0c201f000b8c7f89 */ /* 0x000ea200000e0000 */
        /* <DEDUP_REMOVED lines=9> */
[----:B------:R-:W-:Y:S02]  /*6b40*/  LOP3.LUT R7, R79, R248, RZ, 0x3c, !PT ;  /* 0x000000f84f077212 */ /* 0x000fe400078e3cff */
[----:B------:R-:W-:Y:S02]  /*6b50*/  FMNMX.FTZ R3, R239, R3, !PT ;  /* 0x00000003ef037209 */ /* 0x000fe40007810000 */
[----:B-1----:R-:W-:Y:S01]  /*6b60*/  FMNMX.FTZ R138, R138, R16, !PT ;  /* 0x000000108a8a7209 */ /* 0x002fe20007810000 */
[----:B------:R-:W-:Y:S01]  /*6b70*/  IMAD.WIDE.U32 R86, R7, -0x2daee0ad, RZ ;  /* 0xd2511f5307567825 */ /* 0x000fe200078e00ff */
[----:B------:R-:W-:Y:S02]  /*6b80*/  FMNMX.FTZ R3, R222, R3, !PT ;  /* 0x00000003de037209 */ /* 0x000fe40007810000 */
[----:B--2---:R-:W-:-:S02]  /*6b90*/  FMNMX.FTZ R140, R11, R140, !PT ;  /* 0x0000008c0b8c7209 */ /* 0x004fc40007810000 */
[----:B------:R-:W-:Y:S02]  /*6ba0*/  FMNMX.FTZ R3, R197, R3, !PT ;  /* 0x00000003c5037209 */ /* 0x000fe40007810000 */
[----:B------:R-:W-:Y:S02]  /*6bb0*/  FSETP.NEU.FTZ.AND P0, PT, R140, -INF , PT ;  /* 0xff8000008c00780b */ /* 0x000fe40003f1d000 */
[----:B------:R-:W-:-:S04]  /*6bc0*/  FMNMX.FTZ R3, R202, R3, !PT ;  /* 0x00000003ca037209 */ /* 0x000fc80007810000 */
[----:B------:R-:W-:-:S04]  /*6bd0*/  FMNMX.FTZ R3, R224, R3, !PT ;  /* 0x00000003e0037209 */ /* 0x000fc80007810000 */
[----:B------:R-:W-:-:S04]  /*6be0*/  FMNMX.FTZ R3, R225, R3, !PT ;  /* 0x00000003e1037209 */ /* 0x000fc80007810000 */
[----:B------:R-:W-:-:S04]  /*6bf0*/  FMNMX.FTZ R3, R226, R3, !PT ;  /* 0x00000003e2037209 */ /* 0x000fc80007810000 */
[----:B------:R-:W-:-:S05]  /*6c00*/  FMNMX.FTZ R3, R227, R3, !PT ;  /* 0x00000003e3037209 */ /* 0x000fca0007810000 */
[----:B------:R-:W1:Y:S02]  /*6c10*/  SHFL.BFLY PT, R134, R3, 0x2, 0x1f ;  /* 0x0c401f0003867f89 */ /* 0x000e6400000e0000 */
[----:B-1----:R-:W-:Y:S01]  /*6c20*/  FMNMX.FTZ R134, R3, R134, !PT ;  /* 0x0000008603867209 */ /* 0x002fe20007810000 */
[----:B---3--:R-:W-:-:S05]  /*6c30*/  IMAD.WIDE.U32 R90, R8, -0x2daee0ad, RZ ;  /* 0xd2511f53085a7825 */ /* 0x008fca00078e00ff */
[----:B------:R-:W-:Y:S02]  /*6c40*/  LOP3.LUT R4, R91, UR21, R168, 0x96, !PT ;  /* 0x000000155b047c12 */ /* 0x000fe4000f8e96a8 */
[----:B------:R-:W-:-:S03]  /*6c50*/  LOP3.LUT R7, R87, UR5, R90, 0x96, !PT ;  /* 0x0000000557077c12 */ /* 0x000fc6000f8e965a */
[----:B------:R-:W-:-:S04]  /*6c60*/  IMAD.WIDE.U32 R4, R4, -0x326172a9, RZ ;  /* 0xcd9e8d5704047825 */ /* 0x000fc800078e00ff */
[----:B------:R-:W-:Y:S01]  /*6c70*/  IMAD.WIDE.U32 R62, R7, -0x326172a9, RZ ;  /* 0xcd9e8d57073e7825 */ /* 0x000fe200078e00ff */
[C---:B------:R-:W-:Y:S02]  /*6c80*/  LOP3.LUT R8, R5.reuse, UR14, R78, 0x96, !PT ;  /* 0x0000000e05087c12 */ /* 0x040fe4000f8e964e */
[----:B------:R-:W-:Y:S02]  /*6c90*/  LOP3.LUT R17, R5, UR14, R76, 0x96, !PT ;  /* 0x0000000e05117c12 */ /* 0x000fe4000f8e964c */
[----:B------:R-:W-:Y:S01]  /*6ca0*/  FMNMX.FTZ R5, R120, R6, !PT ;  /* 0x0000000678057209 */ /* 0x000fe20007810000 */
[----:B------:R-:W-:Y:S01]  /*6cb0*/  IMAD.WIDE.U32 R8, R8, -0x2daee0ad, RZ ;  /* 0xd2511f5308087825 */ /* 0x000fe200078e00ff */
[----:B------:R-:W-:Y:S01]  /*6cc0*/  LOP3.LUT R6, R85, UR5, R90, 0x96, !PT ;  /* 0x0000000555067c12 */ /* 0x000fe2000f8e965a */
[----:B------:R-:W-:Y:S01]  /*6cd0*/  UIADD3 UR5, UR21, -0x56f99767, URZ ;  /* 0xa906689915057890 */ /* 0x000fe2000fffe03f */
[----:B------:R-:W-:Y:S02]  /*6ce0*/  FMNMX.FTZ R5, R158, R5, !PT ;  /* 0x000000059e057209 */ /* 0x000fe40007810000 */
[----:B------:R-:W-:Y:S01]  /*6cf0*/  LOP3.LUT R9, R9, UR11, R86, 0x96, !PT ;  /* 0x0000000b09097c12 */ /* 0x000fe2000f8e9656 */
[----:B------:R-:W-:Y:S01]  /*6d00*/  IMAD.WIDE.U32 R60, R6, -0x326172a9, RZ ;  /* 0xcd9e8d57063c7825 */ /* 0x000fe200078e00ff */
[----:B------:R-:W-:-:S02]  /*6d10*/  FMNMX.FTZ R5, R151, R5, !PT ;  /* 0x0000000597057209 */ /* 0x000fc40007810000 */
[----:B------:R-:W-:Y:S01]  /*6d20*/  LOP3.LUT R7, R63, UR12, R4, 0x96, !PT ;  /* 0x0000000c3f077c12 */ /* 0x000fe2000f8e9604 */
[----:B------:R-:W-:Y:S01]  /*6d30*/  IMAD.WIDE.U32 R12, R9, -0x326172a9, RZ ;  /* 0xcd9e8d57090c7825 */ /* 0x000fe200078e00ff */
[----:B------:R-:W-:-:S03]  /*6d40*/  FMNMX.FTZ R5, R145, R5, !PT ;  /* 0x0000000591057209 */ /* 0x000fc60007810000 */
[----:B------:R-:W-:Y:S01]  /*6d50*/  IMAD.WIDE.U32 R6, R7, -0x2daee0ad, RZ ;  /* 0xd2511f5307067825 */ /* 0x000fe200078e00ff */
[----:B------:R-:W-:Y:S02]  /*6d60*/  FMNMX.FTZ R5, R137, R5, !PT ;  /* 0x0000000589057209 */ /* 0x000fe40007810000 */
[----:B------:R-:W-:Y:S02]  /*6d70*/  LOP3.LUT R9, R13, UR10, R62, 0x96, !PT ;  /* 0x0000000a0d097c12 */ /* 0x000fe4000f8e963e */
[----:B------:R-:W-:Y:S02]  /*6d80*/  FMNMX.FTZ R5, R163, R5, !PT ;  /* 0x00000005a3057209 */ /* 0x000fe40007810000 */
[----:B------:R-:W-:Y:S01]  /*6d90*/  LOP3.LUT R8, R7, UR9, R8, 0x96, !PT ;  /* 0x0000000907087c12 */ /* 0x000fe2000f8e9608 */
[----:B------:R-:W-:Y:S01]  /*6da0*/  IMAD.WIDE.U32 R14, R9, -0x2daee0ad, RZ ;  /* 0xd2511f53090e7825 */ /* 0x000fe200078e00ff */
[----:B------:R-:W-:Y:S02]  /*6db0*/  LOP3.LUT R9, R61, UR12, R4, 0x96, !PT ;  /* 0x0000000c3d097c12 */ /* 0x000fe4000f8e9604 */
[----:B------:R-:W-:Y:S01]  /*6dc0*/  FMNMX.FTZ R4, R160, R5, !PT ;  /* 0x00000005a0047209 */ /* 0x000fe20007810000 */
[----:B------:R-:W-:Y:S01]  /*6dd0*/  FMUL.FTZ R5, R140, UR17 ;  /* 0x000000118c057c20 */ /* 0x000fe20008410000 */
[----:B------:R-:W-:Y:S01]  /*6de0*/  LOP3.LUT R10, R15, UR7, R6, 0x96, !PT ;  /* 0x000000070f0a7c12 */ /* 0x000fe2000f8e9606 */
[----:B------:R-:W-:Y:S01]  /*6df0*/  IMAD.WIDE.U32 R6, R17, -0x2daee0ad, RZ ;  /* 0xd2511f5311067825 */ /* 0x000fe200078e00ff */
[----:B------:R-:W-:-:S02]  /*6e00*/  FMNMX.FTZ R4, R152, R4, !PT ;  /* 0x0000000498047209 */ /* 0x000fc40007810000 */
[----:B------:R-:W-:Y:S01]  /*6e10*/  FSEL R15, R5, RZ, P0 ;  /* 0x000000ff050f7208 */ /* 0x000fe20000000000 */
[----:B------:R-:W-:Y:S01]  /*6e20*/  IMAD.WIDE.U32 R48, R9, -0x2daee0ad, RZ ;  /* 0xd2511f5309307825 */ /* 0x000fe200078e00ff */
[----:B------:R-:W-:Y:S02]  /*6e30*/  FMNMX.FTZ R4, R153, R4, !PT ;  /* 0x0000000499047209 */ /* 0x000fe40007810000 */
[----:B------:R-:W-:Y:S01]  /*6e40*/  LOP3.LUT R16, R7, UR11, R84, 0x96, !PT ;  /* 0x0000000b07107c12 */ /* 0x000fe2000f8e9654 */
[----:B------:R-:W-:Y:S01]  /*6e50*/  FFMA.FTZ R5, R93, UR17, -R15 ;  /* 0x000000115d057c23 */ /* 0x000fe2000801080f */
[----:B------:R-:W-:Y:S01]  /*6e60*/  FMNMX.FTZ R4, R187, R4, !PT ;  /* 0x00000004bb047209 */ /* 0x000fe20007810000 */
[----:B------:R-:W-:Y:S01]  /*6e70*/  IMAD.WIDE.U32 R10, R10, -0x326172a9, RZ ;  /* 0xcd9e8d570a0a7825 */ /* 0x000fe200078e00ff */
[----:B------:R-:W-:Y:S01]  /*6e80*/  FSETP.NEU.FTZ.AND P0, PT, R138, -INF , PT ;  /* 0xff8000008a00780b */ /* 0x000fe20003f1d000 */
[----:B------:R1:W-:Y:S01]  /*6e90*/  MUFU.EX2 R215, R5 ;  /* 0x0000000500d77308 */ /* 0x0003e20000000800 */
[----:B------:R-:W-:Y:S01]  /*6ea0*/  FMNMX.FTZ R7, R186, R4, !PT ;  /* 0x00000004ba077209 */ /* 0x000fe20007810000 */
[----:B------:R-:W-:Y:S01]  /*6eb0*/  FMUL.FTZ R4, R138, UR17 ;  /* 0x000000118a047c20 */ /* 0x000fe20008410000 */
[----:B------:R-:W-:-:S02]  /*6ec0*/  LOP3.LUT R13, R49, UR9, R6, 0x96, !PT ;  /* 0x00000009310d7c12 */ /* 0x000fc4000f8e9606 */
[----:B------:R-:W-:Y:S02]  /*6ed0*/  FMNMX.FTZ R7, R169, R7, !PT ;  /* 0x00000007a9077209 */ /* 0x000fe40007810000 */
[----:B------:R-:W-:Y:S01]  /*6ee0*/  FSEL R21, R4, RZ, P0 ;  /* 0x000000ff04157208 */ /* 0x000fe20000000000 */
[----:B------:R-:W-:Y:S01]  /*6ef0*/  IMAD.WIDE.U32 R50, R13, -0x326172a9, RZ ;  /* 0xcd9e8d570d327825 */ /* 0x000fe200078e00ff */
[----:B------:R-:W-:-:S03]  /*6f00*/  FMNMX.FTZ R7, R167, R7, !PT ;  /* 0x00000007a7077209 */ /* 0x000fc60007810000 */
[----:B------:R-:W-:-:S04]  /*6f10*/  FFMA.FTZ R6, R92, UR17, -R21 ;  /* 0x000000115c067c23 */ /* 0x000fc80008010815 */
[----:B------:R2:W-:Y:S01]  /*6f20*/  MUFU.EX2 R211, R6 ;  /* 0x0000000600d37308 */ /* 0x0005e20000000800 */
[----:B-1----:R-:W-:-:S04]  /*6f30*/  IMAD.WIDE.U32 R4, R8, -0x326172a9, RZ ;  /* 0xcd9e8d5708047825 */ /* 0x002fc800078e00ff */
[----:B------:R-:W-:Y:S01]  /*6f40*/  FFMA.FTZ R8, R95, UR17, -R21 ;  /* 0x000000115f087c23 */ /* 0x000fe20008010815 */
[----:B------:R-:W-:Y:S02]  /*6f50*/  LOP3.LUT R9, R5, UR8, R12, 0x96, !PT ;  /* 0x0000000805097c12 */ /* 0x000fe4000f8e960c */
[----:B------:R-:W-:Y:S01]  /*6f60*/  FMNMX.FTZ R5, R232, R7, !PT ;  /* 0x00000007e8057209 */ /* 0x000fe20007810000 */
[----:B------:R1:W-:Y:S01]  /*6f70*/  MUFU.EX2 R210, R8 ;  /* 0x0000000800d27308 */ /* 0x0003e20000000800 */
[----:B------:R-:W-:Y:S01]  /*6f80*/  LOP3.LUT R7, R11, UR6, R4, 0x96, !PT ;  /* 0x000000060b077c12 */ /* 0x000fe2000f8e9604 */
[----:B------:R-:W3:Y:S01]  /*6f90*/  SHFL.BFLY PT, R12, R134, 0x1, 0x1f ;  /* 0x0c201f00860c7f89 */ /* 0x000ee200000e0000 */
[----:B------:R-:W-:Y:S01]  /*6fa0*/  FMNMX.FTZ R3, R251, R5, !PT ;  /* 0x00000005fb037209 */ /* 0x000fe20007810000 */
[----:B------:R-:W-:-:S03]  /*6fb0*/  IMAD.WIDE.U32 R4, R16, -0x326172a9, RZ ;  /* 0xcd9e8d5710047825 */ /* 0x000fc600078e00ff */
[----:B------:R-:W-:Y:S01]  /*6fc0*/  FMNMX.FTZ R3, R250, R3, !PT ;  /* 0x00000003fa037209 */ /* 0x000fe20007810000 */
[----:B--2---:R-:W-:Y:S01]  /*6fd0*/  IMAD.WIDE.U32 R6, R7, -0x2daee0ad, RZ ;  /* 0xd2511f5307067825 */ /* 0x004fe200078e00ff */
[----:B------:R-:W-:Y:S02]  /*6fe0*/  LOP3.LUT R26, R5, UR10, R60, 0x96, !PT ;  /* 0x0000000a051a7c12 */ /* 0x000fe4000f8e963c */
[----:B------:R-:W-:Y:S01]  /*6ff0*/  FMNMX.FTZ R5, R249, R3, !PT ;  /* 0x00000003f9057209 */ /* 0x000fe20007810000 */
[----:B------:R-:W-:Y:S01]  /*7000*/  FFMA.FTZ R3, R94, UR17, -R21 ;  /* 0x000000115e037c23 */ /* 0x000fe20008010815 */
[----:B------:R-:W-:Y:S02]  /*7010*/  LOP3.LUT R25, R51, UR8, R4, 0x96, !PT ;  /* 0x0000000833197c12 */ /* 0x000fe4000f8e9604 */
[----:B------:R-:W-:Y:S01]  /*7020*/  FMNMX.FTZ R5, R234, R5, !PT ;  /* 0x00000005ea057209 */ /* 0x000fe20007810000 */
[----:B------:R2:W-:Y:S01]  /*7030*/  MUFU.EX2 R93, R3 ;  /* 0x00000003005d7308 */ /* 0x0005e20000000800 */
[----:B-1----:R-:W-:Y:S01]  /*7040*/  IMAD.WIDE.U32 R8, R9, -0x2daee0ad, RZ ;  /* 0xd2511f5309087825 */ /* 0x002fe200078e00ff */
[----:B------:R-:W-:-:S02]  /*7050*/  LOP3.LUT R11, R6, 0xffff, RZ, 0xc0, !PT ;  /* 0x0000ffff060b7812 */ /* 0x000fc400078ec0ff */
[----:B------:R-:W-:Y:S02]  /*7060*/  LOP3.LUT R17, R6, 0xff, RZ, 0xc0, !PT ;  /* 0x000000ff06117812 */ /* 0x000fe400078ec0ff */
[----:B------:R-:W-:Y:S02]  /*7070*/  LOP3.LUT R8, R7, UR15, R8, 0x96, !PT ;  /* 0x0000000f07087c12 */ /* 0x000fe4000f8e9608 */
[--C-:B------:R-:W-:Y:S02]  /*7080*/  SHF.R.U32.HI R13, RZ, 0x10, R6.reuse ;  /* 0x00000010ff0d7819 */ /* 0x100fe40000011606 */
[----:B------:R-:W-:Y:S02]  /*7090*/  SHF.R.U32.HI R22, RZ, 0x18, R6 ;  /* 0x00000018ff167819 */ /* 0x000fe40000011606 */
[----:B------:R-:W-:Y:S02]  /*70a0*/  LOP3.LUT R9, R9, UR5, R14, 0x96, !PT ;  /* 0x0000000509097c12 */ /* 0x000fe4000f8e960e */
[----:B---3--:R-:W-:-:S02]  /*70b0*/  FMNMX.FTZ R134, R134, R12, !PT ;  /* 0x0000000c86867209 */ /* 0x008fc40007810000 */
[----:B--2---:R-:W-:Y:S01]  /*70c0*/  FMNMX.FTZ R3, R182, R5, !PT ;  /* 0x00000005b6037209 */ /* 0x004fe20007810000 */
[--C-:B------:R-:W-:Y:S01]  /*70d0*/  FFMA.FTZ R5, R89, UR17, -R21.reuse ;  /* 0x0000001159057c23 */ /* 0x100fe20008010815 */
[----:B------:R-:W-:Y:S02]  /*70e0*/  FSETP.NEU.FTZ.AND P0, PT, R134, -INF , PT ;  /* 0xff8000008600780b */ /* 0x000fe40003f1d000 */
[----:B------:R-:W-:Y:S01]  /*70f0*/  FMNMX.FTZ R4, R183, R3, !PT ;  /* 0x00000003b7047209 */ /* 0x000fe20007810000 */
[----:B------:R1:W2:Y:S01]  /*7100*/  MUFU.EX2 R23, R5 ;  /* 0x0000000500177308 */ /* 0x0002a20000000800 */
[----:B------:R-:W-:Y:S02]  /*7110*/  FFMA.FTZ R3, R72, UR17, -R21 ;  /* 0x0000001148037c23 */ /* 0x000fe40008010815 */
[----:B------:R-:W-:-:S04]  /*7120*/  FMNMX.FTZ R4, R192, R4, !PT ;  /* 0x00000004c0047209 */ /* 0x000fc80007810000 */
[----:B------:R-:W-:Y:S01]  /*7130*/  FMNMX.FTZ R7, R193, R4, !PT ;  /* 0x00000004c1077209 */ /* 0x000fe20007810000 */
[----:B------:R3:W-:Y:S03]  /*7140*/  MUFU.EX2 R236, R3 ;  /* 0x0000000300ec7308 */ /* 0x0007e60000000800 */
[----:B------:R-:W-:-:S04]  /*7150*/  FMNMX.FTZ R7, R230, R7, !PT ;  /* 0x00000007e6077209 */ /* 0x000fc80007810000 */
[----:B------:R-:W-:Y:S01]  /*7160*/  FMNMX.FTZ R6, R229, R7, !PT ;  /* 0x00000007e5067209 */ /* 0x000fe20007810000 */
[----:B------:R-:W-:Y:S01]  /*7170*/  FFMA.FTZ R7, R52, UR17, -R21 ;  /* 0x0000001134077c23 */ /* 0x000fe20008010815 */
[----:B-1----:R-:W-:-:S04]  /*7180*/  IMAD.WIDE.U32 R4, R9, -0x326172a9, RZ ;  /* 0xcd9e8d5709047825 */ /* 0x002fc800078e00ff */
[----:B------:R-:W-:Y:S01]  /*7190*/  FFMA.FTZ R9, R55, UR17, -R21 ;  /* 0x0000001137097c23 */ /* 0x000fe20008010815 */
[----:B------:R-:W-:Y:S01]  /*71a0*/  FMNMX.FTZ R6, R228, R6, !PT ;  /* 0x00000006e4067209 */ /* 0x000fe20007810000 */
[----:B------:R1:W-:Y:S01]  /*71b0*/  MUFU.EX2 R238, R7 ;  /* 0x0000000700ee7308 */ /* 0x0003e20000000800 */
[----:B------:R-:W-:-:S03]  /*71c0*/  LOP3.LUT R12, R4, 0xffff, RZ, 0xc0, !PT ;  /* 0x0000ffff040c7812 */ /* 0x000fc600078ec0ff */
[----:B------:R-:W4:Y:S01]  /*71d0*/  SHFL.BFLY PT, R16, R6, 0x2, 0x1f ;  /* 0x0c401f0006107f89 */ /* 0x000f2200000e0000 */
[----:B---3--:R-:W-:Y:S01]  /*71e0*/  LOP3.LUT R3, R5, UR16, R10, 0x96, !PT ;  /* 0x0000001005037c12 */ /* 0x008fe2000f8e960a */
[----:B------:R-:W-:Y:S01]  /*71f0*/  FMUL.FTZ R5, R134, UR17 ;  /* 0x0000001186057c20 */ /* 0x000fe20008410000 */
[----:B------:R-:W-:Y:S01]  /*7200*/  LOP3.LUT R19, R4, 0xff, RZ, 0xc0, !PT ;  /* 0x000000ff04137812 */ /* 0x000fe200078ec0ff */
[----:B------:R3:W-:Y:S01]  /*7210*/  MUFU.EX2 R95, R9 ;  /* 0x00000009005f7308 */ /* 0x0007e20000000800 */
[--C-:B------:R-:W-:Y:S02]  /*7220*/  SHF.R.U32.HI R14, RZ, 0x10, R4.reuse ;  /* 0x00000010ff0e7819 */ /* 0x100fe40000011604 */
[----:B------:R-:W-:Y:S02]  /*7230*/  SHF.R.U32.HI R18, RZ, 0x18, R4 ;  /* 0x00000018ff127819 */ /* 0x000fe40000011604 */
[----:B------:R-:W-:Y:S02]  /*7240*/  LOP3.LUT R4, R8, 0xffff, RZ, 0xc0, !PT ;  /* 0x0000ffff08047812 */ /* 0x000fe400078ec0ff */
[----:B------:R-:W-:Y:S01]  /*7250*/  FSEL R20, R5, RZ, P0 ;  /* 0x000000ff05147208 */ /* 0x000fe20000000000 */
[----:B-1----:R-:W-:Y:S01]  /*7260*/  FFMA.FTZ R7, R54, UR17, -R21 ;  /* 0x0000001136077c23 */ /* 0x002fe20008010815 */
[----:B------:R-:W-:Y:S01]  /*7270*/  SHF.R.U32.HI R5, RZ, 0x10, R8 ;  /* 0x00000010ff057819 */ /* 0x000fe20000011608 */
[----:B------:R-:W-:Y:S02]  /*7280*/  LDSM.16.MT88.4 R52, [R206+0x4400] ;  /* 0x00440000ce34783b */ /* 0x000fe40000004200 */
[----:B------:R-:W-:Y:S01]  /*7290*/  FFMA.FTZ R2, R101, UR17, -R20 ;  /* 0x0000001165027c23 */ /* 0x000fe20008010814 */
[----:B------:R1:W-:Y:S01]  /*72a0*/  MUFU.EX2 R174, R7 ;  /* 0x0000000700ae7308 */ /* 0x0003e20000000800 */
[----:B------:R-:W-:Y:S01]  /*72b0*/  LOP3.LUT R10, R13, 0xff, RZ, 0xc0, !PT ;  /* 0x000000ff0d0a7812 */ /* 0x000fe200078ec0ff */
[----:B------:R-:W-:Y:S01]  /*72c0*/  IMAD.U32 R13, RZ, RZ, UR13 ;  /* 0x0000000dff0d7e24 */ /* 0x000fe2000f8e00ff */
[----:B---3--:R-:W-:-:S02]  /*72d0*/  SHF.R.U32.HI R9, RZ, 0x8, R11 ;  /* 0x00000008ff097819 */ /* 0x008fc4000001160b */
[----:B------:R-:W-:Y:S02]  /*72e0*/  LOP3.LUT R11, R8, 0xff, RZ, 0xc0, !PT ;  /* 0x000000ff080b7812 */ /* 0x000fe400078ec0ff */
[----:B------:R-:W-:Y:S01]  /*72f0*/  PRMT R17, R17, 0x5410, R9 ;  /* 0x0000541011117816 */ /* 0x000fe20000000009 */
[----:B------:R-:W-:Y:S01]  /*7300*/  FFMA.FTZ R9, R111, UR17, -R20 ;  /* 0x000000116f097c23 */ /* 0x000fe20008010814 */
[----:B----4-:R-:W-:Y:S01]  /*7310*/  FMNMX.FTZ R6, R6, R16, !PT ;  /* 0x0000001006067209 */ /* 0x010fe20007810000 */
[----:B--2---:R-:W-:Y:S01]  /*7320*/  IMAD.MOV.U32 R111, RZ, RZ, R23 ;  /* 0x000000ffff6f7224 */ /* 0x004fe200078e0017 */
[----:B------:R-:W-:Y:S01]  /*7330*/  SHF.R.U32.HI R8, RZ, 0x18, R8 ;  /* 0x00000018ff087819 */ /* 0x000fe20000011608 */
[----:B------:R2:W-:Y:S01]  /*7340*/  MUFU.EX2 R209, R2 ;  /* 0x0000000200d17308 */ /* 0x0005e20000000800 */
[----:B------:R-:W-:Y:S02]  /*7350*/  PRMT R22, R10, 0x5410, R22 ;  /* 0x000054100a167816 */ /* 0x000fe40000000016 */
[----:B------:R-:W-:-:S02]  /*7360*/  LEA R0, R13, UR13, 0x10 ;  /* 0x0000000d0d007c11 */ /* 0x000fc4000f8e80ff */
[----:B-1----:R-:W-:Y:S02]  /*7370*/  SHF.R.U32.HI R7, RZ, 0x8, R4 ;  /* 0x00000008ff077819 */ /* 0x002fe40000011604 */
[----:B------:R-:W-:Y:S01]  /*7380*/  LOP3.LUT R4, R5, 0xff, RZ, 0xc0, !PT ;  /* 0x000000ff05047812 */ /* 0x000fe200078ec0ff */
[----:B------:R-:W-:Y:S01]  /*7390*/  FFMA.FTZ R5, R106, UR17, -R20 ;  /* 0x000000116a057c23 */ /* 0x000fe20008010814 */
[----:B------:R-:W-:Y:S01]  /*73a0*/  PRMT R23, R11, 0x5410, R7 ;  /* 0x000054100b177816 */ /* 0x000fe20000000007 */
[----:B------:R1:W-:Y:S01]  /*73b0*/  MUFU.EX2 R233, R9 ;  /* 0x0000000900e97308 */ /* 0x0003e20000000800 */
[----:B------:R-:W-:Y:S02]  /*73c0*/  SHF.R.U32.HI R7, RZ, 0x8, R12 ;  /* 0x00000008ff077819 */ /* 0x000fe4000001160c */
[----:B------:R-:W3:Y:S01]  /*73d0*/  SHFL.BFLY PT, R12, R6, 0x1, 0x1f ;  /* 0x0c201f00060c7f89 */ /* 0x000ee200000e0000 */
[----:B------:R-:W-:Y:S02]  /*73e0*/  PRMT R24, R4, 0x5410, R8 ;  /* 0x0000541004187816 */ /* 0x000fe40000000008 */
[----:B------:R-:W-:Y:S01]  /*73f0*/  LOP3.LUT R4, R14, 0xff, RZ, 0xc0, !PT ;  /* 0x000000ff0e047812 */ /* 0x000fe200078ec0ff */
[----:B------:R-:W-:Y:S01]  /*7400*/  FFMA.FTZ R14, R117, UR17, -R15 ;  /* 0x00000011750e7c23 */ /* 0x000fe2000801080f */
[----:B--2---:R-:W-:Y:S01]  /*7410*/  LOP3.LUT R2, R3, 0xffff, RZ, 0xc0, !PT ;  /* 0x0000ffff03027812 */ /* 0x004fe200078ec0ff */
[----:B------:R2:W4:Y:S01]  /*7420*/  MUFU.EX2 R176, R5 ;  /* 0x0000000500b07308 */ /* 0x0005220000000800 */
[----:B------:R-:W-:-:S02]  /*7430*/  PRMT R10, R4, 0x5410, R18 ;  /* 0x00005410040a7816 */ /* 0x000fc40000000012 */
[----:B------:R-:W-:Y:S02]  /*7440*/  SHF.R.U32.HI R4, RZ, 0x10, R3 ;  /* 0x00000010ff047819 */ /* 0x000fe40000011603 */
[----:B------:R-:W-:Y:S01]  /*7450*/  PRMT R11, R19, 0x5410, R7 ;  /* 0x00005410130b7816 */ /* 0x000fe20000000007 */
[----:B------:R-:W-:Y:S01]  /*7460*/  IMAD.WIDE.U32 R18, R25, -0x2daee0ad, RZ ;  /* 0xd2511f5319127825 */ /* 0x000fe200078e00ff */
[----:B------:R-:W-:-:S03]  /*7470*/  SHF.R.U32.HI R7, RZ, 0x8, R2 ;  /* 0x00000008ff077819 */ /* 0x000fc60000011602 */
[--C-:B------:R-:W-:Y:S01]  /*7480*/  FFMA.FTZ R2, R75, UR17, -R20.reuse ;  /* 0x000000114b027c23 */ /* 0x100fe20008010814 */
[----:B-1----:R-:W-:Y:S01]  /*7490*/  LOP3.LUT R9, R3, 0xff, RZ, 0xc0, !PT ;  /* 0x000000ff03097812 */ /* 0x002fe200078ec0ff */
[----:B------:R-:W-:Y:S01]  /*74a0*/  MUFU.EX2 R92, R14 ;  /* 0x0000000e005c7308 */ /* 0x000fe20000000800 */
[----:B------:R-:W-:Y:S02]  /*74b0*/  SHF.R.U32.HI R8, RZ, 0x18, R3 ;  /* 0x00000018ff087819 */ /* 0x000fe40000011603 */
[----:B------:R-:W-:Y:S02]  /*74c0*/  LOP3.LUT R3, R4, 0xff, RZ, 0xc0, !PT ;  /* 0x000000ff04037812 */ /* 0x000fe400078ec0ff */
[----:B------:R-:W-:Y:S01]  /*74d0*/  PRMT R9, R9, 0x5410, R7 ;  /* 0x0000541009097816 */ /* 0x000fe20000000007 */
[----:B--2---:R-:W-:Y:S02]  /*74e0*/  FFMA.FTZ R5, R108, UR17, -R20 ;  /* 0x000000116c057c23 */ /* 0x004fe40008010814 */
[----:B------:R1:W-:Y:S01]  /*74f0*/  MUFU.EX2 R237, R2 ;  /* 0x0000000200ed7308 */ /* 0x0003e20000000800 */
[----:B------:R-:W-:-:S02]  /*7500*/  PRMT R8, R3, 0x5410, R8 ;  /* 0x0000541003087816 */ /* 0x000fc40000000008 */
[----:B------:R-:W-:Y:S02]  /*7510*/  F2FP.BF16.F32.PACK_AB R3, R111, R93 ;  /* 0x0000005d6f03723e */ /* 0x000fe400000010ff */
[----:B---3--:R-:W-:Y:S01]  /*7520*/  FMNMX.FTZ R139, R6, R12, !PT ;  /* 0x0000000c068b7209 */ /* 0x008fe20007810000 */
[----:B------:R-:W-:Y:S01]  /*7530*/  IMAD.WIDE.U32 R12, R26, -0x2daee0ad, RZ ;  /* 0xd2511f531a0c7825 */ /* 0x000fe200078e00ff */
[--C-:B------:R-:W-:Y:S01]  /*7540*/  HSET2.LE.AND R7, R10, R0.reuse, PT ;  /* 0x000000000a077233 */ /* 0x100fe20003803000 */
[----:B------:R2:W3:Y:S01]  /*7550*/  MUFU.EX2 R235, R5 ;  /* 0x0000000500eb7308 */ /* 0x0004e20000000800 */
[----:B----4-:R-:W-:Y:S02]  /*7560*/  F2FP.BF16.F32.PACK_AB R4, R209, R176 ;  /* 0x000000b0d104723e */ /* 0x010fe400000010ff */
[----:B------:R-:W-:Y:S02]  /*7570*/  HSET2.LE.AND R8, R8, R0, PT ;  /* 0x0000000008087233 */ /* 0x000fe40003803000 */
[----:B------:R-:W-:-:S02]  /*7580*/  LOP3.LUT R7, R7, R4, RZ, 0xc0, !PT ;  /* 0x0000000407077212 */ /* 0x000fc400078ec0ff */
[--C-:B------:R-:W-:Y:S02]  /*7590*/  HSET2.LE.AND R4, R9, R0.reuse, PT ;  /* 0x0000000009047233 */ /* 0x100fe40003803000 */
[--C-:B-1----:R-:W-:Y:S01]  /*75a0*/  HSET2.LE.AND R2, R11, R0.reuse, PT ;  /* 0x000000000b027233 */ /* 0x102fe20003803000 */
[----:B------:R-:W-:Y:S01]  /*75b0*/  FFMA.FTZ R11, R116, UR17, -R15 ;  /* 0x00000011740b7c23 */ /* 0x000fe2000801080f */
[----:B------:R-:W-:Y:S01]  /*75c0*/  LOP3.LUT R16, R19, UR5, R12, 0x96, !PT ;  /* 0x0000000513107c12 */ /* 0x000fe2000f8e960c */
[C---:B------:R-:W-:Y:S01]  /*75d0*/  FMUL.FTZ R12, R139.reuse, UR17 ;  /* 0x000000118b0c7c20 */ /* 0x040fe20008410000 */
[----:B------:R-:W-:Y:S01]  /*75e0*/  FSETP.NEU.FTZ.AND P0, PT, R139, -INF , PT ;  /* 0xff8000008b00780b */ /* 0x000fe20003f1d000 */
[----:B------:R-:W-:Y:S01]  /*75f0*/  MUFU.EX2 R214, R11 ;  /* 0x0000000b00d67308 */ /* 0x000fe20000000800 */
[----:B------:R-:W-:Y:S01]  /*7600*/  LOP3.LUT R6, R2, R3, RZ, 0xc0, !PT ;  /* 0x0000000302067212 */ /* 0x000fe200078ec0ff */
[----:B--2---:R-:W-:Y:S01]  /*7610*/  FFMA.FTZ R5, R80, UR17, -R20 ;  /* 0x0000001150057c23 */ /* 0x004fe20008010814 */
[----:B------:R-:W-:-:S02]  /*7620*/  HSET2.LE.AND R2, R17, R0, PT ;  /* 0x0000000011027233 */ /* 0x000fc40003803000 */
[----:B------:R-:W-:-:S03]  /*7630*/  F2FP.BF16.F32.PACK_AB R3, R174, R238 ;  /* 0x000000eeae03723e */ /* 0x000fc600000010ff */
[----:B------:R1:W2:Y:S01]  /*7640*/  MUFU.EX2 R171, R5 ;  /* 0x0000000500ab7308 */ /* 0x0002a20000000800 */
[----:B---3--:R-:W-:Y:S02]  /*7650*/  F2FP.BF16.F32.PACK_AB R9, R235, R233 ;  /* 0x000000e9eb09723e */ /* 0x008fe400000010ff */
[----:B------:R-:W-:Y:S01]  /*7660*/  LOP3.LUT R10, R2, R3, RZ, 0xc0, !PT ;  /* 0x00000003020a7212 */ /* 0x000fe200078ec0ff */
[----:B------:R-:W-:Y:S01]  /*7670*/  FFMA.FTZ R2, R82, UR17, -R20 ;  /* 0x0000001152027c23 */ /* 0x000fe20008010814 */
[----:B------:R-:W-:Y:S02]  /*7680*/  FSEL R17, R12, RZ, P0 ;  /* 0x000000ff0c117208 */ /* 0x000fe40000000000 */
[----:B------:R-:W-:Y:S01]  /*7690*/  LOP3.LUT R12, R13, UR7, R48, 0x96, !PT ;  /* 0x000000070d0c7c12 */ /* 0x000fe2000f8e9630 */
[----:B------:R3:W-:Y:S04]  /*76a0*/  MUFU.EX2 R94, R2 ;  /* 0x00000002005e7308 */ /* 0x0007e80000000800 */
[----:B------:R-:W-:-:S04]  /*76b0*/  IMAD.WIDE.U32 R12, R12, -0x326172a9, RZ ;  /* 0xcd9e8d570c0c7825 */ /* 0x000fc800078e00ff */
[----:B-1----:R-:W-:Y:S01]  /*76c0*/  FFMA.FTZ R5, R81, UR17, -R20 ;  /* 0x0000001151057c23 */ /* 0x002fe20008010814 */
[----:B--2---:R-:W-:-:S03]  /*76d0*/  F2FP.BF16.F32.PACK_AB R3, R171, R237 ;  /* 0x000000edab03723e */ /* 0x004fc600000010ff */
[----:B------:R1:W2:Y:S01]  /*76e0*/  MUFU.EX2 R89, R5 ;  /* 0x0000000500597308 */ /* 0x0002a20000000800 */
[----:B---3--:R-:W-:-:S05]  /*76f0*/  HSET2.LE.AND R2, R22, R0, PT ;  /* 0x0000000016027233 */ /* 0x008fca0003803000 */
[----:B------:R-:W-:Y:S01]  /*7700*/  LOP3.LUT R11, R2, R3, RZ, 0xc0, !PT ;  /* 0x00000003020b7212 */ /* 0x000fe200078ec0ff */
[----:B------:R-:W-:Y:S01]  /*7710*/  FFMA.FTZ R3, R118, UR17, -R15 ;  /* 0x0000001176037c23 */ /* 0x000fe2000801080f */
[----:B------:R-:W-:-:S03]  /*7720*/  HSET2.LE.AND R2, R24, R0, PT ;  /* 0x0000000018027233 */ /* 0x000fc60003803000 */
[----:B------:R2:W3:Y:S01]  /*7730*/  MUFU.EX2 R207, R3 ;  /* 0x0000000300cf7308 */ /* 0x0004e20000000800 */
[----:B-1----:R-:W-:-:S04]  /*7740*/  F2FP.BF16.F32.PACK_AB R5, R211, R210 ;  /* 0x000000d2d305723e */ /* 0x002fc800000010ff */
[----:B------:R-:W-:Y:S02]  /*7750*/  LOP3.LUT R4, R4, R5, RZ, 0xc0, !PT ;  /* 0x0000000504047212 */ /* 0x000fe400078ec0ff */
[----:B------:R-:W-:Y:S02]  /*7760*/  LOP3.LUT R5, R8, R9, RZ, 0xc0, !PT ;  /* 0x0000000908057212 */ /* 0x000fe400078ec0ff */
[----:B------:R-:W-:Y:S02]  /*7770*/  HSET2.LE.AND R8, R23, R0, PT ;  /* 0x0000000017087233 */ /* 0x000fe40003803000 */
[----:B------:R-:W-:-:S03]  /*7780*/  F2FP.BF16.F32.PACK_AB R9, R95, R236 ;  /* 0x000000ec5f09723e */ /* 0x000fc600000010ff */
[C---:B------:R-:W-:Y:S01]  /*7790*/  HMMA.16816.F32.BF16 R32, R4.reuse, R40, RZ ;  /* 0x000000280420723c */ /* 0x040fe200000418ff */
[----:B--2---:R-:W-:Y:S02]  /*77a0*/  F2FP.BF16.F32.PACK_AB R3, R94, R89 ;  /* 0x000000595e03723e */ /* 0x004fe400000010ff */
[----:B------:R-:W-:Y:S02]  /*77b0*/  LOP3.LUT R8, R8, R9, RZ, 0xc0, !PT ;  /* 0x0000000908087212 */ /* 0x000fe400078ec0ff */
[----:B------:R-:W-:Y:S01]  /*77c0*/  LOP3.LUT R9, R2, R3, RZ, 0xc0, !PT ;  /* 0x0000000302097212 */ /* 0x000fe200078ec0ff */
[----:B------:R-:W-:Y:S01]  /*77d0*/  IMAD.WIDE.U32 R2, R16, -0x326172a9, RZ ;  /* 0xcd9e8d5710027825 */ /* 0x000fe200078e00ff */
[C---:B------:R-:W-:Y:S06]  /*77e0*/  HMMA.16816.F32.BF16 R28, R4.reuse, R44, RZ ;  /* 0x0000002c041c723c */ /* 0x040fec00000418ff */
[C---:B------:R-:W-:Y:S06]  /*77f0*/  HMMA.16816.F32.BF16 R36, R4.reuse, R42, RZ ;  /* 0x0000002a0424723c */ /* 0x040fec00000418ff */
[----:B------:R-:W-:Y:S06]  /*7800*/  HMMA.16816.F32.BF16 R24, R4, R46, RZ ;  /* 0x0000002e0418723c */ /* 0x000fec00000418ff */
[C---:B------:R-:W-:Y:S01]  /*7810*/  HMMA.16816.F32.BF16 R64, R8.reuse, R56, R32 ;  /* 0x000000380840723c */ /* 0x040fe20000041820 */
[--C-:B------:R-:W-:Y:S01]  /*7820*/  FFMA.FTZ R5, R141, UR17, -R17.reuse ;  /* 0x000000118d057c23 */ /* 0x100fe20008010811 */
[----:B------:R-:W-:Y:S01]  /*7830*/  LOP3.LUT R4, R2, 0xffff, RZ, 0xc0, !PT ;  /* 0x0000ffff02047812 */ /* 0x000fe200078ec0ff */
[----:B------:R-:W-:Y:S01]  /*7840*/  FFMA.FTZ R6, R132, UR17, -R17 ;  /* 0x0000001184067c23 */ /* 0x000fe20008010811 */
[----:B------:R-:W-:Y:S01]  /*7850*/  LOP3.LUT R7, R2, 0xff, RZ, 0xc0, !PT ;  /* 0x000000ff02077812 */ /* 0x000fe200078ec0ff */
[----:B------:R1:W-:Y:S01]  /*7860*/  MUFU.EX2 R212, R5 ;  /* 0x0000000500d47308 */ /* 0x0003e20000000800 */
[----:B------:R-:W-:Y:S01]  /*7870*/  HMMA.16816.F32.BF16 R72, R8, R52, R28 ;  /* 0x000000340848723c */ /* 0x000fe2000004181c */
[----:B------:R-:W-:-:S02]  /*7880*/  IMAD.MOV.U32 R132, RZ, RZ, R235 ;  /* 0x000000ffff847224 */ /* 0x000fc400078e00eb */
[----:B------:R-:W-:-:S03]  /*7890*/  IMAD.MOV.U32 R141, RZ, RZ, R237 ;  /* 0x000000ffff8d7224 */ /* 0x000fc600078e00ed */
[C---:B------:R-:W-:Y:S01]  /*78a0*/  HMMA.16816.F32.BF16 R80, R8.reuse, R58, R36 ;  /* 0x0000003a0850723c */ /* 0x040fe20000041824 */
[----:B------:R2:W-:Y:S05]  /*78b0*/  MUFU.EX2 R204, R6 ;  /* 0x0000000600cc7308 */ /* 0x0005ea0000000800 */
[----:B------:R-:W-:Y:S01]  /*78c0*/  HMMA.16816.F32.BF16 R68, R8, R54, R24 ;  /* 0x000000360844723c */ /* 0x000fe20000041818 */
[----:B-1----:R-:W-:Y:S02]  /*78d0*/  SHF.R.U32.HI R5, RZ, 0x8, R4 ;  /* 0x00000008ff057819 */ /* 0x002fe40000011604 */
[----:B------:R-:W-:Y:S02]  /*78e0*/  SHF.R.U32.HI R4, RZ, 0x10, R2 ;  /* 0x00000010ff047819 */ /* 0x000fe40000011602 */
[----:B------:R-:W-:Y:S01]  /*78f0*/  PRMT R14, R7, 0x5410, R5 ;  /* 0x00005410070e7816 */ /* 0x000fe20000000005 */
[----:B------:R-:W-:Y:S01]  /*7900*/  FFMA.FTZ R5, R122, UR17, -R17 ;  /* 0x000000117a057c23 */ /* 0x000fe20008010811 */
[----:B------:R-:W-:-:S02]  /*7910*/  LOP3.LUT R7, R4, 0xff, RZ, 0xc0, !PT ;  /* 0x000000ff04077812 */ /* 0x000fc400078ec0ff */
[----:B------:R-:W-:Y:S01]  /*7920*/  SHF.R.U32.HI R4, RZ, 0x18, R2 ;  /* 0x00000018ff047819 */ /* 0x000fe20000011602 */
[----:B------:R1:W4:Y:S01]  /*7930*/  MUFU.EX2 R88, R5 ;  /* 0x0000000500587308 */ /* 0x0003220000000800 */
[----:B------:R-:W-:Y:S02]  /*7940*/  LOP3.LUT R2, R3, UR16, R12, 0x96, !PT ;  /* 0x0000001003027c12 */ /* 0x000fe4000f8e960c */
[----:B------:R-:W-:Y:S02]  /*7950*/  PRMT R12, R7, 0x5410, R4 ;  /* 0x00005410070c7816 */ /* 0x000fe40000000004 */
[C---:B------:R-:W-:Y:S02]  /*7960*/  LOP3.LUT R3, R2.reuse, 0xffff, RZ, 0xc0, !PT ;  /* 0x0000ffff02037812 */ /* 0x040fe400078ec0ff */
[----:B------:R-:W-:Y:S02]  /*7970*/  LOP3.LUT R7, R2, 0xff, RZ, 0xc0, !PT ;  /* 0x000000ff02077812 */ /* 0x000fe400078ec0ff */
[----:B------:R-:W-:-:S02]  /*7980*/  SHF.R.U32.HI R4, RZ, 0x10, R2 ;  /* 0x00000010ff047819 */ /* 0x000fc40000011602 */
[----:B--2---:R-:W-:Y:S02]  /*7990*/  SHF.R.U32.HI R6, RZ, 0x18, R2 ;  /* 0x00000018ff067819 */ /* 0x004fe40000011602 */
[----:B------:R-:W-:Y:S02]  /*79a0*/  LOP3.LUT R4, R4, 0xff, RZ, 0xc0, !PT ;  /* 0x000000ff04047812 */ /* 0x000fe400078ec0ff */
[----:B------:R-:W-:Y:S01]  /*79b0*/  HSET2.LE.AND R2, R14, R0, PT ;  /* 0x000000000e027233 */ /* 0x000fe20003803000 */
[----:B-1----:R-:W-:-:S04]  /*79c0*/  FFMA.FTZ R5, R135, UR17, -R17 ;  /* 0x0000001187057c23 */ /* 0x002fc80008010811 */
[----:B------:R1:W2:Y:S02]  /*79d0*/  MUFU.EX2 R213, R5 ;  /* 0x0000000500d57308 */ /* 0x0002a40000000800 */
[----:B-1----:R-:W-:Y:S02]  /*79e0*/  SHF.R.U32.HI R5, RZ, 0x8, R3 ;  /* 0x00000008ff057819 */ /* 0x002fe40000011603 */
[----:B---3--:R-:W-:Y:S02]  /*79f0*/  F2FP.BF16.F32.PACK_AB R3, R92, R207 ;  /* 0x000000cf5c03723e */ /* 0x008fe400000010ff */
[----:B------:R-:W-:Y:S02]  /*7a00*/  PRMT R7, R7, 0x5410, R5 ;  /* 0x0000541007077816 */ /* 0x000fe40000000005 */
[----:B------:R-:W-:Y:S02]  /*7a10*/  PRMT R5, R4, 0x5410, R6 ;  /* 0x0000541004057816 */ /* 0x000fe40000000006 */
[----:B------:R-:W-:-:S02]  /*7a20*/  LOP3.LUT R6, R2, R3, RZ, 0xc0, !PT ;  /* 0x0000000302067212 */ /* 0x000fc400078ec0ff */
[--C-:B------:R-:W-:Y:S01]  /*7a30*/  HSET2.LE.AND R4, R7, R0.reuse, PT ;  /* 0x0000000007047233 */ /* 0x100fe20003803000 */
[----:B------:R-:W-:Y:S01]  /*7a40*/  FFMA.FTZ R7, R121, UR17, -R15 ;  /* 0x0000001179077c23 */ /* 0x000fe2000801080f */
[--C-:B------:R-:W-:Y:S02]  /*7a50*/  HSET2.LE.AND R2, R12, R0.reuse, PT ;  /* 0x000000000c027233 */ /* 0x100fe40003803000 */
[----:B----4-:R-:W-:Y:S01]  /*7a60*/  F2FP.BF16.F32.PACK_AB R3, R88, R204 ;  /* 0x000000cc5803723e */ /* 0x010fe200000010ff */
[----:B------:R1:W-:Y:S01]  /*7a70*/  MUFU.EX2 R208, R7 ;  /* 0x0000000700d07308 */ /* 0x0003e20000000800 */
[----:B------:R-:W-:Y:S02]  /*7a80*/  HSET2.LE.AND R8, R5, R0, PT ;  /* 0x0000000005087233 */ /* 0x000fe40003803000 */
[----:B------:R-:W-:Y:S02]  /*7a90*/  F2FP.BF16.F32.PACK_AB R5, R214, R215 ;  /* 0x000000d7d605723e */ /* 0x000fe400000010ff */
[----:B--2---:R-:W-:-:S02]  /*7aa0*/  F2FP.BF16.F32.PACK_AB R9, R213, R212 ;  /* 0x000000d4d509723e */ /* 0x004fc400000010ff */
[----:B------:R-:W-:Y:S02]  /*7ab0*/  LOP3.LUT R4, R4, R5, RZ, 0xc0, !PT ;  /* 0x0000000504047212 */ /* 0x000fe400078ec0ff */
[----:B------:R-:W-:Y:S01]  /*7ac0*/  LOP3.LUT R5, R8, R9, RZ, 0xc0, !PT ;  /* 0x0000000908057212 */ /* 0x000fe200078ec0ff */
[----:B------:R-:W-:-:S04]  /*7ad0*/  FFMA.FTZ R8, R125, UR17, -R17 ;  /* 0x000000117d087c23 */ /* 0x000fc80008010811 */
[----:B------:R-:W-:Y:S01]  /*7ae0*/  MUFU.EX2 R170, R8 ;  /* 0x0000000800aa7308 */ /* 0x000fe20000000800 */
[----:B-1----:R-:W-:Y:S01]  /*7af0*/  LOP3.LUT R7, R2, R3, RZ, 0xc0, !PT ;  /* 0x0000000302077212 */ /* 0x002fe200078ec0ff */
[--C-:B------:R-:W-:Y:S01]  /*7b00*/  FFMA.FTZ R2, R123, UR17, -R15.reuse ;  /* 0x000000117b027c23 */ /* 0x100fe2000801080f */
[----:B------:R-:W-:-:S05]  /*7b10*/  FFMA.FTZ R3, R103, UR17, -R15 ;  /* 0x0000001167037c23 */ /* 0x000fca000801080f */
[----:B------:R1:W-:Y:S01]  /*7b20*/  MUFU.EX2 R133, R2 ;  /* 0x0000000200857308 */ /* 0x0003e20000000800 */
[C---:B------:R-:W-:Y:S07]  /*7b30*/  HMMA.16816.F32.BF16 R28, R4.reuse, R40, RZ ;  /* 0x00000028041c723c */ /* 0x040fee00000418ff */
[----:B------:R-:W-:Y:S01]  /*7b40*/  MUFU.EX2 R14, R3 ;  /* 0x00000003000e7308 */ /* 0x000fe20000000800 */
[C---:B------:R-:W-:Y:S06]  /*7b50*/  HMMA.16816.F32.BF16 R32, R4.reuse, R42, RZ ;  /* 0x0000002a0420723c */ /* 0x040fec00000418ff */
[----:B------:R-:W-:Y:S01]  /*7b60*/  HMMA.16816.F32.BF16 R24, R4, R44, RZ ;  /* 0x0000002c0418723c */ /* 0x000fe200000418ff */
[----:B-1----:R-:W-:-:S04]  /*7b70*/  FFMA.FTZ R2, R102, UR17, -R15 ;  /* 0x0000001166027c23 */ /* 0x002fc8000801080f */
[----:B------:R1:W2:Y:S01]  /*7b80*/  MUFU.EX2 R116, R2 ;  /* 0x0000000200747308 */ /* 0x0002a20000000800 */
[----:B------:R-:W-:Y:S07]  /*7b90*/  HMMA.16816.F32.BF16 R36, R4, R46, RZ ;  /* 0x0000002e0424723c */ /* 0x000fee00000418ff */
[----:B------:R-:W-:-:S04]  /*7ba0*/  FFMA.FTZ R5, R119, UR17, -R17 ;  /* 0x0000001177057c23 */ /* 0x000fc80008010811 */
[----:B------:R3:W-:Y:S01]  /*7bb0*/  MUFU.EX2 R117, R5 ;  /* 0x0000000500757308 */ /* 0x0007e20000000800 */
[----:B-1----:R-:W-:-:S05]  /*7bc0*/  LOP3.LUT R2, R13, UR6, R50, 0x96, !PT ;  /* 0x000000060d027c12 */ /* 0x002fca000f8e9632 */
[----:B------:R-:W-:-:S03]  /*7bd0*/  IMAD.WIDE.U32 R2, R2, -0x2daee0ad, RZ ;  /* 0xd2511f5302027825 */ /* 0x000fc600078e00ff */
[C---:B------:R-:W-:Y:S02]  /*7be0*/  LOP3.LUT R4, R2.reuse, 0xffff, RZ, 0xc0, !PT ;  /* 0x0000ffff02047812 */ /* 0x040fe400078ec0ff */
[----:B------:R-:W-:Y:S02]  /*7bf0*/  LOP3.LUT R6, R2, 0xff, RZ, 0xc0, !PT ;  /* 0x000000ff02067812 */ /* 0x000fe400078ec0ff */
[----:B------:R-:W-:Y:S02]  /*7c00*/  SHF.R.U32.HI R4, RZ, 0x8, R4 ;  /* 0x00000008ff047819 */ /* 0x000fe40000011604 */
[----:B------:R-:W-:Y:S02]  /*7c10*/  LOP3.LUT R3, R3, UR15, R18, 0x96, !PT ;  /* 0x0000000f03037c12 */ /* 0x000fe4000f8e9612 */
[----:B------:R-:W-:Y:S01]  /*7c20*/  PRMT R11, R6, 0x5410, R4 ;  /* 0x00005410060b7816 */ /* 0x000fe20000000004 */
[----:B------:R-:W-:Y:S01]  /*7c30*/  FFMA.FTZ R4, R120, UR17, -R17 ;  /* 0x0000001178047c23 */ /* 0x000fe20008010811 */
[----:B------:R-:W-:-:S02]  /*7c40*/  SHF.R.U32.HI R7, RZ, 0x10, R2 ;  /* 0x00000010ff077819 */ /* 0x000fc40000011602 */
[----:B------:R-:W-:Y:S01]  /*7c50*/  SHF.R.U32.HI R8, RZ, 0x18, R2 ;  /* 0x00000018ff087819 */ /* 0x000fe20000011602 */
[----:B------:R1:W4:Y:S01]  /*7c60*/  MUFU.EX2 R121, R4 ;  /* 0x0000000400797308 */ /* 0x0003220000000800 */
[----:B------:R-:W-:Y:S02]  /*7c70*/  LOP3.LUT R2, R3, 0xffff, RZ, 0xc0, !PT ;  /* 0x0000ffff03027812 */ /* 0x000fe400078ec0ff */
[----:B---3--:R-:W-:Y:S01]  /*7c80*/  LOP3.LUT R5, R7, 0xff, RZ, 0xc0, !PT ;  /* 0x000000ff07057812 */ /* 0x008fe200078ec0ff */
[----:B------:R-:W-:Y:S01]  /*7c90*/  FFMA.FTZ R7, R136, UR17, -R17 ;  /* 0x0000001188077c23 */ /* 0x000fe20008010811 */
[----:B------:R-:W-:Y:S02]  /*7ca0*/  SHF.R.U32.HI R6, RZ, 0x8, R2 ;  /* 0x00000008ff067819 */ /* 0x000fe40000011602 */
[----:B------:R-:W-:Y:S01]  /*7cb0*/  SHF.R.U32.HI R2, RZ, 0x10, R3 ;  /* 0x00000010ff027819 */ /* 0x000fe20000011603 */
[----:B------:R3:W3:Y:S01]  /*7cc0*/  MUFU.EX2 R103, R7 ;  /* 0x0000000700677308 */ /* 0x0006e20000000800 */
[----:B------:R-:W-:-:S02]  /*7cd0*/  PRMT R10, R5, 0x5410, R8 ;  /* 0x00005410050a7816 */ /* 0x000fc40000000008 */
[----:B------:R-:W-:Y:S02]  /*7ce0*/  SHF.R.U32.HI R5, RZ, 0x18, R3 ;  /* 0x00000018ff057819 */ /* 0x000fe40000011603 */
[----:B-1----:R-:W-:Y:S02]  /*7cf0*/  LOP3.LUT R4, R3, 0xff, RZ, 0xc0, !PT ;  /* 0x000000ff03047812 */ /* 0x002fe400078ec0ff */
[----:B--2---:R-:W-:Y:S02]  /*7d00*/  F2FP.BF16.F32.PACK_AB R3, R14, R116 ;  /* 0x000000740e03723e */ /* 0x004fe400000010ff */
[----:B------:R-:W-:Y:S02]  /*7d10*/  PRMT R9, R4, 0x5410, R6 ;  /* 0x0000541004097816 */ /* 0x000fe40000000006 */
[----:B------:R-:W-:Y:S02]  /*7d20*/  LOP3.LUT R4, R2, 0xff, RZ, 0xc0, !PT ;  /* 0x000000ff02047812 */ /* 0x000fe400078ec0ff */
[----:B------:R-:W-:-:S02]  /*7d30*/  HSET2.LE.AND R2, R11, R0, PT ;  /* 0x000000000b027233 */ /* 0x000fc40003803000 */
[----:B------:R-:W-:Y:S02]  /*7d40*/  PRMT R8, R4, 0x5410, R5 ;  /* 0x0000541004087816 */ /* 0x000fe40000000005 */
[--C-:B------:R-:W-:Y:S02]  /*7d50*/  HSET2.LE.AND R4, R9, R0.reuse, PT ;  /* 0x0000000009047233 */ /* 0x100fe40003803000 */
[----:B------:R-:W-:Y:S02]  /*7d60*/  F2FP.BF16.F32.PACK_AB R5, R133, R208 ;  /* 0x000000d08505723e */ /* 0x000fe400000010ff */
[----:B------:R-:W-:Y:S02]  /*7d70*/  LOP3.LUT R6, R2, R3, RZ, 0xc0, !PT ;  /* 0x0000000302067212 */ /* 0x000fe400078ec0ff */
[----:B------:R-:W-:Y:S02]  /*7d80*/  HSET2.LE.AND R2, R10, R0, PT ;  /* 0x000000000a027233 */ /* 0x000fe40003803000 */
[----:B----4-:R-:W-:-:S02]  /*7d90*/  F2FP.BF16.F32.PACK_AB R3, R121, R117 ;  /* 0x000000757903723e */ /* 0x010fc400000010ff */
[----:B------:R-:W-:Y:S01]  /*7da0*/  LOP3.LUT R4, R4, R5, RZ, 0xc0, !PT ;  /* 0x0000000504047212 */ /* 0x000fe200078ec0ff */
[----:B------:R-:W-:Y:S01]  /*7db0*/  VIADD R5, R168, 0x1 ;  /* 0x00000001a8057836 */ /* 0x000fe20000000000 */
[----:B---3--:R-:W-:Y:S02]  /*7dc0*/  LOP3.LUT R7, R2, R3, RZ, 0xc0, !PT ;  /* 0x0000000302077212 */ /* 0x008fe400078ec0ff */
[----:B------:R-:W-:Y:S02]  /*7dd0*/  HSET2.LE.AND R2, R8, R0, PT ;  /* 0x0000000008027233 */ /* 0x000fe40003803000 */
[----:B------:R-:W-:Y:S02]  /*7de0*/  LOP3.LUT R8, R91, UR21, R5, 0x96, !PT ;  /* 0x000000155b087c12 */ /* 0x000fe4000f8e9605 */
[----:B------:R-:W-:-:S03]  /*7df0*/  F2FP.BF16.F32.PACK_AB R3, R103, R170 ;  /* 0x000000aa6703723e */ /* 0x000fc600000010ff */
[----:B------:R-:W-:Y:S01]  /*7e00*/  IMAD.WIDE.U32 R12, R8, -0x326172a9, RZ ;  /* 0xcd9e8d57080c7825 */ /* 0x000fe200078e00ff */
[----:B------:R-:W-:-:S04]  /*7e10*/  LOP3.LUT R5, R2, R3, RZ, 0xc0, !PT ;  /* 0x0000000302057212 */ /* 0x000fc800078ec0ff */
[----:B------:R-:W-:Y:S02]  /*7e20*/  LOP3.LUT R2, R13, UR14, R78, 0x96, !PT ;  /* 0x0000000e0d027c12 */ /* 0x000fe4000f8e964e */
[----:B------:R-:W-:Y:S01]  /*7e30*/  LOP3.LUT R8, R63, UR12, R12, 0x96, !PT ;  /* 0x0000000c3f087c12 */ /* 0x000fe2000f8e960c */
[----:B------:R-:W-:Y:S01]  /*7e40*/  HMMA.16816.F32.BF16 R40, R4, R56, R28 ;  /* 0x000000380428723c */ /* 0x000fe2000004181c */
[----:B------:R-:W1:Y:S01]  /*7e50*/  LDSM.16.MT88.4 R28, [R205+0x4800] ;  /* 0x00480000cd1c783b */ /* 0x000e620000004200 */
[----:B------:R-:W-:-:S04]  /*7e60*/  IMAD.WIDE.U32 R2, R2, -0x2daee0ad, RZ ;  /* 0xd2511f5302027825 */ /* 0x000fc800078e00ff */
[----:B------:R-:W-:Y:S01]  /*7e70*/  IMAD.WIDE.U32 R8, R8, -0x2daee0ad, RZ ;  /* 0xd2511f5308087825 */ /* 0x000fe200078e00ff */
[----:B------:R-:W-:Y:S01]  /*7e80*/  LOP3.LUT R3, R3, UR11, R86, 0x96, !PT ;  /* 0x0000000b03037c12 */ /* 0x000fe2000f8e9656 */
[C---:B------:R-:W-:Y:S03]  /*7e90*/  HMMA.16816.F32.BF16 R56, R4.reuse, R58, R32 ;  /* 0x0000003a0438723c */ /* 0x040fe60000041820 */
[----:B------:R-:W-:Y:S01]  /*7ea0*/  LOP3.LUT R9, R9, UR9, R2, 0x96, !PT ;  /* 0x0000000909097c12 */ /* 0x000fe2000f8e9602 */
[----:B------:R-:W-:Y:S02]  /*7eb0*/  IMAD.WIDE.U32 R2, R3, -0x326172a9, RZ ;  /* 0xcd9e8d5703027825 */ /* 0x000fe400078e00ff */
[----:B------:R-:W-:Y:S01]  /*7ec0*/  HMMA.16816.F32.BF16 R44, R4, R52, R24 ;  /* 0x00000034042c723c */ /* 0x000fe20000041818 */
[----:B------:R-:W2:Y:S01]  /*7ed0*/  LDSM.16.MT88.4 R24, [R206+0x4800] ;  /* 0x00480000ce18783b */ /* 0x000ea20000004200 */
[----:B------:R-:W-:Y:S01]  /*7ee0*/  IMAD.WIDE.U32 R34, R9, -0x326172a9, RZ ;  /* 0xcd9e8d5709227825 */ /* 0x000fe200078e00ff */
[----:B------:R-:W-:-:S03]  /*7ef0*/  LOP3.LUT R3, R3, UR10, R62, 0x96, !PT ;  /* 0x0000000a03037c12 */ /* 0x000fc6000f8e963e */
[----:B------:R-:W-:Y:S01]  /*7f00*/  HMMA.16816.F32.BF16 R48, R4, R54, R36 ;  /* 0x000000360430723c */ /* 0x000fe20000041824 */
[----:B------:R-:W-:Y:S01]  /*7f10*/  LOP3.LUT R9, R35, UR8, R2, 0x96, !PT ;  /* 0x0000000823097c12 */ /* 0x000fe2000f8e9602 */
[----:B------:R-:W-:-:S04]  /*7f20*/  FFMA.FTZ R2, R124, UR17, -R21 ;  /* 0x000000117c027c23 */ /* 0x000fc80008010815 */
[----:B------:R3:W-:Y:S01]  /*7f30*/  MUFU.EX2 R175, R2 ;  /* 0x0000000200af7308 */ /* 0x0007e20000000800 */
[----:B------:R-:W-:-:S04]  /*7f40*/  IMAD.WIDE.U32 R32, R9, -0x2daee0ad, RZ ;  /* 0xd2511f5309207825 */ /* 0x000fc800078e00ff */
[--C-:B------:R-:W-:Y:S01]  /*7f50*/  FFMA.FTZ R4, R99, UR17, -R21.reuse ;  /* 0x0000001163047c23 */ /* 0x100fe20008010815 */
[----:B------:R-:W-:Y:S01]  /*7f60*/  FFMA.FTZ R5, R98, UR17, -R21 ;  /* 0x0000001162057c23 */ /* 0x000fe20008010815 */
[----:B------:R-:W-:Y:S02]  /*7f70*/  IMAD.MOV.U32 R98, RZ, RZ, R94 ;  /* 0x000000ffff627224 */ /* 0x000fe400078e005e */
[----:B------:R-:W-:Y:S01]  /*7f80*/  IMAD.MOV.U32 R99, RZ, RZ, R95 ;  /* 0x000000ffff637224 */ /* 0x000fe200078e005f */
[----:B------:R4:W-:Y:S08]  /*7f90*/  MUFU.EX2 R123, R4 ;  /* 0x00000004007b7308 */ /* 0x0009f00000000800 */
[----:B------:R1:W-:Y:S01]  /*7fa0*/  MUFU.EX2 R106, R5 ;  /* 0x00000005006a7308 */ /* 0x0003e20000000800 */
[----:B---3--:R-:W-:-:S03]  /*7fb0*/  IMAD.WIDE.U32 R2, R3, -0x2daee0ad, RZ ;  /* 0xd2511f5303027825 */ /* 0x008fc600078e00ff */
[----:B------:R-:W-:Y:S02]  /*7fc0*/  LOP3.LUT R2, R33, UR5, R2, 0x96, !PT ;  /* 0x0000000521027c12 */ /* 0x000fe4000f8e9602 */
[----:B----4-:R-:W-:-:S03]  /*7fd0*/  LOP3.LUT R4, R3, UR7, R8, 0x96, !PT ;  /* 0x0000000703047c12 */ /* 0x010fc6000f8e9608 */
[----:B------:R-:W-:-:S04]  /*7fe0*/  IMAD.WIDE.U32 R2, R2, -0x326172a9, RZ ;  /* 0xcd9e8d5702027825 */ /* 0x000fc800078e00ff */
[----:B------:R-:W-:Y:S01]  /*7ff0*/  IMAD.WIDE.U32 R18, R4, -0x326172a9, RZ ;  /* 0xcd9e8d5704127825 */ /* 0x000fe200078e00ff */
[----:B------:R-:W-:-:S03]  /*8000*/  LOP3.LUT R4, R2, 0xffff, RZ, 0xc0, !PT ;  /* 0x0000ffff02047812 */ /* 0x000fc600078ec0ff */
[----:B-1----:R-:W-:Y:S01]  /*8010*/  FFMA.FTZ R5, R96, UR17, -R21 ;  /* 0x0000001160057c23 */ /* 0x002fe20008010815 */
[----:B------:R-:W-:Y:S02]  /*8020*/  LOP3.LUT R8, R2, 0xff, RZ, 0xc0, !PT ;  /* 0x000000ff02087812 */ /* 0x000fe400078ec0ff */
[--C-:B------:R-:W-:Y:S01]  /*8030*/  SHF.R.U32.HI R7, RZ, 0x10, R2.reuse ;  /* 0x00000010ff077819 */ /* 0x100fe20000011602 */
[----:B------:R1:W3:Y:S01]  /*8040*/  MUFU.EX2 R108, R5 ;  /* 0x00000005006c7308 */ /* 0x0002e20000000800 */
[----:B------:R-:W-:Y:S02]  /*8050*/  SHF.R.U32.HI R6, RZ, 0x18, R2 ;  /* 0x00000018ff067819 */ /* 0x000fe40000011602 */
[----:B------:R-:W-:Y:S01]  /*8060*/  LOP3.LUT R2, R3, UR16, R18, 0x96, !PT ;  /* 0x0000001003027c12 */ /* 0x000fe2000f8e9612 */
[----:B------:R-:W-:-:S04]  /*8070*/  FFMA.FTZ R3, R128, UR17, -R20 ;  /* 0x0000001180037c23 */ /* 0x000fc80008010814 */
[----:B------:R4:W-:Y:S01]  /*8080*/  MUFU.EX2 R118, R3 ;  /* 0x0000000300767308 */ /* 0x0009e20000000800 */
[----:B-1----:R-:W-:Y:S02]  /*8090*/  SHF.R.U32.HI R5, RZ, 0x8, R4 ;  /* 0x00000008ff057819 */ /* 0x002fe40000011604 */
[----:B------:R-:W-:Y:S01]  /*80a0*/  LOP3.LUT R4, R7, 0xff, RZ, 0xc0, !PT ;  /* 0x000000ff07047812 */ /* 0x000fe200078ec0ff */
[----:B------:R-:W-:Y:S01]  /*80b0*/  FFMA.FTZ R7, R114, UR17, -R20 ;  /* 0x0000001172077c23 */ /* 0x000fe20008010814 */
[----:B------:R-:W-:Y:S01]  /*80c0*/  PRMT R10, R8, 0x5410, R5 ;  /* 0x00005410080a7816 */ /* 0x000fe20000000005 */
[----:B------:R-:W-:Y:S01]  /*80d0*/  IMAD.MOV.U32 R114, RZ, RZ, R93 ;  /* 0x000000ffff727224 */ /* 0x000fe200078e005d */
[----:B------:R-:W-:Y:S01]  /*80e0*/  PRMT R9, R4, 0x5410, R6 ;  /* 0x0000541004097816 */ /* 0x000fe20000000006 */
[----:B------:R-:W-:Y:S01]  /*80f0*/  MUFU.EX2 R101, R7 ;  /* 0x0000000700657308 */ /* 0x000fe20000000800 */
[----:B----4-:R-:W-:Y:S02]  /*8100*/  LOP3.LUT R3, R2, 0xffff, RZ, 0xc0, !PT ;  /* 0x0000ffff02037812 */ /* 0x010fe400078ec0ff */
[----:B------:R-:W-:-:S02]  /*8110*/  SHF.R.U32.HI R4, RZ, 0x10, R2 ;  /* 0x00000010ff047819 */ /* 0x000fc40000011602 */
[----:B------:R-:W-:Y:S02]  /*8120*/  SHF.R.U32.HI R6, RZ, 0x8, R3 ;  /* 0x00000008ff067819 */ /* 0x000fe40000011603 */
[----:B------:R-:W-:Y:S02]  /*8130*/  LOP3.LUT R5, R2, 0xff, RZ, 0xc0, !PT ;  /* 0x000000ff02057812 */ /* 0x000fe400078ec0ff */
[----:B------:R-:W-:Y:S02]  /*8140*/  SHF.R.U32.HI R3, RZ, 0x18, R2 ;  /* 0x00000018ff037819 */ /* 0x000fe40000011602 */
[----:B------:R-:W-:Y:S01]  /*8150*/  LOP3.LUT R2, R4, 0xff, RZ, 0xc0, !PT ;  /* 0x000000ff04027812 */ /* 0x000fe200078ec0ff */
[----:B------:R-:W-:Y:S01]  /*8160*/  FFMA.FTZ R4, R97, UR17, -R20 ;  /* 0x0000001161047c23 */ /* 0x000fe20008010814 */
[----:B------:R-:W-:Y:S02]  /*8170*/  PRMT R5, R5, 0x5410, R6 ;  /* 0x0000541005057816 */ /* 0x000fe40000000006 */
[----:B------:R-:W-:Y:S01]  /*8180*/  PRMT R8, R2, 0x5410, R3 ;  /* 0x0000541002087816 */ /* 0x000fe20000000003 */
[----:B------:R-:W1:Y:S01]  /*8190*/  MUFU.EX2 R102, R4 ;  /* 0x0000000400667308 */ /* 0x000e620000000800 */
[----:B------:R-:W-:Y:S01]  /*81a0*/  FFMA.FTZ R3, R115, UR17, -R20 ;  /* 0x0000001173037c23 */ /* 0x000fe20008010814 */
[----:B------:R-:W-:-:S06]  /*81b0*/  HSET2.LE.AND R2, R10, R0, PT ;  /* 0x000000000a027233 */ /* 0x000fcc0003803000 */
[----:B------:R3:W4:Y:S02]  /*81c0*/  MUFU.EX2 R177, R3 ;  /* 0x0000000300b17308 */ /* 0x0007240000000800 */
        /* <DEDUP_REMOVED lines=9> */
[----:B----4-:R-:W-:-:S04]  /*8260*/  F2FP.BF16.F32.PACK_AB R3, R177, R118 ;  /* 0x00000076b103723e */ /* 0x010fc800000010ff */
        /* <DEDUP_REMOVED lines=8> */
[----:B------:R-:W-:Y:S01]  /*82f0*/  LOP3.LUT R4, R61, UR12, R12, 0x96, !PT ;  /* 0x0000000c3d047c12 */ /* 0x000fe2000f8e960c */
[----:B------:R-:W-:-:S04]  /*8300*/  FFMA.FTZ R6, R150, UR17, -R15 ;  /* 0x0000001196067c23 */ /* 0x000fc8000801080f */
[----:B------:R-:W-:Y:S01]  /*8310*/  IMAD.WIDE.U32 R4, R4, -0x2daee0ad, RZ ;  /* 0xd2511f5304047825 */ /* 0x000fe200078e00ff */
[----:B------:R1:W2:Y:S04]  /*8320*/  MUFU.EX2 R240, R6 ;  /* 0x0000000600f07308 */ /* 0x0002a80000000800 */
        /* <DEDUP_REMOVED lines=9> */
[--C-:B------:R-:W-:Y:S01]  /*83c0*/  FFMA.FTZ R3, R144, UR17, -R15.reuse ;  /* 0x0000001190037c23 */ /* 0x100fe2000801080f */
[----:B------:R-:W-:Y:S01]  /*83d0*/  FFMA.FTZ R5, R143, UR17, -R15 ;  /* 0x000000118f057c23 */ /* 0x000fe2000801080f */
[----:B------:R-:W-:Y:S01]  /*83e0*/  MUFU.EX2 R96, R6 ;  /* 0x0000000600607308 */ /* 0x000fe20000000800 */
[----:B------:R-:W-:Y:S01]  /*83f0*/  LOP3.LUT R2, R23, UR5, R2, 0x96, !PT ;  /* 0x0000000517027c12 */ /* 0x000fe2000f8e9602 */
[----:B------:R-:W-:-:S04]  /*8400*/  IMAD.WIDE.U32 R10, R7, -0x326172a9, RZ ;  /* 0xcd9e8d57070a7825 */ /* 0x000fc800078e00ff */
[----:B--2---:R-:W-:Y:S02]  /*8410*/  IMAD.MOV.U32 R144, RZ, RZ, R240 ;  /* 0x000000ffff907224 */ /* 0x004fe400078e00f0 */
[----:B------:R1:W-:Y:S08]  /*8420*/  MUFU.EX2 R81, R3 ;  /* 0x0000000300517308 */ /* 0x0003f00000000800 */
[----:B------:R2:W-:Y:S01]  /*8430*/  MUFU.EX2 R80, R5 ;  /* 0x0000000500507308 */ /* 0x0005e20000000800 */
[----:B-1----:R-:W-:-:S03]  /*8440*/  IMAD.WIDE.U32 R2, R2, -0x326172a9, RZ ;  /* 0xcd9e8d5702027825 */ /* 0x002fc600078e00ff */
[C---:B------:R-:W-:Y:S02]  /*8450*/  LOP3.LUT R4, R2.reuse, 0xffff, RZ, 0xc0, !PT ;  /* 0x0000ffff02047812 */ /* 0x040fe400078ec0ff */
[----:B------:R-:W-:Y:S02]  /*8460*/  SHF.R.U32.HI R6, RZ, 0x18, R2 ;  /* 0x00000018ff067819 */ /* 0x000fe40000011602 */
[----:B--2---:R-:W-:Y:S02]  /*8470*/  SHF.R.U32.HI R5, RZ, 0x8, R4 ;  /* 0x00000008ff057819 */ /* 0x004fe40000011604 */
[----:B------:R-:W-:-:S04]  /*8480*/  LOP3.LUT R4, R2, 0xff, RZ, 0xc0, !PT ;  /* 0x000000ff02047812 */ /* 0x000fc800078ec0ff */
[----:B------:R-:W-:Y:S01]  /*8490*/  PRMT R9, R4, 0x5410, R5 ;  /* 0x0000541004097816 */ /* 0x000fe20000000005 */
[----:B------:R-:W-:Y:S01]  /*84a0*/  FFMA.FTZ R5, R145, UR17, -R17 ;  /* 0x0000001191057c23 */ /* 0x000fe20008010811 */
[----:B------:R-:W-:Y:S01]  /*84b0*/  SHF.R.U32.HI R4, RZ, 0x10, R2 ;  /* 0x00000010ff047819 */ /* 0x000fe20000011602 */
[----:B------:R-:W-:Y:S01]  /*84c0*/  IMAD.MOV.U32 R145, RZ, RZ, R121 ;  /* 0x000000ffff917224 */ /* 0x000fe200078e0079 */
[----:B------:R-:W-:Y:S01]  /*84d0*/  LOP3.LUT R2, R3, UR16, R10, 0x96, !PT ;  /* 0x0000001003027c12 */ /* 0x000fe2000f8e960a */
[----:B------:R1:W2:Y:S01]  /*84e0*/  MUFU.EX2 R16, R5 ;  /* 0x0000000500107308 */ /* 0x0002a20000000800 */
[----:B------:R-:W-:Y:S01]  /*84f0*/  LOP3.LUT R3, R4, 0xff, RZ, 0xc0, !PT ;  /* 0x000000ff04037812 */ /* 0x000fe200078ec0ff */
[----:B------:R-:W-:Y:S01]  /*8500*/  FFMA.FTZ R4, R137, UR17, -R17 ;  /* 0x0000001189047c23 */ /* 0x000fe20008010811 */
[----:B------:R-:W-:Y:S02]  /*8510*/  LOP3.LUT R7, R2, 0xff, RZ, 0xc0, !PT ;  /* 0x000000ff02077812 */ /* 0x000fe400078ec0ff */
[----:B------:R-:W-:-:S02]  /*8520*/  PRMT R8, R3, 0x5410, R6 ;  /* 0x0000541003087816 */ /* 0x000fc40000000006 */
[----:B------:R-:W-:Y:S01]  /*8530*/  LOP3.LUT R3, R2, 0xffff, RZ, 0xc0, !PT ;  /* 0x0000ffff02037812 */ /* 0x000fe200078ec0ff */
[----:B------:R3:W4:Y:S01]  /*8540*/  MUFU.EX2 R97, R4 ;  /* 0x0000000400617308 */ /* 0x0007220000000800 */
[----:B------:R-:W-:Y:S02]  /*8550*/  SHF.R.U32.HI R6, RZ, 0x18, R2 ;  /* 0x00000018ff067819 */ /* 0x000fe40000011602 */
[----:B-1----:R-:W-:Y:S01]  /*8560*/  SHF.R.U32.HI R5, RZ, 0x8, R3 ;  /* 0x00000008ff057819 */ /* 0x002fe20000011603 */
[----:B------:R-:W-:Y:S01]  /*8570*/  FFMA.FTZ R3, R158, UR17, -R17 ;  /* 0x000000119e037c23 */ /* 0x000fe20008010811 */
[----:B--2---:R-:W-:Y:S02]  /*8580*/  IMAD.MOV.U32 R158, RZ, RZ, R16 ;  /* 0x000000ffff9e7224 */ /* 0x004fe400078e0010 */
[----:B------:R-:W-:Y:S01]  /*8590*/  IMAD.MOV.U32 R16, RZ, RZ, R238 ;  /* 0x000000ffff107224 */ /* 0x000fe200078e00ee */
[----:B------:R1:W-:Y:S01]  /*85a0*/  MUFU.EX2 R150, R3 ;  /* 0x0000000300967308 */ /* 0x0003e20000000800 */
[----:B---3--:R-:W-:-:S04]  /*85b0*/  SHF.R.U32.HI R4, RZ, 0x10, R2 ;  /* 0x00000010ff047819 */ /* 0x008fc80000011602 */
[----:B------:R-:W-:Y:S02]  /*85c0*/  LOP3.LUT R2, R4, 0xff, RZ, 0xc0, !PT ;  /* 0x000000ff04027812 */ /* 0x000fe400078ec0ff */
[----:B------:R-:W-:Y:S02]  /*85d0*/  PRMT R4, R7, 0x5410, R5 ;  /* 0x0000541007047816 */ /* 0x000fe40000000005 */
[----:B------:R-:W-:Y:S02]  /*85e0*/  PRMT R5, R2, 0x5410, R6 ;  /* 0x0000541002057816 */ /* 0x000fe40000000006 */
[----:B------:R-:W-:Y:S01]  /*85f0*/  HSET2.LE.AND R2, R9, R0, PT ;  /* 0x0000000009027233 */ /* 0x000fe20003803000 */
[----:B-1----:R-:W-:Y:S01]  /*8600*/  FFMA.FTZ R3, R151, UR17, -R17 ;  /* 0x0000001197037c23 */ /* 0x002fe20008010811 */
[----:B------:R-:W-:-:S03]  /*8610*/  IMAD.MOV.U32 R151, RZ, RZ, R14 ;  /* 0x000000ffff977224 */ /* 0x000fc600078e000e */
[----:B------:R1:W2:Y:S02]  /*8620*/  MUFU.EX2 R247, R3 ;  /* 0x0000000300f77308 */ /* 0x0002a40000000800 */
[----:B-1----:R-:W-:-:S04]  /*8630*/  F2FP.BF16.F32.PACK_AB R3, R96, R80 ;  /* 0x000000506003723e */ /* 0x002fc800000010ff */
[----:B------:R-:W-:Y:S02]  /*8640*/  LOP3.LUT R6, R2, R3, RZ, 0xc0, !PT ;  /* 0x0000000302067212 */ /* 0x000fe400078ec0ff */
[----:B------:R-:W-:Y:S02]  /*8650*/  HSET2.LE.AND R2, R8, R0, PT ;  /* 0x0000000008027233 */ /* 0x000fe40003803000 */
[----:B----4-:R-:W-:-:S04]  /*8660*/  F2FP.BF16.F32.PACK_AB R3, R97, R158 ;  /* 0x0000009e6103723e */ /* 0x010fc800000010ff */
        /* <DEDUP_REMOVED lines=8> */
[----:B------:R-:W-:-:S03]  /*86f0*/  FFMA.FTZ R3, R142, UR17, -R21 ;  /* 0x000000118e037c23 */ /* 0x000fc60008010815 */
[----:B------:R1:W-:Y:S02]  /*8700*/  MUFU.EX2 R246, R2 ;  /* 0x0000000200f67308 */ /* 0x0003e40000000800 */
[C---:B------:R-:W-:Y:S06]  /*8710*/  HMMA.16816.F32.BF16 R40, R4.reuse, R28, R40 ;  /* 0x0000001c0428723c */ /* 0x040fec0000041828 */
[C---:B------:R-:W-:Y:S01]  /*8720*/  HMMA.16816.F32.BF16 R36, R4.reuse, R30, R56 ;  /* 0x0000001e0424723c */ /* 0x040fe20000041838 */
[----:B------:R2:W-:Y:S01]  /*8730*/  MUFU.EX2 R243, R3 ;  /* 0x0000000300f37308 */ /* 0x0005e20000000800 */
[----:B------:R-:W-:Y:S04]  /*8740*/  LDSM.16.MT88.4 R28, [R206+0x4c00] ;  /* 0x004c0000ce1c783b */ /* 0x000fe80000004200 */
[----:B------:R-:W-:Y:S01]  /*8750*/  HMMA.16816.F32.BF16 R44, R4, R24, R44 ;  /* 0x00000018042c723c */ /* 0x000fe2000004182c */
[----:B-1----:R-:W-:-:S05]  /*8760*/  LOP3.LUT R2, R19, UR6, R34, 0x96, !PT ;  /* 0x0000000613027c12 */ /* 0x002fca000f8e9622 */
[----:B------:R-:W-:Y:S01]  /*8770*/  HMMA.16816.F32.BF16 R48, R4, R26, R48 ;  /* 0x0000001a0430723c */ /* 0x000fe20000041830 */
[----:B------:R-:W1:Y:S01]  /*8780*/  LDSM.16.MT88.4 R24, [R205+0x4c00] ;  /* 0x004c0000cd18783b */ /* 0x000e620000004200 */
[----:B--2---:R-:W-:-:S05]  /*8790*/  IMAD.WIDE.U32 R2, R2, -0x2daee0ad, RZ ;  /* 0xd2511f5302027825 */ /* 0x004fca00078e00ff */
[--C-:B------:R-:W-:Y:S01]  /*87a0*/  FFMA.FTZ R4, R127, UR17, -R21.reuse ;  /* 0x000000117f047c23 */ /* 0x100fe20008010815 */
[----:B------:R-:W-:-:S03]  /*87b0*/  FFMA.FTZ R5, R126, UR17, -R21 ;  /* 0x000000117e057c23 */ /* 0x000fc60008010815 */
[----:B------:R2:W-:Y:S01]  /*87c0*/  MUFU.EX2 R244, R4 ;  /* 0x0000000400f47308 */ /* 0x0005e20000000800 */
[----:B------:R-:W-:Y:S02]  /*87d0*/  LOP3.LUT R7, R2, 0xff, RZ, 0xc0, !PT ;  /* 0x000000ff02077812 */ /* 0x000fe400078ec0ff */
[----:B------:R-:W-:-:S05]  /*87e0*/  SHF.R.U32.HI R9, RZ, 0x18, R2 ;  /* 0x00000018ff097819 */ /* 0x000fca0000011602 */
[----:B------:R3:W4:Y:S01]  /*87f0*/  MUFU.EX2 R245, R5 ;  /* 0x0000000500f57308 */ /* 0x0007220000000800 */
[----:B--2---:R-:W-:Y:S02]  /*8800*/  LOP3.LUT R4, R2, 0xffff, RZ, 0xc0, !PT ;  /* 0x0000ffff02047812 */ /* 0x004fe400078ec0ff */
[----:B------:R-:W-:Y:S02]  /*8810*/  LOP3.LUT R3, R3, UR15, R32, 0x96, !PT ;  /* 0x0000000f03037c12 */ /* 0x000fe4000f8e9620 */
[----:B------:R-:W-:Y:S01]  /*8820*/  SHF.R.U32.HI R6, RZ, 0x8, R4 ;  /* 0x00000008ff067819 */ /* 0x000fe20000011604 */
[----:B------:R-:W-:Y:S01]  /*8830*/  FFMA.FTZ R4, R129, UR17, -R20 ;  /* 0x0000001181047c23 */ /* 0x000fe20008010814 */
[----:B------:R-:W-:Y:S02]  /*8840*/  LOP3.LUT R8, R3, 0xff, RZ, 0xc0, !PT ;  /* 0x000000ff03087812 */ /* 0x000fe400078ec0ff */
[----:B---3--:R-:W-:Y:S01]  /*8850*/  SHF.R.U32.HI R5, RZ, 0x10, R2 ;  /* 0x00000010ff057819 */ /* 0x008fe20000011602 */
[----:B------:R2:W-:Y:S01]  /*8860*/  MUFU.EX2 R242, R4 ;  /* 0x0000000400f27308 */ /* 0x0005e20000000800 */
[----:B------:R-:W-:Y:S01]  /*8870*/  PRMT R10, R7, 0x5410, R6 ;  /* 0x00005410070a7816 */ /* 0x000fe20000000006 */
[----:B------:R-:W-:Y:S01]  /*8880*/  FFMA.FTZ R6, R130, UR17, -R20 ;  /* 0x0000001182067c23 */ /* 0x000fe20008010814 */
[----:B------:R-:W-:-:S02]  /*8890*/  LOP3.LUT R2, R3, 0xffff, RZ, 0xc0, !PT ;  /* 0x0000ffff03027812 */ /* 0x000fc400078ec0ff */
[----:B------:R-:W-:Y:S02]  /*88a0*/  LOP3.LUT R7, R5, 0xff, RZ, 0xc0, !PT ;  /* 0x000000ff05077812 */ /* 0x000fe400078ec0ff */
[--C-:B------:R-:W-:Y:S01]  /*88b0*/  SHF.R.U32.HI R5, RZ, 0x10, R3.reuse ;  /* 0x00000010ff057819 */ /* 0x100fe20000011603 */
[----:B------:R-:W3:Y:S01]  /*88c0*/  MUFU.EX2 R241, R6 ;  /* 0x0000000600f17308 */ /* 0x000ee20000000800 */
[----:B--2---:R-:W-:Y:S02]  /*88d0*/  SHF.R.U32.HI R4, RZ, 0x18, R3 ;  /* 0x00000018ff047819 */ /* 0x004fe40000011603 */
[----:B------:R-:W-:Y:S02]  /*88e0*/  SHF.R.U32.HI R3, RZ, 0x8, R2 ;  /* 0x00000008ff037819 */ /* 0x000fe40000011602 */
[----:B------:R-:W-:Y:S02]  /*88f0*/  LOP3.LUT R2, R5, 0xff, RZ, 0xc0, !PT ;  /* 0x000000ff05027812 */ /* 0x000fe400078ec0ff */
[----:B------:R-:W-:Y:S01]  /*8900*/  PRMT R8, R8, 0x5410, R3 ;  /* 0x0000541008087816 */ /* 0x000fe20000000003 */
[----:B------:R-:W-:Y:S01]  /*8910*/  FFMA.FTZ R3, R146, UR17, -R20 ;  /* 0x0000001192037c23 */ /* 0x000fe20008010814 */
[----:B------:R-:W-:Y:S01]  /*8920*/  PRMT R5, R7, 0x5410, R9 ;  /* 0x0000541007057816 */ /* 0x000fe20000000009 */
[----:B------:R-:W-:Y:S01]  /*8930*/  IMAD.MOV.U32 R146, RZ, RZ, R16 ;  /* 0x000000ffff927224 */ /* 0x000fe200078e0010 */
[----:B------:R-:W-:Y:S01]  /*8940*/  PRMT R9, R2, 0x5410, R4 ;  /* 0x0000541002097816 */ /* 0x000fe20000000004 */
[----:B------:R-:W-:Y:S01]  /*8950*/  FFMA.FTZ R4, R154, UR17, -R20 ;  /* 0x000000119a047c23 */ /* 0x000fe20008010814 */
[----:B------:R-:W-:Y:S01]  /*8960*/  IMAD.MOV.U32 R154, RZ, RZ, R89 ;  /* 0x000000ffff9a7224 */ /* 0x000fe200078e0059 */
[----:B------:R-:W-:Y:S01]  /*8970*/  HSET2.LE.AND R2, R10, R0, PT ;  /* 0x000000000a027233 */ /* 0x000fe20003803000 */
[----:B------:R4:W-:Y:S01]  /*8980*/  MUFU.EX2 R240, R3 ;  /* 0x0000000300f07308 */ /* 0x0009e20000000800 */
[----:B------:R-:W-:-:S07]  /*8990*/  IMAD.MOV.U32 R89, RZ, RZ, R239 ;  /* 0x000000ffff597224 */ /* 0x000fce00078e00ef */
[----:B------:R2:W1:Y:S01]  /*89a0*/  MUFU.EX2 R239, R4 ;  /* 0x0000000400ef7308 */ /* 0x0004620000000800 */
[----:B----4-:R-:W-:-:S04]  /*89b0*/  F2FP.BF16.F32.PACK_AB R3, R245, R244 ;  /* 0x000000f4f503723e */ /* 0x010fc800000010ff */
[----:B------:R-:W-:Y:S02]  /*89c0*/  LOP3.LUT R6, R2, R3, RZ, 0xc0, !PT ;  /* 0x0000000302067212 */ /* 0x000fe400078ec0ff */
[----:B------:R-:W-:Y:S02]  /*89d0*/  HSET2.LE.AND R2, R5, R0, PT ;  /* 0x0000000005027233 */ /* 0x000fe40003803000 */
[----:B---3--:R-:W-:-:S04]  /*89e0*/  F2FP.BF16.F32.PACK_AB R3, R241, R242 ;  /* 0x000000f2f103723e */ /* 0x008fc800000010ff */
[----:B------:R-:W-:Y:S02]  /*89f0*/  LOP3.LUT R7, R2, R3, RZ, 0xc0, !PT ;  /* 0x0000000302077212 */ /* 0x000fe400078ec0ff */
[----:B------:R-:W-:Y:S02]  /*8a00*/  HSET2.LE.AND R2, R8, R0, PT ;  /* 0x0000000008027233 */ /* 0x000fe40003803000 */
[----:B------:R-:W-:-:S04]  /*8a10*/  F2FP.BF16.F32.PACK_AB R3, R243, R246 ;  /* 0x000000f6f303723e */ /* 0x000fc800000010ff */
[----:B--2---:R-:W-:Y:S02]  /*8a20*/  LOP3.LUT R4, R2, R3, RZ, 0xc0, !PT ;  /* 0x0000000302047212 */ /* 0x004fe400078ec0ff */
[----:B------:R-:W-:Y:S02]  /*8a30*/  HSET2.LE.AND R2, R9, R0, PT ;  /* 0x0000000009027233 */ /* 0x000fe40003803000 */
[----:B-1----:R-:W-:-:S04]  /*8a40*/  F2FP.BF16.F32.PACK_AB R3, R240, R239 ;  /* 0x000000eff003723e */ /* 0x002fc800000010ff */
[----:B------:R-:W-:Y:S01]  /*8a50*/  LOP3.LUT R5, R2, R3, RZ, 0xc0, !PT ;  /* 0x0000000302057212 */ /* 0x000fe200078ec0ff */
[--C-:B------:R-:W-:Y:S01]  /*8a60*/  FFMA.FTZ R2, R162, UR17, -R15.reuse ;  /* 0x00000011a2027c23 */ /* 0x100fe2000801080f */
[----:B------:R-:W-:Y:S01]  /*8a70*/  FFMA.FTZ R3, R148, UR17, -R15 ;  /* 0x0000001194037c23 */ /* 0x000fe2000801080f */
[----:B------:R-:W-:Y:S02]  /*8a80*/  IMAD.MOV.U32 R162, RZ, RZ, R117 ;  /* 0x000000ffffa27224 */ /* 0x000fe400078e0075 */
[----:B------:R1:W-:Y:S01]  /*8a90*/  MUFU.EX2 R235, R2 ;  /* 0x0000000200eb7308 */ /* 0x0003e20000000800 */
[----:B------:R-:W-:Y:S01]  /*8aa0*/  IMAD.MOV.U32 R148, RZ, RZ, R116 ;  /* 0x000000ffff947224 */ /* 0x000fe200078e0074 */
[C---:B------:R-:W-:Y:S06]  /*8ab0*/  HMMA.16816.F32.BF16 R56, R4.reuse, R26, R52 ;  /* 0x0000001a0438723c */ /* 0x040fec0000041834 */
[C---:B------:R-:W-:Y:S06]  /*8ac0*/  HMMA.16816.F32.BF16 R64, R4.reuse, R24, R64 ;  /* 0x000000180440723c */ /* 0x040fec0000041840 */
[----:B------:R-:W-:Y:S01]  /*8ad0*/  HMMA.16816.F32.BF16 R52, R4, R28, R72 ;  /* 0x0000001c0434723c */ /* 0x000fe20000041848 */
[----:B-1----:R-:W-:Y:S01]  /*8ae0*/  FFMA.FTZ R2, R155, UR17, -R15 ;  /* 0x000000119b027c23 */ /* 0x002fe2000801080f */
[----:B------:R-:W-:-:S02]  /*8af0*/  IMAD.MOV.U32 R155, RZ, RZ, R236 ;  /* 0x000000ffff9b7224 */ /* 0x000fc400078e00ec */
[----:B------:R-:W-:Y:S02]  /*8b00*/  MUFU.EX2 R236, R3 ;  /* 0x0000000300ec7308 */ /* 0x000fe40000000800 */
[----:B------:R-:W-:Y:S06]  /*8b10*/  HMMA.16816.F32.BF16 R32, R4, R30, R68 ;  /* 0x0000001e0420723c */ /* 0x000fec0000041844 */
[----:B------:R1:W-:Y:S01]  /*8b20*/  MUFU.EX2 R237, R2 ;  /* 0x0000000200ed7308 */ /* 0x0003e20000000800 */
[----:B------:R-:W-:Y:S01]  /*8b30*/  FFMA.FTZ R4, R163, UR17, -R17 ;  /* 0x00000011a3047c23 */ /* 0x000fe20008010811 */
[----:B------:R-:W-:-:S06]  /*8b40*/  IMAD.MOV.U32 R163, RZ, RZ, R92 ;  /* 0x000000ffffa37224 */ /* 0x000fcc00078e005c */
[----:B------:R-:W-:Y:S01]  /*8b50*/  MUFU.EX2 R143, R4 ;  /* 0x00000004008f7308 */ /* 0x000fe20000000800 */
[----:B-1----:R-:W-:Y:S01]  /*8b60*/  FFMA.FTZ R2, R149, UR17, -R15 ;  /* 0x0000001195027c23 */ /* 0x002fe2000801080f */
[----:B------:R-:W-:-:S06]  /*8b70*/  IMAD.MOV.U32 R149, RZ, RZ, R118 ;  /* 0x000000ffff957224 */ /* 0x000fcc00078e0076 */
[----:B------:R1:W2:Y:S02]  /*8b80*/  MUFU.EX2 R238, R2 ;  /* 0x0000000200ee7308 */ /* 0x0002a40000000800 */
[----:B-1----:R-:W-:-:S05]  /*8b90*/  LOP3.LUT R2, R11, UR6, R12, 0x96, !PT ;  /* 0x000000060b027c12 */ /* 0x002fca000f8e960c */
[----:B------:R-:W-:-:S03]  /*8ba0*/  IMAD.WIDE.U32 R2, R2, -0x2daee0ad, RZ ;  /* 0xd2511f5302027825 */ /* 0x000fc600078e00ff */
[C---:B------:R-:W-:Y:S02]  /*8bb0*/  LOP3.LUT R5, R2.reuse, 0xffff, RZ, 0xc0, !PT ;  /* 0x0000ffff02057812 */ /* 0x040fe400078ec0ff */
[----:B------:R-:W-:Y:S02]  /*8bc0*/  LOP3.LUT R6, R2, 0xff, RZ, 0xc0, !PT ;  /* 0x000000ff02067812 */ /* 0x000fe400078ec0ff */
[----:B------:R-:W-:Y:S01]  /*8bd0*/  SHF.R.U32.HI R4, RZ, 0x8, R5 ;  /* 0x00000008ff047819 */ /* 0x000fe20000011605 */
[----:B------:R-:W-:Y:S01]  /*8be0*/  FFMA.FTZ R5, R152, UR17, -R17 ;  /* 0x0000001198057c23 */ /* 0x000fe20008010811 */
[----:B------:R-:W-:Y:S01]  /*8bf0*/  LOP3.LUT R3, R3, UR15, R22, 0x96, !PT ;  /* 0x0000000f03037c12 */ /* 0x000fe2000f8e9616 */
[----:B------:R-:W-:Y:S01]  /*8c00*/  IMAD.MOV.U32 R152, RZ, RZ, R233 ;  /* 0x000000ffff987224 */ /* 0x000fe200078e00e9 */
[----:B------:R-:W-:Y:S01]  /*8c10*/  PRMT R11, R6, 0x5410, R4 ;  /* 0x00005410060b7816 */ /* 0x000fe20000000004 */
[----:B------:R-:W-:Y:S01]  /*8c20*/  FFMA.FTZ R4, R153, UR17, -R17 ;  /* 0x0000001199047c23 */ /* 0x000fe20008010811 */
[--C-:B------:R-:W-:Y:S01]  /*8c30*/  SHF.R.U32.HI R7, RZ, 0x10, R2.reuse ;  /* 0x00000010ff077819 */ /* 0x100fe20000011602 */
[----:B------:R1:W-:Y:S01]  /*8c40*/  MUFU.EX2 R233, R5 ;  /* 0x0000000500e97308 */ /* 0x0003e20000000800 */
[----:B------:R-:W-:Y:S01]  /*8c50*/  SHF.R.U32.HI R8, RZ, 0x18, R2 ;  /* 0x00000018ff087819 */ /* 0x000fe20000011602 */
[----:B------:R-:W-:Y:S01]  /*8c60*/  IMAD.MOV.U32 R153, RZ, RZ, R132 ;  /* 0x000000ffff997224 */ /* 0x000fe200078e0084 */
[----:B------:R-:W-:Y:S01]  /*8c70*/  LOP3.LUT R2, R3, 0xffff, RZ, 0xc0, !PT ;  /* 0x0000ffff03027812 */ /* 0x000fe200078ec0ff */
[----:B------:R-:W-:-:S03]  /*8c80*/  IMAD.MOV.U32 R132, RZ, RZ, R141 ;  /* 0x000000ffff847224 */ /* 0x000fc600078e008d */
[----:B------:R-:W-:Y:S01]  /*8c90*/  SHF.R.U32.HI R6, RZ, 0x8, R2 ;  /* 0x00000008ff067819 */ /* 0x000fe20000011602 */
[----:B------:R3:W4:Y:S01]  /*8ca0*/  MUFU.EX2 R142, R4 ;  /* 0x00000004008e7308 */ /* 0x0007220000000800 */
[----:B------:R-:W-:Y:S01]  /*8cb0*/  SHF.R.U32.HI R2, RZ, 0x10, R3 ;  /* 0x00000010ff027819 */ /* 0x000fe20000011603 */
[----:B------:R-:W-:-:S04]  /*8cc0*/  IMAD.MOV.U32 R122, RZ, RZ, R132 ;  /* 0x000000ffff7a7224 */ /* 0x000fc800078e0084 */
[----:B------:R-:W-:Y:S01]  /*8cd0*/  IMAD.MOV.U32 R147, RZ, RZ, R122 ;  /* 0x000000ffff937224 */ /* 0x000fe200078e007a */
[----:B-1----:R-:W-:Y:S01]  /*8ce0*/  LOP3.LUT R5, R7, 0xff, RZ, 0xc0, !PT ;  /* 0x000000ff07057812 */ /* 0x002fe200078ec0ff */
[----:B------:R-:W-:-:S03]  /*8cf0*/  FFMA.FTZ R7, R160, UR17, -R17 ;  /* 0x00000011a0077c23 */ /* 0x000fc60008010811 */
[----:B------:R-:W-:Y:S01]  /*8d00*/  PRMT R10, R5, 0x5410, R8 ;  /* 0x00005410050a7816 */ /* 0x000fe20000000008 */
[----:B------:R1:W1:Y:S01]  /*8d10*/  MUFU.EX2 R141, R7 ;  /* 0x00000007008d7308 */ /* 0x0002620000000800 */
[----:B------:R-:W-:Y:S02]  /*8d20*/  SHF.R.U32.HI R5, RZ, 0x18, R3 ;  /* 0x00000018ff057819 */ /* 0x000fe40000011603 */
[----:B---3--:R-:W-:Y:S02]  /*8d30*/  LOP3.LUT R4, R3, 0xff, RZ, 0xc0, !PT ;  /* 0x000000ff03047812 */ /* 0x008fe400078ec0ff */
[----:B--2---:R-:W-:Y:S02]  /*8d40*/  F2FP.BF16.F32.PACK_AB R3, R236, R238 ;  /* 0x000000eeec03723e */ /* 0x004fe400000010ff */
[----:B------:R-:W-:Y:S02]  /*8d50*/  PRMT R9, R4, 0x5410, R6 ;  /* 0x0000541004097816 */ /* 0x000fe40000000006 */
[----:B------:R-:W-:-:S02]  /*8d60*/  LOP3.LUT R4, R2, 0xff, RZ, 0xc0, !PT ;  /* 0x000000ff02047812 */ /* 0x000fc400078ec0ff */
[--C-:B------:R-:W-:Y:S02]  /*8d70*/  HSET2.LE.AND R2, R11, R0.reuse, PT ;  /* 0x000000000b027233 */ /* 0x100fe40003803000 */
[----:B------:R-:W-:Y:S02]  /*8d80*/  PRMT R8, R4, 0x5410, R5 ;  /* 0x0000541004087816 */ /* 0x000fe40000000005 */
[--C-:B------:R-:W-:Y:S02]  /*8d90*/  HSET2.LE.AND R4, R9, R0.reuse, PT ;  /* 0x0000000009047233 */ /* 0x100fe40003803000 */
[----:B------:R-:W-:Y:S02]  /*8da0*/  F2FP.BF16.F32.PACK_AB R5, R237, R235 ;  /* 0x000000ebed05723e */ /* 0x000fe400000010ff */
[----:B------:R-:W-:Y:S02]  /*8db0*/  LOP3.LUT R6, R2, R3, RZ, 0xc0, !PT ;  /* 0x0000000302067212 */ /* 0x000fe400078ec0ff */
[--C-:B------:R-:W-:Y:S01]  /*8dc0*/  HSET2.LE.AND R2, R10, R0.reuse, PT ;  /* 0x000000000a027233 */ /* 0x100fe20003803000 */
[----:B------:R-:W-:Y:S01]  /*8dd0*/  FFMA.FTZ R10, R157, UR17, -R21 ;  /* 0x000000119d0a7c23 */ /* 0x000fe20008010815 */
[----:B----4-:R-:W-:Y:S01]  /*8de0*/  F2FP.BF16.F32.PACK_AB R3, R142, R233 ;  /* 0x000000e98e03723e */ /* 0x010fe200000010ff */
[----:B------:R-:W-:Y:S01]  /*8df0*/  IMAD.MOV.U32 R157, RZ, RZ, R80 ;  /* 0x000000ffff9d7224 */ /* 0x000fe200078e0050 */
[----:B------:R-:W-:Y:S01]  /*8e00*/  LOP3.LUT R4, R4, R5, RZ, 0xc0, !PT ;  /* 0x0000000504047212 */ /* 0x000fe200078ec0ff */
[----:B------:R-:W-:Y:S01]  /*8e10*/  VIADD R5, R168, 0x2 ;  /* 0x00000002a8057836 */ /* 0x000fe20000000000 */
[----:B-1----:R-:W-:Y:S01]  /*8e20*/  LOP3.LUT R7, R2, R3, RZ, 0xc0, !PT ;  /* 0x0000000302077212 */ /* 0x002fe200078ec0ff */
[----:B------:R-:W-:Y:S01]  /*8e30*/  MUFU.EX2 R136, R10 ;  /* 0x0000000a00887308 */ /* 0x000fe20000000800 */
[----:B------:R-:W-:-:S02]  /*8e40*/  HSET2.LE.AND R2, R8, R0, PT ;  /* 0x0000000008027233 */ /* 0x000fc40003803000 */
[----:B------:R-:W-:Y:S02]  /*8e50*/  LOP3.LUT R8, R91, UR21, R5, 0x96, !PT ;  /* 0x000000155b087c12 */ /* 0x000fe4000f8e9605 */
[----:B------:R-:W-:-:S03]  /*8e60*/  F2FP.BF16.F32.PACK_AB R3, R141, R143 ;  /* 0x0000008f8d03723e */ /* 0x000fc600000010ff */
[----:B------:R-:W-:Y:S01]  /*8e70*/  IMAD.WIDE.U32 R18, R8, -0x326172a9, RZ ;  /* 0xcd9e8d5708127825 */ /* 0x000fe200078e00ff */
[----:B------:R-:W-:-:S04]  /*8e80*/  LOP3.LUT R5, R2, R3, RZ, 0xc0, !PT ;  /* 0x0000000302057212 */ /* 0x000fc800078ec0ff */
[----:B------:R-:W-:Y:S02]  /*8e90*/  LOP3.LUT R2, R19, UR14, R78, 0x96, !PT ;  /* 0x0000000e13027c12 */ /* 0x000fe4000f8e964e */
[----:B------:R-:W-:Y:S01]  /*8ea0*/  LOP3.LUT R8, R63, UR12, R18, 0x96, !PT ;  /* 0x0000000c3f087c12 */ /* 0x000fe2000f8e9612 */
[----:B------:R-:W-:Y:S02]  /*8eb0*/  HMMA.16816.F32.BF16 R72, R4, R24, R40 ;  /* 0x000000180448723c */ /* 0x000fe40000041828 */
[----:B------:R-:W-:-:S04]  /*8ec0*/  IMAD.WIDE.U32 R2, R2, -0x2daee0ad, RZ ;  /* 0xd2511f5302027825 */ /* 0x000fc800078e00ff */
[----:B------:R-:W-:Y:S01]  /*8ed0*/  IMAD.WIDE.U32 R8, R8, -0x2daee0ad, RZ ;  /* 0xd2511f5308087825 */ /* 0x000fe200078e00ff */
[----:B------:R-:W-:Y:S01]  /*8ee0*/  LOP3.LUT R3, R3, UR11, R86, 0x96, !PT ;  /* 0x0000000b03037c12 */ /* 0x000fe2000f8e9656 */
[C---:B------:R-:W-:Y:S01]  /*8ef0*/  HMMA.16816.F32.BF16 R68, R4.reuse, R26, R36 ;  /* 0x0000001a0444723c */ /* 0x040fe20000041824 */
[----:B------:R-:W1:Y:S02]  /*8f00*/  LDSM.16.MT88.4 R24, [R205+0x5000] ;  /* 0x00500000cd18783b */ /* 0x000e640000004200 */
[----:B------:R-:W-:Y:S01]  /*8f10*/  LOP3.LUT R9, R9, UR9, R2, 0x96, !PT ;  /* 0x0000000909097c12 */ /* 0x000fe2000f8e9602 */
[----:B------:R-:W-:Y:S02]  /*8f20*/  IMAD.WIDE.U32 R2, R3, -0x326172a9, RZ ;  /* 0xcd9e8d5703027825 */ /* 0x000fe400078e00ff */
[----:B------:R-:W-:Y:S02]  /*8f30*/  HMMA.16816.F32.BF16 R40, R4, R28, R44 ;  /* 0x0000001c0428723c */ /* 0x000fe4000004182c */
[----:B------:R-:W-:Y:S01]  /*8f40*/  IMAD.WIDE.U32 R12, R9, -0x326172a9, RZ ;  /* 0xcd9e8d57090c7825 */ /* 0x000fe200078e00ff */
[----:B------:R-:W-:-:S03]  /*8f50*/  LOP3.LUT R3, R3, UR10, R62, 0x96, !PT ;  /* 0x0000000a03037c12 */ /* 0x000fc6000f8e963e */
[----:B------:R-:W-:Y:S01]  /*8f60*/  HMMA.16816.F32.BF16 R48, R4, R30, R48 ;  /* 0x0000001e0430723c */ /* 0x000fe20000041830 */
[----:B------:R-:W-:Y:S01]  /*8f70*/  LOP3.LUT R9, R13, UR8, R2, 0x96, !PT ;  /* 0x000000080d097c12 */ /* 0x000fe2000f8e9602 */
[----:B------:R-:W-:Y:S01]  /*8f80*/  IMAD.WIDE.U32 R2, R3, -0x2daee0ad, RZ ;  /* 0xd2511f5303027825 */ /* 0x000fe200078e00ff */
[----:B------:R-:W2:Y:S03]  /*8f90*/  LDSM.16.MT88.4 R28, [R206+0x5000] ;  /* 0x00500000ce1c783b */ /* 0x000ea60000004200 */
[----:B------:R-:W-:-:S04]  /*8fa0*/  IMAD.WIDE.U32 R22, R9, -0x2daee0ad, RZ ;  /* 0xd2511f5309167825 */ /* 0x000fc800078e00ff */
[--C-:B------:R-:W-:Y:S01]  /*8fb0*/  FFMA.FTZ R4, R159, UR17, -R21.reuse ;  /* 0x000000119f047c23 */ /* 0x100fe20008010815 */
[----:B------:R-:W-:Y:S01]  /*8fc0*/  FFMA.FTZ R5, R100, UR17, -R21 ;  /* 0x0000001164057c23 */ /* 0x000fe20008010815 */
[----:B------:R-:W-:Y:S01]  /*8fd0*/  IMAD.MOV.U32 R159, RZ, RZ, R81 ;  /* 0x000000ffff9f7224 */ /* 0x000fe200078e0051 */
[----:B------:R-:W-:Y:S01]  /*8fe0*/  LOP3.LUT R2, R23, UR5, R2, 0x96, !PT ;  /* 0x0000000517027c12 */ /* 0x000fe2000f8e9602 */
[----:B------:R3:W-:Y:S01]  /*8ff0*/  MUFU.EX2 R137, R4 ;  /* 0x0000000400897308 */ /* 0x0007e20000000800 */
[----:B------:R-:W-:Y:S02]  /*9000*/  IMAD.MOV.U32 R100, RZ, RZ, R148 ;  /* 0x000000ffff647224 */ /* 0x000fe400078e0094 */
[----:B------:R-:W-:Y:S02]  /*9010*/  IMAD.MOV.U32 R148, RZ, RZ, R147 ;  /* 0x000000ffff947224 */ /* 0x000fe400078e0093 */
[----:B------:R-:W-:-:S03]  /*9020*/  IMAD.MOV.U32 R147, RZ, RZ, R174 ;  /* 0x000000ffff937224 */ /* 0x000fc600078e00ae */
[----:B------:R4:W-:Y:S01]  /*9030*/  MUFU.EX2 R135, R5 ;  /* 0x0000000500877308 */ /* 0x0009e20000000800 */
[----:B---3--:R-:W-:Y:S01]  /*9040*/  LOP3.LUT R4, R3, UR7, R8, 0x96, !PT ;  /* 0x0000000703047c12 */ /* 0x008fe2000f8e9608 */
[----:B------:R-:W-:-:S04]  /*9050*/  IMAD.WIDE.U32 R2, R2, -0x326172a9, RZ ;  /* 0xcd9e8d5702027825 */ /* 0x000fc800078e00ff */
[----:B------:R-:W-:Y:S01]  /*9060*/  IMAD.WIDE.U32 R10, R4, -0x326172a9, RZ ;  /* 0xcd9e8d57040a7825 */ /* 0x000fe200078e00ff */
[----:B------:R-:W-:-:S03]  /*9070*/  LOP3.LUT R4, R2, 0xffff, RZ, 0xc0, !PT ;  /* 0x0000ffff02047812 */ /* 0x000fc600078ec0ff */
[----:B----4-:R-:W-:Y:S01]  /*9080*/  FFMA.FTZ R5, R112, UR17, -R21 ;  /* 0x0000001170057c23 */ /* 0x010fe20008010815 */
[----:B------:R-:W-:Y:S02]  /*9090*/  LOP3.LUT R9, R2, 0xff, RZ, 0xc0, !PT ;  /* 0x000000ff02097812 */ /* 0x000fe400078ec0ff */
[--C-:B------:R-:W-:Y:S01]  /*90a0*/  SHF.R.U32.HI R6, RZ, 0x10, R2.reuse ;  /* 0x00000010ff067819 */ /* 0x100fe20000011602 */
[----:B------:R3:W4:Y:S01]  /*90b0*/  MUFU.EX2 R132, R5 ;  /* 0x0000000500847308 */ /* 0x0007220000000800 */
[----:B------:R-:W-:Y:S02]  /*90c0*/  SHF.R.U32.HI R7, RZ, 0x18, R2 ;  /* 0x00000018ff077819 */ /* 0x000fe40000011602 */
[----:B------:R-:W-:Y:S01]  /*90d0*/  SHF.R.U32.HI R8, RZ, 0x8, R4 ;  /* 0x00000008ff087819 */ /* 0x000fe20000011604 */
[----:B------:R-:W-:Y:S01]  /*90e0*/  FFMA.FTZ R4, R161, UR17, -R20 ;  /* 0x00000011a1047c23 */ /* 0x000fe20008010814 */
[----:B------:R-:W-:Y:S02]  /*90f0*/  LOP3.LUT R2, R3, UR16, R10, 0x96, !PT ;  /* 0x0000001003027c12 */ /* 0x000fe4000f8e960a */
[----:B------:R-:W-:Y:S01]  /*9100*/  LOP3.LUT R3, R6, 0xff, RZ, 0xc0, !PT ;  /* 0x000000ff06037812 */ /* 0x000fe200078ec0ff */
[----:B------:R1:W-:Y:S01]  /*9110*/  MUFU.EX2 R130, R4 ;  /* 0x0000000400827308 */ /* 0x0003e20000000800 */
[----:B------:R-:W-:-:S02]  /*9120*/  PRMT R9, R9, 0x5410, R8 ;  /* 0x0000541009097816 */ /* 0x000fc40000000008 */
[----:B------:R-:W-:Y:S01]  /*9130*/  PRMT R10, R3, 0x5410, R7 ;  /* 0x00005410030a7816 */ /* 0x000fe20000000007 */
[----:B------:R-:W-:Y:S01]  /*9140*/  FFMA.FTZ R7, R113, UR17, -R20 ;  /* 0x0000001171077c23 */ /* 0x000fe20008010814 */
[----:B------:R-:W-:Y:S02]  /*9150*/  SHF.R.U32.HI R3, RZ, 0x18, R2 ;  /* 0x00000018ff037819 */ /* 0x000fe40000011602 */
[----:B------:R-:W-:Y:S01]  /*9160*/  LOP3.LUT R12, R11, UR6, R12, 0x96, !PT ;  /* 0x000000060b0c7c12 */ /* 0x000fe2000f8e960c */
[----:B------:R-:W-:Y:S01]  /*9170*/  MUFU.EX2 R131, R7 ;  /* 0x0000000700837308 */ /* 0x000fe20000000800 */
[----:B---3--:R-:W-:-:S04]  /*9180*/  LOP3.LUT R5, R2, 0xffff, RZ, 0xc0, !PT ;  /* 0x0000ffff02057812 */ /* 0x008fc800078ec0ff */
[----:B------:R-:W-:Y:S02]  /*9190*/  SHF.R.U32.HI R6, RZ, 0x8, R5 ;  /* 0x00000008ff067819 */ /* 0x000fe40000011605 */
[----:B------:R-:W-:Y:S02]  /*91a0*/  LOP3.LUT R5, R2, 0xff, RZ, 0xc0, !PT ;  /* 0x000000ff02057812 */ /* 0x000fe400078ec0ff */
[----:B-1----:R-:W-:Y:S02]  /*91b0*/  SHF.R.U32.HI R4, RZ, 0x10, R2 ;  /* 0x00000010ff047819 */ /* 0x002fe40000011602 */
[----:B------:R-:W-:Y:S02]  /*91c0*/  PRMT R5, R5, 0x5410, R6 ;  /* 0x0000541005057816 */ /* 0x000fe40000000006 */
[----:B------:R-:W-:Y:S01]  /*91d0*/  LOP3.LUT R2, R4, 0xff, RZ, 0xc0, !PT ;  /* 0x000000ff04027812 */ /* 0x000fe200078ec0ff */
[----:B------:R-:W-:Y:S01]  /*91e0*/  FFMA.FTZ R4, R156, UR17, -R20 ;  /* 0x000000119c047c23 */ /* 0x000fe20008010814 */
[----:B------:R-:W-:-:S02]  /*91f0*/  IMAD.MOV.U32 R156, RZ, RZ, R123 ;  /* 0x000000ffff9c7224 */ /* 0x000fc400078e007b */
[----:B------:R-:W-:Y:S01]  /*9200*/  PRMT R8, R2, 0x5410, R3 ;  /* 0x0000541002087816 */ /* 0x000fe20000000003 */
[----:B------:R-:W1:Y:S01]  /*9210*/  MUFU.EX2 R129, R4 ;  /* 0x0000000400817308 */ /* 0x000e620000000800 */
[----:B------:R-:W-:Y:S01]  /*9220*/  FFMA.FTZ R3, R164, UR17, -R20 ;  /* 0x00000011a4037c23 */ /* 0x000fe20008010814 */
[----:B------:R-:W-:Y:S01]  /*9230*/  HSET2.LE.AND R2, R9, R0, PT ;  /* 0x0000000009027233 */ /* 0x000fe20003803000 */
[----:B------:R-:W-:Y:S02]  /*9240*/  IMAD.MOV.U32 R164, RZ, RZ, R149 ;  /* 0x000000ffffa47224 */ /* 0x000fe400078e0095 */
[----:B------:R-:W-:Y:S02]  /*9250*/  IMAD.MOV.U32 R149, RZ, RZ, R151 ;  /* 0x000000ffff957224 */ /* 0x000fe400078e0097 */
[----:B------:R-:W-:Y:S01]  /*9260*/  IMAD.MOV.U32 R151, RZ, RZ, R175 ;  /* 0x000000ffff977224 */ /* 0x000fe200078e00af */
[----:B------:R4:W3:Y:S02]  /*9270*/  MUFU.EX2 R128, R3 ;  /* 0x0000000300807308 */ /* 0x0008e40000000800 */
        /* <DEDUP_REMOVED lines=9> */
[----:B---3--:R-:W-:-:S04]  /*9310*/  F2FP.BF16.F32.PACK_AB R3, R128, R130 ;  /* 0x000000828003723e */ /* 0x008fc800000010ff */
[----:B------:R-:W-:Y:S02]  /*9320*/  LOP3.LUT R5, R2, R3, RZ, 0xc0, !PT ;  /* 0x0000000302057212 */ /* 0x000fe400078ec0ff */
[----:B------:R-:W-:-:S05]  /*9330*/  LOP3.LUT R2, R19, UR14, R76, 0x96, !PT ;  /* 0x0000000e13027c12 */ /* 0x000fca000f8e964c */
[----:B------:R-:W-:Y:S01]  /*9340*/  HMMA.16816.F32.BF16 R64, R4, R24, R64 ;  /* 0x000000180440723c */ /* 0x000fe20000041840 */
[----:B------:R-:W-:-:S05]  /*9350*/  IMAD.WIDE.U32 R2, R2, -0x2daee0ad, RZ ;  /* 0xd2511f5302027825 */ /* 0x000fca00078e00ff */
[----:B------:R-:W-:Y:S01]  /*9360*/  HMMA.16816.F32.BF16 R56, R4, R26, R56 ;  /* 0x0000001a0438723c */ /* 0x000fe20000041838 */
[----:B------:R-:W-:-:S05]  /*9370*/  LOP3.LUT R3, R3, UR11, R84, 0x96, !PT ;  /* 0x0000000b03037c12 */ /* 0x000fca000f8e9654 */
[C---:B--2---:R-:W-:Y:S01]  /*9380*/  HMMA.16816.F32.BF16 R44, R4.reuse, R28, R52 ;  /* 0x0000001c042c723c */ /* 0x044fe20000041834 */
[----:B------:R-:W-:Y:S05]  /*9390*/  LDSM.16.MT88.4 R52, [R206+0x5400] ;  /* 0x00540000ce34783b */ /* 0x000fea0000004200 */
[----:B------:R-:W-:Y:S07]  /*93a0*/  HMMA.16816.F32.BF16 R36, R4, R30, R32 ;  /* 0x0000001e0424723c */ /* 0x000fee0000041820 */
[----:B------:R-:W-:Y:S01]  /*93b0*/  LOP3.LUT R4, R61, UR12, R18, 0x96, !PT ;  /* 0x0000000c3d047c12 */ /* 0x000fe2000f8e9612 */
[----:B------:R-:W-:-:S02]  /*93c0*/  IMAD.MOV.U32 R34, RZ, RZ, R146 ;  /* 0x000000ffff227224 */ /* 0x000fc400078e0092 */
[----:B------:R-:W-:Y:S02]  /*93d0*/  IMAD.MOV.U32 R146, RZ, RZ, R145 ;  /* 0x000000ffff927224 */ /* 0x000fe400078e0091 */
[----:B------:R-:W-:-:S04]  /*93e0*/  IMAD.WIDE.U32 R4, R4, -0x2daee0ad, RZ ;  /* 0xd2511f5304047825 */ /* 0x000fc800078e00ff */
[----:B------:R-:W-:Y:S01]  /*93f0*/  IMAD.MOV.U32 R35, RZ, RZ, R162 ;  /* 0x000000ffff237224 */ /* 0x000fe200078e00a2 */
[----:B------:R-:W-:Y:S01]  /*9400*/  LOP3.LUT R6, R5, UR9, R2, 0x96, !PT ;  /* 0x0000000905067c12 */ /* 0x000fe2000f8e9602 */
[----:B------:R-:W-:-:S04]  /*9410*/  IMAD.WIDE.U32 R2, R3, -0x326172a9, RZ ;  /* 0xcd9e8d5703027825 */ /* 0x000fc800078e00ff */
[----:B------:R-:W-:Y:S01]  /*9420*/  IMAD.WIDE.U32 R6, R6, -0x326172a9, RZ ;  /* 0xcd9e8d5706067825 */ /* 0x000fe200078e00ff */
[----:B------:R-:W-:-:S03]  /*9430*/  LOP3.LUT R3, R3, UR10, R60, 0x96, !PT ;  /* 0x0000000a03037c12 */ /* 0x000fc6000f8e963c */
[----:B------:R-:W-:Y:S01]  /*9440*/  IMAD.MOV.U32 R145, RZ, RZ, R171 ;  /* 0x000000ffff917224 */ /* 0x000fe200078e00ab */
[----:B------:R-:W-:Y:S01]  /*9450*/  LOP3.LUT R5, R7, UR8, R2, 0x96, !PT ;  /* 0x0000000807057c12 */ /* 0x000fe2000f8e9602 */
[----:B------:R-:W-:-:S04]  /*9460*/  IMAD.WIDE.U32 R2, R3, -0x2daee0ad, RZ ;  /* 0xd2511f5303027825 */ /* 0x000fc800078e00ff */
[----:B------:R-:W-:Y:S01]  /*9470*/  IMAD.WIDE.U32 R32, R5, -0x2daee0ad, RZ ;  /* 0xd2511f5305207825 */ /* 0x000fe200078e00ff */
[----:B------:R-:W-:-:S03]  /*9480*/  LOP3.LUT R4, R3, UR7, R4, 0x96, !PT ;  /* 0x0000000703047c12 */ /* 0x000fc6000f8e9604 */
[----:B------:R-:W-:-:S04]  /*9490*/  FFMA.FTZ R3, R173, UR17, -R15 ;  /* 0x00000011ad037c23 */ /* 0x000fc8000801080f */
[----:B------:R1:W-:Y:S01]  /*94a0*/  MUFU.EX2 R127, R3 ;  /* 0x00000003007f7308 */ /* 0x0003e20000000800 */
[----:B------:R-:W-:-:S05]  /*94b0*/  IMAD.WIDE.U32 R4, R4, -0x326172a9, RZ ;  /* 0xcd9e8d5704047825 */ /* 0x000fca00078e00ff */
[----:B------:R-:W-:Y:S01]  /*94c0*/  LOP3.LUT R23, R5, UR6, R6, 0x96, !PT ;  /* 0x0000000605177c12 */ /* 0x000fe2000f8e9606 */
[----:B------:R-:W-:Y:S01]  /*94d0*/  FFMA.FTZ R5, R166, UR17, -R15 ;  /* 0x00000011a6057c23 */ /* 0x000fe2000801080f */
[----:B------:R-:W-:-:S03]  /*94e0*/  IMAD.MOV.U32 R166, RZ, RZ, R98 ;  /* 0x000000ffffa67224 */ /* 0x000fc600078e0062 */
[----:B------:R2:W-:Y:S01]  /*94f0*/  MUFU.EX2 R125, R5 ;  /* 0x00000005007d7308 */ /* 0x0005e20000000800 */
[----:B-1----:R-:W-:Y:S01]  /*9500*/  LOP3.LUT R3, R33, UR5, R2, 0x96, !PT ;  /* 0x0000000521037c12 */ /* 0x002fe2000f8e9602 */
[----:B------:R-:W-:Y:S01]  /*9510*/  FFMA.FTZ R2, R172, UR17, -R15 ;  /* 0x00000011ac027c23 */ /* 0x000fe2000801080f */
[----:B------:R-:W-:-:S05]  /*9520*/  IMAD.MOV.U32 R33, RZ, RZ, R170 ;  /* 0x000000ffff217224 */ /* 0x000fca00078e00aa */
[----:B------:R1:W-:Y:S01]  /*9530*/  MUFU.EX2 R126, R2 ;  /* 0x00000002007e7308 */ /* 0x0003e20000000800 */
[----:B--2---:R-:W-:Y:S01]  /*9540*/  FFMA.FTZ R5, R165, UR17, -R15 ;  /* 0x00000011a5057c23 */ /* 0x004fe2000801080f */
[----:B------:R-:W-:-:S06]  /*9550*/  IMAD.MOV.U32 R165, RZ, RZ, R99 ;  /* 0x000000ffffa57224 */ /* 0x000fcc00078e0063 */
[----:B------:R2:W3:Y:S01]  /*9560*/  MUFU.EX2 R124, R5 ;  /* 0x00000005007c7308 */ /* 0x0004e20000000800 */
[----:B-1----:R-:W-:-:S05]  /*9570*/  IMAD.WIDE.U32 R2, R3, -0x326172a9, RZ ;  /* 0xcd9e8d5703027825 */ /* 0x002fca00078e00ff */
[----:B------:R-:W-:Y:S02]  /*9580*/  LOP3.LUT R4, R3, UR16, R4, 0x96, !PT ;  /* 0x0000001003047c12 */ /* 0x000fe4000f8e9604 */
[C---:B------:R-:W-:Y:S02]  /*9590*/  LOP3.LUT R3, R2.reuse, 0xffff, RZ, 0xc0, !PT ;  /* 0x0000ffff02037812 */ /* 0x040fe400078ec0ff */
[----:B------:R-:W-:Y:S02]  /*95a0*/  LOP3.LUT R8, R2, 0xff, RZ, 0xc0, !PT ;  /* 0x000000ff02087812 */ /* 0x000fe400078ec0ff */
[--C-:B------:R-:W-:Y:S02]  /*95b0*/  SHF.R.U32.HI R7, RZ, 0x10, R2.reuse ;  /* 0x00000010ff077819 */ /* 0x100fe40000011602 */
[----:B------:R-:W-:Y:S02]  /*95c0*/  SHF.R.U32.HI R6, RZ, 0x18, R2 ;  /* 0x00000018ff067819 */ /* 0x000fe40000011602 */
[----:B------:R-:W-:Y:S01]  /*95d0*/  SHF.R.U32.HI R2, RZ, 0x8, R3 ;  /* 0x00000008ff027819 */ /* 0x000fe20000011603 */
[----:B------:R-:W-:Y:S01]  /*95e0*/  FFMA.FTZ R3, R169, UR17, -R17 ;  /* 0x00000011a9037c23 */ /* 0x000fe20008010811 */
[----:B--2---:R-:W-:-:S02]  /*95f0*/  SHF.R.U32.HI R5, RZ, 0x18, R4 ;  /* 0x00000018ff057819 */ /* 0x004fc40000011604 */
[----:B------:R-:W-:Y:S01]  /*9600*/  PRMT R8, R8, 0x5410, R2 ;  /* 0x0000541008087816 */ /* 0x000fe20000000002 */
[----:B------:R1:W-:Y:S01]  /*9610*/  MUFU.EX2 R123, R3 ;  /* 0x00000003007b7308 */ /* 0x0003e20000000800 */
[----:B------:R-:W-:-:S04]  /*9620*/  LOP3.LUT R2, R7, 0xff, RZ, 0xc0, !PT ;  /* 0x000000ff07027812 */ /* 0x000fc800078ec0ff */
[----:B------:R-:W-:Y:S02]  /*9630*/  PRMT R7, R2, 0x5410, R6 ;  /* 0x0000541002077816 */ /* 0x000fe40000000006 */
[C---:B------:R-:W-:Y:S02]  /*9640*/  LOP3.LUT R2, R4.reuse, 0xffff, RZ, 0xc0, !PT ;  /* 0x0000ffff04027812 */ /* 0x040fe400078ec0ff */
[----:B------:R-:W-:Y:S01]  /*9650*/  LOP3.LUT R6, R4, 0xff, RZ, 0xc0, !PT ;  /* 0x000000ff04067812 */ /* 0x000fe200078ec0ff */
[----:B-1----:R-:W-:Y:S01]  /*9660*/  FFMA.FTZ R3, R167, UR17, -R17 ;  /* 0x00000011a7037c23 */ /* 0x002fe20008010811 */
[----:B------:R-:W-:-:S03]  /*9670*/  IMAD.MOV.U32 R167, RZ, RZ, R103 ;  /* 0x000000ffffa77224 */ /* 0x000fc600078e0067 */
[----:B------:R1:W2:Y:S02]  /*9680*/  MUFU.EX2 R122, R3 ;  /* 0x00000003007a7308 */ /* 0x0002a40000000800 */
[----:B-1----:R-:W-:Y:S02]  /*9690*/  SHF.R.U32.HI R3, RZ, 0x10, R4 ;  /* 0x00000010ff037819 */ /* 0x002fe40000011604 */
[----:B------:R-:W-:Y:S02]  /*96a0*/  SHF.R.U32.HI R4, RZ, 0x8, R2 ;  /* 0x00000008ff047819 */ /* 0x000fe40000011602 */
[----:B------:R-:W-:Y:S01]  /*96b0*/  LOP3.LUT R2, R3, 0xff, RZ, 0xc0, !PT ;  /* 0x000000ff03027812 */ /* 0x000fe200078ec0ff */
[----:B------:R-:W-:Y:S01]  /*96c0*/  FFMA.FTZ R3, R187, UR17, -R17 ;  /* 0x00000011bb037c23 */ /* 0x000fe20008010811 */
[----:B------:R-:W-:Y:S01]  /*96d0*/  PRMT R4, R6, 0x5410, R4 ;  /* 0x0000541006047816 */ /* 0x000fe20000000004 */
[----:B------:R-:W-:Y:S01]  /*96e0*/  IMAD.MOV.U32 R187, RZ, RZ, R102 ;  /* 0x000000ffffbb7224 */ /* 0x000fe200078e0066 */
[----:B------:R-:W-:Y:S01]  /*96f0*/  PRMT R5, R2, 0x5410, R5 ;  /* 0x0000541002057816 */ /* 0x000fe20000000005 */
[----:B------:R1:W-:Y:S01]  /*9700*/  MUFU.EX2 R121, R3 ;  /* 0x0000000300797308 */ /* 0x0003e20000000800 */
[----:B------:R-:W-:Y:S01]  /*9710*/  HSET2.LE.AND R2, R8, R0, PT ;  /* 0x0000000008027233 */ /* 0x000fe20003803000 */
[----:B-1----:R-:W-:Y:S01]  /*9720*/  FFMA.FTZ R3, R186, UR17, -R17 ;  /* 0x00000011ba037c23 */ /* 0x002fe20008010811 */
[----:B------:R-:W-:-:S05]  /*9730*/  IMAD.MOV.U32 R186, RZ, RZ, R108 ;  /* 0x000000ffffba7224 */ /* 0x000fca00078e006c */
[----:B------:R3:W1:Y:S02]  /*9740*/  MUFU.EX2 R120, R3 ;  /* 0x0000000300787308 */ /* 0x0006640000000800 */
[----:B---3--:R-:W-:-:S04]  /*9750*/  F2FP.BF16.F32.PACK_AB R3, R124, R125 ;  /* 0x0000007d7c03723e */ /* 0x008fc800000010ff */
[----:B------:R-:W-:Y:S02]  /*9760*/  LOP3.LUT R10, R2, R3, RZ, 0xc0, !PT ;  /* 0x00000003020a7212 */ /* 0x000fe400078ec0ff */
[----:B------:R-:W-:Y:S02]  /*9770*/  HSET2.LE.AND R2, R7, R0, PT ;  /* 0x0000000007027233 */ /* 0x000fe40003803000 */
[----:B--2---:R-:W-:-:S04]  /*9780*/  F2FP.BF16.F32.PACK_AB R3, R122, R123 ;  /* 0x0000007b7a03723e */ /* 0x004fc800000010ff */
[----:B------:R-:W-:Y:S02]  /*9790*/  LOP3.LUT R11, R2, R3, RZ, 0xc0, !PT ;  /* 0x00000003020b7212 */ /* 0x000fe400078ec0ff */
[--C-:B------:R-:W-:Y:S01]  /*97a0*/  HSET2.LE.AND R2, R4, R0.reuse, PT ;  /* 0x0000000004027233 */ /* 0x100fe20003803000 */
[--C-:B------:R-:W-:Y:S01]  /*97b0*/  FFMA.FTZ R4, R184, UR17, -R21.reuse ;  /* 0x00000011b8047c23 */ /* 0x100fe20008010815 */
[----:B------:R-:W-:Y:S01]  /*97c0*/  F2FP.BF16.F32.PACK_AB R3, R126, R127 ;  /* 0x0000007f7e03723e */ /* 0x000fe200000010ff */
[----:B------:R-:W-:Y:S02]  /*97d0*/  IMAD.MOV.U32 R184, RZ, RZ, R96 ;  /* 0x000000ffffb87224 */ /* 0x000fe400078e0060 */
[----:B------:R-:W-:Y:S01]  /*97e0*/  MUFU.EX2 R118, R4 ;  /* 0x0000000400767308 */ /* 0x000fe20000000800 */
[----:B------:R-:W-:Y:S02]  /*97f0*/  LOP3.LUT R8, R2, R3, RZ, 0xc0, !PT ;  /* 0x0000000302087212 */ /* 0x000fe400078ec0ff */
[----:B------:R-:W-:Y:S01]  /*9800*/  HSET2.LE.AND R2, R5, R0, PT ;  /* 0x0000000005027233 */ /* 0x000fe20003803000 */
[----:B------:R-:W-:Y:S01]  /*9810*/  FFMA.FTZ R5, R185, UR17, -R21 ;  /* 0x00000011b9057c23 */ /* 0x000fe20008010815 */
[----:B-1----:R-:W-:Y:S01]  /*9820*/  F2FP.BF16.F32.PACK_AB R3, R120, R121 ;  /* 0x000000797803723e */ /* 0x002fe200000010ff */
[----:B------:R-:W-:-:S02]  /*9830*/  IMAD.MOV.U32 R185, RZ, RZ, R101 ;  /* 0x000000ffffb97224 */ /* 0x000fc400078e0065 */
[----:B------:R1:W-:Y:S01]  /*9840*/  MUFU.EX2 R117, R5 ;  /* 0x0000000500757308 */ /* 0x0003e20000000800 */
[----:B------:R-:W-:Y:S01]  /*9850*/  LOP3.LUT R9, R2, R3, RZ, 0xc0, !PT ;  /* 0x0000000302097212 */ /* 0x000fe200078ec0ff */
[----:B------:R-:W-:Y:S02]  /*9860*/  VIADD R2, R168, 0x3 ;  /* 0x00000003a8027836 */ /* 0x000fe40000000000 */
[----:B------:R-:W-:Y:S01]  /*9870*/  FFMA.FTZ R3, R181, UR17, -R21 ;  /* 0x00000011b5037c23 */ /* 0x000fe20008010815 */
[----:B------:R-:W-:Y:S02]  /*9880*/  IMAD.MOV.U32 R181, RZ, RZ, R97 ;  /* 0x000000ffffb57224 */ /* 0x000fe400078e0061 */
[----:B------:R-:W-:Y:S01]  /*9890*/  LOP3.LUT R2, R91, UR21, R2, 0x96, !PT ;  /* 0x000000155b027c12 */ /* 0x000fe2000f8e9602 */
[C---:B------:R-:W-:Y:S01]  /*98a0*/  HMMA.16816.F32.BF16 R72, R8.reuse, R24, R72 ;  /* 0x000000180848723c */ /* 0x040fe20000041848 */
[----:B------:R2:W3:Y:S05]  /*98b0*/  MUFU.EX2 R119, R3 ;  /* 0x0000000300777308 */ /* 0x0004ea0000000800 */
[----:B------:R-:W-:Y:S01]  /*98c0*/  HMMA.16816.F32.BF16 R68, R8, R26, R68 ;  /* 0x0000001a0844723c */ /* 0x000fe20000041844 */
[----:B------:R-:W-:-:S04]  /*98d0*/  IMAD.WIDE.U32 R24, R2, -0x326172a9, RZ ;  /* 0xcd9e8d5702187825 */ /* 0x000fc800078e00ff */
[----:B-1----:R-:W-:Y:S01]  /*98e0*/  FFMA.FTZ R5, R105, UR17, -R21 ;  /* 0x0000001169057c23 */ /* 0x002fe20008010815 */
[----:B------:R-:W-:-:S03]  /*98f0*/  LOP3.LUT R6, R25, UR14, R76, 0x96, !PT ;  /* 0x0000000e19067c12 */ /* 0x000fc6000f8e964c */
[----:B------:R1:W-:Y:S01]  /*9900*/  MUFU.EX2 R116, R5 ;  /* 0x0000000500747308 */ /* 0x0003e20000000800 */
[----:B------:R-:W-:Y:S01]  /*9910*/  HMMA.16816.F32.BF16 R92, R8, R28, R40 ;  /* 0x0000001c085c723c */ /* 0x000fe20000041828 */
[----:B------:R-:W4:Y:S01]  /*9920*/  LDSM.16.MT88.4 R40, [R205+0x5400] ;  /* 0x00540000cd28783b */ /* 0x000f220000004200 */
[----:B------:R-:W-:-:S04]  /*9930*/  IMAD.WIDE.U32 R6, R6, -0x2daee0ad, RZ ;  /* 0xd2511f5306067825 */ /* 0x000fc800078e00ff */
[----:B------:R-:W-:Y:S01]  /*9940*/  HMMA.16816.F32.BF16 R80, R8, R30, R48 ;  /* 0x0000001e0850723c */ /* 0x000fe20000041830 */
[----:B--2---:R-:W-:-:S05]  /*9950*/  IMAD.WIDE.U32 R2, R12, -0x2daee0ad, RZ ;  /* 0xd2511f530c027825 */ /* 0x004fca00078e00ff */
[----:B------:R-:W-:Y:S02]  /*9960*/  LOP3.LUT R4, R3, UR15, R22, 0x96, !PT ;  /* 0x0000000f03047c12 */ /* 0x000fe4000f8e9616 */
[C---:B------:R-:W-:Y:S02]  /*9970*/  LOP3.LUT R12, R2.reuse, 0xffff, RZ, 0xc0, !PT ;  /* 0x0000ffff020c7812 */ /* 0x040fe400078ec0ff */
[----:B------:R-:W-:Y:S01]  /*9980*/  LOP3.LUT R13, R2, 0xff, RZ, 0xc0, !PT ;  /* 0x000000ff020d7812 */ /* 0x000fe200078ec0ff */
[----:B-1----:R-:W-:Y:S01]  /*9990*/  FFMA.FTZ R5, R188, UR17, -R20 ;  /* 0x00000011bc057c23 */ /* 0x002fe20008010814 */
[----:B------:R-:W-:Y:S01]  /*99a0*/  SHF.R.U32.HI R14, RZ, 0x10, R2 ;  /* 0x00000010ff0e7819 */ /* 0x000fe20000011602 */
[----:B------:R-:W-:Y:S01]  /*99b0*/  IMAD.MOV.U32 R188, RZ, RZ, R106 ;  /* 0x000000ffffbc7224 */ /* 0x000fe200078e006a */
[----:B------:R-:W-:Y:S01]  /*99c0*/  SHF.R.U32.HI R22, RZ, 0x18, R2 ;  /* 0x00000018ff167819 */ /* 0x000fe20000011602 */
[----:B------:R1:W-:Y:S01]  /*99d0*/  MUFU.EX2 R115, R5 ;  /* 0x0000000500737308 */ /* 0x0003e20000000800 */
[----:B------:R-:W-:-:S02]  /*99e0*/  LOP3.LUT R3, R61, UR12, R24, 0x96, !PT ;  /* 0x0000000c3d037c12 */ /* 0x000fc4000f8e9618 */
[----:B------:R-:W-:Y:S02]  /*99f0*/  LOP3.LUT R2, R7, UR11, R84, 0x96, !PT ;  /* 0x0000000b07027c12 */ /* 0x000fe4000f8e9654 */
[----:B------:R-:W-:Y:S01]  /*9a00*/  SHF.R.U32.HI R7, RZ, 0x8, R12 ;  /* 0x00000008ff077819 */ /* 0x000fe2000001160c */
[----:B------:R-:W-:Y:S01]  /*9a10*/  IMAD.WIDE.U32 R18, R3, -0x2daee0ad, RZ ;  /* 0xd2511f5303127825 */ /* 0x000fe200078e00ff */
[----:B------:R-:W-:Y:S02]  /*9a20*/  LOP3.LUT R9, R4, 0xff, RZ, 0xc0, !PT ;  /* 0x000000ff04097812 */ /* 0x000fe400078ec0ff */
[----:B------:R-:W-:Y:S01]  /*9a30*/  PRMT R16, R13, 0x5410, R7 ;  /* 0x000054100d107816 */ /* 0x000fe20000000007 */
[----:B------:R-:W-:Y:S01]  /*9a40*/  IMAD.WIDE.U32 R2, R2, -0x326172a9, RZ ;  /* 0xcd9e8d5702027825 */ /* 0x000fe200078e00ff */
[----:B------:R-:W-:Y:S02]  /*9a50*/  LOP3.LUT R6, R19, UR9, R6, 0x96, !PT ;  /* 0x0000000913067c12 */ /* 0x000fe4000f8e9606 */
[----:B------:R-:W-:-:S02]  /*9a60*/  SHF.R.U32.HI R8, RZ, 0x18, R4 ;  /* 0x00000018ff087819 */ /* 0x000fc40000011604 */
[----:B------:R-:W-:Y:S01]  /*9a70*/  LOP3.LUT R19, R3, UR10, R60, 0x96, !PT ;  /* 0x0000000a03137c12 */ /* 0x000fe2000f8e963c */
[----:B------:R-:W-:Y:S01]  /*9a80*/  FFMA.FTZ R3, R189, UR17, -R20 ;  /* 0x00000011bd037c23 */ /* 0x000fe20008010814 */
[----:B-1----:R-:W-:Y:S01]  /*9a90*/  LOP3.LUT R5, R4, 0xffff, RZ, 0xc0, !PT ;  /* 0x0000ffff04057812 */ /* 0x002fe200078ec0ff */
[----:B------:R-:W-:Y:S02]  /*9aa0*/  IMAD.MOV.U32 R189, RZ, RZ, R114 ;  /* 0x000000ffffbd7224 */ /* 0x000fe400078e0072 */
[----:B------:R-:W-:Y:S01]  /*9ab0*/  IMAD.WIDE.U32 R12, R6, -0x326172a9, RZ ;  /* 0xcd9e8d57060c7825 */ /* 0x000fe200078e00ff */
[----:B------:R1:W2:Y:S01]  /*9ac0*/  MUFU.EX2 R114, R3 ;  /* 0x0000000300727308 */ /* 0x0002a20000000800 */
[----:B------:R-:W-:Y:S02]  /*9ad0*/  SHF.R.U32.HI R7, RZ, 0x8, R5 ;  /* 0x00000008ff077819 */ /* 0x000fe40000011605 */
[----:B------:R-:W-:Y:S01]  /*9ae0*/  SHF.R.U32.HI R6, RZ, 0x10, R4 ;  /* 0x00000010ff067819 */ /* 0x000fe20000011604 */
[----:B------:R-:W-:Y:S01]  /*9af0*/  FFMA.FTZ R4, R190, UR17, -R20 ;  /* 0x00000011be047c23 */ /* 0x000fe20008010814 */
[----:B------:R-:W-:Y:S01]  /*9b00*/  LOP3.LUT R11, R13, UR8, R2, 0x96, !PT ;  /* 0x000000080d0b7c12 */ /* 0x000fe2000f8e9602 */
[----:B------:R-:W-:Y:S01]  /*9b10*/  IMAD.MOV.U32 R190, RZ, RZ, R163 ;  /* 0x000000ffffbe7224 */ /* 0x000fe200078e00a3 */
[----:B------:R-:W-:Y:S01]  /*9b20*/  PRMT R2, R9, 0x5410, R7 ;  /* 0x0000541009027816 */ /* 0x000fe20000000007 */
[----:B------:R-:W-:Y:S01]  /*9b30*/  MUFU.EX2 R113, R4 ;  /* 0x0000000400717308 */ /* 0x000fe20000000800 */
[----:B------:R-:W-:-:S02]  /*9b40*/  LOP3.LUT R5, R6, 0xff, RZ, 0xc0, !PT ;  /* 0x000000ff06057812 */ /* 0x000fc400078ec0ff */
[----:B------:R-:W-:Y:S02]  /*9b50*/  LOP3.LUT R13, R25, UR14, R78, 0x96, !PT ;  /* 0x0000000e190d7c12 */ /* 0x000fe4000f8e964e */
[----:B------:R-:W-:Y:S02]  /*9b60*/  HSET2.LE.AND R2, R2, R0, PT ;  /* 0x0000000002027233 */ /* 0x000fe40003803000 */
[----:B------:R-:W-:Y:S02]  /*9b70*/  PRMT R5, R5, 0x5410, R8 ;  /* 0x0000541005057816 */ /* 0x000fe40000000008 */
[----:B-1----:R-:W-:Y:S02]  /*9b80*/  LOP3.LUT R3, R14, 0xff, RZ, 0xc0, !PT ;  /* 0x000000ff0e037812 */ /* 0x002fe400078ec0ff */
[----:B------:R-:W-:Y:S02]  /*9b90*/  LOP3.LUT R14, R63, UR12, R24, 0x96, !PT ;  /* 0x0000000c3f0e7c12 */ /* 0x000fe4000f8e9618 */
[----:B------:R-:W-:Y:S01]  /*9ba0*/  PRMT R10, R3, 0x5410, R22 ;  /* 0x00005410030a7816 */ /* 0x000fe20000000016 */
[----:B------:R-:W-:Y:S01]  /*9bb0*/  FFMA.FTZ R3, R191, UR17, -R20 ;  /* 0x00000011bf037c23 */ /* 0x000fe20008010814 */
[----:B------:R-:W-:-:S03]  /*9bc0*/  IMAD.MOV.U32 R191, RZ, RZ, R111 ;  /* 0x000000ffffbf7224 */ /* 0x000fc600078e006f */
[----:B------:R3:W1:Y:S02]  /*9bd0*/  MUFU.EX2 R112, R3 ;  /* 0x0000000300707308 */ /* 0x0006640000000800 */
[----:B---3--:R-:W-:-:S04]  /*9be0*/  F2FP.BF16.F32.PACK_AB R3, R118, R119 ;  /* 0x000000777603723e */ /* 0x008fc800000010ff */
[----:B------:R-:W-:Y:S02]  /*9bf0*/  LOP3.LUT R4, R2, R3, RZ, 0xc0, !PT ;  /* 0x0000000302047212 */ /* 0x000fe400078ec0ff */
[----:B------:R-:W-:Y:S02]  /*9c00*/  HSET2.LE.AND R2, R5, R0, PT ;  /* 0x0000000005027233 */ /* 0x000fe40003803000 */
[----:B--2---:R-:W-:-:S04]  /*9c10*/  F2FP.BF16.F32.PACK_AB R3, R114, R115 ;  /* 0x000000737203723e */ /* 0x004fc800000010ff */
[----:B------:R-:W-:Y:S02]  /*9c20*/  LOP3.LUT R5, R2, R3, RZ, 0xc0, !PT ;  /* 0x0000000302057212 */ /* 0x000fe400078ec0ff */
[----:B------:R-:W-:Y:S02]  /*9c30*/  HSET2.LE.AND R2, R16, R0, PT ;  /* 0x0000000010027233 */ /* 0x000fe40003803000 */
[----:B------:R-:W-:-:S04]  /*9c40*/  F2FP.BF16.F32.PACK_AB R3, R116, R117 ;  /* 0x000000757403723e */ /* 0x000fc800000010ff */
[----:B------:R-:W-:Y:S02]  /*9c50*/  LOP3.LUT R6, R2, R3, RZ, 0xc0, !PT ;  /* 0x0000000302067212 */ /* 0x000fe400078ec0ff */
[----:B------:R-:W-:Y:S01]  /*9c60*/  HSET2.LE.AND R2, R10, R0, PT ;  /* 0x000000000a027233 */ /* 0x000fe20003803000 */
[----:B------:R-:W-:Y:S01]  /*9c70*/  IMAD.WIDE.U32 R10, R11, -0x2daee0ad, RZ ;  /* 0xd2511f530b0a7825 */ /* 0x000fe200078e00ff */
[----:B-1----:R-:W-:-:S04]  /*9c80*/  F2FP.BF16.F32.PACK_AB R3, R112, R113 ;  /* 0x000000717003723e */ /* 0x002fc800000010ff */
[----:B------:R-:W-:Y:S01]  /*9c90*/  LOP3.LUT R7, R2, R3, RZ, 0xc0, !PT ;  /* 0x0000000302077212 */ /* 0x000fe200078ec0ff */
[----:B------:R-:W-:-:S05]  /*9ca0*/  IMAD.WIDE.U32 R2, R19, -0x2daee0ad, RZ ;  /* 0xd2511f5313027825 */ /* 0x000fca00078e00ff */
[----:B------:R-:W-:Y:S01]  /*9cb0*/  LOP3.LUT R3, R3, UR7, R18, 0x96, !PT ;  /* 0x0000000703037c12 */ /* 0x000fe2000f8e9612 */
[----:B----4-:R-:W-:Y:S01]  /*9cc0*/  HMMA.16816.F32.BF16 R172, R4, R40, R64 ;  /* 0x0000002804ac723c */ /* 0x010fe20000041840 */
[----:B------:R-:W-:-:S03]  /*9cd0*/  LOP3.LUT R2, R11, UR5, R2, 0x96, !PT ;  /* 0x000000050b027c12 */ /* 0x000fc6000f8e9602 */
[----:B------:R-:W-:Y:S02]  /*9ce0*/  IMAD.WIDE.U32 R8, R3, -0x326172a9, RZ ;  /* 0xcd9e8d5703087825 */ /* 0x000fe400078e00ff */
[----:B------:R-:W-:Y:S02]  /*9cf0*/  HMMA.16816.F32.BF16 R168, R4, R42, R56 ;  /* 0x0000002a04a8723c */ /* 0x000fe40000041838 */
[----:B------:R-:W-:Y:S01]  /*9d00*/  IMAD.WIDE.U32 R2, R2, -0x326172a9, RZ ;  /* 0xcd9e8d5702027825 */ /* 0x000fe200078e00ff */
[----:B------:R-:W-:-:S03]  /*9d10*/  LOP3.LUT R9, R9, UR6, R12, 0x96, !PT ;  /* 0x0000000609097c12 */ /* 0x000fc6000f8e960c */
[C---:B------:R-:W-:Y:S01]  /*9d20*/  HMMA.16816.F32.BF16 R160, R4.reuse, R52, R44 ;  /* 0x0000003404a0723c */ /* 0x040fe2000004182c */
[C---:B------:R-:W-:Y:S02]  /*9d30*/  LOP3.LUT R24, R2.reuse, 0xffff, RZ, 0xc0, !PT ;  /* 0x0000ffff02187812 */ /* 0x040fe400078ec0ff */
[----:B------:R-:W-:Y:S02]  /*9d40*/  SHF.R.U32.HI R28, RZ, 0x18, R2 ;  /* 0x00000018ff1c7819 */ /* 0x000fe40000011602 */
[----:B------:R-:W-:Y:S01]  /*9d50*/  LOP3.LUT R12, R3, UR16, R8, 0x96, !PT ;  /* 0x00000010030c7c12 */ /* 0x000fe2000f8e9608 */
[----:B------:R-:W-:Y:S01]  /*9d60*/  HMMA.16816.F32.BF16 R64, R4, R54, R36 ;  /* 0x000000360440723c */ /* 0x000fe20000041824 */
[----:B------:R-:W-:Y:S01]  /*9d70*/  IMAD.MOV.U32 R47, RZ, RZ, R33 ;  /* 0x000000ffff2f7224 */ /* 0x000fe200078e0021 */
[----:B------:R-:W-:Y:S01]  /*9d80*/  SHF.R.U32.HI R33, RZ, 0x10, R2 ;  /* 0x00000010ff217819 */ /* 0x000fe20000011602 */
[----:B------:R-:W-:Y:S01]  /*9d90*/  IMAD.MOV.U32 R46, RZ, RZ, R34 ;  /* 0x000000ffff2e7224 */ /* 0x000fe200078e0022 */
[----:B------:R-:W-:Y:S01]  /*9da0*/  LOP3.LUT R34, R2, 0xff, RZ, 0xc0, !PT ;  /* 0x000000ff02227812 */ /* 0x000fe200078ec0ff */
[----:B------:R-:W-:Y:S01]  /*9db0*/  FFMA.FTZ R2, R203, UR17, -R15 ;  /* 0x00000011cb027c23 */ /* 0x000fe2000801080f */
[----:B------:R-:W-:-:S02]  /*9dc0*/  IMAD.MOV.U32 R203, RZ, RZ, R164 ;  /* 0x000000ffffcb7224 */ /* 0x000fc400078e00a4 */
[----:B------:R-:W-:Y:S01]  /*9dd0*/  IMAD.WIDE.U32 R4, R23, -0x2daee0ad, RZ ;  /* 0xd2511f5317047825 */ /* 0x000fe200078e00ff */
[----:B------:R1:W-:Y:S03]  /*9de0*/  MUFU.EX2 R111, R2 ;  /* 0x00000002006f7308 */ /* 0x0003e60000000800 */
[----:B------:R-:W-:Y:S01]  /*9df0*/  IMAD.WIDE.U32 R6, R13, -0x2daee0ad, RZ ;  /* 0xd2511f530d067825 */ /* 0x000fe200078e00ff */
[----:B------:R-:W-:Y:S02]  /*9e00*/  LOP3.LUT R11, R5, UR15, R32, 0x96, !PT ;  /* 0x0000000f050b7c12 */ /* 0x000fe4000f8e9620 */
[C---:B------:R-:W-:Y:S01]  /*9e10*/  LOP3.LUT R27, R4.reuse, 0xffff, RZ, 0xc0, !PT ;  /* 0x0000ffff041b7812 */ /* 0x040fe200078ec0ff */
[----:B------:R-:W-:Y:S01]  /*9e20*/  IMAD.MOV.U32 R164, RZ, RZ, R100 ;  /* 0x000000ffffa47224 */ /* 0x000fe200078e0064 */
[----:B------:R-:W-:Y:S01]  /*9e30*/  LOP3.LUT R32, R4, 0xff, RZ, 0xc0, !PT ;  /* 0x000000ff04207812 */ /* 0x000fe200078ec0ff */
[----:B------:R-:W-:Y:S01]  /*9e40*/  IMAD.MOV.U32 R45, RZ, RZ, R35 ;  /* 0x000000ffff2d7224 */ /* 0x000fe200078e0023 */
[----:B------:R-:W-:-:S02]  /*9e50*/  SHF.R.U32.HI R29, RZ, 0x10, R4 ;  /* 0x00000010ff1d7819 */ /* 0x000fc40000011604 */
[----:B------:R-:W-:Y:S01]  /*9e60*/  SHF.R.U32.HI R31, RZ, 0x18, R4 ;  /* 0x00000018ff1f7819 */ /* 0x000fe20000011604 */
[----:B------:R-:W-:Y:S01]  /*9e70*/  FFMA.FTZ R4, R217, UR17, -R15 ;  /* 0x00000011d9047c23 */ /* 0x000fe2000801080f */
[----:B------:R-:W-:Y:S02]  /*9e80*/  IMAD.MOV.U32 R217, RZ, RZ, R89 ;  /* 0x000000ffffd97224 */ /* 0x000fe400078e0059 */
[----:B-1----:R-:W-:Y:S01]  /*9e90*/  IMAD.WIDE.U32 R2, R9, -0x2daee0ad, RZ ;  /* 0xd2511f5309027825 */ /* 0x002fe200078e00ff */
[----:B------:R1:W-:Y:S04]  /*9ea0*/  MUFU.EX2 R108, R4 ;  /* 0x00000004006c7308 */ /* 0x0003e80000000800 */
[----:B------:R-:W-:Y:S02]  /*9eb0*/  LOP3.LUT R16, R3, UR15, R10, 0x96, !PT ;  /* 0x0000000f03107c12 */ /* 0x000fe4000f8e960a */
[C---:B------:R-:W-:Y:S01]  /*9ec0*/  LOP3.LUT R23, R2.reuse, 0xffff, RZ, 0xc0, !PT ;  /* 0x0000ffff02177812 */ /* 0x040fe200078ec0ff */
[--C-:B------:R-:W-:Y:S01]  /*9ed0*/  FFMA.FTZ R3, R221, UR17, -R15.reuse ;  /* 0x00000011dd037c23 */ /* 0x100fe2000801080f */
[----:B------:R-:W-:Y:S01]  /*9ee0*/  LOP3.LUT R30, R2, 0xff, RZ, 0xc0, !PT ;  /* 0x000000ff021e7812 */ /* 0x000fe200078ec0ff */
[----:B------:R-:W-:Y:S01]  /*9ef0*/  IMAD.MOV.U32 R221, RZ, RZ, R46 ;  /* 0x000000ffffdd7224 */ /* 0x000fe200078e002e */
[--C-:B------:R-:W-:Y:S01]  /*9f00*/  SHF.R.U32.HI R26, RZ, 0x10, R2.reuse ;  /* 0x00000010ff1a7819 */ /* 0x100fe20000011602 */
[----:B------:R-:W-:Y:S01]  /*9f10*/  MUFU.EX2 R97, R3 ;  /* 0x0000000300617308 */ /* 0x000fe20000000800 */
[----:B------:R-:W-:Y:S01]  /*9f20*/  SHF.R.U32.HI R25, RZ, 0x18, R2 ;  /* 0x00000018ff197819 */ /* 0x000fe20000011602 */
[----:B------:R-:W-:Y:S01]  /*9f30*/  FFMA.FTZ R2, R219, UR17, -R15 ;  /* 0x00000011db027c23 */ /* 0x000fe2000801080f */
[----:B------:R-:W-:Y:S01]  /*9f40*/  IMAD.MOV.U32 R219, RZ, RZ, R47 ;  /* 0x000000ffffdb7224 */ /* 0x000fe200078e002f */
[----:B-1----:R-:W-:-:S04]  /*9f50*/  LOP3.LUT R4, R7, UR11, R86, 0x96, !PT ;  /* 0x0000000b07047c12 */ /* 0x002fc8000f8e9656 */
[----:B------:R1:W-:Y:S01]  /*9f60*/  MUFU.EX2 R106, R2 ;  /* 0x00000002006a7308 */ /* 0x0003e20000000800 */
[----:B------:R-:W-:-:S05]  /*9f70*/  IMAD.WIDE.U32 R4, R4, -0x326172a9, RZ ;  /* 0xcd9e8d5704047825 */ /* 0x000fca00078e00ff */
[----:B------:R-:W-:Y:S01]  /*9f80*/  LOP3.LUT R7, R5, UR10, R62, 0x96, !PT ;  /* 0x0000000a05077c12 */ /* 0x000fe2000f8e963e */
[----:B------:R-:W-:Y:S01]  /*9f90*/  FFMA.FTZ R5, R218, UR17, -R15 ;  /* 0x00000011da057c23 */ /* 0x000fe2000801080f */
[----:B------:R-:W-:Y:S02]  /*9fa0*/  IMAD.MOV.U32 R218, RZ, RZ, R190 ;  /* 0x000000ffffda7224 */ /* 0x000fe400078e00be */
[----:B------:R-:W-:Y:S01]  /*9fb0*/  IMAD.MOV.U32 R190, RZ, RZ, R155 ;  /* 0x000000ffffbe7224 */ /* 0x000fe200078e009b */
[----:B------:R2:W-:Y:S01]  /*9fc0*/  MUFU.EX2 R105, R5 ;  /* 0x0000000500697308 */ /* 0x0005e20000000800 */
[----:B------:R-:W-:-:S04]  /*9fd0*/  IMAD.WIDE.U32 R8, R7, -0x2daee0ad, RZ ;  /* 0xd2511f5307087825 */ /* 0x000fc800078e00ff */
[----:B-1----:R-:W-:-:S05]  /*9fe0*/  IMAD.WIDE.U32 R2, R14, -0x2daee0ad, RZ ;  /* 0xd2511f530e027825 */ /* 0x002fca00078e00ff */
[----:B------:R-:W-:Y:S01]  /*9ff0*/  LOP3.LUT R10, R3, UR9, R6, 0x96, !PT ;  /* 0x00000009030a7c12 */ /* 0x000fe2000f8e9606 */
[----:B------:R-:W-:Y:S01]  /*a000*/  FFMA.FTZ R3, R104, UR17, -R15 ;  /* 0x0000001168037c23 */ /* 0x000fe2000801080f */
[----:B------:R-:W-:-:S03]  /*a010*/  LOP3.LUT R6, R9, UR7, R2, 0x96, !PT ;  /* 0x0000000709067c12 */ /* 0x000fc6000f8e9602 */
[----:B------:R1:W-:Y:S02]  /*a020*/  MUFU.EX2 R104, R3 ;  /* 0x0000000300687308 */ /* 0x0003e40000000800 */
[----:B------:R-:W-:-:S04]  /*a030*/  IMAD.WIDE.U32 R6, R6, -0x326172a9, RZ ;  /* 0xcd9e8d5706067825 */ /* 0x000fc800078e00ff */
[----:B--2---:R-:W-:Y:S01]  /*a040*/  FFMA.FTZ R5, R107, UR17, -R15 ;  /* 0x000000116b057c23 */ /* 0x004fe2000801080f */
[----:B------:R-:W-:-:S03]  /*a050*/  IMAD.MOV.U32 R107, RZ, RZ, R189 ;  /* 0x000000ffff6b7224 */ /* 0x000fc600078e00bd */
[----:B------:R2:W-:Y:S01]  /*a060*/  MUFU.EX2 R103, R5 ;  /* 0x0000000500677308 */ /* 0x0005e20000000800 */
[----:B------:R-:W-:Y:S02]  /*a070*/  IMAD.MOV.U32 R189, RZ, RZ, R154 ;  /* 0x000000ffffbd7224 */ /* 0x000fe400078e009a */
[----:B-1----:R-:W-:-:S05]  /*a080*/  IMAD.WIDE.U32 R2, R10, -0x326172a9, RZ ;  /* 0xcd9e8d570a027825 */ /* 0x002fca00078e00ff */
[----:B------:R-:W-:Y:S01]  /*a090*/  LOP3.LUT R4, R3, UR8, R4, 0x96, !PT ;  /* 0x0000000803047c12 */ /* 0x000fe2000f8e9604 */
[----:B------:R-:W-:Y:S01]  /*a0a0*/  FFMA.FTZ R3, R109, UR17, -R15 ;  /* 0x000000116d037c23 */ /* 0x000fe2000801080f */
[----:B------:R-:W-:-:S03]  /*a0b0*/  IMAD.MOV.U32 R109, RZ, RZ, R153 ;  /* 0x000000ffff6d7224 */ /* 0x000fc600078e0099 */
[----:B------:R1:W-:Y:S01]  /*a0c0*/  MUFU.EX2 R102, R3 ;  /* 0x0000000300667308 */ /* 0x0003e20000000800 */
[----:B--2---:R-:W-:Y:S01]  /*a0d0*/  IMAD.WIDE.U32 R4, R4, -0x2daee0ad, RZ ;  /* 0xd2511f5304047825 */ /* 0x004fe200078e00ff */
[----:B-1----:R-:W-:-:S03]  /*a0e0*/  LOP3.LUT R3, R7, UR6, R2, 0x96, !PT ;  /* 0x0000000607037c12 */ /* 0x002fc6000f8e9602 */
[--C-:B------:R-:W-:Y:S01]  /*a0f0*/  FFMA.FTZ R2, R110, UR17, -R15.reuse ;  /* 0x000000116e027c23 */ /* 0x100fe2000801080f */
[----:B------:R-:W-:Y:S01]  /*a100*/  LOP3.LUT R7, R5, UR5, R8, 0x96, !PT ;  /* 0x0000000505077c12 */ /* 0x000fe2000f8e9608 */
[----:B------:R-:W-:Y:S01]  /*a110*/  FFMA.FTZ R5, R178, UR17, -R15 ;  /* 0x00000011b2057c23 */ /* 0x000fe2000801080f */
[----:B------:R-:W-:Y:S01]  /*a120*/  IMAD.MOV.U32 R178, RZ, RZ, R215 ;  /* 0x000000ffffb27224 */ /* 0x000fe200078e00d7 */
[----:B------:R1:W-:Y:S01]  /*a130*/  MUFU.EX2 R101, R2 ;  /* 0x0000000200657308 */ /* 0x0003e20000000800 */
[----:B------:R-:W-:Y:S01]  /*a140*/  IMAD.MOV.U32 R110, RZ, RZ, R152 ;  /* 0x000000ffff6e7224 */ /* 0x000fe200078e0098 */
[----:B------:R2:W5:Y:S04]  /*a150*/  LDL.LU R215, [R1+0xcc] ;  /* 0x0000cc0001d77983 */ /* 0x0005680000300800 */
[----:B------:R-:W-:Y:S02]  /*a160*/  LDSM.16.MT88.4 R152, [R205+0x5c00] ;  /* 0x005c0000cd98783b */ /* 0x000fe40000004200 */
[----:B------:R3:W-:Y:S01]  /*a170*/  MUFU.EX2 R100, R5 ;  /* 0x0000000500647308 */ /* 0x0007e20000000800 */
[----:B-1----:R-:W-:-:S05]  /*a180*/  IMAD.WIDE.U32 R2, R3, -0x2daee0ad, RZ ;  /* 0xd2511f5303027825 */ /* 0x002fca00078e00ff */
[----:B------:R-:W-:Y:S01]  /*a190*/  LOP3.LUT R19, R3, UR15, R4, 0x96, !PT ;  /* 0x0000000f03137c12 */ /* 0x000fe2000f8e9604 */
[----:B------:R-:W-:Y:S01]  /*a1a0*/  FFMA.FTZ R4, R179, UR17, -R15 ;  /* 0x00000011b3047c23 */ /* 0x000fe2000801080f */
[----:B------:R-:W-:Y:S01]  /*a1b0*/  LOP3.LUT R8, R2, 0xffff, RZ, 0xc0, !PT ;  /* 0x0000ffff02087812 */ /* 0x000fe200078ec0ff */
[----:B---3--:R-:W-:Y:S01]  /*a1c0*/  FFMA.FTZ R5, R234, UR17, -R17 ;  /* 0x00000011ea057c23 */ /* 0x008fe20008010811 */
[----:B------:R-:W-:Y:S01]  /*a1d0*/  LOP3.LUT R10, R2, 0xff, RZ, 0xc0, !PT ;  /* 0x000000ff020a7812 */ /* 0x000fe200078ec0ff */
[----:B------:R1:W-:Y:S01]  /*a1e0*/  MUFU.EX2 R98, R4 ;  /* 0x0000000400627308 */ /* 0x0003e20000000800 */
[--C-:B------:R-:W-:Y:S02]  /*a1f0*/  SHF.R.U32.HI R18, RZ, 0x10, R2.reuse ;  /* 0x00000010ff127819 */ /* 0x100fe40000011602 */
[----:B------:R-:W-:Y:S01]  /*a200*/  SHF.R.U32.HI R22, RZ, 0x18, R2 ;  /* 0x00000018ff167819 */ /* 0x000fe20000011602 */
[----:B------:R-:W-:Y:S01]  /*a210*/  IMAD.WIDE.U32 R2, R7, -0x326172a9, RZ ;  /* 0xcd9e8d5707027825 */ /* 0x000fe200078e00ff */
[----:B------:R-:W-:-:S03]  /*a220*/  SHF.R.U32.HI R7, RZ, 0x10, R11 ;  /* 0x00000010ff077819 */ /* 0x000fc6000001160b */
[----:B------:R3:W-:Y:S01]  /*a230*/  MUFU.EX2 R87, R5 ;  /* 0x0000000500577308 */ /* 0x0007e20000000800 */
[----:B------:R-:W-:Y:S02]  /*a240*/  LOP3.LUT R9, R3, UR16, R6, 0x96, !PT ;  /* 0x0000001003097c12 */ /* 0x000fe4000f8e9606 */
[C---:B------:R-:W-:Y:S01]  /*a250*/  LOP3.LUT R36, R2.reuse, 0xffff, RZ, 0xc0, !PT ;  /* 0x0000ffff02247812 */ /* 0x040fe200078ec0ff */
[----:B------:R-:W-:Y:S01]  /*a260*/  FFMA.FTZ R3, R251, UR17, -R17 ;  /* 0x00000011fb037c23 */ /* 0x000fe20008010811 */
[----:B------:R-:W-:Y:S02]  /*a270*/  LOP3.LUT R39, R2, 0xff, RZ, 0xc0, !PT ;  /* 0x000000ff02277812 */ /* 0x000fe400078ec0ff */
[--C-:B------:R-:W-:Y:S01]  /*a280*/  SHF.R.U32.HI R37, RZ, 0x10, R2.reuse ;  /* 0x00000010ff257819 */ /* 0x100fe20000011602 */
[----:B------:R4:W-:Y:S01]  /*a290*/  MUFU.EX2 R91, R3 ;  /* 0x00000003005b7308 */ /* 0x0009e20000000800 */
[----:B------:R-:W-:Y:S01]  /*a2a0*/  SHF.R.U32.HI R38, RZ, 0x18, R2 ;  /* 0x00000018ff267819 */ /* 0x000fe20000011602 */
[----:B-1----:R-:W-:Y:S01]  /*a2b0*/  FFMA.FTZ R4, R180, UR17, -R15 ;  /* 0x00000011b4047c23 */ /* 0x002fe2000801080f */
[----:B------:R-:W-:-:S02]  /*a2c0*/  SHF.R.U32.HI R2, RZ, 0x8, R24 ;  /* 0x00000008ff027819 */ /* 0x000fc40000011618 */
[----:B------:R-:W-:Y:S02]  /*a2d0*/  SHF.R.U32.HI R6, RZ, 0x18, R11 ;  /* 0x00000018ff067819 */ /* 0x000fe4000001160b */
[----:B------:R-:W-:Y:S01]  /*a2e0*/  PRMT R44, R34, 0x5410, R2 ;  /* 0x00005410222c7816 */ /* 0x000fe20000000002 */
[----:B------:R1:W-:Y:S01]  /*a2f0*/  MUFU.EX2 R99, R4 ;  /* 0x0000000400637308 */ /* 0x0003e20000000800 */
[----:B------:R-:W-:Y:S02]  /*a300*/  LOP3.LUT R2, R33, 0xff, RZ, 0xc0, !PT ;  /* 0x000000ff21027812 */ /* 0x000fe400078ec0ff */
[----:B---3--:R-:W-:Y:S02]  /*a310*/  LOP3.LUT R5, R18, 0xff, RZ, 0xc0, !PT ;  /* 0x000000ff12057812 */ /* 0x008fe400078ec0ff */
[----:B------:R-:W-:Y:S02]  /*a320*/  PRMT R24, R2, 0x5410, R28 ;  /* 0x0000541002187816 */ /* 0x000fe4000000001c */
[----:B------:R-:W-:Y:S01]  /*a330*/  LOP3.LUT R2, R29, 0xff, RZ, 0xc0, !PT ;  /* 0x000000ff1d027812 */ /* 0x000fe200078ec0ff */
[----:B----4-:R-:W-:Y:S01]  /*a340*/  FFMA.FTZ R3, R250, UR17, -R17 ;  /* 0x00000011fa037c23 */ /* 0x010fe20008010811 */
[----:B------:R-:W-:-:S02]  /*a350*/  PRMT R58, R5, 0x5410, R22 ;  /* 0x00005410053a7816 */ /* 0x000fc40000000016 */
[----:B------:R-:W-:Y:S01]  /*a360*/  PRMT R13, R2, 0x5410, R31 ;  /* 0x00005410020d7816 */ /* 0x000fe2000000001f */
[----:B------:R3:W-:Y:S01]  /*a370*/  MUFU.EX2 R90, R3 ;  /* 0x00000003005a7308 */ /* 0x0007e20000000800 */
[----:B------:R-:W-:Y:S02]  /*a380*/  SHF.R.U32.HI R2, RZ, 0x8, R8 ;  /* 0x00000008ff027819 */ /* 0x000fe40000011608 */
[C---:B------:R-:W-:Y:S01]  /*a390*/  LOP3.LUT R8, R11.reuse, 0xff, RZ, 0xc0, !PT ;  /* 0x000000ff0b087812 */ /* 0x040fe200078ec0ff */
[----:B-1----:R-:W-:Y:S01]  /*a3a0*/  FFMA.FTZ R4, R232, UR17, -R17 ;  /* 0x00000011e8047c23 */ /* 0x002fe20008010811 */
[----:B------:R-:W-:Y:S02]  /*a3b0*/  PRMT R59, R10, 0x5410, R2 ;  /* 0x000054100a3b7816 */ /* 0x000fe40000000002 */
[----:B------:R-:W-:Y:S01]  /*a3c0*/  LOP3.LUT R2, R11, 0xffff, RZ, 0xc0, !PT ;  /* 0x0000ffff0b027812 */ /* 0x000fe200078ec0ff */
[----:B------:R1:W-:Y:S01]  /*a3d0*/  MUFU.EX2 R96, R4 ;  /* 0x0000000400607308 */ /* 0x0003e20000000800 */
[----:B------:R-:W-:-:S02]  /*a3e0*/  SHF.R.U32.HI R5, RZ, 0x18, R12 ;  /* 0x00000018ff057819 */ /* 0x000fc4000001160c */
[----:B---3--:R-:W-:-:S04]  /*a3f0*/  SHF.R.U32.HI R3, RZ, 0x8, R27 ;  /* 0x00000008ff037819 */ /* 0x008fc8000001161b */
[----:B------:R-:W-:Y:S02]  /*a400*/  PRMT R14, R32, 0x5410, R3 ;  /* 0x00005410200e7816 */ /* 0x000fe40000000003 */
[----:B------:R-:W-:Y:S01]  /*a410*/  LOP3.LUT R3, R26, 0xff, RZ, 0xc0, !PT ;  /* 0x000000ff1a037812 */ /* 0x000fe200078ec0ff */
[----:B-1----:R-:W-:-:S03]  /*a420*/  FFMA.FTZ R4, R249, UR17, -R17 ;  /* 0x00000011f9047c23 */ /* 0x002fc60008010811 */
[----:B------:R-:W-:Y:S01]  /*a430*/  PRMT R60, R3, 0x5410, R25 ;  /* 0x00005410033c7816 */ /* 0x000fe20000000019 */
[----:B------:R-:W-:Y:S01]  /*a440*/  FFMA.FTZ R3, R182, UR17, -R17 ;  /* 0x00000011b6037c23 */ /* 0x000fe20008010811 */
[----:B------:R1:W3:Y:S08]  /*a450*/  MUFU.EX2 R89, R4 ;  /* 0x0000000400597308 */ /* 0x0002f00000000800 */
[----:B------:R4:W-:Y:S01]  /*a460*/  MUFU.EX2 R86, R3 ;  /* 0x0000000300567308 */ /* 0x0009e20000000800 */
[----:B-1----:R-:W-:-:S04]  /*a470*/  SHF.R.U32.HI R4, RZ, 0x8, R23 ;  /* 0x00000008ff047819 */ /* 0x002fc80000011617 */
[----:B------:R-:W-:Y:S01]  /*a480*/  PRMT R61, R30, 0x5410, R4 ;  /* 0x000054101e3d7816 */ /* 0x000fe20000000004 */
[----:B------:R-:W-:Y:S01]  /*a490*/  FFMA.FTZ R4, R183, UR17, -R17 ;  /* 0x00000011b7047c23 */ /* 0x000fe20008010811 */
[----:B------:R-:W1:Y:S01]  /*a4a0*/  LDSM.16.MT88.4 R28, [R205+0x5800] ;  /* 0x00580000cd1c783b */ /* 0x000e620000004200 */
[----:B----4-:R-:W-:Y:S02]  /*a4b0*/  SHF.R.U32.HI R3, RZ, 0x8, R2 ;  /* 0x00000008ff037819 */ /* 0x010fe40000011602 */
[----:B------:R4:W-:Y:S01]  /*a4c0*/  MUFU.EX2 R85, R4 ;  /* 0x0000000400557308 */ /* 0x0009e20000000800 */
[----:B------:R-:W-:Y:S02]  /*a4d0*/  LOP3.LUT R2, R7, 0xff, RZ, 0xc0, !PT ;  /* 0x000000ff07027812 */ /* 0x000fe400078ec0ff */
[----:B------:R-:W-:Y:S02]  /*a4e0*/  PRMT R7, R8, 0x5410, R3 ;  /* 0x0000541008077816 */ /* 0x000fe40000000003 */
[----:B------:R-:W-:-:S02]  /*a4f0*/  PRMT R8, R2, 0x5410, R6 ;  /* 0x0000541002087816 */ /* 0x000fc40000000006 */
[C---:B------:R-:W-:Y:S02]  /*a500*/  LOP3.LUT R2, R12.reuse, 0xffff, RZ, 0xc0, !PT ;  /* 0x0000ffff0c027812 */ /* 0x040fe400078ec0ff */
[----:B------:R-:W-:Y:S02]  /*a510*/  SHF.R.U32.HI R3, RZ, 0x10, R12 ;  /* 0x00000010ff037819 */ /* 0x000fe4000001160c */
[----:B------:R-:W-:Y:S01]  /*a520*/  LOP3.LUT R6, R12, 0xff, RZ, 0xc0, !PT ;  /* 0x000000ff0c067812 */ /* 0x000fe200078ec0ff */
[----:B----4-:R-:W-:-:S04]  /*a530*/  FFMA.FTZ R4, R192, UR17, -R17 ;  /* 0x00000011c0047c23 */ /* 0x010fc80008010811 */
[----:B------:R4:W2:Y:S02]  /*a540*/  MUFU.EX2 R84, R4 ;  /* 0x0000000400547308 */ /* 0x0008a40000000800 */
[----:B----4-:R-:W-:Y:S02]  /*a550*/  SHF.R.U32.HI R4, RZ, 0x8, R2 ;  /* 0x00000008ff047819 */ /* 0x010fe40000011602 */
[----:B------:R-:W-:Y:S01]  /*a560*/  LOP3.LUT R2, R3, 0xff, RZ, 0xc0, !PT ;  /* 0x000000ff03027812 */ /* 0x000fe200078ec0ff */
[----:B------:R-:W-:Y:S01]  /*a570*/  FFMA.FTZ R3, R193, UR17, -R17 ;  /* 0x00000011c1037c23 */ /* 0x000fe20008010811 */
[----:B------:R-:W-:Y:S01]  /*a580*/  PRMT R35, R6, 0x5410, R4 ;  /* 0x0000541006237816 */ /* 0x000fe20000000004 */
[----:B------:R-:W-:Y:S01]  /*a590*/  FFMA.FTZ R6, R252, UR17, -R21 ;  /* 0x00000011fc067c23 */ /* 0x000fe20008010815 */
[----:B------:R-:W-:Y:S01]  /*a5a0*/  PRMT R34, R2, 0x5410, R5 ;  /* 0x0000541002227816 */ /* 0x000fe20000000005 */
[----:B------:R4:W-:Y:S01]  /*a5b0*/  MUFU.EX2 R79, R3 ;  /* 0x00000003004f7308 */ /* 0x0009e20000000800 */
[----:B------:R-:W-:-:S02]  /*a5c0*/  HSET2.LE.AND R2, R14, R0, PT ;  /* 0x000000000e027233 */ /* 0x000fc40003803000 */
[----:B------:R-:W-:Y:S02]  /*a5d0*/  HSET2.LE.AND R4, R13, R0, PT ;  /* 0x000000000d047233 */ /* 0x000fe40003803000 */
[----:B---3--:R-:W-:-:S03]  /*a5e0*/  F2FP.BF16.F32.PACK_AB R5, R89, R90 ;  /* 0x0000005a5905723e */ /* 0x008fc600000010ff */
[----:B------:R3:W-:Y:S01]  /*a5f0*/  MUFU.EX2 R78, R6 ;  /* 0x00000006004e7308 */ /* 0x0007e20000000800 */
[----:B------:R-:W-:Y:S02]  /*a600*/  LOP3.LUT R15, R4, R5, RZ, 0xc0, !PT ;  /* 0x00000005040f7212 */ /* 0x000fe400078ec0ff */
[----:B------:R-:W-:Y:S02]  /*a610*/  HSET2.LE.AND R4, R8, R0, PT ;  /* 0x0000000008047233 */ /* 0x000fe40003803000 */
[----:B------:R-:W-:Y:S02]  /*a620*/  F2FP.BF16.F32.PACK_AB R5, R91, R96 ;  /* 0x000000605b05723e */ /* 0x000fe400000010ff */
[----:B----4-:R-:W-:Y:S02]  /*a630*/  F2FP.BF16.F32.PACK_AB R3, R106, R97 ;  /* 0x000000616a03723e */ /* 0x010fe400000010ff */
[----:B------:R-:W-:Y:S01]  /*a640*/  LOP3.LUT R13, R4, R5, RZ, 0xc0, !PT ;  /* 0x00000005040d7212 */ /* 0x000fe200078ec0ff */
[----:B------:R-:W-:Y:S01]  /*a650*/  FFMA.FTZ R5, R195, UR17, -R21 ;  /* 0x00000011c3057c23 */ /* 0x000fe20008010815 */
[----:B------:R-:W-:-:S02]  /*a660*/  LOP3.LUT R14, R2, R3, RZ, 0xc0, !PT ;  /* 0x00000003020e7212 */ /* 0x000fc400078ec0ff */
[----:B------:R-:W-:Y:S01]  /*a670*/  HSET2.LE.AND R2, R7, R0, PT ;  /* 0x0000000007027233 */ /* 0x000fe20003803000 */
[----:B------:R4:W-:Y:S01]  /*a680*/  MUFU.EX2 R76, R5 ;  /* 0x00000005004c7308 */ /* 0x0009e20000000800 */
[----:B------:R-:W-:Y:S01]  /*a690*/  F2FP.BF16.F32.PACK_AB R3, R108, R111 ;  /* 0x0000006f6c03723e */ /* 0x000fe200000010ff */
[----:B---3--:R-:W-:Y:S01]  /*a6a0*/  FFMA.FTZ R6, R194, UR17, -R21 ;  /* 0x00000011c2067c23 */ /* 0x008fe20008010815 */
[----:B------:R-:W-:Y:S02]  /*a6b0*/  LOP3.LUT R8, R9, 0xff, RZ, 0xc0, !PT ;  /* 0x000000ff09087812 */ /* 0x000fe400078ec0ff */
[----:B------:R-:W-:Y:S02]  /*a6c0*/  LOP3.LUT R12, R2, R3, RZ, 0xc0, !PT ;  /* 0x00000003020c7212 */ /* 0x000fe400078ec0ff */
[----:B------:R-:W-:Y:S01]  /*a6d0*/  LOP3.LUT R3, R16, 0xffff, RZ, 0xc0, !PT ;  /* 0x0000ffff10037812 */ /* 0x000fe200078ec0ff */
[----:B------:R3:W-:Y:S01]  /*a6e0*/  MUFU.EX2 R77, R6 ;  /* 0x00000006004d7308 */ /* 0x0007e20000000800 */
[----:B------:R-:W-:-:S02]  /*a6f0*/  SHF.R.U32.HI R2, RZ, 0x10, R16 ;  /* 0x00000010ff027819 */ /* 0x000fc40000011610 */
[----:B------:R-:W-:Y:S01]  /*a700*/  SHF.R.U32.HI R4, RZ, 0x8, R3 ;  /* 0x00000008ff047819 */ /* 0x000fe20000011603 */
[C---:B------:R-:W-:Y:S01]  /*a710*/  HMMA.16816.F32.BF16 R48, R12.reuse, R40, R72 ;  /* 0x000000280c30723c */ /* 0x040fe20000041848 */
[----:B------:R-:W-:Y:S02]  /*a720*/  LOP3.LUT R3, R16, 0xff, RZ, 0xc0, !PT ;  /* 0x000000ff10037812 */ /* 0x000fe400078ec0ff */
[----:B------:R-:W-:Y:S02]  /*a730*/  LOP3.LUT R2, R2, 0xff, RZ, 0xc0, !PT ;  /* 0x000000ff02027812 */ /* 0x000fe400078ec0ff */
[----:B------:R-:W-:Y:S01]  /*a740*/  PRMT R57, R3, 0x5410, R4 ;  /* 0x0000541003397816 */ /* 0x000fe20000000004 */
[--C-:B------:R-:W-:Y:S01]  /*a750*/  FFMA.FTZ R3, R196, UR17, -R21.reuse ;  /* 0x00000011c4037c23 */ /* 0x100fe20008010815 */
[----:B------:R-:W-:Y:S01]  /*a760*/  FFMA.FTZ R4, R217, UR17, -R20 ;  /* 0x00000011d9047c23 */ /* 0x000fe20008010814 */
[----:B----4-:R-:W-:Y:S02]  /*a770*/  SHF.R.U32.HI R5, RZ, 0x8, R36 ;  /* 0x00000008ff057819 */ /* 0x010fe40000011624 */
[----:B------:R-:W-:Y:S01]  /*a780*/  LOP3.LUT R7, R37, 0xff, RZ, 0xc0, !PT ;  /* 0x000000ff25077812 */ /* 0x000fe200078ec0ff */
[----:B------:R4:W1:Y:S01]  /*a790*/  MUFU.EX2 R74, R3 ;  /* 0x00000003004a7308 */ /* 0x0008620000000800 */
[----:B---3--:R-:W-:Y:S01]  /*a7a0*/  SHF.R.U32.HI R6, RZ, 0x18, R16 ;  /* 0x00000018ff067819 */ /* 0x008fe20000011610 */
[----:B------:R-:W-:Y:S01]  /*a7b0*/  HMMA.16816.F32.BF16 R40, R12, R42, R68 ;  /* 0x0000002a0c28723c */ /* 0x000fe20000041844 */
[----:B------:R-:W-:Y:S01]  /*a7c0*/  FFMA.FTZ R33, R199, UR17, -R21 ;  /* 0x00000011c7217c23 */ /* 0x000fe20008010815 */
[----:B------:R-:W-:Y:S01]  /*a7d0*/  IMAD.MOV.U32 R179, RZ, RZ, R214 ;  /* 0x000000ffffb37224 */ /* 0x000fe200078e00d6 */
[----:B------:R-:W-:Y:S01]  /*a7e0*/  PRMT R56, R2, 0x5410, R6 ;  /* 0x0000541002387816 */ /* 0x000fe20000000006 */
[----:B------:R-:W-:Y:S01]  /*a7f0*/  IMAD.MOV.U32 R217, RZ, RZ, R45 ;  /* 0x000000ffffd97224 */ /* 0x000fe200078e002d */
[----:B------:R-:W-:Y:S01]  /*a800*/  LOP3.LUT R2, R9, 0xffff, RZ, 0xc0, !PT ;  /* 0x0000ffff09027812 */ /* 0x000fe200078ec0ff */
[----:B------:R3:W-:Y:S01]  /*a810*/  MUFU.EX2 R73, R4 ;  /* 0x0000000400497308 */ /* 0x0007e20000000800 */
[----:B----4-:R-:W-:-:S02]  /*a820*/  SHF.R.U32.HI R3, RZ, 0x10, R9 ;  /* 0x00000010ff037819 */ /* 0x010fc40000011609 */
[----:B------:R-:W-:Y:S02]  /*a830*/  PRMT R22, R39, 0x5410, R5 ;  /* 0x0000541027167816 */ /* 0x000fe40000000005 */
[----:B------:R-:W-:Y:S01]  /*a840*/  PRMT R18, R7, 0x5410, R38 ;  /* 0x0000541007127816 */ /* 0x000fe20000000026 */
[----:B------:R-:W-:Y:S02]  /*a850*/  FFMA.FTZ R16, R200, UR17, -R21 ;  /* 0x00000011c8107c23 */ /* 0x000fe40008010815 */
[----:B------:R-:W-:Y:S01]  /*a860*/  MUFU.EX2 R62, R33 ;  /* 0x00000021003e7308 */ /* 0x000fe20000000800 */
[----:B------:R4:W5:Y:S01]  /*a870*/  LDL.LU R214, [R1+0xc8] ;  /* 0x0000c80001d67983 */ /* 0x0009620000300800 */
[----:B---3--:R-:W-:Y:S02]  /*a880*/  SHF.R.U32.HI R4, RZ, 0x8, R2 ;  /* 0x00000008ff047819 */ /* 0x008fe40000011602 */
[----:B------:R-:W-:Y:S01]  /*a890*/  LOP3.LUT R2, R3, 0xff, RZ, 0xc0, !PT ;  /* 0x000000ff03027812 */ /* 0x000fe200078ec0ff */
[----:B------:R-:W-:Y:S01]  /*a8a0*/  FFMA.FTZ R3, R197, UR17, -R20 ;  /* 0x00000011c5037c23 */ /* 0x000fe20008010814 */
[----:B------:R-:W-:-:S02]  /*a8b0*/  SHF.R.U32.HI R6, RZ, 0x18, R9 ;  /* 0x00000018ff067819 */ /* 0x000fc40000011609 */
[----:B------:R-:W-:Y:S01]  /*a8c0*/  PRMT R32, R8, 0x5410, R4 ;  /* 0x0000541008207816 */ /* 0x000fe20000000004 */
[----:B------:R3:W-:Y:S01]  /*a8d0*/  MUFU.EX2 R72, R3 ;  /* 0x0000000300487308 */ /* 0x0007e20000000800 */
[--C-:B------:R-:W-:Y:S02]  /*a8e0*/  HSET2.LE.AND R4, R24, R0.reuse, PT ;  /* 0x0000000018047233 */ /* 0x100fe40003803000 */
[----:B------:R-:W4:Y:S01]  /*a8f0*/  LDSM.16.MT88.4 R24, [R206+0x5800] ;  /* 0x00580000ce18783b */ /* 0x000f220000004200 */
[----:B------:R-:W-:Y:S02]  /*a900*/  PRMT R23, R2, 0x5410, R6 ;  /* 0x0000541002177816 */ /* 0x000fe40000000006 */
[----:B------:R-:W-:Y:S01]  /*a910*/  HSET2.LE.AND R2, R44, R0, PT ;  /* 0x000000002c027233 */ /* 0x000fe20003803000 */
[--C-:B------:R-:W-:Y:S01]  /*a920*/  FFMA.FTZ R6, R222, UR17, -R20.reuse ;  /* 0x00000011de067c23 */ /* 0x100fe20008010814 */
[----:B---3--:R-:W-:-:S04]  /*a930*/  FFMA.FTZ R3, R202, UR17, -R20 ;  /* 0x00000011ca037c23 */ /* 0x008fc80008010814 */
[----:B------:R3:W4:Y:S01]  /*a940*/  MUFU.EX2 R70, R3 ;  /* 0x0000000300467308 */ /* 0x0007220000000800 */
[----:B--2---:R-:W-:Y:S01]  /*a950*/  F2FP.BF16.F32.PACK_AB R5, R84, R85 ;  /* 0x000000555405723e */ /* 0x004fe200000010ff */
[----:B------:R-:W-:-:S03]  /*a960*/  FFMA.FTZ R7, R201, UR17, -R21 ;  /* 0x00000011c9077c23 */ /* 0x000fc60008010815 */
[----:B------:R-:W-:-:S03]  /*a970*/  LOP3.LUT R11, R4, R5, RZ, 0xc0, !PT ;  /* 0x00000005040b7212 */ /* 0x000fc600078ec0ff */
[----:B------:R2:W4:Y:S01]  /*a980*/  MUFU.EX2 R68, R6 ;  /* 0x0000000600447308 */ /* 0x0005220000000800 */
[----:B---3--:R-:W-:-:S04]  /*a990*/  F2FP.BF16.F32.PACK_AB R3, R102, R103 ;  /* 0x000000676603723e */ /* 0x008fc800000010ff */
[----:B------:R-:W-:Y:S02]  /*a9a0*/  LOP3.LUT R10, R2, R3, RZ, 0xc0, !PT ;  /* 0x00000003020a7212 */ /* 0x000fe400078ec0ff */
[--C-:B------:R-:W-:Y:S02]  /*a9b0*/  HSET2.LE.AND R2, R35, R0.reuse, PT ;  /* 0x0000000023027233 */ /* 0x100fe40003803000 */
[----:B------:R-:W-:Y:S02]  /*a9c0*/  F2FP.BF16.F32.PACK_AB R3, R104, R105 ;  /* 0x000000696803723e */ /* 0x000fe400000010ff */
[--C-:B------:R-:W-:Y:S02]  /*a9d0*/  HSET2.LE.AND R4, R34, R0.reuse, PT ;  /* 0x0000000022047233 */ /* 0x100fe40003803000 */
[----:B------:R-:W-:Y:S02]  /*a9e0*/  LOP3.LUT R8, R2, R3, RZ, 0xc0, !PT ;  /* 0x0000000302087212 */ /* 0x000fe400078ec0ff */
[----:B------:R-:W-:-:S02]  /*a9f0*/  HSET2.LE.AND R2, R22, R0, PT ;  /* 0x0000000016027233 */ /* 0x000fc40003803000 */
[----:B------:R-:W-:Y:S02]  /*aa00*/  F2FP.BF16.F32.PACK_AB R5, R86, R87 ;  /* 0x000000575605723e */ /* 0x000fe400000010ff */
[----:B-1----:R-:W-:Y:S01]  /*aa10*/  F2FP.BF16.F32.PACK_AB R3, R74, R76 ;  /* 0x0000004c4a03723e */ /* 0x002fe200000010ff */
[----:B------:R1:W-:Y:S01]  /*aa20*/  MUFU.EX2 R69, R7 ;  /* 0x0000000700457308 */ /* 0x0003e20000000800 */
[----:B------:R-:W-:Y:S02]  /*aa30*/  LOP3.LUT R9, R4, R5, RZ, 0xc0, !PT ;  /* 0x0000000504097212 */ /* 0x000fe400078ec0ff */
[----:B--2---:R-:W-:Y:S02]  /*aa40*/  LOP3.LUT R6, R2, R3, RZ, 0xc0, !PT ;  /* 0x0000000302067212 */ /* 0x004fe400078ec0ff */
[----:B----4-:R-:W-:Y:S02]  /*aa50*/  F2FP.BF16.F32.PACK_AB R4, R70, R72 ;  /* 0x000000484604723e */ /* 0x010fe400000010ff */
[----:B------:R-:W-:-:S02]  /*aa60*/  HSET2.LE.AND R2, R32, R0, PT ;  /* 0x0000000020027233 */ /* 0x000fc40003803000 */
[----:B------:R-:W-:Y:S02]  /*aa70*/  F2FP.BF16.F32.PACK_AB R3, R77, R78 ;  /* 0x0000004e4d03723e */ /* 0x000fe400000010ff */
[--C-:B-1----:R-:W-:Y:S01]  /*aa80*/  HSET2.LE.AND R7, R18, R0.reuse, PT ;  /* 0x0000000012077233 */ /* 0x102fe20003803000 */
[C---:B------:R-:W-:Y:S04]  /*aa90*/  HMMA.16816.F32.BF16 R36, R12.reuse, R52, R92 ;  /* 0x000000340c24723c */ /* 0x040fe8000004185c */
[----:B------:R-:W-:Y:S02]  /*aaa0*/  LOP3.LUT R7, R7, R4, RZ, 0xc0, !PT ;  /* 0x0000000407077212 */ /* 0x000fe400078ec0ff */
[----:B------:R-:W-:Y:S01]  /*aab0*/  LOP3.LUT R4, R2, R3, RZ, 0xc0, !PT ;  /* 0x0000000302047212 */ /* 0x000fe200078ec0ff */
[----:B------:R-:W-:Y:S01]  /*aac0*/  FFMA.FTZ R3, R224, UR17, -R20 ;  /* 0x00000011e0037c23 */ /* 0x000fe20008010814 */
[----:B------:R-:W-:Y:S01]  /*aad0*/  HMMA.16816.F32.BF16 R32, R12, R54, R80 ;  /* 0x000000360c20723c */ /* 0x000fe20000041850 */
[----:B------:R-:W-:Y:S01]  /*aae0*/  LOP3.LUT R2, R19, 0xffff, RZ, 0xc0, !PT ;  /* 0x0000ffff13027812 */ /* 0x000fe200078ec0ff */
[----:B------:R1:W2:Y:S01]  /*aaf0*/  MUFU.EX2 R63, R16 ;  /* 0x00000010003f7308 */ /* 0x0002a20000000800 */
[----:B------:R-:W-:-:S04]  /*ab00*/  HSET2.LE.AND R5, R23, R0, PT ;  /* 0x0000000017057233 */ /* 0x000fc80003803000 */
[--C-:B------:R-:W-:Y:S01]  /*ab10*/  SHF.R.U32.HI R14, RZ, 0x10, R19.reuse ;  /* 0x00000010ff0e7819 */ /* 0x100fe20000011613 */
[----:B------:R-:W-:Y:S02]  /*ab20*/  FFMA.FTZ R12, R225, UR17, -R20 ;  /* 0x00000011e10c7c23 */ /* 0x000fe40008010814 */
[----:B------:R3:W-:Y:S01]  /*ab30*/  MUFU.EX2 R54, R3 ;  /* 0x0000000300367308 */ /* 0x0007e20000000800 */
[----:B------:R-:W-:Y:S02]  /*ab40*/  SHF.R.U32.HI R13, RZ, 0x18, R19 ;  /* 0x00000018ff0d7819 */ /* 0x000fe40000011613 */
[----:B-1----:R-:W-:-:S05]  /*ab50*/  F2FP.BF16.F32.PACK_AB R16, R68, R73 ;  /* 0x000000494410723e */ /* 0x002fca00000010ff */
[----:B------:R1:W-:Y:S01]  /*ab60*/  MUFU.EX2 R53, R12 ;  /* 0x0000000c00357308 */ /* 0x0003e20000000800 */
[----:B------:R-:W-:Y:S02]  /*ab70*/  LOP3.LUT R5, R5, R16, RZ, 0xc0, !PT ;  /* 0x0000001005057212 */ /* 0x000fe400078ec0ff */
[----:B---3--:R-:W-:Y:S02]  /*ab80*/  SHF.R.U32.HI R3, RZ, 0x8, R2 ;  /* 0x00000008ff037819 */ /* 0x008fe40000011602 */
[----:B------:R-:W-:-:S03]  /*ab90*/  LOP3.LUT R2, R14, 0xff, RZ, 0xc0, !PT ;  /* 0x000000ff0e027812 */ /* 0x000fc600078ec0ff */
[----:B------:R-:W-:Y:S01]  /*aba0*/  HMMA.16816.F32.BF16 R172, R4, R28, R172 ;  /* 0x0000001c04ac723c */ /* 0x000fe200000418ac */
[----:B------:R-:W-:Y:S01]  /*abb0*/  FFMA.FTZ R21, R198, UR17, -R21 ;  /* 0x00000011c6157c23 */ /* 0x000fe20008010815 */
[----:B-1----:R-:W-:Y:S01]  /*abc0*/  PRMT R12, R2, 0x5410, R13 ;  /* 0x00005410020c7816 */ /* 0x002fe2000000000d */
[----:B------:R-:W-:-:S03]  /*abd0*/  FFMA.FTZ R2, R226, UR17, -R20 ;  /* 0x00000011e2027c23 */ /* 0x000fc60008010814 */
[C---:B------:R-:W-:Y:S01]  /*abe0*/  HMMA.16816.F32.BF16 R168, R4.reuse, R30, R168 ;  /* 0x0000001e04a8723c */ /* 0x040fe200000418a8 */
[----:B------:R1:W-:Y:S05]  /*abf0*/  MUFU.EX2 R52, R2 ;  /* 0x0000000200347308 */ /* 0x0003ea0000000800 */
[C---:B------:R-:W-:Y:S06]  /*ac00*/  HMMA.16816.F32.BF16 R160, R4.reuse, R24, R160 ;  /* 0x0000001804a0723c */ /* 0x040fec00000418a0 */
[----:B------:R-:W-:Y:S01]  /*ac10*/  HMMA.16816.F32.BF16 R44, R4, R26, R64 ;  /* 0x0000001a042c723c */ /* 0x000fe20000041840 */
[----:B------:R3:W4:Y:S06]  /*ac20*/  MUFU.EX2 R55, R21 ;  /* 0x0000001500377308 */ /* 0x00072c0000000800 */
[----:B------:R-:W-:Y:S01]  /*ac30*/  FADD.FTZ R4, R178, R179 ;  /* 0x000000b3b2047221 */ /* 0x000fe20000010000 */
[----:B-1----:R-:W-:Y:S01]  /*ac40*/  FFMA.FTZ R2, R227, UR17, -R20 ;  /* 0x00000011e3027c23 */ /* 0x002fe20008010814 */
[----:B------:R-:W-:-:S02]  /*ac50*/  IMAD.MOV.U32 R178, RZ, RZ, R110 ;  /* 0x000000ffffb27224 */ /* 0x000fc400078e006e */
[----:B------:R-:W-:Y:S02]  /*ac60*/  IMAD.MOV.U32 R179, RZ, RZ, R109 ;  /* 0x000000ffffb37224 */ /* 0x000fe400078e006d */
[----:B------:R-:W-:Y:S01]  /*ac70*/  IMAD.MOV.U32 R110, RZ, RZ, R107 ;  /* 0x000000ffff6e7224 */ /* 0x000fe200078e006b */
[----:B------:R-:W-:Y:S01]  /*ac80*/  HMMA.16816.F32.BF16 R48, R8, R28, R48 ;  /* 0x0000001c0830723c */ /* 0x000fe20000041830 */
[----:B------:R-:W-:Y:S02]  /*ac90*/  IMAD.MOV.U32 R109, RZ, RZ, R218 ;  /* 0x000000ffff6d7224 */ /* 0x000fe400078e00da */
[----:B------:R-:W-:Y:S01]  /*aca0*/  IMAD.MOV.U32 R107, RZ, RZ, R219 ;  /* 0x000000ffff6b7224 */ /* 0x000fe200078e00db */
[----:B------:R1:W4:Y:S01]  /*acb0*/  MUFU.EX2 R29, R2 ;  /* 0x00000002001d7308 */ /* 0x0003220000000800 */
[----:B------:R-:W-:Y:S02]  /*acc0*/  IMAD.MOV.U32 R219, RZ, RZ, R221 ;  /* 0x000000ffffdb7224 */ /* 0x000fe400078e00dd */
[----:B------:R-:W-:Y:S01]  /*acd0*/  FADD.FTZ R6, R178, R179 ;  /* 0x000000b3b2067221 */ /* 0x000fe20000010000 */
[----:B------:R-:W-:-:S02]  /*ace0*/  IMAD.MOV.U32 R218, RZ, RZ, R217 ;  /* 0x000000ffffda7224 */ /* 0x000fc400078e00d9 */
[----:B------:R-:W-:Y:S01]  /*acf0*/  FADD.FTZ R13, R210, R211 ;  /* 0x000000d3d20d7221 */ /* 0x000fe20000010000 */
[----:B------:R-:W-:Y:S01]  /*ad00*/  IMAD.MOV.U32 R221, RZ, RZ, R203 ;  /* 0x000000ffffdd7224 */ /* 0x000fe200078e00cb */
[----:B------:R-:W-:Y:S01]  /*ad10*/  LOP3.LUT R15, R19, 0xff, RZ, 0xc0, !PT ;  /* 0x000000ff130f7812 */ /* 0x000fe200078ec0ff */
[----:B------:R-:W-:Y:S02]  /*ad20*/  IMAD.MOV.U32 R217, RZ, RZ, R191 ;  /* 0x000000ffffd97224 */ /* 0x000fe400078e00bf */
[----:B------:R-:W-:Y:S01]  /*ad30*/  FFMA.FTZ R14, R230, UR17, -R17 ;  /* 0x00000011e60e7c23 */ /* 0x000fe20008010811 */
[----:B------:R-:W-:Y:S02]  /*ad40*/  IMAD.MOV.U32 R203, RZ, RZ, R209 ;  /* 0x000000ffffcb7224 */ /* 0x000fe400078e00d1 */
[----:B------:R-:W-:Y:S01]  /*ad50*/  FADD.FTZ R7, R212, R213 ;  /* 0x000000d5d4077221 */ /* 0x000fe20000010000 */
[----:B------:R-:W-:Y:S01]  /*ad60*/  IMAD.MOV.U32 R178, RZ, RZ, R110 ;  /* 0x000000ffffb27224 */ /* 0x000fe200078e006e */
[----:B------:R-:W-:Y:S01]  /*ad70*/  PRMT R15, R15, 0x5410, R3 ;  /* 0x000054100f0f7816 */ /* 0x000fe20000000003 */
[----:B------:R-:W-:-:S02]  /*ad80*/  IMAD.MOV.U32 R191, RZ, RZ, R208 ;  /* 0x000000ffffbf7224 */ /* 0x000fc400078e00d0 */
[----:B------:R-:W-:Y:S01]  /*ad90*/  FFMA.FTZ R5, R228, UR17, -R17 ;  /* 0x00000011e4057c23 */ /* 0x000fe20008010811 */
[----:B------:R-:W-:Y:S02]  /*ada0*/  IMAD.MOV.U32 R110, RZ, RZ, R109 ;  /* 0x000000ffff6e7224 */ /* 0x000fe400078e006d */
[----:B------:R-:W-:Y:S01]  /*adb0*/  FADD.FTZ R4, R207, R4 ;  /* 0x00000004cf047221 */ /* 0x000fe20000010000 */
[----:B------:R-:W-:Y:S02]  /*adc0*/  IMAD.MOV.U32 R109, RZ, RZ, R107 ;  /* 0x000000ffff6d7224 */ /* 0x000fe400078e006b */
[----:B------:R-:W-:Y:S01]  /*add0*/  FADD.FTZ R18, R178, R13 ;  /* 0x0000000db2127221 */ /* 0x000fe20000010000 */
[----:B------:R-:W-:Y:S02]  /*ade0*/  IMAD.MOV.U32 R107, RZ, RZ, R217 ;  /* 0x000000ffff6b7224 */ /* 0x000fe400078e00d9 */
[----:B------:R-:W-:Y:S01]  /*adf0*/  FADD.FTZ R19, R176, R6 ;  /* 0x00000006b0137221 */ /* 0x000fe20000010000 */
[----:B------:R-:W-:Y:S01]  /*ae00*/  IMAD.MOV.U32 R217, RZ, RZ, R203 ;  /* 0x000000ffffd97224 */ /* 0x000fe200078e00cb */
[----:B------:R-:W4:Y:S01]  /*ae10*/  MUFU.EX2 R14, R14 ;  /* 0x0000000e000e7308 */ /* 0x000f220000000800 */
[----:B------:R-:W-:Y:S01]  /*ae20*/  IMAD.MOV.U32 R203, RZ, RZ, R191 ;  /* 0x000000ffffcb7224 */ /* 0x000fe200078e00bf */
[----:B------:R-:W-:Y:S01]  /*ae30*/  HSET2.LE.AND R12, R12, R0, PT ;  /* 0x000000000c0c7233 */ /* 0x000fe20003803000 */
[----:B------:R-:W-:Y:S01]  /*ae40*/  IMAD.MOV.U32 R178, RZ, RZ, R110 ;  /* 0x000000ffffb27224 */ /* 0x000fe200078e006e */
[----:B------:R-:W-:Y:S01]  /*ae50*/  HMMA.16816.F32.BF16 R40, R8, R30, R40 ;  /* 0x0000001e0828723c */ /* 0x000fe20000041828 */
[----:B------:R-:W-:Y:S01]  /*ae60*/  IMAD.MOV.U32 R191, RZ, RZ, R190 ;  /* 0x000000ffffbf7224 */ /* 0x000fe200078e00be */
[----:B---3--:R-:W3:Y:S01]  /*ae70*/  LDSM.16.MT88.4 R20, [R206+0x5c00] ;  /* 0x005c0000ce14783b */ /* 0x008ee20000004200 */
[----:B------:R-:W-:-:S02]  /*ae80*/  IMAD.MOV.U32 R110, RZ, RZ, R109 ;  /* 0x000000ffff6e7224 */ /* 0x000fc400078e006d */
[----:B------:R-:W-:Y:S01]  /*ae90*/  IMAD.MOV.U32 R190, RZ, RZ, R189 ;  /* 0x000000ffffbe7224 */ /* 0x000fe200078e00bd */
[----:B------:R-:W-:Y:S01]  /*aea0*/  HMMA.16816.F32.BF16 R36, R8, R24, R36 ;  /* 0x000000180824723c */ /* 0x000fe20000041824 */
[----:B------:R-:W-:Y:S02]  /*aeb0*/  IMAD.MOV.U32 R109, RZ, RZ, R107 ;  /* 0x000000ffff6d7224 */ /* 0x000fe400078e006b */
[----:B------:R-:W-:Y:S01]  /*aec0*/  FFMA.FTZ R3, R229, UR17, -R17 ;  /* 0x00000011e5037c23 */ /* 0x000fe20008010811 */
[----:B------:R-:W-:Y:S01]  /*aed0*/  IMAD.MOV.U32 R189, RZ, RZ, R177 ;  /* 0x000000ffffbd7224 */ /* 0x000fe200078e00b1 */
[----:B------:R3:W5:Y:S01]  /*aee0*/  LDL.LU R213, [R1+0xc4] ;  /* 0x0000c40001d57983 */ /* 0x0007620000300800 */
[----:B------:R-:W-:Y:S02]  /*aef0*/  IMAD.MOV.U32 R107, RZ, RZ, R217 ;  /* 0x000000ffff6b7224 */ /* 0x000fe400078e00d9 */
[----:B-1----:R-:W-:Y:S01]  /*af00*/  FADD.FTZ R2, R204, R7 ;  /* 0x00000007cc027221 */ /* 0x002fe20000010000 */
[----:B------:R-:W-:Y:S01]  /*af10*/  IMAD.MOV.U32 R217, RZ, RZ, R203 ;  /* 0x000000ffffd97224 */ /* 0x000fe200078e00cb */
[----:B------:R-:W-:Y:S01]  /*af20*/  HSET2.LE.AND R6, R15, R0, PT ;  /* 0x000000000f067233 */ /* 0x000fe20003803000 */
[----:B------:R-:W-:Y:S01]  /*af30*/  IMAD.MOV.U32 R203, RZ, RZ, R191 ;  /* 0x000000ffffcb7224 */ /* 0x000fe200078e00bf */
[----:B------:R4:W-:Y:S01]  /*af40*/  MUFU.EX2 R28, R3 ;  /* 0x00000003001c7308 */ /* 0x0009e20000000800 */
[----:B------:R-:W-:-:S02]  /*af50*/  IMAD.MOV.U32 R191, RZ, RZ, R190 ;  /* 0x000000ffffbf7224 */ /* 0x000fc400078e00be */
[----:B------:R-:W-:Y:S01]  /*af60*/  FADD.FTZ R17, R178, R4 ;  /* 0x00000004b2117221 */ /* 0x000fe20000010000 */
[----:B------:R-:W-:Y:S02]  /*af70*/  IMAD.MOV.U32 R190, RZ, RZ, R189 ;  /* 0x000000ffffbe7224 */ /* 0x000fe400078e00bd */
[----:B------:R-:W-:Y:S01]  /*af80*/  FADD.FTZ R16, R88, R2 ;  /* 0x0000000258107221 */ /* 0x000fe20000010000 */
[----:B------:R-:W-:Y:S01]  /*af90*/  IMAD.MOV.U32 R189, RZ, RZ, R156 ;  /* 0x000000ffffbd7224 */ /* 0x000fe200078e009c */
[--C-:B------:R-:W-:Y:S01]  /*afa0*/  HSET2.LE.AND R2, R59, R0.reuse, PT ;  /* 0x000000003b027233 */ /* 0x100fe20003803000 */
[----:B------:R-:W-:Y:S01]  /*afb0*/  IMAD.MOV.U32 R156, RZ, RZ, R159 ;  /* 0x000000ffff9c7224 */ /* 0x000fe200078e009f */
[----:B------:R1:W3:Y:S01]  /*afc0*/  MUFU.EX2 R15, R5 ;  /* 0x00000005000f7308 */ /* 0x0002e20000000800 */
[----:B------:R-:W-:Y:S01]  /*afd0*/  IMAD.MOV.U32 R159, RZ, RZ, R133 ;  /* 0x000000ffff9f7224 */ /* 0x000fe200078e0085 */
[----:B------:R-:W-:Y:S01]  /*afe0*/  HSET2.LE.AND R4, R58, R0, PT ;  /* 0x000000003a047233 */ /* 0x000fe20003803000 */
[----:B------:R-:W-:Y:S01]  /*aff0*/  IMAD.MOV.U32 R178, RZ, RZ, R110 ;  /* 0x000000ffffb27224 */ /* 0x000fe200078e006e */
[----:B--2---:R-:W-:Y:S01]  /*b000*/  F2FP.BF16.F32.PACK_AB R7, R63, R69 ;  /* 0x000000453f07723e */ /* 0x004fe200000010ff */
[----:B------:R-:W-:Y:S01]  /*b010*/  IMAD.MOV.U32 R110, RZ, RZ, R203 ;  /* 0x000000ffff6e7224 */ /* 0x000fe200078e00cb */
[----:B------:R-:W-:Y:S01]  /*b020*/  HMMA.16816.F32.BF16 R32, R8, R26, R32 ;  /* 0x0000001a0820723c */ /* 0x000fe20000041820 */
[----:B------:R-:W-:Y:S01]  /*b030*/  IMAD.MOV.U32 R180, RZ, RZ, R107 ;  /* 0x000000ffffb47224 */ /* 0x000fe200078e006b */
[----:B------:R2:W5:Y:S01]  /*b040*/  LDL.LU R212, [R1+0xc0] ;  /* 0x0000c00001d47983 */ /* 0x0005620000300800 */
[----:B----4-:R-:W-:Y:S01]  /*b050*/  F2FP.BF16.F32.PACK_AB R3, R55, R62 ;  /* 0x0000003e3703723e */ /* 0x010fe200000010ff */
[----:B------:R-:W-:-:S02]  /*b060*/  IMAD.MOV.U32 R179, RZ, RZ, R217 ;  /* 0x000000ffffb37224 */ /* 0x000fc400078e00d9 */
[----:B------:R-:W-:Y:S01]  /*b070*/  IMAD.MOV.U32 R203, RZ, RZ, R189 ;  /* 0x000000ffffcb7224 */ /* 0x000fe200078e00bd */
[----:B-1----:R-:W-:Y:S01]  /*b080*/  F2FP.BF16.F32.PACK_AB R5, R29, R52 ;  /* 0x000000341d05723e */ /* 0x002fe200000010ff */
[----:B------:R-:W-:Y:S01]  /*b090*/  IMAD.MOV.U32 R217, RZ, RZ, R156 ;  /* 0x000000ffffd97224 */ /* 0x000fe200078e009c */
[----:B------:R-:W-:Y:S01]  /*b0a0*/  LOP3.LUT R156, R6, R7, RZ, 0xc0, !PT ;  /* 0x00000007069c7212 */ /* 0x000fe200078ec0ff */
[----:B------:R-:W-:Y:S01]  /*b0b0*/  IMAD.MOV.U32 R107, RZ, RZ, R159 ;  /* 0x000000ffff6b7224 */ /* 0x000fe200078e009f */
[----:B------:R-:W-:Y:S01]  /*b0c0*/  LOP3.LUT R159, R4, R5, RZ, 0xc0, !PT ;  /* 0x00000005049f7212 */ /* 0x000fe200078ec0ff */
[----:B------:R-:W-:Y:S01]  /*b0d0*/  IMAD.MOV.U32 R189, RZ, RZ, R158 ;  /* 0x000000ffffbd7224 */ /* 0x000fe200078e009e */
[----:B------:R-:W-:Y:S01]  /*b0e0*/  LOP3.LUT R158, R2, R3, RZ, 0xc0, !PT ;  /* 0x00000003029e7212 */ /* 0x000fe200078ec0ff */
[----:B------:R-:W-:Y:S01]  /*b0f0*/  IMAD.MOV.U32 R232, RZ, RZ, R109 ;  /* 0x000000ffffe87224 */ /* 0x000fe200078e006d */
[--C-:B------:R-:W-:Y:S01]  /*b100*/  HSET2.LE.AND R2, R61, R0.reuse, PT ;  /* 0x000000003d027233 */ /* 0x100fe20003803000 */
[----:B------:R-:W-:Y:S01]  /*b110*/  FADD.FTZ R10, R178, R16 ;  /* 0x00000010b20a7221 */ /* 0x000fe20000010000 */
[--C-:B------:R-:W-:Y:S01]  /*b120*/  HSET2.LE.AND R4, R60, R0.reuse, PT ;  /* 0x000000003c047233 */ /* 0x100fe20003803000 */
[----:B------:R2:W5:Y:S01]  /*b130*/  LDL.LU R211, [R1+0xbc] ;  /* 0x0000bc0001d37983 */ /* 0x0005620000300800 */
[----:B------:R-:W-:-:S02]  /*b140*/  HSET2.LE.AND R6, R57, R0, PT ;  /* 0x0000000039067233 */ /* 0x000fc40003803000 */
[----:B------:R-:W-:Y:S01]  /*b150*/  HSET2.LE.AND R5, R56, R0, PT ;  /* 0x0000000038057233 */ /* 0x000fe20003803000 */
[----:B------:R-:W-:Y:S01]  /*b160*/  IMAD.MOV.U32 R178, RZ, RZ, R218 ;  /* 0x000000ffffb27224 */ /* 0x000fe200078e00da */
[----:B------:R-:W-:Y:S01]  /*b170*/  F2FP.BF16.F32.PACK_AB R0, R99, R98 ;  /* 0x000000626300723e */ /* 0x000fe200000010ff */
[----:B------:R-:W-:Y:S02]  /*b180*/  IMAD.MOV.U32 R109, RZ, RZ, R191 ;  /* 0x000000ffff6d7224 */ /* 0x000fe400078e00bf */
[----:B------:R-:W-:Y:S01]  /*b190*/  FADD.FTZ R7, R180, R19 ;  /* 0x00000013b4077221 */ /* 0x000fe20000010000 */
[----:B------:R-:W-:Y:S02]  /*b1a0*/  IMAD.MOV.U32 R218, RZ, RZ, R146 ;  /* 0x000000ffffda7224 */ /* 0x000fe400078e0092 */
[----:B------:R-:W-:Y:S01]  /*b1b0*/  FADD.FTZ R8, R232, R18 ;  /* 0x00000012e8087221 */ /* 0x000fe20000010000 */
[----:B------:R-:W-:Y:S01]  /*b1c0*/  LOP3.LUT R146, R2, R0, RZ, 0xc0, !PT ;  /* 0x0000000002927212 */ /* 0x000fe200078ec0ff */
[----:B------:R-:W-:Y:S01]  /*b1d0*/  FADD.FTZ R9, R179, R17 ;  /* 0x00000011b3097221 */ /* 0x000fe20000010000 */
[----:B------:R-:W-:Y:S01]  /*b1e0*/  F2FP.BF16.F32.PACK_AB R0, R100, R101 ;  /* 0x000000656400723e */ /* 0x000fe200000010ff */
[----:B------:R-:W-:Y:S01]  /*b1f0*/  IMAD.MOV.U32 R179, RZ, RZ, R107 ;  /* 0x000000ffffb37224 */ /* 0x000fe200078e006b */
[----:B------:R-:W-:Y:S01]  /*b200*/  F2FP.BF16.F32.PACK_AB R2, R14, R79 ;  /* 0x0000004f0e02723e */ /* 0x000fe200000010ff */
[----:B------:R-:W-:Y:S01]  /*b210*/  FADD.FTZ R7, R109, R7 ;  /* 0x000000076d077221 */ /* 0x000fe20000010000 */
[----:B------:R-:W-:Y:S01]  /*b220*/  IMAD.MOV.U32 R107, RZ, RZ, R149 ;  /* 0x000000ffff6b7224 */ /* 0x000fe200078e0095 */
[----:B---3--:R-:W-:Y:S01]  /*b230*/  F2FP.BF16.F32.PACK_AB R3, R15, R28 ;  /* 0x0000001c0f03723e */ /* 0x008fe200000010ff */
[----:B------:R-:W-:Y:S01]  /*b240*/  FADD.FTZ R8, R110, R8 ;  /* 0x000000086e087221 */ /* 0x000fe20000010000 */
[----:B------:R-:W-:Y:S01]  /*b250*/  IMAD.MOV.U32 R109, RZ, RZ, R148 ;  /* 0x000000ffff6d7224 */ /* 0x000fe200078e0094 */
[----:B------:R2:W5:Y:S01]  /*b260*/  LDL.LU R210, [R1+0xb8] ;  /* 0x0000b80001d27983 */ /* 0x0005620000300800 */
        /* <DEDUP_REMOVED lines=119> */
[----:B------:R2:W5:Y:S01]  /*b9e0*/  LDL.LU R204, [R1+0xa8] ;  /* 0x0000a80001cc7983 */ /* 0x0005620000300800 */
[----:B------:R-:W-:-:S03]  /*b9f0*/  FADD.FTZ R2, R55, R2 ;  /* 0x0000000237027221 */ /* 0x000fc60000010000 */
[----:B------:R2:W5:Y:S04]  /*ba00*/  LDL.LU R177, [R1+0xa4] ;  /* 0x0000a40001b17983 */ /* 0x0005680000300800 */
[----:B------:R2:W5:Y:S04]  /*ba10*/  LDL.LU R176, [R1+0xa0] ;  /* 0x0000a00001b07983 */ /* 0x0005680000300800 */
[----:B------:R2:W5:Y:S04]  /*ba20*/  LDL.LU R133, [R1+0x9c] ;  /* 0x00009c0001857983 */ /* 0x0005680000300800 */
[----:B------:R2:W5:Y:S04]  /*ba30*/  LDL.LU R88, [R1+0x98] ;  /* 0x0000980001587983 */ /* 0x0005680000300800 */
[----:B------:R2:W-:Y:S04]  /*ba40*/  STL [R1+0x30], R4 ;  /* 0x0000300401007387 */ /* 0x0005e80000100800 */
        /* <DEDUP_REMOVED lines=13> */
[----:B------:R-:W-:-:S08]  /*bb20*/  NOP ;  /* 0x0000000000007918 */ /* 0x000fd00000000000 */
[----:B--2---:R-:W-:-:S15]  /*bb30*/  @!P6 BRA `(.L_x_579) ;  /* 0x00000088007ce947 */ /* 0x004fde0003800000 */
[----:B------:R-:W2:Y:S01]  /*bb40*/  LDL.LU R184, [R1+0x14] ;  /* 0x0000140001b87983 */ /* 0x000ea20000300800 */
[----:B------:R-:W-:Y:S01]  /*bb50*/  ULDC UR4, c[0x0][0x2d0] ;  /* 0x0000b40000047ab9 */ /* 0x000fe20000000800 */
[----:B------:R-:W1:Y:S02]  /*bb60*/  LDC.64 R2, c[0x0][0x250] ;  /* 0x00009400ff027b82 */ /* 0x000e640000000a00 */
[----:B------:R-:W3:Y:S04]  /*bb70*/  LDL.LU R181, [R1+0x10] ;  /* 0x0000100001b57983 */ /* 0x000ee80000300800 */
[----:B------:R-:W4:Y:S01]  /*bb80*/  LDL.LU R187, [R1+0x18] ;  /* 0x0000180001bb7983 */ /* 0x000f220000300800 */
[----:B-----5:R-:W-:Y:S01]  /*bb90*/  ISETP.GE.AND P0, PT, R176, UR4, PT ;  /* 0x00000004b0007c0c */ /* 0x020fe2000bf06270 */
[----:B------:R-:W-:Y:S01]  /*bba0*/  IMAD.MOV.U32 R132, RZ, RZ, R140 ;  /* 0x000000ffff847224 */ /* 0x000fe200078e008c */
[----:B------:R-:W-:Y:S01]  /*bbb0*/  MOV R135, R139 ;  /* 0x0000008b00877202 */ /* 0x000fe20000000f00 */
[----:B------:R-:W1:Y:S01]  /*bbc0*/  S2R R186, SR_TID.X ;  /* 0x0000000000ba7919 */ /* 0x000e620000002100 */
[----:B------:R-:W-:Y:S01]  /*bbd0*/  MOV R137, R134 ;  /* 0x0000008600897202 */ /* 0x000fe20000000f00 */
[----:B------:R-:W-:Y:S01]  /*bbe0*/  IMAD.MOV.U32 R136, RZ, RZ, R138 ;  /* 0x000000ffff887224 */ /* 0x000fe200078e008a */
[----:B------:R-:W-:-:S07]  /*bbf0*/  ULDC UR4, c[0x0][0x2ec] ;  /* 0x0000bb0000047ab9 */ /* 0x000fce0000000800 */
[----:B------:R-:W1:Y:S02]  /*bc00*/  @!P0 LDC.64 R4, c[0x0][0x220] ;  /* 0x00008800ff048b82 */ /* 0x000e640000000a00 */
[----:B-1----:R1:W-:Y:S06]  /*bc10*/  STL.64 [R1+0x8], R2 ;  /* 0x0000080201007387 */ /* 0x0023ec0000100a00 */
[----:B------:R-:W1:Y:S08]  /*bc20*/  @!P0 LDC.64 R8, c[0x0][0x220] ;  /* 0x00008800ff088b82 */ /* 0x000e700000000a00 */
[----:B------:R-:W1:Y:S01]  /*bc30*/  @!P0 LDC.64 R6, c[0x0][0x220] ;  /* 0x00008800ff068b82 */ /* 0x000e620000000a00 */
[----:B------:R-:W-:Y:S01]  /*bc40*/  LOP3.LUT R186, R186, 0x3, RZ, 0xc0, !PT ;  /* 0x00000003baba7812 */ /* 0x000fe200078ec0ff */
[----:B------:R1:W-:Y:S02]  /*bc50*/  @!P0 STL.64 [R1+0x68], R4 ;  /* 0x0000680401008387 */ /* 0x0003e40000100a00 */
[----:B-1----:R-:W-:-:S02]  /*bc60*/  MOV R2, R3 ;  /* 0x0000000300027202 */ /* 0x002fc40000000f00 */
[----:B------:R-:W-:Y:S04]  /*bc70*/  @!P0 STL.64 [R1+0x60], R8 ;  /* 0x0000600801008387 */ /* 0x000fe80000100a00 */
[----:B------:R1:W-:Y:S01]  /*bc80*/  @!P0 STL.64 [R1+0x58], R6 ;  /* 0x0000580601008387 */ /* 0x0003e20000100a00 */
[----:B------:R-:W1:Y:S02]  /*bc90*/  @!P0 LDC.64 R4, c[0x0][0x220] ;  /* 0x00008800ff048b82 */ /* 0x000e640000000a00 */
[----:B-1----:R-:W-:-:S05]  /*bca0*/  IMAD.WIDE.U32 R6, R231, -0x326172a9, RZ ;  /* 0xcd9e8d57e7067825 */ /* 0x002fca00078e00ff */
[----:B------:R-:W-:Y:S01]  /*bcb0*/  LOP3.LUT R250, R7, R248, RZ, 0x3c, !PT ;  /* 0x000000f807fa7212 */ /* 0x000fe200078e3cff */
[----:B------:R1:W-:Y:S04]  /*bcc0*/  @!P0 STL.64 [R1+0x50], R4 ;  /* 0x0000500401008387 */ /* 0x0003e80000100a00 */
[----:B------:R-:W-:-:S04]  /*bcd0*/  IMAD.WIDE.U32 R250, R250, -0x2daee0ad, RZ ;  /* 0xd2511f53fafa7825 */ /* 0x000fc800078e00ff */
[----:B--2---:R-:W-:Y:S01]  /*bce0*/  IMAD R0, R186, -0x2, R184 ;  /* 0xfffffffeba007824 */ /* 0x004fe200078e02b8 */
[----:B------:R-:W-:Y:S02]  /*bcf0*/  IADD3 R186, R231, 0x4, RZ ;  /* 0x00000004e7ba7810 */ /* 0x000fe40007ffe0ff */
[----:B---3--:R-:W-:Y:S02]  /*bd00*/  LEA.HI.SX32 R227, R181, 0xfffffffe, 0x19 ;  /* 0xfffffffeb5e37811 */ /* 0x008fe400078fcaff */
[----:B------:R-:W-:Y:S01]  /*bd10*/  IADD3 R0, R88, R0, -R220 ;  /* 0x0000000058007210 */ /* 0x000fe20007ffe8dc */
[----:B-1----:R-:W-:-:S04]  /*bd20*/  IMAD.WIDE.U32 R4, R186, -0x326172a9, RZ ;  /* 0xcd9e8d57ba047825 */ /* 0x002fc800078e00ff */
[----:B------:R1:W-:Y:S01]  /*bd30*/  STL [R1+0x44], R0 ;  /* 0x0000440001007387 */ /* 0x0003e20000100800 */
[----:B------:R-:W-:Y:S01]  /*bd40*/  LOP3.LUT R248, R5, R248, RZ, 0x3c, !PT ;  /* 0x000000f805f87212 */ /* 0x000fe200078e3cff */
[----:B----4-:R-:W-:Y:S02]  /*bd50*/  IMAD.WIDE.U32 R234, R187, -0x2daee0ad, RZ ;  /* 0xd2511f53bbea7825 */ /* 0x010fe400078e00ff */
[----:B------:R2:W-:Y:S02]  /*bd60*/  STL.64 [R1+0x28], R6 ;  /* 0x0000280601007387 */ /* 0x0005e40000100a00 */
[----:B------:R-:W-:Y:S02]  /*bd70*/  IMAD.WIDE.U32 R248, R248, -0x2daee0ad, RZ ;  /* 0xd2511f53f8f87825 */ /* 0x000fe400078e00ff */
[----:B------:R2:W-:Y:S02]  /*bd80*/  STL.64 [R1+0x20], R4 ;  /* 0x0000200401007387 */ /* 0x0005e40000100a00 */
[----:B-1----:R-:W-:-:S05]  /*bd90*/  @!P0 IMAD R0, R2, 0x60, RZ ;  /* 0x0000006002008824 */ /* 0x002fca00078e02ff */
[----:B------:R2:W-:Y:S01]  /*bda0*/  @!P0 STL [R1+0x40], R0 ;  /* 0x0000400001008387 */ /* 0x0005e20000100800 */
[----:B------:R-:W-:Y:S05]  /*bdb0*/  BRA `(.L_x_580) ;  /* 0x0000000000e07947 */ /* 0x000fea0003800000 */
.L_x_582:
        /* <DEDUP_REMOVED lines=13> */
[-C--:B-1----:R-:W-:Y:S02]  /*be90*/  IMAD R3, R3, R138.reuse, RZ ;  /* 0x0000008a03037224 */ /* 0x082fe400078e02ff */
[C---:B------:R-:W-:Y:S04]  /*bea0*/  IMAD.WIDE.U32 R182, R2.reuse, R138, RZ ;  /* 0x0000008a02b67225 */ /* 0x040fe800078e00ff */
[----:B------:R-:W-:Y:S02]  /*beb0*/  IMAD R3, R2, R139, R3 ;  /* 0x0000008b02037224 */ /* 0x000fe400078e0203 */
[----:B------:R-:W-:Y:S02]  /*bec0*/  @!P0 IMAD R189, R139, 0x60, RZ ;  /* 0x000000608bbd8824 */ /* 0x000fe400078e02ff */
[----:B------:R-:W-:Y:S01]  /*bed0*/  IMAD.IADD R3, R183, 0x1, R3 ;  /* 0x00000001b7037824 */ /* 0x000fe200078e0203 */
[C---:B--2---:R-:W-:Y:S02]  /*bee0*/  LEA R2, P1, R182.reuse, R192, 0x7 ;  /* 0x000000c0b6027211 */ /* 0x044fe400078238ff */
[----:B------:R-:W1:Y:S02]  /*bef0*/  @!P0 LDC.64 R192, c[0x0][0x218] ;  /* 0x00008600ffc08b82 */ /* 0x000e640000000a00 */
[----:B---3--:R-:W-:Y:S02]  /*bf00*/  LEA.HI.X R3, R182, R197, R3, 0x7, P1 ;  /* 0x000000c5b6037211 */ /* 0x008fe400008f3c03 */
[----:B-----5:R-:W-:Y:S02]  /*bf10*/  @!P0 LEA R186, P1, R2, R186, 0x1 ;  /* 0x000000ba02ba8211 */ /* 0x020fe400078208ff */
[-C--:B----4-:R-:W-:Y:S02]  /*bf20*/  @!P0 IADD3 R181, P3, R188, R2.reuse, RZ ;  /* 0x00000002bcb58210 */ /* 0x090fe40007f7e0ff */
[----:B------:R-:W-:Y:S02]  /*bf30*/  @!P0 LEA.HI.X R187, R2, R187, R3, 0x1, P1 ;  /* 0x000000bb02bb8211 */ /* 0x000fe400008f0c03 */
[C---:B------:R-:W-:Y:S02]  /*bf40*/  @!P0 LEA R183, P1, R138.reuse, R2, 0x6 ;  /* 0x000000028ab78211 */ /* 0x040fe400078230ff */
[----:B------:R-:W-:Y:S01]  /*bf50*/  @!P0 LEA R184, P2, R181, R184, 0x1 ;  /* 0x000000b8b5b88211 */ /* 0x000fe200078408ff */
[----:B------:R-:W-:Y:S01]  /*bf60*/  @!PT LDS RZ, [RZ] ;  /* 0x00000000fffff984 */ /* 0x000fe20000000800 */
[----:B------:R-:W-:Y:S01]  /*bf70*/  @!PT LDS RZ, [RZ] ;  /* 0x00000000fffff984 */ /* 0x000fe20000000800 */
[----:B------:R-:W-:Y:S01]  /*bf80*/  @!PT LDS RZ, [RZ] ;  /* 0x00000000fffff984 */ /* 0x000fe20000000800 */
[----:B------:R2:W-:Y:S01]  /*bf90*/  @!P0 LDGSTS.E.BYPASS.LTC128B.128 [R223+0x2000], desc[UR18][R186.64] ;  /* 0x02000000badf8fae */ /* 0x0005e2000b901d52 */
[----:B------:R-:W-:Y:S01]  /*bfa0*/  @!P0 LEA.HI.X R188, R138, R3, R139, 0x6, P1 ;  /* 0x000000038abc8211 */ /* 0x000fe200008f348b */
[--C-:B------:R-:W-:Y:S01]  /*bfb0*/  @!P0 IMAD.X R139, R194, 0x1, R3.reuse, P3 ;  /* 0x00000001c28b8824 */ /* 0x100fe200018e0603 */
[----:B------:R-:W-:Y:S01]  /*bfc0*/  @!P0 LEA R182, P1, R183, R190, 0x1 ;  /* 0x000000beb7b68211 */ /* 0x000fe200078208ff */
[----:B------:R2:W-:Y:S01]  /*bfd0*/  @P0 STS.128 [R223+0x2800], RZ ;  /* 0x002800ffdf000388 */ /* 0x0005e20000000c00 */
[----:B------:R-:W-:Y:S03]  /*bfe0*/  @!P0 IMAD.WIDE.U32 R2, R138, 0x60, R2 ;  /* 0x000000608a028825 */ /* 0x000fe600078e0002 */
[----:B------:R-:W-:Y:S01]  /*bff0*/  @!P0 LEA.HI.X R185, R181, R185, R139, 0x1, P2 ;  /* 0x000000b9b5b98211 */ /* 0x000fe200010f0c8b */
[----:B------:R-:W-:Y:S01]  /*c000*/  @!P0 IMAD.IADD R3, R189, 0x1, R3 ;  /* 0x00000001bd038824 */ /* 0x000fe200078e0203 */
[----:B------:R-:W-:Y:S02]  /*c010*/  @!P0 LEA.HI.X R183, R183, R191, R188, 0x1, P1 ;  /* 0x000000bfb7b78211 */ /* 0x000fe400008f0cbc */
[C---:B-1----:R-:W-:Y:S01]  /*c020*/  @!P0 LEA R138, P1, R2.reuse, R192, 0x1 ;  /* 0x000000c0028a8211 */ /* 0x042fe200078208ff */
[----:B------:R-:W-:Y:S01]  /*c030*/  @!PT LDS RZ, [RZ] ;  /* 0x00000000fffff984 */ /* 0x000fe20000000800 */
[----:B------:R-:W-:Y:S01]  /*c040*/  @!PT LDS RZ, [RZ] ;  /* 0x00000000fffff984 */ /* 0x000fe20000000800 */
[----:B------:R-:W-:Y:S01]  /*c050*/  @!PT LDS RZ, [RZ] ;  /* 0x00000000fffff984 */ /* 0x000fe20000000800 */
[----:B------:R2:W-:Y:S03]  /*c060*/  @!P0 LDGSTS.E.BYPASS.LTC128B.128 [R223+0x2800], desc[UR18][R184.64] ;  /* 0x02800000b8df8fae */ /* 0x0005e6000b901d52 */
[----:B------:R-:W-:Y:S01]  /*c070*/  @!P0 LEA.HI.X R139, R2, R193, R3, 0x1, P1 ;  /* 0x000000c1028b8211 */ /* 0x000fe200008f0c03 */
        /* <DEDUP_REMOVED lines=10> */
[----:B------:R-:W0:Y:S01]  /*c120*/  LDGDEPBAR ;  /* 0x00000000000079af */ /* 0x000e220000000000 */
[----:B------:R-:W-:Y:S05]  /*c130*/  BRA `(.L_x_581) ;  /* 0x0000000c007c7947 */ /* 0x000fea0003800000 */
.L_x_580:
[----:B------:R-:W3:Y:S01]  /*c140*/  LDL R15, [R1+0x8] ;  /* 0x00000800010f7983 */ /* 0x000ee20000100800 */
[----:B------:R-:W-:Y:S04]  /*c150*/  DEPBAR.LE SB0, 0x0 ;  /* 0x000080000000791a */ /* 0x000fe80000000000 */
[----:B------:R-:W4:Y:S01]  /*c160*/  LDL R19, [R1+0xc] ;  /* 0x00000c0001137983 */ /* 0x000f220000100800 */
[----:B--2---:R-:W-:Y:S02]  /*c170*/  SHF.R.S32.HI R0, RZ, 0x1f, R227 ;  /* 0x0000001fff007819 */ /* 0x004fe400000114e3 */
[----:B-----5:R-:W-:Y:S02]  /*c180*/  LOP3.LUT R226, R226, 0xfffffffd, RZ, 0xc0, !PT ;  /* 0xfffffffde2e27812 */ /* 0x020fe400078ec0ff */
[----:B------:R-:W2:Y:S05]  /*c190*/  LDL.64 R10, [R1+0x78] ;  /* 0x00007800010a7983 */ /* 0x000eaa0000100a00 */
[----:B------:R-:W5:Y:S05]  /*c1a0*/  LDL R9, [R1+0x8c] ;  /* 0x00008c0001097983 */ /* 0x000f6a0000100800 */
[----:B------:R-:W5:Y:S05]  /*c1b0*/  LDL R8, [R1+0x68] ;  /* 0x0000680001087983 */ /* 0x000f6a0000100800 */
[----:B------:R-:W5:Y:S05]  /*c1c0*/  LDL R17, [R1+0x6c] ;  /* 0x00006c0001117983 */ /* 0x000f6a0000100800 */
[----:B------:R-:W5:Y:S05]  /*c1d0*/  LDL R7, [R1+0x60] ;  /* 0x0000600001077983 */ /* 0x000f6a0000100800 */
[----:B------:R-:W5:Y:S05]  /*c1e0*/  LDL R18, [R1+0x64] ;  /* 0x0000640001127983 */ /* 0x000f6a0000100800 */
[----:B-1----:R-:W5:Y:S05]  /*c1f0*/  LDL R6, [R1+0x58] ;  /* 0x0000580001067983 */ /* 0x002f6a0000100800 */
[----:B------:R-:W5:Y:S05]  /*c200*/  LDL R16, [R1+0x5c] ;  /* 0x00005c0001107983 */ /* 0x000f6a0000100800 */
[----:B------:R-:W5:Y:S05]  /*c210*/  LDL R14, [R1+0x40] ;  /* 0x00004000010e7983 */ /* 0x000f6a0000100800 */
[----:B------:R-:W5:Y:S05]  /*c220*/  LDL R13, [R1+0x50] ;  /* 0x00005000010d7983 */ /* 0x000f6a0000100800 */
[----:B------:R-:W5:Y:S01]  /*c230*/  LDL R12, [R1+0x54] ;  /* 0x00005400010c7983 */ /* 0x000f620000100800 */
[----:B------:R-:W-:Y:S06]  /*c240*/  BAR.SYNC.DEFER_BLOCKING 0x0 ;  /* 0x0000000000007b1d */ /* 0x000fec0000010000 */
[----:B------:R-:W-:Y:S05]  /*c250*/  @P0 STS [R223+0x4000], RZ ;  /* 0x004000ffdf000388 */ /* 0x000fea0000000800 */
[----:B------:R-:W-:Y:S05]  /*c260*/  @P0 STS [R223+0x4004], RZ ;  /* 0x004004ffdf000388 */ /* 0x000fea0000000800 */
[----:B------:R-:W-:Y:S05]  /*c270*/  @P0 STS.64 [R223+0x4008], RZ ;  /* 0x004008ffdf000388 */ /* 0x000fea0000000a00 */
[----:B------:R-:W5:Y:S01]  /*c280*/  LDL R134, [R1+0x44] ;  /* 0x0000440001867983 */ /* 0x000f620000100800 */
[-C--:B---3--:R-:W-:Y:S02]  /*c290*/  IMAD R0, R0, R15.reuse, RZ ;  /* 0x0000000f00007224 */ /* 0x088fe400078e02ff */
[C---:B------:R-:W-:Y:S04]  /*c2a0*/  IMAD.WIDE.U32 R4, R227.reuse, R15, RZ ;  /* 0x0000000fe3047225 */ /* 0x040fe800078e00ff */
[----:B----4-:R-:W-:Y:S01]  /*c2b0*/  IMAD R0, R227, R19, R0 ;  /* 0x00000013e3007224 */ /* 0x010fe200078e0200 */
[C---:B--2---:R-:W-:Y:S03]  /*c2c0*/  LEA R2, P1, R4.reuse, R10, 0x7 ;  /* 0x0000000a04027211 */ /* 0x044fe600078238ff */
[----:B------:R-:W-:Y:S01]  /*c2d0*/  IMAD.IADD R0, R5, 0x1, R0 ;  /* 0x0000000105007824 */ /* 0x000fe200078e0200 */
[C---:B------:R-:W-:Y:S04]  /*c2e0*/  @!P0 LEA R5, P4, R15.reuse, R2, 0x5 ;  /* 0x000000020f058211 */ /* 0x040fe800078828ff */
[----:B-----5:R-:W-:Y:S02]  /*c2f0*/  LEA.HI.X R3, R4, R9, R0, 0x7, P1 ;  /* 0x0000000904037211 */ /* 0x020fe400008f3c00 */
[C---:B------:R-:W-:Y:S02]  /*c300*/  @!P0 LEA R10, P5, R2.reuse, R8, 0x1 ;  /* 0x00000008020a8211 */ /* 0x040fe400078a08ff */
[C---:B------:R-:W-:Y:S02]  /*c310*/  @!P0 LEA.HI.X R4, R15.reuse, R3, R19, 0x5, P4 ;  /* 0x000000030f048211 */ /* 0x040fe400020f2c13 */
[----:B------:R-:W-:Y:S02]  /*c320*/  @!P0 LEA.HI.X R11, R2, R17, R3, 0x1, P5 ;  /* 0x00000011020b8211 */ /* 0x000fe400028f0c03 */
[----:B------:R-:W-:Y:S02]  /*c330*/  @!P0 LEA R0, P2, R15, R2, 0x6 ;  /* 0x000000020f008211 */ /* 0x000fe400078430ff */
[----:B------:R-:W-:Y:S01]  /*c340*/  @!P0 LEA R8, P3, R5, R7, 0x1 ;  /* 0x0000000705088211 */ /* 0x000fe200078608ff */
[----:B------:R-:W-:Y:S01]  /*c350*/  @!PT LDS RZ, [RZ] ;  /* 0x00000000fffff984 */ /* 0x000fe20000000800 */
[----:B------:R-:W-:Y:S01]  /*c360*/  @!PT LDS RZ, [RZ] ;  /* 0x00000000fffff984 */ /* 0x000fe20000000800 */
[----:B------:R-:W-:Y:S01]  /*c370*/  @!PT LDS RZ, [RZ] ;  /* 0x00000000fffff984 */ /* 0x000fe20000000800 */
[----:B------:R-:W-:Y:S01]  /*c380*/  @!P0 LDGSTS.E.BYPASS.LTC128B.128 [R223+0x4000], desc[UR18][R10.64] ;  /* 0x040000000adf8fae */ /* 0x000fe2000b901d52 */
[C---:B------:R-:W-:Y:S01]  /*c390*/  @!P0 LEA.HI.X R7, R15.reuse, R3, R19, 0x6, P2 ;  /* 0x000000030f078211 */ /* 0x040fe200010f3413 */
[----:B------:R-:W-:Y:S01]  /*c3a0*/  @!P0 IMAD.WIDE.U32 R2, R15, 0x60, R2 ;  /* 0x000000600f028825 */ /* 0x000fe200078e0002 */
[----:B------:R-:W-:Y:S02]  /*c3b0*/  @!P0 LEA.HI.X R9, R5, R18, R4, 0x1, P3 ;  /* 0x0000001205098211 */ /* 0x000fe400018f0c04 */
[----:B------:R-:W-:Y:S01]  /*c3c0*/  @P0 STS.128 [R223+0x4800], RZ ;  /* 0x004800ffdf000388 */ /* 0x000fe20000000c00 */
[C---:B------:R-:W-:Y:S04]  /*c3d0*/  @!P0 LEA R6, P1, R0.reuse, R6, 0x1 ;  /* 0x0000000600068211 */ /* 0x040fe800078208ff */
[----:B------:R-:W-:Y:S01]  /*c3e0*/  @!PT LDS RZ, [RZ] ;  /* 0x00000000fffff984 */ /* 0x000fe20000000800 */
[----:B------:R-:W-:Y:S01]  /*c3f0*/  @!PT LDS RZ, [RZ] ;  /* 0x00000000fffff984 */ /* 0x000fe20000000800 */
[----:B------:R-:W-:Y:S01]  /*c400*/  @!PT LDS RZ, [RZ] ;  /* 0x00000000fffff984 */ /* 0x000fe20000000800 */
[----:B------:R-:W-:Y:S01]  /*c410*/  @!P0 LDGSTS.E.BYPASS.LTC128B.128 [R223+0x4800], desc[UR18][R8.64] ;  /* 0x0480000008df8fae */ /* 0x000fe2000b901d52 */
[----:B------:R-:W-:Y:S04]  /*c420*/  @!P0 LEA.HI.X R7, R0, R16, R7, 0x1, P1 ;  /* 0x0000001000078211 */ /* 0x000fe800008f0c07 */
[----:B------:R-:W-:Y:S01]  /*c430*/  @P0 STS.128 [R223+0x5000], RZ ;  /* 0x005000ffdf000388 */ /* 0x000fe20000000c00 */
[----:B------:R-:W-:Y:S04]  /*c440*/  @!P0 IMAD.IADD R0, R14, 0x1, R3 ;  /* 0x000000010e008824 */ /* 0x000fe800078e0203 */
[----:B------:R-:W-:Y:S01]  /*c450*/  @!PT LDS RZ, [RZ] ;  /* 0x00000000fffff984 */ /* 0x000fe20000000800 */
[----:B------:R-:W-:Y:S01]  /*c460*/  @!PT LDS RZ, [RZ] ;  /* 0x00000000fffff984 */ /* 0x000fe20000000800 */
[----:B------:R-:W-:Y:S01]  /*c470*/  @!PT LDS RZ, [RZ] ;  /* 0x00000000fffff984 */ /* 0x000fe20000000800 */
[----:B------:R-:W-:Y:S01]  /*c480*/  @!P0 LDGSTS.E.BYPASS.LTC128B.128 [R223+0x5000], desc[UR18][R6.64] ;  /* 0x0500000006df8fae */ /* 0x000fe2000b901d52 */
[C---:B------:R-:W-:Y:S04]  /*c490*/  @!P0 LEA R4, P1, R2.reuse, R13, 0x1 ;  /* 0x0000000d02048211 */ /* 0x040fe800078208ff */
[----:B------:R-:W-:Y:S01]  /*c4a0*/  @P0 STS.128 [R223+0x5800], RZ ;  /* 0x005800ffdf000388 */ /* 0x000fe20000000c00 */
[----:B------:R-:W-:Y:S05]  /*c4b0*/  @!P0 LEA.HI.X R5, R2, R12, R0, 0x1, P1 ;  /* 0x0000000c02058211 */ /* 0x000fea00008f0c00 */
[----:B------:R-:W-:Y:S01]  /*c4c0*/  @!PT LDS RZ, [RZ] ;  /* 0x00000000fffff984 */ /* 0x000fe20000000800 */
[----:B------:R-:W-:Y:S01]  /*c4d0*/  @!PT LDS RZ, [RZ] ;  /* 0x00000000fffff984 */ /* 0x000fe20000000800 */
[----:B------:R-:W-:Y:S01]  /*c4e0*/  @!PT LDS RZ, [RZ] ;  /* 0x00000000fffff984 */ /* 0x000fe20000000800 */
[----:B------:R1:W-:Y:S05]  /*c4f0*/  @!P0 LDGSTS.E.BYPASS.LTC128B.128 [R223+0x5800], desc[UR18][R4.64] ;  /* 0x0580000004df8fae */ /* 0x0003ea000b901d52 */
[----:B------:R-:W-:Y:S05]  /*c500*/  LDSM.16.M88.4 R128, [R207] ;  /* 0x00000000cf80783b */ /* 0x000fea0000000200 */
[----:B------:R-:W1:Y:S05]  /*c510*/  LDSM.16.M88.4 R16, [R204+0x2000] ;  /* 0x00200000cc10783b */ /* 0x000e6a0000000200 */
[----:B------:R-:W2:Y:S05]  /*c520*/  LDSM.16.M88.4 R124, [R207+0x1000] ;  /* 0x00100000cf7c783b */ /* 0x000eaa0000000200 */
[----:B------:R-:W3:Y:S05]  /*c530*/  LDSM.16.M88.4 R32, [R204+0x2400] ;  /* 0x00240000cc20783b */ /* 0x000eea0000000200 */
[----:B------:R-:W0:Y:S05]  /*c540*/  LDGDEPBAR ;  /* 0x00000000000079af */ /* 0x000e2a0000000000 */
[----:B------:R-:W4:Y:S05]  /*c550*/  LDSM.16.M88.4 R48, [R204+0x2800] ;  /* 0x00280000cc30783b */ /* 0x000f2a0000000200 */
[----:B------:R-:W5:Y:S01]  /*c560*/  LDSM.16.M88.4 R64, [R204+0x2c00] ;  /* 0x002c0000cc40783b */ /* 0x000f620000000200 */
[----:B------:R-:W-:Y:S04]  /*c570*/  IMAD R0, R227, -0x80, R134 ;  /* 0xffffff80e3007824 */ /* 0x000fe800078e0286 */
[----:B------:R-:W5:Y:S01]  /*c580*/  LDSM.16.M88.4 R80, [R204+0x3000] ;  /* 0x00300000cc50783b */ /* 0x000f620000000200 */
[C---:B------:R-:W-:Y:S02]  /*c590*/  VIADD R134, R0.reuse, 0x47 ;  /* 0x0000004700867836 */ /* 0x040fe40000000000 */
[----:B------:R-:W-:Y:S02]  /*c5a0*/  VIADD R3, R0, 0x40 ;  /* 0x0000004000037836 */ /* 0x000fe40000000000 */
[----:B------:R-:W5:Y:S01]  /*c5b0*/  LDSM.16.M88.4 R96, [R204+0x3400] ;  /* 0x00340000cc60783b */ /* 0x000f620000000200 */
[----:B------:R-:W-:Y:S01]  /*c5c0*/  ISETP.GE.AND P1, PT, R134, RZ, PT ;  /* 0x000000ff8600720c */ /* 0x000fe20003f26270 */
[C---:B------:R-:W-:Y:S01]  /*c5d0*/  VIADD R2, R0.reuse, 0x3f ;  /* 0x0000003f00027836 */ /* 0x040fe20000000000 */
[----:B------:R-:W-:Y:S01]  /*c5e0*/  ISETP.GE.AND P2, PT, R3, RZ, PT ;  /* 0x000000ff0300720c */ /* 0x000fe20003f46270 */
[C---:B------:R-:W-:Y:S01]  /*c5f0*/  VIADD R139, R0.reuse, 0x30 ;  /* 0x00000030008b7836 */ /* 0x040fe20000000000 */
[----:B------:R-:W5:Y:S01]  /*c600*/  LDSM.16.M88.4 R112, [R204+0x3800] ;  /* 0x00380000cc70783b */ /* 0x000f620000000200 */
[-C--:B-1----:R-:W-:Y:S03]  /*c610*/  HMMA.16816.F32.BF16 R4, R128, R16.reuse, RZ ;  /* 0x000000108004723c */ /* 0x082fe600000418ff */
[C---:B------:R-:W-:Y:S01]  /*c620*/  VIADD R138, R0.reuse, 0x2f ;  /* 0x0000002f008a7836 */ /* 0x040fe20000000000 */
[----:B------:R-:W1:Y:S01]  /*c630*/  LDSM.16.M88.4 R140, [R204+0x3c00] ;  /* 0x003c0000cc8c783b */ /* 0x000e620000000200 */
[----:B------:R-:W-:Y:S01]  /*c640*/  ISETP.GE.AND P5, PT, R139, RZ, PT ;  /* 0x000000ff8b00720c */ /* 0x000fe20003fa6270 */
[C---:B--2---:R-:W-:Y:S02]  /*c650*/  HMMA.16816.F32.BF16 R8, R124.reuse, R16, RZ ;  /* 0x000000107c08723c */ /* 0x044fe400000418ff */
[----:B------:R-:W-:Y:S01]  /*c660*/  @!P1 IADD3 R134, -R0, -0x47, RZ ;  /* 0xffffffb900869810 */ /* 0x000fe20007ffe1ff */
[----:B------:R-:W-:Y:S01]  /*c670*/  LDSM.16.M88.4 R176, [R208] ;  /* 0x00000000d0b0783b */ /* 0x000fe20000000200 */
[----:B------:R-:W-:Y:S02]  /*c680*/  ISETP.GE.AND P1, PT, R2, RZ, PT ;  /* 0x000000ff0200720c */ /* 0x000fe40003f26270 */
[-C--:B------:R-:W-:Y:S01]  /*c690*/  HMMA.16816.F32.BF16 R12, R124, R18.reuse, RZ ;  /* 0x000000127c0c723c */ /* 0x080fe200000418ff */
[----:B------:R-:W-:Y:S01]  /*c6a0*/  @!P2 IADD3 R3, -R0, -0x40, RZ ;  /* 0xffffffc00003a810 */ /* 0x000fe20007ffe1ff */
[----:B------:R-:W2:Y:S01]  /*c6b0*/  LDSM.16.M88.4 R180, [R209] ;  /* 0x00000000d1b4783b */ /* 0x000ea20000000200 */
[----:B------:R-:W-:Y:S02]  /*c6c0*/  ISETP.GE.AND P4, PT, R138, RZ, PT ;  /* 0x000000ff8a00720c */ /* 0x000fe40003f86270 */
[----:B------:R-:W-:Y:S01]  /*c6d0*/  I2FP.F32.S32 R3, R3 ;  /* 0x0000000300037245 */ /* 0x000fe20000201400 */
[C---:B------:R-:W-:Y:S01]  /*c6e0*/  HMMA.16816.F32.BF16 R16, R128.reuse, R18, RZ ;  /* 0x000000128010723c */ /* 0x040fe200000418ff */
[----:B------:R-:W2:Y:S01]  /*c6f0*/  LDSM.16.M88.4 R184, [R208+0x1000] ;  /* 0x00100000d0b8783b */ /* 0x000ea20000000200 */
[----:B------:R-:W-:Y:S03]  /*c700*/  I2FP.F32.S32 R134, R134 ;  /* 0x0000008600867245 */ /* 0x000fe60000201400 */
[C---:B------:R-:W-:Y:S01]  /*c710*/  @!P1 IADD3 R2, -R0.reuse, -0x3f, RZ ;  /* 0xffffffc100029810 */ /* 0x040fe20007ffe1ff */
[-C--:B---3--:R-:W-:Y:S01]  /*c720*/  HMMA.16816.F32.BF16 R20, R128, R32.reuse, RZ ;  /* 0x000000208014723c */ /* 0x088fe200000418ff */
[----:B------:R-:W3:Y:S01]  /*c730*/  LDSM.16.M88.4 R188, [R216] ;  /* 0x00000000d8bc783b */ /* 0x000ee20000000200 */
[C---:B------:R-:W-:Y:S03]  /*c740*/  @!P5 IADD3 R139, -R0.reuse, -0x30, RZ ;  /* 0xffffffd0008bd810 */ /* 0x040fe60007ffe1ff */
[----:B------:R-:W-:Y:S01]  /*c750*/  I2FP.F32.S32 R2, R2 ;  /* 0x0000000200027245 */ /* 0x000fe20000201400 */
[C---:B------:R-:W-:Y:S01]  /*c760*/  HMMA.16816.F32.BF16 R24, R124.reuse, R32, RZ ;  /* 0x000000207c18723c */ /* 0x040fe200000418ff */
[----:B------:R-:W3:Y:S01]  /*c770*/  LDSM.16.M88.4 R192, [R215] ;  /* 0x00000000d7c0783b */ /* 0x000ee20000000200 */
[C---:B------:R-:W-:Y:S03]  /*c780*/  @!P4 IADD3 R138, -R0.reuse, -0x2f, RZ ;  /* 0xffffffd1008ac810 */ /* 0x040fe60007ffe1ff */
[----:B------:R-:W-:Y:S01]  /*c790*/  I2FP.F32.S32 R139, R139 ;  /* 0x0000008b008b7245 */ /* 0x000fe20000201400 */
[-C--:B------:R-:W-:Y:S01]  /*c7a0*/  HMMA.16816.F32.BF16 R28, R124, R34.reuse, RZ ;  /* 0x000000227c1c723c */ /* 0x080fe200000418ff */
[----:B------:R-:W3:Y:S01]  /*c7b0*/  LDSM.16.M88.4 R196, [R214] ;  /* 0x00000000d6c4783b */ /* 0x000ee20000000200 */
[----:B------:R-:W-:Y:S04]  /*c7c0*/  I2FP.F32.S32 R138, R138 ;  /* 0x0000008a008a7245 */ /* 0x000fe80000201400 */
[C---:B------:R-:W-:Y:S01]  /*c7d0*/  HMMA.16816.F32.BF16 R32, R128.reuse, R34, RZ ;  /* 0x000000228020723c */ /* 0x040fe200000418ff */
[----:B------:R-:W3:Y:S05]  /*c7e0*/  LDSM.16.M88.4 R200, [R213] ;  /* 0x00000000d5c8783b */ /* 0x000eea0000000200 */
        /* <DEDUP_REMOVED lines=23> */
[----:B------:R-:W-:Y:S01]  /*c960*/  HMMA.16816.F32.BF16 R128, R128, R142, RZ ;  /* 0x0000008e8080723c */ /* 0x000fe200000418ff */
[----:B------:R-:W1:Y:S05]  /*c970*/  LDSM.16.M88.4 R140, [R212] ;  /* 0x00000000d48c783b */ /* 0x000e6a0000000200 */
[-C--:B--2---:R-:W-:Y:S06]  /*c980*/  HMMA.16816.F32.BF16 R4, R176, R180.reuse, R4 ;  /* 0x000000b4b004723c */ /* 0x084fec0000041804 */
[C---:B------:R-:W-:Y:S06]  /*c990*/  HMMA.16816.F32.BF16 R8, R184.reuse, R180, R8 ;  /* 0x000000b4b808723c */ /* 0x040fec0000041808 */
[-C--:B------:R-:W-:Y:S06]  /*c9a0*/  HMMA.16816.F32.BF16 R12, R184, R182.reuse, R12 ;  /* 0x000000b6b80c723c */ /* 0x080fec000004180c */
[C---:B------:R-:W-:Y:S01]  /*c9b0*/  HMMA.16816.F32.BF16 R16, R176.reuse, R182, R16 ;  /* 0x000000b6b010723c */ /* 0x040fe20000041810 */
[----:B------:R-:W2:Y:S05]  /*c9c0*/  LDSM.16.M88.4 R180, [R211] ;  /* 0x00000000d3b4783b */ /* 0x000eaa0000000200 */
[-C--:B---3--:R-:W-:Y:S06]  /*c9d0*/  HMMA.16816.F32.BF16 R20, R176, R188.reuse, R20 ;  /* 0x000000bcb014723c */ /* 0x088fec0000041814 */
[C---:B------:R-:W-:Y:S05]  /*c9e0*/  HMMA.16816.F32.BF16 R24, R184.reuse, R188, R24 ;  /* 0x000000bcb818723c */ /* 0x040fea0000041818 */
[CC--:B------:R-:W-:Y:S01]  /*c9f0*/  FFMA.FTZ R8, R3.reuse, -R133.reuse, R8 ;  /* 0x8000008503087223 */ /* 0x0c0fe20000010008 */
[-C--:B------:R-:W-:Y:S05]  /*ca00*/  HMMA.16816.F32.BF16 R28, R184, R190.reuse, R28 ;  /* 0x000000beb81c723c */ /* 0x080fea000004181c */
[-C--:B------:R-:W-:Y:S01]  /*ca10*/  FFMA.FTZ R14, R3, -R133.reuse, R14 ;  /* 0x80000085030e7223 */ /* 0x080fe2000001000e */
[C---:B------:R-:W-:Y:S05]  /*ca20*/  HMMA.16816.F32.BF16 R32, R176.reuse, R190, R32 ;  /* 0x000000beb020723c */ /* 0x040fea0000041820 */
[----:B------:R-:W-:Y:S01]  /*ca30*/  VIADD R3, R0, 0x28 ;  /* 0x0000002800037836 */ /* 0x000fe20000000000 */
[-C--:B------:R-:W-:Y:S04]  /*ca40*/  HMMA.16816.F32.BF16 R36, R176, R192.reuse, R36 ;  /* 0x000000c0b024723c */ /* 0x080fe80000041824 */
[----:B------:R-:W-:Y:S01]  /*ca50*/  ISETP.GE.AND P3, PT, R3, RZ, PT ;  /* 0x000000ff0300720c */ /* 0x000fe20003f66270 */
[-C--:B------:R-:W-:Y:S01]  /*ca60*/  FFMA.FTZ R11, R134, -R133.reuse, R11 ;  /* 0x80000085860b7223 */ /* 0x080fe2000001000b */
[C---:B------:R-:W-:Y:S05]  /*ca70*/  HMMA.16816.F32.BF16 R40, R184.reuse, R192, R40 ;  /* 0x000000c0b828723c */ /* 0x040fea0000041828 */
[CC--:B------:R-:W-:Y:S01]  /*ca80*/  FFMA.FTZ R9, R2.reuse, -R133.reuse, R9 ;  /* 0x8000008502097223 */ /* 0x0c0fe20000010009 */
[-C--:B------:R-:W-:Y:S05]  /*ca90*/  HMMA.16816.F32.BF16 R44, R184, R194.reuse, R44 ;  /* 0x000000c2b82c723c */ /* 0x080fea000004182c */
[----:B------:R-:W-:Y:S01]  /*caa0*/  FFMA.FTZ R15, R2, -R133, R15 ;  /* 0x80000085020f7223 */ /* 0x000fe2000001000f */
[C---:B------:R-:W-:Y:S05]  /*cab0*/  HMMA.16816.F32.BF16 R48, R176.reuse, R194, R48 ;  /* 0x000000c2b030723c */ /* 0x040fea0000041830 */
[C---:B------:R-:W-:Y:S01]  /*cac0*/  VIADD R134, R0.reuse, 0x20 ;  /* 0x0000002000867836 */ /* 0x040fe20000000000 */
[-C--:B------:R-:W-:Y:S05]  /*cad0*/  HMMA.16816.F32.BF16 R52, R176, R196.reuse, R52 ;  /* 0x000000c4b034723c */ /* 0x080fea0000041834 */
[C---:B------:R-:W-:Y:S01]  /*cae0*/  VIADD R2, R0.reuse, 0x27 ;  /* 0x0000002700027836 */ /* 0x040fe20000000000 */
[C---:B------:R-:W-:Y:S05]  /*caf0*/  HMMA.16816.F32.BF16 R56, R184.reuse, R196, R56 ;  /* 0x000000c4b838723c */ /* 0x040fea0000041838 */
[----:B------:R-:W-:Y:S01]  /*cb00*/  @!P3 IADD3 R3, -R0, -0x28, RZ ;  /* 0xffffffd80003b810 */ /* 0x000fe20007ffe1ff */
[-C--:B------:R-:W-:Y:S03]  /*cb10*/  HMMA.16816.F32.BF16 R60, R184, R198.reuse, R60 ;  /* 0x000000c6b83c723c */ /* 0x080fe6000004183c */
[----:B------:R-:W-:Y:S02]  /*cb20*/  ISETP.GT.AND P3, PT, R227, RZ, PT ;  /* 0x000000ffe300720c */ /* 0x000fe40003f64270 */
[----:B------:R-:W-:Y:S01]  /*cb30*/  I2FP.F32.S32 R3, R3 ;  /* 0x0000000300037245 */ /* 0x000fe20000201400 */
[C---:B------:R-:W-:Y:S05]  /*cb40*/  HMMA.16816.F32.BF16 R64, R176.reuse, R198, R64 ;  /* 0x000000c6b040723c */ /* 0x040fea0000041840 */
[CC--:B------:R-:W-:Y:S01]  /*cb50*/  FFMA.FTZ R24, R139.reuse, -R133.reuse, R24 ;  /* 0x800000858b187223 */ /* 0x0c0fe20000010018 */
[-C--:B------:R-:W-:Y:S05]  /*cb60*/  HMMA.16816.F32.BF16 R68, R176, R200.reuse, R68 ;  /* 0x000000c8b044723c */ /* 0x080fea0000041844 */
[CC--:B------:R-:W-:Y:S01]  /*cb70*/  FFMA.FTZ R25, R138.reuse, -R133.reuse, R25 ;  /* 0x800000858a197223 */ /* 0x0c0fe20000010019 */
[C---:B------:R-:W-:Y:S05]  /*cb80*/  HMMA.16816.F32.BF16 R72, R184.reuse, R200, R72 ;  /* 0x000000c8b848723c */ /* 0x040fea0000041848 */
[-C--:B------:R-:W-:Y:S01]  /*cb90*/  FFMA.FTZ R30, R139, -R133.reuse, R30 ;  /* 0x800000858b1e7223 */ /* 0x080fe2000001001e */
[-C--:B------:R-:W-:Y:S05]  /*cba0*/  HMMA.16816.F32.BF16 R76, R184, R202.reuse, R76 ;  /* 0x000000cab84c723c */ /* 0x080fea000004184c */
[-C--:B------:R-:W-:Y:S01]  /*cbb0*/  FFMA.FTZ R31, R138, -R133.reuse, R31 ;  /* 0x800000858a1f7223 */ /* 0x080fe2000001001f */
[C---:B------:R-:W-:Y:S05]  /*cbc0*/  HMMA.16816.F32.BF16 R80, R176.reuse, R202, R80 ;  /* 0x000000cab050723c */ /* 0x040fea0000041850 */
[CC--:B------:R-:W-:Y:S01]  /*cbd0*/  FFMA.FTZ R28, R3.reuse, -R133.reuse, R28 ;  /* 0x80000085031c7223 */ /* 0x0c0fe2000001001c */
[-C--:B-1----:R-:W-:Y:S05]  /*cbe0*/  HMMA.16816.F32.BF16 R84, R176, R140.reuse, R84 ;  /* 0x0000008cb054723c */ /* 0x082fea0000041854 */
[-C--:B------:R-:W-:Y:S01]  /*cbf0*/  FFMA.FTZ R42, R3, -R133.reuse, R42 ;  /* 0x80000085032a7223 */ /* 0x080fe2000001002a */
[C---:B------:R-:W-:Y:S05]  /*cc00*/  HMMA.16816.F32.BF16 R88, R184.reuse, R140, R88 ;  /* 0x0000008cb858723c */ /* 0x040fea0000041858 */
[----:B------:R-:W-:Y:S01]  /*cc10*/  @P3 LOP3.LUT R226, R226, 0x2, RZ, 0xfc, !PT ;  /* 0x00000002e2e23812 */ /* 0x000fe200078efcff */
[-C--:B------:R-:W-:Y:S06]  /*cc20*/  HMMA.16816.F32.BF16 R92, R184, R142.reuse, R92 ;  /* 0x0000008eb85c723c */ /* 0x080fec000004185c */
[C---:B------:R-:W-:Y:S01]  /*cc30*/  HMMA.16816.F32.BF16 R96, R176.reuse, R142, R96 ;  /* 0x0000008eb060723c */ /* 0x040fe20000041860 */
[----:B------:R-:W1:Y:S01]  /*cc40*/  LDSM.16.M88.4 R140, [R210] ;  /* 0x00000000d28c783b */ /* 0x000e620000000200 */
[----:B------:R-:W-:Y:S04]  /*cc50*/  DEPBAR.LE SB0, 0x0 ;  /* 0x000080000000791a */ /* 0x000fe80000000000 */
[-C--:B--2---:R-:W-:Y:S01]  /*cc60*/  HMMA.16816.F32.BF16 R100, R176, R180.reuse, R100 ;  /* 0x000000b4b064723c */ /* 0x084fe20000041864 */
[----:B------:R-:W-:Y:S05]  /*cc70*/  BAR.SYNC.DEFER_BLOCKING 0x0 ;  /* 0x0000000000007b1d */ /* 0x000fea0000010000 */
[C---:B------:R-:W-:Y:S06]  /*cc80*/  HMMA.16816.F32.BF16 R104, R184.reuse, R180, R104 ;  /* 0x000000b4b868723c */ /* 0x040fec0000041868 */
[-C--:B------:R-:W-:Y:S05]  /*cc90*/  HMMA.16816.F32.BF16 R108, R184, R182.reuse, R108 ;  /* 0x000000b6b86c723c */ /* 0x080fea000004186c */
[----:B------:R-:W-:Y:S01]  /*cca0*/  VIADD R180, R0, 0x37 ;  /* 0x0000003700b47836 */ /* 0x000fe20000000000 */
[C---:B------:R-:W-:Y:S04]  /*ccb0*/  HMMA.16816.F32.BF16 R112, R176.reuse, R182, R112 ;  /* 0x000000b6b070723c */ /* 0x040fe80000041870 */
[----:B------:R-:W-:Y:S01]  /*ccc0*/  ISETP.GE.AND P1, PT, R180, RZ, PT ;  /* 0x000000ffb400720c */ /* 0x000fe20003f26270 */
[C---:B------:R-:W-:Y:S05]  /*ccd0*/  VIADD R181, R0.reuse, 0x38 ;  /* 0x0000003800b57836 */ /* 0x040fea0000000000 */
[----:B------:R-:W-:Y:S07]  /*cce0*/  ISETP.GE.AND P2, PT, R181, RZ, PT ;  /* 0x000000ffb500720c */ /* 0x000fee0003f46270 */
[----:B------:R-:W-:Y:S01]  /*ccf0*/  @!P1 IADD3 R180, -R0, -0x37, RZ ;  /* 0xffffffc900b49810 */ /* 0x000fe20007ffe1ff */
[-C--:B-1----:R-:W-:Y:S03]  /*cd00*/  HMMA.16816.F32.BF16 R116, R176, R140.reuse, R116 ;  /* 0x0000008cb074723c */ /* 0x082fe60000041874 */
[----:B------:R-:W-:Y:S02]  /*cd10*/  ISETP.GE.AND P1, PT, R134, RZ, PT ;  /* 0x000000ff8600720c */ /* 0x000fe40003f26270 */
[----:B------:R-:W-:Y:S01]  /*cd20*/  @!P2 IADD3 R181, -R0, -0x38, RZ ;  /* 0xffffffc800b5a810 */ /* 0x000fe20007ffe1ff */
[C---:B------:R-:W-:Y:S04]  /*cd30*/  HMMA.16816.F32.BF16 R120, R184.reuse, R140, R120 ;  /* 0x0000008cb878723c */ /* 0x040fe80000041878 */
[----:B------:R-:W-:Y:S02]  /*cd40*/  ISETP.GE.AND P2, PT, R2, RZ, PT ;  /* 0x000000ff0200720c */ /* 0x000fe40003f46270 */
[-C--:B------:R-:W-:Y:S05]  /*cd50*/  HMMA.16816.F32.BF16 R124, R184, R142.reuse, R124 ;  /* 0x0000008eb87c723c */ /* 0x080fea000004187c */
[C---:B------:R-:W-:Y:S01]  /*cd60*/  VIADD R141, R0.reuse, 0x17 ;  /* 0x00000017008d7836 */ /* 0x040fe20000000000 */
[C---:B------:R-:W-:Y:S01]  /*cd70*/  @!P1 IADD3 R134, -R0.reuse, -0x20, RZ ;  /* 0xffffffe000869810 */ /* 0x040fe20007ffe1ff */
[C---:B------:R-:W-:Y:S01]  /*cd80*/  VIADD R140, R0.reuse, 0x10 ;  /* 0x00000010008c7836 */ /* 0x040fe20000000000 */
[----:B------:R-:W-:Y:S01]  /*cd90*/  I2FP.F32.S32 R180, R180 ;  /* 0x000000b400b47245 */ /* 0x000fe20000201400 */
[----:B------:R-:W-:Y:S04]  /*cda0*/  HMMA.16816.F32.BF16 R128, R176, R142, R128 ;  /* 0x0000008eb080723c */ /* 0x000fe80000041880 */
[----:B------:R-:W-:Y:S01]  /*cdb0*/  @!P2 IADD3 R2, -R0, -0x27, RZ ;  /* 0xffffffd90002a810 */ /* 0x000fe20007ffe1ff */
[----:B------:R-:W-:Y:S01]  /*cdc0*/  FFMA.FTZ R13, R180, -R133, R13 ;  /* 0x80000085b40d7223 */ /* 0x000fe2000001000d */
[----:B------:R-:W-:Y:S01]  /*cdd0*/  I2FP.F32.S32 R134, R134 ;  /* 0x0000008600867245 */ /* 0x000fe20000201400 */
[C---:B------:R-:W-:Y:S01]  /*cde0*/  VIADD R178, R0.reuse, 0xffffffff ;  /* 0xffffffff00b27836 */ /* 0x040fe20000000000 */
[----:B------:R-:W-:Y:S03]  /*cdf0*/  I2FP.F32.S32 R181, R181 ;  /* 0x000000b500b57245 */ /* 0x000fe60000201400 */
[C---:B------:R-:W-:Y:S01]  /*ce00*/  VIADD R177, R0.reuse, 0x8 ;  /* 0x0000000800b17836 */ /* 0x040fe20000000000 */
[----:B------:R-:W-:Y:S01]  /*ce10*/  I2FP.F32.S32 R2, R2 ;  /* 0x0000000200027245 */ /* 0x000fe20000201400 */
[----:B------:R-:W-:Y:S02]  /*ce20*/  VIADD R176, R0, 0x7 ;  /* 0x0000000700b07836 */ /* 0x000fe40000000000 */
[-C--:B------:R-:W-:Y:S01]  /*ce30*/  FFMA.FTZ R27, R180, -R133.reuse, R27 ;  /* 0x80000085b41b7223 */ /* 0x080fe2000001001b */
[----:B------:R-:W-:Y:S02]  /*ce40*/  VIADD R143, R0, 0x1f ;  /* 0x0000001f008f7836 */ /* 0x000fe40000000000 */
[-C--:B------:R-:W-:Y:S01]  /*ce50*/  FFMA.FTZ R40, R134, -R133.reuse, R40 ;  /* 0x8000008586287223 */ /* 0x080fe20000010028 */
[----:B------:R-:W-:Y:S01]  /*ce60*/  VIADD R142, R0, 0x18 ;  /* 0x00000018008e7836 */ /* 0x000fe20000000000 */
[----:B------:R-:W-:Y:S01]  /*ce70*/  ISETP.GE.AND P4, PT, R178, RZ, PT ;  /* 0x000000ffb200720c */ /* 0x000fe20003f86270 */
[----:B------:R-:W-:Y:S02]  /*ce80*/  VIADD R180, R0, 0xffffffc0 ;  /* 0xffffffc000b47836 */ /* 0x000fe40000000000 */
[-C--:B------:R-:W-:Y:S01]  /*ce90*/  FFMA.FTZ R46, R134, -R133.reuse, R46 ;  /* 0x80000085862e7223 */ /* 0x080fe2000001002e */
[-C--:B------:R-:W-:Y:S01]  /*cea0*/  FFMA.FTZ R12, R181, -R133.reuse, R12 ;  /* 0x80000085b50c7223 */ /* 0x080fe2000001000c */
[----:B------:R-:W-:Y:S01]  /*ceb0*/  ISETP.GE.AND P5, PT, R177, RZ, PT ;  /* 0x000000ffb100720c */ /* 0x000fe20003fa6270 */
[----:B------:R-:W-:Y:S02]  /*cec0*/  VIADD R134, R0, 0xf ;  /* 0x0000000f00867836 */ /* 0x000fe40000000000 */
[-C--:B------:R-:W-:Y:S01]  /*ced0*/  FFMA.FTZ R26, R181, -R133.reuse, R26 ;  /* 0x80000085b51a7223 */ /* 0x080fe2000001001a */
[-C--:B------:R-:W-:Y:S01]  /*cee0*/  FFMA.FTZ R29, R2, -R133.reuse, R29 ;  /* 0x80000085021d7223 */ /* 0x080fe2000001001d */
[----:B------:R-:W-:Y:S01]  /*cef0*/  ISETP.GE.AND P6, PT, R176, RZ, PT ;  /* 0x000000ffb000720c */ /* 0x000fe20003fc6270 */
[----:B------:R-:W-:Y:S02]  /*cf00*/  VIADD R179, R0, 0xffffffbf ;  /* 0xffffffbf00b37836 */ /* 0x000fe40000000000 */
[----:B------:R-:W-:Y:S01]  /*cf10*/  FFMA.FTZ R43, R2, -R133, R43 ;  /* 0x80000085022b7223 */ /* 0x000fe2000001002b */
[----:B------:R-:W-:Y:S09]  /*cf20*/  @P3 BRA `(.L_x_582) ;  /* 0xffffffec00a43947 */ /* 0x000ff2000383ffff */
.L_x_581:
[----:B------:R-:W-:Y:S01]  /*cf30*/  ISETP.GE.AND P1, PT, R141, RZ, PT ;  /* 0x000000ff8d00720c */ /* 0x000fe20003f26270 */
[----:B------:R-:W3:Y:S01]  /*cf40*/  LDL.64 R238, [R1+0x20] ;  /* 0x0000200001ee7983 */ /* 0x000ee20000100a00 */
[----:B------:R-:W-:Y:S01]  /*cf50*/  ISETP.GE.AND P3, PT, R143, RZ, PT ;  /* 0x000000ff8f00720c */ /* 0x000fe20003f66270 */
[----:B--2---:R-:W-:Y:S01]  /*cf60*/  VIADD R182, R0, 0xffffffb7 ;  /* 0xffffffb700b67836 */ /* 0x004fe20000000000 */
[----:B------:R-:W-:Y:S01]  /*cf70*/  ISETP.GE.AND P2, PT, R142, RZ, PT ;  /* 0x000000ff8e00720c */ /* 0x000fe20003f46270 */
[----:B------:R-:W-:Y:S01]  /*cf80*/  IMAD.SHL.U32 R232, R227, 0x4, RZ ;  /* 0x00000004e3e87824 */ /* 0x000fe200078e00ff */
[C---:B------:R-:W-:Y:S01]  /*cf90*/  @!P4 IADD3 R178, -R0.reuse, 0x1, RZ ;  /* 0x0000000100b2c810 */ /* 0x040fe20007ffe1ff */
[----:B------:R-:W2:Y:S01]  /*cfa0*/  LDL.64 R242, [R1+0x28] ;  /* 0x0000280001f27983 */ /* 0x000ea20000100a00 */
[C---:B------:R-:W-:Y:S01]  /*cfb0*/  @!P5 IADD3 R177, -R0.reuse, -0x8, RZ ;  /* 0xfffffff800b1d810 */ /* 0x040fe20007ffe1ff */
[----:B------:R-:W-:Y:S01]  /*cfc0*/  UIADD3 UR16, UR20, -0x4ab325aa, URZ ;  /* 0xb54cda5614107890 */ /* 0x000fe2000fffe03f */
[----:B------:R-:W-:Y:S01]  /*cfd0*/  @!P6 IADD3 R176, -R0, -0x7, RZ ;  /* 0xfffffff900b0e810 */ /* 0x000fe20007ffe1ff */
[----:B------:R-:W-:Y:S01]  /*cfe0*/  UIADD3 UR15, UR21, 0x646e171e, URZ ;  /* 0x646e171e150f7890 */ /* 0x000fe2000fffe03f */
[----:B------:R-:W-:Y:S01]  /*cff0*/  ISETP.GE.AND P4, PT, R140, RZ, PT ;  /* 0x000000ff8c00720c */ /* 0x000fe20003f86270 */
[----:B------:R-:W-:Y:S01]  /*d000*/  STL [R1+0xd4], R205 ;  /* 0x0000d4cd01007387 */ /* 0x000fe20000100800 */
[C---:B------:R-:W-:Y:S01]  /*d010*/  @!P1 IADD3 R141, -R0.reuse, -0x17, RZ ;  /* 0xffffffe9008d9810 */ /* 0x040fe20007ffe1ff */
[----:B------:R-:W-:Y:S01]  /*d020*/  VIADD R189, R0, 0xffffffa8 ;  /* 0xffffffa800bd7836 */ /* 0x000fe20000000000 */
[----:B------:R-:W-:Y:S01]  /*d030*/  ISETP.GE.AND P1, PT, R182, RZ, PT ;  /* 0x000000ffb600720c */ /* 0x000fe20003f26270 */
[----:B------:R-:W-:Y:S01]  /*d040*/  STL [R1+0xd0], R206 ;  /* 0x0000d0ce01007387 */ /* 0x000fe20000100800 */
[C---:B------:R-:W-:Y:S01]  /*d050*/  @!P3 IADD3 R143, -R0.reuse, -0x1f, RZ ;  /* 0xffffffe1008fb810 */ /* 0x040fe20007ffe1ff */
[C---:B------:R-:W-:Y:S01]  /*d060*/  VIADD R181, R0.reuse, 0xffffffb8 ;  /* 0xffffffb800b57836 */ /* 0x040fe20000000000 */
[----:B------:R-:W-:Y:S01]  /*d070*/  @!P2 IADD3 R142, -R0, -0x18, RZ ;  /* 0xffffffe8008ea810 */ /* 0x000fe20007ffe1ff */
[----:B------:R-:W-:Y:S01]  /*d080*/  STL [R1+0xc4], R223 ;  /* 0x0000c4df01007387 */ /* 0x000fe20000100800 */
[----:B------:R-:W-:Y:S01]  /*d090*/  ISETP.GE.AND P6, PT, R134, RZ, PT ;  /* 0x000000ff8600720c */ /* 0x000fe20003fc6270 */
[----:B------:R-:W-:Y:S01]  /*d0a0*/  VIADD R196, R0, 0xffffff9f ;  /* 0xffffff9f00c47836 */ /* 0x000fe20000000000 */
[----:B------:R-:W-:Y:S01]  /*d0b0*/  ISETP.GE.AND P5, PT, R180, RZ, PT ;  /* 0x000000ffb400720c */ /* 0x000fe20003fa6270 */
[----:B------:R-:W-:Y:S01]  /*d0c0*/  STL [R1+0xc0], R216 ;  /* 0x0000c0d801007387 */ /* 0x000fe20000100800 */
[----:B------:R-:W-:Y:S01]  /*d0d0*/  ISETP.GE.AND P3, PT, R179, RZ, PT ;  /* 0x000000ffb300720c */ /* 0x000fe20003f66270 */
[C---:B------:R-:W-:Y:S01]  /*d0e0*/  VIADD R183, R0.reuse, 0xfffffff7 ;  /* 0xfffffff700b77836 */ /* 0x040fe20000000000 */
[----:B------:R-:W-:Y:S01]  /*d0f0*/  ISETP.GE.AND P2, PT, R181, RZ, PT ;  /* 0x000000ffb500720c */ /* 0x000fe20003f46270 */
[----:B------:R-:W-:Y:S01]  /*d100*/  STL [R1+0xbc], R215 ;  /* 0x0000bcd701007387 */ /* 0x000fe20000100800 */
[C---:B------:R-:W-:Y:S01]  /*d110*/  @!P1 IADD3 R182, -R0.reuse, 0x49, RZ ;  /* 0x0000004900b69810 */ /* 0x040fe20007ffe1ff */
[C---:B------:R-:W-:Y:S01]  /*d120*/  VIADD R185, R0.reuse, 0xfffffff0 ;  /* 0xfffffff000b97836 */ /* 0x040fe20000000000 */
[----:B------:R-:W-:Y:S01]  /*d130*/  ISETP.GE.AND P1, PT, R189, RZ, PT ;  /* 0x000000ffbd00720c */ /* 0x000fe20003f26270 */
[----:B------:R-:W-:Y:S01]  /*d140*/  STL [R1+0xb8], R214 ;  /* 0x0000b8d601007387 */ /* 0x000fe20000100800 */
[C---:B------:R-:W-:Y:S01]  /*d150*/  @!P4 IADD3 R140, -R0.reuse, -0x10, RZ ;  /* 0xfffffff0008cc810 */ /* 0x040fe20007ffe1ff */
[C---:B------:R-:W-:Y:S01]  /*d160*/  VIADD R186, R0.reuse, 0xffffffef ;  /* 0xffffffef00ba7836 */ /* 0x040fe20000000000 */
[C---:B------:R-:W-:Y:S01]  /*d170*/  @!P6 IADD3 R134, -R0.reuse, -0xf, RZ ;  /* 0xfffffff10086e810 */ /* 0x040fe20007ffe1ff */
[----:B------:R-:W-:Y:S01]  /*d180*/  STL [R1+0xb4], R213 ;  /* 0x0000b4d501007387 */ /* 0x000fe20000100800 */
[C---:B------:R-:W-:Y:S01]  /*d190*/  @!P5 IADD3 R180, -R0.reuse, 0x40, RZ ;  /* 0x0000004000b4d810 */ /* 0x040fe20007ffe1ff */
[C---:B------:R-:W-:Y:S01]  /*d1a0*/  VIADD R187, R0.reuse, 0xffffffb0 ;  /* 0xffffffb000bb7836 */ /* 0x040fe20000000000 */
[C---:B------:R-:W-:Y:S01]  /*d1b0*/  @!P3 IADD3 R179, -R0.reuse, 0x41, RZ ;  /* 0x0000004100b3b810 */ /* 0x040fe20007ffe1ff */
[----:B------:R-:W-:Y:S01]  /*d1c0*/  STL [R1+0xb0], R212 ;  /* 0x0000b0d401007387 */ /* 0x000fe20000100800 */
[C---:B------:R-:W-:Y:S01]  /*d1d0*/  @!P2 IADD3 R181, -R0.reuse, 0x48, RZ ;  /* 0x0000004800b5a810 */ /* 0x040fe20007ffe1ff */
[C---:B------:R-:W-:Y:S01]  /*d1e0*/  VIADD R188, R0.reuse, 0xffffffaf ;  /* 0xffffffaf00bc7836 */ /* 0x040fe20000000000 */
[----:B------:R-:W-:Y:S01]  /*d1f0*/  ISETP.GE.AND P6, PT, R183, RZ, PT ;  /* 0x000000ffb700720c */ /* 0x000fe20003fc6270 */
[----:B------:R-:W-:Y:S01]  /*d200*/  STL [R1+0xac], R211 ;  /* 0x0000acd301007387 */ /* 0x000fe20000100800 */
[C---:B------:R-:W-:Y:S01]  /*d210*/  @!P1 IADD3 R189, -R0.reuse, 0x58, RZ ;  /* 0x0000005800bd9810 */ /* 0x040fe20007ffe1ff */
[----:B------:R-:W-:Y:S01]  /*d220*/  VIADD R202, R0, 0xffffffcf ;  /* 0xffffffcf00ca7836 */ /* 0x000fe20000000000 */
[----:B------:R-:W-:Y:S01]  /*d230*/  ISETP.GE.AND P1, PT, R196, RZ, PT ;  /* 0x000000ffc400720c */ /* 0x000fe20003f26270 */
[----:B------:R-:W-:Y:S01]  /*d240*/  STL [R1+0xa8], R210 ;  /* 0x0000a8d201007387 */ /* 0x000fe20000100800 */
[----:B------:R-:W-:Y:S01]  /*d250*/  ISETP.GE.AND P5, PT, R185, RZ, PT ;  /* 0x000000ffb900720c */ /* 0x000fe20003fa6270 */
[----:B------:R-:W-:Y:S01]  /*d260*/  VIADD R184, R0, 0xfffffff8 ;  /* 0xfffffff800b87836 */ /* 0x000fe20000000000 */
[----:B------:R-:W-:Y:S01]  /*d270*/  ISETP.GE.AND P4, PT, R186, RZ, PT ;  /* 0x000000ffba00720c */ /* 0x000fe20003f86270 */
[----:B------:R-:W-:Y:S01]  /*d280*/  STL [R1+0xa4], R209 ;  /* 0x0000a4d101007387 */ /* 0x000fe20000100800 */
[----:B------:R-:W-:Y:S01]  /*d290*/  ISETP.GE.AND P3, PT, R187, RZ, PT ;  /* 0x000000ffbb00720c */ /* 0x000fe20003f66270 */
[----:B------:R-:W-:Y:S01]  /*d2a0*/  VIADD R190, R0, 0xffffffa7 ;  /* 0xffffffa700be7836 */ /* 0x000fe20000000000 */
[----:B------:R-:W-:Y:S01]  /*d2b0*/  ISETP.GE.AND P2, PT, R188, RZ, PT ;  /* 0x000000ffbc00720c */ /* 0x000fe20003f46270 */
[----:B------:R-:W-:Y:S01]  /*d2c0*/  STL [R1+0xa0], R208 ;  /* 0x0000a0d001007387 */ /* 0x000fe20000100800 */
[----:B------:R-:W-:Y:S01]  /*d2d0*/  LOP3.LUT R226, R226, 0xffffffef, RZ, 0xc0, !PT ;  /* 0xffffffefe2e27812 */ /* 0x000fe200078ec0ff */
[C---:B------:R-:W-:Y:S01]  /*d2e0*/  VIADD R192, R0.reuse, 0xffffffe7 ;  /* 0xffffffe700c07836 */ /* 0x040fe20000000000 */
[C---:B------:R-:W-:Y:S01]  /*d2f0*/  @!P6 IADD3 R183, -R0.reuse, 0x9, RZ ;  /* 0x0000000900b7e810 */ /* 0x040fe20007ffe1ff */
[----:B------:R-:W-:Y:S01]  /*d300*/  STL [R1+0x9c], R207 ;  /* 0x00009ccf01007387 */ /* 0x000fe20000100800 */
[C---:B------:R-:W-:Y:S01]  /*d310*/  @!P1 IADD3 R196, -R0.reuse, 0x61, RZ ;  /* 0x0000006100c49810 */ /* 0x040fe20007ffe1ff */
[----:B------:R-:W-:Y:S01]  /*d320*/  VIADD R193, R0, 0xffffffe0 ;  /* 0xffffffe000c17836 */ /* 0x000fe20000000000 */
[----:B------:R-:W-:Y:S01]  /*d330*/  ISETP.GE.AND P1, PT, R202, RZ, PT ;  /* 0x000000ffca00720c */ /* 0x000fe20003f26270 */
[----:B------:R-:W-:Y:S01]  /*d340*/  VIADD R194, R0, 0xffffffdf ;  /* 0xffffffdf00c27836 */ /* 0x000fe20000000000 */
[----:B------:R-:W-:Y:S01]  /*d350*/  @P0 LOP3.LUT R226, R226, 0x10, RZ, 0xfc, !PT ;  /* 0x00000010e2e20812 */ /* 0x000fe200078efcff */
[C---:B------:R-:W-:Y:S01]  /*d360*/  VIADD R195, R0.reuse, 0xffffffa0 ;  /* 0xffffffa000c37836 */ /* 0x040fe20000000000 */
[C---:B------:R-:W-:Y:S01]  /*d370*/  @!P5 IADD3 R185, -R0.reuse, 0x10, RZ ;  /* 0x0000001000b9d810 */ /* 0x040fe20007ffe1ff */
[----:B------:R1:W-:Y:S01]  /*d380*/  STL [R1+0x98], R204 ;  /* 0x000098cc01007387 */ /* 0x0003e20000100800 */
[C---:B------:R-:W-:Y:S01]  /*d390*/  @!P4 IADD3 R186, -R0.reuse, 0x11, RZ ;  /* 0x0000001100bac810 */ /* 0x040fe20007ffe1ff */
[C---:B------:R-:W-:Y:S01]  /*d3a0*/  VIADD R2, R0.reuse, 0x48 ;  /* 0x0000004800027836 */ /* 0x040fe20000000000 */
[C---:B------:R-:W-:Y:S01]  /*d3b0*/  @!P3 IADD3 R187, -R0.reuse, 0x50, RZ ;  /* 0x0000005000bbb810 */ /* 0x040fe20007ffe1ff */
        /* <DEDUP_REMOVED lines=8> */
[----:B------:R4:W-:Y:S01]  /*d440*/  STL [R1], R232 ;  /* 0x000000e801007387 */ /* 0x0009e20000100800 */
[----:B------:R-:W-:Y:S01]  /*d450*/  ISETP.GE.AND P4, PT, R193, RZ, PT ;  /* 0x000000ffc100720c */ /* 0x000fe20003f86270 */
[----:B------:R-:W-:Y:S01]  /*d460*/  VIADD R198, R0, 0xffffff97 ;  /* 0xffffff9700c67836 */ /* 0x000fe20000000000 */
[----:B------:R-:W-:Y:S01]  /*d470*/  ISETP.GE.AND P3, PT, R194, RZ, PT ;  /* 0x000000ffc200720c */ /* 0x000fe20003f66270 */
[C---:B------:R-:W-:Y:S01]  /*d480*/  VIADD R199, R0.reuse, 0xffffffd8 ;  /* 0xffffffd800c77836 */ /* 0x040fe20000000000 */
[----:B------:R-:W-:Y:S01]  /*d490*/  ISETP.GE.AND P2, PT, R195, RZ, PT ;  /* 0x000000ffc300720c */ /* 0x000fe20003f46270 */
[C---:B------:R-:W-:Y:S01]  /*d4a0*/  VIADD R200, R0.reuse, 0xffffffd7 ;  /* 0xffffffd700c87836 */ /* 0x040fe20000000000 */
[C---:B------:R-:W-:Y:S01]  /*d4b0*/  @!P1 IADD3 R202, -R0.reuse, 0x31, RZ ;  /* 0x0000003100ca9810 */ /* 0x040fe20007ffe1ff */
[----:B------:R-:W-:Y:S01]  /*d4c0*/  VIADD R201, R0, 0xffffffd0 ;  /* 0xffffffd000c97836 */ /* 0x000fe20000000000 */
[----:B------:R-:W-:Y:S01]  /*d4d0*/  ISETP.GE.AND P1, PT, R2, RZ, PT ;  /* 0x000000ff0200720c */ /* 0x000fe20003f26270 */
[C---:B------:R-:W-:Y:S01]  /*d4e0*/  VIADD R203, R0.reuse, 0xffffffc8 ;  /* 0xffffffc800cb7836 */ /* 0x040fe20000000000 */
[C---:B------:R-:W-:Y:S01]  /*d4f0*/  @!P0 IADD3 R184, -R0.reuse, 0x8, RZ ;  /* 0x0000000800b88810 */ /* 0x040fe20007ffe1ff */
        /* <DEDUP_REMOVED lines=9> */
[----:B------:R-:W-:Y:S01]  /*d590*/  @!P2 IADD3 R195, -R0, 0x60, RZ ;  /* 0x0000006000c3a810 */ /* 0x000fe20007ffe1ff */
[----:B------:R-:W-:Y:S01]  /*d5a0*/  UIADD3 UR17, UR21, -0x4498517b, URZ ;  /* 0xbb67ae8515117890 */ /* 0x000fe2000fffe03f */
[----:B------:R-:W-:Y:S01]  /*d5b0*/  ISETP.GE.AND P0, PT, R191, RZ, PT ;  /* 0x000000ffbf00720c */ /* 0x000fe20003f06270 */
[----:B------:R-:W-:Y:S01]  /*d5c0*/  UIADD3 UR14, UR20, -0x61c88647, URZ ;  /* 0x9e3779b9140e7890 */ /* 0x000fe2000fffe03f */
[----:B------:R-:W-:Y:S02]  /*d5d0*/  ISETP.GE.AND P5, PT, R197, RZ, PT ;  /* 0x000000ffc500720c */ /* 0x000fe40003fa6270 */
[----:B------:R-:W-:Y:S02]  /*d5e0*/  ISETP.GE.AND P4, PT, R198, RZ, PT ;  /* 0x000000ffc600720c */ /* 0x000fe40003f86270 */
[----:B------:R-:W-:Y:S02]  /*d5f0*/  ISETP.GE.AND P6, PT, R199, RZ, PT ;  /* 0x000000ffc700720c */ /* 0x000fe40003fc6270 */
[----:B------:R-:W-:Y:S02]  /*d600*/  ISETP.GE.AND P3, PT, R200, RZ, PT ;  /* 0x000000ffc800720c */ /* 0x000fe40003f66270 */
[----:B------:R-:W-:Y:S02]  /*d610*/  ISETP.GE.AND P2, PT, R201, RZ, PT ;  /* 0x000000ffc900720c */ /* 0x000fe40003f46270 */
[C---:B------:R-:W-:Y:S02]  /*d620*/  @!P1 IADD3 R2, -R0.reuse, -0x48, RZ ;  /* 0xffffffb800029810 */ /* 0x040fe40007ffe1ff */
[----:B------:R-:W-:Y:S02]  /*d630*/  I2FP.F32.S32 R140, R140 ;  /* 0x0000008c008c7245 */ /* 0x000fe40000201400 */
[----:B------:R-:W-:Y:S02]  /*d640*/  I2FP.F32.S32 R2, R2 ;  /* 0x0000000200027245 */ /* 0x000fe40000201400 */
[----:B------:R-:W-:Y:S01]  /*d650*/  @!P0 IADD3 R191, -R0, 0x18, RZ ;  /* 0x0000001800bf8810 */ /* 0x000fe20007ffe1ff */
[-C--:B------:R-:W-:Y:S01]  /*d660*/  FFMA.FTZ R62, R140, -R133.reuse, R62 ;  /* 0x800000858c3e7223 */ /* 0x080fe2000001003e */
[----:B------:R-:W-:Y:S01]  /*d670*/  @!P5 IADD3 R197, -R0, 0x68, RZ ;  /* 0x0000006800c5d810 */ /* 0x000fe20007ffe1ff */
[-C--:B------:R-:W-:Y:S01]  /*d680*/  FFMA.FTZ R56, R140, -R133.reuse, R56 ;  /* 0x800000858c387223 */ /* 0x080fe20000010038 */
[----:B------:R-:W-:Y:S01]  /*d690*/  @!P4 IADD3 R198, -R0, 0x69, RZ ;  /* 0x0000006900c6c810 */ /* 0x000fe20007ffe1ff */
[----:B------:R-:W-:Y:S01]  /*d6a0*/  FFMA.FTZ R10, R2, -R133, R10 ;  /* 0x80000085020a7223 */ /* 0x000fe2000001000a */
[C---:B------:R-:W-:Y:S02]  /*d6b0*/  @!P6 IADD3 R199, -R0.reuse, 0x28, RZ ;  /* 0x0000002800c7e810 */ /* 0x040fe40007ffe1ff */
[C---:B------:R-:W-:Y:S02]  /*d6c0*/  @!P3 IADD3 R200, -R0.reuse, 0x29, RZ ;  /* 0x0000002900c8b810 */ /* 0x040fe40007ffe1ff */
[----:B------:R-:W-:Y:S02]  /*d6d0*/  @!P2 IADD3 R201, -R0, 0x30, RZ ;  /* 0x0000003000c9a810 */ /* 0x000fe40007ffe1ff */
[----:B------:R-:W-:Y:S02]  /*d6e0*/  I2FP.F32.S32 R141, R141 ;  /* 0x0000008d008d7245 */ /* 0x000fe40000201400 */
[----:B------:R-:W-:Y:S02]  /*d6f0*/  ISETP.GE.AND P5, PT, R203, RZ, PT ;  /* 0x000000ffcb00720c */ /* 0x000fe40003fa6270 */
[----:B------:R-:W-:Y:S01]  /*d700*/  ISETP.GE.AND P0, PT, R217, RZ, PT ;  /* 0x000000ffd900720c */ /* 0x000fe20003f06270 */
[CC--:B------:R-:W-:Y:S01]  /*d710*/  FFMA.FTZ R59, R141.reuse, -R133.reuse, R59 ;  /* 0x800000858d3b7223 */ /* 0x0c0fe2000001003b */
[----:B------:R-:W-:Y:S01]  /*d720*/  ISETP.GE.AND P6, PT, R218, RZ, PT ;  /* 0x000000ffda00720c */ /* 0x000fe20003fc6270 */
[----:B------:R-:W-:Y:S01]  /*d730*/  FFMA.FTZ R45, R141, -R133, R45 ;  /* 0x800000858d2d7223 */ /* 0x000fe2000001002d */
[----:B------:R-:W-:Y:S02]  /*d740*/  ISETP.GE.AND P4, PT, R219, RZ, PT ;  /* 0x000000ffdb00720c */ /* 0x000fe40003f86270 */
[----:B------:R-:W-:Y:S02]  /*d750*/  ISETP.GE.AND P3, PT, R220, RZ, PT ;  /* 0x000000ffdc00720c */ /* 0x000fe40003f66270 */
[----:B------:R-:W-:Y:S02]  /*d760*/  ISETP.GE.AND P2, PT, R221, RZ, PT ;  /* 0x000000ffdd00720c */ /* 0x000fe40003f46270 */
[----:B------:R-:W-:Y:S02]  /*d770*/  LOP3.LUT R140, R235, UR21, R232, 0x96, !PT ;  /* 0x00000015eb8c7c12 */ /* 0x000fe4000f8e96e8 */
[----:B------:R-:W-:Y:S02]  /*d780*/  LOP3.LUT R2, R249, UR17, R234, 0x96, !PT ;  /* 0x00000011f9027c12 */ /* 0x000fe4000f8e96ea */
[----:B------:R-:W-:Y:S01]  /*d790*/  IABS R3, R0 ;  /* 0x0000000000037213 */ /* 0x000fe20000000000 */
[----:B------:R-:W-:Y:S01]  /*d7a0*/  IMAD.WIDE.U32 R140, R140, -0x326172a9, RZ ;  /* 0xcd9e8d578c8c7825 */ /* 0x000fe200078e00ff */
[C---:B------:R-:W-:Y:S02]  /*d7b0*/  @!P5 IADD3 R203, -R0.reuse, 0x38, RZ ;  /* 0x0000003800cbd810 */ /* 0x040fe40007ffe1ff */
[----:B------:R-:W-:Y:S01]  /*d7c0*/  @!P0 IADD3 R217, -R0, 0x39, RZ ;  /* 0x0000003900d98810 */ /* 0x000fe20007ffe1ff */
[----:B------:R-:W-:Y:S01]  /*d7d0*/  IMAD.WIDE.U32 R224, R2, -0x326172a9, RZ ;  /* 0xcd9e8d5702e07825 */ /* 0x000fe200078e00ff */
        /* <DEDUP_REMOVED lines=9> */
[----:B------:R-:W-:Y:S01]  /*d870*/  FFMA.FTZ R78, R0, -R133, R78 ;  /* 0x80000085004e7223 */ /* 0x000fe2000001004e */
[----:B------:R-:W-:Y:S01]  /*d880*/  I2FP.F32.S32 R177, R177 ;  /* 0x000000b100b17245 */ /* 0x000fe20000201400 */
[-C--:B------:R-:W-:Y:S01]  /*d890*/  FFMA.FTZ R75, R176, -R133.reuse, R75 ;  /* 0x80000085b04b7223 */ /* 0x080fe2000001004b */
[----:B------:R-:W-:Y:S01]  /*d8a0*/  I2FP.F32.S32 R134, R134 ;  /* 0x0000008600867245 */ /* 0x000fe20000201400 */
[CC--:B------:R-:W-:Y:S01]  /*d8b0*/  FFMA.FTZ R44, R142.reuse, -R133.reuse, R44 ;  /* 0x800000858e2c7223 */ /* 0x0c0fe2000001002c */
[----:B------:R-:W-:Y:S01]  /*d8c0*/  I2FP.F32.S32 R178, R178 ;  /* 0x000000b200b27245 */ /* 0x000fe20000201400 */
[-C--:B------:R-:W-:Y:S01]  /*d8d0*/  FFMA.FTZ R58, R142, -R133.reuse, R58 ;  /* 0x800000858e3a7223 */ /* 0x080fe2000001003a */
[----:B------:R-:W-:Y:S01]  /*d8e0*/  I2FP.F32.S32 R184, R184 ;  /* 0x000000b800b87245 */ /* 0x000fe20000201400 */
[-C--:B------:R-:W-:Y:S01]  /*d8f0*/  FFMA.FTZ R7, R176, -R133.reuse, R7 ;  /* 0x80000085b0077223 */ /* 0x080fe20000010007 */
[----:B------:R-:W-:Y:S01]  /*d900*/  I2FP.F32.S32 R180, R180 ;  /* 0x000000b400b47245 */ /* 0x000fe20000201400 */
[----:B------:R-:W-:Y:S01]  /*d910*/  FFMA.FTZ R73, R178, -R133, R73 ;  /* 0x80000085b2497223 */ /* 0x000fe20000010049 */
[----:B------:R-:W-:Y:S01]  /*d920*/  I2FP.F32.S32 R179, R179 ;  /* 0x000000b300b37245 */ /* 0x000fe20000201400 */
[-C--:B------:R-:W-:Y:S01]  /*d930*/  FFMA.FTZ R90, R184, -R133.reuse, R90 ;  /* 0x80000085b85a7223 */ /* 0x080fe2000001005a */
[----:B------:R-:W-:Y:S01]  /*d940*/  LOP3.LUT P0, RZ, R226, 0x10, RZ, 0xc0, !PT ;  /* 0x00000010e2ff7812 */ /* 0x000fe2000780c0ff */
[-C--:B------:R-:W-:Y:S01]  /*d950*/  FFMA.FTZ R68, R180, -R133.reuse, R68 ;  /* 0x80000085b4447223 */ /* 0x080fe20000010044 */
[----:B------:R-:W-:Y:S01]  /*d960*/  LOP3.LUT P5, RZ, R226, 0x2, RZ, 0xc0, !PT ;  /* 0x00000002e2ff7812 */ /* 0x000fe200078ac0ff */
[-C--:B------:R-:W-:Y:S01]  /*d970*/  FFMA.FTZ R69, R179, -R133.reuse, R69 ;  /* 0x80000085b3457223 */ /* 0x080fe20000010045 */
[-C--:B------:R-:W-:Y:S01]  /*d980*/  FFMA.FTZ R61, R176, -R133.reuse, R61 ;  /* 0x80000085b03d7223 */ /* 0x080fe2000001003d */
[----:B------:R-:W-:Y:S01]  /*d990*/  LOP3.LUT R176, R225, UR12, R140, 0x96, !PT ;  /* 0x0000000ce1b07c12 */ /* 0x000fe2000f8e968c */
[CC--:B------:R-:W-:Y:S01]  /*d9a0*/  FFMA.FTZ R41, R143.reuse, -R133.reuse, R41 ;  /* 0x800000858f297223 */ /* 0x0c0fe20000010029 */
[-C--:B------:R-:W-:Y:S01]  /*d9b0*/  FFMA.FTZ R47, R143, -R133.reuse, R47 ;  /* 0x800000858f2f7223 */ /* 0x080fe2000001002f */
[CC--:B------:R-:W-:Y:S01]  /*d9c0*/  FFMA.FTZ R6, R177.reuse, -R133.reuse, R6 ;  /* 0x80000085b1067223 */ /* 0x0c0fe20000010006 */
[-C--:B------:R-:W-:Y:S01]  /*d9d0*/  FFMA.FTZ R60, R177, -R133.reuse, R60 ;  /* 0x80000085b13c7223 */ /* 0x080fe2000001003c */
[CC--:B------:R-:W-:Y:S01]  /*d9e0*/  FFMA.FTZ R4, R0.reuse, -R133.reuse, R4 ;  /* 0x8000008500047223 */ /* 0x0c0fe20000010004 */
[-C--:B------:R-:W-:Y:S01]  /*d9f0*/  FFMA.FTZ R18, R0, -R133.reuse, R18 ;  /* 0x8000008500127223 */ /* 0x080fe20000010012 */
[----:B------:R-:W-:Y:S01]  /*da00*/  I2FP.F32.S32 R0, R182 ;  /* 0x000000b600007245 */ /* 0x000fe20000201400 */
[CC--:B------:R-:W-:Y:S01]  /*da10*/  FFMA.FTZ R57, R134.reuse, -R133.reuse, R57 ;  /* 0x8000008586397223 */ /* 0x0c0fe20000010039 */
[----:B------:R-:W-:Y:S01]  /*da20*/  FFMA.FTZ R63, R134, -R133, R63 ;  /* 0x80000085863f7223 */ /* 0x000fe2000001003f */
[----:B------:R-:W-:Y:S01]  /*da30*/  I2FP.F32.S32 R134, R181 ;  /* 0x000000b500867245 */ /* 0x000fe20000201400 */
[-C--:B------:R-:W-:Y:S01]  /*da40*/  FFMA.FTZ R19, R178, -R133.reuse, R19 ;  /* 0x80000085b2137223 */ /* 0x080fe20000010013 */
[CC--:B------:R-:W-:Y:S01]  /*da50*/  FFMA.FTZ R87, R0.reuse, -R133.reuse, R87 ;  /* 0x8000008500577223 */ /* 0x0c0fe20000010057 */
[-C--:B------:R-:W-:Y:S01]  /*da60*/  FFMA.FTZ R81, R0, -R133.reuse, R81 ;  /* 0x8000008500517223 */ /* 0x080fe20000010051 */
[-C--:B------:R-:W-:Y:S01]  /*da70*/  FFMA.FTZ R79, R178, -R133.reuse, R79 ;  /* 0x80000085b24f7223 */ /* 0x080fe2000001004f */
[CC--:B------:R-:W-:Y:S01]  /*da80*/  FFMA.FTZ R80, R134.reuse, -R133.reuse, R80 ;  /* 0x8000008586507223 */ /* 0x0c0fe20000010050 */
[-C--:B------:R-:W-:Y:S01]  /*da90*/  FFMA.FTZ R86, R134, -R133.reuse, R86 ;  /* 0x8000008586567223 */ /* 0x080fe20000010056 */
[CC--:B------:R-:W-:Y:S01]  /*daa0*/  FFMA.FTZ R16, R184.reuse, -R133.reuse, R16 ;  /* 0x80000085b8107223 */ /* 0x0c0fe20000010010 */
[-C--:B------:R-:W-:Y:S01]  /*dab0*/  FFMA.FTZ R76, R184, -R133.reuse, R76 ;  /* 0x80000085b84c7223 */ /* 0x080fe2000001004c */
[-C--:B------:R-:W-:Y:S01]  /*dac0*/  FFMA.FTZ R83, R179, -R133.reuse, R83 ;  /* 0x80000085b3537223 */ /* 0x080fe20000010053 */
[-C--:B------:R-:W-:Y:S01]  /*dad0*/  FFMA.FTZ R74, R177, -R133.reuse, R74 ;  /* 0x80000085b14a7223 */ /* 0x080fe2000001004a */
[-C--:B------:R-:W-:Y:S01]  /*dae0*/  FFMA.FTZ R5, R178, -R133.reuse, R5 ;  /* 0x80000085b2057223 */ /* 0x080fe20000010005 */
[-C--:B------:R-:W-:Y:S01]  /*daf0*/  FFMA.FTZ R22, R184, -R133.reuse, R22 ;  /* 0x80000085b8167223 */ /* 0x080fe20000010016 */
[----:B------:R-:W-:Y:S01]  /*db00*/  FFMA.FTZ R82, R180, -R133, R82 ;  /* 0x80000085b4527223 */ /* 0x000fe20000010052 */
[----:B------:R-:W-:Y:S01]  /*db10*/  IMAD.WIDE.U32 R176, R176, -0x2daee0ad, RZ ;  /* 0xd2511f53b0b07825 */ /* 0x000fe200078e00ff */
[----:B---3--:R-:W-:Y:S05]  /*db20*/  LOP3.LUT R2, R141, UR14, R238, 0x96, !PT ;  /* 0x0000000e8d027c12 */ /* 0x008fea000f8e96ee */
[----:B------:R-:W-:Y:S05]  /*db30*/  IMAD.WIDE.U32 R2, R2, -0x2daee0ad, RZ ;  /* 0xd2511f5302027825 */ /* 0x000fea00078e00ff */
[----:B------:R-:W-:Y:S02]  /*db40*/  LOP3.LUT R142, R3, UR11, R248, 0x96, !PT ;  /* 0x0000000b038e7c12 */ /* 0x000fe4000f8e96f8 */
[----:B------:R-:W-:Y:S03]  /*db50*/  LOP3.LUT R2, R177, UR9, R2, 0x96, !PT ;  /* 0x00000009b1027c12 */ /* 0x000fe6000f8e9602 */
[----:B------:R-:W-:Y:S04]  /*db60*/  IMAD.WIDE.U32 R142, R142, -0x326172a9, RZ ;  /* 0xcd9e8d578e8e7825 */ /* 0x000fe800078e00ff */
[----:B------:R-:W-:Y:S01]  /*db70*/  IMAD.WIDE.U32 R2, R2, -0x326172a9, RZ ;  /* 0xcd9e8d5702027825 */ /* 0x000fe200078e00ff */
[----:B------:R-:W-:Y:S05]  /*db80*/  LOP3.LUT R138, R143, UR10, R224, 0x96, !PT ;  /* 0x0000000a8f8a7c12 */ /* 0x000fea000f8e96e0 */
[----:B------:R-:W-:Y:S05]  /*db90*/  IMAD.WIDE.U32 R138, R138, -0x2daee0ad, RZ ;  /* 0xd2511f538a8a7825 */ /* 0x000fea00078e00ff */
[----:B------:R-:W-:Y:S02]  /*dba0*/  LOP3.LUT R143, R139, UR7, R176, 0x96, !PT ;  /* 0x000000078b8f7c12 */ /* 0x000fe4000f8e96b0 */
[----:B------:R-:W-:Y:S03]  /*dbb0*/  LOP3.LUT R176, R3, UR8, R142, 0x96, !PT ;  /* 0x0000000803b07c12 */ /* 0x000fe6000f8e968e */
[----:B------:R-:W-:Y:S04]  /*dbc0*/  IMAD.WIDE.U32 R142, R143, -0x326172a9, RZ ;  /* 0xcd9e8d578f8e7825 */ /* 0x000fe800078e00ff */
[----:B------:R-:W-:Y:S05]  /*dbd0*/  IMAD.WIDE.U32 R176, R176, -0x2daee0ad, RZ ;  /* 0xd2511f53b0b07825 */ /* 0x000fea00078e00ff */
[----:B------:R-:W-:Y:S02]  /*dbe0*/  LOP3.LUT R3, R177, UR5, R138, 0x96, !PT ;  /* 0x00000005b1037c12 */ /* 0x000fe4000f8e968a */
[----:B------:R-:W-:Y:S03]  /*dbf0*/  LOP3.LUT R138, R143, UR6, R2, 0x96, !PT ;  /* 0x000000068f8a7c12 */ /* 0x000fe6000f8e9602 */
[----:B------:R-:W-:Y:S04]  /*dc00*/  IMAD.WIDE.U32 R2, R3, -0x326172a9, RZ ;  /* 0xcd9e8d5703027825 */ /* 0x000fe800078e00ff */
[----:B------:R-:W-:Y:S01]  /*dc10*/  IMAD.WIDE.U32 R138, R138, -0x2daee0ad, RZ ;  /* 0xd2511f538a8a7825 */ /* 0x000fe200078e00ff */
[C---:B------:R-:W-:Y:S02]  /*dc20*/  LOP3.LUT R0, R2.reuse, 0xffff, RZ, 0xc0, !PT ;  /* 0x0000ffff02007812 */ /* 0x040fe400078ec0ff */
[----:B------:R-:W-:Y:S02]  /*dc30*/  LOP3.LUT R178, R3, UR16, R142, 0x96, !PT ;  /* 0x0000001003b27c12 */ /* 0x000fe4000f8e968e */
[----:B------:R-:W-:Y:S02]  /*dc40*/  LOP3.LUT R134, R2, 0xff, RZ, 0xc0, !PT ;  /* 0x000000ff02867812 */ /* 0x000fe400078ec0ff */
[----:B------:R-:W-:Y:S02]  /*dc50*/  SHF.R.U32.HI R0, RZ, 0x8, R0 ;  /* 0x00000008ff007819 */ /* 0x000fe40000011600 */
[----:B------:R-:W-:Y:S02]  /*dc60*/  SHF.R.U32.HI R3, RZ, 0x10, R2 ;  /* 0x00000010ff037819 */ /* 0x000fe40000011602 */
[----:B------:R-:W-:Y:S02]  /*dc70*/  PRMT R237, R134, 0x5410, R0 ;  /* 0x0000541086ed7816 */ /* 0x000fe40000000000 */
[----:B------:R-:W-:Y:S02]  /*dc80*/  SHF.R.U32.HI R2, RZ, 0x18, R2 ;  /* 0x00000018ff027819 */ /* 0x000fe40000011602 */
[----:B------:R-:W-:Y:S02]  /*dc90*/  LOP3.LUT R0, R3, 0xff, RZ, 0xc0, !PT ;  /* 0x000000ff03007812 */ /* 0x000fe400078ec0ff */
[----:B--2---:R-:W-:Y:S02]  /*dca0*/  LOP3.LUT R3, R141, UR14, R242, 0x96, !PT ;  /* 0x0000000e8d037c12 */ /* 0x004fe4000f8e96f2 */
[----:B------:R-:W-:Y:S02]  /*dcb0*/  PRMT R247, R0, 0x5410, R2 ;  /* 0x0000541000f77816 */ /* 0x000fe40000000002 */
[----:B------:R-:W-:Y:S02]  /*dcc0*/  LOP3.LUT R2, R251, UR17, R234, 0x96, !PT ;  /* 0x00000011fb027c12 */ /* 0x000fe4000f8e96ea */
[----:B------:R-:W-:Y:S02]  /*dcd0*/  LOP3.LUT R228, R138, 0xffff, RZ, 0xc0, !PT ;  /* 0x0000ffff8ae47812 */ /* 0x000fe400078ec0ff */
[--C-:B------:R-:W-:Y:S01]  /*dce0*/  SHF.R.U32.HI R229, RZ, 0x10, R138.reuse ;  /* 0x00000010ffe57819 */ /* 0x100fe2000001168a */
[----:B-1----:R-:W-:Y:S01]  /*dcf0*/  IMAD.WIDE.U32 R204, R2, -0x326172a9, RZ ;  /* 0xcd9e8d5702cc7825 */ /* 0x002fe200078e00ff */
[----:B------:R-:W-:Y:S02]  /*dd00*/  I2FP.F32.S32 R2, R185 ;  /* 0x000000b900027245 */ /* 0x000fe40000201400 */
[----:B------:R-:W-:Y:S02]  /*dd10*/  LOP3.LUT R231, R138, 0xff, RZ, 0xc0, !PT ;  /* 0x000000ff8ae77812 */ /* 0x000fe400078ec0ff */
[----:B------:R-:W-:Y:S01]  /*dd20*/  SHF.R.U32.HI R230, RZ, 0x18, R138 ;  /* 0x00000018ffe67819 */ /* 0x000fe2000001168a */
[CC--:B------:R-:W-:Y:S01]  /*dd30*/  FFMA.FTZ R88, R2.reuse, -R133.reuse, R88 ;  /* 0x8000008502587223 */ /* 0x0c0fe20000010058 */
[----:B------:R-:W-:Y:S01]  /*dd40*/  LOP3.LUT R140, R205, UR12, R140, 0x96, !PT ;  /* 0x0000000ccd8c7c12 */ /* 0x000fe2000f8e968c */
[CC--:B------:R-:W-:Y:S01]  /*dd50*/  FFMA.FTZ R20, R2.reuse, -R133.reuse, R20 ;  /* 0x8000008502147223 */ /* 0x0c0fe20000010014 */
[----:B------:R-:W-:Y:S01]  /*dd60*/  LOP3.LUT R222, R139, UR15, R176, 0x96, !PT ;  /* 0x0000000f8bde7c12 */ /* 0x000fe2000f8e96b0 */
[C---:B------:R-:W-:Y:S01]  /*dd70*/  FFMA.FTZ R34, R2.reuse, -R133, R34 ;  /* 0x8000008502227223 */ /* 0x040fe20000010022 */
[----:B------:R-:W-:Y:S01]  /*dd80*/  I2FP.F32.S32 R0, R183 ;  /* 0x000000b700007245 */ /* 0x000fe20000201400 */
[----:B------:R-:W-:Y:S01]  /*dd90*/  FFMA.FTZ R94, R2, -R133, R94 ;  /* 0x80000085025e7223 */ /* 0x000fe2000001005e */
[----:B------:R-:W-:Y:S01]  /*dda0*/  I2FP.F32.S32 R134, R187 ;  /* 0x000000bb00867245 */ /* 0x000fe20000201400 */
[----:B------:R-:W-:Y:S04]  /*ddb0*/  IMAD.WIDE.U32 R2, R3, -0x2daee0ad, RZ ;  /* 0xd2511f5303027825 */ /* 0x000fe800078e00ff */
[-C--:B------:R-:W-:Y:S01]  /*ddc0*/  FFMA.FTZ R17, R0, -R133.reuse, R17 ;  /* 0x8000008500117223 */ /* 0x080fe20000010011 */
[-C--:B------:R-:W-:Y:S01]  /*ddd0*/  FFMA.FTZ R84, R134, -R133.reuse, R84 ;  /* 0x8000008586547223 */ /* 0x080fe20000010054 */
[----:B------:R-:W-:Y:S01]  /*dde0*/  LOP3.LUT R138, R3, UR11, R250, 0x96, !PT ;  /* 0x0000000b038a7c12 */ /* 0x000fe2000f8e96fa */
[----:B------:R-:W-:Y:S04]  /*ddf0*/  IMAD.WIDE.U32 R142, R140, -0x2daee0ad, RZ ;  /* 0xd2511f538c8e7825 */ /* 0x000fe800078e00ff */
[-C--:B------:R-:W-:Y:S01]  /*de00*/  FFMA.FTZ R98, R134, -R133.reuse, R98 ;  /* 0x8000008586627223 */ /* 0x080fe20000010062 */
[-C--:B------:R-:W-:Y:S01]  /*de10*/  FFMA.FTZ R77, R0, -R133.reuse, R77 ;  /* 0x80000085004d7223 */ /* 0x080fe2000001004d */
[----:B------:R-:W-:Y:S01]  /*de20*/  IMAD.WIDE.U32 R138, R138, -0x326172a9, RZ ;  /* 0xcd9e8d578a8a7825 */ /* 0x000fe200078e00ff */
[----:B------:R-:W-:Y:S03]  /*de30*/  LOP3.LUT R140, R143, UR9, R2, 0x96, !PT ;  /* 0x000000098f8c7c12 */ /* 0x000fe6000f8e9602 */
[CC--:B------:R-:W-:Y:S01]  /*de40*/  FFMA.FTZ R91, R0.reuse, -R133.reuse, R91 ;  /* 0x80000085005b7223 */ /* 0x0c0fe2000001005b */
[-C--:B------:R-:W-:Y:S01]  /*de50*/  FFMA.FTZ R23, R0, -R133.reuse, R23 ;  /* 0x8000008500177223 */ /* 0x080fe20000010017 */
[----:B------:R-:W-:Y:S02]  /*de60*/  LOP3.LUT R2, R139, UR10, R204, 0x96, !PT ;  /* 0x0000000a8b027c12 */ /* 0x000fe4000f8e96cc */
[----:B------:R-:W-:Y:S03]  /*de70*/  I2FP.F32.S32 R0, R186 ;  /* 0x000000ba00007245 */ /* 0x000fe60000201400 */
[----:B------:R-:W-:Y:S04]  /*de80*/  IMAD.WIDE.U32 R2, R2, -0x2daee0ad, RZ ;  /* 0xd2511f5302027825 */ /* 0x000fe800078e00ff */
[CC--:B------:R-:W-:Y:S01]  /*de90*/  FFMA.FTZ R89, R0.reuse, -R133.reuse, R89 ;  /* 0x8000008500597223 */ /* 0x0c0fe20000010059 */
[-C--:B------:R-:W-:Y:S01]  /*dea0*/  FFMA.FTZ R21, R0, -R133.reuse, R21 ;  /* 0x8000008500157223 */ /* 0x080fe20000010015 */
[----:B------:R-:W-:Y:S01]  /*deb0*/  LOP3.LUT R139, R3, UR7, R142, 0x96, !PT ;  /* 0x00000007038b7c12 */ /* 0x000fe2000f8e968e */
[----:B------:R-:W-:Y:S04]  /*dec0*/  IMAD.WIDE.U32 R142, R140, -0x326172a9, RZ ;  /* 0xcd9e8d578c8e7825 */ /* 0x000fe800078e00ff */
[CC--:B------:R-:W-:Y:S01]  /*ded0*/  FFMA.FTZ R35, R0.reuse, -R133.reuse, R35 ;  /* 0x8000008500237223 */ /* 0x0c0fe20000010023 */
[-C--:B------:R-:W-:Y:S01]  /*dee0*/  FFMA.FTZ R95, R0, -R133.reuse, R95 ;  /* 0x80000085005f7223 */ /* 0x080fe2000001005f */
[----:B------:R-:W-:Y:S02]  /*def0*/  I2FP.F32.S32 R0, R188 ;  /* 0x000000bc00007245 */ /* 0x000fe40000201400 */
[----:B------:R-:W-:Y:S03]  /*df00*/  LOP3.LUT R138, R143, UR8, R138, 0x96, !PT ;  /* 0x000000088f8a7c12 */ /* 0x000fe6000f8e968a */
[CC--:B------:R-:W-:Y:S01]  /*df10*/  FFMA.FTZ R85, R0.reuse, -R133.reuse, R85 ;  /* 0x8000008500557223 */ /* 0x0c0fe20000010055 */
[----:B------:R-:W-:Y:S01]  /*df20*/  FFMA.FTZ R99, R0, -R133, R99 ;  /* 0x8000008500637223 */ /* 0x000fe20000010063 */
[----:B------:R-:W-:Y:S04]  /*df30*/  IMAD.WIDE.U32 R140, R138, -0x2daee0ad, RZ ;  /* 0xd2511f538a8c7825 */ /* 0x000fe800078e00ff */
[----:B------:R-:W-:Y:S01]  /*df40*/  IMAD.WIDE.U32 R138, R139, -0x326172a9, RZ ;  /* 0xcd9e8d578b8a7825 */ /* 0x000fe200078e00ff */
[----:B------:R-:W-:Y:S04]  /*df50*/  LOP3.LUT R2, R141, UR5, R2, 0x96, !PT ;  /* 0x000000058d027c12 */ /* 0x000fe8000f8e9602 */
        /* <DEDUP_REMOVED lines=9> */
[----:B------:R-:W-:Y:S02]  /*dff0*/  LOP3.LUT R2, R134, 0xff, RZ, 0xc0, !PT ;  /* 0x000000ff86027812 */ /* 0x000fe400078ec0ff */
[----:B------:R-:W-:Y:S02]  /*e000*/  I2FP.F32.S32 R134, R189 ;  /* 0x000000bd00867245 */ /* 0x000fe40000201400 */
[----:B------:R-:W-:Y:S01]  /*e010*/  PRMT R246, R2, 0x5410, R3 ;  /* 0x0000541002f67816 */ /* 0x000fe20000000003 */
[----:B------:R-:W-:Y:S01]  /*e020*/  IMAD.WIDE.U32 R2, R0, -0x2daee0ad, RZ ;  /* 0xd2511f5300027825 */ /* 0x000fe200078e00ff */
[----:B------:R-:W-:Y:S03]  /*e030*/  I2FP.F32.S32 R0, R190 ;  /* 0x000000be00007245 */ /* 0x000fe60000201400 */
[CC--:B------:R-:W-:Y:S01]  /*e040*/  FFMA.FTZ R96, R134.reuse, -R133.reuse, R96 ;  /* 0x8000008586607223 */ /* 0x0c0fe20000010060 */
[-C--:B------:R-:W-:Y:S01]  /*e050*/  FFMA.FTZ R102, R134, -R133.reuse, R102 ;  /* 0x8000008586667223 */ /* 0x080fe20000010066 */
[----:B------:R-:W-:Y:S01]  /*e060*/  LOP3.LUT R184, R3, UR15, R140, 0x96, !PT ;  /* 0x0000000f03b87c12 */ /* 0x000fe2000f8e968c */
[-C--:B------:R-:W-:Y:S01]  /*e070*/  FFMA.FTZ R97, R0, -R133.reuse, R97 ;  /* 0x8000008500617223 */ /* 0x080fe20000010061 */
[----:B------:R-:W-:Y:S01]  /*e080*/  LOP3.LUT R185, R2, 0xffff, RZ, 0xc0, !PT ;  /* 0x0000ffff02b97812 */ /* 0x000fe200078ec0ff */
[----:B------:R-:W-:Y:S01]  /*e090*/  FFMA.FTZ R103, R0, -R133, R103 ;  /* 0x8000008500677223 */ /* 0x000fe20000010067 */
[----:B------:R-:W-:Y:S01]  /*e0a0*/  I2FP.F32.S32 R0, R191 ;  /* 0x000000bf00007245 */ /* 0x000fe20000201400 */
[----:B------:R-:W-:Y:S01]  /*e0b0*/  VIADD R134, R232, 0x1 ;  /* 0x00000001e8867836 */ /* 0x000fe20000000000 */
[----:B------:R-:W-:Y:S01]  /*e0c0*/  LOP3.LUT R186, R2, 0xff, RZ, 0xc0, !PT ;  /* 0x000000ff02ba7812 */ /* 0x000fe200078ec0ff */
[----:B------:R-:W-:Y:S01]  /*e0d0*/  STL [R1+0xdc], R246 ;  /* 0x0000dcf601007387 */ /* 0x000fe20000100800 */
[----:B------:R-:W-:Y:S01]  /*e0e0*/  SHF.R.U32.HI R188, RZ, 0x10, R2 ;  /* 0x00000010ffbc7819 */ /* 0x000fe20000011602 */
[CC--:B------:R-:W-:Y:S01]  /*e0f0*/  FFMA.FTZ R32, R0.reuse, -R133.reuse, R32 ;  /* 0x8000008500207223 */ /* 0x0c0fe20000010020 */
[----:B------:R-:W-:Y:S01]  /*e100*/  SHF.R.U32.HI R189, RZ, 0x18, R2 ;  /* 0x00000018ffbd7819 */ /* 0x000fe20000011602 */
[-C--:B------:R-:W-:Y:S01]  /*e110*/  FFMA.FTZ R38, R0, -R133.reuse, R38 ;  /* 0x8000008500267223 */ /* 0x080fe20000010026 */
[----:B------:R-:W-:Y:S01]  /*e120*/  LOP3.LUT R3, R142, 0xff, RZ, 0xc0, !PT ;  /* 0x000000ff8e037812 */ /* 0x000fe200078ec0ff */
[CC--:B------:R-:W-:Y:S01]  /*e130*/  FFMA.FTZ R92, R0.reuse, -R133.reuse, R92 ;  /* 0x80000085005c7223 */ /* 0x0c0fe2000001005c */
[----:B------:R-:W-:Y:S01]  /*e140*/  LOP3.LUT R134, R235, UR21, R134, 0x96, !PT ;  /* 0x00000015eb867c12 */ /* 0x000fe2000f8e9686 */
[-C--:B------:R-:W-:Y:S01]  /*e150*/  FFMA.FTZ R106, R0, -R133.reuse, R106 ;  /* 0x80000085006a7223 */ /* 0x080fe2000001006a */
[----:B------:R-:W-:Y:S01]  /*e160*/  LOP3.LUT R0, R142, 0xffff, RZ, 0xc0, !PT ;  /* 0x0000ffff8e007812 */ /* 0x000fe200078ec0ff */
[----:B------:R-:W-:Y:S02]  /*e170*/  STL [R1+0xd8], R235 ;  /* 0x0000d8eb01007387 */ /* 0x000fe40000100800 */
[----:B------:R-:W-:Y:S01]  /*e180*/  IMAD.WIDE.U32 R140, R134, -0x326172a9, RZ ;  /* 0xcd9e8d57868c7825 */ /* 0x000fe200078e00ff */
[----:B------:R-:W-:Y:S02]  /*e190*/  SHF.R.U32.HI R2, RZ, 0x8, R0 ;  /* 0x00000008ff027819 */ /* 0x000fe40000011600 */
[----:B------:R-:W-:Y:S02]  /*e1a0*/  I2FP.F32.S32 R0, R192 ;  /* 0x000000c000007245 */ /* 0x000fe40000201400 */
[----:B------:R-:W-:Y:S02]  /*e1b0*/  PRMT R244, R3, 0x5410, R2 ;  /* 0x0000541003f47816 */ /* 0x000fe40000000002 */
[----:B------:R-:W-:Y:S01]  /*e1c0*/  I2FP.F32.S32 R2, R194 ;  /* 0x000000c200027245 */ /* 0x000fe20000201400 */
[C---:B------:R-:W-:Y:S01]  /*e1d0*/  FFMA.FTZ R107, R0.reuse, -R133, R107 ;  /* 0x80000085006b7223 */ /* 0x040fe2000001006b */
[----:B------:R-:W-:Y:S01]  /*e1e0*/  I2FP.F32.S32 R3, R193 ;  /* 0x000000c100037245 */ /* 0x000fe20000201400 */
[-C--:B------:R-:W-:Y:S01]  /*e1f0*/  FFMA.FTZ R33, R0, -R133.reuse, R33 ;  /* 0x8000008500217223 */ /* 0x080fe20000010021 */
[--C-:B----4-:R-:W-:Y:S01]  /*e200*/  LOP3.LUT R232, R205, UR12, R140.reuse, 0x96, !PT ;  /* 0x0000000ccde87c12 */ /* 0x110fe2000f8e968c */
[CC--:B------:R-:W-:Y:S01]  /*e210*/  FFMA.FTZ R37, R2.reuse, -R133.reuse, R37 ;  /* 0x8000008502257223 */ /* 0x0c0fe20000010025 */
[----:B------:R-:W-:Y:S01]  /*e220*/  LOP3.LUT R140, R225, UR12, R140, 0x96, !PT ;  /* 0x0000000ce18c7c12 */ /* 0x000fe2000f8e968c */
[CC--:B------:R-:W-:Y:S01]  /*e230*/  FFMA.FTZ R105, R2.reuse, -R133.reuse, R105 ;  /* 0x8000008502697223 */ /* 0x0c0fe20000010069 */
[C---:B------:R-:W-:Y:S01]  /*e240*/  LOP3.LUT R233, R141.reuse, UR14, R242, 0x96, !PT ;  /* 0x0000000e8de97c12 */ /* 0x040fe2000f8e96f2 */
[C---:B------:R-:W-:Y:S01]  /*e250*/  FFMA.FTZ R51, R2.reuse, -R133, R51 ;  /* 0x8000008502337223 */ /* 0x040fe20000010033 */
[----:B------:R-:W-:Y:S01]  /*e260*/  I2FP.F32.S32 R134, R197 ;  /* 0x000000c500867245 */ /* 0x000fe20000201400 */
[-C--:B------:R-:W-:Y:S01]  /*e270*/  FFMA.FTZ R111, R2, -R133.reuse, R111 ;  /* 0x80000085026f7223 */ /* 0x080fe2000001006f */
[----:B------:R-:W-:Y:S01]  /*e280*/  LOP3.LUT R2, R141, UR14, R238, 0x96, !PT ;  /* 0x0000000e8d027c12 */ /* 0x000fe2000f8e96ee */
[CC--:B------:R-:W-:Y:S01]  /*e290*/  FFMA.FTZ R93, R0.reuse, -R133.reuse, R93 ;  /* 0x80000085005d7223 */ /* 0x0c0fe2000001005d */
[----:B------:R-:W-:Y:S01]  /*e2a0*/  FFMA.FTZ R39, R0, -R133, R39 ;  /* 0x8000008500277223 */ /* 0x000fe20000010027 */
[----:B------:R-:W-:Y:S01]  /*e2b0*/  I2FP.F32.S32 R0, R195 ;  /* 0x000000c300007245 */ /* 0x000fe20000201400 */
[CC--:B------:R-:W-:Y:S01]  /*e2c0*/  FFMA.FTZ R36, R3.reuse, -R133.reuse, R36 ;  /* 0x8000008503247223 */ /* 0x0c0fe20000010024 */
[CC--:B------:R-:W-:Y:S01]  /*e2d0*/  FFMA.FTZ R104, R3.reuse, -R133.reuse, R104 ;  /* 0x8000008503687223 */ /* 0x0c0fe20000010068 */
[CC--:B------:R-:W-:Y:S01]  /*e2e0*/  FFMA.FTZ R50, R3.reuse, -R133.reuse, R50 ;  /* 0x8000008503327223 */ /* 0x0c0fe20000010032 */
[-C--:B------:R-:W-:Y:S01]  /*e2f0*/  FFMA.FTZ R110, R3, -R133.reuse, R110 ;  /* 0x80000085036e7223 */ /* 0x080fe2000001006e */
[----:B------:R-:W-:Y:S04]  /*e300*/  IMAD.WIDE.U32 R2, R2, -0x2daee0ad, RZ ;  /* 0xd2511f5302027825 */ /* 0x000fe800078e00ff */
[CC--:B------:R-:W-:Y:S01]  /*e310*/  FFMA.FTZ R100, R0.reuse, -R133.reuse, R100 ;  /* 0x8000008500647223 */ /* 0x0c0fe20000010064 */
[-C--:B------:R-:W-:Y:S01]  /*e320*/  FFMA.FTZ R114, R0, -R133.reuse, R114 ;  /* 0x8000008500727223 */ /* 0x080fe20000010072 */
[----:B------:R-:W-:Y:S01]  /*e330*/  I2FP.F32.S32 R0, R196 ;  /* 0x000000c400007245 */ /* 0x000fe20000201400 */
[----:B------:R-:W-:Y:S01]  /*e340*/  FFMA.FTZ R112, R134, -R133, R112 ;  /* 0x8000008586707223 */ /* 0x000fe20000010070 */
[----:B------:R-:W-:Y:S01]  /*e350*/  LOP3.LUT R138, R3, UR11, R248, 0x96, !PT ;  /* 0x0000000b038a7c12 */ /* 0x000fe2000f8e96f8 */
[----:B------:R-:W-:Y:S01]  /*e360*/  IMAD.WIDE.U32 R140, R140, -0x2daee0ad, RZ ;  /* 0xd2511f538c8c7825 */ /* 0x000fe200078e00ff */
[----:B------:R-:W-:Y:S03]  /*e370*/  I2FP.F32.S32 R3, R199 ;  /* 0x000000c700037245 */ /* 0x000fe60000201400 */
[CC--:B------:R-:W-:Y:S01]  /*e380*/  FFMA.FTZ R115, R0.reuse, -R133.reuse, R115 ;  /* 0x8000008500737223 */ /* 0x0c0fe20000010073 */
[-C--:B------:R-:W-:Y:S01]  /*e390*/  FFMA.FTZ R101, R0, -R133.reuse, R101 ;  /* 0x8000008500657223 */ /* 0x080fe20000010065 */
[----:B------:R-:W-:Y:S01]  /*e3a0*/  I2FP.F32.S32 R0, R198 ;  /* 0x000000c600007245 */ /* 0x000fe20000201400 */
[----:B------:R-:W-:Y:S01]  /*e3b0*/  IMAD.WIDE.U32 R138, R138, -0x326172a9, RZ ;  /* 0xcd9e8d578a8a7825 */ /* 0x000fe200078e00ff */
[----:B------:R-:W-:Y:S02]  /*e3c0*/  LOP3.LUT R2, R141, UR9, R2, 0x96, !PT ;  /* 0x000000098d027c12 */ /* 0x000fe4000f8e9602 */
[----:B------:R-:W-:Y:S01]  /*e3d0*/  SHF.R.U32.HI R141, RZ, 0x18, R142 ;  /* 0x00000018ff8d7819 */ /* 0x000fe2000001168e */
[CC--:B------:R-:W-:Y:S01]  /*e3e0*/  FFMA.FTZ R113, R0.reuse, -R133.reuse, R113 ;  /* 0x8000008500717223 */ /* 0x0c0fe20000010071 */
[-C--:B------:R-:W-:Y:S01]  /*e3f0*/  FFMA.FTZ R119, R0, -R133.reuse, R119 ;  /* 0x8000008500777223 */ /* 0x080fe20000010077 */
[----:B------:R-:W-:Y:S01]  /*e400*/  LOP3.LUT R0, R139, UR10, R224, 0x96, !PT ;  /* 0x0000000a8b007c12 */ /* 0x000fe2000f8e96e0 */
[----:B------:R-:W-:Y:S01]  /*e410*/  FFMA.FTZ R118, R134, -R133, R118 ;  /* 0x8000008586767223 */ /* 0x000fe20000010076 */
[----:B------:R-:W-:Y:S01]  /*e420*/  I2FP.F32.S32 R134, R203 ;  /* 0x000000cb00867245 */ /* 0x000fe20000201400 */
[C---:B------:R-:W-:Y:S01]  /*e430*/  FFMA.FTZ R108, R3.reuse, -R133, R108 ;  /* 0x80000085036c7223 */ /* 0x040fe2000001006c */
[----:B------:R-:W-:Y:S01]  /*e440*/  I2FP.F32.S32 R139, R201 ;  /* 0x000000c9008b7245 */ /* 0x000fe20000201400 */
[----:B------:R-:W-:Y:S01]  /*e450*/  IMAD.WIDE.U32 R176, R0, -0x2daee0ad, RZ ;  /* 0xd2511f5300b07825 */ /* 0x000fe200078e00ff */
[----:B------:R-:W-:Y:S03]  /*e460*/  I2FP.F32.S32 R0, R202 ;  /* 0x000000ca00007245 */ /* 0x000fe60000201400 */
[-C--:B------:R-:W-:Y:S01]  /*e470*/  FFMA.FTZ R70, R134, -R133.reuse, R70 ;  /* 0x8000008586467223 */ /* 0x080fe20000010046 */
[-C--:B------:R-:W-:Y:S01]  /*e480*/  FFMA.FTZ R122, R3, -R133.reuse, R122 ;  /* 0x80000085037a7223 */ /* 0x080fe2000001007a */
[----:B------:R-:W-:Y:S01]  /*e490*/  LOP3.LUT R140, R177, UR7, R140, 0x96, !PT ;  /* 0x00000007b18c7c12 */ /* 0x000fe2000f8e968c */
[CC--:B------:R-:W-:Y:S01]  /*e4a0*/  FFMA.FTZ R48, R3.reuse, -R133.reuse, R48 ;  /* 0x8000008503307223 */ /* 0x0c0fe20000010030 */
[-C--:B------:R-:W-:Y:S01]  /*e4b0*/  FFMA.FTZ R54, R3, -R133.reuse, R54 ;  /* 0x8000008503367223 */ /* 0x080fe20000010036 */
[----:B------:R-:W-:Y:S04]  /*e4c0*/  IMAD.WIDE.U32 R2, R2, -0x326172a9, RZ ;  /* 0xcd9e8d5702027825 */ /* 0x000fe800078e00ff */
[CC--:B------:R-:W-:Y:S01]  /*e4d0*/  FFMA.FTZ R124, R134.reuse, -R133.reuse, R124 ;  /* 0x80000085867c7223 */ /* 0x0c0fe2000001007c */
[-C--:B------:R-:W-:Y:S01]  /*e4e0*/  FFMA.FTZ R64, R134, -R133.reuse, R64 ;  /* 0x8000008586407223 */ /* 0x080fe20000010040 */
[----:B------:R-:W-:Y:S01]  /*e4f0*/  IMAD.WIDE.U32 R182, R140, -0x326172a9, RZ ;  /* 0xcd9e8d578cb67825 */ /* 0x000fe200078e00ff */
[----:B------:R-:W-:Y:S02]  /*e500*/  I2FP.F32.S32 R140, R200 ;  /* 0x000000c8008c7245 */ /* 0x000fe40000201400 */
[----:B------:R-:W-:Y:S01]  /*e510*/  LOP3.LUT R180, R3, UR8, R138, 0x96, !PT ;  /* 0x0000000803b47c12 */ /* 0x000fe2000f8e968a */
[----:B------:R-:W-:Y:S01]  /*e520*/  FFMA.FTZ R121, R0, -R133, R121 ;  /* 0x8000008500797223 */ /* 0x000fe20000010079 */
[----:B------:R-:W-:Y:S01]  /*e530*/  I2FP.F32.S32 R138, R217 ;  /* 0x000000d9008a7245 */ /* 0x000fe20000201400 */
[CC--:B------:R-:W-:Y:S01]  /*e540*/  FFMA.FTZ R55, R140.reuse, -R133.reuse, R55 ;  /* 0x800000858c377223 */ /* 0x0c0fe20000010037 */
[----:B------:R-:W-:Y:S01]  /*e550*/  LOP3.LUT R187, R183, UR6, R2, 0x96, !PT ;  /* 0x00000006b7bb7c12 */ /* 0x000fe2000f8e9602 */
[C---:B------:R-:W-:Y:S01]  /*e560*/  FFMA.FTZ R109, R140.reuse, -R133, R109 ;  /* 0x800000858c6d7223 */ /* 0x040fe2000001006d */
[----:B------:R-:W-:Y:S01]  /*e570*/  I2FP.F32.S32 R2, R219 ;  /* 0x000000db00027245 */ /* 0x000fe20000201400 */
[CC--:B------:R-:W-:Y:S01]  /*e580*/  FFMA.FTZ R123, R140.reuse, -R133.reuse, R123 ;  /* 0x800000858c7b7223 */ /* 0x0c0fe2000001007b */
[----:B------:R-:W-:Y:S01]  /*e590*/  I2FP.F32.S32 R3, R218 ;  /* 0x000000da00037245 */ /* 0x000fe20000201400 */
[-C--:B------:R-:W-:Y:S01]  /*e5a0*/  FFMA.FTZ R49, R140, -R133.reuse, R49 ;  /* 0x800000858c317223 */ /* 0x080fe20000010031 */
[----:B------:R-:W-:Y:S01]  /*e5b0*/  FMNMX.FTZ R140, R4, R132, !PT ;  /* 0x00000084048c7209 */ /* 0x000fe20007810000 */
[-C--:B------:R-:W-:Y:S01]  /*e5c0*/  FFMA.FTZ R125, R138, -R133.reuse, R125 ;  /* 0x800000858a7d7223 */ /* 0x080fe2000001007d */
[-C--:B------:R-:W-:Y:S01]  /*e5d0*/  FFMA.FTZ R127, R0, -R133.reuse, R127 ;  /* 0x80000085007f7223 */ /* 0x080fe2000001007f */
[-C--:B------:R-:W-:Y:S01]  /*e5e0*/  FFMA.FTZ R117, R2, -R133.reuse, R117 ;  /* 0x8000008502757223 */ /* 0x080fe20000010075 */
[----:B------:R-:W-:Y:S01]  /*e5f0*/  FMNMX.FTZ R140, R5, R140, !PT ;  /* 0x0000008c058c7209 */ /* 0x000fe20007810000 */
[-C--:B------:R-:W-:Y:S01]  /*e600*/  FFMA.FTZ R71, R138, -R133.reuse, R71 ;  /* 0x800000858a477223 */ /* 0x080fe20000010047 */
[-C--:B------:R-:W-:Y:S01]  /*e610*/  FFMA.FTZ R67, R0, -R133.reuse, R67 ;  /* 0x8000008500437223 */ /* 0x080fe20000010043 */
[-C--:B------:R-:W-:Y:S01]  /*e620*/  FFMA.FTZ R131, R2, -R133.reuse, R131 ;  /* 0x8000008502837223 */ /* 0x080fe20000010083 */
[----:B------:R-:W-:Y:S01]  /*e630*/  FMNMX.FTZ R134, R16, R140, !PT ;  /* 0x0000008c10867209 */ /* 0x000fe20007810000 */
[CC--:B------:R-:W-:Y:S01]  /*e640*/  FFMA.FTZ R116, R3.reuse, -R133.reuse, R116 ;  /* 0x8000008503747223 */ /* 0x0c0fe20000010074 */
[----:B------:R-:W-:Y:S01]  /*e650*/  FMNMX.FTZ R2, R8, R136, !PT ;  /* 0x0000008808027209 */ /* 0x000fe20007810000 */
[-C--:B------:R-:W-:Y:S01]  /*e660*/  FFMA.FTZ R130, R3, -R133.reuse, R130 ;  /* 0x8000008503827223 */ /* 0x080fe20000010082 */
[----:B------:R-:W-:Y:S01]  /*e670*/  FMNMX.FTZ R134, R17, R134, !PT ;  /* 0x0000008611867209 */ /* 0x000fe20007810000 */
[-C--:B------:R-:W-:Y:S01]  /*e680*/  FFMA.FTZ R52, R139, -R133.reuse, R52 ;  /* 0x800000858b347223 */ /* 0x080fe20000010034 */
[----:B------:R-:W-:Y:S01]  /*e690*/  FMNMX.FTZ R2, R9, R2, !PT ;  /* 0x0000000209027209 */ /* 0x000fe20007810000 */
[CC--:B------:R-:W-:Y:S01]  /*e6a0*/  FFMA.FTZ R66, R139.reuse, -R133.reuse, R66 ;  /* 0x800000858b427223 */ /* 0x0c0fe20000010042 */
[----:B------:R-:W-:Y:S01]  /*e6b0*/  FMNMX.FTZ R134, R20, R134, !PT ;  /* 0x0000008614867209 */ /* 0x000fe20007810000 */
[----:B------:R-:W-:Y:S01]  /*e6c0*/  FFMA.FTZ R65, R138, -R133, R65 ;  /* 0x800000858a417223 */ /* 0x000fe20000010041 */
[----:B------:R-:W-:Y:S01]  /*e6d0*/  FMNMX.FTZ R138, R6, R135, !PT ;  /* 0x00000087068a7209 */ /* 0x000fe20007810000 */
[-C--:B------:R-:W-:Y:S01]  /*e6e0*/  FFMA.FTZ R120, R139, -R133.reuse, R120 ;  /* 0x800000858b787223 */ /* 0x080fe20000010078 */
[----:B------:R-:W-:Y:S01]  /*e6f0*/  FMNMX.FTZ R134, R21, R134, !PT ;  /* 0x0000008615867209 */ /* 0x000fe20007810000 */
[-C--:B------:R-:W-:Y:S01]  /*e700*/  FFMA.FTZ R53, R0, -R133.reuse, R53 ;  /* 0x8000008500357223 */ /* 0x080fe20000010035 */
[----:B------:R-:W-:Y:S01]  /*e710*/  FMNMX.FTZ R0, R7, R138, !PT ;  /* 0x0000008a07007209 */ /* 0x000fe20007810000 */
[----:B------:R-:W-:Y:S01]  /*e720*/  FFMA.FTZ R126, R139, -R133, R126 ;  /* 0x800000858b7e7223 */ /* 0x000fe2000001007e */
[----:B------:R-:W-:Y:S01]  /*e730*/  FMNMX.FTZ R134, R32, R134, !PT ;  /* 0x0000008620867209 */ /* 0x000fe20007810000 */
        /* <DEDUP_REMOVED lines=87> */
[----:B------:R-:W-:Y:S01]  /*ecb0*/  FFMA.FTZ R128, R139, -R133, R128 ;  /* 0x800000858b807223 */ /* 0x000fe20000010080 */
        /* <DEDUP_REMOVED lines=30> */
[----:B------:R-:W-:Y:S01]  /*eea0*/  LOP3.LUT R139, R178, 0xffff, RZ, 0xc0, !PT ;  /* 0x0000ffffb28b7812 */ /* 0x000fe200078ec0ff */
[----:B------:R-:W2:Y:S01]  /*eeb0*/  SHFL.BFLY PT, R177, R134, 0x2, 0x1f ;  /* 0x0c401f0086b17f89 */ /* 0x000ea200000e0000 */
[----:B------:R-:W-:Y:S02]  /*eec0*/  FMNMX.FTZ R3, R121, R3, !PT ;  /* 0x0000000379037209 */ /* 0x000fe40007810000 */
[----:B------:R-:W-:Y:S02]  /*eed0*/  FMNMX.FTZ R0, R126, R0, !PT ;  /* 0x000000007e007209 */ /* 0x000fe40007810000 */
[----:B------:R-:W-:Y:S02]  /*eee0*/  LOP3.LUT R140, R178, 0xff, RZ, 0xc0, !PT ;  /* 0x000000ffb28c7812 */ /* 0x000fe400078ec0ff */
[----:B------:R-:W-:Y:S02]  /*eef0*/  SHF.R.U32.HI R139, RZ, 0x8, R139 ;  /* 0x00000008ff8b7819 */ /* 0x000fe4000001168b */
[----:B------:R-:W-:Y:S02]  /*ef00*/  FMNMX.FTZ R3, R124, R3, !PT ;  /* 0x000000037c037209 */ /* 0x000fe40007810000 */
[----:B------:R-:W-:Y:S02]  /*ef10*/  FMNMX.FTZ R0, R127, R0, !PT ;  /* 0x000000007f007209 */ /* 0x000fe40007810000 */
[----:B------:R-:W-:Y:S02]  /*ef20*/  PRMT R194, R140, 0x5410, R139 ;  /* 0x000054108cc27816 */ /* 0x000fe4000000008b */
[----:B------:R-:W-:Y:S02]  /*ef30*/  FMNMX.FTZ R3, R125, R3, !PT ;  /* 0x000000037d037209 */ /* 0x000fe40007810000 */
[----:B-1----:R-:W-:Y:S02]  /*ef40*/  FMNMX.FTZ R140, R2, R143, !PT ;  /* 0x0000008f028c7209 */ /* 0x002fe40007810000 */
[----:B------:R-:W1:Y:S01]  /*ef50*/  SHFL.BFLY PT, R2, R0, 0x2, 0x1f ;  /* 0x0c401f0000027f89 */ /* 0x000e6200000e0000 */
[----:B------:R-:W-:Y:S02]  /*ef60*/  SHF.R.U32.HI R138, RZ, 0x10, R142 ;  /* 0x00000010ff8a7819 */ /* 0x000fe4000001168e */
[----:B------:R-:W-:Y:S05]  /*ef70*/  LOP3.LUT R142, R181, UR5, R176, 0x96, !PT ;  /* 0x00000005b58e7c12 */ /* 0x000fea000f8e96b0 */
[----:B------:R-:W3:Y:S01]  /*ef80*/  SHFL.BFLY PT, R179, R3, 0x2, 0x1f ;  /* 0x0c401f0003b37f89 */ /* 0x000ee200000e0000 */
[----:B------:R-:W-:Y:S02]  /*ef90*/  LOP3.LUT R138, R138, 0xff, RZ, 0xc0, !PT ;  /* 0x000000ff8a8a7812 */ /* 0x000fe400078ec0ff */
[----:B--2---:R-:W-:Y:S05]  /*efa0*/  FMNMX.FTZ R134, R134, R177, !PT ;  /* 0x000000b186867209 */ /* 0x004fea0007810000 */
[----:B------:R-:W2:Y:S01]  /*efb0*/  SHFL.BFLY PT, R181, R140, 0x1, 0x1f ;  /* 0x0c201f008cb57f89 */ /* 0x000ea200000e0000 */
[----:B------:R-:W-:Y:S01]  /*efc0*/  PRMT R195, R138, 0x5410, R141 ;  /* 0x000054108ac37816 */ /* 0x000fe2000000008d */
[----:B------:R-:W-:Y:S01]  /*efd0*/  IMAD.WIDE.U32 R138, R142, -0x326172a9, RZ ;  /* 0xcd9e8d578e8a7825 */ /* 0x000fe200078e00ff */
[----:B------:R-:W-:Y:S02]  /*efe0*/  SHF.R.U32.HI R141, RZ, 0x10, R178 ;  /* 0x00000010ff8d7819 */ /* 0x000fe400000116b2 */
[----:B------:R-:W-:Y:S02]  /*eff0*/  LOP3.LUT R177, R188, 0xff, RZ, 0xc0, !PT ;  /* 0x000000ffbcb17812 */ /* 0x000fe400078ec0ff */
[----:B------:R-:W-:Y:S02]  /*f000*/  LOP3.LUT R142, R141, 0xff, RZ, 0xc0, !PT ;  /* 0x000000ff8d8e7812 */ /* 0x000fe400078ec0ff */
[----:B------:R-:W-:Y:S02]  /*f010*/  LOP3.LUT R141, R139, UR16, R182, 0x96, !PT ;  /* 0x000000108b8d7c12 */ /* 0x000fe4000f8e96b6 */
[----:B------:R-:W4:Y:S01]  /*f020*/  SHFL.BFLY PT, R182, R134, 0x1, 0x1f ;  /* 0x0c201f0086b67f89 */ /* 0x000f2200000e0000 */
[----:B------:R-:W-:Y:S02]  /*f030*/  PRMT R193, R177, 0x5410, R189 ;  /* 0x00005410b1c17816 */ /* 0x000fe400000000bd */
[----:B------:R-:W-:Y:S02]  /*f040*/  SHF.R.U32.HI R176, RZ, 0x18, R178 ;  /* 0x00000018ffb07819 */ /* 0x000fe400000116b2 */
[----:B-1----:R-:W-:Y:S02]  /*f050*/  FMNMX.FTZ R2, R0, R2, !PT ;  /* 0x0000000200027209 */ /* 0x002fe40007810000 */
[----:B------:R-:W-:Y:S02]  /*f060*/  SHF.R.U32.HI R0, RZ, 0x10, R184 ;  /* 0x00000010ff007819 */ /* 0x000fe400000116b8 */
[----:B---3--:R-:W-:Y:S02]  /*f070*/  FMNMX.FTZ R177, R3, R179, !PT ;  /* 0x000000b303b17209 */ /* 0x008fe40007810000 */
[----:B------:R-:W1:Y:S01]  /*f080*/  SHFL.BFLY PT, R3, R2, 0x1, 0x1f ;  /* 0x0c201f0002037f89 */ /* 0x000e6200000e0000 */
[----:B------:R-:W-:Y:S02]  /*f090*/  LOP3.LUT R183, R138, 0xffff, RZ, 0xc0, !PT ;  /* 0x0000ffff8ab77812 */ /* 0x000fe400078ec0ff */
[----:B------:R-:W-:Y:S02]  /*f0a0*/  PRMT R190, R142, 0x5410, R176 ;  /* 0x000054108ebe7816 */ /* 0x000fe400000000b0 */
[----:B------:R-:W-:Y:S02]  /*f0b0*/  SHF.R.U32.HI R139, RZ, 0x18, R184 ;  /* 0x00000018ff8b7819 */ /* 0x000fe400000116b8 */
[----:B------:R-:W-:Y:S02]  /*f0c0*/  LOP3.LUT R0, R0, 0xff, RZ, 0xc0, !PT ;  /* 0x000000ff00007812 */ /* 0x000fe400078ec0ff */
[----:B------:R-:W-:Y:S02]  /*f0d0*/  LOP3.LUT R142, R184, 0xffff, RZ, 0xc0, !PT ;  /* 0x0000ffffb88e7812 */ /* 0x000fe400078ec0ff */
[----:B------:R-:W-:Y:S02]  /*f0e0*/  SHF.R.U32.HI R143, RZ, 0x8, R185 ;  /* 0x00000008ff8f7819 */ /* 0x000fe400000116b9 */
[----:B------:R-:W-:Y:S02]  /*f0f0*/  PRMT R188, R0, 0x5410, R139 ;  /* 0x0000541000bc7816 */ /* 0x000fe4000000008b */
[----:B------:R-:W-:Y:S02]  /*f100*/  LOP3.LUT R178, R184, 0xff, RZ, 0xc0, !PT ;  /* 0x000000ffb8b27812 */ /* 0x000fe400078ec0ff */
[----:B------:R-:W-:Y:S02]  /*f110*/  SHF.R.U32.HI R142, RZ, 0x8, R142 ;  /* 0x00000008ff8e7819 */ /* 0x000fe4000001168e */
[----:B------:R-:W-:Y:S02]  /*f120*/  LOP3.LUT R0, R222, 0xffff, RZ, 0xc0, !PT ;  /* 0x0000ffffde007812 */ /* 0x000fe400078ec0ff */
[----:B------:R-:W-:Y:S02]  /*f130*/  PRMT R192, R186, 0x5410, R143 ;  /* 0x00005410bac07816 */ /* 0x000fe4000000008f */
[----:B------:R-:W-:Y:S02]  /*f140*/  LOP3.LUT R143, R229, 0xff, RZ, 0xc0, !PT ;  /* 0x000000ffe58f7812 */ /* 0x000fe400078ec0ff */
[--C-:B------:R-:W-:Y:S02]  /*f150*/  SHF.R.U32.HI R185, RZ, 0x10, R138.reuse ;  /* 0x00000010ffb97819 */ /* 0x100fe4000001168a */
[----:B------:R-:W-:Y:S02]  /*f160*/  LOP3.LUT R186, R138, 0xff, RZ, 0xc0, !PT ;  /* 0x000000ff8aba7812 */ /* 0x000fe400078ec0ff */
[----:B------:R-:W-:Y:S02]  /*f170*/  SHF.R.U32.HI R184, RZ, 0x18, R138 ;  /* 0x00000018ffb87819 */ /* 0x000fe4000001168a */
[----:B------:R-:W-:Y:S02]  /*f180*/  PRMT R191, R178, 0x5410, R142 ;  /* 0x00005410b2bf7816 */ /* 0x000fe4000000008e */
[----:B--2---:R-:W-:Y:S01]  /*f190*/  FMNMX.FTZ R140, R140, R181, !PT ;  /* 0x000000b58c8c7209 */ /* 0x004fe20007810000 */
[----:B------:R-:W2:Y:S01]  /*f1a0*/  SHFL.BFLY PT, R178, R177, 0x1, 0x1f ;  /* 0x0c201f00b1b27f89 */ /* 0x000ea200000e0000 */
[----:B------:R-:W-:Y:S02]  /*f1b0*/  LOP3.LUT R138, R222, 0xff, RZ, 0xc0, !PT ;  /* 0x000000ffde8a7812 */ /* 0x000fe400078ec0ff */
[----:B------:R-:W-:Y:S02]  /*f1c0*/  SHF.R.U32.HI R0, RZ, 0x8, R0 ;  /* 0x00000008ff007819 */ /* 0x000fe40000011600 */
[----:B------:R-:W-:Y:S01]  /*f1d0*/  PRMT R197, R143, 0x5410, R230 ;  /* 0x000054108fc57816 */ /* 0x000fe200000000e6 */
[----:B------:R-:W-:Y:S01]  /*f1e0*/  IMAD.WIDE.U32 R142, R187, -0x2daee0ad, RZ ;  /* 0xd2511f53bb8e7825 */ /* 0x000fe200078e00ff */
[----:B------:R-:W-:Y:S02]  /*f1f0*/  PRMT R187, R138, 0x5410, R0 ;  /* 0x000054108abb7816 */ /* 0x000fe40000000000 */
[----:B----4-:R-:W-:Y:S01]  /*f200*/  FMNMX.FTZ R139, R134, R182, !PT ;  /* 0x000000b6868b7209 */ /* 0x010fe20007810000 */
[----:B------:R-:W-:Y:S01]  /*f210*/  FADD.FTZ R0, -R140, R132 ;  /* 0x000000848c007221 */ /* 0x000fe20000010100 */
[----:B-1----:R-:W-:Y:S02]  /*f220*/  FMNMX.FTZ R134, R2, R3, !PT ;  /* 0x0000000302867209 */ /* 0x002fe40007810000 */
[----:B------:R-:W-:Y:S01]  /*f230*/  SHF.R.U32.HI R176, RZ, 0x8, R228 ;  /* 0x00000008ffb07819 */ /* 0x000fe200000116e4 */
[----:B------:R-:W-:Y:S01]  /*f240*/  FMUL.FTZ R132, R0, UR4 ;  /* 0x0000000400847c20 */ /* 0x000fe20008410000 */
[----:B------:R-:W-:Y:S01]  /*f250*/  FADD.FTZ R0, -R139, R135 ;  /* 0x000000878b007221 */ /* 0x000fe20000010100 */
[----:B------:R-:W-:Y:S02]  /*f260*/  LOP3.LUT R179, R142, 0xffff, RZ, 0xc0, !PT ;  /* 0x0000ffff8eb37812 */ /* 0x000fe400078ec0ff */
[----:B------:R-:W-:Y:S01]  /*f270*/  PRMT R196, R231, 0x5410, R176 ;  /* 0x00005410e7c47816 */ /* 0x000fe200000000b0 */
[----:B------:R-:W-:Y:S01]  /*f280*/  FMUL.FTZ R2, R0, UR4 ;  /* 0x0000000400027c20 */ /* 0x000fe20008410000 */
[----:B------:R-:W-:Y:S01]  /*f290*/  MUFU.EX2 R132, R132 ;  /* 0x0000008400847308 */ /* 0x000fe20000000800 */
[----:B------:R-:W-:Y:S02]  /*f2a0*/  LOP3.LUT R176, R143, UR15, R180, 0x96, !PT ;  /* 0x0000000f8fb07c12 */ /* 0x000fe4000f8e96b4 */
[--C-:B------:R-:W-:Y:S02]  /*f2b0*/  SHF.R.U32.HI R181, RZ, 0x10, R142.reuse ;  /* 0x00000010ffb57819 */ /* 0x100fe4000001168e */
[----:B------:R-:W-:Y:S02]  /*f2c0*/  FSETP.NEU.FTZ.AND P1, PT, R140, -INF , PT ;  /* 0xff8000008c00780b */ /* 0x000fe40003f3d000 */
[----:B--2---:R-:W-:Y:S03]  /*f2d0*/  FMNMX.FTZ R138, R177, R178, !PT ;  /* 0x000000b2b18a7209 */ /* 0x004fe60007810000 */
[----:B------:R1:W-:Y:S01]  /*f2e0*/  MUFU.EX2 R3, R2 ;  /* 0x0000000200037308 */ /* 0x0003e20000000800 */
[----:B------:R-:W-:Y:S02]  /*f2f0*/  LOP3.LUT R182, R142, 0xff, RZ, 0xc0, !PT ;  /* 0x000000ff8eb67812 */ /* 0x000fe400078ec0ff */
[----:B------:R-:W-:Y:S01]  /*f300*/  SHF.R.U32.HI R180, RZ, 0x18, R142 ;  /* 0x00000018ffb47819 */ /* 0x000fe2000001168e */
[----:B------:R-:W-:Y:S01]  /*f310*/  FADD.FTZ R0, -R138, R136 ;  /* 0x000000888a007221 */ /* 0x000fe20000010100 */
[C---:B------:R-:W-:Y:S01]  /*f320*/  LOP3.LUT R142, R141.reuse, 0xffff, RZ, 0xc0, !PT ;  /* 0x0000ffff8d8e7812 */ /* 0x040fe200078ec0ff */
[----:B------:R-:W-:Y:S01]  /*f330*/  FMUL.FTZ R136, R140, UR4 ;  /* 0x000000048c887c20 */ /* 0x000fe20008410000 */
[----:B------:R-:W-:Y:S02]  /*f340*/  SHF.R.U32.HI R135, RZ, 0x10, R222 ;  /* 0x00000010ff877819 */ /* 0x000fe400000116de */
[----:B------:R-:W-:Y:S02]  /*f350*/  LOP3.LUT R177, R141, 0xff, RZ, 0xc0, !PT ;  /* 0x000000ff8db17812 */ /* 0x000fe400078ec0ff */
[----:B------:R-:W-:Y:S02]  /*f360*/  SHF.R.U32.HI R143, RZ, 0x8, R142 ;  /* 0x00000008ff8f7819 */ /* 0x000fe4000001168e */
[----:B------:R-:W-:Y:S02]  /*f370*/  SHF.R.U32.HI R142, RZ, 0x18, R222 ;  /* 0x00000018ff8e7819 */ /* 0x000fe400000116de */
[----:B------:R-:W-:Y:S01]  /*f380*/  LOP3.LUT R135, R135, 0xff, RZ, 0xc0, !PT ;  /* 0x000000ff87877812 */ /* 0x000fe200078ec0ff */
[----:B-1----:R-:W-:Y:S01]  /*f390*/  FMUL.FTZ R2, R0, UR4 ;  /* 0x0000000400027c20 */ /* 0x002fe20008410000 */
[----:B------:R-:W-:Y:S01]  /*f3a0*/  FADD.FTZ R0, -R134, R137 ;  /* 0x0000008986007221 */ /* 0x000fe20000010100 */
[----:B------:R-:W-:Y:S02]  /*f3b0*/  SHF.R.U32.HI R137, RZ, 0x10, R141 ;  /* 0x00000010ff897819 */ /* 0x000fe4000001168d */
[----:B------:R-:W-:Y:S01]  /*f3c0*/  PRMT R189, R177, 0x5410, R143 ;  /* 0x00005410b1bd7816 */ /* 0x000fe2000000008f */
[----:B------:R-:W-:Y:S01]  /*f3d0*/  FMUL.FTZ R0, R0, UR4 ;  /* 0x0000000400007c20 */ /* 0x000fe20008410000 */
[----:B------:R-:W-:Y:S01]  /*f3e0*/  MUFU.EX2 R2, R2 ;  /* 0x0000000200027308 */ /* 0x000fe20000000800 */
[----:B------:R-:W-:Y:S01]  /*f3f0*/  PRMT R143, R135, 0x5410, R142 ;  /* 0x00005410878f7816 */ /* 0x000fe2000000008e */
[C---:B------:R-:W-:Y:S01]  /*f400*/  FMUL.FTZ R135, R139.reuse, UR4 ;  /* 0x000000048b877c20 */ /* 0x040fe20008410000 */
[----:B------:R-:W-:Y:S02]  /*f410*/  FSEL R136, R136, RZ, P1 ;  /* 0x000000ff88887208 */ /* 0x000fe40000800000 */
[----:B------:R-:W-:Y:S02]  /*f420*/  FSETP.NEU.FTZ.AND P1, PT, R139, -INF , PT ;  /* 0xff8000008b00780b */ /* 0x000fe40003f3d000 */
[----:B------:R-:W-:Y:S03]  /*f430*/  SHF.R.U32.HI R141, RZ, 0x18, R141 ;  /* 0x00000018ff8d7819 */ /* 0x000fe6000001168d */
[----:B------:R-:W-:Y:S01]  /*f440*/  MUFU.EX2 R0, R0 ;  /* 0x0000000000007308 */ /* 0x000fe20000000800 */
[----:B------:R-:W-:Y:S01]  /*f450*/  LOP3.LUT R137, R137, 0xff, RZ, 0xc0, !PT ;  /* 0x000000ff89897812 */ /* 0x000fe200078ec0ff */
[--C-:B------:R-:W-:Y:S01]  /*f460*/  FFMA.FTZ R4, R4, UR4, -R136.reuse ;  /* 0x0000000404047c23 */ /* 0x100fe20008010888 */
[----:B------:R-:W-:Y:S01]  /*f470*/  FSEL R135, R135, RZ, P1 ;  /* 0x000000ff87877208 */ /* 0x000fe20000800000 */
[--C-:B------:R-:W-:Y:S01]  /*f480*/  FFMA.FTZ R206, R80, UR4, -R136.reuse ;  /* 0x0000000450ce7c23 */ /* 0x100fe20008010888 */
[----:B------:R-:W-:Y:S01]  /*f490*/  PRMT R178, R137, 0x5410, R141 ;  /* 0x0000541089b27816 */ /* 0x000fe2000000008d */
[C---:B------:R-:W-:Y:S01]  /*f4a0*/  FMUL.FTZ R141, R138.reuse, UR4 ;  /* 0x000000048a8d7c20 */ /* 0x040fe20008410000 */
[----:B------:R-:W-:Y:S03]  /*f4b0*/  FSETP.NEU.FTZ.AND P2, PT, R138, -INF , PT ;  /* 0xff8000008a00780b */ /* 0x000fe60003f5d000 */
[----:B------:R1:W-:Y:S01]  /*f4c0*/  MUFU.EX2 R142, R4 ;  /* 0x00000004008e7308 */ /* 0x0003e20000000800 */
[--C-:B------:R-:W-:Y:S01]  /*f4d0*/  FFMA.FTZ R137, R6, UR4, -R135.reuse ;  /* 0x0000000406897c23 */ /* 0x100fe20008010887 */
[----:B------:R-:W-:Y:S01]  /*f4e0*/  FSETP.NEU.FTZ.AND P1, PT, R134, -INF , PT ;  /* 0xff8000008600780b */ /* 0x000fe20003f3d000 */
[--C-:B------:R-:W-:Y:S01]  /*f4f0*/  FFMA.FTZ R5, R5, UR4, -R136.reuse ;  /* 0x0000000405057c23 */ /* 0x100fe20008010888 */
[----:B------:R-:W-:Y:S01]  /*f500*/  FSEL R6, R141, RZ, P2 ;  /* 0x000000ff8d067208 */ /* 0x000fe20001000000 */
[--C-:B------:R-:W-:Y:S01]  /*f510*/  FFMA.FTZ R16, R16, UR4, -R136.reuse ;  /* 0x0000000410107c23 */ /* 0x100fe20008010888 */
[--C-:B------:R-:W-:Y:S01]  /*f520*/  FFMA.FTZ R246, R68, UR4, -R136.reuse ;  /* 0x0000000444f67c23 */ /* 0x100fe20008010888 */
[----:B------:R-:W-:Y:S03]  /*f530*/  FFMA.FTZ R223, R97, UR4, -R136 ;  /* 0x0000000461df7c23 */ /* 0x000fe60008010888 */
[----:B------:R-:W-:Y:S01]  /*f540*/  MUFU.EX2 R141, R137 ;  /* 0x00000089008d7308 */ /* 0x000fe20000000800 */
[----:B------:R-:W-:Y:S01]  /*f550*/  FFMA.FTZ R8, R8, UR4, -R6 ;  /* 0x0000000408087c23 */ /* 0x000fe20008010806 */
[--C-:B------:R-:W-:Y:S01]  /*f560*/  FFMA.FTZ R216, R98, UR4, -R135.reuse ;  /* 0x0000000462d87c23 */ /* 0x100fe20008010887 */
[--C-:B------:R-:W-:Y:S01]  /*f570*/  FFMA.FTZ R80, R69, UR4, -R136.reuse ;  /* 0x0000000445507c23 */ /* 0x100fe20008010888 */
[--C-:B------:R-:W-:Y:S01]  /*f580*/  FFMA.FTZ R226, R70, UR4, -R135.reuse ;  /* 0x0000000446e27c23 */ /* 0x100fe20008010887 */
[--C-:B------:R-:W-:Y:S01]  /*f590*/  FFMA.FTZ R209, R115, UR4, -R135.reuse ;  /* 0x0000000473d17c23 */ /* 0x100fe20008010887 */
[--C-:B------:R-:W-:Y:S01]  /*f5a0*/  FFMA.FTZ R227, R103, UR4, -R135.reuse ;  /* 0x0000000467e37c23 */ /* 0x100fe20008010887 */
[--C-:B------:R-:W-:Y:S03]  /*f5b0*/  FFMA.FTZ R214, R84, UR4, -R136.reuse ;  /* 0x0000000454d67c23 */ /* 0x100fe60008010888 */
[----:B------:R2:W-:Y:S01]  /*f5c0*/  MUFU.EX2 R228, R8 ;  /* 0x0000000800e47308 */ /* 0x0005e20000000800 */
[----:B-1----:R-:W-:Y:S01]  /*f5d0*/  FMUL.FTZ R4, R134, UR4 ;  /* 0x0000000486047c20 */ /* 0x002fe20008410000 */
[--C-:B------:R-:W-:Y:S01]  /*f5e0*/  FFMA.FTZ R213, R85, UR4, -R136.reuse ;  /* 0x0000000455d57c23 */ /* 0x100fe20008010888 */
[--C-:B------:R-:W-:Y:S01]  /*f5f0*/  FFMA.FTZ R210, R113, UR4, -R136.reuse ;  /* 0x0000000471d27c23 */ /* 0x100fe20008010888 */
[----:B------:R-:W-:Y:S01]  /*f600*/  FFMA.FTZ R235, R128, UR4, -R136 ;  /* 0x0000000480eb7c23 */ /* 0x000fe20008010888 */
[--C-:B------:R-:W-:Y:S01]  /*f610*/  FFMA.FTZ R211, R87, UR4, -R135.reuse ;  /* 0x0000000457d37c23 */ /* 0x100fe20008010887 */
[----:B------:R-:W-:Y:S01]  /*f620*/  FSEL R4, R4, RZ, P1 ;  /* 0x000000ff04047208 */ /* 0x000fe20000800000 */
[--C-:B------:R-:W-:Y:S03]  /*f630*/  FFMA.FTZ R215, R99, UR4, -R135.reuse ;  /* 0x0000000463d77c23 */ /* 0x100fe60008010887 */
[----:B------:R1:W-:Y:S01]  /*f640*/  MUFU.EX2 R236, R16 ;  /* 0x0000001000ec7308 */ /* 0x0003e20000000800 */
[--C-:B------:R-:W-:Y:S01]  /*f650*/  FFMA.FTZ R9, R9, UR4, -R6.reuse ;  /* 0x0000000409097c23 */ /* 0x100fe20008010806 */
[----:B------:R-:W-:Y:S01]  /*f660*/  FFMA.FTZ R12, R12, UR4, -R6 ;  /* 0x000000040c0c7c23 */ /* 0x000fe20008010806 */
[----:B------:R-:W-:Y:S01]  /*f670*/  FFMA.FTZ R10, R10, UR4, -R4 ;  /* 0x000000040a0a7c23 */ /* 0x000fe20008010804 */
[----:B------:R-:W-:Y:S01]  /*f680*/  FFMA.FTZ R212, R86, UR4, -R135 ;  /* 0x0000000456d47c23 */ /* 0x000fe20008010887 */
[--C-:B------:R-:W-:Y:S01]  /*f690*/  FFMA.FTZ R24, R24, UR4, -R6.reuse ;  /* 0x0000000418187c23 */ /* 0x100fe20008010806 */
[--C-:B------:R-:W-:Y:S01]  /*f6a0*/  FFMA.FTZ R29, R29, UR4, -R6.reuse ;  /* 0x000000041d1d7c23 */ /* 0x100fe20008010806 */
[--C-:B------:R-:W-:Y:S03]  /*f6b0*/  FFMA.FTZ R115, R72, UR4, -R6.reuse ;  /* 0x0000000448737c23 */ /* 0x100fe60008010806 */
[----:B------:R3:W-:Y:S01]  /*f6c0*/  MUFU.EX2 R137, R10 ;  /* 0x0000000a00897308 */ /* 0x0007e20000000800 */
[----:B--2---:R-:W-:Y:S01]  /*f6d0*/  SHF.R.U32.HI R8, RZ, 0x8, R183 ;  /* 0x00000008ff087819 */ /* 0x004fe200000116b7 */
[----:B------:R-:W-:Y:S01]  /*f6e0*/  FFMA.FTZ R13, R13, UR4, -R6 ;  /* 0x000000040d0d7c23 */ /* 0x000fe20008010806 */
[--C-:B------:R-:W-:Y:S01]  /*f6f0*/  FFMA.FTZ R14, R14, UR4, -R4.reuse ;  /* 0x000000040e0e7c23 */ /* 0x100fe20008010804 */
[----:B------:R-:W-:Y:S01]  /*f700*/  FFMA.FTZ R72, R62, UR4, -R4 ;  /* 0x000000043e487c23 */ /* 0x000fe20008010804 */
[----:B------:R-:W-:Y:S01]  /*f710*/  PRMT R186, R186, 0x5410, R8 ;  /* 0x00005410baba7816 */ /* 0x000fe20000000008 */
[----:B------:R-:W2:Y:S01]  /*f720*/  LDL.LU R62, [R1+0x30] ;  /* 0x00003000013e7983 */ /* 0x000ea20000300800 */
[----:B------:R-:W-:Y:S03]  /*f730*/  LOP3.LUT R8, R185, 0xff, RZ, 0xc0, !PT ;  /* 0x000000ffb9087812 */ /* 0x000fe600078ec0ff */
[----:B------:R-:W-:Y:S01]  /*f740*/  MUFU.EX2 R200, R9 ;  /* 0x0000000900c87308 */ /* 0x000fe20000000800 */
[--C-:B------:R-:W-:Y:S01]  /*f750*/  FFMA.FTZ R42, R42, UR4, -R4.reuse ;  /* 0x000000042a2a7c23 */ /* 0x100fe20008010804 */
[--C-:B------:R-:W-:Y:S01]  /*f760*/  FFMA.FTZ R43, R43, UR4, -R4.reuse ;  /* 0x000000042b2b7c23 */ /* 0x100fe20008010804 */
[----:B------:R-:W-:Y:S01]  /*f770*/  FFMA.FTZ R46, R46, UR4, -R4 ;  /* 0x000000042e2e7c23 */ /* 0x000fe20008010804 */
[--C-:B------:R-:W-:Y:S01]  /*f780*/  FFMA.FTZ R7, R7, UR4, -R135.reuse ;  /* 0x0000000407077c23 */ /* 0x100fe20008010887 */
[--C-:B------:R-:W-:Y:S01]  /*f790*/  FFMA.FTZ R18, R18, UR4, -R135.reuse ;  /* 0x0000000412127c23 */ /* 0x100fe20008010887 */
[--C-:B------:R-:W-:Y:S01]  /*f7a0*/  FFMA.FTZ R19, R19, UR4, -R135.reuse ;  /* 0x0000000413137c23 */ /* 0x100fe20008010887 */
[----:B-1----:R-:W-:Y:S03]  /*f7b0*/  IMAD.MOV.U32 R16, RZ, RZ, R238 ;  /* 0x000000ffff107224 */ /* 0x002fe600078e00ee */
[----:B------:R1:W-:Y:S01]  /*f7c0*/  MUFU.EX2 R185, R5 ;  /* 0x0000000500b97308 */ /* 0x0003e20000000800 */
[----:B---3--:R-:W-:Y:S01]  /*f7d0*/  LOP3.LUT R10, R176, 0xff, RZ, 0xc0, !PT ;  /* 0x000000ffb00a7812 */ /* 0x008fe200078ec0ff */
        /* <DEDUP_REMOVED lines=14> */
[----:B------:R3:W4:Y:S01]  /*f8c0*/  MUFU.EX2 R207, R13 ;  /* 0x0000000d00cf7308 */ /* 0x0007220000000800 */
[--C-:B------:R-:W-:Y:S01]  /*f8d0*/  FFMA.FTZ R103, R76, UR4, -R6.reuse ;  /* 0x000000044c677c23 */ /* 0x100fe20008010806 */
[--C-:B------:R-:W-:Y:S01]  /*f8e0*/  FFMA.FTZ R108, R108, UR4, -R6.reuse ;  /* 0x000000046c6c7c23 */ /* 0x100fe20008010806 */
[--C-:B------:R-:W-:Y:S01]  /*f8f0*/  FFMA.FTZ R109, R109, UR4, -R6.reuse ;  /* 0x000000046d6d7c23 */ /* 0x100fe20008010806 */
[----:B------:R-:W-:Y:S01]  /*f900*/  FFMA.FTZ R77, R104, UR4, -R6 ;  /* 0x00000004684d7c23 */ /* 0x000fe20008010806 */
[----:B------:R-:W-:Y:S01]  /*f910*/  FFMA.FTZ R104, R75, UR4, -R4 ;  /* 0x000000044b687c23 */ /* 0x000fe20008010804 */
[--C-:B------:R-:W-:Y:S01]  /*f920*/  FFMA.FTZ R17, R17, UR4, -R136.reuse ;  /* 0x0000000411117c23 */ /* 0x100fe20008010888 */
[----:B------:R-:W-:Y:S03]  /*f930*/  FFMA.FTZ R32, R32, UR4, -R136 ;  /* 0x0000000420207c23 */ /* 0x000fe60008010888 */
[----:B------:R-:W4:Y:S01]  /*f940*/  MUFU.EX2 R208, R14 ;  /* 0x0000000e00d07308 */ /* 0x000f220000000800 */
[--C-:B------:R-:W-:Y:S01]  /*f950*/  FFMA.FTZ R15, R15, UR4, -R4.reuse ;  /* 0x000000040f0f7c23 */ /* 0x100fe20008010804 */
[----:B------:R-:W-:Y:S01]  /*f960*/  FFMA.FTZ R26, R26, UR4, -R4 ;  /* 0x000000041a1a7c23 */ /* 0x000fe20008010804 */
[--C-:B------:R-:W-:Y:S01]  /*f970*/  FFMA.FTZ R33, R33, UR4, -R136.reuse ;  /* 0x0000000421217c23 */ /* 0x100fe20008010888 */
[--C-:B------:R-:W-:Y:S01]  /*f980*/  FFMA.FTZ R20, R20, UR4, -R136.reuse ;  /* 0x0000000414147c23 */ /* 0x100fe20008010888 */
[--C-:B------:R-:W-:Y:S01]  /*f990*/  FFMA.FTZ R21, R21, UR4, -R136.reuse ;  /* 0x0000000415157c23 */ /* 0x100fe20008010888 */
[----:B------:R-:W-:Y:S01]  /*f9a0*/  FFMA.FTZ R229, R81, UR4, -R136 ;  /* 0x0000000451e57c23 */ /* 0x000fe20008010888 */
[--C-:B------:R-:W-:Y:S03]  /*f9b0*/  FFMA.FTZ R34, R34, UR4, -R135.reuse ;  /* 0x0000000422227c23 */ /* 0x100fe60008010887 */
[----:B------:R-:W-:Y:S01]  /*f9c0*/  MUFU.EX2 R183, R7 ;  /* 0x0000000700b77308 */ /* 0x000fe20000000800 */
[----:B-1----:R-:W-:Y:S01]  /*f9d0*/  SHF.R.U32.HI R5, RZ, 0x10, R176 ;  /* 0x00000010ff057819 */ /* 0x002fe200000116b0 */
[----:B---3--:R-:W-:Y:S01]  /*f9e0*/  IMAD.WIDE.U32 R12, R232, -0x2daee0ad, RZ ;  /* 0xd2511f53e80c7825 */ /* 0x008fe200078e00ff */
[----:B------:R-:W-:Y:S03]  /*f9f0*/  PRMT R184, R8, 0x5410, R184 ;  /* 0x0000541008b87816 */ /* 0x000fe600000000b8 */
[----:B------:R-:W-:Y:S01]  /*fa00*/  FFMA.FTZ R35, R35, UR4, -R135 ;  /* 0x0000000423237c23 */ /* 0x000fe20008010887 */
[----:B----4-:R-:W-:Y:S02]  /*fa10*/  IMAD.MOV.U32 R81, RZ, RZ, R207 ;  /* 0x000000ffff517224 */ /* 0x010fe400078e00cf */
[--C-:B------:R-:W-:Y:S01]  /*fa20*/  FFMA.FTZ R50, R50, UR4, -R135.reuse ;  /* 0x0000000432327c23 */ /* 0x100fe20008010887 */
[----:B------:R1:W-:Y:S01]  /*fa30*/  MUFU.EX2 R230, R18 ;  /* 0x0000001200e67308 */ /* 0x0003e20000000800 */
[----:B------:R-:W-:Y:S02]  /*fa40*/  IMAD.MOV.U32 R99, RZ, RZ, R208 ;  /* 0x000000ffff637224 */ /* 0x000fe400078e00d0 */
[----:B------:R-:W-:Y:S01]  /*fa50*/  FFMA.FTZ R14, R100, UR4, -R136 ;  /* 0x00000004640e7c23 */ /* 0x000fe20008010888 */
[--C-:B------:R-:W-:Y:S01]  /*fa60*/  FFMA.FTZ R38, R38, UR4, -R135.reuse ;  /* 0x0000000426267c23 */ /* 0x100fe20008010887 */
[--C-:B------:R-:W-:Y:S01]  /*fa70*/  FFMA.FTZ R67, R67, UR4, -R135.reuse ;  /* 0x0000000443437c23 */ /* 0x100fe20008010887 */
[--C-:B------:R-:W-:Y:S01]  /*fa80*/  FFMA.FTZ R47, R47, UR4, -R4.reuse ;  /* 0x000000042f2f7c23 */ /* 0x100fe20008010804 */
[----:B------:R-:W-:Y:S01]  /*fa90*/  FFMA.FTZ R76, R122, UR4, -R4 ;  /* 0x000000047a4c7c23 */ /* 0x000fe20008010804 */
[----:B------:R-:W-:Y:S02]  /*faa0*/  IMAD.MOV.U32 R56, RZ, RZ, R16 ;  /* 0x000000ffff387224 */ /* 0x000fe400078e0010 */
[----:B------:R3:W-:Y:S01]  /*fab0*/  MUFU.EX2 R238, R19 ;  /* 0x0000001300ee7308 */ /* 0x0007e20000000800 */
[----:B------:R-:W-:Y:S01]  /*fac0*/  FMUL.FTZ R16, R132, R152 ;  /* 0x0000009884107220 */ /* 0x000fe20000410000 */
[----:B------:R-:W-:Y:S01]  /*fad0*/  LOP3.LUT R8, R176, 0xffff, RZ, 0xc0, !PT ;  /* 0x0000ffffb0087812 */ /* 0x000fe200078ec0ff */
[----:B------:R-:W-:Y:S01]  /*fae0*/  FFMA.FTZ R199, R130, UR4, -R135 ;  /* 0x0000000482c77c23 */ /* 0x000fe20008010887 */
[--C-:B------:R-:W-:Y:S01]  /*faf0*/  FFMA.FTZ R130, R93, UR4, -R6.reuse ;  /* 0x000000045d827c23 */ /* 0x100fe20008010806 */
[----:B------:R-:W-:Y:S01]  /*fb00*/  FFMA.FTZ R93, R120, UR4, -R6 ;  /* 0x00000004785d7c23 */ /* 0x000fe20008010806 */
[----:B------:R-:W-:Y:S01]  /*fb10*/  SHF.R.U32.HI R8, RZ, 0x8, R8 ;  /* 0x00000008ff087819 */ /* 0x000fe20000011608 */
[--C-:B------:R-:W-:Y:S03]  /*fb20*/  FFMA.FTZ R203, R101, UR4, -R136.reuse ;  /* 0x0000000465cb7c23 */ /* 0x100fe60008010888 */
[----:B------:R4:W4:Y:S01]  /*fb30*/  MUFU.EX2 R222, R15 ;  /* 0x0000000f00de7308 */ /* 0x0009220000000800 */
[----:B------:R-:W-:Y:S01]  /*fb40*/  LOP3.LUT R5, R5, 0xff, RZ, 0xc0, !PT ;  /* 0x000000ff05057812 */ /* 0x000fe200078ec0ff */
[----:B-1----:R-:W-:Y:S01]  /*fb50*/  FFMA.FTZ R18, R96, UR4, -R136 ;  /* 0x0000000460127c23 */ /* 0x002fe20008010888 */
[----:B------:R-:W-:Y:S01]  /*fb60*/  SHF.R.U32.HI R176, RZ, 0x18, R176 ;  /* 0x00000018ffb07819 */ /* 0x000fe200000116b0 */
[----:B------:R-:W-:Y:S01]  /*fb70*/  FFMA.FTZ R231, R129, UR4, -R136 ;  /* 0x0000000481e77c23 */ /* 0x000fe20008010888 */
[----:B------:R-:W-:Y:S01]  /*fb80*/  PRMT R177, R10, 0x5410, R8 ;  /* 0x000054100ab17816 */ /* 0x000fe20000000008 */
[----:B------:R-:W-:Y:S01]  /*fb90*/  FFMA.FTZ R10, R36, UR4, -R136 ;  /* 0x00000004240a7c23 */ /* 0x000fe20008010888 */
[----:B------:R-:W-:Y:S03]  /*fba0*/  PRMT R176, R5, 0x5410, R176 ;  /* 0x0000541005b07816 */ /* 0x000fe600000000b0 */
[----:B------:R1:W-:Y:S01]  /*fbb0*/  MUFU.EX2 R240, R17 ;  /* 0x0000001100f07308 */ /* 0x0003e20000000800 */
[----:B------:R-:W-:Y:S01]  /*fbc0*/  SHF.R.U32.HI R5, RZ, 0x8, R179 ;  /* 0x00000008ff057819 */ /* 0x000fe200000116b3 */
[--C-:B------:R-:W-:Y:S01]  /*fbd0*/  FFMA.FTZ R179, R112, UR4, -R136.reuse ;  /* 0x0000000470b37c23 */ /* 0x100fe20008010888 */
[----:B------:R-:W-:Y:S04]  /*fbe0*/  IMAD.WIDE.U32 R8, R233, -0x2daee0ad, RZ ;  /* 0xd2511f53e9087825 */ /* 0x000fe800078e00ff */
[----:B---3--:R-:W-:Y:S01]  /*fbf0*/  FFMA.FTZ R19, R116, UR4, -R136 ;  /* 0x0000000474137c23 */ /* 0x008fe20008010888 */
[----:B------:R-:W-:Y:S01]  /*fc00*/  FFMA.FTZ R220, R71, UR4, -R135 ;  /* 0x0000000447dc7c23 */ /* 0x000fe20008010887 */
[----:B------:R-:W-:Y:S01]  /*fc10*/  IMAD.MOV.U32 R100, RZ, RZ, R179 ;  /* 0x000000ffff647224 */ /* 0x000fe200078e00b3 */
[----:B------:R-:W-:Y:S01]  /*fc20*/  MUFU.EX2 R241, R35 ;  /* 0x0000002300f17308 */ /* 0x000fe20000000800 */
[----:B------:R-:W-:Y:S01]  /*fc30*/  LOP3.LUT R7, R9, UR11, R250, 0x96, !PT ;  /* 0x0000000b09077c12 */ /* 0x000fe2000f8e96fa */
[----:B------:R-:W-:Y:S01]  /*fc40*/  FFMA.FTZ R112, R73, UR4, -R6 ;  /* 0x0000000449707c23 */ /* 0x000fe20008010806 */
[----:B------:R-:W-:Y:S01]  /*fc50*/  LOP3.LUT R8, R13, UR9, R8, 0x96, !PT ;  /* 0x000000090d087c12 */ /* 0x000fe2000f8e9608 */
[----:B------:R-:W-:Y:S01]  /*fc60*/  FMUL.FTZ R13, R2, R169 ;  /* 0x000000a9020d7220 */ /* 0x000fe20000410000 */
[----:B----4-:R-:W-:Y:S01]  /*fc70*/  FFMA.FTZ R15, R131, UR4, -R135 ;  /* 0x00000004830f7c23 */ /* 0x010fe20008010887 */
[--C-:B------:R-:W-:Y:S01]  /*fc80*/  FFMA.FTZ R71, R61, UR4, -R6.reuse ;  /* 0x000000043d477c23 */ /* 0x100fe20008010806 */
[--C-:B------:R-:W-:Y:S03]  /*fc90*/  FFMA.FTZ R129, R88, UR4, -R6.reuse ;  /* 0x0000000458817c23 */ /* 0x100fe60008010806 */
[----:B------:R3:W-:Y:S01]  /*fca0*/  MUFU.EX2 R179, R10 ;  /* 0x0000000a00b37308 */ /* 0x0007e20000000800 */
[--C-:B------:R-:W-:Y:S01]  /*fcb0*/  FFMA.FTZ R116, R89, UR4, -R6.reuse ;  /* 0x0000000459747c23 */ /* 0x100fe20008010806 */
[--C-:B------:R-:W-:Y:S01]  /*fcc0*/  FFMA.FTZ R131, R92, UR4, -R6.reuse ;  /* 0x000000045c837c23 */ /* 0x100fe20008010806 */
[--C-:B------:R-:W-:Y:S01]  /*fcd0*/  FFMA.FTZ R96, R105, UR4, -R6.reuse ;  /* 0x0000000469607c23 */ /* 0x100fe20008010806 */
[----:B------:R-:W-:Y:S01]  /*fce0*/  FFMA.FTZ R101, R124, UR4, -R6 ;  /* 0x000000047c657c23 */ /* 0x000fe20008010806 */
[----:B------:R-:W-:Y:S04]  /*fcf0*/  IMAD.WIDE.U32 R8, R8, -0x326172a9, RZ ;  /* 0xcd9e8d5708087825 */ /* 0x000fe800078e00ff */
[--C-:B------:R-:W-:Y:S01]  /*fd00*/  FFMA.FTZ R11, R11, UR4, -R4.reuse ;  /* 0x000000040b0b7c23 */ /* 0x100fe20008010804 */
[----:B------:R-:W-:Y:S01]  /*fd10*/  MUFU.EX2 R208, R42 ;  /* 0x0000002a00d07308 */ /* 0x000fe20000000800 */
[----:B------:R-:W-:Y:S04]  /*fd20*/  IMAD.WIDE.U32 R6, R7, -0x326172a9, RZ ;  /* 0xcd9e8d5707067825 */ /* 0x000fe800078e00ff */
[----:B------:R-:W-:Y:S01]  /*fd30*/  FFMA.FTZ R105, R78, UR4, -R4 ;  /* 0x000000044e697c23 */ /* 0x000fe20008010804 */
[----:B------:R-:W-:Y:S01]  /*fd40*/  FFMA.FTZ R48, R48, UR4, -R136 ;  /* 0x0000000430307c23 */ /* 0x000fe20008010888 */
[----:B------:R-:W-:Y:S01]  /*fd50*/  IMAD.MOV.U32 R89, RZ, RZ, R247 ;  /* 0x000000ffff597224 */ /* 0x000fe200078e00f7 */
[----:B------:R-:W-:Y:S01]  /*fd60*/  LOP3.LUT R6, R9, UR8, R6, 0x96, !PT ;  /* 0x0000000809067c12 */ /* 0x000fe2000f8e9606 */
[----:B------:R-:W-:Y:S01]  /*fd70*/  IMAD.MOV.U32 R36, RZ, RZ, R242 ;  /* 0x000000ffff247224 */ /* 0x000fe200078e00f2 */
[----:B------:R4:W4:Y:S01]  /*fd80*/  MUFU.EX2 R202, R11 ;  /* 0x0000000b00ca7308 */ /* 0x0009220000000800 */
[----:B------:R-:W2:Y:S01]  /*fd90*/  LDL.LU R9, [R1+0x34] ;  /* 0x0000340001097983 */ /* 0x000ea20000300800 */
[----:B-1----:R-:W-:Y:S02]  /*fda0*/  IMAD.MOV.U32 R17, RZ, RZ, R239 ;  /* 0x000000ffff117224 */ /* 0x002fe400078e00ef */
[--C-:B------:R-:W-:Y:S01]  /*fdb0*/  FFMA.FTZ R49, R49, UR4, -R136.reuse ;  /* 0x0000000431317c23 */ /* 0x100fe20008010888 */
[--C-:B------:R-:W-:Y:S01]  /*fdc0*/  FFMA.FTZ R64, R64, UR4, -R136.reuse ;  /* 0x0000000440407c23 */ /* 0x100fe20008010888 */
[----:B---3--:R-:W3:Y:S01]  /*fdd0*/  LDL.LU R10, [R1+0x38] ;  /* 0x00003800010a7983 */ /* 0x008ee20000300800 */
[----:B------:R-:W-:Y:S02]  /*fde0*/  IMAD.MOV.U32 R57, RZ, RZ, R17 ;  /* 0x000000ffff397224 */ /* 0x000fe400078e0011 */
[----:B------:R-:W-:Y:S01]  /*fdf0*/  FMUL.FTZ R17, R132, R153 ;  /* 0x0000009984117220 */ /* 0x000fe20000410000 */
        /* <DEDUP_REMOVED lines=8> */
[----:B------:R-:W-:Y:S01]  /*fe80*/  MUFU.EX2 R239, R34 ;  /* 0x0000002200ef7308 */ /* 0x000fe20000000800 */
[--C-:B----4-:R-:W-:Y:S01]  /*fe90*/  FFMA.FTZ R11, R37, UR4, -R136.reuse ;  /* 0x00000004250b7c23 */ /* 0x110fe20008010888 */
[----:B------:R-:W-:Y:S01]  /*fea0*/  FFMA.FTZ R136, R117, UR4, -R136 ;  /* 0x0000000475887c23 */ /* 0x000fe20008010888 */
[----:B------:R-:W-:Y:S02]  /*feb0*/  IMAD.MOV.U32 R37, RZ, RZ, R243 ;  /* 0x000000ffff257224 */ /* 0x000fe400078e00f3 */
[--C-:B------:R-:W-:Y:S01]  /*fec0*/  FFMA.FTZ R66, R66, UR4, -R135.reuse ;  /* 0x0000000442427c23 */ /* 0x100fe20008010887 */
[--C-:B------:R-:W-:Y:S01]  /*fed0*/  FFMA.FTZ R54, R54, UR4, -R135.reuse ;  /* 0x0000000436367c23 */ /* 0x100fe20008010887 */
[----:B------:R-:W-:Y:S01]  /*fee0*/  FFMA.FTZ R201, R82, UR4, -R135 ;  /* 0x0000000452c97c23 */ /* 0x000fe20008010887 */
[----:B------:R-:W-:Y:S02]  /*fef0*/  IMAD.MOV.U32 R35, RZ, RZ, R37 ;  /* 0x000000ffff237224 */ /* 0x000fe400078e0025 */
[----:B------:R4:W-:Y:S01]  /*ff00*/  MUFU.EX2 R117, R26 ;  /* 0x0000001a00757308 */ /* 0x0009e20000000800 */
[----:B-1----:R-:W-:Y:S02]  /*ff10*/  IMAD.MOV.U32 R32, RZ, RZ, R204 ;  /* 0x000000ffff207224 */ /* 0x002fe400078e00cc */
[--C-:B------:R-:W-:Y:S01]  /*ff20*/  FFMA.FTZ R204, R118, UR4, -R135.reuse ;  /* 0x0000000476cc7c23 */ /* 0x100fe20008010887 */
[--C-:B------:R-:W-:Y:S01]  /*ff30*/  FFMA.FTZ R252, R83, UR4, -R135.reuse ;  /* 0x0000000453fc7c23 */ /* 0x100fe20008010887 */
[--C-:B------:R-:W-:Y:S01]  /*ff40*/  FFMA.FTZ R84, R114, UR4, -R135.reuse ;  /* 0x0000000472547c23 */ /* 0x100fe20008010887 */
[--C-:B------:R-:W-:Y:S01]  /*ff50*/  FFMA.FTZ R87, R102, UR4, -R135.reuse ;  /* 0x0000000466577c23 */ /* 0x100fe20008010887 */
[----:B------:R-:W-:Y:S01]  /*ff60*/  FFMA.FTZ R135, R119, UR4, -R135 ;  /* 0x0000000477877c23 */ /* 0x000fe20008010887 */
[--C-:B------:R-:W-:Y:S02]  /*ff70*/  FFMA.FTZ R119, R90, UR4, -R4.reuse ;  /* 0x000000045a777c23 */ /* 0x100fe40008010804 */
[----:B------:R1:W-:Y:S01]  /*ff80*/  MUFU.EX2 R243, R33 ;  /* 0x0000002100f37308 */ /* 0x0003e20000000800 */
[--C-:B------:R-:W-:Y:S01]  /*ff90*/  FFMA.FTZ R120, R110, UR4, -R4.reuse ;  /* 0x000000046e787c23 */ /* 0x100fe20008010804 */
[--C-:B------:R-:W-:Y:S01]  /*ffa0*/  FFMA.FTZ R90, R107, UR4, -R4.reuse ;  /* 0x000000046b5a7c23 */ /* 0x100fe20008010804 */
[--C-:B------:R-:W-:Y:S01]  /*ffb0*/  FFMA.FTZ R110, R127, UR4, -R4.reuse ;  /* 0x000000047f6e7c23 */ /* 0x100fe20008010804 */
[----:B------:R-:W-:Y:S01]  /*ffc0*/  PRMT R182, R182, 0x5410, R5 ;  /* 0x00005410b6b67816 */ /* 0x000fe20000000005 */
[--C-:B------:R-:W-:Y:S01]  /*ffd0*/  FFMA.FTZ R27, R27, UR4, -R4.reuse ;  /* 0x000000041b1b7c23 */ /* 0x100fe20008010804 */
[--C-:B------:R-:W-:Y:S01]  /*ffe0*/  FFMA.FTZ R30, R30, UR4, -R4.reuse ;  /* 0x000000041e1e7c23 */ /* 0x100fe20008010804 */
[----:B------:R-:W-:Y:S03]  /*fff0*/  FFMA.FTZ R31, R31, UR4, -R4 ;  /* 0x000000041f1f7c23 */ /* 0x000fe60008010804 */
[----:B------:R1:W-:Y:S01]  /*10000*/  MUFU.EX2 R198, R22 ;  /* 0x0000001600c67308 */ /* 0x0003e20000000800 */
[----:B----4-:R-:W-:Y:S02]  /*10010*/  IMAD.MOV.U32 R26, RZ, RZ, R32 ;  /* 0x000000ffff1a7224 */ /* 0x010fe400078e0020 */
[--C-:B------:R-:W-:Y:S01]  /*10020*/  FFMA.FTZ R60, R58, UR4, -R4.reuse ;  /* 0x000000043a3c7c23 */ /* 0x100fe20008010804 */
[--C-:B------:R-:W-:Y:S01]  /*10030*/  FFMA.FTZ R61, R59, UR4, -R4.reuse ;  /* 0x000000043b3d7c23 */ /* 0x100fe20008010804 */
[--C-:B------:R-:W-:Y:S01]  /*10040*/  FFMA.FTZ R73, R63, UR4, -R4.reuse ;  /* 0x000000043f497c23 */ /* 0x100fe20008010804 */
[--C-:B------:R-:W-:Y:S01]  /*10050*/  FFMA.FTZ R113, R79, UR4, -R4.reuse ;  /* 0x000000044f717c23 */ /* 0x100fe20008010804 */
[--C-:B------:R-:W-:Y:S01]  /*10060*/  FFMA.FTZ R92, R74, UR4, -R4.reuse ;  /* 0x000000044a5c7c23 */ /* 0x100fe20008010804 */
[--C-:B------:R-:W-:Y:S02]  /*10070*/  FFMA.FTZ R118, R91, UR4, -R4.reuse ;  /* 0x000000045b767c23 */ /* 0x100fe40008010804 */
[----:B------:R4:W-:Y:S01]  /*10080*/  MUFU.EX2 R221, R23 ;  /* 0x0000001700dd7308 */ /* 0x0009e20000000800 */
[--C-:B------:R-:W-:Y:S01]  /*10090*/  FFMA.FTZ R124, R94, UR4, -R4.reuse ;  /* 0x000000045e7c7c23 */ /* 0x100fe20008010804 */
[--C-:B------:R-:W-:Y:S01]  /*100a0*/  FFMA.FTZ R128, R95, UR4, -R4.reuse ;  /* 0x000000045f807c23 */ /* 0x100fe20008010804 */
[--C-:B------:R-:W-:Y:S01]  /*100b0*/  FFMA.FTZ R247, R111, UR4, -R4.reuse ;  /* 0x000000046ff77c23 */ /* 0x100fe20008010804 */
[--C-:B------:R-:W-:Y:S01]  /*100c0*/  FFMA.FTZ R106, R106, UR4, -R4.reuse ;  /* 0x000000046a6a7c23 */ /* 0x100fe20008010804 */
[--C-:B------:R-:W-:Y:S01]  /*100d0*/  FFMA.FTZ R126, R126, UR4, -R4.reuse ;  /* 0x000000047e7e7c23 */ /* 0x100fe20008010804 */
[----:B------:R-:W-:Y:S01]  /*100e0*/  FFMA.FTZ R85, R123, UR4, -R4 ;  /* 0x000000047b557c23 */ /* 0x000fe20008010804 */
[----:B------:R-:W-:Y:S03]  /*100f0*/  LOP3.LUT R5, R181, 0xff, RZ, 0xc0, !PT ;  /* 0x000000ffb5057812 */ /* 0x000fe600078ec0ff */
[----:B------:R-:W-:Y:S01]  /*10100*/  MUFU.EX2 R111, R30 ;  /* 0x0000001e006f7308 */ /* 0x000fe20000000800 */
[----:B------:R-:W-:Y:S01]  /*10110*/  LOP3.LUT R4, R7, UR10, R26, 0x96, !PT ;  /* 0x0000000a07047c12 */ /* 0x000fe2000f8e961a */
[----:B------:R-:W-:Y:S01]  /*10120*/  IMAD.MOV.U32 R34, RZ, RZ, R36 ;  /* 0x000000ffff227224 */ /* 0x000fe200078e0024 */
[----:B------:R-:W-:Y:S01]  /*10130*/  PRMT R180, R5, 0x5410, R180 ;  /* 0x0000541005b47816 */ /* 0x000fe200000000b4 */
[----:B------:R-:W-:Y:S04]  /*10140*/  IMAD.WIDE.U32 R36, R6, -0x2daee0ad, RZ ;  /* 0xd2511f5306247825 */ /* 0x000fe800078e00ff */
[----:B------:R-:W-:Y:S02]  /*10150*/  FMUL.FTZ R32, R132, R144 ;  /* 0x0000009084207220 */ /* 0x000fe40000410000 */
[----:B------:R-:W-:Y:S01]  /*10160*/  MUFU.EX2 R83, R27 ;  /* 0x0000001b00537308 */ /* 0x000fe20000000800 */
[----:B------:R-:W-:Y:S04]  /*10170*/  IMAD.WIDE.U32 R4, R4, -0x2daee0ad, RZ ;  /* 0xd2511f5304047825 */ /* 0x000fe800078e00ff */
[----:B-1----:R-:W-:Y:S01]  /*10180*/  IMAD.MOV.U32 R33, RZ, RZ, R205 ;  /* 0x000000ffff217224 */ /* 0x002fe200078e00cd */
[----:B------:R-:W-:Y:S01]  /*10190*/  LOP3.LUT R7, R5, UR7, R12, 0x96, !PT ;  /* 0x0000000705077c12 */ /* 0x000fe2000f8e960c */
[----:B------:R-:W-:Y:S01]  /*101a0*/  FMUL.FTZ R12, R2, R168 ;  /* 0x000000a8020c7220 */ /* 0x000fe20000410000 */
[----:B------:R-:W-:Y:S02]  /*101b0*/  LOP3.LUT R4, R37, UR5, R4, 0x96, !PT ;  /* 0x0000000525047c12 */ /* 0x000fe4000f8e9604 */
[----:B------:R1:W-:Y:S01]  /*101c0*/  MUFU.EX2 R205, R24 ;  /* 0x0000001800cd7308 */ /* 0x0003e20000000800 */
[----:B------:R-:W-:Y:S02]  /*101d0*/  IMAD.MOV.U32 R82, RZ, RZ, R231 ;  /* 0x000000ffff527224 */ /* 0x000fe400078e00e7 */
[----:B------:R-:W-:Y:S04]  /*101e0*/  IMAD.WIDE.U32 R6, R7, -0x326172a9, RZ ;  /* 0xcd9e8d5707067825 */ /* 0x000fe800078e00ff */
[----:B------:R-:W-:Y:S01]  /*101f0*/  IMAD.WIDE.U32 R4, R4, -0x326172a9, RZ ;  /* 0xcd9e8d5704047825 */ /* 0x000fe200078e00ff */
[----:B------:R-:W-:Y:S02]  /*10200*/  LOP3.LUT R7, R7, UR6, R8, 0x96, !PT ;  /* 0x0000000607077c12 */ /* 0x000fe4000f8e9608 */
[----:B------:R-:W-:Y:S01]  /*10210*/  MUFU.EX2 R207, R43 ;  /* 0x0000002b00cf7308 */ /* 0x000fe20000000800 */
[----:B------:R-:W-:Y:S01]  /*10220*/  IMAD.MOV.U32 R78, RZ, RZ, R204 ;  /* 0x000000ffff4e7224 */ /* 0x000fe200078e00cc */
[----:B------:R-:W-:Y:S01]  /*10230*/  LOP3.LUT R6, R5, UR16, R6, 0x96, !PT ;  /* 0x0000001005067c12 */ /* 0x000fe2000f8e9606 */
[----:B------:R-:W-:Y:S01]  /*10240*/  IMAD.MOV.U32 R22, RZ, RZ, R220 ;  /* 0x000000ffff167224 */ /* 0x000fe200078e00dc */
[C---:B------:R-:W-:Y:S01]  /*10250*/  LOP3.LUT R5, R4.reuse, 0xffff, RZ, 0xc0, !PT ;  /* 0x0000ffff04057812 */ /* 0x040fe200078ec0ff */
[----:B----4-:R-:W-:Y:S01]  /*10260*/  IMAD.MOV.U32 R23, RZ, RZ, R200 ;  /* 0x000000ffff177224 */ /* 0x010fe200078e00c8 */
[----:B------:R-:W-:Y:S04]  /*10270*/  LOP3.LUT R8, R4, 0xff, RZ, 0xc0, !PT ;  /* 0x000000ff04087812 */ /* 0x000fe800078ec0ff */
[----:B------:R-:W-:Y:S01]  /*10280*/  MUFU.EX2 R204, R46 ;  /* 0x0000002e00cc7308 */ /* 0x000fe20000000800 */
[----:B------:R-:W-:Y:S01]  /*10290*/  SHF.R.U32.HI R5, RZ, 0x8, R5 ;  /* 0x00000008ff057819 */ /* 0x000fe20000011605 */
[----:B-1----:R-:W-:Y:S02]  /*102a0*/  IMAD.MOV.U32 R24, RZ, RZ, R237 ;  /* 0x000000ffff187224 */ /* 0x002fe400078e00ed */
[----:B------:R-:W-:Y:S01]  /*102b0*/  IMAD.MOV.U32 R30, RZ, RZ, R56 ;  /* 0x000000ffff1e7224 */ /* 0x000fe200078e0038 */
[----:B------:R-:W-:Y:S01]  /*102c0*/  PRMT R58, R8, 0x5410, R5 ;  /* 0x00005410083a7816 */ /* 0x000fe20000000005 */
[----:B------:R-:W-:Y:S01]  /*102d0*/  IMAD.MOV.U32 R91, RZ, RZ, R23 ;  /* 0x000000ffff5b7224 */ /* 0x000fe200078e0017 */
[--C-:B------:R-:W-:Y:S03]  /*102e0*/  SHF.R.U32.HI R8, RZ, 0x10, R4.reuse ;  /* 0x00000010ff087819 */ /* 0x100fe60000011604 */
[----:B------:R-:W-:Y:S01]  /*102f0*/  MUFU.EX2 R88, R25 ;  /* 0x0000001900587308 */ /* 0x000fe20000000800 */
[----:B------:R-:W-:Y:S01]  /*10300*/  SHF.R.U32.HI R5, RZ, 0x18, R4 ;  /* 0x00000018ff057819 */ /* 0x000fe20000011604 */
[----:B------:R-:W-:Y:S01]  /*10310*/  FMUL.FTZ R23, R3, R151 ;  /* 0x0000009703177220 */ /* 0x000fe20000410000 */
[----:B------:R-:W-:Y:S01]  /*10320*/  LOP3.LUT R4, R8, 0xff, RZ, 0xc0, !PT ;  /* 0x000000ff08047812 */ /* 0x000fe200078ec0ff */
[----:B------:R-:W-:Y:S01]  /*10330*/  IMAD.MOV.U32 R94, RZ, RZ, R222 ;  /* 0x000000ffff5e7224 */ /* 0x000fe200078e00de */
[----:B------:R-:W-:Y:S01]  /*10340*/  LOP3.LUT R8, R6, 0xff, RZ, 0xc0, !PT ;  /* 0x000000ff06087812 */ /* 0x000fe200078ec0ff */
[----:B------:R-:W-:Y:S01]  /*10350*/  IMAD.MOV.U32 R95, RZ, RZ, R202 ;  /* 0x000000ffff5f7224 */ /* 0x000fe200078e00ca */
[----:B------:R-:W-:Y:S01]  /*10360*/  PRMT R59, R4, 0x5410, R5 ;  /* 0x00005410043b7816 */ /* 0x000fe20000000005 */
[----:B------:R-:W-:Y:S02]  /*10370*/  IMAD.WIDE.U32 R4, R7, -0x2daee0ad, RZ ;  /* 0xd2511f5307047825 */ /* 0x000fe400078e00ff */
[----:B------:R1:W4:Y:S02]  /*10380*/  MUFU.EX2 R25, R29 ;  /* 0x0000001d00197308 */ /* 0x0003240000000800 */
[----:B------:R-:W-:Y:S01]  /*10390*/  IMAD.MOV.U32 R107, RZ, RZ, R95 ;  /* 0x000000ffff6b7224 */ /* 0x000fe200078e005f */
[----:B------:R-:W-:Y:S01]  /*103a0*/  LOP3.LUT R36, R5, UR15, R36, 0x96, !PT ;  /* 0x0000000f05247c12 */ /* 0x000fe2000f8e9624 */
[----:B------:R-:W-:Y:S01]  /*103b0*/  IMAD.MOV.U32 R95, RZ, RZ, R24 ;  /* 0x000000ffff5f7224 */ /* 0x000fe200078e0018 */
[----:B------:R-:W-:Y:S01]  /*103c0*/  LOP3.LUT R5, R4, 0xffff, RZ, 0xc0, !PT ;  /* 0x0000ffff04057812 */ /* 0x000fe200078ec0ff */
[----:B------:R-:W-:Y:S01]  /*103d0*/  FMUL.FTZ R24, R2, R160 ;  /* 0x000000a002187220 */ /* 0x000fe20000410000 */
[----:B------:R-:W-:Y:S03]  /*103e0*/  LOP3.LUT R7, R4, 0xff, RZ, 0xc0, !PT ;  /* 0x000000ff04077812 */ /* 0x000fe600078ec0ff */
[----:B------:R-:W-:Y:S01]  /*103f0*/  MUFU.EX2 R181, R38 ;  /* 0x0000002600b57308 */ /* 0x000fe20000000800 */
[----:B------:R-:W-:Y:S01]  /*10400*/  SHF.R.U32.HI R5, RZ, 0x8, R5 ;  /* 0x00000008ff057819 */ /* 0x000fe20000011605 */
[----:B------:R-:W-:Y:S02]  /*10410*/  IMAD.MOV.U32 R27, RZ, RZ, R33 ;  /* 0x000000ffff1b7224 */ /* 0x000fe400078e0021 */
[----:B------:R-:W-:Y:S01]  /*10420*/  FMUL.FTZ R33, R132, R145 ;  /* 0x0000009184217220 */ /* 0x000fe20000410000 */
[----:B------:R-:W-:Y:S01]  /*10430*/  IMAD.MOV.U32 R122, RZ, RZ, R34 ;  /* 0x000000ffff7a7224 */ /* 0x000fe200078e0022 */
[----:B------:R-:W-:Y:S01]  /*10440*/  PRMT R42, R7, 0x5410, R5 ;  /* 0x00005410072a7816 */ /* 0x000fe20000000005 */
[----:B------:R-:W-:Y:S01]  /*10450*/  FMUL.FTZ R34, R3, R146 ;  /* 0x0000009203227220 */ /* 0x000fe20000410000 */
[--C-:B------:R-:W-:Y:S02]  /*10460*/  SHF.R.U32.HI R7, RZ, 0x10, R4.reuse ;  /* 0x00000010ff077819 */ /* 0x100fe40000011604 */
[----:B------:R4:W4:Y:S01]  /*10470*/  MUFU.EX2 R114, R28 ;  /* 0x0000001c00727308 */ /* 0x0009220000000800 */
[----:B------:R-:W-:Y:S01]  /*10480*/  SHF.R.U32.HI R5, RZ, 0x18, R4 ;  /* 0x00000018ff057819 */ /* 0x000fe20000011604 */
[----:B------:R-:W-:Y:S01]  /*10490*/  IMAD.MOV.U32 R86, RZ, RZ, R203 ;  /* 0x000000ffff567224 */ /* 0x000fe200078e00cb */
[----:B------:R-:W-:Y:S01]  /*104a0*/  LOP3.LUT R4, R7, 0xff, RZ, 0xc0, !PT ;  /* 0x000000ff07047812 */ /* 0x000fe200078ec0ff */
[----:B-1----:R-:W-:Y:S01]  /*104b0*/  FMUL.FTZ R29, R2, R157 ;  /* 0x0000009d021d7220 */ /* 0x002fe20000410000 */
[----:B------:R-:W-:Y:S01]  /*104c0*/  LOP3.LUT R7, R6, 0xffff, RZ, 0xc0, !PT ;  /* 0x0000ffff06077812 */ /* 0x000fe200078ec0ff */
[----:B----4-:R-:W-:Y:S02]  /*104d0*/  IMAD.MOV.U32 R127, RZ, RZ, R25 ;  /* 0x000000ffff7f7224 */ /* 0x010fe400078e0019 */
[----:B------:R-:W-:Y:S02]  /*104e0*/  FMUL.FTZ R25, R2, R161 ;  /* 0x000000a102197220 */ /* 0x000fe40000410000 */
[----:B------:R1:W-:Y:S01]  /*104f0*/  MUFU.EX2 R237, R51 ;  /* 0x0000003300ed7308 */ /* 0x0003e20000000800 */
[----:B------:R-:W-:Y:S01]  /*10500*/  SHF.R.U32.HI R7, RZ, 0x8, R7 ;  /* 0x00000008ff077819 */ /* 0x000fe20000011607 */
[----:B------:R-:W-:Y:S02]  /*10510*/  IMAD.MOV.U32 R123, RZ, RZ, R35 ;  /* 0x000000ffff7b7224 */ /* 0x000fe400078e0023 */
[C---:B------:R-:W-:Y:S01]  /*10520*/  FMUL.FTZ R35, R3.reuse, R147 ;  /* 0x0000009303237220 */ /* 0x040fe20000410000 */
[----:B------:R-:W-:Y:S01]  /*10530*/  IMAD.MOV.U32 R79, RZ, RZ, R19 ;  /* 0x000000ffff4f7224 */ /* 0x000fe200078e0013 */
[----:B------:R-:W-:Y:S01]  /*10540*/  PRMT R56, R8, 0x5410, R7 ;  /* 0x0000541008387816 */ /* 0x000fe20000000007 */
[C---:B------:R-:W-:Y:S01]  /*10550*/  FMUL.FTZ R19, R3.reuse, R155 ;  /* 0x0000009b03137220 */ /* 0x040fe20000410000 */
[--C-:B------:R-:W-:Y:S02]  /*10560*/  SHF.R.U32.HI R8, RZ, 0x10, R6.reuse ;  /* 0x00000010ff087819 */ /* 0x100fe40000011606 */
[----:B------:R4:W-:Y:S01]  /*10570*/  MUFU.EX2 R233, R49 ;  /* 0x0000003100e97308 */ /* 0x0009e20000000800 */
[----:B------:R-:W-:Y:S01]  /*10580*/  SHF.R.U32.HI R7, RZ, 0x18, R6 ;  /* 0x00000018ff077819 */ /* 0x000fe20000011606 */
[----:B------:R-:W-:Y:S01]  /*10590*/  IMAD.MOV.U32 R28, RZ, RZ, R83 ;  /* 0x000000ffff1c7224 */ /* 0x000fe200078e0053 */
[----:B------:R-:W-:Y:S01]  /*105a0*/  LOP3.LUT R6, R8, 0xff, RZ, 0xc0, !PT ;  /* 0x000000ff08067812 */ /* 0x000fe200078ec0ff */
[----:B------:R-:W-:Y:S02]  /*105b0*/  IMAD.MOV.U32 R83, RZ, RZ, R100 ;  /* 0x000000ffff537224 */ /* 0x000fe400078e0064 */
[C---:B------:R-:W-:Y:S01]  /*105c0*/  FMUL.FTZ R8, R2.reuse, R172 ;  /* 0x000000ac02087220 */ /* 0x040fe20000410000 */
[----:B------:R-:W-:Y:S03]  /*105d0*/  IMAD.MOV.U32 R43, RZ, RZ, R114 ;  /* 0x000000ffff2b7224 */ /* 0x000fe600078e0072 */
[----:B------:R4:W-:Y:S01]  /*105e0*/  MUFU.EX2 R231, R50 ;  /* 0x0000003200e77308 */ /* 0x0009e20000000800 */
[----:B-1----:R-:W-:Y:S02]  /*105f0*/  IMAD.MOV.U32 R51, RZ, RZ, R94 ;  /* 0x000000ffff337224 */ /* 0x002fe400078e005e */
[----:B------:R-:W-:Y:S02]  /*10600*/  IMAD.MOV.U32 R94, RZ, RZ, R99 ;  /* 0x000000ffff5e7224 */ /* 0x000fe400078e0063 */
[----:B------:R-:W-:Y:S02]  /*10610*/  IMAD.MOV.U32 R121, RZ, RZ, R199 ;  /* 0x000000ffff797224 */ /* 0x000fe400078e00c7 */
[----:B------:R-:W-:Y:S03]  /*10620*/  IMAD.MOV.U32 R102, RZ, RZ, R201 ;  /* 0x000000ffff667224 */ /* 0x000fe600078e00c9 */
[----:B------:R1:W2:Y:S01]  /*10630*/  MUFU.EX2 R75, R31 ;  /* 0x0000001f004b7308 */ /* 0x0002a20000000800 */
[----:B----4-:R-:W-:Y:S02]  /*10640*/  IMAD.MOV.U32 R49, RZ, RZ, R91 ;  /* 0x000000ffff317224 */ /* 0x010fe400078e005b */
[----:B------:R-:W-:Y:S02]  /*10650*/  IMAD.MOV.U32 R74, RZ, RZ, R121 ;  /* 0x000000ffff4a7224 */ /* 0x000fe400078e0079 */
[----:B------:R-:W-:Y:S02]  /*10660*/  IMAD.MOV.U32 R37, RZ, RZ, R49 ;  /* 0x000000ffff257224 */ /* 0x000fe400078e0031 */
[----:B------:R-:W-:Y:S03]  /*10670*/  IMAD.MOV.U32 R121, RZ, RZ, R18 ;  /* 0x000000ffff797224 */ /* 0x000fe600078e0012 */
[----:B------:R4:W-:Y:S01]  /*10680*/  MUFU.EX2 R220, R45 ;  /* 0x0000002d00dc7308 */ /* 0x0009e20000000800 */
[----:B------:R-:W-:Y:S02]  /*10690*/  IMAD.MOV.U32 R50, RZ, RZ, R28 ;  /* 0x000000ffff327224 */ /* 0x000fe400078e001c */
[----:B------:R-:W-:Y:S01]  /*106a0*/  FMUL.FTZ R28, R2, R156 ;  /* 0x0000009c021c7220 */ /* 0x000fe20000410000 */
[C---:B------:R-:W-:Y:S01]  /*106b0*/  FMUL.FTZ R18, R3.reuse, R154 ;  /* 0x0000009a03127220 */ /* 0x040fe20000410000 */
[----:B------:R-:W-:Y:S02]  /*106c0*/  IMAD.MOV.U32 R91, RZ, RZ, R81 ;  /* 0x000000ffff5b7224 */ /* 0x000fe400078e0051 */
[----:B------:R-:W-:Y:S03]  /*106d0*/  IMAD.MOV.U32 R38, RZ, RZ, R51 ;  /* 0x000000ffff267224 */ /* 0x000fe600078e0033 */
[----:B------:R4:W-:Y:S01]  /*106e0*/  MUFU.EX2 R203, R39 ;  /* 0x0000002700cb7308 */ /* 0x0009e20000000800 */
[----:B-1----:R-:W-:Y:S01]  /*106f0*/  IMAD.MOV.U32 R31, RZ, RZ, R57 ;  /* 0x000000ffff1f7224 */ /* 0x002fe200078e0039 */
[----:B------:R-:W-:Y:S01]  /*10700*/  PRMT R57, R6, 0x5410, R7 ;  /* 0x0000541006397816 */ /* 0x000fe20000000007 */
[C---:B------:R-:W-:Y:S01]  /*10710*/  FMUL.FTZ R6, R3.reuse, R166 ;  /* 0x000000a603067220 */ /* 0x040fe20000410000 */
[C---:B------:R-:W-:Y:S01]  /*10720*/  FMUL.FTZ R7, R3.reuse, R167 ;  /* 0x000000a703077220 */ /* 0x040fe20000410000 */
[----:B------:R-:W-:Y:S02]  /*10730*/  IMAD.MOV.U32 R49, RZ, RZ, R31 ;  /* 0x000000ffff317224 */ /* 0x000fe400078e001f */
[C---:B------:R-:W-:Y:S01]  /*10740*/  FMUL.FTZ R31, R0.reuse, R159 ;  /* 0x0000009f001f7220 */ /* 0x040fe20000410000 */
[----:B------:R-:W-:Y:S02]  /*10750*/  IMAD.MOV.U32 R51, RZ, RZ, R27 ;  /* 0x000000ffff337224 */ /* 0x000fe400078e001b */
[----:B------:R1:W-:Y:S01]  /*10760*/  MUFU.EX2 R218, R20 ;  /* 0x0000001400da7308 */ /* 0x0003e20000000800 */
[----:B----4-:R-:W-:Y:S02]  /*10770*/  IMAD.MOV.U32 R45, RZ, RZ, R127 ;  /* 0x000000ffff2d7224 */ /* 0x010fe400078e007f */
[----:B------:R-:W-:Y:S01]  /*10780*/  FMUL.FTZ R27, R0, R163 ;  /* 0x000000a3001b7220 */ /* 0x000fe20000410000 */
[----:B------:R-:W-:Y:S02]  /*10790*/  IMAD.MOV.U32 R127, RZ, RZ, R94 ;  /* 0x000000ffff7f7224 */ /* 0x000fe400078e005e */
[----:B------:R-:W-:Y:S02]  /*107a0*/  IMAD.MOV.U32 R159, RZ, RZ, R45 ;  /* 0x000000ffff9f7224 */ /* 0x000fe400078e002d */
[----:B------:R-:W-:Y:S02]  /*107b0*/  IMAD.MOV.U32 R45, RZ, RZ, R43 ;  /* 0x000000ffff2d7224 */ /* 0x000fe400078e002b */
[----:B------:R4:W-:Y:S01]  /*107c0*/  MUFU.EX2 R199, R41 ;  /* 0x0000002900c77308 */ /* 0x0009e20000000800 */
[----:B------:R-:W-:Y:S02]  /*107d0*/  IMAD.MOV.U32 R39, RZ, RZ, R50 ;  /* 0x000000ffff277224 */ /* 0x000fe400078e0032 */
[----:B------:R-:W-:Y:S02]  /*107e0*/  IMAD.MOV.U32 R63, RZ, RZ, R98 ;  /* 0x000000ffff3f7224 */ /* 0x000fe400078e0062 */
[----:B------:R-:W-:Y:S02]  /*107f0*/  IMAD.MOV.U32 R43, RZ, RZ, R39 ;  /* 0x000000ffff2b7224 */ /* 0x000fe400078e0027 */
[----:B------:R-:W-:Y:S03]  /*10800*/  IMAD.MOV.U32 R39, RZ, RZ, R107 ;  /* 0x000000ffff277224 */ /* 0x000fe600078e006b */
[----:B------:R2:W-:Y:S01]  /*10810*/  MUFU.EX2 R219, R21 ;  /* 0x0000001500db7308 */ /* 0x0005e20000000800 */
[----:B------:R-:W-:Y:S02]  /*10820*/  IMAD.MOV.U32 R107, RZ, RZ, R88 ;  /* 0x000000ffff6b7224 */ /* 0x000fe400078e0058 */
[----:B-1----:R-:W-:Y:S01]  /*10830*/  FMUL.FTZ R20, R132, R148 ;  /* 0x0000009484147220 */ /* 0x002fe20000410000 */
[----:B------:R-:W-:Y:S02]  /*10840*/  IMAD.MOV.U32 R88, RZ, RZ, R246 ;  /* 0x000000ffff587224 */ /* 0x000fe400078e00f6 */
[----:B------:R-:W-:Y:S02]  /*10850*/  IMAD.MOV.U32 R152, RZ, RZ, R43 ;  /* 0x000000ffff987224 */ /* 0x000fe400078e002b */
[----:B------:R-:W-:Y:S02]  /*10860*/  IMAD.MOV.U32 R43, RZ, RZ, R89 ;  /* 0x000000ffff2b7224 */ /* 0x000fe400078e0059 */
[----:B------:R1:W-:Y:S01]  /*10870*/  MUFU.EX2 R232, R48 ;  /* 0x0000003000e87308 */ /* 0x0003e20000000800 */
[----:B----4-:R-:W-:Y:S01]  /*10880*/  PRMT R41, R4, 0x5410, R5 ;  /* 0x0000541004297816 */ /* 0x010fe20000000005 */
        /* <DEDUP_REMOVED lines=8> */
[C---:B--2---:R-:W-:Y:S01]  /*10910*/  FMUL.FTZ R21, R132.reuse, R149 ;  /* 0x0000009584157220 */ /* 0x044fe20000410000 */
[----:B------:R-:W-:Y:S01]  /*10920*/  FFMA.FTZ R132, R132, R62, R142 ;  /* 0x0000003e84847223 */ /* 0x000fe2000001008e */
[----:B------:R-:W-:Y:S02]  /*10930*/  IMAD.MOV.U32 R62, RZ, RZ, R22 ;  /* 0x000000ffff3e7224 */ /* 0x000fe400078e0016 */
[C---:B------:R-:W-:Y:S01]  /*10940*/  FMUL.FTZ R22, R3.reuse, R150 ;  /* 0x0000009603167220 */ /* 0x040fe20000410000 */
[----:B------:R-:W-:Y:S02]  /*10950*/  IMAD.MOV.U32 R50, RZ, RZ, R26 ;  /* 0x000000ffff327224 */ /* 0x000fe400078e001a */
[C---:B------:R-:W-:Y:S01]  /*10960*/  FMUL.FTZ R26, R0.reuse, R162 ;  /* 0x000000a2001a7220 */ /* 0x040fe20000410000 */
[----:B------:R2:W-:Y:S01]  /*10970*/  MUFU.EX2 R200, R11 ;  /* 0x0000000b00c87308 */ /* 0x0005e20000000800 */
[----:B-1----:R-:W-:Y:S02]  /*10980*/  IMAD.MOV.U32 R48, RZ, RZ, R75 ;  /* 0x000000ffff307224 */ /* 0x002fe400078e004b */
[----:B------:R-:W-:Y:S02]  /*10990*/  IMAD.MOV.U32 R75, RZ, RZ, R77 ;  /* 0x000000ffff4b7224 */ /* 0x000fe400078e004d */
[----:B------:R-:W-:Y:S02]  /*109a0*/  IMAD.U32 R77, RZ, RZ, UR13 ;  /* 0x0000000dff4d7e24 */ /* 0x000fe4000f8e00ff */
[----:B------:R-:W-:Y:S03]  /*109b0*/  IMAD.MOV.U32 R164, RZ, RZ, R48 ;  /* 0x000000ffffa47224 */ /* 0x000fe600078e0030 */
[----:B------:R-:W-:Y:S01]  /*109c0*/  MUFU.EX2 R222, R64 ;  /* 0x0000004000de7308 */ /* 0x000fe20000000800 */
[----:B----4-:R-:W-:Y:S02]  /*109d0*/  IMAD.MOV.U32 R44, RZ, RZ, R111 ;  /* 0x000000ffff2c7224 */ /* 0x010fe400078e006f */
[----:B------:R-:W-:Y:S02]  /*109e0*/  IMAD.MOV.U32 R48, RZ, RZ, R30 ;  /* 0x000000ffff307224 */ /* 0x000fe400078e001e */
[C---:B------:R-:W-:Y:S01]  /*109f0*/  FMUL.FTZ R30, R0.reuse, R158 ;  /* 0x0000009e001e7220 */ /* 0x040fe20000410000 */
[----:B------:R-:W-:Y:S02]  /*10a00*/  IMAD.MOV.U32 R94, RZ, RZ, R75 ;  /* 0x000000ffff5e7224 */ /* 0x000fe400078e004b */
[----:B------:R-:W-:Y:S02]  /*10a10*/  IMAD.MOV.U32 R158, RZ, RZ, R164 ;  /* 0x000000ffff9e7224 */ /* 0x000fe400078e00a4 */
[----:B------:R-:W-:Y:S01]  /*10a20*/  MUFU.EX2 R202, R47 ;  /* 0x0000002f00ca7308 */ /* 0x000fe20000000800 */
[----:B------:R-:W-:Y:S02]  /*10a30*/  IMAD.MOV.U32 R75, RZ, RZ, R74 ;  /* 0x000000ffff4b7224 */ /* 0x000fe400078e004a */
[C---:B--2---:R-:W-:Y:S01]  /*10a40*/  FMUL.FTZ R11, R0.reuse, R175 ;  /* 0x000000af000b7220 */ /* 0x044fe20000410000 */
[----:B------:R-:W-:Y:S02]  /*10a50*/  IMAD.MOV.U32 R74, RZ, RZ, R79 ;  /* 0x000000ffff4a7224 */ /* 0x000fe400078e004f */
[----:B------:R-:W-:Y:S02]  /*10a60*/  IMAD.MOV.U32 R164, RZ, RZ, R44 ;  /* 0x000000ffffa47224 */ /* 0x000fe400078e002c */
[----:B------:R-:W-:Y:S02]  /*10a70*/  IMAD.MOV.U32 R111, RZ, RZ, R91 ;  /* 0x000000ffff6f7224 */ /* 0x000fe400078e005b */
[----:B------:R-:W-:Y:S01]  /*10a80*/  MUFU.EX2 R155, R55 ;  /* 0x00000037009b7308 */ /* 0x000fe20000000800 */
[----:B------:R-:W-:Y:S02]  /*10a90*/  IMAD.MOV.U32 R44, RZ, RZ, R37 ;  /* 0x000000ffff2c7224 */ /* 0x000fe400078e0025 */
[----:B------:R-:W-:Y:S02]  /*10aa0*/  IMAD.MOV.U32 R79, RZ, RZ, R82 ;  /* 0x000000ffff4f7224 */ /* 0x000fe400078e0052 */
[----:B------:R-:W-:Y:S02]  /*10ab0*/  IMAD.MOV.U32 R91, RZ, RZ, R15 ;  /* 0x000000ffff5b7224 */ /* 0x000fe400078e000f */
[C---:B------:R-:W-:Y:S01]  /*10ac0*/  FMUL.FTZ R15, R0.reuse, R171 ;  /* 0x000000ab000f7220 */ /* 0x040fe20000410000 */
[----:B------:R-:W-:Y:S02]  /*10ad0*/  IMAD.MOV.U32 R82, RZ, RZ, R14 ;  /* 0x000000ffff527224 */ /* 0x000fe400078e000e */
[----:B------:R-:W-:Y:S01]  /*10ae0*/  FMUL.FTZ R14, R0, R170 ;  /* 0x000000aa000e7220 */ /* 0x000fe20000410000 */
[----:B------:R-:W-:Y:S01]  /*10af0*/  IMAD.MOV.U32 R37, RZ, RZ, R38 ;  /* 0x000000ffff257224 */ /* 0x000fe200078e0026 */
[----:B------:R-:W-:Y:S01]  /*10b00*/  MUFU.EX2 R169, R54 ;  /* 0x0000003600a97308 */ /* 0x000fe20000000800 */
[----:B------:R-:W-:Y:S02]  /*10b10*/  IMAD.MOV.U32 R98, RZ, RZ, R229 ;  /* 0x000000ffff627224 */ /* 0x000fe400078e00e5 */
[----:B------:R-:W-:Y:S02]  /*10b20*/  IMAD.MOV.U32 R153, RZ, RZ, R44 ;  /* 0x000000ffff997224 */ /* 0x000fe400078e002c */
[----:B------:R-:W-:Y:S01]  /*10b30*/  IMAD.MOV.U32 R165, RZ, RZ, R37 ;  /* 0x000000ffffa57224 */ /* 0x000fe200078e0025 */
[----:B------:R-:W-:Y:S01]  /*10b40*/  SHF.R.U32.HI R37, RZ, 0x18, R36 ;  /* 0x00000018ff257819 */ /* 0x000fe20000011624 */
[----:B------:R-:W-:Y:S03]  /*10b50*/  IMAD.MOV.U32 R44, RZ, RZ, R95 ;  /* 0x000000ffff2c7224 */ /* 0x000fe600078e005f */
[----:B------:R-:W-:Y:S01]  /*10b60*/  MUFU.EX2 R229, R65 ;  /* 0x0000004100e57308 */ /* 0x000fe20000000800 */
[----:B------:R-:W-:Y:S02]  /*10b70*/  IMAD.MOV.U32 R81, RZ, RZ, R217 ;  /* 0x000000ffff517224 */ /* 0x000fe400078e00d9 */
[----:B------:R-:W-:Y:S02]  /*10b80*/  IMAD.MOV.U32 R95, RZ, RZ, R205 ;  /* 0x000000ffff5f7224 */ /* 0x000fe400078e00cd */
[----:B------:R-:W-:Y:S02]  /*10b90*/  IMAD.MOV.U32 R145, RZ, RZ, R126 ;  /* 0x000000ffff917224 */ /* 0x000fe400078e007e */
[----:B------:R-:W-:Y:S03]  /*10ba0*/  IMAD.MOV.U32 R126, RZ, RZ, R106 ;  /* 0x000000ffff7e7224 */ /* 0x000fe600078e006a */
[----:B------:R-:W1:Y:S01]  /*10bb0*/  MUFU.EX2 R40, R40 ;  /* 0x0000002800287308 */ /* 0x000e620000000800 */
[----:B------:R-:W-:Y:S02]  /*10bc0*/  IMAD.MOV.U32 R106, RZ, RZ, R63 ;  /* 0x000000ffff6a7224 */ /* 0x000fe400078e003f */
[----:B------:R-:W-:Y:S02]  /*10bd0*/  IMAD.MOV.U32 R175, RZ, RZ, R123 ;  /* 0x000000ffffaf7224 */ /* 0x000fe400078e007b */
[----:B------:R-:W-:Y:S02]  /*10be0*/  IMAD.MOV.U32 R123, RZ, RZ, R94 ;  /* 0x000000ffff7b7224 */ /* 0x000fe400078e005e */
[----:B------:R-:W-:Y:S03]  /*10bf0*/  IMAD.MOV.U32 R94, RZ, RZ, R93 ;  /* 0x000000ffff5e7224 */ /* 0x000fe600078e005d */
[----:B------:R2:W-:Y:S01]  /*10c00*/  MUFU.EX2 R166, R60 ;  /* 0x0000003c00a67308 */ /* 0x0005e20000000800 */
[----:B------:R-:W-:Y:S01]  /*10c10*/  IMAD.MOV.U32 R93, RZ, RZ, R89 ;  /* 0x000000ffff5d7224 */ /* 0x000fe200078e0059 */
[----:B------:R-:W-:Y:S01]  /*10c20*/  MOV R89, R88 ;  /* 0x0000005800597202 */ /* 0x000fe20000000f00 */
[----:B------:R-:W-:Y:S02]  /*10c30*/  IMAD.MOV.U32 R151, RZ, RZ, R108 ;  /* 0x000000ffff977224 */ /* 0x000fe400078e006c */
[----:B------:R-:W-:Y:S02]  /*10c40*/  IMAD.MOV.U32 R108, RZ, RZ, R86 ;  /* 0x000000ffff6c7224 */ /* 0x000fe400078e0056 */
[----:B------:R-:W-:Y:S03]  /*10c50*/  IMAD.MOV.U32 R144, RZ, RZ, R117 ;  /* 0x000000ffff907224 */ /* 0x000fe600078e0075 */
[----:B------:R4:W-:Y:S01]  /*10c60*/  MUFU.EX2 R167, R61 ;  /* 0x0000003d00a77308 */ /* 0x0009e20000000800 */
[----:B-1----:R-:W-:Y:S02]  /*10c70*/  IMAD.MOV.U32 R157, RZ, RZ, R40 ;  /* 0x000000ffff9d7224 */ /* 0x002fe400078e0028 */
[----:B------:R-:W-:Y:S02]  /*10c80*/  IMAD.MOV.U32 R154, RZ, RZ, R91 ;  /* 0x000000ffff9a7224 */ /* 0x000fe400078e005b */
[----:B------:R-:W-:Y:S02]  /*10c90*/  IMAD.MOV.U32 R91, RZ, RZ, R109 ;  /* 0x000000ffff5b7224 */ /* 0x000fe400078e006d */
[----:B------:R-:W-:Y:S03]  /*10ca0*/  IMAD.MOV.U32 R109, RZ, RZ, R87 ;  /* 0x000000ffff6d7224 */ /* 0x000fe600078e0057 */
[----:B------:R-:W-:Y:S01]  /*10cb0*/  MUFU.EX2 R217, R66 ;  /* 0x0000004200d97308 */ /* 0x000fe20000000800 */
[----:B------:R-:W-:Y:S02]  /*10cc0*/  IMAD.MOV.U32 R147, RZ, RZ, R151 ;  /* 0x000000ffff937224 */ /* 0x000fe400078e0097 */
[----:B------:R-:W-:Y:S02]  /*10cd0*/  IMAD.MOV.U32 R151, RZ, RZ, R145 ;  /* 0x000000ffff977224 */ /* 0x000fe400078e0091 */
[----:B------:R-:W-:Y:S02]  /*10ce0*/  IMAD.MOV.U32 R145, RZ, RZ, R75 ;  /* 0x000000ffff917224 */ /* 0x000fe400078e004b */
[----:B------:R-:W-:Y:S01]  /*10cf0*/  FFMA.FTZ R100, R3, R9, R141 ;  /* 0x0000000903647223 */ /* 0x000fe2000001008d */
[C---:B------:R-:W-:Y:S01]  /*10d00*/  FMUL.FTZ R9, R2.reuse, R173 ;  /* 0x000000ad02097220 */ /* 0x040fe20000410000 */
[----:B------:R-:W-:Y:S01]  /*10d10*/  IMAD.MOV.U32 R3, RZ, RZ, 0x7054 ;  /* 0x00007054ff037424 */ /* 0x000fe200078e00ff */
[----:B------:R1:W1:Y:S01]  /*10d20*/  MUFU.EX2 R173, R67 ;  /* 0x0000004300ad7308 */ /* 0x0002620000000800 */
[----:B---3--:R-:W-:Y:S01]  /*10d30*/  FFMA.FTZ R99, R2, R10, R228 ;  /* 0x0000000a02637223 */ /* 0x008fe200000100e4 */
[----:B------:R-:W-:Y:S01]  /*10d40*/  FMUL.FTZ R10, R0, R174 ;  /* 0x000000ae000a7220 */ /* 0x000fe20000410000 */
[----:B------:R-:W3:Y:S01]  /*10d50*/  LDL.LU R2, [R1+0x3c] ;  /* 0x00003c0001027983 */ /* 0x000ee20000300800 */
[----:B------:R-:W-:Y:S01]  /*10d60*/  PRMT R77, R77, R3, UR13 ;  /* 0x0000000d4d4d7e16 */ /* 0x000fe20008000003 */
[----:B------:R-:W-:Y:S01]  /*10d70*/  IMAD.MOV.U32 R174, RZ, RZ, R122 ;  /* 0x000000ffffae7224 */ /* 0x000fe200078e007a */
[----:B------:R-:W-:Y:S01]  /*10d80*/  LOP3.LUT R3, R36, 0xffff, RZ, 0xc0, !PT ;  /* 0x0000ffff24037812 */ /* 0x000fe200078ec0ff */
[----:B------:R-:W3:Y:S03]  /*10d90*/  LDL.LU R246, [R1+0xdc] ;  /* 0x0000dc0001f67983 */ /* 0x000ee60000300800 */
[----:B------:R1:W-:Y:S01]  /*10da0*/  MUFU.EX2 R168, R69 ;  /* 0x0000004500a87308 */ /* 0x0003e20000000800 */
[--C-:B------:R-:W-:Y:S01]  /*10db0*/  HSET2.LE.AND R38, R245, R77.reuse, PT ;  /* 0x0000004df5267233 */ /* 0x100fe20003803000 */
[----:B------:R-:W-:Y:S01]  /*10dc0*/  IMAD.MOV.U32 R245, RZ, RZ, R164 ;  /* 0x000000fffff57224 */ /* 0x000fe200078e00a4 */
[----:B------:R-:W-:Y:S01]  /*10dd0*/  SHF.R.U32.HI R3, RZ, 0x8, R3 ;  /* 0x00000008ff037819 */ /* 0x000fe20000011603 */
[----:B------:R-:W3:Y:S01]  /*10de0*/  LDL.LU R80, [R1] ;  /* 0x0000000001507983 */ /* 0x000ee20000300800 */
[--C-:B------:R-:W-:Y:S01]  /*10df0*/  HSET2.LE.AND R47, R43, R77.reuse, PT ;  /* 0x0000004d2b2f7233 */ /* 0x100fe20003803000 */
[----:B------:R-:W-:Y:S01]  /*10e00*/  IMAD.MOV.U32 R164, RZ, RZ, R39 ;  /* 0x000000ffffa47224 */ /* 0x000fe200078e0027 */
[--C-:B------:R-:W-:Y:S01]  /*10e10*/  HSET2.LE.AND R54, R196, R77.reuse, PT ;  /* 0x0000004dc4367233 */ /* 0x100fe20003803000 */
[----:B------:R-:W3:Y:S01]  /*10e20*/  LDL.LU R235, [R1+0xd8] ;  /* 0x0000d80001eb7983 */ /* 0x000ee20000300800 */
[--C-:B------:R-:W-:Y:S01]  /*10e30*/  HSET2.LE.AND R55, R197, R77.reuse, PT ;  /* 0x0000004dc5377233 */ /* 0x100fe20003803000 */
[----:B------:R-:W-:Y:S01]  /*10e40*/  IMAD.MOV.U32 R122, RZ, RZ, R79 ;  /* 0x000000ffff7a7224 */ /* 0x000fe200078e004f */
[--C-:B------:R-:W-:Y:S01]  /*10e50*/  HSET2.LE.AND R59, R59, R77.reuse, PT ;  /* 0x0000004d3b3b7233 */ /* 0x100fe20003803000 */
[----:B------:R-:W3:Y:S01]  /*10e60*/  LDL.LU R205, [R1+0xd4] ;  /* 0x0000d40001cd7983 */ /* 0x000ee20000300800 */
[--C-:B------:R-:W-:Y:S01]  /*10e70*/  HSET2.LE.AND R56, R56, R77.reuse, PT ;  /* 0x0000004d38387233 */ /* 0x100fe20003803000 */
[----:B------:R-:W-:Y:S01]  /*10e80*/  MUFU.EX2 R89, R89 ;  /* 0x0000005900597308 */ /* 0x000fe20000000800 */
[--C-:B--2---:R-:W-:Y:S01]  /*10e90*/  HSET2.LE.AND R60, R189, R77.reuse, PT ;  /* 0x0000004dbd3c7233 */ /* 0x104fe20003803000 */
[----:B------:R-:W-:Y:S01]  /*10ea0*/  IMAD.MOV.U32 R196, RZ, RZ, R96 ;  /* 0x000000ffffc47224 */ /* 0x000fe200078e0060 */
[--C-:B----4-:R-:W-:Y:S01]  /*10eb0*/  HSET2.LE.AND R61, R178, R77.reuse, PT ;  /* 0x0000004db23d7233 */ /* 0x110fe20003803000 */
[----:B------:R-:W-:Y:S01]  /*10ec0*/  IMAD.MOV.U32 R156, RZ, RZ, R85 ;  /* 0x000000ffff9c7224 */ /* 0x000fe200078e0055 */
[--C-:B-1----:R-:W-:Y:S01]  /*10ed0*/  HSET2.LE.AND R67, R41, R77.reuse, PT ;  /* 0x0000004d29437233 */ /* 0x102fe20003803000 */
[----:B------:R-:W-:Y:S01]  /*10ee0*/  IMAD.MOV.U32 R197, RZ, RZ, R196 ;  /* 0x000000ffffc57224 */ /* 0x000fe200078e00c4 */
[--C-:B------:R-:W-:Y:S03]  /*10ef0*/  HSET2.LE.AND R66, R42, R77.reuse, PT ;  /* 0x0000004d2a427233 */ /* 0x100fe60003803000 */
[----:B------:R-:W-:Y:S01]  /*10f00*/  MUFU.EX2 R105, R105 ;  /* 0x0000006900697308 */ /* 0x000fe20000000800 */
[--C-:B------:R-:W-:Y:S01]  /*10f10*/  HSET2.LE.AND R69, R176, R77.reuse, PT ;  /* 0x0000004db0457233 */ /* 0x100fe20003803000 */
[----:B------:R-:W-:Y:S01]  /*10f20*/  IMAD.MOV.U32 R178, RZ, RZ, R197 ;  /* 0x000000ffffb27224 */ /* 0x000fe200078e00c5 */
[--C-:B------:R-:W-:Y:S01]  /*10f30*/  HSET2.LE.AND R58, R58, R77.reuse, PT ;  /* 0x0000004d3a3a7233 */ /* 0x100fe20003803000 */
[----:B------:R-:W-:Y:S01]  /*10f40*/  IMAD.MOV.U32 R175, RZ, RZ, R151 ;  /* 0x000000ffffaf7224 */ /* 0x000fe200078e0097 */
[--C-:B------:R-:W-:Y:S02]  /*10f50*/  HSET2.LE.AND R57, R57, R77.reuse, PT ;  /* 0x0000004d39397233 */ /* 0x100fe40003803000 */
[--C-:B------:R-:W-:Y:S01]  /*10f60*/  HSET2.LE.AND R63, R184, R77.reuse, PT ;  /* 0x0000004db83f7233 */ /* 0x100fe20003803000 */
[----:B------:R-:W-:Y:S02]  /*10f70*/  IMAD.MOV.U32 R184, RZ, RZ, R178 ;  /* 0x000000ffffb87224 */ /* 0x000fe400078e00b2 */
[----:B------:R-:W-:Y:S10]  /*10f80*/  MUFU.EX2 R113, R113 ;  /* 0x0000007100717308 */ /* 0x000ff40000000800 */
[----:B------:R1:W-:Y:S10]  /*10f90*/  MUFU.EX2 R171, R52 ;  /* 0x0000003400ab7308 */ /* 0x0003f40000000800 */
[----:B------:R2:W4:Y:S10]  /*10fa0*/  MUFU.EX2 R170, R68 ;  /* 0x0000004400aa7308 */ /* 0x0005340000000800 */
[----:B------:R-:W-:Y:S01]  /*10fb0*/  MUFU.EX2 R163, R72 ;  /* 0x0000004800a37308 */ /* 0x000fe20000000800 */
[--C-:B-1----:R-:W-:Y:S01]  /*10fc0*/  HSET2.LE.AND R52, R187, R77.reuse, PT ;  /* 0x0000004dbb347233 */ /* 0x102fe20003803000 */
[----:B------:R-:W-:Y:S08]  /*10fd0*/  IMAD.MOV.U32 R187, RZ, RZ, R83 ;  /* 0x000000ffffbb7224 */ /* 0x000ff000078e0053 */
[----:B------:R-:W1:Y:S01]  /*10fe0*/  MUFU.EX2 R162, R73 ;  /* 0x0000004900a27308 */ /* 0x000e620000000800 */
[--C-:B--2---:R-:W-:Y:S09]  /*10ff0*/  HSET2.LE.AND R68, R177, R77.reuse, PT ;  /* 0x0000004db1447233 */ /* 0x104ff20003803000 */
[----:B------:R2:W1:Y:S10]  /*11000*/  MUFU.EX2 R172, R53 ;  /* 0x0000003500ac7308 */ /* 0x0004740000000800 */
[----:B------:R-:W-:Y:S10]  /*11010*/  MUFU.EX2 R102, R102 ;  /* 0x0000006600667308 */ /* 0x000ff40000000800 */
[----:B------:R-:W-:Y:S01]  /*11020*/  MUFU.EX2 R93, R93 ;  /* 0x0000005d005d7308 */ /* 0x000fe20000000800 */
[--C-:B--2---:R-:W-:Y:S01]  /*11030*/  HSET2.LE.AND R53, R143, R77.reuse, PT ;  /* 0x0000004d8f357233 */ /* 0x104fe20003803000 */
[----:B------:R-:W-:Y:S08]  /*11040*/  IMAD.MOV.U32 R143, RZ, RZ, R187 ;  /* 0x000000ffff8f7224 */ /* 0x000ff000078e00bb */
        /* <DEDUP_REMOVED lines=11> */
[----:B------:R-:W-:Y:S02]  /*11100*/  F2FP.BF16.F32.PACK_AB R0, R240, R236 ;  /* 0x000000ecf000723e */ /* 0x000fe400000010ff */
[----:B------:R-:W-:Y:S02]  /*11110*/  LOP3.LUT R2, R36, 0xff, RZ, 0xc0, !PT ;  /* 0x000000ff24027812 */ /* 0x000fe400078ec0ff */
[----:B------:R-:W-:Y:S02]  /*11120*/  LOP3.LUT R38, R38, R0, RZ, 0xc0, !PT ;  /* 0x0000000026267212 */ /* 0x000fe400078ec0ff */
[----:B------:R-:W-:Y:S02]  /*11130*/  SHF.R.U32.HI R0, RZ, 0x10, R36 ;  /* 0x00000010ff007819 */ /* 0x000fe40000011624 */
[----:B------:R-:W-:Y:S01]  /*11140*/  PRMT R64, R2, 0x5410, R3 ;  /* 0x0000541002407816 */ /* 0x000fe20000000003 */
[----:B------:R-:W-:Y:S01]  /*11150*/  IMAD.MOV.U32 R146, RZ, RZ, R80 ;  /* 0x000000ffff927224 */ /* 0x000fe200078e0050 */
[--C-:B------:R-:W-:Y:S02]  /*11160*/  HSET2.LE.AND R39, R246, R77.reuse, PT ;  /* 0x0000004df6277233 */ /* 0x100fe40003803000 */
[----:B------:R-:W-:Y:S01]  /*11170*/  LOP3.LUT R3, R0, 0xff, RZ, 0xc0, !PT ;  /* 0x000000ff00037812 */ /* 0x000fe200078ec0ff */
[----:B------:R-:W-:Y:S01]  /*11180*/  VIADD R41, R146, 0x2 ;  /* 0x0000000292297836 */ /* 0x000fe20000000000 */
[----:B------:R-:W-:Y:S01]  /*11190*/  F2FP.BF16.F32.PACK_AB R2, R185, R142 ;  /* 0x0000008eb902723e */ /* 0x000fe200000010ff */
[----:B------:R-:W-:Y:S01]  /*111a0*/  IMAD.MOV.U32 R142, RZ, RZ, R153 ;  /* 0x000000ffff8e7224 */ /* 0x000fe200078e0099 */
[----:B------:R-:W-:Y:S01]  /*111b0*/  F2FP.BF16.F32.PACK_AB R0, R238, R230 ;  /* 0x000000e6ee00723e */ /* 0x000fe200000010ff */
[----:B------:R-:W-:Y:S01]  /*111c0*/  IMAD.MOV.U32 R153, RZ, RZ, R152 ;  /* 0x000000ffff997224 */ /* 0x000fe200078e0098 */
[--C-:B------:R-:W-:Y:S01]  /*111d0*/  HSET2.LE.AND R36, R244, R77.reuse, PT ;  /* 0x0000004df4247233 */ /* 0x100fe20003803000 */
        /* <DEDUP_REMOVED lines=9> */
[----:B------:R-:W-:Y:S01]  /*11270*/  PRMT R65, R3, 0x5410, R37 ;  /* 0x0000541003417816 */ /* 0x000fe20000000025 */
[----:B------:R-:W-:Y:S01]  /*11280*/  IMAD.MOV.U32 R228, RZ, RZ, R164 ;  /* 0x000000ffffe47224 */ /* 0x000fe200078e00a4 */
[--C-:B------:R-:W-:Y:S01]  /*11290*/  HSET2.LE.AND R44, R194, R77.reuse, PT ;  /* 0x0000004dc22c7233 */ /* 0x100fe20003803000 */
[----:B------:R-:W-:Y:S01]  /*112a0*/  IMAD.MOV.U32 R164, RZ, RZ, R45 ;  /* 0x000000ffffa47224 */ /* 0x000fe200078e002d */
[--C-:B------:R-:W-:Y:S01]  /*112b0*/  HSET2.LE.AND R45, R190, R77.reuse, PT ;  /* 0x0000004dbe2d7233 */ /* 0x100fe20003803000 */
[----:B------:R-:W-:Y:S01]  /*112c0*/  IMAD.MOV.U32 R152, RZ, RZ, R50 ;  /* 0x000000ffff987224 */ /* 0x000fe200078e0032 */
[----:B------:R-:W-:Y:S01]  /*112d0*/  F2FP.BF16.F32.PACK_AB R3, R141, R137 ;  /* 0x000000898d03723e */ /* 0x000fe200000010ff */
[----:B------:R-:W-:Y:S01]  /*112e0*/  IMAD.MOV.U32 R137, RZ, RZ, R165 ;  /* 0x000000ffff897224 */ /* 0x000fe200078e00a5 */
[----:B------:R-:W-:Y:S01]  /*112f0*/  LOP3.LUT R44, R44, R2, RZ, 0xc0, !PT ;  /* 0x000000022c2c7212 */ /* 0x000fe200078ec0ff */
[----:B------:R-:W-:Y:S01]  /*11300*/  IMAD.MOV.U32 R194, RZ, RZ, R153 ;  /* 0x000000ffffc27224 */ /* 0x000fe200078e0099 */
[----:B------:R-:W-:Y:S01]  /*11310*/  LOP3.LUT R45, R45, R3, RZ, 0xc0, !PT ;  /* 0x000000032d2d7212 */ /* 0x000fe200078ec0ff */
[----:B------:R-:W-:Y:S01]  /*11320*/  IMAD.MOV.U32 R153, RZ, RZ, R51 ;  /* 0x000000ffff997224 */ /* 0x000fe200078e0033 */
[--C-:B------:R-:W-:Y:S01]  /*11330*/  HSET2.LE.AND R50, R192, R77.reuse, PT ;  /* 0x0000004dc0327233 */ /* 0x100fe20003803000 */
[----:B------:R-:W-:Y:S01]  /*11340*/  IMAD.MOV.U32 R160, RZ, RZ, R152 ;  /* 0x000000ffffa07224 */ /* 0x000fe200078e0098 */
        /* <DEDUP_REMOVED lines=8> */
[----:B------:R-:W-:Y:S01]  /*113d0*/  LOP3.LUT R50, R50, R3, RZ, 0xc0, !PT ;  /* 0x0000000332327212 */ /* 0x000fe200078ec0ff */
[----:B------:R-:W-:Y:S01]  /*113e0*/  IMAD.MOV.U32 R192, RZ, RZ, R152 ;  /* 0x000000ffffc07224 */ /* 0x000fe200078e0098 */
[--C-:B------:R-:W-:Y:S01]  /*113f0*/  HSET2.LE.AND R48, R191, R77.reuse, PT ;  /* 0x0000004dbf307233 */ /* 0x100fe20003803000 */
[----:B------:R-:W-:Y:S01]  /*11400*/  IMAD.MOV.U32 R148, RZ, RZ, R164 ;  /* 0x000000ffff947224 */ /* 0x000fe200078e00a4 */
[--C-:B------:R-:W-:Y:S01]  /*11410*/  HSET2.LE.AND R49, R188, R77.reuse, PT ;  /* 0x0000004dbc317233 */ /* 0x100fe20003803000 */
[----:B------:R2:W-:Y:S01]  /*11420*/  MUFU.EX2 R164, R71 ;  /* 0x0000004700a47308 */ /* 0x0005e20000000800 */
[----:B------:R-:W-:Y:S01]  /*11430*/  F2FP.BF16.F32.PACK_AB R2, R219, R218 ;  /* 0x000000dadb02723e */ /* 0x000fe200000010ff */
[----:B------:R-:W-:Y:S01]  /*11440*/  IMAD.MOV.U32 R191, RZ, RZ, R95 ;  /* 0x000000ffffbf7224 */ /* 0x000fe200078e005f */
[----:B------:R-:W-:Y:S01]  /*11450*/  F2FP.BF16.F32.PACK_AB R3, R221, R198 ;  /* 0x000000c6dd03723e */ /* 0x000fe200000010ff */
[----:B------:R-:W-:Y:S01]  /*11460*/  IMAD.MOV.U32 R95, RZ, RZ, R62 ;  /* 0x000000ffff5f7224 */ /* 0x000fe200078e003e */
[----:B------:R-:W-:Y:S01]  /*11470*/  LOP3.LUT R48, R48, R2, RZ, 0xc0, !PT ;  /* 0x0000000230307212 */ /* 0x000fe200078ec0ff */
[----:B------:R-:W-:Y:S01]  /*11480*/  IMAD.MOV.U32 R149, RZ, RZ, R165 ;  /* 0x000000ffff957224 */ /* 0x000fe200078e00a5 */
[----:B------:R-:W-:Y:S03]  /*11490*/  LOP3.LUT R49, R49, R3, RZ, 0xc0, !PT ;  /* 0x0000000331317212 */ /* 0x000fe600078ec0ff */
[----:B------:R3:W3:Y:S01]  /*114a0*/  MUFU.EX2 R165, R70 ;  /* 0x0000004600a57308 */ /* 0x0006e20000000800 */
[----:B------:R-:W-:Y:S01]  /*114b0*/  F2FP.BF16.F32.PACK_AB R2, R159, R244 ;  /* 0x000000f49f02723e */ /* 0x000fe200000010ff */
[----:B------:R-:W-:Y:S01]  /*114c0*/  IMAD.MOV.U32 R177, RZ, RZ, R149 ;  /* 0x000000ffffb17224 */ /* 0x000fe200078e0095 */
[----:B------:R-:W-:Y:S01]  /*114d0*/  F2FP.BF16.F32.PACK_AB R3, R158, R245 ;  /* 0x000000f59e03723e */ /* 0x000fe200000010ff */
[----:B------:R-:W-:Y:S01]  /*114e0*/  IMAD.MOV.U32 R177, RZ, RZ, R184 ;  /* 0x000000ffffb17224 */ /* 0x000fe200078e00b8 */
[----:B------:R-:W-:Y:S01]  /*114f0*/  LOP3.LUT R54, R54, R2, RZ, 0xc0, !PT ;  /* 0x0000000236367212 */ /* 0x000fe200078ec0ff */
[----:B------:R-:W-:Y:S01]  /*11500*/  IMAD.MOV.U32 R190, RZ, RZ, R144 ;  /* 0x000000ffffbe7224 */ /* 0x000fe200078e0090 */
        /* <DEDUP_REMOVED lines=11> */
[----:B------:R-:W-:Y:S01]  /*115c0*/  MUFU.EX2 R95, R95 ;  /* 0x0000005f005f7308 */ /* 0x000fe20000000800 */
[----:B------:R-:W-:Y:S01]  /*115d0*/  F2FP.BF16.F32.PACK_AB R3, R207, R208 ;  /* 0x000000d0cf03723e */ /* 0x000fe200000010ff */
[----:B------:R-:W-:Y:S01]  /*115e0*/  IMAD.MOV.U32 R188, RZ, RZ, R81 ;  /* 0x000000ffffbc7224 */ /* 0x000fe200078e0051 */
[----:B------:R-:W-:Y:S02]  /*115f0*/  LOP3.LUT R60, R60, R2, RZ, 0xc0, !PT ;  /* 0x000000023c3c7212 */ /* 0x000fe400078ec0ff */
[----:B------:R-:W-:Y:S01]  /*11600*/  LOP3.LUT R61, R61, R3, RZ, 0xc0, !PT ;  /* 0x000000033d3d7212 */ /* 0x000fe200078ec0ff */
[----:B------:R-:W-:Y:S01]  /*11610*/  IMAD.MOV.U32 R189, RZ, RZ, R188 ;  /* 0x000000ffffbd7224 */ /* 0x000fe200078e00bc */
[----:B------:R-:W-:Y:S01]  /*11620*/  F2FP.BF16.F32.PACK_AB R2, R229, R222 ;  /* 0x000000dee502723e */ /* 0x000fe200000010ff */
[----:B------:R-:W-:Y:S01]  /*11630*/  IMAD.MOV.U32 R188, RZ, RZ, R137 ;  /* 0x000000ffffbc7224 */ /* 0x000fe200078e0089 */
[----:B------:R-:W-:Y:S01]  /*11640*/  F2FP.BF16.F32.PACK_AB R3, R173, R217 ;  /* 0x000000d9ad03723e */ /* 0x000fe200000010ff */
[----:B------:R-:W-:Y:S01]  /*11650*/  IMAD.MOV.U32 R178, RZ, RZ, R189 ;  /* 0x000000ffffb27224 */ /* 0x000fe200078e00bd */
[----:B------:R-:W-:Y:S01]  /*11660*/  LOP3.LUT R41, R235, UR21, R41, 0x96, !PT ;  /* 0x00000015eb297c12 */ /* 0x000fe2000f8e9629 */
        /* <DEDUP_REMOVED lines=8> */
[----:B------:R-:W-:Y:S01]  /*116f0*/  IMAD.WIDE.U32 R78, R41, -0x326172a9, RZ ;  /* 0xcd9e8d57294e7825 */ /* 0x000fe200078e00ff */
[----:B------:R-:W-:Y:S02]  /*11700*/  F2FP.BF16.F32.PACK_AB R40, R228, R191 ;  /* 0x000000bfe428723e */ /* 0x000fe400000010ff */
[----:B----4-:R-:W-:Y:S01]  /*11710*/  F2FP.BF16.F32.PACK_AB R2, R170, R169 ;  /* 0x000000a9aa02723e */ /* 0x010fe200000010ff */
[----:B------:R-:W-:Y:S01]  /*11720*/  IMAD.MOV.U32 R142, RZ, RZ, R109 ;  /* 0x000000ffff8e7224 */ /* 0x000fe200078e006d */
[----:B------:R-:W-:Y:S01]  /*11730*/  F2FP.BF16.F32.PACK_AB R3, R168, R155 ;  /* 0x0000009ba803723e */ /* 0x000fe200000010ff */
[----:B------:R-:W-:Y:S01]  /*11740*/  IMAD.MOV.U32 R189, RZ, RZ, R197 ;  /* 0x000000ffffbd7224 */ /* 0x000fe200078e00c5 */
[----:B------:R-:W-:Y:S01]  /*11750*/  LOP3.LUT R52, R52, R40, RZ, 0xc0, !PT ;  /* 0x0000002834347212 */ /* 0x000fe200078ec0ff */
[----:B------:R-:W-:Y:S01]  /*11760*/  IMAD.MOV.U32 R197, RZ, RZ, R137 ;  /* 0x000000ffffc57224 */ /* 0x000fe200078e0089 */
[--C-:B------:R-:W-:Y:S01]  /*11770*/  HSET2.LE.AND R62, R186, R77.reuse, PT ;  /* 0x0000004dba3e7233 */ /* 0x100fe20003803000 */
[----:B------:R-:W-:Y:S01]  /*11780*/  IMAD.MOV.U32 R186, RZ, RZ, R190 ;  /* 0x000000ffffba7224 */ /* 0x000fe200078e00be */
[----:B------:R-:W-:Y:S01]  /*11790*/  LOP3.LUT R65, R65, R2, RZ, 0xc0, !PT ;  /* 0x0000000241417212 */ /* 0x000fe200078ec0ff */
[----:B------:R-:W-:Y:S01]  /*117a0*/  MUFU.EX2 R109, R252 ;  /* 0x000000fc006d7308 */ /* 0x000fe20000000800 */
[----:B------:R-:W-:Y:S02]  /*117b0*/  LOP3.LUT R68, R68, R3, RZ, 0xc0, !PT ;  /* 0x0000000344447212 */ /* 0x000fe400078ec0ff */
[--C-:B--2---:R-:W-:Y:S02]  /*117c0*/  HSET2.LE.AND R71, R180, R77.reuse, PT ;  /* 0x0000004db4477233 */ /* 0x104fe40003803000 */
[----:B------:R-:W-:Y:S02]  /*117d0*/  F2FP.BF16.F32.PACK_AB R40, R220, R201 ;  /* 0x000000c9dc28723e */ /* 0x000fe400000010ff */
[----:B-1----:R-:W-:Y:S02]  /*117e0*/  F2FP.BF16.F32.PACK_AB R2, R162, R163 ;  /* 0x000000a3a202723e */ /* 0x002fe400000010ff */
[----:B------:R-:W-:Y:S02]  /*117f0*/  LOP3.LUT R3, R79, UR14, R174, 0x96, !PT ;  /* 0x0000000e4f037c12 */ /* 0x000fe4000f8e96ae */
[----:B------:R-:W-:Y:S02]  /*11800*/  LOP3.LUT R62, R62, R40, RZ, 0xc0, !PT ;  /* 0x000000283e3e7212 */ /* 0x000fe400078ec0ff */
[----:B------:R-:W-:Y:S01]  /*11810*/  LOP3.LUT R71, R71, R2, RZ, 0xc0, !PT ;  /* 0x0000000247477212 */ /* 0x000fe200078ec0ff */
[----:B------:R-:W-:Y:S01]  /*11820*/  IMAD.WIDE.U32 R2, R3, -0x2daee0ad, RZ ;  /* 0xd2511f5303027825 */ /* 0x000fe200078e00ff */
[----:B------:R-:W-:Y:S02]  /*11830*/  F2FP.BF16.F32.PACK_AB R40, R167, R166 ;  /* 0x000000a6a728723e */ /* 0x000fe400000010ff */
[----:B------:R-:W-:Y:S02]  /*11840*/  LOP3.LUT R42, R161, UR12, R78, 0x96, !PT ;  /* 0x0000000ca12a7c12 */ /* 0x000fe4000f8e964e */
[----:B------:R-:W-:Y:S02]  /*11850*/  LOP3.LUT R69, R69, R40, RZ, 0xc0, !PT ;  /* 0x0000002845457212 */ /* 0x000fe400078ec0ff */
[--C-:B------:R-:W-:Y:S01]  /*11860*/  HSET2.LE.AND R37, R195, R77.reuse, PT ;  /* 0x0000004dc3257233 */ /* 0x100fe20003803000 */
[----:B------:R-:W-:Y:S01]  /*11870*/  IMAD.MOV.U32 R195, RZ, RZ, R145 ;  /* 0x000000ffffc37224 */ /* 0x000fe200078e0091 */
[----:B------:R-:W-:Y:S01]  /*11880*/  LOP3.LUT R40, R3, UR11, R250, 0x96, !PT ;  /* 0x0000000b03287c12 */ /* 0x000fe2000f8e96fa */
[----:B------:R-:W-:Y:S01]  /*11890*/  IMAD.WIDE.U32 R42, R42, -0x2daee0ad, RZ ;  /* 0xd2511f532a2a7825 */ /* 0x000fe200078e00ff */
[--C-:B------:R-:W-:Y:S02]  /*118a0*/  HSET2.LE.AND R64, R64, R77.reuse, PT ;  /* 0x0000004d40407233 */ /* 0x100fe40003803000 */
[----:B------:R-:W-:Y:S01]  /*118b0*/  LOP3.LUT R37, R37, R0, RZ, 0xc0, !PT ;  /* 0x0000000025257212 */ /* 0x000fe200078ec0ff */
[----:B------:R-:W-:Y:S01]  /*118c0*/  IMAD.WIDE.U32 R40, R40, -0x326172a9, RZ ;  /* 0xcd9e8d5728287825 */ /* 0x000fe200078e00ff */
[----:B------:R-:W-:Y:S02]  /*118d0*/  F2FP.BF16.F32.PACK_AB R0, R111, R81 ;  /* 0x000000516f00723e */ /* 0x000fe400000010ff */
[----:B------:R-:W-:Y:S01]  /*118e0*/  LOP3.LUT R43, R43, UR9, R2, 0x96, !PT ;  /* 0x000000092b2b7c12 */ /* 0x000fe2000f8e9602 */
[----:B------:R-:W-:Y:S01]  /*118f0*/  IMAD.MOV.U32 R192, RZ, RZ, R195 ;  /* 0x000000ffffc07224 */ /* 0x000fe200078e00c3 */
[----:B------:R-:W-:Y:S01]  /*11900*/  LOP3.LUT R46, R46, R0, RZ, 0xc0, !PT ;  /* 0x000000002e2e7212 */ /* 0x000fe200078ec0ff */
[----:B------:R-:W-:Y:S01]  /*11910*/  IMAD.MOV.U32 R195, RZ, RZ, R175 ;  /* 0x000000ffffc37224 */ /* 0x000fe200078e00af */
[----:B------:R-:W-:Y:S02]  /*11920*/  LOP3.LUT R2, R41, UR10, R160, 0x96, !PT ;  /* 0x0000000a29027c12 */ /* 0x000fe4000f8e96a0 */
[----:B------:R-:W-:Y:S02]  /*11930*/  F2FP.BF16.F32.PACK_AB R0, R241, R239 ;  /* 0x000000eff100723e */ /* 0x000fe400000010ff */
[--C-:B---3--:R-:W-:Y:S01]  /*11940*/  HSET2.LE.AND R70, R182, R77.reuse, PT ;  /* 0x0000004db6467233 */ /* 0x108fe20003803000 */
[----:B------:R-:W-:Y:S01]  /*11950*/  IMAD.WIDE.U32 R2, R2, -0x2daee0ad, RZ ;  /* 0xd2511f5302027825 */ /* 0x000fe200078e00ff */
[----:B------:R-:W-:Y:S02]  /*11960*/  LOP3.LUT R51, R51, R0, RZ, 0xc0, !PT ;  /* 0x0000000033337212 */ /* 0x000fe400078ec0ff */
[----:B------:R-:W-:Y:S01]  /*11970*/  F2FP.BF16.F32.PACK_AB R0, R194, R193 ;  /* 0x000000c1c200723e */ /* 0x000fe200000010ff */
[----:B------:R-:W-:Y:S01]  /*11980*/  IMAD.MOV.U32 R182, RZ, RZ, R189 ;  /* 0x000000ffffb67224 */ /* 0x000fe200078e00bd */
[----:B------:R-:W-:Y:S01]  /*11990*/  LOP3.LUT R41, R3, UR7, R42, 0x96, !PT ;  /* 0x0000000703297c12 */ /* 0x000fe2000f8e962a */
        /* <DEDUP_REMOVED lines=8> */
[----:B------:R-:W-:Y:S01]  /*11a20*/  IMAD.WIDE.U32 R72, R72, -0x2daee0ad, RZ ;  /* 0xd2511f5348487825 */ /* 0x000fe200078e00ff */
[----:B------:R-:W-:Y:S02]  /*11a30*/  LOP3.LUT R42, R41, UR6, R42, 0x96, !PT ;  /* 0x00000006292a7c12 */ /* 0x000fe4000f8e962a */
[----:B------:R-:W-:Y:S02]  /*11a40*/  LOP3.LUT R57, R57, R0, RZ, 0xc0, !PT ;  /* 0x0000000039397212 */ /* 0x000fe400078ec0ff */
[----:B------:R-:W-:Y:S02]  /*11a50*/  F2FP.BF16.F32.PACK_AB R0, R202, R204 ;  /* 0x000000ccca00723e */ /* 0x000fe400000010ff */
[----:B------:R-:W-:Y:S02]  /*11a60*/  LOP3.LUT R2, R73, UR5, R2, 0x96, !PT ;  /* 0x0000000549027c12 */ /* 0x000fe4000f8e9602 */
[----:B------:R-:W-:Y:S02]  /*11a70*/  LOP3.LUT R63, R63, R0, RZ, 0xc0, !PT ;  /* 0x000000003f3f7212 */ /* 0x000fe400078ec0ff */
[----:B------:R-:W-:Y:S01]  /*11a80*/  F2FP.BF16.F32.PACK_AB R0, R172, R171 ;  /* 0x000000abac00723e */ /* 0x000fe200000010ff */
[----:B------:R-:W-:Y:S03]  /*11a90*/  IMAD.WIDE.U32 R2, R2, -0x326172a9, RZ ;  /* 0xcd9e8d5702027825 */ /* 0x000fe600078e00ff */
[----:B------:R-:W-:Y:S02]  /*11aa0*/  LOP3.LUT R64, R64, R0, RZ, 0xc0, !PT ;  /* 0x0000000040407212 */ /* 0x000fe400078ec0ff */
[----:B------:R-:W-:Y:S02]  /*11ab0*/  F2FP.BF16.F32.PACK_AB R0, R164, R165 ;  /* 0x000000a5a400723e */ /* 0x000fe400000010ff */
[----:B------:R-:W-:Y:S02]  /*11ac0*/  LOP3.LUT R40, R3, UR16, R40, 0x96, !PT ;  /* 0x0000001003287c12 */ /* 0x000fe4000f8e9628 */
        /* <DEDUP_REMOVED lines=36> */
[----:B------:R-:W-:Y:S02]  /*11d10*/  IMAD.MOV.U32 R146, RZ, RZ, R154 ;  /* 0x000000ffff927224 */ /* 0x000fe400078e009a */
[----:B------:R-:W-:Y:S01]  /*11d20*/  IMAD.MOV.U32 R154, RZ, RZ, R123 ;  /* 0x000000ffff9a7224 */ /* 0x000fe200078e007b */
[----:B------:R-:W-:Y:S01]  /*11d30*/  LOP3.LUT R0, R235, UR21, R0, 0x96, !PT ;  /* 0x00000015eb007c12 */ /* 0x000fe2000f8e9600 */
[----:B------:R-:W-:Y:S02]  /*11d40*/  IMAD.MOV.U32 R123, RZ, RZ, R74 ;  /* 0x000000ffff7b7224 */ /* 0x000fe400078e004a */
[----:B------:R-:W-:Y:S02]  /*11d50*/  IMAD.MOV.U32 R246, RZ, RZ, R154 ;  /* 0x000000fffff67224 */ /* 0x000fe400078e009a */
[----:B------:R-:W-:Y:S04]  /*11d60*/  IMAD.WIDE.U32 R74, R0, -0x326172a9, RZ ;  /* 0xcd9e8d57004a7825 */ /* 0x000fe800078e00ff */
[----:B------:R-:W-:Y:S01]  /*11d70*/  IMAD.MOV.U32 R190, RZ, RZ, R246 ;  /* 0x000000ffffbe7224 */ /* 0x000fe200078e00f6 */
[----:B------:R-:W-:Y:S01]  /*11d80*/  LOP3.LUT R2, R75, UR14, R174, 0x96, !PT ;  /* 0x0000000e4b027c12 */ /* 0x000fe2000f8e96ae */
[----:B------:R-:W-:Y:S01]  /*11d90*/  IMAD.MOV.U32 R246, RZ, RZ, R108 ;  /* 0x000000fffff67224 */ /* 0x000fe200078e006c */
[----:B------:R-:W-:Y:S01]  /*11da0*/  LOP3.LUT R0, R161, UR12, R74, 0x96, !PT ;  /* 0x0000000ca1007c12 */ /* 0x000fe2000f8e964a */
[----:B------:R-:W-:Y:S02]  /*11db0*/  IMAD.MOV.U32 R108, RZ, RZ, R98 ;  /* 0x000000ffff6c7224 */ /* 0x000fe400078e0062 */
[----:B------:R-:W-:Y:S04]  /*11dc0*/  IMAD.WIDE.U32 R2, R2, -0x2daee0ad, RZ ;  /* 0xd2511f5302027825 */ /* 0x000fe800078e00ff */
[----:B------:R-:W-:Y:S01]  /*11dd0*/  IMAD.MOV.U32 R98, RZ, RZ, R206 ;  /* 0x000000ffff627224 */ /* 0x000fe200078e00ce */
[----:B------:R-:W-:Y:S01]  /*11de0*/  LOP3.LUT R40, R3, UR11, R250, 0x96, !PT ;  /* 0x0000000b03287c12 */ /* 0x000fe2000f8e96fa */
[----:B------:R-:W-:Y:S01]  /*11df0*/  IMAD.WIDE.U32 R42, R0, -0x2daee0ad, RZ ;  /* 0xd2511f53002a7825 */ /* 0x000fe200078e00ff */
[----:B------:R-:W2:Y:S01]  /*11e00*/  LDL.LU R206, [R1+0xd0] ;  /* 0x0000d00001ce7983 */ /* 0x000ea20000300800 */
[----:B------:R-:W-:Y:S02]  /*11e10*/  MUFU.EX2 R108, R108 ;  /* 0x0000006c006c7308 */ /* 0x000fe40000000800 */
[----:B------:R-:W-:Y:S01]  /*11e20*/  IMAD.WIDE.U32 R40, R40, -0x326172a9, RZ ;  /* 0xcd9e8d5728287825 */ /* 0x000fe200078e00ff */
[----:B------:R-:W-:Y:S03]  /*11e30*/  LOP3.LUT R0, R43, UR9, R2, 0x96, !PT ;  /* 0x000000092b007c12 */ /* 0x000fe6000f8e9602 */
[----:B------:R-:W-:Y:S01]  /*11e40*/  IMAD.MOV.U32 R141, RZ, RZ, R246 ;  /* 0x000000ffff8d7224 */ /* 0x000fe200078e00f6 */
[----:B------:R-:W-:Y:S01]  /*11e50*/  LOP3.LUT R3, R41, UR10, R160, 0x96, !PT ;  /* 0x0000000a29037c12 */ /* 0x000fe2000f8e96a0 */
[----:B------:R-:W-:Y:S02]  /*11e60*/  IMAD.WIDE.U32 R72, R0, -0x326172a9, RZ ;  /* 0xcd9e8d5700487825 */ /* 0x000fe400078e00ff */
[----:B------:R-:W1:Y:S02]  /*11e70*/  MUFU.EX2 R98, R98 ;  /* 0x0000006200627308 */ /* 0x000e640000000800 */
[----:B------:R-:W-:Y:S01]  /*11e80*/  IMAD.WIDE.U32 R2, R3, -0x2daee0ad, RZ ;  /* 0xd2511f5303027825 */ /* 0x000fe200078e00ff */
[----:B------:R-:W-:Y:S03]  /*11e90*/  LOP3.LUT R40, R73, UR8, R40, 0x96, !PT ;  /* 0x0000000849287c12 */ /* 0x000fe6000f8e9628 */
[----:B------:R-:W-:Y:S01]  /*11ea0*/  IMAD.MOV.U32 R246, RZ, RZ, R227 ;  /* 0x000000fffff67224 */ /* 0x000fe200078e00e3 */
[----:B------:R-:W-:Y:S01]  /*11eb0*/  LOP3.LUT R41, R3, UR7, R42, 0x96, !PT ;  /* 0x0000000703297c12 */ /* 0x000fe2000f8e962a */
[----:B------:R-:W-:Y:S01]  /*11ec0*/  IMAD.WIDE.U32 R42, R40, -0x2daee0ad, RZ ;  /* 0xd2511f53282a7825 */ /* 0x000fe200078e00ff */
[----:B------:R-:W3:Y:S03]  /*11ed0*/  LDL.LU R227, [R1+0xcc] ;  /* 0x0000cc0001e37983 */ /* 0x000ee60000300800 */
[----:B------:R-:W-:Y:S01]  /*11ee0*/  IMAD.MOV.U32 R160, RZ, RZ, R147 ;  /* 0x000000ffffa07224 */ /* 0x000fe200078e0093 */
[----:B------:R-:W-:Y:S01]  /*11ef0*/  LOP3.LUT R2, R43, UR5, R2, 0x96, !PT ;  /* 0x000000052b027c12 */ /* 0x000fe2000f8e9602 */
[----:B------:R-:W-:Y:S04]  /*11f00*/  IMAD.WIDE.U32 R40, R41, -0x326172a9, RZ ;  /* 0xcd9e8d5729287825 */ /* 0x000fe800078e00ff */
[----:B------:R-:W-:Y:S01]  /*11f10*/  IMAD.WIDE.U32 R2, R2, -0x326172a9, RZ ;  /* 0xcd9e8d5702027825 */ /* 0x000fe200078e00ff */
[----:B------:R-:W-:Y:S03]  /*11f20*/  LOP3.LUT R0, R41, UR6, R72, 0x96, !PT ;  /* 0x0000000629007c12 */ /* 0x000fe6000f8e9648 */
[----:B------:R-:W-:Y:S01]  /*11f30*/  IMAD.MOV.U32 R161, RZ, RZ, R146 ;  /* 0x000000ffffa17224 */ /* 0x000fe200078e0092 */
[----:B------:R-:W-:Y:S01]  /*11f40*/  LOP3.LUT R40, R3, UR16, R40, 0x96, !PT ;  /* 0x0000001003287c12 */ /* 0x000fe2000f8e9628 */
[----:B------:R-:W-:Y:S01]  /*11f50*/  IMAD.MOV.U32 R174, RZ, RZ, R76 ;  /* 0x000000ffffae7224 */ /* 0x000fe200078e004c */
[C---:B------:R-:W-:Y:S01]  /*11f60*/  LOP3.LUT R3, R2.reuse, 0xffff, RZ, 0xc0, !PT ;  /* 0x0000ffff02037812 */ /* 0x040fe200078ec0ff */
[----:B------:R-:W-:Y:S01]  /*11f70*/  IMAD.MOV.U32 R137, RZ, RZ, R141 ;  /* 0x000000ffff897224 */ /* 0x000fe200078e008d */
[----:B------:R-:W-:Y:S01]  /*11f80*/  LOP3.LUT R41, R2, 0xff, RZ, 0xc0, !PT ;  /* 0x000000ff02297812 */ /* 0x000fe200078ec0ff */
[----:B------:R-:W-:Y:S01]  /*11f90*/  IMAD.MOV.U32 R141, RZ, RZ, R142 ;  /* 0x000000ffff8d7224 */ /* 0x000fe200078e008e */
[----:B------:R-:W-:Y:S01]  /*11fa0*/  SHF.R.U32.HI R3, RZ, 0x8, R3 ;  /* 0x00000008ff037819 */ /* 0x000fe20000011603 */
[----:B------:R-:W-:Y:S02]  /*11fb0*/  IMAD.MOV.U32 R142, RZ, RZ, R246 ;  /* 0x000000ffff8e7224 */ /* 0x000fe400078e00f6 */
[----:B------:R-:W-:Y:S01]  /*11fc0*/  IMAD.MOV.U32 R246, RZ, RZ, R90 ;  /* 0x000000fffff67224 */ /* 0x000fe200078e005a */
[----:B------:R-:W-:Y:S01]  /*11fd0*/  PRMT R96, R41, 0x5410, R3 ;  /* 0x0000541029607816 */ /* 0x000fe20000000003 */
[----:B------:R4:W1:Y:S01]  /*11fe0*/  MUFU.EX2 R90, R226 ;  /* 0x000000e2005a7308 */ /* 0x0008620000000800 */
[----:B------:R-:W-:Y:S01]  /*11ff0*/  SHF.R.U32.HI R41, RZ, 0x10, R2 ;  /* 0x00000010ff297819 */ /* 0x000fe20000011602 */
[----:B------:R-:W-:Y:S01]  /*12000*/  IMAD.MOV.U32 R189, RZ, RZ, R246 ;  /* 0x000000ffffbd7224 */ /* 0x000fe200078e00f6 */
[----:B------:R-:W-:Y:S01]  /*12010*/  SHF.R.U32.HI R3, RZ, 0x18, R2 ;  /* 0x00000018ff037819 */ /* 0x000fe20000011602 */
[----:B------:R-:W-:Y:S01]  /*12020*/  IMAD.MOV.U32 R246, RZ, RZ, R94 ;  /* 0x000000fffff67224 */ /* 0x000fe200078e005e */
[----:B------:R-:W-:Y:S01]  /*12030*/  LOP3.LUT R2, R41, 0xff, RZ, 0xc0, !PT ;  /* 0x000000ff29027812 */ /* 0x000fe200078ec0ff */
[----:B------:R-:W-:Y:S04]  /*12040*/  IMAD.MOV.U32 R175, RZ, RZ, R161 ;  /* 0x000000ffffaf7224 */ /* 0x000fe800078e00a1 */
[----:B------:R-:W-:Y:S01]  /*12050*/  MUFU.EX2 R94, R104 ;  /* 0x00000068005e7308 */ /* 0x000fe20000000800 */
[----:B------:R-:W-:Y:S01]  /*12060*/  PRMT R151, R2, 0x5410, R3 ;  /* 0x0000541002977816 */ /* 0x000fe20000000003 */
[----:B------:R-:W-:Y:S04]  /*12070*/  IMAD.WIDE.U32 R2, R0, -0x2daee0ad, RZ ;  /* 0xd2511f5300027825 */ /* 0x000fe800078e00ff */
[----:B------:R-:W-:Y:S01]  /*12080*/  IMAD.MOV.U32 R178, RZ, RZ, R141 ;  /* 0x000000ffffb27224 */ /* 0x000fe200078e008d */
[----:B------:R-:W-:Y:S03]  /*12090*/  LOP3.LUT R0, R3, UR15, R42, 0x96, !PT ;  /* 0x0000000f03007c12 */ /* 0x000fe6000f8e962a */
[----:B------:R-:W-:Y:S01]  /*120a0*/  MUFU.EX2 R104, R214 ;  /* 0x000000d600687308 */ /* 0x000fe20000000800 */
[C---:B------:R-:W-:Y:S01]  /*120b0*/  LOP3.LUT R3, R2.reuse, 0xffff, RZ, 0xc0, !PT ;  /* 0x0000ffff02037812 */ /* 0x040fe200078ec0ff */
[----:B----4-:R4:W5:Y:S01]  /*120c0*/  LDL.LU R226, [R1+0xc8] ;  /* 0x0000c80001e27983 */ /* 0x0109620000300800 */
[----:B------:R-:W-:Y:S01]  /*120d0*/  LOP3.LUT R42, R225, UR12, R78, 0x96, !PT ;  /* 0x0000000ce12a7c12 */ /* 0x000fe2000f8e964e */
[----:B------:R-:W-:Y:S01]  /*120e0*/  IMAD.MOV.U32 R141, RZ, RZ, R142 ;  /* 0x000000ffff8d7224 */ /* 0x000fe200078e008e */
[----:B------:R-:W-:Y:S01]  /*120f0*/  SHF.R.U32.HI R41, RZ, 0x8, R3 ;  /* 0x00000008ff297819 */ /* 0x000fe20000011603 */
[----:B------:R-:W-:Y:S01]  /*12100*/  IMAD.MOV.U32 R142, RZ, RZ, R91 ;  /* 0x000000ffff8e7224 */ /* 0x000fe200078e005b */
[----:B------:R-:W-:Y:S03]  /*12110*/  LOP3.LUT R3, R2, 0xff, RZ, 0xc0, !PT ;  /* 0x000000ff02037812 */ /* 0x000fe600078ec0ff */
[----:B------:R-:W-:Y:S01]  /*12120*/  MUFU.EX2 R91, R115 ;  /* 0x00000073005b7308 */ /* 0x000fe20000000800 */
[----:B------:R-:W-:Y:S01]  /*12130*/  IMAD.WIDE.U32 R42, R42, -0x2daee0ad, RZ ;  /* 0xd2511f532a2a7825 */ /* 0x000fe200078e00ff */
[----:B------:R-:W-:Y:S03]  /*12140*/  PRMT R154, R3, 0x5410, R41 ;  /* 0x00005410039a7816 */ /* 0x000fe60000000029 */
[----:B------:R-:W-:Y:S01]  /*12150*/  IMAD.MOV.U32 R161, RZ, RZ, R160 ;  /* 0x000000ffffa17224 */ /* 0x000fe200078e00a0 */
[----:B------:R-:W-:Y:S01]  /*12160*/  SHF.R.U32.HI R41, RZ, 0x10, R2 ;  /* 0x00000010ff297819 */ /* 0x000fe20000011602 */
[----:B------:R-:W-:Y:S01]  /*12170*/  IMAD.MOV.U32 R160, RZ, RZ, R84 ;  /* 0x000000ffffa07224 */ /* 0x000fe200078e0054 */
[----:B------:R-:W-:Y:S02]  /*12180*/  SHF.R.U32.HI R3, RZ, 0x18, R2 ;  /* 0x00000018ff037819 */ /* 0x000fe40000011602 */
[----:B------:R-:W-:Y:S01]  /*12190*/  MUFU.EX2 R115, R211 ;  /* 0x000000d300737308 */ /* 0x000fe20000000800 */
[----:B------:R-:W-:Y:S04]  /*121a0*/  LOP3.LUT R2, R41, 0xff, RZ, 0xc0, !PT ;  /* 0x000000ff29027812 */ /* 0x000fe800078ec0ff */
[----:B------:R-:W-:Y:S02]  /*121b0*/  PRMT R152, R2, 0x5410, R3 ;  /* 0x0000541002987816 */ /* 0x000fe40000000003 */
[C---:B------:R-:W-:Y:S03]  /*121c0*/  LOP3.LUT R2, R40.reuse, 0xffff, RZ, 0xc0, !PT ;  /* 0x0000ffff28027812 */ /* 0x040fe600078ec0ff */
[----:B------:R-:W-:Y:S01]  /*121d0*/  MUFU.EX2 R137, R137 ;  /* 0x0000008900897308 */ /* 0x000fe20000000800 */
[----:B------:R-:W-:Y:S02]  /*121e0*/  SHF.R.U32.HI R3, RZ, 0x8, R2 ;  /* 0x00000008ff037819 */ /* 0x000fe40000011602 */
[----:B------:R-:W-:Y:S07]  /*121f0*/  LOP3.LUT R2, R40, 0xff, RZ, 0xc0, !PT ;  /* 0x000000ff28027812 */ /* 0x000fee00078ec0ff */
[----:B------:R-:W-:Y:S01]  /*12200*/  MUFU.EX2 R141, R141 ;  /* 0x0000008d008d7308 */ /* 0x000fe20000000800 */
[----:B------:R-:W-:Y:S02]  /*12210*/  PRMT R147, R2, 0x5410, R3 ;  /* 0x0000541002937816 */ /* 0x000fe40000000003 */
[--C-:B------:R-:W-:Y:S02]  /*12220*/  SHF.R.U32.HI R2, RZ, 0x10, R40.reuse ;  /* 0x00000010ff027819 */ /* 0x100fe40000011628 */
[----:B------:R-:W-:Y:S02]  /*12230*/  SHF.R.U32.HI R40, RZ, 0x18, R40 ;  /* 0x00000018ff287819 */ /* 0x000fe40000011628 */
[----:B------:R-:W-:Y:S03]  /*12240*/  LOP3.LUT R2, R2, 0xff, RZ, 0xc0, !PT ;  /* 0x000000ff02027812 */ /* 0x000fe600078ec0ff */
[----:B------:R-:W-:Y:S01]  /*12250*/  MUFU.EX2 R160, R160 ;  /* 0x000000a000a07308 */ /* 0x000fe20000000800 */
[----:B------:R-:W-:Y:S02]  /*12260*/  PRMT R146, R2, 0x5410, R40 ;  /* 0x0000541002927816 */ /* 0x000fe40000000028 */
[C---:B------:R-:W-:Y:S07]  /*12270*/  LOP3.LUT R2, R0.reuse, 0xffff, RZ, 0xc0, !PT ;  /* 0x0000ffff00027812 */ /* 0x040fee00078ec0ff */
[----:B------:R-:W-:Y:S01]  /*12280*/  MUFU.EX2 R161, R161 ;  /* 0x000000a100a17308 */ /* 0x000fe20000000800 */
[----:B------:R-:W-:Y:S02]  /*12290*/  SHF.R.U32.HI R3, RZ, 0x8, R2 ;  /* 0x00000008ff037819 */ /* 0x000fe40000011602 */
[----:B------:R-:W-:Y:S04]  /*122a0*/  LOP3.LUT R2, R0, 0xff, RZ, 0xc0, !PT ;  /* 0x000000ff00027812 */ /* 0x000fe800078ec0ff */
[----:B------:R-:W-:Y:S03]  /*122b0*/  PRMT R149, R2, 0x5410, R3 ;  /* 0x0000541002957816 */ /* 0x000fe60000000003 */
[----:B------:R-:W-:Y:S01]  /*122c0*/  MUFU.EX2 R142, R142 ;  /* 0x0000008e008e7308 */ /* 0x000fe20000000800 */
[--C-:B------:R-:W-:Y:S02]  /*122d0*/  SHF.R.U32.HI R3, RZ, 0x10, R0.reuse ;  /* 0x00000010ff037819 */ /* 0x100fe40000011600 */
[----:B------:R-:W-:Y:S02]  /*122e0*/  SHF.R.U32.HI R2, RZ, 0x18, R0 ;  /* 0x00000018ff027819 */ /* 0x000fe40000011600 */
[----:B------:R-:W-:Y:S04]  /*122f0*/  LOP3.LUT R0, R3, 0xff, RZ, 0xc0, !PT ;  /* 0x000000ff03007812 */ /* 0x000fe800078ec0ff */
[----:B------:R-:W-:Y:S02]  /*12300*/  PRMT R148, R0, 0x5410, R2 ;  /* 0x0000541000947816 */ /* 0x000fe40000000002 */
[----:B------:R-:W-:Y:S05]  /*12310*/  LOP3.LUT R2, R79, UR14, R176, 0x96, !PT ;  /* 0x0000000e4f027c12 */ /* 0x000fea000f8e96b0 */
[----:B------:R-:W-:Y:S05]  /*12320*/  IMAD.WIDE.U32 R2, R2, -0x2daee0ad, RZ ;  /* 0xd2511f5302027825 */ /* 0x000fea00078e00ff */
[----:B------:R-:W-:Y:S02]  /*12330*/  LOP3.LUT R40, R3, UR11, R248, 0x96, !PT ;  /* 0x0000000b03287c12 */ /* 0x000fe4000f8e96f8 */
[----:B------:R-:W-:Y:S03]  /*12340*/  LOP3.LUT R43, R43, UR9, R2, 0x96, !PT ;  /* 0x000000092b2b7c12 */ /* 0x000fe6000f8e9602 */
        /* <DEDUP_REMOVED lines=9> */
[----:B------:R-:W-:Y:S05]  /*123e0*/  LOP3.LUT R2, R73, UR5, R2, 0x96, !PT ;  /* 0x0000000549027c12 */ /* 0x000fea000f8e9602 */
        /* <DEDUP_REMOVED lines=29> */
[----:B------:R-:W-:Y:S01]  /*125c0*/  LOP3.LUT R40, R225, UR12, R74, 0x96, !PT ;  /* 0x0000000ce1287c12 */ /* 0x000fe2000f8e964a */
[----:B------:R-:W-:Y:S01]  /*125d0*/  IMAD.MOV.U32 R225, RZ, RZ, R180 ;  /* 0x000000ffffe17224 */ /* 0x000fe200078e00b4 */
[----:B------:R-:W-:Y:S02]  /*125e0*/  SHF.R.U32.HI R3, RZ, 0x8, R0 ;  /* 0x00000008ff037819 */ /* 0x000fe40000011600 */
[----:B------:R-:W-:Y:S01]  /*125f0*/  LOP3.LUT R0, R2, 0xff, RZ, 0xc0, !PT ;  /* 0x000000ff02007812 */ /* 0x000fe200078ec0ff */
[----:B------:R-:W-:Y:S03]  /*12600*/  IMAD.WIDE.U32 R40, R40, -0x2daee0ad, RZ ;  /* 0xd2511f5328287825 */ /* 0x000fe600078e00ff */
[----:B------:R-:W-:Y:S02]  /*12610*/  PRMT R145, R0, 0x5410, R3 ;  /* 0x0000541000917816 */ /* 0x000fe40000000003 */
[--C-:B------:R-:W-:Y:S02]  /*12620*/  SHF.R.U32.HI R0, RZ, 0x10, R2.reuse ;  /* 0x00000010ff007819 */ /* 0x100fe40000011602 */
[----:B------:R-:W-:Y:S02]  /*12630*/  SHF.R.U32.HI R2, RZ, 0x18, R2 ;  /* 0x00000018ff027819 */ /* 0x000fe40000011602 */
[----:B------:R-:W-:Y:S04]  /*12640*/  LOP3.LUT R0, R0, 0xff, RZ, 0xc0, !PT ;  /* 0x000000ff00007812 */ /* 0x000fe800078ec0ff */
[----:B------:R-:W-:Y:S02]  /*12650*/  PRMT R144, R0, 0x5410, R2 ;  /* 0x0000541000907816 */ /* 0x000fe40000000002 */
[----:B------:R-:W-:Y:S01]  /*12660*/  LOP3.LUT R2, R75, UR14, R176, 0x96, !PT ;  /* 0x0000000e4b027c12 */ /* 0x000fe2000f8e96b0 */
[----:B------:R-:W-:Y:S02]  /*12670*/  IMAD.MOV.U32 R176, RZ, RZ, R197 ;  /* 0x000000ffffb07224 */ /* 0x000fe400078e00c5 */
[----:B------:R-:W-:Y:S02]  /*12680*/  IMAD.MOV.U32 R197, RZ, RZ, R111 ;  /* 0x000000ffffc57224 */ /* 0x000fe400078e006f */
[----:B------:R-:W-:Y:S01]  /*12690*/  IMAD.WIDE.U32 R2, R2, -0x2daee0ad, RZ ;  /* 0xd2511f5302027825 */ /* 0x000fe200078e00ff */
[----:B------:R-:W4:Y:S03]  /*126a0*/  MUFU.EX2 R111, R97 ;  /* 0x00000061006f7308 */ /* 0x000f260000000800 */
[----:B------:R-:W-:Y:S01]  /*126b0*/  IMAD.MOV.U32 R182, RZ, RZ, R176 ;  /* 0x000000ffffb67224 */ /* 0x000fe200078e00b0 */
[----:B------:R-:W-:Y:S01]  /*126c0*/  LOP3.LUT R42, R41, UR9, R2, 0x96, !PT ;  /* 0x00000009292a7c12 */ /* 0x000fe2000f8e9602 */
[----:B------:R-:W-:Y:S01]  /*126d0*/  IMAD.MOV.U32 R176, RZ, RZ, R178 ;  /* 0x000000ffffb07224 */ /* 0x000fe200078e00b2 */
[----:B------:R-:W-:Y:S01]  /*126e0*/  LOP3.LUT R72, R3, UR11, R248, 0x96, !PT ;  /* 0x0000000b03487c12 */ /* 0x000fe2000f8e96f8 */
[----:B------:R-:W-:Y:S03]  /*126f0*/  IMAD.MOV.U32 R178, RZ, RZ, R189 ;  /* 0x000000ffffb27224 */ /* 0x000fe600078e00bd */
[----:B------:R-:W-:Y:S01]  /*12700*/  MUFU.EX2 R97, R112 ;  /* 0x0000007000617308 */ /* 0x000fe20000000800 */
[----:B------:R-:W-:Y:S04]  /*12710*/  IMAD.WIDE.U32 R42, R42, -0x326172a9, RZ ;  /* 0xcd9e8d572a2a7825 */ /* 0x000fe800078e00ff */
[----:B------:R-:W-:Y:S05]  /*12720*/  IMAD.WIDE.U32 R72, R72, -0x326172a9, RZ ;  /* 0xcd9e8d5748487825 */ /* 0x000fea00078e00ff */
[----:B------:R-:W3:Y:S01]  /*12730*/  MUFU.EX2 R112, R213 ;  /* 0x000000d500707308 */ /* 0x000ee20000000800 */
[----:B------:R-:W-:Y:S01]  /*12740*/  IMAD.MOV.U32 R189, RZ, RZ, R196 ;  /* 0x000000ffffbd7224 */ /* 0x000fe200078e00c4 */
[----:B------:R-:W-:Y:S01]  /*12750*/  LOP3.LUT R72, R43, UR8, R72, 0x96, !PT ;  /* 0x000000082b487c12 */ /* 0x000fe2000f8e9648 */
[----:B------:R-:W-:Y:S01]  /*12760*/  IMAD.MOV.U32 R196, RZ, RZ, R192 ;  /* 0x000000ffffc47224 */ /* 0x000fe200078e00c0 */
[----:B------:R-:W-:Y:S01]  /*12770*/  LOP3.LUT R3, R73, UR10, R224, 0x96, !PT ;  /* 0x0000000a49037c12 */ /* 0x000fe2000f8e96e0 */
[----:B------:R-:W-:Y:S02]  /*12780*/  IMAD.MOV.U32 R192, RZ, RZ, R190 ;  /* 0x000000ffffc07224 */ /* 0x000fe400078e00be */
[----:B------:R-:W-:Y:S04]  /*12790*/  IMAD.WIDE.U32 R72, R72, -0x2daee0ad, RZ ;  /* 0xd2511f5348487825 */ /* 0x000fe800078e00ff */
[----:B------:R-:W-:Y:S04]  /*127a0*/  IMAD.WIDE.U32 R2, R3, -0x2daee0ad, RZ ;  /* 0xd2511f5303027825 */ /* 0x000fe800078e00ff */
[----:B------:R-:W-:Y:S01]  /*127b0*/  IMAD.MOV.U32 R180, RZ, RZ, R182 ;  /* 0x000000ffffb47224 */ /* 0x000fe200078e00b6 */
[----:B------:R-:W-:Y:S01]  /*127c0*/  LOP3.LUT R2, R73, UR5, R2, 0x96, !PT ;  /* 0x0000000549027c12 */ /* 0x000fe2000f8e9602 */
[----:B------:R-:W-:Y:S01]  /*127d0*/  IMAD.MOV.U32 R190, RZ, RZ, R195 ;  /* 0x000000ffffbe7224 */ /* 0x000fe200078e00c3 */
[----:B------:R-:W-:Y:S01]  /*127e0*/  LOP3.LUT R40, R3, UR7, R40, 0x96, !PT ;  /* 0x0000000703287c12 */ /* 0x000fe2000f8e9628 */
[----:B------:R-:W-:Y:S02]  /*127f0*/  IMAD.MOV.U32 R182, RZ, RZ, R176 ;  /* 0x000000ffffb67224 */ /* 0x000fe400078e00b0 */
[----:B------:R-:W-:Y:S04]  /*12800*/  IMAD.WIDE.U32 R2, R2, -0x326172a9, RZ ;  /* 0xcd9e8d5702027825 */ /* 0x000fe800078e00ff */
[----:B------:R-:W-:Y:S01]  /*12810*/  IMAD.WIDE.U32 R40, R40, -0x326172a9, RZ ;  /* 0xcd9e8d5728287825 */ /* 0x000fe200078e00ff */
[C---:B------:R-:W-:Y:S03]  /*12820*/  LOP3.LUT R0, R2.reuse, 0xffff, RZ, 0xc0, !PT ;  /* 0x0000ffff02007812 */ /* 0x040fe600078ec0ff */
[----:B------:R-:W-:Y:S01]  /*12830*/  IMAD.MOV.U32 R195, RZ, RZ, R175 ;  /* 0x000000ffffc37224 */ /* 0x000fe200078e00af */
[----:B------:R-:W-:Y:S01]  /*12840*/  LOP3.LUT R73, R3, UR16, R40, 0x96, !PT ;  /* 0x0000001003497c12 */ /* 0x000fe2000f8e9628 */
[----:B------:R-:W-:Y:S01]  /*12850*/  IMAD.MOV.U32 R176, RZ, RZ, R178 ;  /* 0x000000ffffb07224 */ /* 0x000fe200078e00b2 */
[----:B------:R-:W-:Y:S01]  /*12860*/  SHF.R.U32.HI R3, RZ, 0x8, R0 ;  /* 0x00000008ff037819 */ /* 0x000fe20000011600 */
[----:B------:R-:W-:Y:S01]  /*12870*/  IMAD.MOV.U32 R224, RZ, RZ, R225 ;  /* 0x000000ffffe07224 */ /* 0x000fe200078e00e1 */
[----:B------:R-:W-:Y:S01]  /*12880*/  LOP3.LUT R0, R2, 0xff, RZ, 0xc0, !PT ;  /* 0x000000ff02007812 */ /* 0x000fe200078ec0ff */
[----:B------:R-:W-:Y:S01]  /*12890*/  IMAD.MOV.U32 R175, RZ, RZ, R122 ;  /* 0x000000ffffaf7224 */ /* 0x000fe200078e007a */
[----:B------:R-:W-:Y:S01]  /*128a0*/  LOP3.LUT R42, R41, UR6, R42, 0x96, !PT ;  /* 0x00000006292a7c12 */ /* 0x000fe2000f8e962a */
[----:B------:R-:W-:Y:S01]  /*128b0*/  IMAD.MOV.U32 R178, RZ, RZ, R189 ;  /* 0x000000ffffb27224 */ /* 0x000fe200078e00bd */
[----:B------:R-:W-:Y:S01]  /*128c0*/  PRMT R82, R0, 0x5410, R3 ;  /* 0x0000541000527816 */ /* 0x000fe20000000003 */
[----:B------:R-:W-:Y:S01]  /*128d0*/  IMAD.MOV.U32 R122, RZ, RZ, R126 ;  /* 0x000000ffff7a7224 */ /* 0x000fe200078e007e */
[----:B------:R-:W-:Y:S01]  /*128e0*/  SHF.R.U32.HI R0, RZ, 0x10, R2 ;  /* 0x00000010ff007819 */ /* 0x000fe20000011602 */
[----:B------:R-:W-:Y:S01]  /*128f0*/  IMAD.MOV.U32 R189, RZ, RZ, R196 ;  /* 0x000000ffffbd7224 */ /* 0x000fe200078e00c4 */
[----:B------:R-:W-:Y:S01]  /*12900*/  SHF.R.U32.HI R2, RZ, 0x18, R2 ;  /* 0x00000018ff027819 */ /* 0x000fe20000011602 */
[----:B------:R-:W-:Y:S01]  /*12910*/  IMAD.MOV.U32 R225, RZ, RZ, R180 ;  /* 0x000000ffffe17224 */ /* 0x000fe200078e00b4 */
[----:B------:R-:W-:Y:S01]  /*12920*/  LOP3.LUT R0, R0, 0xff, RZ, 0xc0, !PT ;  /* 0x000000ff00007812 */ /* 0x000fe200078ec0ff */
[----:B------:R-:W-:Y:S01]  /*12930*/  IMAD.MOV.U32 R196, RZ, RZ, R192 ;  /* 0x000000ffffc47224 */ /* 0x000fe200078e00c0 */
[----:B------:R-:W-:Y:S01]  /*12940*/  MOV R126, R107 ;  /* 0x0000006b007e7202 */ /* 0x000fe20000000f00 */
[----:B------:R-:W-:Y:S01]  /*12950*/  IMAD.MOV.U32 R180, RZ, RZ, R182 ;  /* 0x000000ffffb47224 */ /* 0x000fe200078e00b6 */
[----:B------:R-:W-:Y:S01]  /*12960*/  PRMT R75, R0, 0x5410, R2 ;  /* 0x00005410004b7816 */ /* 0x000fe20000000002 */
[----:B------:R-:W-:Y:S02]  /*12970*/  IMAD.WIDE.U32 R2, R42, -0x2daee0ad, RZ ;  /* 0xd2511f532a027825 */ /* 0x000fe400078e00ff */
[----:B------:R-:W1:Y:S02]  /*12980*/  LDSM.16.MT88.4 R40, [R205+0x4000] ;  /* 0x00400000cd28783b */ /* 0x000e640000004200 */
[----:B------:R-:W-:Y:S01]  /*12990*/  IMAD.MOV.U32 R107, RZ, RZ, R106 ;  /* 0x000000ffff6b7224 */ /* 0x000fe200078e006a */
[----:B------:R-:W-:Y:S01]  /*129a0*/  LOP3.LUT R72, R3, UR15, R72, 0x96, !PT ;  /* 0x0000000f03487c12 */ /* 0x000fe2000f8e9648 */
[----:B------:R-:W-:Y:S01]  /*129b0*/  IMAD.MOV.U32 R106, RZ, RZ, R125 ;  /* 0x000000ffff6a7224 */ /* 0x000fe200078e007d */
[C---:B------:R-:W-:Y:S01]  /*129c0*/  LOP3.LUT R0, R2.reuse, 0xffff, RZ, 0xc0, !PT ;  /* 0x0000ffff02007812 */ /* 0x040fe200078ec0ff */
[----:B------:R2:W-:Y:S01]  /*129d0*/  MUFU.EX2 R125, R223 ;  /* 0x000000df007d7308 */ /* 0x0005e20000000800 */
[----:B------:R-:W-:Y:S02]  /*129e0*/  IMAD.MOV.U32 R192, RZ, RZ, R195 ;  /* 0x000000ffffc07224 */ /* 0x000fe400078e00c3 */
[----:B------:R-:W-:Y:S01]  /*129f0*/  IMAD.MOV.U32 R195, RZ, RZ, R175 ;  /* 0x000000ffffc37224 */ /* 0x000fe200078e00af */
[----:B------:R-:W-:Y:S01]  /*12a00*/  SHF.R.U32.HI R3, RZ, 0x8, R0 ;  /* 0x00000008ff037819 */ /* 0x000fe20000011600 */
[----:B------:R-:W-:Y:S01]  /*12a10*/  IMAD.MOV.U32 R175, RZ, RZ, R122 ;  /* 0x000000ffffaf7224 */ /* 0x000fe200078e007a */
[----:B------:R-:W-:Y:S01]  /*12a20*/  LOP3.LUT R0, R2, 0xff, RZ, 0xc0, !PT ;  /* 0x000000ff02007812 */ /* 0x000fe200078ec0ff */
[----:B------:R-:W-:Y:S03]  /*12a30*/  IMAD.MOV.U32 R182, RZ, RZ, R176 ;  /* 0x000000ffffb67224 */ /* 0x000fe600078e00b0 */
[----:B------:R4:W-:Y:S01]  /*12a40*/  MUFU.EX2 R122, R216 ;  /* 0x000000d8007a7308 */ /* 0x0009e20000000800 */
[----:B------:R-:W-:Y:S01]  /*12a50*/  IMAD.MOV.U32 R176, RZ, RZ, R178 ;  /* 0x000000ffffb07224 */ /* 0x000fe200078e00b2 */
[----:B------:R-:W-:Y:S01]  /*12a60*/  PRMT R84, R0, 0x5410, R3 ;  /* 0x0000541000547816 */ /* 0x000fe20000000003 */
[----:B------:R-:W-:Y:S01]  /*12a70*/  IMAD.MOV.U32 R3, RZ, RZ, R224 ;  /* 0x000000ffff037224 */ /* 0x000fe200078e00e0 */
[--C-:B------:R-:W-:Y:S01]  /*12a80*/  SHF.R.U32.HI R0, RZ, 0x10, R2.reuse ;  /* 0x00000010ff007819 */ /* 0x100fe20000011602 */
[----:B------:R-:W-:Y:S01]  /*12a90*/  IMAD.MOV.U32 R178, RZ, RZ, R189 ;  /* 0x000000ffffb27224 */ /* 0x000fe200078e00bd */
[----:B------:R-:W-:Y:S01]  /*12aa0*/  SHF.R.U32.HI R2, RZ, 0x18, R2 ;  /* 0x00000018ff027819 */ /* 0x000fe20000011602 */
[----:B------:R-:W-:Y:S01]  /*12ab0*/  IMAD.MOV.U32 R224, RZ, RZ, R225 ;  /* 0x000000ffffe07224 */ /* 0x000fe200078e00e1 */
[----:B------:R-:W-:Y:S01]  /*12ac0*/  LOP3.LUT R0, R0, 0xff, RZ, 0xc0, !PT ;  /* 0x000000ff00007812 */ /* 0x000fe200078ec0ff */
[----:B--2---:R2:W5:Y:S01]  /*12ad0*/  LDL.LU R223, [R1+0xc4] ;  /* 0x0000c40001df7983 */ /* 0x0045620000300800 */
[----:B------:R-:W-:Y:S02]  /*12ae0*/  IMAD.MOV.U32 R189, RZ, RZ, R196 ;  /* 0x000000ffffbd7224 */ /* 0x000fe400078e00c4 */
[----:B------:R-:W-:Y:S01]  /*12af0*/  IMAD.MOV.U32 R196, RZ, RZ, R192 ;  /* 0x000000ffffc47224 */ /* 0x000fe200078e00c0 */
[----:B------:R-:W-:Y:S01]  /*12b00*/  PRMT R74, R0, 0x5410, R2 ;  /* 0x00005410004a7816 */ /* 0x000fe20000000002 */
[----:B------:R-:W-:Y:S02]  /*12b10*/  IMAD.MOV.U32 R0, RZ, RZ, R3 ;  /* 0x000000ffff007224 */ /* 0x000fe400078e0003 */
[----:B------:R-:W-:Y:S01]  /*12b20*/  IMAD.MOV.U32 R3, RZ, RZ, R224 ;  /* 0x000000ffff037224 */ /* 0x000fe200078e00e0 */
[----:B----4-:R2:W5:Y:S01]  /*12b30*/  LDL.LU R216, [R1+0xc0] ;  /* 0x0000c00001d87983 */ /* 0x0105620000300800 */
[----:B------:R-:W-:Y:S02]  /*12b40*/  IMAD.MOV.U32 R192, RZ, RZ, R195 ;  /* 0x000000ffffc07224 */ /* 0x000fe400078e00c3 */
[----:B------:R-:W-:Y:S02]  /*12b50*/  IMAD.MOV.U32 R195, RZ, RZ, R175 ;  /* 0x000000ffffc37224 */ /* 0x000fe400078e00af */
[----:B------:R-:W-:Y:S02]  /*12b60*/  IMAD.MOV.U32 R175, RZ, RZ, R126 ;  /* 0x000000ffffaf7224 */ /* 0x000fe400078e007e */
[----:B------:R4:W-:Y:S01]  /*12b70*/  MUFU.EX2 R126, R215 ;  /* 0x000000d7007e7308 */ /* 0x0009e20000000800 */
[----:B------:R-:W-:Y:S01]  /*12b80*/  IMAD.MOV.U32 R225, RZ, RZ, R180 ;  /* 0x000000ffffe17224 */ /* 0x000fe200078e00b4 */
[-C--:B-1----:R-:W-:Y:S05]  /*12b90*/  HMMA.16816.F32.BF16 R4, R36, R40.reuse, R4 ;  /* 0x000000282404723c */ /* 0x082fea0000041804 */
[----:B------:R-:W-:Y:S01]  /*12ba0*/  IMAD.MOV.U32 R180, RZ, RZ, R182 ;  /* 0x000000ffffb47224 */ /* 0x000fe200078e00b6 */
[C---:B------:R-:W-:Y:S05]  /*12bb0*/  HMMA.16816.F32.BF16 R8, R44.reuse, R40, R8 ;  /* 0x000000282c08723c */ /* 0x040fea0000041808 */
[----:B------:R-:W-:Y:S01]  /*12bc0*/  IMAD.MOV.U32 R182, RZ, RZ, R176 ;  /* 0x000000ffffb67224 */ /* 0x000fe200078e00b0 */
[-C--:B------:R-:W-:Y:S01]  /*12bd0*/  HMMA.16816.F32.BF16 R12, R44, R42.reuse, R12 ;  /* 0x0000002a2c0c723c */ /* 0x080fe2000004180c */
[----:B----4-:R2:W5:Y:S04]  /*12be0*/  LDL.LU R215, [R1+0xbc] ;  /* 0x0000bc0001d77983 */ /* 0x0105680000300800 */
[----:B------:R-:W-:Y:S01]  /*12bf0*/  IMAD.MOV.U32 R176, RZ, RZ, R178 ;  /* 0x000000ffffb07224 */ /* 0x000fe200078e00b2 */
[C---:B------:R-:W-:Y:S01]  /*12c00*/  HMMA.16816.F32.BF16 R16, R36.reuse, R42, R16 ;  /* 0x0000002a2410723c */ /* 0x040fe20000041810 */
[----:B------:R-:W1:Y:S04]  /*12c10*/  LDSM.16.MT88.4 R40, [R206+0x4000] ;  /* 0x00400000ce28783b */ /* 0x000e680000004200 */
[----:B------:R-:W-:Y:S02]  /*12c20*/  IMAD.MOV.U32 R178, RZ, RZ, R189 ;  /* 0x000000ffffb27224 */ /* 0x000fe400078e00bd */
[----:B------:R-:W-:Y:S02]  /*12c30*/  IMAD.MOV.U32 R189, RZ, RZ, R196 ;  /* 0x000000ffffbd7224 */ /* 0x000fe400078e00c4 */
[----:B------:R2:W5:Y:S02]  /*12c40*/  LDL.LU R214, [R1+0xb8] ;  /* 0x0000b80001d67983 */ /* 0x0005640000300800 */
[----:B------:R-:W-:Y:S02]  /*12c50*/  IMAD.MOV.U32 R196, RZ, RZ, R192 ;  /* 0x000000ffffc47224 */ /* 0x000fe400078e00c0 */
[----:B------:R2:W5:Y:S01]  /*12c60*/  LDL.LU R213, [R1+0xb4] ;  /* 0x0000b40001d57983 */ /* 0x0005620000300800 */
        /* <DEDUP_REMOVED lines=11> */
[----:B------:R4:W-:Y:S01]  /*12d20*/  MUFU.EX2 R106, R212 ;  /* 0x000000d4006a7308 */ /* 0x0009e20000000800 */
[----:B------:R-:W-:Y:S02]  /*12d30*/  IMAD.MOV.U32 R189, RZ, RZ, R192 ;  /* 0x000000ffffbd7224 */ /* 0x000fe400078e00c0 */
[----:B------:R-:W-:Y:S01]  /*12d40*/  IMAD.MOV.U32 R192, RZ, RZ, R175 ;  /* 0x000000ffffc07224 */ /* 0x000fe200078e00af */
[-C--:B-1----:R-:W-:Y:S03]  /*12d50*/  HMMA.16816.F32.BF16 R20, R36, R40.reuse, R20 ;  /* 0x000000282414723c */ /* 0x082fe60000041814 */
[----:B------:R-:W-:Y:S02]  /*12d60*/  IMAD.MOV.U32 R196, RZ, RZ, R195 ;  /* 0x000000ffffc47224 */ /* 0x000fe400078e00c3 */
[----:B------:R-:W-:Y:S01]  /*12d70*/  IMAD.MOV.U32 R195, RZ, RZ, R110 ;  /* 0x000000ffffc37224 */ /* 0x000fe200078e006e */
[C---:B------:R-:W-:Y:S01]  /*12d80*/  HMMA.16816.F32.BF16 R24, R44.reuse, R40, R24 ;  /* 0x000000282c18723c */ /* 0x040fe20000041818 */
[----:B------:R-:W-:Y:S04]  /*12d90*/  MUFU.EX2 R110, R119 ;  /* 0x00000077006e7308 */ /* 0x000fe80000000800 */
[----:B------:R-:W-:Y:S01]  /*12da0*/  IMAD.MOV.U32 R175, RZ, RZ, R107 ;  /* 0x000000ffffaf7224 */ /* 0x000fe200078e006b */
[-C--:B------:R-:W-:Y:S01]  /*12db0*/  HMMA.16816.F32.BF16 R28, R44, R42.reuse, R28 ;  /* 0x0000002a2c1c723c */ /* 0x080fe2000004181c */
[----:B----4-:R2:W5:Y:S04]  /*12dc0*/  LDL.LU R212, [R1+0xb0] ;  /* 0x0000b00001d47983 */ /* 0x0105680000300800 */
[----:B------:R-:W-:Y:S01]  /*12dd0*/  MUFU.EX2 R107, R129 ;  /* 0x00000081006b7308 */ /* 0x000fe20000000800 */
[----:B------:R2:W5:Y:S01]  /*12de0*/  LDL.LU R211, [R1+0xac] ;  /* 0x0000ac0001d37983 */ /* 0x0005620000300800 */
[----:B------:R-:W-:Y:S03]  /*12df0*/  HMMA.16816.F32.BF16 R32, R36, R42, R32 ;  /* 0x0000002a2420723c */ /* 0x000fe60000041820 */
[----:B------:R-:W1:Y:S01]  /*12e00*/  LDSM.16.MT88.4 R36, [R205+0x4400] ;  /* 0x00440000cd24783b */ /* 0x000e620000004200 */
[----:B------:R-:W-:Y:S01]  /*12e10*/  IMAD.MOV.U32 R41, RZ, RZ, R0 ;  /* 0x000000ffff297224 */ /* 0x000fe200078e0000 */
[--C-:B------:R-:W-:Y:S01]  /*12e20*/  HSET2.LE.AND R45, R87, R77.reuse, PT ;  /* 0x0000004d572d7233 */ /* 0x100fe20003803000 */
[----:B------:R-:W-:Y:S01]  /*12e30*/  IMAD.MOV.U32 R0, RZ, RZ, R2 ;  /* 0x000000ffff007224 */ /* 0x000fe200078e0002 */
[----:B------:R-:W-:Y:S01]  /*12e40*/  F2FP.BF16.F32.PACK_AB R44, R93, R89 ;  /* 0x000000595d2c723e */ /* 0x000fe200000010ff */
[----:B------:R-:W-:Y:S03]  /*12e50*/  MUFU.EX2 R87, R196 ;  /* 0x000000c400577308 */ /* 0x000fe60000000800 */
[----:B------:R-:W-:Y:S02]  /*12e60*/  IMAD.MOV.U32 R40, RZ, RZ, R0 ;  /* 0x000000ffff287224 */ /* 0x000fe400078e0000 */
[----:B------:R-:W-:Y:S02]  /*12e70*/  IMAD.MOV.U32 R47, RZ, RZ, R41 ;  /* 0x000000ffff2f7224 */ /* 0x000fe400078e0029 */
[----:B------:R-:W-:Y:S02]  /*12e80*/  IMAD.MOV.U32 R2, RZ, RZ, R225 ;  /* 0x000000ffff027224 */ /* 0x000fe400078e00e1 */
[----:B------:R-:W-:Y:S02]  /*12e90*/  IMAD.MOV.U32 R225, RZ, RZ, R180 ;  /* 0x000000ffffe17224 */ /* 0x000fe400078e00b4 */
[----:B------:R-:W-:Y:S02]  /*12ea0*/  IMAD.MOV.U32 R41, RZ, RZ, R2 ;  /* 0x000000ffff297224 */ /* 0x000fe400078e0002 */
[----:B------:R-:W-:Y:S02]  /*12eb0*/  IMAD.MOV.U32 R0, RZ, RZ, R225 ;  /* 0x000000ffff007224 */ /* 0x000fe400078e00e1 */
[----:B------:R-:W-:Y:S02]  /*12ec0*/  IMAD.MOV.U32 R180, RZ, RZ, R176 ;  /* 0x000000ffffb47224 */ /* 0x000fe400078e00b0 */
[----:B------:R4:W2:Y:S01]  /*12ed0*/  MUFU.EX2 R176, R210 ;  /* 0x000000d200b07308 */ /* 0x0008a20000000800 */
        /* <DEDUP_REMOVED lines=9> */
[----:B------:R-:W-:Y:S01]  /*12f70*/  MUFU.EX2 R127, R130 ;  /* 0x00000082007f7308 */ /* 0x000fe20000000800 */
[----:B----4-:R4:W5:Y:S01]  /*12f80*/  LDL.LU R210, [R1+0xa8] ;  /* 0x0000a80001d27983 */ /* 0x0109620000300800 */
[-C--:B-1----:R-:W-:Y:S05]  /*12f90*/  HMMA.16816.F32.BF16 R4, R48, R36.reuse, R4 ;  /* 0x000000243004723c */ /* 0x082fea0000041804 */
[----:B------:R-:W-:Y:S01]  /*12fa0*/  IMAD.MOV.U32 R2, RZ, RZ, R177 ;  /* 0x000000ffff027224 */ /* 0x000fe200078e00b1 */
[C---:B------:R-:W-:Y:S02]  /*12fb0*/  HMMA.16816.F32.BF16 R8, R52.reuse, R36, R8 ;  /* 0x000000243408723c */ /* 0x040fe40000041808 */
[----:B------:R1:W-:Y:S03]  /*12fc0*/  MUFU.EX2 R177, R209 ;  /* 0x000000d100b17308 */ /* 0x0003e60000000800 */
[--C-:B---3--:R-:W-:Y:S01]  /*12fd0*/  HSET2.LE.AND R46, R88, R77.reuse, PT ;  /* 0x0000004d582e7233 */ /* 0x108fe20003803000 */
[-C--:B------:R-:W-:Y:S06]  /*12fe0*/  HMMA.16816.F32.BF16 R12, R52, R38.reuse, R12 ;  /* 0x00000026340c723c */ /* 0x080fec000004180c */
[----:B------:R-:W-:Y:S01]  /*12ff0*/  MUFU.EX2 R130, R120 ;  /* 0x0000007800827308 */ /* 0x000fe20000000800 */
[----:B------:R-:W-:Y:S01]  /*13000*/  IMAD.MOV.U32 R189, RZ, RZ, R123 ;  /* 0x000000ffffbd7224 */ /* 0x000fe200078e007b */
[C---:B------:R-:W-:Y:S01]  /*13010*/  HMMA.16816.F32.BF16 R16, R48.reuse, R38, R16 ;  /* 0x000000263010723c */ /* 0x040fe20000041810 */
[----:B------:R-:W3:Y:S07]  /*13020*/  LDSM.16.MT88.4 R36, [R206+0x4400] ;  /* 0x00440000ce24783b */ /* 0x000eee0000004200 */
[----:B------:R-:W-:Y:S01]  /*13030*/  MUFU.EX2 R120, R225 ;  /* 0x000000e100787308 */ /* 0x000fe20000000800 */
[----:B-1----:R4:W5:Y:S09]  /*13040*/  LDL.LU R209, [R1+0xa4] ;  /* 0x0000a40001d17983 */ /* 0x0029720000300800 */
[----:B------:R-:W-:Y:S10]  /*13050*/  MUFU.EX2 R123, R131 ;  /* 0x00000083007b7308 */ /* 0x000ff40000000800 */
[----:B------:R1:W4:Y:S10]  /*13060*/  MUFU.EX2 R131, R47 ;  /* 0x0000002f00837308 */ /* 0x0003340000000800 */
[----:B------:R-:W-:Y:S01]  /*13070*/  MUFU.EX2 R88, R189 ;  /* 0x000000bd00587308 */ /* 0x000fe20000000800 */
[--C-:B-1----:R-:W-:Y:S09]  /*13080*/  HSET2.LE.AND R47, R86, R77.reuse, PT ;  /* 0x0000004d562f7233 */ /* 0x102ff20003803000 */
[----:B------:R-:W-:Y:S01]  /*13090*/  MUFU.EX2 R86, R187 ;  /* 0x000000bb00567308 */ /* 0x000fe20000000800 */
[-C--:B---3--:R-:W-:Y:S06]  /*130a0*/  HMMA.16816.F32.BF16 R20, R48, R36.reuse, R20 ;  /* 0x000000243014723c */ /* 0x088fec0000041814 */
[C---:B------:R-:W-:Y:S06]  /*130b0*/  HMMA.16816.F32.BF16 R24, R52.reuse, R36, R24 ;  /* 0x000000243418723c */ /* 0x040fec0000041818 */
[-C--:B------:R-:W-:Y:S06]  /*130c0*/  HMMA.16816.F32.BF16 R28, R52, R38.reuse, R28 ;  /* 0x00000026341c723c */ /* 0x080fec000004181c */
[----:B------:R-:W-:Y:S01]  /*130d0*/  HMMA.16816.F32.BF16 R32, R48, R38, R32 ;  /* 0x000000263020723c */ /* 0x000fe20000041820 */
[----:B------:R-:W1:Y:S04]  /*130e0*/  LDSM.16.MT88.4 R36, [R205+0x4800] ;  /* 0x00480000cd24783b */ /* 0x000e680000004200 */
[----:B------:R-:W-:Y:S02]  /*130f0*/  IMAD.MOV.U32 R52, RZ, RZ, R40 ;  /* 0x000000ffff347224 */ /* 0x000fe400078e0028 */
[----:B------:R-:W-:Y:S01]  /*13100*/  IMAD.MOV.U32 R53, RZ, RZ, R41 ;  /* 0x000000ffff357224 */ /* 0x000fe200078e0029 */
[--C-:B------:R-:W-:Y:S01]  /*13110*/  HSET2.LE.AND R50, R76, R77.reuse, PT ;  /* 0x0000004d4c327233 */ /* 0x100fe20003803000 */
[----:B------:R-:W-:Y:S02]  /*13120*/  LDSM.16.MT88.4 R40, [R206+0x4c00] ;  /* 0x004c0000ce28783b */ /* 0x000fe40000004200 */
[----:B------:R3:W-:Y:S01]  /*13130*/  MUFU.EX2 R119, R53 ;  /* 0x0000003500777308 */ /* 0x0007e20000000800 */
[--C-:B------:R-:W-:Y:S01]  /*13140*/  HSET2.LE.AND R51, R78, R77.reuse, PT ;  /* 0x0000004d4e337233 */ /* 0x100fe20003803000 */
[----:B------:R-:W-:Y:S01]  /*13150*/  IMAD.MOV.U32 R55, RZ, RZ, R0 ;  /* 0x000000ffff377224 */ /* 0x000fe200078e0000 */
[----:B------:R-:W-:Y:S01]  /*13160*/  F2FP.BF16.F32.PACK_AB R0, R108, R98 ;  /* 0x000000626c00723e */ /* 0x000fe200000010ff */
[----:B------:R-:W-:Y:S01]  /*13170*/  IMAD.MOV.U32 R54, RZ, RZ, R2 ;  /* 0x000000ffff367224 */ /* 0x000fe200078e0002 */
[----:B------:R-:W-:Y:S02]  /*13180*/  F2FP.BF16.F32.PACK_AB R2, R109, R102 ;  /* 0x000000666d02723e */ /* 0x000fe400000010ff */
[----:B------:R-:W-:Y:S02]  /*13190*/  LOP3.LUT R46, R46, R0, RZ, 0xc0, !PT ;  /* 0x000000002e2e7212 */ /* 0x000fe400078ec0ff */
[----:B------:R-:W-:Y:S02]  /*131a0*/  LOP3.LUT R47, R47, R2, RZ, 0xc0, !PT ;  /* 0x000000022f2f7212 */ /* 0x000fe400078ec0ff */
[----:B------:R-:W-:Y:S02]  /*131b0*/  LOP3.LUT R2, R73, 0xff, RZ, 0xc0, !PT ;  /* 0x000000ff49027812 */ /* 0x000fe400078ec0ff */
[----:B------:R-:W-:Y:S02]  /*131c0*/  F2FP.BF16.F32.PACK_AB R0, R95, R90 ;  /* 0x0000005a5f00723e */ /* 0x000fe400000010ff */
[--C-:B------:R-:W-:Y:S02]  /*131d0*/  HSET2.LE.AND R48, R79, R77.reuse, PT ;  /* 0x0000004d4f307233 */ /* 0x100fe40003803000 */
[--C-:B---3--:R-:W-:Y:S02]  /*131e0*/  HSET2.LE.AND R53, R153, R77.reuse, PT ;  /* 0x0000004d99357233 */ /* 0x108fe40003803000 */
[----:B------:R-:W-:Y:S02]  /*131f0*/  LOP3.LUT R45, R45, R0, RZ, 0xc0, !PT ;  /* 0x000000002d2d7212 */ /* 0x000fe400078ec0ff */
[----:B------:R-:W-:Y:S02]  /*13200*/  LOP3.LUT R0, R73, 0xffff, RZ, 0xc0, !PT ;  /* 0x0000ffff49007812 */ /* 0x000fe400078ec0ff */
[--C-:B------:R-:W-:Y:S02]  /*13210*/  HSET2.LE.AND R49, R81, R77.reuse, PT ;  /* 0x0000004d51317233 */ /* 0x100fe40003803000 */
[----:B------:R-:W-:Y:S02]  /*13220*/  SHF.R.U32.HI R0, RZ, 0x8, R0 ;  /* 0x00000008ff007819 */ /* 0x000fe40000011600 */
[--C-:B------:R-:W-:Y:S02]  /*13230*/  HSET2.LE.AND R79, R74, R77.reuse, PT ;  /* 0x0000004d4a4f7233 */ /* 0x100fe40003803000 */
[--C-:B------:R-:W-:Y:S01]  /*13240*/  HSET2.LE.AND R78, R84, R77.reuse, PT ;  /* 0x0000004d544e7233 */ /* 0x100fe20003803000 */
[-C--:B-1----:R-:W-:Y:S01]  /*13250*/  HMMA.16816.F32.BF16 R4, R56, R36.reuse, R4 ;  /* 0x000000243804723c */ /* 0x082fe20000041804 */
[----:B------:R-:W-:Y:S04]  /*13260*/  MUFU.EX2 R84, R190 ;  /* 0x000000be00547308 */ /* 0x000fe80000000800 */
[--C-:B------:R-:W-:Y:S01]  /*13270*/  HSET2.LE.AND R74, R149, R77.reuse, PT ;  /* 0x0000004d954a7233 */ /* 0x100fe20003803000 */
[C---:B------:R-:W-:Y:S06]  /*13280*/  HMMA.16816.F32.BF16 R8, R60.reuse, R36, R8 ;  /* 0x000000243c08723c */ /* 0x040fec0000041808 */
[-C--:B------:R-:W-:Y:S06]  /*13290*/  HMMA.16816.F32.BF16 R12, R60, R38.reuse, R12 ;  /* 0x000000263c0c723c */ /* 0x080fec000004180c */
[C---:B------:R-:W-:Y:S01]  /*132a0*/  HMMA.16816.F32.BF16 R16, R56.reuse, R38, R16 ;  /* 0x000000263810723c */ /* 0x040fe20000041810 */
[----:B------:R-:W1:Y:S05]  /*132b0*/  LDSM.16.MT88.4 R36, [R206+0x4800] ;  /* 0x00480000ce24783b */ /* 0x000e6a0000004200 */
[-C--:B-1----:R-:W-:Y:S06]  /*132c0*/  HMMA.16816.F32.BF16 R20, R56, R36.reuse, R20 ;  /* 0x000000243814723c */ /* 0x082fec0000041814 */
[C---:B------:R-:W-:Y:S06]  /*132d0*/  HMMA.16816.F32.BF16 R24, R60.reuse, R36, R24 ;  /* 0x000000243c18723c */ /* 0x040fec0000041818 */
[-C--:B------:R-:W-:Y:S06]  /*132e0*/  HMMA.16816.F32.BF16 R28, R60, R38.reuse, R28 ;  /* 0x000000263c1c723c */ /* 0x080fec000004181c */
[----:B------:R-:W-:Y:S01]  /*132f0*/  HMMA.16816.F32.BF16 R32, R56, R38, R32 ;  /* 0x000000263820723c */ /* 0x000fe20000041820 */
[----:B------:R-:W1:Y:S04]  /*13300*/  LDSM.16.MT88.4 R36, [R205+0x4c00] ;  /* 0x004c0000cd24783b */ /* 0x000e680000004200 */
[--C-:B------:R-:W-:Y:S02]  /*13310*/  HSET2.LE.AND R61, R83, R77.reuse, PT ;  /* 0x0000004d533d7233 */ /* 0x100fe40003803000 */
[----:B------:R-:W-:Y:S01]  /*13320*/  FADD.FTZ R59, R52, R114 ;  /* 0x00000072343b7221 */ /* 0x000fe20000010000 */
[----:B------:R-:W-:Y:S01]  /*13330*/  FADD.FTZ R58, R3, R99 ;  /* 0x00000063033a7221 */ /* 0x000fe20000010000 */
[----:B------:R3:W-:Y:S02]  /*13340*/  MUFU.EX2 R114, R54 ;  /* 0x0000003600727308 */ /* 0x0007e40000000800 */
[----:B------:R-:W-:Y:S01]  /*13350*/  FADD.FTZ R57, R185, R132 ;  /* 0x00000084b9397221 */ /* 0x000fe20000010000 */
[----:B------:R-:W-:Y:S01]  /*13360*/  FADD.FTZ R58, R184, R58 ;  /* 0x0000003ab83a7221 */ /* 0x000fe20000010000 */
[----:B------:R-:W-:Y:S01]  /*13370*/  FADD.FTZ R56, R183, R100 ;  /* 0x00000064b7387221 */ /* 0x000fe20000010000 */
[----:B------:R-:W-:Y:S01]  /*13380*/  PRMT R63, R2, 0x5410, R0 ;  /* 0x00005410023f7816 */ /* 0x000fe20000000000 */
[----:B------:R-:W-:Y:S01]  /*13390*/  FADD.FTZ R57, R236, R57 ;  /* 0x00000039ec397221 */ /* 0x000fe20000010000 */
[----:B------:R-:W-:Y:S01]  /*133a0*/  FADD.FTZ R83, R197, R58 ;  /* 0x0000003ac5537221 */ /* 0x000fe20000010000 */
[----:B------:R-:W-:Y:S01]  /*133b0*/  FADD.FTZ R56, R230, R56 ;  /* 0x00000038e6387221 */ /* 0x000fe20000010000 */
[----:B------:R-:W-:Y:S01]  /*133c0*/  SHF.R.U32.HI R0, RZ, 0x10, R73 ;  /* 0x00000010ff007819 */ /* 0x000fe20000011649 */
[----:B------:R4:W-:Y:S01]  /*133d0*/  MUFU.EX2 R100, R55 ;  /* 0x0000003700647308 */ /* 0x0009e20000000800 */
[--C-:B------:R-:W-:Y:S01]  /*133e0*/  HSET2.LE.AND R3, R80, R77.reuse, PT ;  /* 0x0000004d50037233 */ /* 0x100fe20003803000 */
[----:B------:R-:W-:Y:S01]  /*133f0*/  FADD.FTZ R83, R191, R83 ;  /* 0x00000053bf537221 */ /* 0x000fe20000010000 */
[--C-:B------:R-:W-:Y:S02]  /*13400*/  HSET2.LE.AND R52, R101, R77.reuse, PT ;  /* 0x0000004d65347233 */ /* 0x100fe40003803000 */
[--C-:B------:R-:W-:Y:S02]  /*13410*/  HSET2.LE.AND R60, R85, R77.reuse, PT ;  /* 0x0000004d553c7233 */ /* 0x100fe40003803000 */
[----:B------:R-:W-:Y:S03]  /*13420*/  LOP3.LUT R44, R3, R44, RZ, 0xc0, !PT ;  /* 0x0000002c032c7212 */ /* 0x000fe600078ec0ff */
[----:B------:R-:W-:Y:S01]  /*13430*/  MUFU.EX2 R85, R192 ;  /* 0x000000c000557308 */ /* 0x000fe20000000800 */
[----:B------:R-:W-:Y:S02]  /*13440*/  SHF.R.U32.HI R3, RZ, 0x18, R73 ;  /* 0x00000018ff037819 */ /* 0x000fe40000011649 */
[--C-:B------:R-:W-:Y:S02]  /*13450*/  HSET2.LE.AND R73, R152, R77.reuse, PT ;  /* 0x0000004d98497233 */ /* 0x100fe40003803000 */
[--C-:B---3--:R-:W-:Y:S02]  /*13460*/  HSET2.LE.AND R54, R150, R77.reuse, PT ;  /* 0x0000004d96367233 */ /* 0x108fe40003803000 */
[----:B------:R-:W-:Y:S03]  /*13470*/  LOP3.LUT R2, R0, 0xff, RZ, 0xc0, !PT ;  /* 0x000000ff00027812 */ /* 0x000fe600078ec0ff */
[----:B------:R-:W-:Y:S01]  /*13480*/  MUFU.EX2 R101, R182 ;  /* 0x000000b600657308 */ /* 0x000fe20000000800 */
[----:B------:R-:W-:Y:S02]  /*13490*/  F2FP.BF16.F32.PACK_AB R0, R111, R103 ;  /* 0x000000676f00723e */ /* 0x000fe400000010ff */
[----:B------:R-:W-:Y:S02]  /*134a0*/  PRMT R62, R2, 0x5410, R3 ;  /* 0x00005410023e7816 */ /* 0x000fe40000000003 */
[----:B------:R-:W-:Y:S01]  /*134b0*/  LOP3.LUT R50, R50, R0, RZ, 0xc0, !PT ;  /* 0x0000000032327212 */ /* 0x000fe200078ec0ff */
[-C--:B-1----:R-:W-:Y:S04]  /*134c0*/  HMMA.16816.F32.BF16 R4, R64, R36.reuse, R4 ;  /* 0x000000244004723c */ /* 0x082fe80000041804 */
[----:B------:R-:W1:Y:S01]  /*134d0*/  MUFU.EX2 R132, R247 ;  /* 0x000000f700847308 */ /* 0x000e620000000800 */
[C---:B------:R-:W-:Y:S01]  /*134e0*/  LOP3.LUT R0, R72.reuse, 0xffff, RZ, 0xc0, !PT ;  /* 0x0000ffff48007812 */ /* 0x040fe200078ec0ff */
[C---:B------:R-:W-:Y:S08]  /*134f0*/  HMMA.16816.F32.BF16 R8, R68.reuse, R36, R8 ;  /* 0x000000244408723c */ /* 0x040ff00000041808 */
[----:B------:R-:W3:Y:S03]  /*13500*/  MUFU.EX2 R99, R224 ;  /* 0x000000e000637308 */ /* 0x000ee60000000800 */
[----:B------:R-:W-:Y:S01]  /*13510*/  SHF.R.U32.HI R3, RZ, 0x8, R0 ;  /* 0x00000008ff037819 */ /* 0x000fe20000011600 */
[-C--:B------:R-:W-:Y:S03]  /*13520*/  HMMA.16816.F32.BF16 R12, R68, R38.reuse, R12 ;  /* 0x00000026440c723c */ /* 0x080fe6000004180c */
[----:B------:R-:W-:Y:S03]  /*13530*/  LOP3.LUT R36, R72, 0xff, RZ, 0xc0, !PT ;  /* 0x000000ff48247812 */ /* 0x000fe600078ec0ff */
[C---:B------:R-:W-:Y:S05]  /*13540*/  HMMA.16816.F32.BF16 R16, R64.reuse, R38, R16 ;  /* 0x000000264010723c */ /* 0x040fea0000041810 */
[----:B------:R-:W-:Y:S01]  /*13550*/  PRMT R76, R36, 0x5410, R3 ;  /* 0x00005410244c7816 */ /* 0x000fe20000000003 */
[-C--:B------:R-:W-:Y:S01]  /*13560*/  HMMA.16816.F32.BF16 R20, R64, R40.reuse, R20 ;  /* 0x000000284014723c */ /* 0x080fe20000041814 */
[----:B------:R-:W4:Y:S04]  /*13570*/  LDSM.16.MT88.4 R36, [R205+0x5000] ;  /* 0x00500000cd24783b */ /* 0x000f280000004200 */
[----:B------:R-:W-:Y:S01]  /*13580*/  F2FP.BF16.F32.PACK_AB R0, R113, R105 ;  /* 0x000000697100723e */ /* 0x000fe200000010ff */
[C---:B------:R-:W-:Y:S05]  /*13590*/  HMMA.16816.F32.BF16 R24, R68.reuse, R40, R24 ;  /* 0x000000284418723c */ /* 0x040fea0000041818 */
[----:B------:R-:W-:Y:S01]  /*135a0*/  LOP3.LUT R51, R51, R0, RZ, 0xc0, !PT ;  /* 0x0000000033337212 */ /* 0x000fe200078ec0ff */
[-C--:B------:R-:W-:Y:S05]  /*135b0*/  HMMA.16816.F32.BF16 R28, R68, R42.reuse, R28 ;  /* 0x0000002a441c723c */ /* 0x080fea000004181c */
[----:B------:R-:W-:Y:S01]  /*135c0*/  F2FP.BF16.F32.PACK_AB R40, R112, R104 ;  /* 0x000000687028723e */ /* 0x000fe200000010ff */
[----:B------:R-:W-:Y:S05]  /*135d0*/  HMMA.16816.F32.BF16 R32, R64, R42, R32 ;  /* 0x0000002a4020723c */ /* 0x000fea0000041820 */
[----:B------:R-:W-:Y:S02]  /*135e0*/  LOP3.LUT R52, R52, R40, RZ, 0xc0, !PT ;  /* 0x0000002834347212 */ /* 0x000fe400078ec0ff */
[--C-:B------:R-:W-:Y:S01]  /*135f0*/  HSET2.LE.AND R66, R96, R77.reuse, PT ;  /* 0x0000004d60427233 */ /* 0x100fe20003803000 */
[----:B------:R-:W-:Y:S01]  /*13600*/  FADD.FTZ R64, R186, R59 ;  /* 0x0000003bba407221 */ /* 0x000fe20000010000 */
[----:B------:R-:W-:Y:S02]  /*13610*/  MUFU.EX2 R96, R178 ;  /* 0x000000b200607308 */ /* 0x000fe40000000800 */
[----:B--2---:R-:W-:Y:S01]  /*13620*/  F2FP.BF16.F32.PACK_AB R40, R176, R143 ;  /* 0x0000008fb028723e */ /* 0x004fe200000010ff */
[----:B------:R-:W-:Y:S01]  /*13630*/  FADD.FTZ R67, R240, R57 ;  /* 0x00000039f0437221 */ /* 0x000fe20000010000 */
[----:B------:R-:W-:Y:S01]  /*13640*/  F2FP.BF16.F32.PACK_AB R2, R97, R91 ;  /* 0x0000005b6102723e */ /* 0x000fe200000010ff */
[----:B------:R-:W-:Y:S01]  /*13650*/  FADD.FTZ R65, R238, R56 ;  /* 0x00000038ee417221 */ /* 0x000fe20000010000 */
[----:B------:R-:W-:Y:S01]  /*13660*/  LOP3.LUT R66, R66, R40, RZ, 0xc0, !PT ;  /* 0x0000002842427212 */ /* 0x000fe200078ec0ff */
[----:B------:R-:W-:Y:S01]  /*13670*/  LDSM.16.MT88.4 R56, [R205+0x5400] ;  /* 0x00540000cd38783b */ /* 0x000fe20000004200 */
[--C-:B------:R-:W-:Y:S01]  /*13680*/  SHF.R.U32.HI R0, RZ, 0x10, R72.reuse ;  /* 0x00000010ff007819 */ /* 0x100fe20000011648 */
[----:B------:R-:W-:Y:S01]  /*13690*/  FADD.FTZ R81, R198, R65 ;  /* 0x00000041c6517221 */ /* 0x000fe20000010000 */
[----:B------:R-:W-:Y:S02]  /*136a0*/  LOP3.LUT R48, R48, R2, RZ, 0xc0, !PT ;  /* 0x0000000230307212 */ /* 0x000fe400078ec0ff */
[----:B------:R-:W-:Y:S01]  /*136b0*/  SHF.R.U32.HI R2, RZ, 0x18, R72 ;  /* 0x00000018ff027819 */ /* 0x000fe20000011648 */
[-C--:B----4-:R-:W-:Y:S02]  /*136c0*/  HMMA.16816.F32.BF16 R4, R44, R36.reuse, R4 ;  /* 0x000000242c04723c */ /* 0x090fe40000041804 */
[----:B------:R-:W2:Y:S03]  /*136d0*/  LDSM.16.MT88.4 R40, [R206+0x5000] ;  /* 0x00500000ce28783b */ /* 0x000ea60000004200 */
[----:B------:R-:W-:Y:S02]  /*136e0*/  LOP3.LUT R0, R0, 0xff, RZ, 0xc0, !PT ;  /* 0x000000ff00007812 */ /* 0x000fe400078ec0ff */
[--C-:B------:R-:W-:Y:S04]  /*136f0*/  HSET2.LE.AND R71, R62, R77.reuse, PT ;  /* 0x0000004d3e477233 */ /* 0x100fe80003803000 */
[----:B------:R-:W-:Y:S02]  /*13700*/  PRMT R80, R0, 0x5410, R2 ;  /* 0x0000541000507816 */ /* 0x000fe40000000002 */
[----:B------:R-:W-:Y:S02]  /*13710*/  F2FP.BF16.F32.PACK_AB R0, R94, R92 ;  /* 0x0000005c5e00723e */ /* 0x000fe400000010ff */
[--C-:B------:R-:W-:Y:S02]  /*13720*/  HSET2.LE.AND R62, R145, R77.reuse, PT ;  /* 0x0000004d913e7233 */ /* 0x100fe40003803000 */
[----:B------:R-:W-:Y:S02]  /*13730*/  LOP3.LUT R49, R49, R0, RZ, 0xc0, !PT ;  /* 0x0000000031317212 */ /* 0x000fe400078ec0ff */
[--C-:B------:R-:W-:Y:S02]  /*13740*/  HSET2.LE.AND R72, R154, R77.reuse, PT ;  /* 0x0000004d9a487233 */ /* 0x100fe40003803000 */
[----:B------:R-:W-:Y:S02]  /*13750*/  F2FP.BF16.F32.PACK_AB R65, R141, R131 ;  /* 0x000000838d41723e */ /* 0x000fe400000010ff */
[----:B------:R-:W-:Y:S01]  /*13760*/  F2FP.BF16.F32.PACK_AB R0, R115, R106 ;  /* 0x0000006a7300723e */ /* 0x000fe200000010ff */
[C---:B------:R-:W-:Y:S04]  /*13770*/  HMMA.16816.F32.BF16 R8, R48.reuse, R36, R8 ;  /* 0x000000243008723c */ /* 0x040fe80000041808 */
[----:B------:R-:W-:Y:S02]  /*13780*/  LOP3.LUT R53, R53, R0, RZ, 0xc0, !PT ;  /* 0x0000000035357212 */ /* 0x000fe400078ec0ff */
[-C--:B------:R-:W-:Y:S05]  /*13790*/  HMMA.16816.F32.BF16 R12, R48, R38.reuse, R12 ;  /* 0x00000026300c723c */ /* 0x080fea000004180c */
[--C-:B------:R-:W-:Y:S01]  /*137a0*/  HSET2.LE.AND R36, R147, R77.reuse, PT ;  /* 0x0000004d93247233 */ /* 0x100fe20003803000 */
[C---:B------:R-:W-:Y:S05]  /*137b0*/  HMMA.16816.F32.BF16 R16, R44.reuse, R38, R16 ;  /* 0x000000262c10723c */ /* 0x040fea0000041810 */
[----:B------:R-:W-:Y:S01]  /*137c0*/  F2FP.BF16.F32.PACK_AB R0, R127, R123 ;  /* 0x0000007b7f00723e */ /* 0x000fe200000010ff */
[-C--:B--2---:R-:W-:Y:S05]  /*137d0*/  HMMA.16816.F32.BF16 R20, R44, R40.reuse, R20 ;  /* 0x000000282c14723c */ /* 0x084fea0000041814 */
[----:B------:R-:W-:Y:S01]  /*137e0*/  LOP3.LUT R62, R62, R0, RZ, 0xc0, !PT ;  /* 0x000000003e3e7212 */ /* 0x000fe200078ec0ff */
[C---:B------:R-:W-:Y:S05]  /*137f0*/  HMMA.16816.F32.BF16 R24, R48.reuse, R40, R24 ;  /* 0x000000283018723c */ /* 0x040fea0000041818 */
[--C-:B------:R-:W-:Y:S01]  /*13800*/  HSET2.LE.AND R37, R146, R77.reuse, PT ;  /* 0x0000004d92257233 */ /* 0x100fe20003803000 */
[-C--:B------:R-:W-:Y:S05]  /*13810*/  HMMA.16816.F32.BF16 R28, R48, R42.reuse, R28 ;  /* 0x0000002a301c723c */ /* 0x080fea000004181c */
[----:B------:R-:W-:Y:S01]  /*13820*/  FADD.FTZ R0, R188, R64 ;  /* 0x00000040bc007221 */ /* 0x000fe20000010000 */
[----:B------:R-:W-:Y:S05]  /*13830*/  HMMA.16816.F32.BF16 R32, R44, R42, R32 ;  /* 0x0000002a2c20723c */ /* 0x000fea0000041820 */
[----:B------:R-:W-:Y:S02]  /*13840*/  F2FP.BF16.F32.PACK_AB R64, R137, R129 ;  /* 0x000000818940723e */ /* 0x000fe400000010ff */
[----:B------:R-:W-:Y:S04]  /*13850*/  LOP3.LUT R65, R37, R65, RZ, 0xc0, !PT ;  /* 0x0000004125417212 */ /* 0x000fe800078ec0ff */
[----:B------:R-:W-:Y:S02]  /*13860*/  LOP3.LUT R64, R36, R64, RZ, 0xc0, !PT ;  /* 0x0000004024407212 */ /* 0x000fe400078ec0ff */
[----:B------:R-:W2:Y:S01]  /*13870*/  LDSM.16.MT88.4 R36, [R206+0x5400] ;  /* 0x00540000ce24783b */ /* 0x000ea20000004200 */
[----:B------:R-:W-:Y:S02]  /*13880*/  F2FP.BF16.F32.PACK_AB R2, R125, R121 ;  /* 0x000000797d02723e */ /* 0x000fe400000010ff */
[--C-:B------:R-:W-:Y:S02]  /*13890*/  HSET2.LE.AND R55, R117, R77.reuse, PT ;  /* 0x0000004d75377233 */ /* 0x100fe40003803000 */
[----:B------:R-:W-:Y:S01]  /*138a0*/  LOP3.LUT R54, R54, R2, RZ, 0xc0, !PT ;  /* 0x0000000236367212 */ /* 0x000fe200078ec0ff */
[----:B------:R-:W4:Y:S01]  /*138b0*/  MUFU.EX2 R117, R180 ;  /* 0x000000b400757308 */ /* 0x000f220000000800 */
[----:B------:R-:W-:Y:S02]  /*138c0*/  F2FP.BF16.F32.PACK_AB R3, R126, R122 ;  /* 0x0000007a7e03723e */ /* 0x000fe400000010ff */
[----:B------:R-:W-:Y:S02]  /*138d0*/  F2FP.BF16.F32.PACK_AB R2, R116, R107 ;  /* 0x0000006b7402723e */ /* 0x000fe400000010ff */
[----:B------:R-:W-:Y:S02]  /*138e0*/  LOP3.LUT R55, R55, R3, RZ, 0xc0, !PT ;  /* 0x0000000337377212 */ /* 0x000fe400078ec0ff */
[----:B------:R-:W-:Y:S02]  /*138f0*/  LOP3.LUT R60, R60, R2, RZ, 0xc0, !PT ;  /* 0x000000023c3c7212 */ /* 0x000fe400078ec0ff */
[--C-:B------:R-:W-:Y:S02]  /*13900*/  HSET2.LE.AND R2, R144, R77.reuse, PT ;  /* 0x0000004d90027233 */ /* 0x100fe40003803000 */
[--C-:B------:R-:W-:Y:S01]  /*13910*/  HSET2.LE.AND R70, R63, R77.reuse, PT ;  /* 0x0000004d3f467233 */ /* 0x100fe20003803000 */
[-C--:B------:R-:W-:Y:S05]  /*13920*/  HMMA.16816.F32.BF16 R4, R52, R56.reuse, R4 ;  /* 0x000000383404723c */ /* 0x080fea0000041804 */
[----:B------:R-:W-:Y:S02]  /*13930*/  F2FP.BF16.F32.PACK_AB R3, R118, R110 ;  /* 0x0000006e7603723e */ /* 0x000fe400000010ff */
[----:B------:R-:W-:Y:S04]  /*13940*/  F2FP.BF16.F32.PACK_AB R63, R128, R124 ;  /* 0x0000007c803f723e */ /* 0x000fe800000010ff */
[----:B------:R-:W-:Y:S02]  /*13950*/  LOP3.LUT R61, R61, R3, RZ, 0xc0, !PT ;  /* 0x000000033d3d7212 */ /* 0x000fe400078ec0ff */
[----:B------:R-:W-:Y:S01]  /*13960*/  LOP3.LUT R63, R2, R63, RZ, 0xc0, !PT ;  /* 0x0000003f023f7212 */ /* 0x000fe200078ec0ff */
[----:B------:R-:W-:Y:S01]  /*13970*/  FADD.FTZ R2, R218, R67 ;  /* 0x00000043da027221 */ /* 0x000fe20000010000 */
[--C-:B------:R-:W-:Y:S02]  /*13980*/  HSET2.LE.AND R3, R151, R77.reuse, PT ;  /* 0x0000004d97037233 */ /* 0x100fe40003803000 */
[--C-:B------:R-:W-:Y:S01]  /*13990*/  HSET2.LE.AND R68, R82, R77.reuse, PT ;  /* 0x0000004d52447233 */ /* 0x100fe20003803000 */
[----:B------:R-:W-:Y:S01]  /*139a0*/  FADD.FTZ R82, R193, R0 ;  /* 0x00000000c1527221 */ /* 0x000fe20000010000 */
[----:B------:R-:W-:Y:S01]  /*139b0*/  FADD.FTZ R0, R221, R81 ;  /* 0x00000051dd007221 */ /* 0x000fe20000010000 */
[C---:B------:R-:W-:Y:S01]  /*139c0*/  HMMA.16816.F32.BF16 R8, R60.reuse, R56, R8 ;  /* 0x000000383c08723c */ /* 0x040fe20000041808 */
[----:B------:R-:W-:Y:S03]  /*139d0*/  MUFU.EX2 R57, R156 ;  /* 0x0000009c00397308 */ /* 0x000fe60000000800 */
[----:B------:R-:W-:Y:S01]  /*139e0*/  FADD.FTZ R40, R239, R0 ;  /* 0x00000000ef287221 */ /* 0x000fe20000010000 */
[--C-:B------:R-:W-:Y:S01]  /*139f0*/  HSET2.LE.AND R69, R75, R77.reuse, PT ;  /* 0x0000004d4b457233 */ /* 0x100fe20003803000 */
[-C--:B------:R-:W-:Y:S05]  /*13a00*/  HMMA.16816.F32.BF16 R12, R60, R58.reuse, R12 ;  /* 0x0000003a3c0c723c */ /* 0x080fea000004180c */
[----:B------:R-:W-:Y:S01]  /*13a10*/  FADD.FTZ R50, R241, R40 ;  /* 0x00000028f1327221 */ /* 0x000fe20000010000 */
[C---:B------:R-:W-:Y:S01]  /*13a20*/  HMMA.16816.F32.BF16 R16, R52.reuse, R58, R16 ;  /* 0x0000003a3410723c */ /* 0x040fe20000041810 */
[----:B------:R-:W-:Y:S04]  /*13a30*/  MUFU.EX2 R58, R174 ;  /* 0x000000ae003a7308 */ /* 0x000fe80000000800 */
[----:B------:R-:W-:Y:S01]  /*13a40*/  F2FP.BF16.F32.PACK_AB R67, R177, R160 ;  /* 0x000000a0b143723e */ /* 0x000fe200000010ff */
[-C--:B--2---:R-:W-:Y:S05]  /*13a50*/  HMMA.16816.F32.BF16 R20, R52, R36.reuse, R20 ;  /* 0x000000243414723c */ /* 0x084fea0000041814 */
[--C-:B------:R-:W-:Y:S01]  /*13a60*/  HSET2.LE.AND R75, R148, R77.reuse, PT ;  /* 0x0000004d944b7233 */ /* 0x100fe20003803000 */
[C---:B------:R-:W-:Y:S05]  /*13a70*/  HMMA.16816.F32.BF16 R24, R60.reuse, R36, R24 ;  /* 0x000000243c18723c */ /* 0x040fea0000041818 */
[--C-:B------:R-:W-:Y:S01]  /*13a80*/  HSET2.LE.AND R76, R76, R77.reuse, PT ;  /* 0x0000004d4c4c7233 */ /* 0x100fe20003803000 */
[-C--:B------:R-:W-:Y:S05]  /*13a90*/  HMMA.16816.F32.BF16 R28, R60, R38.reuse, R28 ;  /* 0x000000263c1c723c */ /* 0x080fea000004181c */
[----:B------:R-:W-:Y:S01]  /*13aa0*/  HSET2.LE.AND R77, R80, R77, PT ;  /* 0x0000004d504d7233 */ /* 0x000fe20003803000 */
[----:B------:R-:W-:Y:S05]  /*13ab0*/  HMMA.16816.F32.BF16 R32, R52, R38, R32 ;  /* 0x000000263420723c */ /* 0x000fea0000041820 */
[----:B------:R-:W-:Y:S01]  /*13ac0*/  FADD.FTZ R80, R219, R2 ;  /* 0x00000002db507221 */ /* 0x000fe20000010000 */
[----:B------:R-:W-:Y:S01]  /*13ad0*/  LOP3.LUT R67, R3, R67, RZ, 0xc0, !PT ;  /* 0x0000004303437212 */ /* 0x000fe200078ec0ff */
[----:B------:R-:W-:Y:S01]  /*13ae0*/  FADD.FTZ R3, R194, R82 ;  /* 0x00000052c2037221 */ /* 0x000fe20000010000 */
[----:B------:R-:W-:Y:S03]  /*13af0*/  FADD.FTZ R2, R228, R83 ;  /* 0x00000053e4027221 */ /* 0x000fe60000010000 */
[----:B------:R-:W-:Y:S01]  /*13b00*/  FADD.FTZ R41, R242, R80 ;  /* 0x00000050f2297221 */ /* 0x000fe20000010000 */
[----:B------:R-:W-:Y:S01]  /*13b10*/  FADD.FTZ R0, R245, R3 ;  /* 0x00000003f5007221 */ /* 0x000fe20000010000 */
[----:B------:R-:W2:Y:S01]  /*13b20*/  MUFU.EX2 R80, R195 ;  /* 0x000000c300507308 */ /* 0x000ea20000000800 */
[----:B------:R-:W-:Y:S01]  /*13b30*/  FADD.FTZ R2, R244, R2 ;  /* 0x00000002f4027221 */ /* 0x000fe20000010000 */
[----:B------:R-:W-:Y:S01]  /*13b40*/  FADD.FTZ R3, R243, R41 ;  /* 0x00000029f3037221 */ /* 0x000fe20000010000 */
[----:B------:R-:W-:Y:S01]  /*13b50*/  FADD.FTZ R49, R158, R0 ;  /* 0x000000009e317221 */ /* 0x000fe20000010000 */
[----:B------:R-:W2:Y:S01]  /*13b60*/  LDSM.16.MT88.4 R40, [R205+0x5800] ;  /* 0x00580000cd28783b */ /* 0x000ea20000004200 */
        /* <DEDUP_REMOVED lines=12> */
[----:B-1----:R-:W-:Y:S01]  /*13c30*/  F2FP.BF16.F32.PACK_AB R47, R132, R130 ;  /* 0x00000082842f723e */ /* 0x002fe200000010ff */
[----:B------:R1:W5:Y:S01]  /*13c40*/  LDL.LU R207, [R1+0x9c] ;  /* 0x00009c0001cf7983 */ /* 0x0003620000300800 */
[----:B------:R-:W-:Y:S01]  /*13c50*/  FADD.FTZ R36, R201, R3 ;  /* 0x00000003c9247221 */ /* 0x000fe20000010000 */
[----:B------:R-:W-:Y:S01]  /*13c60*/  FADD.FTZ R3, R204, R2 ;  /* 0x00000002cc037221 */ /* 0x000fe20000010000 */
[----:B------:R-:W-:Y:S01]  /*13c70*/  F2FP.BF16.F32.PACK_AB R44, R114, R119 ;  /* 0x00000077722c723e */ /* 0x000fe200000010ff */
[----:B------:R1:W5:Y:S01]  /*13c80*/  LDL.LU R204, [R1+0x98] ;  /* 0x0000980001cc7983 */ /* 0x0003620000300800 */
[----:B---3--:R-:W-:Y:S01]  /*13c90*/  F2FP.BF16.F32.PACK_AB R45, R99, R100 ;  /* 0x00000064632d723e */ /* 0x008fe200000010ff */
[----:B------:R-:W-:Y:S01]  /*13ca0*/  FADD.FTZ R0, R232, R56 ;  /* 0x00000038e8007221 */ /* 0x000fe20000010000 */
[----:B------:R-:W-:Y:S01]  /*13cb0*/  LOP3.LUT R46, R68, R46, RZ, 0xc0, !PT ;  /* 0x0000002e442e7212 */ /* 0x000fe200078ec0ff */
[----:B------:R-:W3:Y:S01]  /*13cc0*/  LDSM.16.MT88.4 R48, [R206+0x5800] ;  /* 0x00580000ce30783b */ /* 0x000ee20000004200 */
        /* <DEDUP_REMOVED lines=8> */
[----:B----4-:R-:W-:Y:S01]  /*13d50*/  F2FP.BF16.F32.PACK_AB R146, R117, R120 ;  /* 0x000000787592723e */ /* 0x010fe200000010ff */
[----:B------:R-:W-:Y:S01]  /*13d60*/  FADD.FTZ R37, R169, R0 ;  /* 0x00000000a9257221 */ /* 0x000fe20000010000 */
[----:B------:R-:W-:Y:S01]  /*13d70*/  FADD.FTZ R0, R155, R2 ;  /* 0x000000029b007221 */ /* 0x000fe20000010000 */
[----:B------:R-:W-:Y:S01]  /*13d80*/  FADD.FTZ R2, R166, R3 ;  /* 0x00000003a6027221 */ /* 0x000fe20000010000 */
[----:B------:R-:W4:Y:S01]  /*13d90*/  LDSM.16.MT88.4 R152, [R205+0x5c00] ;  /* 0x005c0000cd98783b */ /* 0x000f220000004200 */
[----:B------:R-:W-:Y:S01]  /*13da0*/  FADD.FTZ R36, R172, R36 ;  /* 0x00000024ac247221 */ /* 0x000fe20000010000 */
[----:B------:R-:W-:Y:S01]  /*13db0*/  FADD.FTZ R3, R170, R37 ;  /* 0x00000025aa037221 */ /* 0x000fe20000010000 */
[----:B------:R-:W-:Y:S01]  /*13dc0*/  FADD.FTZ R0, R168, R0 ;  /* 0x00000000a8007221 */ /* 0x000fe20000010000 */
[----:B------:R-:W-:Y:S01]  /*13dd0*/  FADD.FTZ R2, R167, R2 ;  /* 0x00000002a7027221 */ /* 0x000fe20000010000 */
[-C--:B--2---:R-:W-:Y:S01]  /*13de0*/  HMMA.16816.F32.BF16 R4, R64, R40.reuse, R4 ;  /* 0x000000284004723c */ /* 0x084fe20000041804 */
[----:B------:R-:W-:Y:S04]  /*13df0*/  MUFU.EX2 R68, R175 ;  /* 0x000000af00447308 */ /* 0x000fe80000000800 */
[----:B------:R-:W-:Y:S01]  /*13e00*/  FADD.FTZ R37, R222, R36 ;  /* 0x00000024de257221 */ /* 0x000fe20000010000 */
[C---:B------:R-:W-:Y:S05]  /*13e10*/  HMMA.16816.F32.BF16 R8, R44.reuse, R40, R8 ;  /* 0x000000282c08723c */ /* 0x040fea0000041808 */
[----:B------:R-:W2:Y:S01]  /*13e20*/  MUFU.EX2 R69, R246 ;  /* 0x000000f600457308 */ /* 0x000ea20000000800 */
[----:B------:R-:W-:Y:S01]  /*13e30*/  FADD.FTZ R3, R217, R3 ;  /* 0x00000003d9037221 */ /* 0x000fe20000010000 */
[-C--:B------:R-:W-:Y:S04]  /*13e40*/  HMMA.16816.F32.BF16 R12, R44, R42.reuse, R12 ;  /* 0x0000002a2c0c723c */ /* 0x080fe8000004180c */
[----:B------:R-:W-:Y:S02]  /*13e50*/  FADD.FTZ R36, R165, R0 ;  /* 0x00000000a5247221 */ /* 0x000fe40000010000 */
[C---:B------:R-:W-:Y:S05]  /*13e60*/  HMMA.16816.F32.BF16 R16, R64.reuse, R42, R16 ;  /* 0x0000002a4010723c */ /* 0x040fea0000041810 */
[----:B------:R-:W-:Y:S01]  /*13e70*/  FADD.FTZ R36, R164, R36 ;  /* 0x00000024a4247221 */ /* 0x000fe20000010000 */
[-C--:B---3--:R-:W-:Y:S05]  /*13e80*/  HMMA.16816.F32.BF16 R20, R64, R48.reuse, R20 ;  /* 0x000000304014723c */ /* 0x088fea0000041814 */
        /* <DEDUP_REMOVED lines=8> */
[----:B------:R-:W-:Y:S01]  /*13f10*/  FADD.FTZ R2, R90, R37 ;  /* 0x000000255a027221 */ /* 0x000fe20000010000 */
[-C--:B------:R-:W-:Y:S01]  /*13f20*/  HMMA.16816.F32.BF16 R28, R44, R50.reuse, R28 ;  /* 0x000000322c1c723c */ /* 0x080fe2000004181c */
[----:B------:R-:W3:Y:S02]  /*13f30*/  LDSM.16.MT88.4 R36, [R206+0x5c00] ;  /* 0x005c0000ce24783b */ /* 0x000ee40000004200 */
[----:B------:R-:W-:Y:S01]  /*13f40*/  F2FP.BF16.F32.PACK_AB R147, R96, R101 ;  /* 0x000000656093723e */ /* 0x000fe200000010ff */
        /* <DEDUP_REMOVED lines=17> */
[----:B------:R-:W-:Y:S01]  /*14060*/  FADD.FTZ R40, R109, R0 ;  /* 0x000000006d287221 */ /* 0x000fe20000010000 */
[-C--:B----4-:R-:W-:Y:S05]  /*14070*/  HMMA.16816.F32.BF16 R164, R144, R152.reuse, R4 ;  /* 0x0000009890a4723c */ /* 0x090fea0000041804 */
        /* <DEDUP_REMOVED lines=21> */
[----:B--2---:R-:W-:Y:S01]  /*141d0*/  F2FP.BF16.F32.PACK_AB R156, R68, R69 ;  /* 0x00000045449c723e */ /* 0x004fe200000010ff */
[----:B------:R-:W-:Y:S01]  /*141e0*/  FADD.FTZ R0, R119, R2 ;  /* 0x0000000277007221 */ /* 0x000fe20000010000 */
[----:B------:R-:W-:Y:S01]  /*141f0*/  F2FP.BF16.F32.PACK_AB R157, R57, R58 ;  /* 0x0000003a399d723e */ /* 0x000fe200000010ff */
        /* <DEDUP_REMOVED lines=22> */
[-C--:B---3--:R-:W-:Y:S05]  /*14360*/  HMMA.16816.F32.BF16 R148, R144, R36.reuse, R20 ;  /* 0x000000249094723c */ /* 0x088fea0000041814 */
        /* <DEDUP_REMOVED lines=10> */
[----:B------:R-:W-:Y:S02]  /*14410*/  IMAD.MOV.U32 R137, RZ, RZ, R134 ;  /* 0x000000ffff897224 */ /* 0x000fe400078e0086 */
[----:B------:R-:W-:Y:S03]  /*14420*/  FADD.FTZ R0, R57, R3 ;  /* 0x0000000339007221 */ /* 0x000fe60000010000 */
[----:B------:R-:W-:Y:S01]  /*14430*/  FADD.FTZ R3, R86, R2 ;  /* 0x0000000256037221 */ /* 0x000fe20000010000 */
[----:B------:R1:W-:Y:S01]  /*14440*/  STL [R1+0x30], R6 ;  /* 0x0000300601007387 */ /* 0x0003e20000100800 */
[----:B------:R-:W-:Y:S04]  /*14450*/  HMMA.16816.F32.BF16 R144, R144, R38, R32 ;  /* 0x000000269090723c */ /* 0x000fe80000041820 */
[----:B------:R-:W-:Y:S01]  /*14460*/  FADD.FTZ R4, R96, R5 ;  /* 0x0000000560047221 */ /* 0x000fe20000010000 */
[----:B------:R-:W-:Y:S01]  /*14470*/  FADD.FTZ R3, R85, R3 ;  /* 0x0000000355037221 */ /* 0x000fe20000010000 */
[----:B------:R-:W-:Y:S01]  /*14480*/  FADD.FTZ R2, R84, R0 ;  /* 0x0000000054027221 */ /* 0x000fe20000010000 */
[----:B------:R-:W-:Y:S02]  /*14490*/  VIADD R0, R227, 0xffffffff ;  /* 0xffffffffe3007836 */ /* 0x000fe40000000000 */
[----:B------:R1:W-:Y:S02]  /*144a0*/  STL [R1+0x34], R4 ;  /* 0x0000340401007387 */ /* 0x0003e40000100800 */
[----:B------:R-:W-:Y:S01]  /*144b0*/  FADD.FTZ R2, R80, R2 ;  /* 0x0000000250027221 */ /* 0x000fe20000010000 */
[----:B------:R-:W-:Y:S01]  /*144c0*/  IMAD.MOV.U32 R227, RZ, RZ, R0 ;  /* 0x000000ffffe37224 */ /* 0x000fe200078e0000 */
[----:B------:R1:W-:Y:S01]  /*144d0*/  STL [R1+0x38], R3 ;  /* 0x0000380301007387 */ /* 0x0003e20000100800 */
[----:B------:R-:W-:Y:S02]  /*144e0*/  IMAD.MOV.U32 R135, RZ, RZ, R139 ;  /* 0x000000ffff877224 */ /* 0x000fe400078e008b */
[----:B------:R-:W-:Y:S01]  /*144f0*/  IMAD.MOV.U32 R132, RZ, RZ, R140 ;  /* 0x000000ffff847224 */ /* 0x000fe200078e008c */
[----:B------:R1:W-:Y:S01]  /*14500*/  STL [R1+0x3c], R2 ;  /* 0x00003c0201007387 */ /* 0x0003e20000100800 */
[----:B------:R-:W-:Y:S01]  /*14510*/  IMAD.MOV.U32 R136, RZ, RZ, R138 ;  /* 0x000000ffff887224 */ /* 0x000fe200078e008a */
[----:B------:R-:W-:Y:S06]  /*14520*/  @P5 BRA `(.L_x_580) ;  /* 0xffffff7c00045947 */ /* 0x000fec000383ffff */
.L_x_579:
[----:B------:R-:W2:Y:S01]  /*14530*/  LDL.LU R8, [R1+0x30] ;  /* 0x0000300001087983 */ /* 0x000ea20000300800 */
[----:B------:R-:W-:-:S03]  /*14540*/  ULDC UR4, c[0x0][0x38c] ;  /* 0x0000e30000047ab9 */ /* 0x000fc60000000800 */
[----:B------:R-:W3:Y:S04]  /*14550*/  LDL.LU R7, [R1+0x34] ;  /* 0x0000340001077983 */ /* 0x000ee80000300800 */
[----:B------:R-:W4:Y:S04]  /*14560*/  LDL.LU R5, [R1+0x38] ;  /* 0x0000380001057983 */ /* 0x000f280000300800 */
[----:B-1----:R-:W4:Y:S04]  /*14570*/  LDL.LU R6, [R1+0x3c] ;  /* 0x00003c0001067983 */ /* 0x002f280000300800 */
[----:B------:R-:W4:Y:S01]  /*14580*/  LDL R24, [R1+0x90] ;  /* 0x0000900001187983 */ /* 0x000f220000100800 */
[----:B------:R-:W1:Y:S02]  /*14590*/  S2R R22, SR_TID.X ;  /* 0x0000000000167919 */ /* 0x000e640000002100 */
[----:B-1----:R-:W-:Y:S01]  /*145a0*/  SHF.R.S32.HI R21, RZ, 0x1f, R22 ;  /* 0x0000001fff157819 */ /* 0x002fe20000011416 */
[----:B------:R-:W-:Y:S01]  /*145b0*/  UMOV UR5, 0x400 ;  /* 0x0000040000057882 */ /* 0x000fe20000000000 */
[----:B--2---:R-:W1:Y:S04]  /*145c0*/  SHFL.BFLY PT, R3, R8, 0x2, 0x1f ;  /* 0x0c401f0008037f89 */ /* 0x004e6800000e0000 */
[----:B---3--:R-:W2:Y:S04]  /*145d0*/  SHFL.BFLY PT, R2, R7, 0x2, 0x1f ;  /* 0x0c401f0007027f89 */ /* 0x008ea800000e0000 */
        /* <DEDUP_REMOVED lines=26> */
[----:B------:R-:W-:-:S07]  /*14780*/  LOP3.LUT R7, R5, 0xfffffffc, RZ, 0xc0, !PT ;  /* 0xfffffffc05077812 */ /* 0x000fce00078ec0ff */
[----:B------:R-:W3:Y:S01]  /*14790*/  @P3 MUFU.RCP R3, R19 ;  /* 0x0000001300033308 */ /* 0x000ee20000001000 */
[----:B------:R-:W-:-:S07]  /*147a0*/  SHF.R.S32.HI R5, RZ, 0x1f, R28 ;  /* 0x0000001fff057819 */ /* 0x000fce000001141c */
[----:B------:R-:W4:Y:S01]  /*147b0*/  @P2 MUFU.RCP R4, R20 ;  /* 0x0000001400042308 */ /* 0x000f220000001000 */
[----:B------:R-:W-:Y:S01]  /*147c0*/  LEA.HI R5, R5, R28, RZ, 0x3 ;  /* 0x0000001c05057211 */ /* 0x000fe200078f18ff */
[----:B-1----:R-:W-:Y:S01]  /*147d0*/  FMUL.FTZ R2, R2, UR4 ;  /* 0x0000000402027c20 */ /* 0x002fe20008410000 */
[----:B------:R-:W-:Y:S02]  /*147e0*/  LEA.HI R21, R21, R22, RZ, 0x5 ;  /* 0x0000001615157211 */ /* 0x000fe400078f28ff */
        /* <DEDUP_REMOVED lines=11> */
[----:B------:R-:W-:Y:S01]  /*148a0*/  IADD3 R5, R28, -R5, RZ ;  /* 0x800000051c057210 */ /* 0x000fe20007ffe0ff */
[----:B----4-:R-:W-:Y:S01]  /*148b0*/  FMUL.FTZ R2, R4, UR4 ;  /* 0x0000000404027c20 */ /* 0x010fe20008410000 */
[----:B------:R-:W1:Y:S01]  /*148c0*/  S2UR UR4, SR_CgaCtaId ;  /* 0x00000000000479c3 */ /* 0x000e620000008800 */
[----:B------:R-:W-:-:S02]  /*148d0*/  SHF.R.S32.HI R6, RZ, 0x5, R21 ;  /* 0x00000005ff067819 */ /* 0x000fc40000011415 */
[----:B------:R-:W-:Y:S02]  /*148e0*/  IADD3 R7, -R7, R22, RZ ;  /* 0x0000001607077210 */ /* 0x000fe40007ffe1ff */
[----:B------:R-:W-:Y:S01]  /*148f0*/  LEA.HI R4, R5, R5, RZ, 0x1 ;  /* 0x0000000505047211 */ /* 0x000fe200078f08ff */
[C---:B------:R-:W-:Y:S01]  /*14900*/  FMUL.FTZ R164, R0.reuse, R164 ;  /* 0x000000a400a47220 */ /* 0x040fe20000410000 */
[----:B------:R-:W-:Y:S01]  /*14910*/  FMUL.FTZ R15, R0, R165 ;  /* 0x000000a5000f7220 */ /* 0x000fe20000410000 */
[----:B------:R-:W-:Y:S02]  /*14920*/  IMAD R10, R6, 0x100, R7 ;  /* 0x00000100060a7824 */ /* 0x000fe400078e0207 */
        /* <DEDUP_REMOVED lines=8> */
[----:B------:R-:W-:-:S03]  /*149b0*/  SHF.L.U32 R6, R0, 0x6, RZ ;  /* 0x0000000600067819 */ /* 0x000fc600000006ff */
[----:B------:R-:W-:Y:S01]  /*149c0*/  IMAD.IADD R4, R5, 0x1, -R4 ;  /* 0x0000000105047824 */ /* 0x000fe200078e0a04 */
[----:B------:R-:W-:Y:S02]  /*149d0*/  LOP3.LUT R5, R6, 0xc0, RZ, 0xc0, !PT ;  /* 0x000000c006057812 */ /* 0x000fe400078ec0ff */
[----:B------:R-:W-:Y:S02]  /*149e0*/  LOP3.LUT R6, R0, 0x1, RZ, 0xc0, !PT ;  /* 0x0000000100067812 */ /* 0x000fe400078ec0ff */
[----:B------:R-:W-:Y:S02]  /*149f0*/  LEA R4, R4, R10, 0x4 ;  /* 0x0000000a04047211 */ /* 0x000fe400078e20ff */
[----:B------:R-:W-:Y:S01]  /*14a00*/  LEA.HI R5, R5, R5, RZ, 0x1d ;  /* 0x0000000505057211 */ /* 0x000fe200078fe8ff */
[----:B-1----:R-:W-:Y:S01]  /*14a10*/  ULEA UR4, UR4, UR5, 0x18 ;  /* 0x0000000504047291 */ /* 0x002fe2000f8ec03f */
[----:B------:R-:W-:Y:S02]  /*14a20*/  ISETP.NE.U32.AND P6, PT, R6, 0x1, PT ;  /* 0x000000010600780c */ /* 0x000fe40003fc5070 */
[----:B------:R-:W-:Y:S01]  /*14a30*/  MOV R10, 0x10 ;  /* 0x00000010000a7802 */ /* 0x000fe20000000f00 */
[----:B------:R-:W-:Y:S01]  /*14a40*/  IMAD.U32 R4, R4, 0x2, R5 ;  /* 0x0000000204047824 */ /* 0x000fe200078e0005 */
[----:B------:R-:W-:-:S02]  /*14a50*/  LOP3.LUT P0, RZ, R0, 0x2, RZ, 0xc0, !PT ;  /* 0x0000000200ff7812 */ /* 0x000fc4000780c0ff */
[----:B------:R-:W-:Y:S02]  /*14a60*/  ISETP.NE.AND P1, PT, R24, -0x1, PT ;  /* 0xffffffff1800780c */ /* 0x000fe40003f25270 */
[----:B------:R-:W-:Y:S02]  /*14a70*/  SEL R10, R10, 0xfffffff0, P6 ;  /* 0xfffffff00a0a7807 */ /* 0x000fe40003000000 */
[----:B------:R-:W-:Y:S02]  /*14a80*/  LEA R0, R4, UR4, 0x1 ;  /* 0x0000000404007c11 */ /* 0x000fe4000f8e08ff */
[----:B------:R-:W-:Y:S02]  /*14a90*/  F2FP.BF16.F32.PACK_AB R15, R15, R164 ;  /* 0x000000a40f0f723e */ /* 0x000fe400000010ff */
[----:B------:R-:W-:Y:S02]  /*14aa0*/  F2FP.BF16.F32.PACK_AB R16, R16, R166 ;  /* 0x000000a61010723e */ /* 0x000fe400000010ff */
[----:B------:R-:W-:-:S02]  /*14ab0*/  F2FP.BF16.F32.PACK_AB R14, R14, R152 ;  /* 0x000000980e0e723e */ /* 0x000fc400000010ff */
        /* <DEDUP_REMOVED lines=58> */
.L_x_583:
[----:B------:R-:W-:Y:S01]  /*14e60*/  STS [R6+0x1000], R9 ;  /* 0x0010000906007388 */ /* 0x000fe20000000800 */
[----:B------:R-:W-:Y:S01]  /*14e70*/  ULDC.U8 UR5, c[0x0][0x3d8] ;  /* 0x0000f60000057ab9 */ /* 0x000fe20000000000 */
[----:B------:R-:W1:Y:S01]  /*14e80*/  @P5 LDC R12, c[0x0][0x2e8] ;  /* 0x0000ba00ff0c5b82 */ /* 0x000e620000000800 */
[----:B------:R-:W-:Y:S01]  /*14e90*/  ISETP.NE.AND P0, PT, RZ, UR5, PT ;  /* 0x00000005ff007c0c */ /* 0x000fe2000bf05270 */
[----:B------:R2:W-:Y:S01]  /*14ea0*/  STS [R6+0x1200], R8 ;  /* 0x0012000806007388 */ /* 0x0005e20000000800 */
[----:B------:R-:W-:Y:S02]  /*14eb0*/  ULDC.U8 UR4, c[0x0][0x3d9] ;  /* 0x0000f64000047ab9 */ /* 0x000fe40000000000 */
[----:B------:R-:W-:Y:S01]  /*14ec0*/  ISETP.EQ.AND P0, PT, RZ, UR4, P0 ;  /* 0x00000004ff007c0c */ /* 0x000fe20008702270 */
[----:B------:R-:W3:Y:S01]  /*14ed0*/  S2R R23, SR_CTAID.Y ;  /* 0x0000000000177919 */ /* 0x000ee20000002600 */
[----:B------:R-:W-:Y:S01]  /*14ee0*/  ISETP.NE.AND P6, PT, RZ, UR4, PT ;  /* 0x00000004ff007c0c */ /* 0x000fe2000bfc5270 */
[----:B------:R-:W4:Y:S01]  /*14ef0*/  @P4 LDC R14, c[0x0][0x2e8] ;  /* 0x0000ba00ff0e4b82 */ /* 0x000f220000000800 */
[----:B------:R-:W1:Y:S01]  /*14f00*/  S2R R31, SR_CTAID.Z ;  /* 0x00000000001f7919 */ /* 0x000e620000002700 */
[----:B------:R-:W1:Y:S01]  /*14f10*/  S2R R30, SR_CTAID.X ;  /* 0x00000000001e7919 */ /* 0x000e620000002500 */
[----:B------:R-:W1:Y:S07]  /*14f20*/  S2R R11, SR_TID.X ;  /* 0x00000000000b7919 */ /* 0x000e6e0000002100 */
[----:B------:R-:W-:-:S02]  /*14f30*/  @!P0 CS2R R2, SRZ ;  /* 0x0000000000028805 */ /* 0x000fc4000001ff00 */
[----:B------:R-:W1:Y:S01]  /*14f40*/  @P6 LDC.64 R4, c[0x0][0x2c0] ;  /* 0x0000b000ff046b82 */ /* 0x000e620000000a00 */
[----:B------:R-:W-:Y:S04]  /*14f50*/  STS [R10+0x1200], R0 ;  /* 0x001200000a007388 */ /* 0x000fe80000000800 */
[----:B------:R3:W-:Y:S01]  /*14f60*/  STS [R10+0x1000], R7 ;  /* 0x001000070a007388 */ /* 0x0007e20000000800 */
[----:B--2---:R2:W1:Y:S01]  /*14f70*/  @P4 MUFU.LG2 R8, R18 ;  /* 0x0000001200084308 */ /* 0x0044620000000c00 */
[----:B------:R-:W-:Y:S02]  /*14f80*/  P2R R6, PR, RZ, 0x40 ;  /* 0x00000040ff067803 */ /* 0x000fe40000000000 */
[----:B------:R-:W-:-:S05]  /*14f90*/  @!P0 PLOP3.LUT P6, PT, PT, PT, PT, 0x8, 0x0 ;  /* 0x000000000000881c */ /* 0x000fca0003fce170 */
[----:B---3--:R2:W3:Y:S01]  /*14fa0*/  @P5 MUFU.LG2 R7, R17 ;  /* 0x0000001100075308 */ /* 0x0084e20000000c00 */
[----:B------:R-:W-:Y:S07]  /*14fb0*/  @!P0 BRA `(.L_x_584) ;  /* 0x0000000000188947 */ /* 0x000fee0003800000 */
[----:B------:R-:W4:Y:S01]  /*14fc0*/  S2R R2, SR_CTAID.Y ;  /* 0x0000000000027919 */ /* 0x000f220000002600 */
[----:B------:R-:W4:Y:S01]  /*14fd0*/  LDC R0, c[0x0][0x2c4] ;  /* 0x0000b100ff007b82 */ /* 0x000f220000000800 */
[----:B------:R-:W-:Y:S01]  /*14fe0*/  PLOP3.LUT P6, PT, PT, PT, PT, 0x80, 0x0 ;  /* 0x000000000000781c */ /* 0x000fe20003fcf070 */
[----:B----4-:R-:W-:-:S05]  /*14ff0*/  IMAD R2, R2, R0, RZ ;  /* 0x0000000002027224 */ /* 0x010fca00078e02ff */
[----:B------:R-:W-:-:S04]  /*15000*/  SEL R2, R2, R24, !P1 ;  /* 0x0000001802027207 */ /* 0x000fc80004800000 */
[----:B------:R-:W-:-:S07]  /*15010*/  SHF.R.S32.HI R3, RZ, 0x1f, R2 ;  /* 0x0000001fff037819 */ /* 0x000fce0000011402 */
.L_x_584:
[----:B------:R-:W-:Y:S02]  /*15020*/  ISETP.NE.AND P0, PT, R6, RZ, PT ;  /* 0x000000ff0600720c */ /* 0x000fe40003f05270 */
[----:B-1----:R-:W-:-:S11]  /*15030*/  SHF.R.S32.HI R29, RZ, 0x1f, R11 ;  /* 0x0000001fff1d7819 */ /* 0x002fd6000001140b */
[----:B------:R-:W1:Y:S01]  /*15040*/  @P0 LDC R6, c[0x0][0x2c0] ;  /* 0x0000b000ff060b82 */ /* 0x000e620000000800 */
[----:B------:R-:W-:Y:S01]  /*15050*/  @P0 IMAD R0, R5, R4, RZ ;  /* 0x0000000405000224 */ /* 0x000fe200078e02ff */
        /* <DEDUP_REMOVED lines=8> */
.L_x_585:
[----:B------:R2:W5:Y:S01]  /*150e0*/  LDL R36, [R1+0x94] ;  /* 0x0000940001247983 */ /* 0x0005620000100800 */
[----:B------:R-:W-:Y:S01]  /*150f0*/  LEA.HI R29, R29, R11, RZ, 0x2 ;  /* 0x0000000b1d1d7211 */ /* 0x000fe200078f10ff */
[----:B------:R-:W2:Y:S01]  /*15100*/  @P3 LDC R16, c[0x0][0x2e8] ;  /* 0x0000ba00ff103b82 */ /* 0x000ea20000000800 */
[----:B------:R-:W-:-:S07]  /*15110*/  LOP3.LUT R9, R21, 0xffffffe0, RZ, 0xc0, !PT ;  /* 0xffffffe015097812 */ /* 0x000fce00078ec0ff */
[----:B------:R-:W-:Y:S01]  /*15120*/  BAR.SYNC.DEFER_BLOCKING 0x0 ;  /* 0x0000000000007b1d */ /* 0x000fe20000010000 */
[----:B------:R-:W-:Y:S01]  /*15130*/  LOP3.LUT R5, R29, 0xfffffffc, RZ, 0xc0, !PT ;  /* 0xfffffffc1d057812 */ /* 0x000fe200078ec0ff */
[----:B------:R-:W-:Y:S01]  /*15140*/  IMAD R4, R23, R4, RZ ;  /* 0x0000000417047224 */ /* 0x000fe200078e02ff */
[----:B------:R-:W-:Y:S01]  /*15150*/  IADD3 R9, -R9, R22, RZ ;  /* 0x0000001609097210 */ /* 0x000fe20007ffe1ff */
[----:B---3--:R-:W-:Y:S01]  /*15160*/  @P5 FMUL.FTZ R7, R7, 0.69314718246459960938 ;  /* 0x3f31721807075820 */ /* 0x008fe20000410000 */
[----:B------:R-:W-:-:S03]  /*15170*/  MOV R24, 0x7f800000 ;  /* 0x7f80000000187802 */ /* 0x000fc60000000f00 */
[----:B------:R-:W3:Y:S01]  /*15180*/  @P2 LDC R15, c[0x0][0x2e8] ;  /* 0x0000ba00ff0f2b82 */ /* 0x000ee20000000800 */
[----:B------:R-:W-:Y:S01]  /*15190*/  IMAD.IADD R10, R11, 0x1, -R5 ;  /* 0x000000010b0a7824 */ /* 0x000fe200078e0a05 */
[----:B------:R-:W4:Y:S01]  /*151a0*/  @P3 MUFU.LG2 R13, R19 ;  /* 0x00000013000d3308 */ /* 0x000f220000000c00 */
[----:B------:R-:W-:Y:S01]  /*151b0*/  SEL R5, R4, RZ, !P6 ;  /* 0x000000ff04057207 */ /* 0x000fe20007000000 */
[----:B-1----:R-:W-:Y:S01]  /*151c0*/  IMAD R4, R30, R6, RZ ;  /* 0x000000061e047224 */ /* 0x002fe200078e02ff */
[----:B------:R-:W-:Y:S01]  /*151d0*/  LOP3.LUT P6, RZ, R9, 0x3, RZ, 0xc0, !PT ;  /* 0x0000000309ff7812 */ /* 0x000fe200078cc0ff */
[----:B------:R-:W-:Y:S01]  /*151e0*/  @P5 FFMA.FTZ R24, R140, R12, R7 ;  /* 0x0000000c8c185223 */ /* 0x000fe20000010007 */
[----:B------:R-:W-:Y:S01]  /*151f0*/  SHF.L.U32 R12, R10, 0x3, RZ ;  /* 0x000000030a0c7819 */ /* 0x000fe200000006ff */
[----:B------:R-:W-:Y:S01]  /*15200*/  IMAD R0, R31, R0, R5 ;  /* 0x000000001f007224 */ /* 0x000fe200078e0205 */
[----:B------:R-:W-:Y:S01]  /*15210*/  SHF.L.U32 R7, R4, 0x7, RZ ;  /* 0x0000000704077819 */ /* 0x000fe200000006ff */
[----:B------:R-:W1:Y:S01]  /*15220*/  @P2 MUFU.LG2 R11, R20 ;  /* 0x00000014000b2308 */ /* 0x000e620000000c00 */
[----:B------:R-:W-:Y:S01]  /*15230*/  @P4 FMUL.FTZ R8, R8, 0.69314718246459960938 ;  /* 0x3f31721808084820 */ /* 0x000fe20000410000 */
[----:B------:R-:W-:Y:S01]  /*15240*/  BSSY B0, `(.L_x_586) ;  /* 0x0000041000007945 */ /* 0x000fe20003800000 */
[--C-:B------:R-:W-:Y:S01]  /*15250*/  IADD3 R10, P1, P0, R7, R2, R0.reuse ;  /* 0x00000002070a7210 */ /* 0x100fe2000783e000 */
[----:B------:R-:W-:Y:S01]  /*15260*/  IMAD.MOV.U32 R25, RZ, RZ, 0x7f800000 ;  /* 0x7f800000ff197424 */ /* 0x000fe200078e00ff */
[----:B------:R-:W-:Y:S01]  /*15270*/  SHF.R.S32.HI R9, RZ, 0x1f, R7 ;  /* 0x0000001fff097819 */ /* 0x000fe20000011407 */
[----:B------:R-:W-:Y:S01]  /*15280*/  IMAD.MOV.U32 R23, RZ, RZ, 0x7f800000 ;  /* 0x7f800000ff177424 */ /* 0x000fe200078e00ff */
[----:B------:R-:W-:Y:S01]  /*15290*/  SHF.R.S32.HI R0, RZ, 0x1f, R0 ;  /* 0x0000001fff007819 */ /* 0x000fe20000011400 */
[----:B-----5:R3:W3:Y:S01]  /*152a0*/  LDS.128 R32, [R223+0x1800] ;  /* 0x00180000df207984 */ /* 0x0206e20000000c00 */
[----:B----4-:R-:W-:Y:S01]  /*152b0*/  @P3 FMUL.FTZ R5, R13, 0.69314718246459960938 ;  /* 0x3f3172180d053820 */ /* 0x010fe20000410000 */
[----:B------:R-:W-:Y:S01]  /*152c0*/  MOV R22, 0x7f800000 ;  /* 0x7f80000000167802 */ /* 0x000fe20000000f00 */
[----:B------:R-:W-:Y:S01]  /*152d0*/  @P4 FFMA.FTZ R25, R139, R14, R8 ;  /* 0x0000000e8b194223 */ /* 0x000fe20000010008 */
[----:B------:R-:W-:Y:S01]  /*152e0*/  SHF.R.S32.HI R30, RZ, 0x1f, R12 ;  /* 0x0000001fff1e7819 */ /* 0x000fe2000001140c */
[----:B--2---:R-:W-:Y:S01]  /*152f0*/  @P3 FFMA.FTZ R22, R138, R16, R5 ;  /* 0x000000108a163223 */ /* 0x004fe20000010005 */
[----:B------:R-:W-:Y:S01]  /*15300*/  IADD3.X R9, R9, R3, R0, P1, P0 ;  /* 0x0000000309097210 */ /* 0x000fe20000fe0400 */
[----:B-1----:R-:W-:-:S04]  /*15310*/  @P2 FMUL.FTZ R4, R11, 0.69314718246459960938 ;  /* 0x3f3172180b042820 */ /* 0x002fc80000410000 */
[----:B---3--:R-:W-:Y:S01]  /*15320*/  @P2 FFMA.FTZ R23, R134, R15, R4 ;  /* 0x0000000f86172223 */ /* 0x008fe20000010004 */
        /* <DEDUP_REMOVED lines=50> */
.L_x_587:
[----:B------:R-:W-:Y:S05]  /*15650*/  BSYNC B0 ;  /* 0x0000000000007941 */ /* 0x000fea0003800000 */
.L_x_586:
        /* <DEDUP_REMOVED lines=34> */
.L_x_589:
[----:B------:R-:W-:Y:S05]  /*15880*/  BSYNC B0 ;  /* 0x0000000000007941 */ /* 0x000fea0003800000 */
.L_x_588:
        /* <DEDUP_REMOVED lines=16> */
.L_x_591:
[----:B------:R-:W-:Y:S05]  /*15990*/  BSYNC B0 ;  /* 0x0000000000007941 */ /* 0x000fea0003800000 */
.L_x_590:
        /* <DEDUP_REMOVED lines=16> */
.L_x_593:
[----:B------:R-:W-:Y:S05]  /*15aa0*/  BSYNC B0 ;  /* 0x0000000000007941 */ /* 0x000fea0003800000 */
.L_x_592:
        /* <DEDUP_REMOVED lines=15> */
.L_x_549:
[----:B------:R-:W2:Y:S01]  /*15ba0*/  LDL.LU R21, [R1+0x90] ;  /* 0x0000900001157983 */ /* 0x000ea20000300800 */
[----:B------:R-:W1:Y:S01]  /*15bb0*/  LDC.U8 R2, c[0x0][0x3d9] ;  /* 0x0000f640ff027b82 */ /* 0x000e620000000000 */
[----:B------:R-:W-:Y:S01]  /*15bc0*/  LEA.HI R12, R33, R210, RZ, 0x2 ;  /* 0x000000d2210c7211 */ /* 0x000fe200078f10ff */
[----:B------:R-:W-:Y:S01]  /*15bd0*/  ULDC UR6, c[0x0][0x2d0] ;  /* 0x0000b40000067ab9 */ /* 0x000fe20000000800 */
[----:B------:R-:W3:Y:S01]  /*15be0*/  S2R R28, SR_CTAID.X ;  /* 0x00000000001c7919 */ /* 0x000ee20000002500 */
[----:B------:R-:W-:Y:S01]  /*15bf0*/  ULDC.64 UR4, c[0x0][0x2a0] ;  /* 0x0000a80000047ab9 */ /* 0x000fe20000000a00 */
[----:B------:R-:W-:Y:S03]  /*15c00*/  BSSY B0, `(.L_x_594) ;  /* 0x000004e000007945 */ /* 0x000fe60003800000 */
[----:B------:R-:W4:Y:S01]  /*15c10*/  LDC.U8 R0, c[0x0][0x3d8] ;  /* 0x0000f600ff007b82 */ /* 0x000f220000000000 */
[----:B-1----:R-:W-:-:S02]  /*15c20*/  ISETP.NE.AND P5, PT, R2, RZ, PT ;  /* 0x000000ff0200720c */ /* 0x002fc40003fa5270 */
[C---:B----4-:R-:W-:Y:S02]  /*15c30*/  ISETP.NE.AND P1, PT, R0.reuse, RZ, PT ;  /* 0x000000ff0000720c */ /* 0x050fe40003f25270 */
[----:B------:R-:W-:Y:S02]  /*15c40*/  ISETP.NE.AND P2, PT, R0, RZ, !P5 ;  /* 0x000000ff0000720c */ /* 0x000fe40006f45270 */
[----:B------:R-:W-:-:S07]  /*15c50*/  ISETP.EQ.AND P1, PT, R2, RZ, P1 ;  /* 0x000000ff0200720c */ /* 0x000fce0000f22270 */
[----:B------:R-:W1:Y:S08]  /*15c60*/  @!P5 LDC R6, c[0x0][0x2c4] ;  /* 0x0000b100ff06db82 */ /* 0x000e700000000800 */
[----:B------:R-:W4:Y:S01]  /*15c70*/  @P5 LDC.64 R10, c[0x0][0x2c0] ;  /* 0x0000b000ff0a5b82 */ /* 0x000f220000000a00 */
[----:B------:R-:W-:-:S07]  /*15c80*/  @!P1 CS2R R16, SRZ ;  /* 0x0000000000109805 */ /* 0x000fce000001ff00 */
        /* <DEDUP_REMOVED lines=17> */
[----:B------:R-:W-:Y:S02]  /*15da0*/  @P0 IMAD R9, R21, R9, R3 ;  /* 0x0000000915090224 */ /* 0x000fe400078e0203 */
[----:B-----5:R-:W-:Y:S02]  /*15db0*/  @!P2 IMAD R21, R35, R14, RZ ;  /* 0x0000000e2315a224 */ /* 0x020fe400078e02ff */
        /* <DEDUP_REMOVED lines=10> */
[----:B------:R-:W-:Y:S01]  /*15e60*/  @P1 SHF.R.S32.HI R17, RZ, 0x1f, R21 ;  /* 0x0000001fff111819 */ /* 0x000fe20000011415 */
[----:B------:R-:W-:-:S02]  /*15e70*/  @!P0 IMAD.IADD R9, R5, 0x1, R7 ;  /* 0x0000000105098824 */ /* 0x000fc400078e0207 */
[----:B------:R-:W-:Y:S01]  /*15e80*/  @!P0 IMAD.MOV.U32 R3, RZ, RZ, R4 ;  /* 0x000000ffff038224 */ /* 0x000fe200078e0004 */
[----:B------:R-:W-:Y:S01]  /*15e90*/  ISETP.GE.AND P0, PT, R24, R12, PT ;  /* 0x0000000c1800720c */ /* 0x000fe20003f06270 */
[----:B------:R-:W-:Y:S01]  /*15ea0*/  @P5 IMAD.MOV.U32 R2, RZ, RZ, 0x1 ;  /* 0x00000001ff025424 */ /* 0x000fe200078e00ff */
[----:B------:R-:W-:Y:S01]  /*15eb0*/  ISETP.NE.OR P6, PT, R0, RZ, P4 ;  /* 0x000000ff0000720c */ /* 0x000fe200027c5670 */
[----:B------:R-:W-:Y:S01]  /*15ec0*/  @!P5 IMAD R2, R6, R15, RZ ;  /* 0x0000000f0602d224 */ /* 0x000fe200078e02ff */
[C---:B------:R-:W-:Y:S01]  /*15ed0*/  ISETP.NE.OR P3, PT, R0.reuse, RZ, P3 ;  /* 0x000000ff0000720c */ /* 0x040fe20001f65670 */
[----:B------:R-:W-:Y:S01]  /*15ee0*/  @P1 IMAD.MOV.U32 R16, RZ, RZ, R21 ;  /* 0x000000ffff101224 */ /* 0x000fe200078e0015 */
[C---:B------:R-:W-:Y:S01]  /*15ef0*/  ISETP.NE.OR P2, PT, R0.reuse, RZ, P2 ;  /* 0x000000ff0000720c */ /* 0x040fe20001745670 */
[----:B------:R-:W-:Y:S01]  /*15f00*/  IMAD R5, R35, R2, RZ ;  /* 0x0000000223057224 */ /* 0x000fe200078e02ff */
[C---:B------:R-:W-:Y:S01]  /*15f10*/  ISETP.NE.OR P0, PT, R0.reuse, RZ, P0 ;  /* 0x000000ff0000720c */ /* 0x040fe20000705670 */
[----:B------:R-:W-:Y:S01]  /*15f20*/  IMAD.SHL.U32 R0, R0, 0x8, RZ ;  /* 0x0000000800007824 */ /* 0x000fe200078e00ff */
[----:B------:R-:W-:-:S02]  /*15f30*/  P2R R26, PR, RZ, 0x4 ;  /* 0x00000004ff1a7803 */ /* 0x000fc40000000000 */
[----:B------:R-:W-:Y:S02]  /*15f40*/  P2R R27, PR, RZ, 0x1 ;  /* 0x00000001ff1b7803 */ /* 0x000fe40000000000 */
[C---:B------:R-:W-:Y:S02]  /*15f50*/  IADD3 R2, P0, R0.reuse, R3, RZ ;  /* 0x0000000300027210 */ /* 0x040fe40007f1e0ff */
[C---:B------:R-:W-:Y:S02]  /*15f60*/  ISETP.GE.AND P2, PT, R0.reuse, UR6, PT ;  /* 0x0000000600007c0c */ /* 0x040fe4000bf46270 */
[----:B------:R-:W-:Y:S02]  /*15f70*/  LEA.HI.X.SX32 R3, R0, R9, 0x1, P0 ;  /* 0x0000000900037211 */ /* 0x000fe400000f0eff */
[----:B------:R-:W-:Y:S02]  /*15f80*/  ISETP.GE.OR P0, PT, R8, R12, P2 ;  /* 0x0000000c0800720c */ /* 0x000fe40001706670 */
[----:B------:R-:W-:Y:S01]  /*15f90*/  SHF.R.S32.HI R4, RZ, 0x1f, R18 ;  /* 0x0000001fff047819 */ /* 0x000fe20000011412 */
[----:B------:R-:W-:Y:S01]  /*15fa0*/  IMAD.WIDE.U32 R6, R18, UR4, R2 ;  /* 0x0000000412067c25 */ /* 0x000fe2000f8e0002 */
[----:B------:R-:W-:-:S02]  /*15fb0*/  SHF.R.S32.HI R9, RZ, 0x1f, R8 ;  /* 0x0000001fff097819 */ /* 0x000fc40000011408 */
[----:B------:R-:W-:Y:S01]  /*15fc0*/  P2R R25, PR, RZ, 0x8 ;  /* 0x00000008ff197803 */ /* 0x000fe20000000000 */
[----:B------:R-:W-:Y:S01]  /*15fd0*/  IMAD R4, R4, UR4, RZ ;  /* 0x0000000404047c24 */ /* 0x000fe2000f8e02ff */
[----:B-1----:R-:W-:Y:S01]  /*15fe0*/  SEL R21, R5, RZ, !P1 ;  /* 0x000000ff05157207 */ /* 0x002fe20004800000 */
[----:B---3--:R-:W-:Y:S01]  /*15ff0*/  IMAD.WIDE R2, R28, 0x80, R8 ;  /* 0x000000801c027825 */ /* 0x008fe200078e0208 */
[----:B------:R-:W-:-:S03]  /*16000*/  ISETP.GE.OR P3, PT, R22, R12, P2 ;  /* 0x0000000c1600720c */ /* 0x000fc60001766670 */
        /* <DEDUP_REMOVED lines=13> */
.L_x_595:
[----:B------:R-:W-:Y:S05]  /*160e0*/  BSYNC B0 ;  /* 0x0000000000007941 */ /* 0x000fea0003800000 */
.L_x_594:
        /* <DEDUP_REMOVED lines=19> */
.L_x_597:
[----:B------:R-:W-:Y:S05]  /*16220*/  BSYNC B0 ;  /* 0x0000000000007941 */ /* 0x000fea0003800000 */
.L_x_596:
        /* <DEDUP_REMOVED lines=15> */
.L_x_599:
[----:B------:R-:W-:Y:S05]  /*16320*/  BSYNC B0 ;  /* 0x0000000000007941 */ /* 0x000fea0003800000 */
.L_x_598:
        /* <DEDUP_REMOVED lines=17> */
.L_x_601:
[----:B------:R-:W-:Y:S05]  /*16440*/  BSYNC B0 ;  /* 0x0000000000007941 */ /* 0x000fea0003800000 */
.L_x_600:
        /* <DEDUP_REMOVED lines=11> */
.L_x_603:
[----:B------:R-:W-:Y:S05]  /*16500*/  BSYNC B0 ;  /* 0x0000000000007941 */ /* 0x000fea0003800000 */
.L_x_602:
        /* <DEDUP_REMOVED lines=11> */
.L_x_605:
[----:B------:R-:W-:Y:S05]  /*165c0*/  BSYNC B0 ;  /* 0x0000000000007941 */ /* 0x000fea0003800000 */
.L_x_604:
        /* <DEDUP_REMOVED lines=11> */
.L_x_607:
[----:B------:R-:W-:Y:S05]  /*16680*/  BSYNC B0 ;  /* 0x0000000000007941 */ /* 0x000fea0003800000 */
.L_x_606:
        /* <DEDUP_REMOVED lines=11> */
.L_x_608:
        /* <DEDUP_REMOVED lines=12> */
.L_x_1317:


//--------------------- .text._ZN5flash16flash_fwd_kernelI23Flash_fwd_kernel_traitsILi32ELi128ELi128ELi4ELb0ELb0EN7cutlass10bfloat16_tE19Flash_kernel_traitsILi32ELi128ELi128ELi4ES3_EELb1ELb0ELb0ELb0ELb0ELb0ELb0ELb1EEEvNS_16Flash_fwd_paramsE --------------------------
	.section	.text._ZN5flash16flash_fwd_kernelI23Flash_fwd_kernel_traitsILi32ELi128ELi128ELi4ELb0ELb0EN7cutlass10bfloat16_tE19Flash_kernel_traitsILi32ELi128ELi128ELi4ES3_EELb1ELb0ELb0ELb0ELb0ELb0ELb0ELb1EEEvNS_16Flash_fwd_paramsE,"ax",@progbits
	.align	128
        .global         _ZN5flash16flash_fwd_kernelI23Flash_fwd_kernel_traitsILi32ELi128ELi128ELi4ELb0ELb0EN7cutlass10bfloat16_tE19Flash_kernel_traitsILi32ELi128ELi128ELi4ES3_EELb1ELb0ELb0ELb0ELb0ELb0ELb0ELb1EEEvNS_16Flash_fwd_paramsE
        .type           _ZN5flash16flash_fwd_kernelI23Flash_fwd_kernel_traitsILi32ELi128ELi128ELi4ELb0ELb0EN7cutlass10bfloat16_tE19Flash_kernel_traitsILi32ELi128ELi128ELi4ES3_EELb1ELb0ELb0ELb0ELb0ELb0ELb0ELb1EEEvNS_16Flash_fwd_paramsE,@function
        .size           _ZN5flash16flash_fwd_kernelI23Flash_fwd_kernel_traitsILi32ELi128ELi128ELi4ELb0ELb0EN7cutlass10bfloat16_tE19Flash_kernel_traitsILi32ELi128ELi128ELi4ES3_EELb1ELb0ELb0ELb0ELb0ELb0ELb0ELb1EEEvNS_16Flash_fwd_paramsE,(.L_x_1318 - _ZN5flash16flash_fwd_kernelI23Flash_fwd_kernel_traitsILi32ELi128ELi128ELi4ELb0ELb0EN7cutlass10bfloat16_tE19Flash_kernel_traitsILi32ELi128ELi128ELi4ES3_EELb1ELb0ELb0ELb0ELb0ELb0ELb0ELb1EEEvNS_16Flash_fwd_paramsE)
        .other          _ZN5flash16flash_fwd_kernelI23Flash_fwd_kernel_traitsILi32ELi128ELi128ELi4ELb0ELb0EN7cutlass10bfloat16_tE19Flash_kernel_traitsILi32ELi128ELi128ELi4ES3_EELb1ELb0ELb0ELb0ELb0ELb0ELb0ELb1EEEvNS_16Flash_fwd_paramsE,@"STO_CUDA_ENTRY STV_DEFAULT"
_ZN5flash16flash_fwd_kernelI23Flash_fwd_kernel_traitsILi32ELi128ELi128ELi4ELb0ELb0EN7cutlass10bfloat16_tE19Flash_kernel_traitsILi32ELi128ELi128ELi4ES3_EELb1ELb0ELb0ELb0ELb0ELb0ELb0ELb1EEEvNS_16Flash_fwd_paramsE:
.text._ZN5flash16flash_fwd_kernelI23Flash_fwd_kernel_traitsILi32ELi128ELi128ELi4ELb0ELb0EN7cutlass10bfloat16_tE19Flash_kernel_traitsILi32ELi128ELi128ELi4ES3_EELb1ELb0ELb0ELb0ELb0ELb0ELb0ELb1EEEvNS_16Flash_fwd_paramsE:
        /* <DEDUP_REMOVED lines=11> */
[----:B-1----:R-:W-:-:S05]  /*00b0*/  VIADD R1, R1, 0xfffffb90 ;  /* 0xfffffb9001017836 */ /* 0x002fca0000000000 */
[----:B------:R-:W-:Y:S01]  /*00c0*/  S2UR UR14, SR_CTAID.X ;  /* 0x00000000000e79c3 */ /* 0x000fe20000002500 */
[----:B------:R2:W5:Y:S07]  /*00d0*/  @P2 LDG.E.64 R4, desc[UR20][R2.64] ;  /* 0x0000001402042981 */ /* 0x00056e000c1e1b00 */
[----:B------:R-:W-:Y:S08]  /*00e0*/  S2UR UR7, SR_CTAID.Y ;  /* 0x00000000000779c3 */ /* 0x000ff00000002600 */
[----:B------:R-:W1:Y:S01]  /*00f0*/  S2UR UR29, SR_CTAID.Z ;  /* 0x00000000001d79c3 */ /* 0x000e620000002700 */
[----:B------:R-:W-:Y:S01]  /*0100*/  ULDC.U8 UR6, c[0x0][0x3c2] ;  /* 0x0000f08000067ab9 */ /* 0x000fe20000000000 */
[----:B------:R-:W-:Y:S01]  /*0110*/  UMOV UR13, 0xffffffff ;  /* 0xffffffff000d7882 */ /* 0x000fe20000000000 */
[----:B------:R-:W-:Y:S01]  /*0120*/  UMOV UR34, URZ ;  /* 0x0000003f00227c82 */ /* 0x000fe20008000000 */
[----:B------:R-:W-:-:S04]  /*0130*/  ULDC.U8 UR12, c[0x0][0x388] ;  /* 0x0000e200000c7ab9 */ /* 0x000fc80000000000 */
[----:B------:R-:W5:Y:S01]  /*0140*/  @P2 LDC R0, c[0x0][0x3b0] ;  /* 0x0000ec00ff002b82 */ /* 0x000f620000000800 */
[----:B--2---:R-:W-:Y:S02]  /*0150*/  @P2 IMAD.MOV.U32 R2, RZ, RZ, R8 ;  /* 0x000000ffff022224 */ /* 0x004fe400078e0008 */
[----:B---3--:R-:W-:-:S06]  /*0160*/  @P2 IMAD.MOV.U32 R3, RZ, RZ, R9 ;  /* 0x000000ffff032224 */ /* 0x008fcc00078e0009 */
[----:B------:R-:W2:Y:S01]  /*0170*/  @P2 LDG.E.64 R2, desc[UR20][R2.64] ;  /* 0x0000001402022981 */ /* 0x000ea2000c1e1b00 */
[----:B------:R-:W-:Y:S02]  /*0180*/  UISETP.NE.U32.AND UP2, UPT, UR8, URZ, UPT ;  /* 0x0000003f0800728c */ /* 0x000fe4000bf45070 */
[----:B------:R-:W-:Y:S02]  /*0190*/  UISETP.NE.AND UP3, UPT, UR6, URZ, UPT ;  /* 0x0000003f0600728c */ /* 0x000fe4000bf65270 */
[----:B------:R-:W-:Y:S02]  /*01a0*/  UISETP.NE.AND.EX UP2, UPT, UR9, URZ, UPT, UP2 ;  /* 0x0000003f0900728c */ /* 0x000fe4000bf45320 */
[----:B-1----:R-:W-:Y:S01]  /*01b0*/  ULOP3.LUT UR4, UR29, UR14, UR7, 0xfe, !UPT ;  /* 0x0000000e1d047292 */ /* 0x002fe2000f8efe07 */
[----:B------:R-:W-:-:S03]  /*01c0*/  ULDC.64 UR8, c[0x0][0x2f0] ;  /* 0x0000bc0000087ab9 */ /* 0x000fc60000000a00 */
[----:B------:R-:W-:Y:S01]  /*01d0*/  PLOP3.LUT P0, PT, PT, PT, UP2, 0x80, 0x0 ;  /* 0x000000000000781c */ /* 0x000fe20003f0f028 */
[----:B------:R-:W-:Y:S01]  /*01e0*/  UIMAD.WIDE UR8, UR7, 0x4, UR8 ;  /* 0x00000004070878a5 */ /* 0x000fe2000f8e0208 */
[----:B----4-:R-:W-:Y:S01]  /*01f0*/  LOP3.LUT P3, RZ, R179, UR4, RZ, 0xfc, !PT ;  /* 0x00000004b3ff7c12 */ /* 0x010fe2000f86fcff */
[----:B------:R-:W-:Y:S02]  /*0200*/  ULDC.64 UR4, c[0x0][0x300] ;  /* 0x0000c00000047ab9 */ /* 0x000fe40000000a00 */
[----:B------:R-:W-:-:S04]  /*0210*/  UISETP.NE.U32.AND UP1, UPT, UR4, URZ, UPT ;  /* 0x0000003f0400728c */ /* 0x000fc8000bf25070 */
[----:B------:R-:W-:-:S03]  /*0220*/  UISETP.NE.AND.EX UP1, UPT, UR5, URZ, UPT, UP1 ;  /* 0x0000003f0500728c */ /* 0x000fc6000bf25310 */
[----:B------:R-:W-:Y:S02]  /*0230*/  ULDC.64 UR4, c[0x0][0x2f8] ;  /* 0x0000be0000047ab9 */ /* 0x000fe40000000a00 */
[----:B------:R-:W-:Y:S01]  /*0240*/  UISETP.EQ.U32.AND UP0, UPT, UR4, URZ, UPT ;  /* 0x0000003f0400728c */ /* 0x000fe2000bf02070 */
[----:B------:R-:W1:Y:S03]  /*0250*/  @!P3 LDC.64 R6, c[0x0][0x3b8] ;  /* 0x0000ee00ff06bb82 */ /* 0x000e660000000a00 */
[----:B------:R-:W-:Y:S02]  /*0260*/  UISETP.EQ.OR.EX UP0, UPT, UR5, URZ, !UP3, UP0 ;  /* 0x0000003f0500728c */ /* 0x000fe4000df02700 */
[----:B------:R-:W-:Y:S02]  /*0270*/  @UP1 ULDC.64 UR10, c[0x0][0x300] ;  /* 0x0000c000000a1ab9 */ /* 0x000fe40000000a00 */
[----:B------:R-:W-:Y:S01]  /*0280*/  @UP1 UIMAD.WIDE UR10, UR7, 0x4, UR10 ;  /* 0x00000004070a18a5 */ /* 0x000fe2000f8e020a */
[----:B-----5:R-:W-:-:S02]  /*0290*/  @P2 R2UR UR24, R4 ;  /* 0x00000000041822ca */ /* 0x020fc400000e0000 */
        /* <DEDUP_REMOVED lines=9> */
[----:B------:R-:W-:Y:S01]  /*0330*/  ULDC.64 UR8, c[0x0][0x2f8] ;  /* 0x0000be0000087ab9 */ /* 0x000fe20000000a00 */
[----:B-1----:R-:W-:Y:S02]  /*0340*/  @!P3 IMAD.MOV.U32 R4, RZ, RZ, R8 ;  /* 0x000000ffff04b224 */ /* 0x002fe400078e0008 */
[----:B------:R-:W-:-:S05]  /*0350*/  @!P3 IMAD.MOV.U32 R5, RZ, RZ, R9 ;  /* 0x000000ffff05b224 */ /* 0x000fca00078e0009 */
[----:B------:R1:W-:Y:S01]  /*0360*/  @!P3 STG.E.64 desc[UR20][R6.64+0x8], R4 ;  /* 0x000008040600b986 */ /* 0x0003e2000c101b14 */
[----:B------:R-:W-:Y:S01]  /*0370*/  PLOP3.LUT P2, PT, PT, PT, UP0, 0x80, 0x0 ;  /* 0x000000000000781c */ /* 0x000fe20003f4f008 */
[----:B------:R-:W-:Y:S02]  /*0380*/  UIMAD.WIDE UR8, UR7, 0x4, UR8 ;  /* 0x00000004070878a5 */ /* 0x000fe4000f8e0208 */
[----:B-1----:R-:W2:Y:S04]  /*0390*/  @P0 LDG.E R6, desc[UR20][R2.64] ;  /* 0x0000001402060981 */ /* 0x002ea8000c1e1900 */
[----:B------:R1:W3:Y:S02]  /*03a0*/  @P0 LDG.E R5, desc[UR20][R2.64+0x4] ;  /* 0x0000041402050981 */ /* 0x0002e4000c1e1900 */
[----:B-1----:R-:W-:-:S02]  /*03b0*/  IMAD.U32 R2, RZ, RZ, UR10 ;  /* 0x0000000aff027e24 */ /* 0x002fc4000f8e00ff */
[----:B------:R-:W-:-:S05]  /*03c0*/  IMAD.U32 R3, RZ, RZ, UR11 ;  /* 0x0000000bff037e24 */ /* 0x000fca000f8e00ff */
[----:B------:R1:W4:Y:S02]  /*03d0*/  @P1 LDG.E R0, desc[UR20][R2.64] ;  /* 0x0000001402001981 */ /* 0x000324000c1e1900 */
[----:B-1----:R-:W-:Y:S02]  /*03e0*/  IMAD.U32 R2, RZ, RZ, UR8 ;  /* 0x00000008ff027e24 */ /* 0x002fe4000f8e00ff */
[----:B------:R-:W-:-:S05]  /*03f0*/  IMAD.U32 R3, RZ, RZ, UR9 ;  /* 0x00000009ff037e24 */ /* 0x000fca000f8e00ff */
[----:B------:R-:W5:Y:S01]  /*0400*/  @!P2 LDG.E R4, desc[UR20][R2.64] ;  /* 0x000000140204a981 */ /* 0x000f62000c1e1900 */
[----:B------:R-:W-:Y:S01]  /*0410*/  SHF.R.S32.HI R11, RZ, 0x1f, R179 ;  /* 0x0000001fff0b7819 */ /* 0x000fe200000114b3 */
[----:B------:R-:W-:-:S03]  /*0420*/  UMOV UR8, 0xffffffff ;  /* 0xffffffff00087882 */ /* 0x000fc60000000000 */
[----:B------:R-:W-:Y:S02]  /*0430*/  LEA.HI R212, R11, R179, RZ, 0x5 ;  /* 0x000000b30bd47211 */ /* 0x000fe400078f28ff */
[----:B--2---:R-:W-:Y:S02]  /*0440*/  @P0 R2UR UR13, R6 ;  /* 0x00000000060d02ca */ /* 0x004fe400000e0000 */
[----:B---3--:R-:W-:Y:S02]  /*0450*/  @P0 R2UR UR15, R5 ;  /* 0x00000000050f02ca */ /* 0x008fe400000e0000 */
[----:B------:R-:W-:-:S04]  /*0460*/  ISETP.NE.U32.AND P0, PT, RZ, UR4, PT ;  /* 0x00000004ff007c0c */ /* 0x000fc8000bf05070 */
[----:B------:R-:W-:-:S07]  /*0470*/  ISETP.NE.AND.EX P0, PT, RZ, UR5, PT, P0 ;  /* 0x00000005ff007c0c */ /* 0x000fce000bf05300 */
[----:B------:R-:W-:-:S07]  /*0480*/  @UP2 UIADD3 UR15, UR15, -UR13, URZ ;  /* 0x8000000d0f0f2290 */ /* 0x000fce000fffe03f */
[----:B------:R-:W-:Y:S01]  /*0490*/  @!UP2 ULDC UR15, c[0x0][0x2c4] ;  /* 0x0000b100000faab9 */ /* 0x000fe20000000800 */
[----:B----4-:R-:W-:Y:S02]  /*04a0*/  @P1 R2UR UR34, R0 ;  /* 0x00000000002212ca */ /* 0x010fe400000e0000 */
[----:B------:R-:W-:-:S05]  /*04b0*/  LOP3.LUT R0, R212, 0xffffffe0, RZ, 0xc0, !PT ;  /* 0xffffffe0d4007812 */ /* 0x000fca00078ec0ff */
[----:B------:R-:W-:Y:S01]  /*04c0*/  IMAD.IADD R248, R179, 0x1, -R0 ;  /* 0x00000001b3f87824 */ /* 0x000fe200078e0a00 */
[----:B-----5:R-:W-:Y:S01]  /*04d0*/  @!P2 R2UR UR8, R4 ;  /* 0x000000000408a2ca */ /* 0x020fe200000e0000 */
[----:B------:R-:W-:-:S14]  /*04e0*/  @!P0 BRA `(.L_x_609) ;  /* 0x00000000001c8947 */ /* 0x000fdc0003800000 */
[----:B------:R-:W-:-:S13]  /*04f0*/  PLOP3.LUT P0, PT, PT, PT, UP3, 0x80, 0x0 ;  /* 0x000000000000781c */ /* 0x000fda0003f0f038 */
[----:B------:R-:W2:Y:S04]  /*0500*/  @P0 LDG.E R0, desc[UR20][R2.64+0x4] ;  /* 0x0000041402000981 */ /* 0x000ea8000c1e1900 */
[----:B------:R-:W3:Y:S01]  /*0510*/  @!P0 LDG.E R2, desc[UR20][R2.64] ;  /* 0x0000001402028981 */ /* 0x000ee2000c1e1900 */
[----:B--2---:R-:W-:-:S13]  /*0520*/  @P0 R2UR UR6, R0 ;  /* 0x00000000000602ca */ /* 0x004fda00000e0000 */
[----:B------:R-:W-:-:S07]  /*0530*/  @UP3 UIADD3 UR6, UR6, -UR8, URZ ;  /* 0x8000000806063290 */ /* 0x000fce000fffe03f */
[----:B---3--:R-:W-:Y:S01]  /*0540*/  @!P0 R2UR UR6, R2 ;  /* 0x00000000020682ca */ /* 0x008fe200000e0000 */
[----:B------:R-:W-:-:S14]  /*0550*/  BRA `(.L_x_610) ;  /* 0x0000000000047947 */ /* 0x000fdc0003800000 */
.L_x_609:
[----:B------:R-:W-:-:S05]  /*0560*/  ULDC UR6, c[0x0][0x2c8] ;  /* 0x0000b20000067ab9 */ /* 0x000fca0000000800 */
.L_x_610:
        /* <DEDUP_REMOVED lines=19> */
[----:B------:R-:W-:Y:S01]  /*06a0*/  @!UP2 UIADD3 UR23, UR4, UR6, -UR34 ;  /* 0x000000060417a290 */ /* 0x000fe2000fffe822 */
[----:B------:R-:W-:Y:S11]  /*06b0*/  @!P0 EXIT ;  /* 0x000000000000894d */ /* 0x000ff60003800000 */
[----:B------:R-:W-:Y:S02]  /*06c0*/  UISETP.GE.AND UP0, UPT, UR23, 0x1, UPT ;  /* 0x000000011700788c */ /* 0x000fe4000bf06270 */
[----:B------:R-:W-:-:S04]  /*06d0*/  UIADD3 UR4, UR23, 0x7f, URZ ;  /* 0x0000007f17047890 */ /* 0x000fc8000fffe03f */
[----:B------:R-:W-:Y:S01]  /*06e0*/  PLOP3.LUT P0, PT, PT, PT, UP0, 0x80, 0x0 ;  /* 0x000000000000781c */ /* 0x000fe20003f0f008 */
[----:B------:R-:W-:-:S04]  /*06f0*/  USHF.R.S32.HI UR18, URZ, 0x1f, UR4 ;  /* 0x0000001f3f127899 */ /* 0x000fc80008011404 */
[----:B------:R-:W-:-:S08]  /*0700*/  ULEA.HI UR18, UR18, UR4, URZ, 0x7 ;  /* 0x0000000412127291 */ /* 0x000fd0000f8f383f */
[----:B------:R-:W-:Y:S05]  /*0710*/  @!P0 BRA `(.L_x_611) ;  /* 0x000001cc00308947 */ /* 0x000fea0003800000 */
[----:B------:R-:W1:Y:S01]  /*0720*/  LDC R14, c[0x0][0x278] ;  /* 0x00009e00ff0e7b82 */ /* 0x000e620000000800 */
[----:B------:R-:W2:Y:S01]  /*0730*/  S2R R13, SR_CTAID.Z ;  /* 0x00000000000d7919 */ /* 0x000ea20000002700 */
[----:B------:R-:W-:Y:S01]  /*0740*/  ULDC UR22, c[0x0][0x270] ;  /* 0x00009c0000167ab9 */ /* 0x000fe20000000800 */
[----:B------:R-:W-:Y:S01]  /*0750*/  UISETP.NE.AND UP1, UPT, UR13, -0x1, UPT ;  /* 0xffffffff0d00788c */ /* 0x000fe2000bf25270 */
[CC--:B------:R-:W-:Y:S01]  /*0760*/  LEA.HI R10, R11.reuse, R179.reuse, RZ, 0x2 ;  /* 0x000000b30b0a7211 */ /* 0x0c0fe200078f10ff */
[----:B------:R-:W-:Y:S01]  /*0770*/  UIMAD UR22, UR7, UR22, UR29 ;  /* 0x00000016071672a4 */ /* 0x000fe2000f8e021d */
[----:B------:R-:W-:Y:S01]  /*0780*/  LEA.HI R21, R11, R179, RZ, 0x3 ;  /* 0x000000b30b157211 */ /* 0x000fe200078f18ff */
[----:B------:R-:W-:Y:S01]  /*0790*/  UISETP.NE.AND UP0, UPT, UR8, -0x1, UPT ;  /* 0xffffffff0800788c */ /* 0x000fe2000bf05270 */
[----:B------:R-:W-:Y:S01]  /*07a0*/  SHF.R.S32.HI R213, RZ, 0x5, R212 ;  /* 0x00000005ffd57819 */ /* 0x000fe200000114d4 */
[----:B------:R-:W-:Y:S01]  /*07b0*/  USHF.L.U32 UR10, UR22, 0x5, URZ ;  /* 0x00000005160a7899 */ /* 0x000fe2000800063f */
[----:B------:R-:W-:Y:S01]  /*07c0*/  SHF.R.S32.HI R20, RZ, 0x3, R21 ;  /* 0x00000003ff147819 */ /* 0x000fe20000011415 */
[----:B------:R-:W-:-:S02]  /*07d0*/  USHF.R.S32.HI UR18, URZ, 0x7, UR18 ;  /* 0x000000073f127899 */ /* 0x000fc40008011412 */
[----:B------:R-:W-:Y:S01]  /*07e0*/  USHF.R.S32.HI UR9, URZ, 0x1f, UR10 ;  /* 0x0000001f3f097899 */ /* 0x000fe2000801140a */
[----:B------:R-:W-:Y:S01]  /*07f0*/  PLOP3.LUT P2, PT, PT, PT, UP0, 0x80, 0x0 ;  /* 0x000000000000781c */ /* 0x000fe20003f4f008 */
[----:B------:R-:W-:Y:S01]  /*0800*/  @UP1 ULDC.64 UR30, c[0x0][0x240] ;  /* 0x00009000001e1ab9 */ /* 0x000fe20000000a00 */
[----:B------:R-:W-:Y:S01]  /*0810*/  IADD3 R4, P1, P0, R8, UR10, R248 ;  /* 0x0000000a08047c10 */ /* 0x000fe2000f83e0f8 */
[----:B------:R-:W-:Y:S02]  /*0820*/  @UP1 UIMAD.WIDE.U32 UR26, UR13, UR30, URZ ;  /* 0x0000001e0d1a12a5 */ /* 0x000fe4000f8e003f */
[----:B------:R-:W-:Y:S02]  /*0830*/  @!UP1 USHF.R.S32.HI UR6, URZ, 0x1f, UR7 ;  /* 0x0000001f3f069899 */ /* 0x000fe40008011407 */
[----:B------:R3:W-:Y:S01]  /*0840*/  STL [R1+0x1f4], R4 ;  /* 0x0001f40401007387 */ /* 0x0007e20000100800 */
[----:B------:R-:W-:Y:S01]  /*0850*/  @UP1 UIMAD UR31, UR13, UR31, UR27 ;  /* 0x0000001f0d1f12a4 */ /* 0x000fe2000f8e021b */
[----:B-1----:R-:W-:Y:S01]  /*0860*/  IABS R12, R14 ;  /* 0x0000000e000c7213 */ /* 0x002fe20000000000 */
[----:B------:R-:W-:Y:S01]  /*0870*/  @UP0 UIADD3 UR27, UR34, UR8, URZ ;  /* 0x00000008221b0290 */ /* 0x000fe2000fffe03f */
[----:B------:R-:W-:-:S02]  /*0880*/  @!UP1 ULDC.64 UR4, c[0x0][0x228] ;  /* 0x00008a0000049ab9 */ /* 0x000fc40000000a00 */
[----:B------:R-:W1:Y:S01]  /*0890*/  I2F.RP R2, R12 ;  /* 0x0000000c00027306 */ /* 0x000e620000209400 */
[----:B------:R-:W-:Y:S01]  /*08a0*/  @UP0 ULDC.64 UR10, c[0x0][0x248] ;  /* 0x00009200000a0ab9 */ /* 0x000fe20000000a00 */
[----:B------:R-:W-:Y:S02]  /*08b0*/  @!UP1 UIMAD UR6, UR6, UR4, URZ ;  /* 0x00000004060692a4 */ /* 0x000fe4000f8e023f */
[----:B------:R-:W-:Y:S01]  /*08c0*/  @!UP1 UIMAD.WIDE.U32 UR36, UR7, UR4, URZ ;  /* 0x00000004072492a5 */ /* 0x000fe2000f8e003f */
[----:B--2---:R-:W-:Y:S01]  /*08d0*/  IABS R13, R13 ;  /* 0x0000000d000d7213 */ /* 0x004fe20000000000 */
[----:B------:R-:W-:Y:S01]  /*08e0*/  @UP0 UIMAD.WIDE.U32 UR38, UR27, UR10, URZ ;  /* 0x0000000a1b2602a5 */ /* 0x000fe2000f8e003f */
[----:B------:R-:W-:Y:S01]  /*08f0*/  ULDC UR4, c[0x0][0x2d4] ;  /* 0x0000b50000047ab9 */ /* 0x000fe20000000800 */
[----:B------:R-:W-:Y:S02]  /*0900*/  @!UP1 UIMAD UR5, UR7, UR5, UR6 ;  /* 0x00000005070592a4 */ /* 0x000fe4000f8e0206 */
[----:B------:R-:W-:-:S02]  /*0910*/  UIADD3 UR17, UR18, -0x1, URZ ;  /* 0xffffffff12117890 */ /* 0x000fc4000fffe03f */
[----:B------:R-:W-:Y:S01]  /*0920*/  UIMAD UR22, UR22, UR4, UR33 ;  /* 0x00000004161672a4 */ /* 0x000fe2000f8e0221 */
[----:B-1----:R-:W1:Y:S01]  /*0930*/  MUFU.RCP R2, R2 ;  /* 0x0000000200027308 */ /* 0x002e620000001000 */
[----:B------:R-:W-:Y:S01]  /*0940*/  @UP0 UIMAD UR27, UR27, UR11, URZ ;  /* 0x0000000b1b1b02a4 */ /* 0x000fe2000f8e023f */
[----:B---3--:R-:W-:Y:S01]  /*0950*/  IMAD.SHL.U32 R4, R20, 0x40, RZ ;  /* 0x0000004014047824 */ /* 0x008fe200078e00ff */
[----:B------:R-:W-:Y:S01]  /*0960*/  ULDC UR19, c[0x0][0x2d8] ;  /* 0x0000b60000137ab9 */ /* 0x000fe20000000800 */
[----:B------:R-:W-:Y:S01]  /*0970*/  @UP1 UMOV UR6, UR26 ;  /* 0x0000001a00061c82 */ /* 0x000fe20008000000 */
[----:B------:R-:W-:Y:S02]  /*0980*/  UIMAD UR16, UR17, -0x80, UR23 ;  /* 0xffffff80111078a4 */ /* 0x000fe4000f8e0217 */
[----:B------:R-:W-:Y:S01]  /*0990*/  LOP3.LUT R4, R4, 0xc0, RZ, 0xc0, !PT ;  /* 0x000000c004047812 */ /* 0x000fe200078ec0ff */
[----:B------:R-:W-:Y:S02]  /*09a0*/  UIMAD UR22, UR22, UR19, URZ ;  /* 0x00000013161672a4 */ /* 0x000fe4000f8e023f */
[----:B------:R-:W-:Y:S01]  /*09b0*/  @UP0 UIADD3 UR27, UR39, UR27, URZ ;  /* 0x0000001b271b0290 */ /* 0x000fe2000fffe03f */
[----:B------:R-:W-:Y:S01]  /*09c0*/  SHF.R.U32.HI R7, RZ, 0x3, R4 ;  /* 0x00000003ff077819 */ /* 0x000fe20000011604 */
[----:B------:R-:W-:Y:S01]  /*09d0*/  @UP0 UMOV UR30, UR38 ;  /* 0x00000026001e0c82 */ /* 0x000fe20008000000 */
[----:B------:R-:W-:Y:S01]  /*09e0*/  @!UP1 UIADD3 UR31, UR37, UR5, URZ ;  /* 0x00000005251f9290 */ /* 0x000fe2000fffe03f */
[----:B------:R-:W-:Y:S01]  /*09f0*/  @!UP1 UMOV UR6, UR36 ;  /* 0x0000002400069c82 */ /* 0x000fe20008000000 */
[----:B-1----:R-:W-:-:S04]  /*0a00*/  VIADD R2, R2, 0xffffffe ;  /* 0x0ffffffe02027836 */ /* 0x002fc80000000000 */
[----:B------:R1:W2:Y:S02]  /*0a10*/  F2I.FTZ.U32.TRUNC.NTZ R3, R2 ;  /* 0x0000000200037305 */ /* 0x0002a4000021f000 */
[----:B-1----:R-:W-:Y:S01]  /*0a20*/  SHF.R.S32.HI R2, RZ, 0x1f, R248 ;  /* 0x0000001fff027819 */ /* 0x002fe200000114f8 */
[----:B--2---:R-:W-:-:S03]  /*0a30*/  IMAD.MOV R0, RZ, RZ, -R3 ;  /* 0x000000ffff007224 */ /* 0x004fc600078e0a03 */
[----:B------:R-:W-:Y:S01]  /*0a40*/  IADD3.X R224, R9, UR9, R2, P1, P0 ;  /* 0x0000000909e07c10 */ /* 0x000fe20008fe0402 */
[----:B------:R-:W-:Y:S02]  /*0a50*/  IMAD R0, R0, R12, RZ ;  /* 0x0000000c00007224 */ /* 0x000fe400078e02ff */
[----:B------:R-:W-:Y:S02]  /*0a60*/  IMAD.MOV.U32 R2, RZ, RZ, RZ ;  /* 0x000000ffff027224 */ /* 0x000fe400078e00ff */
[----:B------:R-:W-:Y:S02]  /*0a70*/  IMAD.U32 R9, RZ, RZ, UR14 ;  /* 0x0000000eff097e24 */ /* 0x000fe4000f8e00ff */
[----:B------:R-:W-:Y:S01]  /*0a80*/  IMAD.HI.U32 R5, R3, R0, R2 ;  /* 0x0000000003057227 */ /* 0x000fe200078e0002 */
[----:B------:R-:W-:Y:S02]  /*0a90*/  LOP3.LUT R0, R10, 0xfffffffc, RZ, 0xc0, !PT ;  /* 0xfffffffc0a007812 */ /* 0x000fe400078ec0ff */
[----:B------:R-:W-:-:S03]  /*0aa0*/  SHF.R.S32.HI R2, RZ, 0x2, R10 ;  /* 0x00000002ff027819 */ /* 0x000fc6000001140a */
[----:B------:R-:W-:Y:S01]  /*0ab0*/  IMAD.IADD R0, R179, 0x1, -R0 ;  /* 0x00000001b3007824 */ /* 0x000fe200078e0a00 */
[----:B------:R-:W-:-:S03]  /*0ac0*/  SHF.R.S32.HI R3, RZ, 0x1f, R2 ;  /* 0x0000001fff037819 */ /* 0x000fc60000011402 */
[----:B------:R-:W-:Y:S02]  /*0ad0*/  IMAD.SHL.U32 R136, R0, 0x8, RZ ;  /* 0x0000000800887824 */ /* 0x000fe400078e00ff */
[----:B------:R-:W-:-:S03]  /*0ae0*/  IMAD.HI.U32 R0, R5, R13, RZ ;  /* 0x0000000d05007227 */ /* 0x000fc600078e00ff */
[----:B------:R-:W-:Y:S01]  /*0af0*/  LOP3.LUT R8, R4, 0x18, R136, 0xf8, !PT ;  /* 0x0000001804087812 */ /* 0x000fe200078ef888 */
[----:B------:R-:W-:Y:S02]  /*0b00*/  IMAD.MOV R6, RZ, RZ, -R0 ;  /* 0x000000ffff067224 */ /* 0x000fe400078e0a00 */
[----:B------:R-:W-:Y:S01]  /*0b10*/  IMAD.WIDE R4, R9, 0x80, R2 ;  /* 0x0000008009047825 */ /* 0x000fe200078e0202 */
[----:B------:R-:W-:Y:S02]  /*0b20*/  LOP3.LUT R8, R8, R7, RZ, 0x3c, !PT ;  /* 0x0000000708087212 */ /* 0x000fe400078e3cff */
[----:B------:R-:W-:Y:S01]  /*0b30*/  LEA.HI R7, R10, R2, RZ, 0x1 ;  /* 0x000000020a077211 */ /* 0x000fe200078f08ff */
[----:B------:R-:W-:-:S03]  /*0b40*/  IMAD R6, R12, R6, R13 ;  /* 0x000000060c067224 */ /* 0x000fc600078e020d */
[----:B------:R-:W-:Y:S02]  /*0b50*/  LOP3.LUT R7, R7, 0x7fffffe, RZ, 0xc0, !PT ;  /* 0x07fffffe07077812 */ /* 0x000fe400078ec0ff */
[----:B------:R-:W-:-:S03]  /*0b60*/  ISETP.GT.U32.AND P0, PT, R12, R6, PT ;  /* 0x000000060c00720c */ /* 0x000fc60003f04070 */
[----:B------:R-:W-:Y:S01]  /*0b70*/  IMAD.IADD R7, R2, 0x1, -R7 ;  /* 0x0000000102077824 */ /* 0x000fe200078e0a07 */
[----:B------:R-:W-:Y:S09]  /*0b80*/  @P2 BRA `(.L_x_612) ;  /* 0x0000000000382947 */ /* 0x000ff20003800000 */
        /* <DEDUP_REMOVED lines=8> */
[----:B------:R-:W-:Y:S01]  /*0c10*/  UIMAD UR9, UR9, UR4, URZ ;  /* 0x00000004090972a4 */ /* 0x000fe2000f8e023f */
[----:B------:R-:W-:Y:S02]  /*0c20*/  UMOV UR26, UR36 ;  /* 0x00000024001a7c82 */ /* 0x000fe40008000000 */
[----:B------:R-:W-:Y:S02]  /*0c30*/  UIMAD.WIDE.U32 UR26, UR7, UR4, UR26 ;  /* 0x00000004071a72a5 */ /* 0x000fe4000f8e001a */
[----:B------:R-:W-:-:S04]  /*0c40*/  UIMAD UR5, UR7, UR5, UR9 ;  /* 0x00000005070572a4 */ /* 0x000fc8000f8e0209 */
[----:B------:R-:W-:Y:S01]  /*0c50*/  UIADD3 UR27, UR27, UR5, URZ ;  /* 0x000000051b1b7290 */ /* 0x000fe2000fffe03f */
[----:B------:R-:W-:-:S11]  /*0c60*/  UMOV UR30, UR26 ;  /* 0x0000001a001e7c82 */ /* 0x000fd60008000000 */
.L_x_612:
[----:B------:R-:W-:Y:S01]  /*0c70*/  @UP0 UIADD3 UR26, UR34, UR8, URZ ;  /* 0x00000008221a0290 */ /* 0x000fe2000fffe03f */
[----:B------:R-:W-:Y:S01]  /*0c80*/  IMAD R7, R213, 0x8, R7 ;  /* 0x00000008d5077824 */ /* 0x000fe200078e0207 */
[----:B------:R-:W-:Y:S01]  /*0c90*/  USHF.R.S32.HI UR32, URZ, 0x1f, UR29 ;  /* 0x0000001f3f207899 */ /* 0x000fe2000801141d */
[----:B------:R-:W-:Y:S01]  /*0ca0*/  @!P0 IMAD.IADD R6, R6, 0x1, -R12 ;  /* 0x0000000106068824 */ /* 0x000fe200078e0a0c */
[----:B------:R-:W-:Y:S02]  /*0cb0*/  @UP0 ULDC.64 UR8, c[0x0][0x250] ;  /* 0x0000940000080ab9 */ /* 0x000fe40000000a00 */
[----:B------:R-:W-:Y:S01]  /*0cc0*/  @UP0 UIMAD.WIDE.U32 UR4, UR26, UR8, URZ ;  /* 0x000000081a0402a5 */ /* 0x000fe2000f8e003f */
[----:B------:R-:W-:Y:S01]  /*0cd0*/  LEA R225, R7, R8, 0x5 ;  /* 0x0000000807e17211 */ /* 0x000fe200078e28ff */
[----:B------:R-:W-:Y:S01]  /*0ce0*/  @UP0 UIMAD UR26, UR26, UR9, URZ ;  /* 0x000000091a1a02a4 */ /* 0x000fe2000f8e023f */
[----:B------:R-:W-:Y:S02]  /*0cf0*/  LOP3.LUT R7, R14, UR29, RZ, 0x3c, !PT ;  /* 0x0000001d0e077c12 */ /* 0x000fe4000f8e3cff */
[----:B------:R-:W-:Y:S01]  /*0d00*/  ISETP.GE.U32.AND P1, PT, R6, R12, PT ;  /* 0x0000000c0600720c */ /* 0x000fe20003f26070 */
[----:B------:R-:W-:Y:S01]  /*0d10*/  @UP0 UIADD3 UR26, UR5, UR26, URZ ;  /* 0x0000001a051a0290 */ /* 0x000fe2000fffe03f */
[----:B------:R-:W-:Y:S01]  /*0d20*/  VIADD R6, R2, 0x20 ;  /* 0x0000002002067836 */ /* 0x000fe20000000000 */
[----:B------:R-:W-:Y:S01]  /*0d30*/  @UP0 UMOV UR28, UR4 ;  /* 0x00000004001c0c82 */ /* 0x000fe20008000000 */
[----:B------:R-:W-:Y:S09]  /*0d40*/  @P2 BRA `(.L_x_613) ;  /* 0x0000000000382947 */ /* 0x000ff20003800000 */
        /* <DEDUP_REMOVED lines=8> */
[----:B------:R-:W-:Y:S01]  /*0dd0*/  UIMAD UR26, UR26, UR4, URZ ;  /* 0x000000041a1a72a4 */ /* 0x000fe2000f8e023f */
[----:B------:R-:W-:-:S03]  /*0de0*/  UMOV UR34, UR36 ;  /* 0x0000002400227c82 */ /* 0x000fc60008000000 */
[----:B------:R-:W-:Y:S02]  /*0df0*/  UIMAD UR26, UR7, UR5, UR26 ;  /* 0x00000005071a72a4 */ /* 0x000fe4000f8e021a */
[----:B------:R-:W-:-:S04]  /*0e00*/  UIMAD.WIDE.U32 UR4, UR7, UR4, UR34 ;  /* 0x00000004070472a5 */ /* 0x000fc8000f8e0022 */
[----:B------:R-:W-:-:S03]  /*0e10*/  UIADD3 UR26, UR5, UR26, URZ ;  /* 0x0000001a051a7290 */ /* 0x000fc6000fffe03f */
[----:B------:R-:W-:-:S09]  /*0e20*/  UMOV UR28, UR4 ;  /* 0x00000004001c7c82 */ /* 0x000fd20008000000 */
.L_x_613:
[----:B------:R-:W-:Y:S01]  /*0e30*/  ISETP.GE.AND P4, PT, R7, RZ, PT ;  /* 0x000000ff0700720c */ /* 0x000fe20003f86270 */
[----:B------:R-:W1:Y:S01]  /*0e40*/  S2UR UR4, SR_CgaCtaId ;  /* 0x00000000000479c3 */ /* 0x000e620000008800 */
[----:B------:R-:W-:Y:S01]  /*0e50*/  @!P0 VIADD R0, R0, 0x1 ;  /* 0x0000000100008836 */ /* 0x000fe20000000000 */
[----:B------:R-:W-:Y:S01]  /*0e60*/  ISETP.NE.AND P3, PT, R14, RZ, PT ;  /* 0x000000ff0e00720c */ /* 0x000fe20003f65270 */
[----:B------:R-:W-:Y:S01]  /*0e70*/  UIADD3 UR5, -UR33, UR15, URZ ;  /* 0x0000000f21057290 */ /* 0x000fe2000fffe13f */
[----:B------:R-:W-:Y:S01]  /*0e80*/  ISETP.GE.AND P6, PT, R6, UR16, PT ;  /* 0x0000001006007c0c */ /* 0x000fe2000bfc6270 */
[----:B------:R-:W-:Y:S01]  /*0e90*/  @P1 VIADD R0, R0, 0x1 ;  /* 0x0000000100001836 */ /* 0x000fe20000000000 */
[C---:B------:R-:W-:Y:S01]  /*0ea0*/  ISETP.GE.AND P2, PT, R6.reuse, UR16, PT ;  /* 0x0000001006007c0c */ /* 0x040fe2000bf46270 */
[----:B------:R-:W-:Y:S01]  /*0eb0*/  BSSY B0, `(.L_x_614) ;  /* 0x0000033000007945 */ /* 0x000fe20003800000 */
[----:B------:R-:W-:Y:S01]  /*0ec0*/  SHF.R.S32.HI R137, RZ, 0x1f, R136 ;  /* 0x0000001fff897819 */ /* 0x000fe20000011488 */
[----:B------:R-:W-:Y:S01]  /*0ed0*/  IMAD.MOV.U32 R15, RZ, RZ, R0 ;  /* 0x000000ffff0f7224 */ /* 0x000fe200078e0000 */
[----:B------:R-:W-:Y:S01]  /*0ee0*/  ISETP.GE.AND P0, PT, R6, UR5, PT ;  /* 0x0000000506007c0c */ /* 0x000fe2000bf06270 */
[----:B------:R-:W-:Y:S01]  /*0ef0*/  VIADD R6, R2, 0x40 ;  /* 0x0000004002067836 */ /* 0x000fe20000000000 */
[----:B------:R-:W-:Y:S01]  /*0f00*/  IADD3 R8, P1, R136, UR6, RZ ;  /* 0x0000000688087c10 */ /* 0x000fe2000ff3e0ff */
[----:B------:R-:W-:Y:S01]  /*0f10*/  ULDC.64 UR6, c[0x0][0x258] ;  /* 0x0000960000067ab9 */ /* 0x000fe20000000a00 */
[----:B------:R-:W-:Y:S01]  /*0f20*/  @!P4 IMAD.MOV R15, RZ, RZ, -R15 ;  /* 0x000000ffff0fc224 */ /* 0x000fe200078e0a0f */
[----:B------:R-:W-:Y:S01]  /*0f30*/  @!P3 LOP3.LUT R15, RZ, R14, RZ, 0x33, !PT ;  /* 0x0000000eff0fb212 */ /* 0x000fe200078e33ff */
[----:B------:R-:W-:Y:S01]  /*0f40*/  IMAD.U32 R0, RZ, RZ, UR6 ;  /* 0x00000006ff007e24 */ /* 0x000fe2000f8e00ff */
[----:B------:R-:W-:Y:S01]  /*0f50*/  IADD3.X R9, R137, UR31, RZ, P1, !PT ;  /* 0x0000001f89097c10 */ /* 0x000fe20008ffe4ff */
[----:B------:R-:W-:Y:S01]  /*0f60*/  UIMAD UR32, UR32, UR6, URZ ;  /* 0x00000006202072a4 */ /* 0x000fe2000f8e023f */
[C---:B------:R-:W-:Y:S01]  /*0f70*/  ISETP.GE.AND P5, PT, R6.reuse, UR16, PT ;  /* 0x0000001006007c0c */ /* 0x040fe2000bfa6270 */
[----:B------:R-:W-:Y:S01]  /*0f80*/  UMOV UR31, 0x400 ;  /* 0x00000400001f7882 */ /* 0x000fe20000000000 */
[----:B------:R-:W-:Y:S01]  /*0f90*/  ISETP.GE.AND P1, PT, R6, UR16, PT ;  /* 0x0000001006007c0c */ /* 0x000fe2000bf26270 */
[----:B------:R-:W-:Y:S01]  /*0fa0*/  IMAD.WIDE.U32 R8, R0, UR29, R8 ;  /* 0x0000001d00087c25 */ /* 0x000fe2000f8e0008 */
[----:B------:R-:W-:Y:S01]  /*0fb0*/  ISETP.GE.AND P4, PT, R6, UR5, PT ;  /* 0x0000000506007c0c */ /* 0x000fe2000bf86270 */
[----:B------:R-:W-:Y:S01]  /*0fc0*/  UIMAD UR7, UR29, UR7, UR32 ;  /* 0x000000071d0772a4 */ /* 0x000fe2000f8e0220 */
[C---:B------:R-:W-:Y:S01]  /*0fd0*/  ISETP.GE.AND P3, PT, R2.reuse, UR5, PT ;  /* 0x0000000502007c0c */ /* 0x040fe2000bf66270 */
[----:B-1----:R-:W-:Y:S01]  /*0fe0*/  ULEA UR4, UR4, UR31, 0x18 ;  /* 0x0000001f04047291 */ /* 0x002fe2000f8ec03f */
[----:B------:R-:W-:Y:S01]  /*0ff0*/  LEA.HI R6, R11, R179, RZ, 0x4 ;  /* 0x000000b30b067211 */ /* 0x000fe200078f20ff */
[----:B------:R-:W-:-:S02]  /*1000*/  VIADD R19, R2, 0x60 ;  /* 0x0000006002137836 */ /* 0x000fc40000000000 */
[----:B------:R-:W-:Y:S01]  /*1010*/  VIADD R7, R9, UR7 ;  /* 0x0000000709077c36 */ /* 0x000fe20008000000 */
[C---:B------:R-:W-:Y:S02]  /*1020*/  LOP3.LUT R0, R6.reuse, 0xfffffff0, RZ, 0xc0, !PT ;  /* 0xfffffff006007812 */ /* 0x040fe400078ec0ff */
[----:B------:R-:W-:Y:S02]  /*1030*/  SHF.R.S32.HI R14, RZ, 0x4, R6 ;  /* 0x00000004ff0e7819 */ /* 0x000fe40000011406 */
[----:B------:R-:W-:Y:S01]  /*1040*/  LEA R225, R225, UR4, 0x1 ;  /* 0x00000004e1e17c11 */ /* 0x000fe2000f8e08ff */
[----:B------:R-:W-:Y:S01]  /*1050*/  IMAD.IADD R0, R179, 0x1, -R0 ;  /* 0x00000001b3007824 */ /* 0x000fe200078e0a00 */
[----:B------:R-:W-:-:S04]  /*1060*/  LEA.HI R6, R6, R14, RZ, 0x1 ;  /* 0x0000000e06067211 */ /* 0x000fc800078f08ff */
[----:B------:R-:W-:Y:S02]  /*1070*/  LOP3.LUT R16, R6, 0xfffffffe, RZ, 0xc0, !PT ;  /* 0xfffffffe06107812 */ /* 0x000fe400078ec0ff */
[----:B------:R-:W-:Y:S02]  /*1080*/  LEA.HI R17, R0, R0, RZ, 0x1 ;  /* 0x0000000000117211 */ /* 0x000fe400078f08ff */
[----:B------:R-:W-:Y:S01]  /*1090*/  SHF.R.S32.HI R18, RZ, 0x1f, R0 ;  /* 0x0000001fff127819 */ /* 0x000fe20000011400 */
        /* <DEDUP_REMOVED lines=20> */
.L_x_615:
[----:B------:R-:W-:Y:S05]  /*11e0*/  BSYNC B0 ;  /* 0x0000000000007941 */ /* 0x000fea0003800000 */
.L_x_614:
[----:B------:R-:W-:Y:S01]  /*11f0*/  LOP3.LUT R10, R17, 0x7fffffe, RZ, 0xc0, !PT ;  /* 0x07fffffe110a7812 */ /* 0x000fe200078ec0ff */
[----:B------:R-:W-:Y:S01]  /*1200*/  BSSY B0, `(.L_x_616) ;  /* 0x000001b000007945 */ /* 0x000fe20003800000 */
[----:B------:R-:W-:Y:S01]  /*1210*/  IMAD.IADD R16, R14, 0x1, -R16 ;  /* 0x000000010e107824 */ /* 0x000fe200078e0a10 */
[----:B------:R-:W-:Y:S02]  /*1220*/  ISETP.GE.AND P3, PT, R19, UR5, PT ;  /* 0x0000000513007c0c */ /* 0x000fe4000bf66270 */
[----:B------:R-:W-:Y:S01]  /*1230*/  LEA.HI R18, R18, R0, RZ, 0x3 ;  /* 0x0000000012127211 */ /* 0x000fe200078f18ff */
[----:B------:R-:W-:Y:S01]  /*1240*/  IMAD.IADD R178, R0, 0x1, -R10 ;  /* 0x0000000100b27824 */ /* 0x000fe200078e0a0a */
        /* <DEDUP_REMOVED lines=22> */
.L_x_617:
[----:B------:R-:W-:Y:S05]  /*13b0*/  BSYNC B0 ;  /* 0x0000000000007941 */ /* 0x000fea0003800000 */
.L_x_616:
        /* <DEDUP_REMOVED lines=22> */
.L_x_619:
[----:B------:R-:W-:Y:S05]  /*1520*/  BSYNC B0 ;  /* 0x0000000000007941 */ /* 0x000fea0003800000 */
.L_x_618:
        /* <DEDUP_REMOVED lines=21> */
.L_x_621:
[----:B------:R-:W-:Y:S05]  /*1680*/  BSYNC B0 ;  /* 0x0000000000007941 */ /* 0x000fea0003800000 */
.L_x_620:
[C---:B------:R-:W-:Y:S01]  /*1690*/  IMAD R0, R3.reuse, UR10, RZ ;  /* 0x0000000a03007c24 */ /* 0x040fe2000f8e02ff */
[----:B------:R-:W-:Y:S01]  /*16a0*/  SHF.R.S32.HI R10, RZ, 0x1, R17 ;  /* 0x00000001ff0a7819 */ /* 0x000fe20000011411 */
[C---:B------:R-:W-:Y:S01]  /*16b0*/  IMAD.WIDE.U32 R6, R2.reuse, UR10, R136 ;  /* 0x0000000a02067c25 */ /* 0x040fe2000f8e0088 */
[----:B------:R-:W-:Y:S01]  /*16c0*/  SHF.R.S32.HI R9, RZ, 0x1f, R17 ;  /* 0x0000001fff097819 */ /* 0x000fe20000011411 */
[----:B------:R-:W-:Y:S01]  /*16d0*/  ULDC.64 UR6, c[0x0][0x260] ;  /* 0x0000980000067ab9 */ /* 0x000fe20000000a00 */
[C---:B------:R-:W-:Y:S01]  /*16e0*/  ISETP.GE.AND P0, PT, R2.reuse, UR16, PT ;  /* 0x0000001002007c0c */ /* 0x040fe2000bf06270 */
[----:B------:R-:W-:Y:S01]  /*16f0*/  IMAD R3, R3, UR8, RZ ;  /* 0x0000000803037c24 */ /* 0x000fe2000f8e02ff */
[C---:B------:R-:W-:Y:S01]  /*1700*/  ISETP.GE.AND P3, PT, R2.reuse, UR16, PT ;  /* 0x0000001002007c0c */ /* 0x040fe2000bf66270 */
[----:B------:R-:W-:Y:S01]  /*1710*/  IMAD R8, R2, UR11, R0 ;  /* 0x0000000b02087c24 */ /* 0x000fe2000f8e0200 */
[----:B------:R-:W-:Y:S01]  /*1720*/  IADD3 R6, P4, R6, UR30, RZ ;  /* 0x0000001e06067c10 */ /* 0x000fe2000ff9e0ff */
[C---:B-1----:R-:W-:Y:S01]  /*1730*/  IMAD.WIDE.U32 R4, R2.reuse, UR8, R136 ;  /* 0x0000000802047c25 */ /* 0x042fe2000f8e0088 */
[----:B------:R-:W-:Y:S01]  /*1740*/  USHF.R.S32.HI UR30, URZ, 0x1f, UR17 ;  /* 0x0000001f3f1e7899 */ /* 0x000fe20008011411 */
[----:B------:R-:W-:Y:S01]  /*1750*/  BSSY B0, `(.L_x_622) ;  /* 0x0000035000007945 */ /* 0x000fe20003800000 */
[----:B------:R-:W-:Y:S01]  /*1760*/  IADD3.X R7, R7, UR27, R8, P4, !PT ;  /* 0x0000001b07077c10 */ /* 0x000fe2000a7fe408 */
[----:B------:R-:W-:Y:S01]  /*1770*/  IMAD R11, R2, UR9, R3 ;  /* 0x00000009020b7c24 */ /* 0x000fe2000f8e0203 */
[----:B------:R-:W-:Y:S01]  /*1780*/  LEA.HI R3, R9, R10, RZ, 0x2 ;  /* 0x0000000a09037211 */ /* 0x000fe200078f10ff */
[----:B------:R-:W-:Y:S01]  /*1790*/  IMAD.IADD R14, R179, 0x1, -R14 ;  /* 0x00000001b30e7824 */ /* 0x000fe200078e0a0e */
[----:B------:R-:W-:Y:S01]  /*17a0*/  SHF.R.S32.HI R2, RZ, 0x1f, R15 ;  /* 0x0000001fff027819 */ /* 0x000fe2000001140f */
[----:B------:R-:W-:Y:S01]  /*17b0*/  IMAD.WIDE.U32 R22, R15, UR6, R6 ;  /* 0x000000060f167c25 */ /* 0x000fe2000f8e0006 */
[----:B------:R-:W-:Y:S01]  /*17c0*/  LOP3.LUT R8, R3, 0xfffffffc, RZ, 0xc0, !PT ;  /* 0xfffffffc03087812 */ /* 0x000fe200078ec0ff */
[----:B------:R-:W-:Y:S01]  /*17d0*/  USHF.L.U32 UR27, UR10, 0x7, URZ ;  /* 0x000000070a1b7899 */ /* 0x000fe2000800063f */
[----:B------:R-:W-:Y:S01]  /*17e0*/  LEA.HI R0, R14, R14, RZ, 0x1 ;  /* 0x0000000e0e007211 */ /* 0x000fe200078f08ff */
[----:B------:R-:W-:Y:S01]  /*17f0*/  IMAD R3, R2, UR6, RZ ;  /* 0x0000000602037c24 */ /* 0x000fe2000f8e02ff */
[----:B------:R-:W-:Y:S01]  /*1800*/  IADD3 R4, P4, R4, UR28, RZ ;  /* 0x0000001c04047c10 */ /* 0x000fe2000ff9e0ff */
[----:B------:R-:W-:Y:S01]  /*1810*/  IMAD.MOV.U32 R226, RZ, RZ, R22 ;  /* 0x000000ffffe27224 */ /* 0x000fe200078e0016 */
[----:B------:R-:W-:Y:S01]  /*1820*/  LOP3.LUT R9, R0, 0x3fffffe, RZ, 0xc0, !PT ;  /* 0x03fffffe00097812 */ /* 0x000fe200078ec0ff */
[----:B------:R-:W-:Y:S01]  /*1830*/  IMAD R3, R15, UR7, R3 ;  /* 0x000000070f037c24 */ /* 0x000fe2000f8e0203 */
[----:B------:R-:W-:Y:S01]  /*1840*/  ULDC.64 UR6, c[0x0][0x268] ;  /* 0x00009a0000067ab9 */ /* 0x000fe20000000a00 */
[----:B------:R-:W-:Y:S01]  /*1850*/  IADD3.X R5, R5, UR26, R11, P4, !PT ;  /* 0x0000001a05057c10 */ /* 0x000fe2000a7fe40b */
[----:B------:R-:W-:Y:S01]  /*1860*/  IMAD R2, R2, UR6, RZ ;  /* 0x0000000602027c24 */ /* 0x000fe2000f8e02ff */
[----:B------:R1:W-:Y:S01]  /*1870*/  STL.64 [R1+0x2f8], R22 ;  /* 0x0002f81601007387 */ /* 0x0003e20000100a00 */
[----:B--2-4-:R-:W-:Y:S01]  /*1880*/  IMAD.IADD R12, R14, 0x1, -R9 ;  /* 0x000000010e0c7824 */ /* 0x014fe200078e0a09 */
[----:B------:R-:W-:Y:S01]  /*1890*/  USHF.L.U64.HI UR26, UR10, 0x7, UR11 ;  /* 0x000000070a1a7899 */ /* 0x000fe2000801020b */
[----:B------:R-:W-:Y:S01]  /*18a0*/  IMAD.IADD R227, R23, 0x1, R3 ;  /* 0x0000000117e37824 */ /* 0x000fe200078e0203 */
[----:B------:R-:W-:Y:S01]  /*18b0*/  MOV R177, UR27 ;  /* 0x0000001b00b17c02 */ /* 0x000fe20008000f00 */
[C---:B------:R-:W-:Y:S01]  /*18c0*/  IMAD R9, R15.reuse, UR7, R2 ;  /* 0x000000070f097c24 */ /* 0x040fe2000f8e0202 */
[----:B------:R-:W-:Y:S01]  /*18d0*/  UIMAD UR28, UR26, UR17, URZ ;  /* 0x000000111a1c72a4 */ /* 0x000fe2000f8e023f */
[----:B------:R-:W-:Y:S01]  /*18e0*/  IMAD.WIDE.U32 R14, R15, UR6, R4 ;  /* 0x000000060f0e7c25 */ /* 0x000fe2000f8e0004 */
[----:B------:R1:W-:Y:S01]  /*18f0*/  STL.64 [R1+0x2e8], R226 ;  /* 0x0002e8e201007387 */ /* 0x0003e20000100a00 */
[----:B------:R-:W-:Y:S01]  /*1900*/  SHF.L.U32 R6, R20, 0x3, RZ ;  /* 0x0000000314067819 */ /* 0x000fe200000006ff */
[----:B------:R-:W-:Y:S01]  /*1910*/  UIMAD UR28, UR30, UR27, UR28 ;  /* 0x0000001b1e1c72a4 */ /* 0x000fe2000f8e021c */
[----:B------:R-:W-:Y:S01]  /*1920*/  IMAD.IADD R21, R10, 0x1, -R8 ;  /* 0x000000010a157824 */ /* 0x000fe200078e0a08 */
[----:B------:R1:W-:Y:S01]  /*1930*/  STL.64 [R1+0x2f0], R14 ;  /* 0x0002f00e01007387 */ /* 0x0003e20000100a00 */
[----:B------:R-:W-:Y:S01]  /*1940*/  SHF.R.S32.HI R10, RZ, 0x1, R0 ;  /* 0x00000001ff0a7819 */ /* 0x000fe20000011400 */
[----:B------:R-:W-:Y:S01]  /*1950*/  IMAD.WIDE.U32 R2, R177, UR17, R226 ;  /* 0x00000011b1027c25 */ /* 0x000fe2000f8e00e2 */
[----:B------:R-:W-:-:S03]  /*1960*/  ISETP.GE.AND P4, PT, R19, UR16, PT ;  /* 0x0000001013007c0c */ /* 0x000fc6000bf86270 */
[----:B------:R-:W-:Y:S01]  /*1970*/  IMAD.SHL.U32 R0, R10, 0x40, RZ ;  /* 0x000000400a007824 */ /* 0x000fe200078e00ff */
[----:B------:R-:W-:-:S04]  /*1980*/  IADD3 R5, R3, UR28, RZ ;  /* 0x0000001c03057c10 */ /* 0x000fc8000fffe0ff */
[----:B------:R-:W-:-:S04]  /*1990*/  LOP3.LUT R0, R0, 0xc0, RZ, 0xc0, !PT ;  /* 0x000000c000007812 */ /* 0x000fc800078ec0ff */
[----:B------:R-:W-:Y:S02]  /*19a0*/  LOP3.LUT R4, R0, 0x8, R6, 0xf8, !PT ;  /* 0x0000000800047812 */ /* 0x000fe400078ef806 */
[----:B------:R-:W-:Y:S01]  /*19b0*/  SHF.R.U32.HI R0, RZ, 0x3, R0 ;  /* 0x00000003ff007819 */ /* 0x000fe20000011600 */
        /* <DEDUP_REMOVED lines=14> */
.L_x_623:
[----:B------:R-:W-:Y:S05]  /*1aa0*/  BSYNC B0 ;  /* 0x0000000000007941 */ /* 0x000fea0003800000 */
.L_x_622:
[----:B------:R-:W-:Y:S01]  /*1ab0*/  USHF.L.U64.HI UR28, UR10, 0x5, UR11 ;  /* 0x000000050a1c7899 */ /* 0x000fe2000801020b */
[----:B------:R-:W-:Y:S01]  /*1ac0*/  BSSY B0, `(.L_x_624) ;  /* 0x0000011000007945 */ /* 0x000fe20003800000 */
[----:B------:R-:W-:Y:S01]  /*1ad0*/  USHF.L.U32 UR29, UR10, 0x5, URZ ;  /* 0x000000050a1d7899 */ /* 0x000fe2000800063f */
[----:B------:R-:W-:Y:S02]  /*1ae0*/  LOP3.LUT R8, R4, R0, RZ, 0x3c, !PT ;  /* 0x0000000004087212 */ /* 0x000fe400078e3cff */
        /* <DEDUP_REMOVED lines=14> */
.L_x_625:
[----:B------:R-:W-:Y:S05]  /*1bd0*/  BSYNC B0 ;  /* 0x0000000000007941 */ /* 0x000fea0003800000 */
.L_x_624:
        /* <DEDUP_REMOVED lines=8> */
[----:B----4-:R-:W-:-:S03]  /*1c60*/  IMAD.U32 R6, RZ, RZ, UR11 ;  /* 0x0000000bff067e24 */ /* 0x010fc6000f8e00ff */
        /* <DEDUP_REMOVED lines=8> */
.L_x_627:
[----:B------:R-:W-:Y:S05]  /*1cf0*/  BSYNC B0 ;  /* 0x0000000000007941 */ /* 0x000fea0003800000 */
.L_x_626:
        /* <DEDUP_REMOVED lines=18> */
.L_x_629:
[----:B------:R-:W-:Y:S05]  /*1e20*/  BSYNC B0 ;  /* 0x0000000000007941 */ /* 0x000fea0003800000 */
.L_x_628:
[----:B------:R-:W0:Y:S01]  /*1e30*/  LDGDEPBAR ;  /* 0x00000000000079af */ /* 0x000e220000000000 */
[----:B------:R-:W-:Y:S01]  /*1e40*/  IMAD.IADD R9, R15, 0x1, R9 ;  /* 0x000000010f097824 */ /* 0x000fe200078e0209 */
[----:B------:R-:W-:Y:S01]  /*1e50*/  UIMAD UR6, UR30, UR8, URZ ;  /* 0x000000081e0672a4 */ /* 0x000fe2000f8e023f */
[----:B------:R-:W-:Y:S01]  /*1e60*/  IMAD.SHL.U32 R0, R21, 0x40, RZ ;  /* 0x0000004015007824 */ /* 0x000fe200078e00ff */
[----:B------:R-:W-:Y:S01]  /*1e70*/  UIMAD.WIDE.U32 UR30, UR17, UR8, URZ ;  /* 0x00000008111e72a5 */ /* 0x000fe2000f8e003f */
[----:B------:R-:W-:Y:S01]  /*1e80*/  IMAD.SHL.U32 R3, R18, 0x20, RZ ;  /* 0x0000002012037824 */ /* 0x000fe200078e00ff */
[----:B------:R2:W-:Y:S01]  /*1e90*/  STL [R1+0x300], R9 ;  /* 0x0003000901007387 */ /* 0x0005e20000100800 */
[----:B------:R-:W-:Y:S01]  /*1ea0*/  IMAD.SHL.U32 R2, R16, 0x8, RZ ;  /* 0x0000000810027824 */ /* 0x000fe200078e00ff */
[----:B------:R-:W-:Y:S01]  /*1eb0*/  LOP3.LUT R0, R0, 0xc0, RZ, 0xc0, !PT ;  /* 0x000000c000007812 */ /* 0x000fe200078ec0ff */
[----:B------:R-:W-:Y:S01]  /*1ec0*/  UIMAD UR6, UR17, UR9, UR6 ;  /* 0x00000009110672a4 */ /* 0x000fe2000f8e0206 */
[----:B------:R-:W-:Y:S01]  /*1ed0*/  LOP3.LUT R176, R3, 0xffffff00, RZ, 0xc0, !PT ;  /* 0xffffff0003b07812 */ /* 0x000fe200078ec0ff */
[----:B-1----:R-:W-:Y:S01]  /*1ee0*/  IMAD R5, R16, 0x8, R12 ;  /* 0x0000000810057824 */ /* 0x002fe200078e020c */
[----:B------:R-:W-:Y:S01]  /*1ef0*/  LOP3.LUT R3, R0, 0x8, R2, 0xf8, !PT ;  /* 0x0000000800037812 */ /* 0x000fe200078ef802 */
[----:B------:R-:W-:Y:S01]  /*1f00*/  UIADD3 UR6, UR31, UR6, URZ ;  /* 0x000000061f067290 */ /* 0x000fe2000fffe03f */
[----:B------:R-:W-:Y:S01]  /*1f10*/  SHF.R.U32.HI R2, RZ, 0x3, R0 ;  /* 0x00000003ff027819 */ /* 0x000fe20000011600 */
[----:B------:R-:W-:Y:S01]  /*1f20*/  IMAD R0, R213, 0x200, R176 ;  /* 0x00000200d5007824 */ /* 0x000fe200078e02b0 */
[----:B----4-:R-:W-:Y:S01]  /*1f30*/  MOV R7, UR31 ;  /* 0x0000001f00077c02 */ /* 0x010fe20008000f00 */
[----:B------:R-:W-:Y:S01]  /*1f40*/  IMAD.U32 R6, RZ, RZ, UR30 ;  /* 0x0000001eff067e24 */ /* 0x000fe2000f8e00ff */
[----:B------:R-:W-:Y:S01]  /*1f50*/  LOP3.LUT R138, R3, R2, RZ, 0x3c, !PT ;  /* 0x00000002038a7212 */ /* 0x000fe200078e3cff */
[----:B------:R-:W-:Y:S01]  /*1f60*/  IMAD R2, R178, 0x20, R0 ;  /* 0x00000020b2027824 */ /* 0x000fe200078e0200 */
[----:B------:R-:W-:Y:S01]  /*1f70*/  LEA R0, R5, R8, 0x5 ;  /* 0x0000000805007211 */ /* 0x000fe200078e28ff */
[----:B------:R-:W-:Y:S01]  /*1f80*/  IMAD.U32 R3, RZ, RZ, UR6 ;  /* 0x00000006ff037e24 */ /* 0x000fe2000f8e00ff */
[----:B------:R-:W-:Y:S01]  /*1f90*/  LEA R4, P0, R6, R14, 0x7 ;  /* 0x0000000e06047211 */ /* 0x000fe200078038ff */
[----:B------:R-:W-:Y:S01]  /*1fa0*/  IMAD.IADD R2, R138, 0x1, R2 ;  /* 0x000000018a027824 */ /* 0x000fe200078e0202 */
[----:B------:R-:W-:-:S04]  /*1fb0*/  DEPBAR.LE SB0, 0x0 ;  /* 0x000080000000791a */ /* 0x000fc80000000000 */
[----:B------:R-:W-:Y:S01]  /*1fc0*/  BAR.SYNC.DEFER_BLOCKING 0x0 ;  /* 0x0000000000007b1d */ /* 0x000fe20000010000 */
[----:B------:R-:W-:Y:S02]  /*1fd0*/  ISETP.GE.AND P4, PT, R19, UR16, PT ;  /* 0x0000001013007c0c */ /* 0x000fe4000bf86270 */
[----:B------:R-:W-:Y:S02]  /*1fe0*/  LEA.HI.X R5, R6, R9, R3, 0x7, P0 ;  /* 0x0000000906057211 */ /* 0x000fe400000f3c03 */
[----:B------:R-:W-:Y:S01]  /*1ff0*/  LEA R139, R0, UR4, 0x1 ;  /* 0x00000004008b7c11 */ /* 0x000fe2000f8e08ff */
[----:B------:R-:W-:Y:S01]  /*2000*/  BSSY B0, `(.L_x_630) ;  /* 0x0000013000007945 */ /* 0x000fe20003800000 */
        /* <DEDUP_REMOVED lines=18> */
.L_x_631:
[----:B------:R-:W-:Y:S05]  /*2130*/  BSYNC B0 ;  /* 0x0000000000007941 */ /* 0x000fea0003800000 */
.L_x_630:
        /* <DEDUP_REMOVED lines=18> */
.L_x_633:
[----:B------:R-:W-:Y:S05]  /*2260*/  BSYNC B0 ;  /* 0x0000000000007941 */ /* 0x000fea0003800000 */
.L_x_632:
        /* <DEDUP_REMOVED lines=18> */
.L_x_635:
[----:B------:R-:W-:Y:S05]  /*2390*/  BSYNC B0 ;  /* 0x0000000000007941 */ /* 0x000fea0003800000 */
.L_x_634:
        /* <DEDUP_REMOVED lines=8> */
[----:B------:R-:W-:Y:S01]  /*2420*/  UIMAD UR16, UR9, 0x60, URZ ;  /* 0x00000060091078a4 */ /* 0x000fe2000f8e023f */
[----:B------:R-:W-:Y:S02]  /*2430*/  ULDC.64 UR6, c[0x0][0x220] ;  /* 0x0000880000067ab9 */ /* 0x000fe40000000a00 */
[----:B------:R-:W-:-:S05]  /*2440*/  IMAD.WIDE.U32 R4, R0, 0x60, R4 ;  /* 0x0000006000047825 */ /* 0x000fca00078e0004 */
[----:B------:R-:W-:Y:S02]  /*2450*/  IADD3 R0, R5, UR16, RZ ;  /* 0x0000001005007c10 */ /* 0x000fe4000fffe0ff */
[----:B----4-:R-:W-:-:S04]  /*2460*/  LEA R2, P0, R4, UR6, 0x1 ;  /* 0x0000000604027c11 */ /* 0x010fc8000f8008ff */
[----:B------:R-:W-:-:S05]  /*2470*/  LEA.HI.X R3, R4, UR7, R0, 0x1, P0 ;  /* 0x0000000704037c11 */ /* 0x000fca00080f0c00 */
[----:B------:R-:W-:Y:S01]  /*2480*/  @!PT LDS RZ, [RZ] ;  /* 0x00000000fffff984 */ /* 0x000fe20000000800 */
[----:B------:R-:W-:Y:S01]  /*2490*/  @!PT LDS RZ, [RZ] ;  /* 0x00000000fffff984 */ /* 0x000fe20000000800 */
[----:B------:R-:W-:Y:S01]  /*24a0*/  @!PT LDS RZ, [RZ] ;  /* 0x00000000fffff984 */ /* 0x000fe20000000800 */
[----:B------:R4:W-:Y:S04]  /*24b0*/  LDGSTS.E.BYPASS.LTC128B.128 [R225+0x5800], desc[UR20][R2.64] ;  /* 0x0580000002e17fae */ /* 0x0009e8000b901d54 */
.L_x_637:
[----:B------:R-:W-:Y:S05]  /*24c0*/  BSYNC B0 ;  /* 0x0000000000007941 */ /* 0x000fea0003800000 */
.L_x_636:
[----:B------:R-:W-:Y:S01]  /*24d0*/  LDSM.16.M88.4 R16, [R214] ;  /* 0x00000000d610783b */ /* 0x000fe20000000200 */
[----:B------:R-:W-:Y:S01]  /*24e0*/  LOP3.LUT P0, RZ, R10, 0x2, RZ, 0xc0, !PT ;  /* 0x000000020aff7812 */ /* 0x000fe2000780c0ff */
[----:B------:R-:W-:Y:S01]  /*24f0*/  IMAD.MOV.U32 R0, RZ, RZ, 0x10 ;  /* 0x00000010ff007424 */ /* 0x000fe200078e00ff */
[----:B------:R-:W-:Y:S01]  /*2500*/  LOP3.LUT P1, RZ, R21, 0x2, RZ, 0xc0, !PT ;  /* 0x0000000215ff7812 */ /* 0x000fe2000782c0ff */
[----:B------:R-:W5:Y:S01]  /*2510*/  LDSM.16.M88.4 R4, [R139+0x2000] ;  /* 0x002000008b04783b */ /* 0x000f620000000200 */
[C---:B----4-:R-:W-:Y:S01]  /*2520*/  VIADD R2, R139.reuse, 0x2000 ;  /* 0x000020008b027836 */ /* 0x050fe20000000000 */
[----:B------:R-:W-:Y:S01]  /*2530*/  SHF.R.S32.HI R3, RZ, 0x1f, R248 ;  /* 0x0000001fff037819 */ /* 0x000fe200000114f8 */
[----:B------:R-:W-:Y:S01]  /*2540*/  VIADD R216, R139, 0x2020 ;  /* 0x000020208bd87836 */ /* 0x000fe20000000000 */
[----:B------:R-:W4:Y:S01]  /*2550*/  LDSM.16.M88.4 R12, [R214+0x1000] ;  /* 0x00100000d60c783b */ /* 0x000f220000000200 */
[----:B------:R-:W-:Y:S01]  /*2560*/  SEL R0, R0, 0xfffffff0, !P1 ;  /* 0xfffffff000007807 */ /* 0x000fe20004800000 */
[----:B------:R-:W-:-:S02]  /*2570*/  UISETP.GE.AND UP0, UPT, UR23, 0x81, UPT ;  /* 0x000000811700788c */ /* 0x000fc4000bf06270 */
[----:B------:R-:W2:Y:S01]  /*2580*/  LDSM.16.M88.4 R52, [R139+0x3c00] ;  /* 0x003c00008b34783b */ /* 0x000ea20000000200 */
[----:B------:R-:W-:Y:S01]  /*2590*/  LEA R215, R0, R214, 0x1 ;  /* 0x000000d600d77211 */ /* 0x000fe200078e08ff */
[----:B------:R-:W-:Y:S01]  /*25a0*/  @P0 VIADD R216, R2, 0xffffffe0 ;  /* 0xffffffe002d80836 */ /* 0x000fe20000000000 */
[----:B------:R-:W-:Y:S01]  /*25b0*/  SHF.R.S32.HI R2, RZ, 0x1f, R212 ;  /* 0x0000001fff027819 */ /* 0x000fe200000114d4 */
[----:B------:R-:W3:Y:S01]  /*25c0*/  LDSM.16.M88.4 R56, [R139+0x3800] ;  /* 0x003800008b38783b */ /* 0x000ee20000000200 */
[----:B------:R-:W-:Y:S01]  /*25d0*/  PLOP3.LUT P0, PT, PT, PT, UP0, 0x80, 0x0 ;  /* 0x000000000000781c */ /* 0x000fe20003f0f008 */
[----:B------:R-:W-:Y:S01]  /*25e0*/  VIADD R223, R216, 0x400 ;  /* 0x00000400d8df7836 */ /* 0x000fe20000000000 */
[----:B------:R-:W-:Y:S01]  /*25f0*/  LEA.HI R2, R2, R213, RZ, 0x2 ;  /* 0x000000d502027211 */ /* 0x000fe200078f10ff */
[----:B------:R-:W1:Y:S01]  /*2600*/  LDSM.16.M88.4 R76, [R139+0x2400] ;  /* 0x002400008b4c783b */ /* 0x000e620000000200 */
[C---:B------:R-:W-:Y:S01]  /*2610*/  IADD3 R222, R216.reuse, 0x800, RZ ;  /* 0x00000800d8de7810 */ /* 0x040fe20007ffe0ff */
[----:B------:R-:W-:Y:S01]  /*2620*/  VIADD R221, R216, 0xc00 ;  /* 0x00000c00d8dd7836 */ /* 0x000fe20000000000 */
[----:B------:R-:W-:Y:S01]  /*2630*/  LOP3.LUT R2, R2, 0xffffffc, RZ, 0xc0, !PT ;  /* 0x0ffffffc02027812 */ /* 0x000fe200078ec0ff */
[----:B------:R-:W1:Y:S01]  /*2640*/  LDSM.16.M88.4 R72, [R139+0x2800] ;  /* 0x002800008b48783b */ /* 0x000e620000000200 */
[C---:B------:R-:W-:Y:S01]  /*2650*/  VIADD R220, R216.reuse, 0x1000 ;  /* 0x00001000d8dc7836 */ /* 0x040fe20000000000 */
[C---:B------:R-:W-:Y:S01]  /*2660*/  IADD3 R218, R216.reuse, 0x1800, RZ ;  /* 0x00001800d8da7810 */ /* 0x040fe20007ffe0ff */
[----:B------:R-:W-:Y:S01]  /*2670*/  VIADD R219, R216, 0x1400 ;  /* 0x00001400d8db7836 */ /* 0x000fe20000000000 */
[----:B------:R-:W1:Y:S01]  /*2680*/  LDSM.16.M88.4 R68, [R139+0x2c00] ;  /* 0x002c00008b44783b */ /* 0x000e620000000200 */
[----:B------:R-:W-:-:S02]  /*2690*/  IMAD.IADD R2, R213, 0x1, -R2 ;  /* 0x00000001d5027824 */ /* 0x000fc400078e0a02 */
[----:B------:R-:W-:Y:S01]  /*26a0*/  VIADD R217, R216, 0x1c00 ;  /* 0x00001c00d8d97836 */ /* 0x000fe20000000000 */
[----:B------:R-:W1:Y:S04]  /*26b0*/  LDSM.16.M88.4 R64, [R139+0x3000] ;  /* 0x003000008b40783b */ /* 0x000e680000000200 */
[----:B------:R-:W1:Y:S04]  /*26c0*/  LDSM.16.M88.4 R60, [R139+0x3400] ;  /* 0x003400008b3c783b */ /* 0x000e680000000200 */
[----:B------:R-:W-:Y:S01]  /*26d0*/  LDSM.16.M88.4 R48, [R216+0x1c00] ;  /* 0x001c0000d830783b */ /* 0x000fe20000000200 */
[-C--:B-----5:R-:W-:Y:S03]  /*26e0*/  HMMA.16816.F32.BF16 R152, R16, R4.reuse, RZ ;  /* 0x000000041098723c */ /* 0x0a0fe600000418ff */
[----:B------:R-:W-:Y:S04]  /*26f0*/  LDSM.16.M88.4 R20, [R216+0x1800] ;  /* 0x00180000d814783b */ /* 0x000fe80000000200 */
[----:B------:R-:W-:Y:S01]  /*2700*/  LDSM.16.M88.4 R44, [R216] ;  /* 0x00000000d82c783b */ /* 0x000fe20000000200 */
[C---:B----4-:R-:W-:Y:S03]  /*2710*/  HMMA.16816.F32.BF16 R148, R12.reuse, R4, RZ ;  /* 0x000000040c94723c */ /* 0x050fe600000418ff */
[----:B------:R-:W-:Y:S03]  /*2720*/  LDSM.16.M88.4 R40, [R216+0x400] ;  /* 0x00040000d828783b */ /* 0x000fe60000000200 */
[-C--:B------:R-:W-:Y:S01]  /*2730*/  HMMA.16816.F32.BF16 R144, R12, R6.reuse, RZ ;  /* 0x000000060c90723c */ /* 0x080fe200000418ff */
[----:B------:R-:W-:Y:S04]  /*2740*/  LDSM.16.M88.4 R36, [R216+0x800] ;  /* 0x00080000d824783b */ /* 0x000fe80000000200 */
[----:B------:R-:W-:Y:S01]  /*2750*/  LDSM.16.M88.4 R32, [R216+0xc00] ;  /* 0x000c0000d820783b */ /* 0x000fe20000000200 */
[----:B------:R-:W-:Y:S03]  /*2760*/  HMMA.16816.F32.BF16 R180, R16, R6, RZ ;  /* 0x0000000610b4723c */ /* 0x000fe600000418ff */
[----:B------:R-:W4:Y:S03]  /*2770*/  LDSM.16.M88.4 R4, [R215+0x1000] ;  /* 0x00100000d704783b */ /* 0x000f260000000200 */
[C---:B--2---:R-:W-:Y:S01]  /*2780*/  HMMA.16816.F32.BF16 R88, R12.reuse, R52, RZ ;  /* 0x000000340c58723c */ /* 0x044fe200000418ff */
[----:B------:R-:W2:Y:S04]  /*2790*/  LDSM.16.M88.4 R28, [R216+0x1000] ;  /* 0x00100000d81c783b */ /* 0x000ea80000000200 */
[----:B------:R-:W5:Y:S01]  /*27a0*/  LDSM.16.M88.4 R24, [R216+0x1400] ;  /* 0x00140000d818783b */ /* 0x000f620000000200 */
[C---:B---3--:R-:W-:Y:S03]  /*27b0*/  HMMA.16816.F32.BF16 R92, R12.reuse, R58, RZ ;  /* 0x0000003a0c5c723c */ /* 0x048fe600000418ff */
[----:B------:R-:W3:Y:S03]  /*27c0*/  LDSM.16.M88.4 R8, [R215] ;  /* 0x00000000d708783b */ /* 0x000ee60000000200 */
[C---:B-1----:R-:W-:Y:S01]  /*27d0*/  HMMA.16816.F32.BF16 R140, R12.reuse, R76, RZ ;  /* 0x0000004c0c8c723c */ /* 0x042fe200000418ff */
        /* <DEDUP_REMOVED lines=27> */
[C---:B----4-:R-:W-:Y:S06]  /*2990*/  HMMA.16816.F32.BF16 R52, R4.reuse, R48, R88 ;  /* 0x000000300434723c */ /* 0x050fec0000041858 */
[C---:B------:R-:W-:Y:S06]  /*29a0*/  HMMA.16816.F32.BF16 R88, R4.reuse, R22, R92 ;  /* 0x000000160458723c */ /* 0x040fec000004185c */
[C---:B------:R-:W-:Y:S06]  /*29b0*/  HMMA.16816.F32.BF16 R148, R4.reuse, R44, R148 ;  /* 0x0000002c0494723c */ /* 0x040fec0000041894 */
[C---:B------:R-:W-:Y:S05]  /*29c0*/  HMMA.16816.F32.BF16 R188, R4.reuse, R40, R140 ;  /* 0x0000002804bc723c */ /* 0x040fea000004188c */
[----:B------:R-:W-:Y:S01]  /*29d0*/  STL.64 [R1+0x20], R52 ;  /* 0x0000203401007387 */ /* 0x000fe20000100a00 */
[C---:B------:R-:W-:Y:S03]  /*29e0*/  HMMA.16816.F32.BF16 R196, R4.reuse, R36, R132 ;  /* 0x0000002404c4723c */ /* 0x040fe60000041884 */
[----:B------:R-:W-:Y:S03]  /*29f0*/  STL.64 [R1+0x28], R54 ;  /* 0x0000283601007387 */ /* 0x000fe60000100a00 */
[C---:B------:R-:W-:Y:S01]  /*2a00*/  HMMA.16816.F32.BF16 R208, R4.reuse, R32, R120 ;  /* 0x0000002004d0723c */ /* 0x040fe20000041878 */
[----:B------:R1:W-:Y:S04]  /*2a10*/  STL.64 [R1], R88 ;  /* 0x0000005801007387 */ /* 0x0003e80000100a00 */
[----:B------:R4:W-:Y:S01]  /*2a20*/  STL.64 [R1+0x8], R90 ;  /* 0x0000085a01007387 */ /* 0x0009e20000100a00 */
[C---:B--2---:R-:W-:Y:S06]  /*2a30*/  HMMA.16816.F32.BF16 R232, R4.reuse, R28, R112 ;  /* 0x0000001c04e8723c */ /* 0x044fec0000041870 */
[C---:B-----5:R-:W-:Y:S06]  /*2a40*/  HMMA.16816.F32.BF16 R240, R4.reuse, R24, R104 ;  /* 0x0000001804f0723c */ /* 0x060fec0000041868 */
[C---:B------:R-:W-:Y:S06]  /*2a50*/  HMMA.16816.F32.BF16 R244, R4.reuse, R20, R96 ;  /* 0x0000001404f4723c */ /* 0x040fec0000041860 */
[----:B------:R-:W-:Y:S01]  /*2a60*/  HMMA.16816.F32.BF16 R144, R4, R46, R144 ;  /* 0x0000002e0490723c */ /* 0x000fe20000041890 */
[----:B-1----:R-:W-:-:S05]  /*2a70*/  LEA.HI R88, R3, R248, RZ, 0x2 ;  /* 0x000000f803587211 */ /* 0x002fca00078f10ff */
[----:B------:R-:W-:Y:S01]  /*2a80*/  HMMA.16816.F32.BF16 R128, R4, R42, R128 ;  /* 0x0000002a0480723c */ /* 0x000fe20000041880 */
[----:B------:R-:W-:-:S05]  /*2a90*/  SHF.R.S32.HI R3, RZ, 0x2, R88 ;  /* 0x00000002ff037819 */ /* 0x000fca0000011458 */
[C---:B------:R-:W-:Y:S06]  /*2aa0*/  HMMA.16816.F32.BF16 R184, R4.reuse, R38, R124 ;  /* 0x0000002604b8723c */ /* 0x040fec000004187c */
[C---:B------:R-:W-:Y:S06]  /*2ab0*/  HMMA.16816.F32.BF16 R192, R4.reuse, R34, R116 ;  /* 0x0000002204c0723c */ /* 0x040fec0000041874 */
[C---:B------:R-:W-:Y:S06]  /*2ac0*/  HMMA.16816.F32.BF16 R204, R4.reuse, R30, R108 ;  /* 0x0000001e04cc723c */ /* 0x040fec000004186c */
[C---:B------:R-:W-:Y:S06]  /*2ad0*/  HMMA.16816.F32.BF16 R228, R4.reuse, R26, R100 ;  /* 0x0000001a04e4723c */ /* 0x040fec0000041864 */
[----:B------:R-:W-:Y:S06]  /*2ae0*/  HMMA.16816.F32.BF16 R4, R4, R50, R84 ;  /* 0x000000320404723c */ /* 0x000fec0000041854 */
[C---:B---3--:R-:W-:Y:S06]  /*2af0*/  HMMA.16816.F32.BF16 R68, R8.reuse, R28, R68 ;  /* 0x0000001c0844723c */ /* 0x048fec0000041844 */
[C---:B------:R-:W-:Y:S06]  /*2b00*/  HMMA.16816.F32.BF16 R28, R8.reuse, R30, R160 ;  /* 0x0000001e081c723c */ /* 0x040fec00000418a0 */
[C---:B------:R-:W-:Y:S05]  /*2b10*/  HMMA.16816.F32.BF16 R160, R8.reuse, R50, R16 ;  /* 0x0000003208a0723c */ /* 0x040fea0000041810 */
[----:B------:R4:W-:Y:S01]  /*2b20*/  STL.64 [R1+0x10], R4 ;  /* 0x0000100401007387 */ /* 0x0009e20000100a00 */
[----:B------:R-:W-:Y:S01]  /*2b30*/  HMMA.16816.F32.BF16 R52, R8, R44, R152 ;  /* 0x0000002c0834723c */ /* 0x000fe20000041898 */
[----:B------:R-:W-:-:S02]  /*2b40*/  IMAD R18, R2, 0x10, R3 ;  /* 0x0000001002127824 */ /* 0x000fc400078e0203 */
[----:B------:R4:W-:Y:S03]  /*2b50*/  STL.64 [R1+0x18], R6 ;  /* 0x0000180601007387 */ /* 0x0009e60000100a00 */
[C---:B------:R-:W-:Y:S01]  /*2b60*/  HMMA.16816.F32.BF16 R80, R8.reuse, R40, R80 ;  /* 0x000000280850723c */ /* 0x040fe20000041850 */
[----:B------:R4:W-:Y:S05]  /*2b70*/  STL [R1+0x304], R18 ;  /* 0x0003041201007387 */ /* 0x0009ea0000100800 */
        /* <DEDUP_REMOVED lines=11> */
[----:B------:R-:W-:Y:S06]  /*2c30*/  BAR.SYNC.DEFER_BLOCKING 0x0 ;  /* 0x0000000000007b1d */ /* 0x000fec0000010000 */
[----:B------:R-:W-:-:S02]  /*2c40*/  NOP ;  /* 0x0000000000007918 */ /* 0x000fc40000000000 */
[----:B----4-:R-:W-:-:S15]  /*2c50*/  @!P0 BRA `(.L_x_638) ;  /* 0x0000000000e48947 */ /* 0x010fde0003800000 */
[----:B------:R-:W-:Y:S01]  /*2c60*/  ULDC UR6, c[0x0][0x2d0] ;  /* 0x0000b40000067ab9 */ /* 0x000fe20000000800 */
[----:B------:R-:W-:Y:S01]  /*2c70*/  UIADD3 UR7, UR18, -0x2, URZ ;  /* 0xfffffffe12077890 */ /* 0x000fe2000fffe03f */
[----:B------:R-:W-:Y:S01]  /*2c80*/  ISETP.GE.AND P1, PT, R136, UR6, PT ;  /* 0x0000000688007c0c */ /* 0x000fe2000bf26270 */
[----:B------:R-:W-:Y:S01]  /*2c90*/  IMAD.U32 R4, RZ, RZ, UR10 ;  /* 0x0000000aff047e24 */ /* 0x000fe2000f8e00ff */
[----:B------:R-:W-:Y:S01]  /*2ca0*/  BSSY B0, `(.L_x_639) ;  /* 0x0000033000007945 */ /* 0x000fe20003800000 */
[----:B------:R-:W-:Y:S01]  /*2cb0*/  USHF.R.S32.HI UR6, URZ, 0x1f, UR7 ;  /* 0x0000001f3f067899 */ /* 0x000fe20008011407 */
[----:B------:R-:W-:Y:S01]  /*2cc0*/  IMAD.U32 R6, RZ, RZ, UR11 ;  /* 0x0000000bff067e24 */ /* 0x000fe2000f8e00ff */
[----:B------:R-:W-:Y:S01]  /*2cd0*/  UIMAD UR26, UR26, UR7, URZ ;  /* 0x000000071a1a72a4 */ /* 0x000fe2000f8e023f */
[----:B------:R-:W-:-:S03]  /*2ce0*/  IMAD.WIDE.U32 R2, R177, UR7, R226 ;  /* 0x00000007b1027c25 */ /* 0x000fc6000f8e00e2 */
[----:B------:R-:W-:-:S04]  /*2cf0*/  UIMAD UR6, UR6, UR27, UR26 ;  /* 0x0000001b060672a4 */ /* 0x000fc8000f8e021a */
[----:B------:R-:W1:Y:S01]  /*2d00*/  @!P1 LDC.64 R8, c[0x0][0x218] ;  /* 0x00008600ff089b82 */ /* 0x000e620000000a00 */
[----:B------:R-:W-:Y:S01]  /*2d10*/  @!P1 LEA R12, P3, R4, R2, 0x6 ;  /* 0x00000002040c9211 */ /* 0x000fe200078630ff */
[----:B------:R-:W-:Y:S01]  /*2d20*/  VIADD R5, R3, UR6 ;  /* 0x0000000603057c36 */ /* 0x000fe20008000000 */
[----:B------:R-:W-:Y:S01]  /*2d30*/  @!P1 IADD3 R7, P2, R2, UR29, RZ ;  /* 0x0000001d02079c10 */ /* 0x000fe2000ff5e0ff */
[----:B------:R2:W-:Y:S03]  /*2d40*/  @P1 STS [R225+0x2000], RZ ;  /* 0x002000ffe1001388 */ /* 0x0005e60000000800 */
[----:B------:R-:W-:Y:S01]  /*2d50*/  @!P1 LEA.HI.X R13, R4, R5, R6, 0x6, P3 ;  /* 0x00000005040d9211 */ /* 0x000fe200018f3406 */
[----:B------:R-:W3:Y:S01]  /*2d60*/  @!P1 LDC.64 R14, c[0x0][0x218] ;  /* 0x00008600ff0e9b82 */ /* 0x000ee20000000a00 */
[----:B------:R-:W-:Y:S01]  /*2d70*/  @!P1 IADD3.X R11, R5, UR28, RZ, P2, !PT ;  /* 0x0000001c050b9c10 */ /* 0x000fe200097fe4ff */
[----:B------:R2:W-:Y:S04]  /*2d80*/  @P1 STS [R225+0x2004], RZ ;  /* 0x002004ffe1001388 */ /* 0x0005e80000000800 */
[----:B------:R2:W-:Y:S02]  /*2d90*/  @P1 STS.64 [R225+0x2008], RZ ;  /* 0x002008ffe1001388 */ /* 0x0005e40000000a00 */
[----:B------:R-:W4:Y:S01]  /*2da0*/  @!P1 LDC.64 R16, c[0x0][0x218] ;  /* 0x00008600ff109b82 */ /* 0x000f220000000a00 */
[----:B-1----:R-:W-:-:S04]  /*2db0*/  @!P1 LEA R8, P3, R7, R8, 0x1 ;  /* 0x0000000807089211 */ /* 0x002fc800078608ff */
[----:B------:R-:W-:Y:S02]  /*2dc0*/  @!P1 LEA.HI.X R9, R7, R9, R11, 0x1, P3 ;  /* 0x0000000907099211 */ /* 0x000fe400018f0c0b */
[----:B---3--:R-:W-:-:S04]  /*2dd0*/  @!P1 LEA R10, P4, R2, R14, 0x1 ;  /* 0x0000000e020a9211 */ /* 0x008fc800078808ff */
[----:B------:R-:W-:Y:S02]  /*2de0*/  @!P1 LEA.HI.X R11, R2, R15, R5, 0x1, P4 ;  /* 0x0000000f020b9211 */ /* 0x000fe400020f0c05 */
        /* <DEDUP_REMOVED lines=30> */
.L_x_640:
[----:B------:R-:W-:Y:S05]  /*2fd0*/  BSYNC B0 ;  /* 0x0000000000007941 */ /* 0x000fea0003800000 */
.L_x_639:
[----:B------:R-:W0:Y:S02]  /*2fe0*/  LDGDEPBAR ;  /* 0x00000000000079af */ /* 0x000e240000000000 */
.L_x_638:
[----:B--2---:R-:W2:Y:S01]  /*2ff0*/  LDL R7, [R1+0x1f4] ;  /* 0x0001f40001077983 */ /* 0x004ea20000100800 */
[----:B------:R-:W-:Y:S01]  /*3000*/  IMAD.SHL.U32 R2, R179, 0x2, RZ ;  /* 0x00000002b3027824 */ /* 0x000fe200078e00ff */
[----:B------:R-:W-:Y:S01]  /*3010*/  USHF.L.U32 UR6, UR17, 0x2, URZ ;  /* 0x0000000211067899 */ /* 0x000fe2000800063f */
[----:B------:R-:W-:Y:S01]  /*3020*/  IMAD.U32 R3, RZ, RZ, UR17 ;  /* 0x00000011ff037e24 */ /* 0x000fe2000f8e00ff */
[----:B------:R-:W-:Y:S01]  /*3030*/  STL [R1+0x340], R0 ;  /* 0x0003400001007387 */ /* 0x000fe20000100800 */
[----:B------:R-:W-:Y:S01]  /*3040*/  IMAD.U32 R6, RZ, RZ, UR14 ;  /* 0x0000000eff067e24 */ /* 0x000fe2000f8e00ff */
[----:B------:R-:W-:Y:S01]  /*3050*/  LOP3.LUT R2, R2, 0x6, RZ, 0xc0, !PT ;  /* 0x0000000602027812 */ /* 0x000fe200078ec0ff */
[----:B------:R-:W-:Y:S01]  /*3060*/  ULOP3.LUT UR7, UR6, UR25, URZ, 0x3c, !UPT ;  /* 0x0000001906077292 */ /* 0x000fe2000f8e3c3f */
[----:B------:R-:W-:Y:S01]  /*3070*/  STL [R1+0x33c], R225 ;  /* 0x00033ce101007387 */ /* 0x000fe20000100800 */
[----:B------:R-:W-:Y:S02]  /*3080*/  UIADD3 UR28, UR24, -0x61c88647, URZ ;  /* 0x9e3779b9181c7890 */ /* 0x000fe4000fffe03f */
[----:B------:R-:W-:Y:S01]  /*3090*/  IMAD R3, R3, 0x80, R2 ;  /* 0x0000008003037824 */ /* 0x000fe200078e0202 */
[----:B------:R-:W-:Y:S01]  /*30a0*/  STL [R1+0x338], R223 ;  /* 0x000338df01007387 */ /* 0x000fe20000100800 */
[----:B------:R-:W-:Y:S01]  /*30b0*/  IMAD R2, R178, 0x20, R176 ;  /* 0x00000020b2027824 */ /* 0x000fe200078e02b0 */
[----:B------:R-:W-:Y:S01]  /*30c0*/  UIADD3 UR27, UR25, -0x4498517b, URZ ;  /* 0xbb67ae85191b7890 */ /* 0x000fe2000fffe03f */
[C---:B-1----:R-:W-:Y:S01]  /*30d0*/  VIADD R4, R3.reuse, 0x8 ;  /* 0x0000000803047836 */ /* 0x042fe20000000000 */
[----:B------:R-:W-:Y:S01]  /*30e0*/  STL [R1+0x334], R222 ;  /* 0x000334de01007387 */ /* 0x000fe20000100800 */
[----:B------:R-:W-:Y:S01]  /*30f0*/  IMAD.IADD R2, R138, 0x1, R2 ;  /* 0x000000018a027824 */ /* 0x000fe200078e0202 */
[C---:B------:R-:W-:Y:S01]  /*3100*/  ISETP.GE.AND P5, PT, R3.reuse, UR23, PT ;  /* 0x0000001703007c0c */ /* 0x040fe2000bfa6270 */
[C---:B------:R-:W-:Y:S01]  /*3110*/  VIADD R5, R3.reuse, 0x1 ;  /* 0x0000000103057836 */ /* 0x040fe20000000000 */
[----:B------:R1:W-:Y:S01]  /*3120*/  STL [R1+0x330], R221 ;  /* 0x000330dd01007387 */ /* 0x0003e20000100800 */
[----:B------:R-:W-:Y:S01]  /*3130*/  ISETP.GE.AND P2, PT, R4, UR23, PT ;  /* 0x0000001704007c0c */ /* 0x000fe2000bf46270 */
[C---:B------:R-:W-:Y:S01]  /*3140*/  VIADD R4, R3.reuse, 0x11 ;  /* 0x0000001103047836 */ /* 0x040fe20000000000 */
[----:B------:R-:W-:Y:S01]  /*3150*/  FSEL R164, R150, -INF , !P5 ;  /* 0xff80000096a47808 */ /* 0x000fe20006800000 */
[----:B------:R-:W-:Y:S01]  /*3160*/  STL [R1+0x32c], R220 ;  /* 0x00032cdc01007387 */ /* 0x000fe20000100800 */
[----:B------:R-:W-:Y:S01]  /*3170*/  FSEL R150, R148, -INF , !P5 ;  /* 0xff80000094967808 */ /* 0x000fe20006800000 */
[----:B------:R-:W-:Y:S01]  /*3180*/  UIADD3 UR26, UR24, 0x3c6ef372, URZ ;  /* 0x3c6ef372181a7890 */ /* 0x000fe2000fffe03f */
[----:B------:R-:W-:Y:S01]  /*3190*/  ISETP.GE.AND P4, PT, R4, UR23, PT ;  /* 0x0000001704007c0c */ /* 0x000fe2000bf86270 */
[----:B------:R-:W-:Y:S01]  /*31a0*/  STL [R1+0x328], R219 ;  /* 0x000328db01007387 */ /* 0x000fe20000100800 */
[----:B------:R-:W-:Y:S01]  /*31b0*/  VIADD R4, R3, 0x18 ;  /* 0x0000001803047836 */ /* 0x000fe20000000000 */
[----:B------:R-:W-:-:S02]  /*31c0*/  FSEL R116, R54, -INF , !P5 ;  /* 0xff80000036747808 */ /* 0x000fc40006800000 */
[----:B------:R-:W-:Y:S01]  /*31d0*/  STL [R1+0x324], R218 ;  /* 0x000324da01007387 */ /* 0x000fe20000100800 */
[----:B------:R-:W-:Y:S02]  /*31e0*/  FSEL R104, R52, -INF , !P5 ;  /* 0xff80000034687808 */ /* 0x000fe40006800000 */
[----:B------:R-:W-:Y:S01]  /*31f0*/  ISETP.GE.AND P5, PT, R4, UR23, PT ;  /* 0x0000001704007c0c */ /* 0x000fe2000bfa6270 */
[----:B------:R-:W-:Y:S01]  /*3200*/  STL [R1+0x320], R217 ;  /* 0x000320d901007387 */ /* 0x000fe20000100800 */
[----:B------:R-:W-:Y:S01]  /*3210*/  ISETP.GE.AND P3, PT, R5, UR23, PT ;  /* 0x0000001705007c0c */ /* 0x000fe2000bf66270 */
[----:B------:R-:W-:Y:S01]  /*3220*/  VIADD R4, R3, 0x19 ;  /* 0x0000001903047836 */ /* 0x000fe20000000000 */
[----:B------:R-:W-:Y:S01]  /*3230*/  FSEL R155, R146, -INF , !P2 ;  /* 0xff800000929b7808 */ /* 0x000fe20005000000 */
[----:B------:R-:W-:Y:S01]  /*3240*/  STL [R1+0x31c], R216 ;  /* 0x00031cd801007387 */ /* 0x000fe20000100800 */
[----:B------:R-:W-:Y:S01]  /*3250*/  FSEL R156, R151, -INF , !P3 ;  /* 0xff800000979c7808 */ /* 0x000fe20005800000 */
[----:B------:R-:W-:Y:S01]  /*3260*/  VIADD R5, R3, 0x10 ;  /* 0x0000001003057836 */ /* 0x000fe20000000000 */
[----:B------:R-:W-:Y:S01]  /*3270*/  FSEL R148, R149, -INF , !P3 ;  /* 0xff80000095947808 */ /* 0x000fe20005800000 */
[----:B------:R-:W-:Y:S01]  /*3280*/  STL [R1+0x318], R215 ;  /* 0x000318d701007387 */ /* 0x000fe20000100800 */
[----:B-1----:R-:W-:Y:S01]  /*3290*/  IMAD R221, R6, 0x8, R213 ;  /* 0x0000000806dd7824 */ /* 0x002fe200078e02d5 */
[----:B------:R-:W-:Y:S01]  /*32a0*/  FSEL R111, R55, -INF , !P3 ;  /* 0xff800000376f7808 */ /* 0x000fe20005800000 */
[----:B------:R-:W-:Y:S01]  /*32b0*/  VIADD R6, R3, 0x9 ;  /* 0x0000000903067836 */ /* 0x000fe20000000000 */
[----:B------:R1:W-:Y:S01]  /*32c0*/  STL [R1+0x314], R214 ;  /* 0x000314d601007387 */ /* 0x0003e20000100800 */
[----:B------:R-:W-:Y:S01]  /*32d0*/  IMAD.WIDE.U32 R8, R221, -0x326172a9, RZ ;  /* 0xcd9e8d57dd087825 */ /* 0x000fe200078e00ff */
[----:B------:R-:W-:-:S02]  /*32e0*/  FSEL R100, R53, -INF , !P3 ;  /* 0xff80000035647808 */ /* 0x000fc40005800000 */
[----:B------:R-:W-:Y:S01]  /*32f0*/  STL [R1+0x310], R139 ;  /* 0x0003108b01007387 */ /* 0x000fe20000100800 */
[----:B------:R-:W-:Y:S01]  /*3300*/  ISETP.GE.AND P3, PT, R4, UR23, PT ;  /* 0x0000001704007c0c */ /* 0x000fe2000bf66270 */
[C---:B------:R-:W-:Y:S01]  /*3310*/  VIADD R4, R3.reuse, 0x20 ;  /* 0x0000002003047836 */ /* 0x040fe20000000000 */
[----:B------:R-:W-:Y:S01]  /*3320*/  FSEL R142, R144, -INF , !P2 ;  /* 0xff800000908e7808 */ /* 0x000fe20005000000 */
[----:B------:R-:W-:Y:S01]  /*3330*/  STL [R1+0x30c], R137 ;  /* 0x00030c8901007387 */ /* 0x000fe20000100800 */
[----:B------:R-:W-:Y:S02]  /*3340*/  FSEL R110, R46, -INF , !P2 ;  /* 0xff8000002e6e7808 */ /* 0x000fe40005000000 */
[----:B------:R-:W-:Y:S01]  /*3350*/  FSEL R97, R44, -INF , !P2 ;  /* 0xff8000002c617808 */ /* 0x000fe20005000000 */
[----:B------:R-:W-:Y:S01]  /*3360*/  STL [R1+0x308], R136 ;  /* 0x0003088801007387 */ /* 0x000fe20000100800 */
[----:B------:R-:W-:Y:S01]  /*3370*/  ISETP.GE.AND P2, PT, R4, UR23, PT ;  /* 0x0000001704007c0c */ /* 0x000fe2000bf46270 */
[----:B------:R-:W-:Y:S01]  /*3380*/  VIADD R4, R3, 0x21 ;  /* 0x0000002103047836 */ /* 0x000fe20000000000 */
[----:B------:R-:W-:Y:S01]  /*3390*/  ISETP.GE.AND P1, PT, R6, UR23, PT ;  /* 0x0000001706007c0c */ /* 0x000fe2000bf26270 */
[----:B------:R-:W-:Y:S01]  /*33a0*/  STL [R1+0x344], R2 ;  /* 0x0003440201007387 */ /* 0x000fe20000100800 */
[----:B------:R-:W-:Y:S01]  /*33b0*/  ISETP.GE.AND P6, PT, R5, UR23, PT ;  /* 0x0000001705007c0c */ /* 0x000fe2000bfc6270 */
[----:B------:R-:W-:Y:S01]  /*33c0*/  VIADD R6, R3, 0x71 ;  /* 0x0000007103067836 */ /* 0x000fe20000000000 */
[----:B------:R-:W-:Y:S01]  /*33d0*/  FSEL R154, R147, -INF , !P1 ;  /* 0xff800000939a7808 */ /* 0x000fe20004800000 */
[----:B------:R-:W-:Y:S01]  /*33e0*/  STL [R1+0x94], R221 ;  /* 0x000094dd01007387 */ /* 0x000fe20000100800 */
[----:B------:R-:W-:-:S02]  /*33f0*/  FSEL R141, R145, -INF , !P1 ;  /* 0xff800000918d7808 */ /* 0x000fc40004800000 */
[----:B------:R-:W-:Y:S01]  /*3400*/  FSEL R108, R47, -INF , !P1 ;  /* 0xff8000002f6c7808 */ /* 0x000fe20004800000 */
[----:B------:R3:W-:Y:S01]  /*3410*/  STL.64 [R1+0x70], R8 ;  /* 0x0000700801007387 */ /* 0x0007e20000100a00 */
[----:B------:R-:W-:Y:S02]  /*3420*/  FSEL R14, R45, -INF , !P1 ;  /* 0xff8000002d0e7808 */ /* 0x000fe40004800000 */
[----:B------:R-:W-:Y:S01]  /*3430*/  ISETP.GE.AND P1, PT, R4, UR23, PT ;  /* 0x0000001704007c0c */ /* 0x000fe2000bf26270 */
[----:B------:R-:W-:Y:S01]  /*3440*/  VIADD R4, R3, 0x28 ;  /* 0x0000002803047836 */ /* 0x000fe20000000000 */
[----:B------:R-:W-:Y:S02]  /*3450*/  FSEL R153, R190, -INF , !P6 ;  /* 0xff800000be997808 */ /* 0x000fe40007000000 */
[----:B------:R-:W-:Y:S02]  /*3460*/  FSEL R140, R188, -INF , !P6 ;  /* 0xff800000bc8c7808 */ /* 0x000fe40007000000 */
[----:B------:R-:W-:-:S02]  /*3470*/  FSEL R107, R82, -INF , !P6 ;  /* 0xff800000526b7808 */ /* 0x000fc40007000000 */
[----:B------:R-:W-:Y:S02]  /*3480*/  FSEL R19, R80, -INF , !P6 ;  /* 0xff80000050137808 */ /* 0x000fe40007000000 */
[----:B------:R-:W-:Y:S01]  /*3490*/  ISETP.GE.AND P6, PT, R4, UR23, PT ;  /* 0x0000001704007c0c */ /* 0x000fe2000bfc6270 */
[----:B------:R-:W-:Y:S01]  /*34a0*/  VIADD R4, R3, 0x29 ;  /* 0x0000002903047836 */ /* 0x000fe20000000000 */
[----:B------:R-:W-:Y:S02]  /*34b0*/  FSEL R152, R191, -INF , !P4 ;  /* 0xff800000bf987808 */ /* 0x000fe40006000000 */
[----:B------:R-:W-:Y:S02]  /*34c0*/  FSEL R138, R189, -INF , !P4 ;  /* 0xff800000bd8a7808 */ /* 0x000fe40006000000 */
[----:B------:R-:W-:Y:S02]  /*34d0*/  FSEL R105, R83, -INF , !P4 ;  /* 0xff80000053697808 */ /* 0x000fe40006000000 */
[----:B------:R-:W-:-:S02]  /*34e0*/  FSEL R23, R81, -INF , !P4 ;  /* 0xff80000051177808 */ /* 0x000fc40006000000 */
[----:B------:R-:W-:Y:S01]  /*34f0*/  ISETP.GE.AND P4, PT, R4, UR23, PT ;  /* 0x0000001704007c0c */ /* 0x000fe2000bf86270 */
[C---:B------:R-:W-:Y:S01]  /*3500*/  VIADD R4, R3.reuse, 0x30 ;  /* 0x0000003003047836 */ /* 0x040fe20000000000 */
[----:B------:R-:W-:Y:S02]  /*3510*/  FSEL R151, R130, -INF , !P5 ;  /* 0xff80000082977808 */ /* 0x000fe40006800000 */
[----:B------:R-:W-:Y:S02]  /*3520*/  FSEL R124, R128, -INF , !P5 ;  /* 0xff800000807c7808 */ /* 0x000fe40006800000 */
[----:B------:R-:W-:Y:S02]  /*3530*/  FSEL R102, R42, -INF , !P5 ;  /* 0xff8000002a667808 */ /* 0x000fe40006800000 */
[----:B------:R-:W-:Y:S02]  /*3540*/  FSEL R90, R40, -INF , !P5 ;  /* 0xff800000285a7808 */ /* 0x000fe40006800000 */
[----:B------:R-:W-:Y:S01]  /*3550*/  ISETP.GE.AND P5, PT, R4, UR23, PT ;  /* 0x0000001704007c0c */ /* 0x000fe2000bfa6270 */
[----:B------:R-:W-:Y:S01]  /*3560*/  VIADD R4, R3, 0x31 ;  /* 0x0000003103047836 */ /* 0x000fe20000000000 */
[----:B------:R-:W-:-:S02]  /*3570*/  FSEL R149, R131, -INF , !P3 ;  /* 0xff80000083957808 */ /* 0x000fc40005800000 */
[----:B------:R-:W-:Y:S02]  /*3580*/  FSEL R118, R129, -INF , !P3 ;  /* 0xff80000081767808 */ /* 0x000fe40005800000 */
[----:B------:R-:W-:Y:S02]  /*3590*/  FSEL R99, R43, -INF , !P3 ;  /* 0xff8000002b637808 */ /* 0x000fe40005800000 */
[----:B------:R-:W-:Y:S02]  /*35a0*/  FSEL R87, R41, -INF , !P3 ;  /* 0xff80000029577808 */ /* 0x000fe40005800000 */
[----:B------:R-:W-:Y:S01]  /*35b0*/  ISETP.GE.AND P3, PT, R4, UR23, PT ;  /* 0x0000001704007c0c */ /* 0x000fe2000bf66270 */
[----:B------:R-:W-:Y:S01]  /*35c0*/  VIADD R4, R3, 0x38 ;  /* 0x0000003803047836 */ /* 0x000fe20000000000 */
[----:B------:R-:W-:Y:S02]  /*35d0*/  FSEL R147, R198, -INF , !P2 ;  /* 0xff800000c6937808 */ /* 0x000fe40005000000 */
[----:B------:R-:W-:-:S02]  /*35e0*/  FSEL R114, R196, -INF , !P2 ;  /* 0xff800000c4727808 */ /* 0x000fc40005000000 */
[----:B------:R-:W-:Y:S02]  /*35f0*/  FSEL R96, R78, -INF , !P2 ;  /* 0xff8000004e607808 */ /* 0x000fe40005000000 */
        /* <DEDUP_REMOVED lines=14> */
[----:B------:R-:W-:Y:S01]  /*36e0*/  VIADD R4, R3, 0x41 ;  /* 0x0000004103047836 */ /* 0x000fe20000000000 */
        /* <DEDUP_REMOVED lines=30> */
[----:B------:R-:W-:Y:S02]  /*38d0*/  LOP3.LUT R223, R224, UR24, RZ, 0x3c, !PT ;  /* 0x00000018e0df7c12 */ /* 0x000fe4000f8e3cff */
[----:B------:R-:W-:Y:S02]  /*38e0*/  FSEL R128, R234, -INF , !P6 ;  /* 0xff800000ea807808 */ /* 0x000fe40007000000 */
[----:B------:R-:W-:Y:S02]  /*38f0*/  FSEL R88, R232, -INF , !P6 ;  /* 0xff800000e8587808 */ /* 0x000fe40007000000 */
[----:B------:R-:W-:Y:S02]  /*3900*/  FSEL R70, R70, -INF , !P6 ;  /* 0xff80000046467808 */ /* 0x000fe40007000000 */
[----:B------:R-:W-:-:S02]  /*3910*/  FSEL R62, R68, -INF , !P6 ;  /* 0xff800000443e7808 */ /* 0x000fc40007000000 */
[----:B------:R-:W-:Y:S01]  /*3920*/  ISETP.GE.AND P6, PT, R4, UR23, PT ;  /* 0x0000001704007c0c */ /* 0x000fe2000bfc6270 */
[----:B------:R-:W-:Y:S01]  /*3930*/  VIADD R4, R3, 0x59 ;  /* 0x0000005903047836 */ /* 0x000fe20000000000 */
[----:B------:R-:W-:Y:S02]  /*3940*/  LOP3.LUT R5, R9, R223, RZ, 0x3c, !PT ;  /* 0x000000df09057212 */ /* 0x000fe400078e3cff */
[----:B------:R-:W-:Y:S02]  /*3950*/  FSEL R127, R235, -INF , !P4 ;  /* 0xff800000eb7f7808 */ /* 0x000fe40006000000 */
[----:B------:R-:W-:Y:S02]  /*3960*/  FSEL R84, R233, -INF , !P4 ;  /* 0xff800000e9547808 */ /* 0x000fe40006000000 */
[----:B------:R-:W-:Y:S02]  /*3970*/  FSEL R71, R71, -INF , !P4 ;  /* 0xff80000047477808 */ /* 0x000fe40006000000 */
[----:B------:R-:W-:-:S02]  /*3980*/  FSEL R59, R69, -INF , !P4 ;  /* 0xff800000453b7808 */ /* 0x000fc40006000000 */
[----:B------:R-:W-:Y:S01]  /*3990*/  ISETP.GE.AND P4, PT, R4, UR23, PT ;  /* 0x0000001704007c0c */ /* 0x000fe2000bf86270 */
[----:B------:R-:W-:Y:S01]  /*39a0*/  VIADD R4, R3, 0x60 ;  /* 0x0000006003047836 */ /* 0x000fe20000000000 */
[----:B------:R-:W-:Y:S02]  /*39b0*/  FSEL R54, R120, -INF , !P2 ;  /* 0xff80000078367808 */ /* 0x000fe40005000000 */
[----:B------:R-:W-:Y:S01]  /*39c0*/  FSEL R53, R121, -INF , !P1 ;  /* 0xff80000079357808 */ /* 0x000fe20004800000 */
[----:B------:R-:W-:Y:S01]  /*39d0*/  IMAD.WIDE.U32 R120, R5, -0x2daee0ad, RZ ;  /* 0xd2511f5305787825 */ /* 0x000fe200078e00ff */
        /* <DEDUP_REMOVED lines=16> */
[----:B------:R-:W-:-:S02]  /*3ae0*/  FSEL R68, R229, -INF , !P4 ;  /* 0xff800000e5447808 */ /* 0x000fc40006000000 */
[----:B------:R-:W-:Y:S02]  /*3af0*/  FSEL R56, R27, -INF , !P4 ;  /* 0xff8000001b387808 */ /* 0x000fe40006000000 */
[----:B------:R-:W-:Y:S02]  /*3b00*/  FSEL R33, R25, -INF , !P4 ;  /* 0xff80000019217808 */ /* 0x000fe40006000000 */
[----:B------:R-:W-:Y:S01]  /*3b10*/  ISETP.GE.AND P2, PT, R4, UR23, PT ;  /* 0x0000001704007c0c */ /* 0x000fe2000bf46270 */
[----:B------:R-:W-:Y:S02]  /*3b20*/  VIADD R4, R3, 0x69 ;  /* 0x0000006903047836 */ /* 0x000fe40000000000 */
[----:B--2---:R-:W-:Y:S01]  /*3b30*/  IMAD.WIDE.U32 R10, R7, -0x2daee0ad, RZ ;  /* 0xd2511f53070a7825 */ /* 0x004fe200078e00ff */
[----:B------:R-:W-:Y:S02]  /*3b40*/  FSEL R117, R243, -INF , !P1 ;  /* 0xff800000f3757808 */ /* 0x000fe40004800000 */
[----:B------:R-:W-:-:S02]  /*3b50*/  FSEL R74, R241, -INF , !P1 ;  /* 0xff800000f14a7808 */ /* 0x000fc40004800000 */
[----:B------:R2:W-:Y:S01]  /*3b60*/  STL.64 [R1+0x1f8], R10 ;  /* 0x0001f80a01007387 */ /* 0x0005e20000100a00 */
[----:B------:R-:W-:Y:S01]  /*3b70*/  LOP3.LUT R5, R11, UR7, RZ, 0x3c, !PT ;  /* 0x000000070b057c12 */ /* 0x000fe2000f8e3cff */
[----:B------:R-:W-:Y:S01]  /*3b80*/  UIADD3 UR17, UR25, 0x76cf5d0a, URZ ;  /* 0x76cf5d0a19117890 */ /* 0x000fe2000fffe03f */
[----:B------:R-:W-:Y:S01]  /*3b90*/  FSEL R61, R123, -INF , !P1 ;  /* 0xff8000007b3d7808 */ /* 0x000fe20004800000 */
[----:B-1----:R-:W4:Y:S01]  /*3ba0*/  LDL.LU R214, [R1] ;  /* 0x0000000001d67983 */ /* 0x002f220000300800 */
[----:B------:R-:W-:Y:S01]  /*3bb0*/  ISETP.GE.AND P4, PT, R6, UR23, PT ;  /* 0x0000001706007c0c */ /* 0x000fe2000bf86270 */
[----:B------:R-:W-:Y:S01]  /*3bc0*/  IMAD.WIDE.U32 R196, R5, -0x326172a9, RZ ;  /* 0xcd9e8d5705c47825 */ /* 0x000fe200078e00ff */
[----:B------:R-:W-:Y:S01]  /*3bd0*/  ISETP.GE.AND P1, PT, R4, UR23, PT ;  /* 0x0000001704007c0c */ /* 0x000fe2000bf26270 */
[----:B------:R-:W2:Y:S01]  /*3be0*/  LDL.LU R220, [R1+0x4] ;  /* 0x0000040001dc7983 */ /* 0x000ea20000300800 */
[----:B------:R-:W-:Y:S01]  /*3bf0*/  FSEL R115, R230, -INF , !P6 ;  /* 0xff800000e6737808 */ /* 0x000fe20007000000 */
[----:B------:R-:W-:Y:S01]  /*3c00*/  VIADD R4, R3, 0x70 ;  /* 0x0000007003047836 */ /* 0x000fe20000000000 */
[----:B------:R-:W-:Y:S01]  /*3c10*/  LOP3.LUT R5, R197, UR28, R8, 0x96, !PT ;  /* 0x0000001cc5057c12 */ /* 0x000fe2000f8e9608 */
[----:B------:R-:W2:Y:S01]  /*3c20*/  LDL.LU R225, [R1+0x20] ;  /* 0x0000200001e17983 */ /* 0x000ea20000300800 */
[----:B------:R-:W-:Y:S01]  /*3c30*/  FSEL R69, R228, -INF , !P6 ;  /* 0xff800000e4457808 */ /* 0x000fe20007000000 */
[----:B------:R-:W-:Y:S01]  /*3c40*/  UIADD3 UR11, UR25, 0x32370b8f, URZ ;  /* 0x32370b8f190b7890 */ /* 0x000fe2000fffe03f */
[----:B------:R-:W-:Y:S01]  /*3c50*/  FSEL R58, R26, -INF , !P6 ;  /* 0xff8000001a3a7808 */ /* 0x000fe20007000000 */
[----:B------:R-:W2:Y:S01]  /*3c60*/  LDL.LU R0, [R1+0x24] ;  /* 0x0000240001007983 */ /* 0x000ea20000300800 */
[----:B------:R-:W-:Y:S01]  /*3c70*/  IMAD.WIDE.U32 R174, R5, -0x2daee0ad, RZ ;  /* 0xd2511f5305ae7825 */ /* 0x000fe200078e00ff */
[----:B------:R-:W-:Y:S01]  /*3c80*/  FSEL R52, R24, -INF , !P6 ;  /* 0xff80000018347808 */ /* 0x000fe20007000000 */
[----:B------:R-:W-:Y:S01]  /*3c90*/  UIADD3 UR10, UR24, 0x78dde6e4, URZ ;  /* 0x78dde6e4180a7890 */ /* 0x000fe2000fffe03f */
[----:B------:R-:W2:Y:S01]  /*3ca0*/  LDL.LU R21, [R1+0x10] ;  /* 0x0000100001157983 */ /* 0x000ea20000300800 */
[----:B------:R-:W-:Y:S01]  /*3cb0*/  ISETP.GE.AND P6, PT, R4, UR23, PT ;  /* 0x0000001704007c0c */ /* 0x000fe2000bfc6270 */
[----:B------:R-:W-:Y:S01]  /*3cc0*/  UIADD3 UR16, UR24, -0x255992d5, URZ ;  /* 0xdaa66d2b18107890 */ /* 0x000fe2000fffe03f */
[----:B------:R-:W-:Y:S01]  /*3cd0*/  LOP3.LUT R4, R121, UR27, R10, 0x96, !PT ;  /* 0x0000001b79047c12 */ /* 0x000fe2000f8e960a */
[----:B---3--:R-:W3:Y:S01]  /*3ce0*/  LDL.LU R8, [R1+0x14] ;  /* 0x0000140001087983 */ /* 0x008ee20000300800 */
[----:B------:R-:W-:Y:S01]  /*3cf0*/  FSEL R101, R246, -INF , !P5 ;  /* 0xff800000f6657808 */ /* 0x000fe20006800000 */
[----:B------:R-:W-:-:S02]  /*3d00*/  UIADD3 UR9, UR25, -0x126145ec, URZ ;  /* 0xed9eba1419097890 */ /* 0x000fc4000fffe03f */
[----:B------:R-:W-:Y:S01]  /*3d10*/  STL.64 [R1+0x358], R196 ;  /* 0x000358c401007387 */ /* 0x000fe20000100a00 */
[----:B------:R-:W-:Y:S01]  /*3d20*/  IMAD.WIDE.U32 R46, R4, -0x326172a9, RZ ;  /* 0xcd9e8d57042e7825 */ /* 0x000fe200078e00ff */
[----:B------:R-:W-:Y:S01]  /*3d30*/  FSEL R60, R244, -INF , !P5 ;  /* 0xff800000f43c7808 */ /* 0x000fe20006800000 */
[----:B------:R-:W-:Y:S01]  /*3d40*/  UIADD3 UR8, UR25, -0x56f99767, URZ ;  /* 0xa906689919087890 */ /* 0x000fe2000fffe03f */
[----:B------:R-:W-:Y:S01]  /*3d50*/  STL [R1+0x350], R175 ;  /* 0x000350af01007387 */ /* 0x000fe20000100800 */
[----:B------:R-:W-:Y:S01]  /*3d60*/  FSEL R49, R202, -INF , !P5 ;  /* 0xff800000ca317808 */ /* 0x000fe20006800000 */
[----:B------:R-:W-:Y:S01]  /*3d70*/  UIADD3 UR33, UR24, -0x4ab325aa, URZ ;  /* 0xb54cda5618217890 */ /* 0x000fe2000fffe03f */
[----:B------:R-:W-:Y:S01]  /*3d80*/  LOP3.LUT R4, R47, UR26, R196, 0x96, !PT ;  /* 0x0000001a2f047c12 */ /* 0x000fe2000f8e96c4 */
[----:B------:R-:W-:Y:S01]  /*3d90*/  ULDC UR7, c[0x0][0x2ec] ;  /* 0x0000bb0000077ab9 */ /* 0x000fe20000000800 */
[----:B----4-:R-:W-:Y:S02]  /*3da0*/  FSEL R40, R214, -INF , !P2 ;  /* 0xff800000d6287808 */ /* 0x010fe40005000000 */
[----:B------:R-:W4:Y:S01]  /*3db0*/  LDL.LU R214, [R1+0x8] ;  /* 0x0000080001d67983 */ /* 0x000f220000300800 */
[----:B--2---:R-:W-:Y:S01]  /*3dc0*/  FSEL R36, R0, -INF , !P4 ;  /* 0xff80000000247808 */ /* 0x004fe20006000000 */
[----:B------:R-:W-:-:S02]  /*3dd0*/  IMAD.MOV.U32 R0, RZ, RZ, R18 ;  /* 0x000000ffff007224 */ /* 0x000fc400078e0012 */
[----:B------:R-:W2:Y:S01]  /*3de0*/  LDL.LU R18, [R1+0xc] ;  /* 0x00000c0001127983 */ /* 0x000ea20000300800 */
[----:B------:R-:W-:Y:S01]  /*3df0*/  IMAD.WIDE.U32 R204, R4, -0x2daee0ad, RZ ;  /* 0xd2511f5304cc7825 */ /* 0x000fe200078e00ff */
[----:B------:R-:W-:-:S04]  /*3e00*/  LOP3.LUT R4, R175, UR17, R120, 0x96, !PT ;  /* 0x00000011af047c12 */ /* 0x000fc8000f8e9678 */
[----:B------:R-:W-:Y:S01]  /*3e10*/  LOP3.LUT R6, R205, UR11, R174, 0x96, !PT ;  /* 0x0000000bcd067c12 */ /* 0x000fe2000f8e96ae */
[----:B------:R-:W-:-:S04]  /*3e20*/  IMAD.WIDE.U32 R4, R4, -0x326172a9, RZ ;  /* 0xcd9e8d5704047825 */ /* 0x000fc800078e00ff */
[----:B------:R-:W-:Y:S01]  /*3e30*/  IMAD.WIDE.U32 R6, R6, -0x326172a9, RZ ;  /* 0xcd9e8d5706067825 */ /* 0x000fe200078e00ff */
[----:B------:R-:W-:Y:S02]  /*3e40*/  FSEL R39, R220, -INF , !P1 ;  /* 0xff800000dc277808 */ /* 0x000fe40004800000 */
[----:B------:R-:W4:Y:S02]  /*3e50*/  LDL R220, [R1+0x28] ;  /* 0x0000280001dc7983 */ /* 0x000f240000100800 */
[----:B------:R-:W-:Y:S01]  /*3e60*/  LOP3.LUT R7, R7, UR10, R4, 0x96, !PT ;  /* 0x0000000a07077c12 */ /* 0x000fe2000f8e9604 */
[----:B------:R-:W-:Y:S01]  /*3e70*/  VIADD R4, R3, 0x78 ;  /* 0x0000007803047836 */ /* 0x000fe20000000000 */
[----:B------:R-:W-:Y:S02]  /*3e80*/  FSEL R32, R200, -INF , !P5 ;  /* 0xff800000c8207808 */ /* 0x000fe40006800000 */
[----:B------:R-:W-:Y:S02]  /*3e90*/  FSEL R37, R225, -INF , !P6 ;  /* 0xff800000e1257808 */ /* 0x000fe40007000000 */
[----:B------:R-:W-:Y:S01]  /*3ea0*/  ISETP.GE.AND P5, PT, R4, UR23, PT ;  /* 0x0000001704007c0c */ /* 0x000fe2000bfa6270 */
[----:B------:R-:W4:Y:S03]  /*3eb0*/  LDL.LU R225, [R1+0x2c] ;  /* 0x00002c0001e17983 */ /* 0x000f260000300800 */
[----:B------:R-:W-:-:S02]  /*3ec0*/  FSEL R35, R21, -INF , !P5 ;  /* 0xff80000015237808 */ /* 0x000fc40006800000 */
[----:B------:R-:W4:Y:S01]  /*3ed0*/  LDL.LU R21, [R1+0x18] ;  /* 0x0000180001157983 */ /* 0x000f220000300800 */
[----:B------:R-:W-:Y:S01]  /*3ee0*/  LOP3.LUT R5, R5, UR16, R46, 0x96, !PT ;  /* 0x0000001005057c12 */ /* 0x000fe2000f8e962e */
[----:B------:R-:W-:-:S04]  /*3ef0*/  IMAD.WIDE.U32 R50, R7, -0x2daee0ad, RZ ;  /* 0xd2511f5307327825 */ /* 0x000fc800078e00ff */
[----:B------:R-:W-:-:S04]  /*3f00*/  IMAD.WIDE.U32 R4, R5, -0x2daee0ad, RZ ;  /* 0xd2511f5305047825 */ /* 0x000fc800078e00ff */
[----:B------:R-:W-:Y:S01]  /*3f10*/  VIADD R3, R3, 0x79 ;  /* 0x0000007903037836 */ /* 0x000fe20000000000 */
[----:B------:R-:W-:Y:S02]  /*3f20*/  LOP3.LUT R5, R5, UR9, R204, 0x96, !PT ;  /* 0x0000000905057c12 */ /* 0x000fe4000f8e96cc */
[----:B------:R-:W-:Y:S02]  /*3f30*/  LOP3.LUT R7, R51, UR8, R4, 0x96, !PT ;  /* 0x0000000833077c12 */ /* 0x000fe4000f8e9604 */
[----:B------:R-:W-:Y:S02]  /*3f40*/  FSEL R93, R247, -INF , !P3 ;  /* 0xff800000f75d7808 */ /* 0x000fe40005800000 */
[----:B------:R-:W-:Y:S02]  /*3f50*/  FSEL R51, R245, -INF , !P3 ;  /* 0xff800000f5337808 */ /* 0x000fe40005800000 */
[----:B------:R-:W-:Y:S02]  /*3f60*/  FSEL R48, R203, -INF , !P3 ;  /* 0xff800000cb307808 */ /* 0x000fe40005800000 */
[----:B------:R-:W-:-:S02]  /*3f70*/  FSEL R29, R201, -INF , !P3 ;  /* 0xff800000c91d7808 */ /* 0x000fc40005800000 */
[----:B------:R-:W-:Y:S01]  /*3f80*/  ISETP.GE.AND P3, PT, R3, UR23, PT ;  /* 0x0000001703007c0c */ /* 0x000fe2000bf66270 */
[----:B------:R-:W-:Y:S01]  /*3f90*/  UIADD3 UR23, UR24, 0x1715609d, URZ ;  /* 0x1715609d18177890 */ /* 0x000fe2000fffe03f */
[----:B------:R-:W-:Y:S01]  /*3fa0*/  IMAD.WIDE.U32 R4, R5, -0x326172a9, RZ ;  /* 0xcd9e8d5705047825 */ /* 0x000fe200078e00ff */
[----:B------:R-:W-:-:S03]  /*3fb0*/  FMNMX.FTZ R3, R104, R100, !PT ;  /* 0x0000006468037209 */ /* 0x000fc60007810000 */
[----:B------:R-:W-:Y:S01]  /*3fc0*/  IMAD.WIDE.U32 R10, R7, -0x326172a9, RZ ;  /* 0xcd9e8d57070a7825 */ /* 0x000fe200078e00ff */
[----:B------:R-:W-:Y:S02]  /*3fd0*/  LOP3.LUT R121, R5, UR23, R6, 0x96, !PT ;  /* 0x0000001705797c12 */ /* 0x000fe4000f8e9606 */
[----:B------:R-:W-:Y:S02]  /*3fe0*/  FMNMX.FTZ R6, R97, R3, !PT ;  /* 0x0000000361067209 */ /* 0x000fe40007810000 */
[----:B------:R-:W-:Y:S02]  /*3ff0*/  LOP3.LUT R9, R11, UR33, R4, 0x96, !PT ;  /* 0x000000210b097c12 */ /* 0x000fe4000f8e9604 */
        /* <DEDUP_REMOVED lines=34> */
[----:B--2---:R-:W-:Y:S02]  /*4220*/  FSEL R26, R18, -INF , !P1 ;  /* 0xff800000121a7808 */ /* 0x004fe40004800000 */
[----:B------:R-:W2:Y:S01]  /*4230*/  LDL R18, [R1+0x1c] ;  /* 0x00001c0001127983 */ /* 0x000ea20000100800 */
        /* <DEDUP_REMOVED lines=24> */
[----:B------:R-:W-:Y:S02]  /*43c0*/  FSEL R44, R135, -INF , !P1 ;  /* 0xff800000872c7808 */ /* 0x000fe40004800000 */
        /* <DEDUP_REMOVED lines=12> */
[----:B------:R-:W-:Y:S02]  /*4490*/  FSEL R27, R132, -INF , !P2 ;  /* 0xff800000841b7808 */ /* 0x000fe40005000000 */
[----:B------:R-:W-:Y:S02]  /*44a0*/  FMNMX.FTZ R3, R153, R3, !PT ;  /* 0x0000000399037209 */ /* 0x000fe40007810000 */
[----:B------:R-:W-:-:S02]  /*44b0*/  FMNMX.FTZ R135, R29, R135, !PT ;  /* 0x000000871d877209 */ /* 0x000fc40007810000 */
[----:B------:R-:W-:Y:S02]  /*44c0*/  FMNMX.FTZ R5, R49, R5, !PT ;  /* 0x0000000531057209 */ /* 0x000fe40007810000 */
[----:B------:R-:W-:Y:S02]  /*44d0*/  FMNMX.FTZ R4, R68, R4, !PT ;  /* 0x0000000444047209 */ /* 0x000fe40007810000 */
[----:B------:R-:W-:Y:S02]  /*44e0*/  FSEL R22, R133, -INF , !P1 ;  /* 0xff80000085167808 */ /* 0x000fe40004800000 */
[----:B------:R-:W-:Y:S02]  /*44f0*/  FMNMX.FTZ R3, R152, R3, !PT ;  /* 0x0000000398037209 */ /* 0x000fe40007810000 */
[----:B------:R-:W-:Y:S02]  /*4500*/  FMNMX.FTZ R135, R27, R135, !PT ;  /* 0x000000871b877209 */ /* 0x000fe40007810000 */
[----:B------:R-:W-:-:S02]  /*4510*/  FSEL R45, R134, -INF , !P2 ;  /* 0xff800000862d7808 */ /* 0x000fc40005000000 */
[----:B------:R-:W-:Y:S02]  /*4520*/  FMNMX.FTZ R5, R48, R5, !PT ;  /* 0x0000000530057209 */ /* 0x000fe40007810000 */
[----:B------:R-:W-:Y:S02]  /*4530*/  FMNMX.FTZ R4, R60, R4, !PT ;  /* 0x000000043c047209 */ /* 0x000fe40007810000 */
[----:B------:R-:W-:Y:S02]  /*4540*/  FSEL R16, R236, -INF , !P6 ;  /* 0xff800000ec107808 */ /* 0x000fe40007000000 */
[----:B------:R-:W-:Y:S02]  /*4550*/  FMNMX.FTZ R3, R151, R3, !PT ;  /* 0x0000000397037209 */ /* 0x000fe40007810000 */
[----:B------:R-:W-:Y:S02]  /*4560*/  FMNMX.FTZ R135, R22, R135, !PT ;  /* 0x0000008716877209 */ /* 0x000fe40007810000 */
[----:B------:R-:W-:-:S02]  /*4570*/  FMNMX.FTZ R5, R45, R5, !PT ;  /* 0x000000052d057209 */ /* 0x000fc40007810000 */
[----:B------:R-:W-:Y:S02]  /*4580*/  FMNMX.FTZ R4, R51, R4, !PT ;  /* 0x0000000433047209 */ /* 0x000fe40007810000 */
[----:B------:R-:W-:Y:S02]  /*4590*/  FSEL R15, R237, -INF , !P4 ;  /* 0xff800000ed0f7808 */ /* 0x000fe40006000000 */
[----:B------:R-:W-:Y:S02]  /*45a0*/  FMNMX.FTZ R3, R149, R3, !PT ;  /* 0x0000000395037209 */ /* 0x000fe40007810000 */
[----:B------:R-:W-:Y:S02]  /*45b0*/  FMNMX.FTZ R135, R16, R135, !PT ;  /* 0x0000008710877209 */ /* 0x000fe40007810000 */
[----:B------:R-:W-:Y:S02]  /*45c0*/  FSEL R43, R238, -INF , !P6 ;  /* 0xff800000ee2b7808 */ /* 0x000fe40007000000 */
        /* <DEDUP_REMOVED lines=14> */
[----:B------:R-:W-:Y:S02]  /*46b0*/  FMNMX.FTZ R3, R145, R3, !PT ;  /* 0x0000000391037209 */ /* 0x000fe40007810000 */
[----:B------:R-:W-:Y:S02]  /*46c0*/  FMNMX.FTZ R135, R12, R135, !PT ;  /* 0x000000870c877209 */ /* 0x000fe40007810000 */
[----:B------:R-:W-:Y:S02]  /*46d0*/  FSEL R17, R163, -INF , !P3 ;  /* 0xff800000a3117808 */ /* 0x000fe40005800000 */
[----:B------:R-:W-:Y:S02]  /*46e0*/  FMNMX.FTZ R5, R20, R5, !PT ;  /* 0x0000000514057209 */ /* 0x000fe40007810000 */
[----:B------:R-:W-:Y:S01]  /*46f0*/  FMNMX.FTZ R4, R36, R4, !PT ;  /* 0x0000000424047209 */ /* 0x000fe20007810000 */
[----:B------:R-:W1:Y:S01]  /*4700*/  SHFL.BFLY PT, R6, R135, 0x2, 0x1f ;  /* 0x0c401f0087067f89 */ /* 0x000e6200000e0000 */
[----:B------:R-:W-:-:S02]  /*4710*/  FMNMX.FTZ R3, R144, R3, !PT ;  /* 0x0000000390037209 */ /* 0x000fc40007810000 */
[----:B------:R-:W-:Y:S02]  /*4720*/  FMNMX.FTZ R134, R17, R5, !PT ;  /* 0x0000000511867209 */ /* 0x000fe40007810000 */
[----:B---3--:R-:W-:Y:S02]  /*4730*/  FSEL R34, R8, -INF , !P3 ;  /* 0xff80000008227808 */ /* 0x008fe40005800000 */
[----:B------:R-:W-:Y:S02]  /*4740*/  FMNMX.FTZ R4, R35, R4, !PT ;  /* 0x0000000423047209 */ /* 0x000fe40007810000 */
[----:B------:R-:W-:Y:S01]  /*4750*/  FMNMX.FTZ R3, R143, R3, !PT ;  /* 0x000000038f037209 */ /* 0x000fe20007810000 */
[----:B------:R-:W3:Y:S01]  /*4760*/  SHFL.BFLY PT, R7, R134, 0x2, 0x1f ;  /* 0x0c401f0086077f89 */ /* 0x000ee200000e0000 */
[----:B------:R-:W-:Y:S02]  /*4770*/  FMNMX.FTZ R133, R34, R4, !PT ;  /* 0x0000000422857209 */ /* 0x000fe40007810000 */
[----:B------:R-:W-:-:S03]  /*4780*/  FMNMX.FTZ R3, R131, R3, !PT ;  /* 0x0000000383037209 */ /* 0x000fc60007810000 */
[----:B------:R-:W3:Y:S01]  /*4790*/  SHFL.BFLY PT, R8, R133, 0x2, 0x1f ;  /* 0x0c401f0085087f89 */ /* 0x000ee200000e0000 */
[----:B------:R-:W-:-:S04]  /*47a0*/  FMNMX.FTZ R3, R130, R3, !PT ;  /* 0x0000000382037209 */ /* 0x000fc80007810000 */
[----:B------:R-:W-:-:S04]  /*47b0*/  FMNMX.FTZ R3, R129, R3, !PT ;  /* 0x0000000381037209 */ /* 0x000fc80007810000 */
[----:B------:R-:W-:Y:S02]  /*47c0*/  FMNMX.FTZ R3, R128, R3, !PT ;  /* 0x0000000380037209 */ /* 0x000fe40007810000 */
[----:B------:R-:W-:Y:S02]  /*47d0*/  SHF.R.U32.HI R5, RZ, 0x18, R10 ;  /* 0x00000018ff057819 */ /* 0x000fe4000001160a */
[----:B------:R-:W-:Y:S02]  /*47e0*/  FMNMX.FTZ R3, R127, R3, !PT ;  /* 0x000000037f037209 */ /* 0x000fe40007810000 */
[----:B-1----:R-:W-:Y:S02]  /*47f0*/  FMNMX.FTZ R135, R135, R6, !PT ;  /* 0x0000000687877209 */ /* 0x002fe40007810000 */
[----:B------:R-:W-:Y:S02]  /*4800*/  LOP3.LUT R4, R10, 0xff, RZ, 0xc0, !PT ;  /* 0x000000ff0a047812 */ /* 0x000fe400078ec0ff */
[----:B------:R-:W-:-:S02]  /*4810*/  FMNMX.FTZ R3, R126, R3, !PT ;  /* 0x000000037e037209 */ /* 0x000fc40007810000 */
[----:B------:R-:W-:Y:S02]  /*4820*/  ISETP.LE.U32.AND P1, PT, R5, UR12, PT ;  /* 0x0000000c05007c0c */ /* 0x000fe4000bf23070 */
[----:B----4-:R-:W-:Y:S01]  /*4830*/  FSEL R28, R214, -INF , !P2 ;  /* 0xff800000d61c7808 */ /* 0x010fe20005000000 */
[----:B------:R-:W1:Y:S01]  /*4840*/  SHFL.BFLY PT, R5, R135, 0x1, 0x1f ;  /* 0x0c201f0087057f89 */ /* 0x000e6200000e0000 */
[----:B---3--:R-:W-:Y:S02]  /*4850*/  FMNMX.FTZ R134, R134, R7, !PT ;  /* 0x0000000786867209 */ /* 0x008fe40007810000 */
[----:B------:R-:W-:Y:S02]  /*4860*/  ISETP.LE.U32.AND P2, PT, R4, UR12, PT ;  /* 0x0000000c04007c0c */ /* 0x000fe4000bf43070 */
[----:B------:R-:W-:Y:S02]  /*4870*/  FMNMX.FTZ R4, R125, R3, !PT ;  /* 0x000000037d047209 */ /* 0x000fe40007810000 */
[----:B------:R-:W-:Y:S01]  /*4880*/  SHF.R.U32.HI R3, RZ, 0x10, R9 ;  /* 0x00000010ff037819 */ /* 0x000fe20000011609 */
[----:B------:R-:W3:Y:S01]  /*4890*/  SHFL.BFLY PT, R6, R134, 0x1, 0x1f ;  /* 0x0c201f0086067f89 */ /* 0x000ee200000e0000 */
[----:B------:R-:W-:-:S02]  /*48a0*/  FMNMX.FTZ R133, R133, R8, !PT ;  /* 0x0000000885857209 */ /* 0x000fc40007810000 */
[----:B------:R-:W-:Y:S02]  /*48b0*/  FMNMX.FTZ R4, R119, R4, !PT ;  /* 0x0000000477047209 */ /* 0x000fe40007810000 */
[----:B------:R-:W-:Y:S01]  /*48c0*/  LOP3.LUT R3, R3, 0xff, RZ, 0xc0, !PT ;  /* 0x000000ff03037812 */ /* 0x000fe200078ec0ff */
[----:B------:R-:W4:Y:S01]  /*48d0*/  SHFL.BFLY PT, R7, R133, 0x1, 0x1f ;  /* 0x0c201f0085077f89 */ /* 0x000f2200000e0000 */
[----:B------:R-:W-:Y:S02]  /*48e0*/  FSEL R25, R220, -INF , !P6 ;  /* 0xff800000dc197808 */ /* 0x000fe40007000000 */
[----:B------:R-:W-:Y:S02]  /*48f0*/  FMNMX.FTZ R4, R117, R4, !PT ;  /* 0x0000000475047209 */ /* 0x000fe40007810000 */
[----:B------:R-:W-:Y:S02]  /*4900*/  ISETP.LE.U32.AND P6, PT, R3, UR12, PT ;  /* 0x0000000c03007c0c */ /* 0x000fe4000bfc3070 */
[----:B------:R-:W-:-:S02]  /*4910*/  LOP3.LUT R3, R9, 0xff, RZ, 0xc0, !PT ;  /* 0x000000ff09037812 */ /* 0x000fc400078ec0ff */
[----:B------:R-:W-:Y:S02]  /*4920*/  FMNMX.FTZ R4, R115, R4, !PT ;  /* 0x0000000473047209 */ /* 0x000fe40007810000 */
[----:B------:R-:W-:Y:S02]  /*4930*/  FSEL R24, R225, -INF , !P4 ;  /* 0xff800000e1187808 */ /* 0x000fe40006000000 */
[----:B------:R-:W-:Y:S02]  /*4940*/  ISETP.LE.U32.AND P4, PT, R3, UR12, PT ;  /* 0x0000000c03007c0c */ /* 0x000fe4000bf83070 */
[----:B------:R-:W-:Y:S02]  /*4950*/  SHF.R.U32.HI R3, RZ, 0x18, R9 ;  /* 0x00000018ff037819 */ /* 0x000fe40000011609 */
[----:B------:R-:W-:Y:S02]  /*4960*/  FMNMX.FTZ R4, R113, R4, !PT ;  /* 0x0000000471047209 */ /* 0x000fe40007810000 */
[----:B------:R-:W-:-:S02]  /*4970*/  FSEL R21, R21, -INF , !P5 ;  /* 0xff80000015157808 */ /* 0x000fc40006800000 */
[----:B------:R-:W-:Y:S02]  /*4980*/  ISETP.LE.U32.AND P5, PT, R3, UR12, PT ;  /* 0x0000000c03007c0c */ /* 0x000fe4000bfa3070 */
[----:B------:R-:W-:Y:S02]  /*4990*/  FMNMX.FTZ R3, R101, R4, !PT ;  /* 0x0000000465037209 */ /* 0x000fe40007810000 */
[----:B-1----:R-:W-:Y:S02]  /*49a0*/  FMNMX.FTZ R135, R135, R5, !PT ;  /* 0x0000000587877209 */ /* 0x002fe40007810000 */
[----:B------:R-:W-:Y:S02]  /*49b0*/  FMNMX.FTZ R3, R93, R3, !PT ;  /* 0x000000035d037209 */ /* 0x000fe40007810000 */
[----:B---3--:R-:W-:Y:S01]  /*49c0*/  FMNMX.FTZ R134, R134, R6, !PT ;  /* 0x0000000686867209 */ /* 0x008fe20007810000 */
[----:B------:R-:W-:Y:S01]  /*49d0*/  FMUL.FTZ R5, R135, UR7 ;  /* 0x0000000787057c20 */ /* 0x000fe20008410000 */
[----:B------:R-:W-:-:S02]  /*49e0*/  FMNMX.FTZ R3, R28, R3, !PT ;  /* 0x000000031c037209 */ /* 0x000fc40007810000 */
[----:B------:R-:W-:Y:S01]  /*49f0*/  LOP3.LUT R6, R9, 0xffff, RZ, 0xc0, !PT ;  /* 0x0000ffff09067812 */ /* 0x000fe200078ec0ff */
[----:B------:R-:W-:Y:S01]  /*4a00*/  FMUL.FTZ R4, R134, UR7 ;  /* 0x0000000786047c20 */ /* 0x000fe20008410000 */
[----:B----4-:R-:W-:Y:S02]  /*4a10*/  FMNMX.FTZ R133, R133, R7, !PT ;  /* 0x0000000785857209 */ /* 0x010fe40007810000 */
[----:B------:R-:W-:Y:S02]  /*4a20*/  FMNMX.FTZ R3, R26, R3, !PT ;  /* 0x000000031a037209 */ /* 0x000fe40007810000 */
[----:B------:R-:W-:Y:S02]  /*4a30*/  SHF.R.U32.HI R6, RZ, 0x8, R6 ;  /* 0x00000008ff067819 */ /* 0x000fe40000011606 */
[----:B------:R-:W-:Y:S01]  /*4a40*/  FMNMX.FTZ R132, R25, R3, !PT ;  /* 0x0000000319847209 */ /* 0x000fe20007810000 */
[----:B------:R-:W-:Y:S01]  /*4a50*/  FMUL.FTZ R3, R133, UR7 ;  /* 0x0000000785037c20 */ /* 0x000fe20008410000 */
[----:B------:R-:W-:Y:S01]  /*4a60*/  LOP3.LUT R6, R6, 0xffff, RZ, 0xc0, !PT ;  /* 0x0000ffff06067812 */ /* 0x000fe200078ec0ff */
[----:B------:R1:W-:Y:S04]  /*4a70*/  STL.64 [R1+0x348], R134 ;  /* 0x0003488601007387 */ /* 0x0003e80000100a00 */
[----:B------:R-:W3:Y:S01]  /*4a80*/  LDL.LU.64 R196, [R1+0x70] ;  /* 0x0000700001c47983 */ /* 0x000ee20000300a00 */
[----:B--2---:R-:W-:-:S02]  /*4a90*/  FSEL R18, R18, -INF , !P3 ;  /* 0xff80000012127808 */ /* 0x004fc40005800000 */
[----:B------:R-:W-:-:S04]  /*4aa0*/  FSETP.NEU.FTZ.AND P3, PT, R135, -INF , PT ;  /* 0xff8000008700780b */ /* 0x000fc80003f7d000 */
[----:B------:R-:W-:Y:S02]  /*4ab0*/  FSEL R5, R5, RZ, P3 ;  /* 0x000000ff05057208 */ /* 0x000fe40001800000 */
[----:B------:R-:W-:-:S04]  /*4ac0*/  FSETP.NEU.FTZ.AND P3, PT, R134, -INF , PT ;  /* 0xff8000008600780b */ /* 0x000fc80003f7d000 */
[----:B------:R-:W-:Y:S02]  /*4ad0*/  FSEL R4, R4, RZ, P3 ;  /* 0x000000ff04047208 */ /* 0x000fe40001800000 */
[----:B------:R-:W-:Y:S01]  /*4ae0*/  FSETP.NEU.FTZ.AND P3, PT, R133, -INF , PT ;  /* 0xff8000008500780b */ /* 0x000fe20003f7d000 */
[----:B------:R-:W-:-:S03]  /*4af0*/  FFMA.FTZ R7, R104, UR7, -R5 ;  /* 0x0000000768077c23 */ /* 0x000fc60008010805 */
[----:B------:R-:W-:Y:S02]  /*4b00*/  FSEL R3, R3, RZ, P3 ;  /* 0x000000ff03037208 */ /* 0x000fe40001800000 */
[----:B------:R-:W-:Y:S01]  /*4b10*/  ISETP.LE.U32.AND P3, PT, R6, UR12, PT ;  /* 0x0000000c06007c0c */ /* 0x000fe2000bf63070 */
[--C-:B------:R-:W-:Y:S01]  /*4b20*/  FFMA.FTZ R6, R100, UR7, -R5.reuse ;  /* 0x0000000764067c23 */ /* 0x100fe20008010805 */
[--C-:B------:R-:W-:Y:S01]  /*4b30*/  FFMA.FTZ R231, R13, UR7, -R5.reuse ;  /* 0x000000070de77c23 */ /* 0x100fe20008010805 */
[--C-:B------:R-:W-:Y:S01]  /*4b40*/  FFMA.FTZ R232, R12, UR7, -R5.reuse ;  /* 0x000000070ce87c23 */ /* 0x100fe20008010805 */
[----:B------:R-:W-:Y:S08]  /*4b50*/  MUFU.EX2 R13, R7 ;  /* 0x00000007000d7308 */ /* 0x000ff00000000800 */
[----:B------:R-:W2:Y:S01]  /*4b60*/  MUFU.EX2 R12, R6 ;  /* 0x00000006000c7308 */ /* 0x000ea20000000800 */
[--C-:B------:R-:W-:Y:S01]  /*4b70*/  FFMA.FTZ R191, R53, UR7, -R5.reuse ;  /* 0x0000000735bf7c23 */ /* 0x100fe20008010805 */
[----:B------:R-:W-:Y:S01]  /*4b80*/  FFMA.FTZ R30, R90, UR7, -R5 ;  /* 0x000000075a1e7c23 */ /* 0x000fe20008010805 */
[--C-:B------:R-:W-:Y:S01]  /*4b90*/  FFMA.FTZ R53, R94, UR7, -R4.reuse ;  /* 0x000000075e357c23 */ /* 0x100fe20008010804 */
[--C-:B------:R-:W-:Y:S01]  /*4ba0*/  FFMA.FTZ R94, R66, UR7, -R4.reuse ;  /* 0x00000007425e7c23 */ /* 0x100fe20008010804 */
[----:B------:R-:W-:Y:S01]  /*4bb0*/  FFMA.FTZ R90, R64, UR7, -R4 ;  /* 0x00000007405a7c23 */ /* 0x000fe20008010804 */
[----:B--2---:R-:W-:-:S04]  /*4bc0*/  F2FP.BF16.F32.PACK_AB R6, R12, R13 ;  /* 0x0000000d0c06723e */ /* 0x004fc800000010ff */
[C---:B------:R-:W-:Y:S02]  /*4bd0*/  PRMT R66, R6.reuse, 0x7610, R66 ;  /* 0x0000761006427816 */ /* 0x040fe40000000042 */
[----:B------:R-:W-:-:S04]  /*4be0*/  PRMT R64, R6, 0x7632, R64 ;  /* 0x0000763206407816 */ /* 0x000fc80000000040 */
[----:B------:R-:W-:-:S05]  /*4bf0*/  PRMT R2, R66, 0x5410, R64 ;  /* 0x0000541042027816 */ /* 0x000fca0000000040 */
[----:B------:R-:W-:Y:S04]  /*4c00*/  STL [R1+0x1f0], R2 ;  /* 0x0001f00201007387 */ /* 0x000fe80000100800 */
[----:B-1----:R-:W2:Y:S01]  /*4c10*/  LDL.LU.64 R134, [R1+0x1f8] ;  /* 0x0001f80001867983 */ /* 0x002ea20000300a00 */
[----:B------:R-:W-:-:S04]  /*4c20*/  FMNMX.FTZ R132, R24, R132, !PT ;  /* 0x0000008418847209 */ /* 0x000fc80007810000 */
[----:B------:R-:W-:-:S04]  /*4c30*/  FMNMX.FTZ R132, R21, R132, !PT ;  /* 0x0000008415847209 */ /* 0x000fc80007810000 */
[----:B------:R-:W-:-:S05]  /*4c40*/  FMNMX.FTZ R132, R18, R132, !PT ;  /* 0x0000008412847209 */ /* 0x000fca0007810000 */
[----:B------:R-:W1:Y:S01]  /*4c50*/  SHFL.BFLY PT, R8, R132, 0x2, 0x1f ;  /* 0x0c401f0084087f89 */ /* 0x000e6200000e0000 */
[----:B------:R-:W-:Y:S01]  /*4c60*/  LOP3.LUT R41, R10, 0xffff, RZ, 0xc0, !PT ;  /* 0x0000ffff0a297812 */ /* 0x000fe200078ec0ff */
[--C-:B------:R-:W-:Y:S01]  /*4c70*/  FFMA.FTZ R192, R52, UR7, -R5.reuse ;  /* 0x0000000734c07c23 */ /* 0x100fe20008010805 */
[--C-:B------:R-:W-:Y:S01]  /*4c80*/  FFMA.FTZ R193, R33, UR7, -R5.reuse ;  /* 0x0000000721c17c23 */ /* 0x100fe20008010805 */
[--C-:B------:R-:W-:Y:S01]  /*4c90*/  FFMA.FTZ R194, R32, UR7, -R5.reuse ;  /* 0x0000000720c27c23 */ /* 0x100fe20008010805 */
[--C-:B------:R-:W-:Y:S01]  /*4ca0*/  FFMA.FTZ R201, R29, UR7, -R5.reuse ;  /* 0x000000071dc97c23 */ /* 0x100fe20008010805 */
[--C-:B------:R-:W-:Y:S01]  /*4cb0*/  FFMA.FTZ R208, R27, UR7, -R5.reuse ;  /* 0x000000071bd07c23 */ /* 0x100fe20008010805 */
[----:B------:R-:W-:Y:S01]  /*4cc0*/  SHF.R.U32.HI R38, RZ, 0x10, R10 ;  /* 0x00000010ff267819 */ /* 0x000fe2000001160a */
[--C-:B------:R-:W-:Y:S01]  /*4cd0*/  FFMA.FTZ R11, R97, UR7, -R5.reuse ;  /* 0x00000007610b7c23 */ /* 0x100fe20008010805 */
        /* <DEDUP_REMOVED lines=24> */
[----:B------:R-:W-:Y:S01]  /*4e60*/  FFMA.FTZ R211, R22, UR7, -R5 ;  /* 0x0000000716d37c23 */ /* 0x000fe20008010805 */
        /* <DEDUP_REMOVED lines=24> */
[----:B------:R-:W-:-:S04]  /*4ff0*/  IMAD.WIDE.U32 R4, R121, -0x2daee0ad, RZ ;  /* 0xd2511f5379047825 */ /* 0x000fc800078e00ff */
[----:B------:R-:W-:Y:S01]  /*5000*/  @!P4 HFMA2.BF16_V2 R169, -RZ.H0_H0, RZ.H0_H0, -R66.H0_H0 ;  /* 0x200000ffffa9c231 */ /* 0x000fe20000340942 */
[----:B-1----:R-:W-:Y:S02]  /*5010*/  FMNMX.FTZ R132, R132, R8, !PT ;  /* 0x0000000884847209 */ /* 0x002fe40007810000 */
[C---:B------:R-:W-:Y:S02]  /*5020*/  LOP3.LUT R7, R4.reuse, 0xff, RZ, 0xc0, !PT ;  /* 0x000000ff04077812 */ /* 0x040fe400078ec0ff */
[----:B------:R-:W-:Y:S01]  /*5030*/  @!P4 PRMT R66, R169, 0x5410, RZ ;  /* 0x00005410a942c816 */ /* 0x000fe200000000ff */
[----:B------:R-:W-:Y:S01]  /*5040*/  MUFU.EX2 R8, R9 ;  /* 0x0000000900087308 */ /* 0x000fe20000000800 */
[----:B------:R-:W-:Y:S02]  /*5050*/  ISETP.LE.U32.AND P4, PT, R7, UR12, PT ;  /* 0x0000000c07007c0c */ /* 0x000fe4000bf83070 */
[----:B------:R-:W-:Y:S02]  /*5060*/  LOP3.LUT R22, R4, 0xffff, RZ, 0xc0, !PT ;  /* 0x0000ffff04167812 */ /* 0x000fe400078ec0ff */
[----:B------:R-:W-:-:S02]  /*5070*/  SHF.R.U32.HI R20, RZ, 0x10, R4 ;  /* 0x00000010ff147819 */ /* 0x000fc40000011604 */
[----:B------:R-:W-:Y:S01]  /*5080*/  SHF.R.U32.HI R17, RZ, 0x18, R4 ;  /* 0x00000018ff117819 */ /* 0x000fe20000011604 */
[----:B------:R-:W1:Y:S01]  /*5090*/  MUFU.EX2 R7, R10 ;  /* 0x0000000a00077308 */ /* 0x000e620000000800 */
[----:B------:R-:W4:Y:S01]  /*50a0*/  SHFL.BFLY PT, R4, R132, 0x1, 0x1f ;  /* 0x0c201f0084047f89 */ /* 0x000f2200000e0000 */
[----:B------:R-:W-:Y:S01]  /*50b0*/  IMAD.MOV.U32 R225, RZ, RZ, R0 ;  /* 0x000000ffffe17224 */ /* 0x000fe200078e0000 */
[----:B------:R-:W-:Y:S01]  /*50c0*/  UIADD3 UR32, UR25, 0x646e171e, URZ ;  /* 0x646e171e19207890 */ /* 0x000fe2000fffe03f */
        /* <DEDUP_REMOVED lines=32> */
[----:B-1----:R-:W-:Y:S01]  /*52d0*/  F2FP.BF16.F32.PACK_AB R3, R7, R8 ;  /* 0x000000080703723e */ /* 0x002fe200000010ff */
[----:B------:R-:W-:Y:S01]  /*52e0*/  MUFU.EX2 R14, R14 ;  /* 0x0000000e000e7308 */ /* 0x000fe20000000800 */
[----:B------:R-:W-:-:S02]  /*52f0*/  LOP3.LUT R6, R5, UR32, R50, 0x96, !PT ;  /* 0x0000002005067c12 */ /* 0x000fc4000f8e9632 */
[C---:B------:R-:W-:Y:S01]  /*5300*/  PRMT R55, R3.reuse, 0x7632, R55 ;  /* 0x0000763203377816 */ /* 0x040fe20000000037 */
[----:B------:R-:W-:Y:S01]  /*5310*/  @!P3 HFMA2.BF16_V2 R171, -RZ.H0_H0, RZ.H0_H0, -R64.H0_H0 ;  /* 0x200000ffffabb231 */ /* 0x000fe20000340940 */
[----:B------:R-:W-:-:S03]  /*5320*/  PRMT R54, R3, 0x7610, R54 ;  /* 0x0000761003367816 */ /* 0x000fc60000000036 */
[----:B------:R1:W1:Y:S01]  /*5330*/  MUFU.EX2 R5, R11 ;  /* 0x0000000b00057308 */ /* 0x0002620000000800 */
[----:B------:R-:W-:Y:S01]  /*5340*/  LOP3.LUT R3, R38, 0xff, RZ, 0xc0, !PT ;  /* 0x000000ff26037812 */ /* 0x000fe200078ec0ff */
[----:B------:R-:W-:Y:S01]  /*5350*/  @!P5 HFMA2.BF16_V2 R160, -RZ.H0_H0, RZ.H0_H0, -R55.H0_H0 ;  /* 0x200000ffffa0d231 */ /* 0x000fe20000340937 */
[----:B----4-:R-:W-:Y:S02]  /*5360*/  FMNMX.FTZ R132, R132, R4, !PT ;  /* 0x0000000484847209 */ /* 0x010fe40007810000 */
[----:B------:R-:W-:Y:S02]  /*5370*/  @!P3 PRMT R64, R171, 0x5410, RZ ;  /* 0x00005410ab40b816 */ /* 0x000fe400000000ff */
[----:B------:R-:W-:Y:S02]  /*5380*/  ISETP.LE.U32.AND P3, PT, R3, UR12, PT ;  /* 0x0000000c03007c0c */ /* 0x000fe4000bf63070 */
[----:B------:R-:W-:Y:S02]  /*5390*/  PRMT R2, R54, 0x5410, R55 ;  /* 0x0000541036027816 */ /* 0x000fe40000000037 */
[----:B------:R-:W-:-:S02]  /*53a0*/  @!P5 PRMT R55, R160, 0x5410, RZ ;  /* 0x00005410a037d816 */ /* 0x000fc400000000ff */
[----:B------:R-:W-:Y:S02]  /*53b0*/  SHF.R.U32.HI R9, RZ, 0x8, R41 ;  /* 0x00000008ff097819 */ /* 0x000fe40000011629 */
[----:B------:R-:W-:Y:S01]  /*53c0*/  SHF.R.U32.HI R3, RZ, 0x10, R6 ;  /* 0x00000010ff037819 */ /* 0x000fe20000011606 */
[C---:B-1----:R-:W-:Y:S01]  /*53d0*/  FMUL.FTZ R11, R132.reuse, UR7 ;  /* 0x00000007840b7c20 */ /* 0x042fe20008410000 */
[----:B------:R-:W-:Y:S01]  /*53e0*/  FSETP.NEU.FTZ.AND P5, PT, R132, -INF , PT ;  /* 0xff8000008400780b */ /* 0x000fe20003fbd000 */
[----:B------:R-:W-:Y:S01]  /*53f0*/  @!P6 HFMA2.BF16_V2 R162, -RZ.H0_H0, RZ.H0_H0, -R54.H0_H0 ;  /* 0x200000ffffa2e231 */ /* 0x000fe20000340936 */
[----:B------:R-:W-:Y:S02]  /*5400*/  LOP3.LUT R10, R3, 0xff, RZ, 0xc0, !PT ;  /* 0x000000ff030a7812 */ /* 0x000fe400078ec0ff */
[----:B------:R-:W-:Y:S01]  /*5410*/  LOP3.LUT R9, R9, 0xffff, RZ, 0xc0, !PT ;  /* 0x0000ffff09097812 */ /* 0x000fe200078ec0ff */
[----:B------:R-:W-:Y:S01]  /*5420*/  MUFU.EX2 R4, R15 ;  /* 0x0000000f00047308 */ /* 0x000fe20000000800 */
[----:B------:R-:W-:-:S02]  /*5430*/  FSEL R3, R11, RZ, P5 ;  /* 0x000000ff0b037208 */ /* 0x000fc40002800000 */
[----:B------:R-:W-:Y:S02]  /*5440*/  @!P6 PRMT R54, R162, 0x5410, RZ ;  /* 0x00005410a236e816 */ /* 0x000fe400000000ff */
[----:B------:R-:W-:-:S03]  /*5450*/  ISETP.LE.U32.AND P6, PT, R10, UR12, PT ;  /* 0x0000000c0a007c0c */ /* 0x000fc6000bfc3070 */
[----:B------:R-:W1:Y:S01]  /*5460*/  MUFU.EX2 R11, R16 ;  /* 0x00000010000b7308 */ /* 0x000e620000000800 */
[----:B------:R-:W-:Y:S01]  /*5470*/  ISETP.LE.U32.AND P5, PT, R9, UR12, PT ;  /* 0x0000000c09007c0c */ /* 0x000fe2000bfa3070 */
[----:B------:R-:W-:Y:S01]  /*5480*/  FADD.FTZ R10, R13, R12 ;  /* 0x0000000c0d0a7221 */ /* 0x000fe20000010000 */
[----:B------:R-:W-:Y:S01]  /*5490*/  F2FP.BF16.F32.PACK_AB R9, R14, R5 ;  /* 0x000000050e09723e */ /* 0x000fe200000010ff */
[----:B------:R-:W-:Y:S02]  /*54a0*/  FADD.FTZ R12, R8, R7 ;  /* 0x00000007080c7221 */ /* 0x000fe40000010000 */
[----:B------:R-:W-:Y:S01]  /*54b0*/  FADD.FTZ R8, R5, R10 ;  /* 0x0000000a05087221 */ /* 0x000fe20000010000 */
[C---:B------:R-:W-:Y:S01]  /*54c0*/  PRMT R58, R9.reuse, 0x7610, R58 ;  /* 0x00007610093a7816 */ /* 0x040fe2000000003a */
[----:B------:R-:W-:Y:S01]  /*54d0*/  MUFU.EX2 R10, R23 ;  /* 0x00000017000a7308 */ /* 0x000fe20000000800 */
[----:B------:R-:W-:-:S03]  /*54e0*/  PRMT R63, R9, 0x7632, R63 ;  /* 0x00007632093f7816 */ /* 0x000fc6000000003f */
[----:B------:R-:W-:-:S04]  /*54f0*/  @!P2 HFMA2.BF16_V2 R163, -RZ.H0_H0, RZ.H0_H0, -R58.H0_H0 ;  /* 0x200000ffffa3a231 */ /* 0x000fc8000034093a */
[----:B------:R-:W4:Y:S01]  /*5500*/  MUFU.EX2 R9, R19 ;  /* 0x0000001300097308 */ /* 0x000f220000000800 */
[----:B------:R-:W-:Y:S01]  /*5510*/  LOP3.LUT R5, R6, 0xff, RZ, 0xc0, !PT ;  /* 0x000000ff06057812 */ /* 0x000fe200078ec0ff */
[----:B------:R-:W-:Y:S01]  /*5520*/  @!P5 HFMA2.BF16_V2 R165, -RZ.H0_H0, RZ.H0_H0, -R63.H0_H0 ;  /* 0x200000ffffa5d231 */ /* 0x000fe2000034093f */
[----:B------:R-:W-:Y:S02]  /*5530*/  PRMT R34, R58, 0x5410, R63 ;  /* 0x000054103a227816 */ /* 0x000fe4000000003f */
[----:B------:R-:W-:Y:S02]  /*5540*/  @!P2 PRMT R58, R163, 0x5410, RZ ;  /* 0x00005410a33aa816 */ /* 0x000fe400000000ff */
[----:B-1----:R-:W-:Y:S02]  /*5550*/  F2FP.BF16.F32.PACK_AB R7, R11, R4 ;  /* 0x000000040b07723e */ /* 0x002fe400000010ff */
[----:B------:R-:W-:Y:S02]  /*5560*/  ISETP.LE.U32.AND P2, PT, R5, UR12, PT ;  /* 0x0000000c05007c0c */ /* 0x000fe4000bf43070 */
[----:B------:R-:W-:-:S02]  /*5570*/  SHF.R.U32.HI R5, RZ, 0x18, R6 ;  /* 0x00000018ff057819 */ /* 0x000fc40000011606 */
[----:B------:R-:W-:Y:S02]  /*5580*/  LOP3.LUT R6, R6, 0xffff, RZ, 0xc0, !PT ;  /* 0x0000ffff06067812 */ /* 0x000fe400078ec0ff */
[----:B------:R-:W-:Y:S02]  /*5590*/  PRMT R60, R7, 0x7610, R60 ;  /* 0x00007610073c7816 */ /* 0x000fe4000000003c */
[----:B------:R-:W-:Y:S02]  /*55a0*/  @!P5 PRMT R63, R165, 0x5410, RZ ;  /* 0x00005410a53fd816 */ /* 0x000fe400000000ff */
[----:B------:R-:W-:Y:S01]  /*55b0*/  ISETP.LE.U32.AND P5, PT, R5, UR12, PT ;  /* 0x0000000c05007c0c */ /* 0x000fe2000bfa3070 */
[----:B------:R-:W-:Y:S01]  /*55c0*/  FADD.FTZ R12, R4, R12 ;  /* 0x0000000c040c7221 */ /* 0x000fe20000010000 */
[----:B------:R-:W-:Y:S01]  /*55d0*/  SHF.R.U32.HI R5, RZ, 0x8, R6 ;  /* 0x00000008ff057819 */ /* 0x000fe20000011606 */
[----:B------:R-:W-:Y:S01]  /*55e0*/  @!P3 HFMA2.BF16_V2 R167, -RZ.H0_H0, RZ.H0_H0, -R60.H0_H0 ;  /* 0x200000ffffa7b231 */ /* 0x000fe2000034093c */
[----:B------:R-:W-:-:S02]  /*55f0*/  PRMT R61, R7, 0x7632, R61 ;  /* 0x00007632073d7816 */ /* 0x000fc4000000003d */
[----:B----4-:R-:W-:Y:S01]  /*5600*/  F2FP.BF16.F32.PACK_AB R4, R10, R9 ;  /* 0x000000090a04723e */ /* 0x010fe200000010ff */
[----:B------:R-:W-:Y:S01]  /*5610*/  IMAD.MOV.U32 R35, RZ, RZ, R225 ;  /* 0x000000ffff237224 */ /* 0x000fe200078e00e1 */
[----:B------:R-:W-:Y:S02]  /*5620*/  LOP3.LUT R5, R5, 0xffff, RZ, 0xc0, !PT ;  /* 0x0000ffff05057812 */ /* 0x000fe400078ec0ff */
[----:B------:R-:W-:Y:S02]  /*5630*/  PRMT R225, R60, 0x5410, R61 ;  /* 0x000054103ce17816 */ /* 0x000fe4000000003d */
[C---:B------:R-:W-:Y:S02]  /*5640*/  PRMT R57, R4.reuse, 0x7610, R57 ;  /* 0x0000761004397816 */ /* 0x040fe40000000039 */
[----:B------:R-:W-:Y:S02]  /*5650*/  @!P3 PRMT R60, R167, 0x5410, RZ ;  /* 0x00005410a73cb816 */ /* 0x000fe400000000ff */
[----:B------:R-:W-:Y:S01]  /*5660*/  ISETP.LE.U32.AND P3, PT, R5, UR12, PT ;  /* 0x0000000c05007c0c */ /* 0x000fe2000bf63070 */
[----:B------:R-:W-:Y:S01]  /*5670*/  @!P2 HFMA2.BF16_V2 R170, -RZ.H0_H0, RZ.H0_H0, -R57.H0_H0 ;  /* 0x200000ffffaaa231 */ /* 0x000fe20000340939 */
[----:B------:R-:W-:Y:S01]  /*5680*/  PRMT R68, R4, 0x7632, R68 ;  /* 0x0000763204447816 */ /* 0x000fe20000000044 */
[----:B------:R-:W-:Y:S01]  /*5690*/  IMAD.MOV.U32 R171, RZ, RZ, R223 ;  /* 0x000000ffffab7224 */ /* 0x000fe200078e00df */
[----:B------:R-:W-:-:S02]  /*56a0*/  LOP3.LUT R4, R20, 0xff, RZ, 0xc0, !PT ;  /* 0x000000ff14047812 */ /* 0x000fc400078ec0ff */
[----:B------:R-:W-:Y:S02]  /*56b0*/  PRMT R223, R57, 0x5410, R68 ;  /* 0x0000541039df7816 */ /* 0x000fe40000000044 */
[----:B------:R-:W-:Y:S02]  /*56c0*/  @!P2 PRMT R57, R170, 0x5410, RZ ;  /* 0x00005410aa39a816 */ /* 0x000fe400000000ff */
[----:B------:R-:W-:Y:S02]  /*56d0*/  ISETP.LE.U32.AND P2, PT, R4, UR12, PT ;  /* 0x0000000c04007c0c */ /* 0x000fe4000bf43070 */
[----:B------:R-:W-:Y:S01]  /*56e0*/  SHF.R.U32.HI R4, RZ, 0x8, R22 ;  /* 0x00000008ff047819 */ /* 0x000fe20000011616 */
[----:B------:R-:W-:Y:S01]  /*56f0*/  MUFU.EX2 R7, R30 ;  /* 0x0000001e00077308 */ /* 0x000fe20000000800 */
[----:B------:R-:W-:Y:S02]  /*5700*/  @!P3 HFMA2.BF16_V2 R168, -RZ.H0_H0, RZ.H0_H0, -R68.H0_H0 ;  /* 0x200000ffffa8b231 */ /* 0x000fe40000340944 */
[----:B------:R-:W-:-:S05]  /*5710*/  LOP3.LUT R4, R4, 0xffff, RZ, 0xc0, !PT ;  /* 0x0000ffff04047812 */ /* 0x000fca00078ec0ff */
[----:B------:R-:W1:Y:S01]  /*5720*/  MUFU.EX2 R6, R31 ;  /* 0x0000001f00067308 */ /* 0x000e620000000800 */
[----:B------:R-:W-:Y:S02]  /*5730*/  @!P3 PRMT R68, R168, 0x5410, RZ ;  /* 0x00005410a844b816 */ /* 0x000fe400000000ff */
[----:B------:R-:W-:-:S05]  /*5740*/  ISETP.LE.U32.AND P3, PT, R4, UR12, PT ;  /* 0x0000000c04007c0c */ /* 0x000fca000bf63070 */
[----:B------:R-:W4:Y:S01]  /*5750*/  MUFU.EX2 R5, R27 ;  /* 0x0000001b00057308 */ /* 0x000f220000000800 */
[----:B------:R-:W-:Y:S02]  /*5760*/  IMAD.MOV.U32 R167, RZ, RZ, R108 ;  /* 0x000000ffffa77224 */ /* 0x000fe400078e006c */
[----:B------:R-:W-:Y:S01]  /*5770*/  FADD.FTZ R8, R14, R8 ;  /* 0x000000080e087221 */ /* 0x000fe20000010000 */
[--C-:B------:R-:W-:Y:S01]  /*5780*/  FFMA.FTZ R164, R164, UR7, -R3.reuse ;  /* 0x00000007a4a47c23 */ /* 0x100fe20008010803 */
[----:B------:R-:W-:-:S03]  /*5790*/  FFMA.FTZ R156, R156, UR7, -R3 ;  /* 0x000000079c9c7c23 */ /* 0x000fc60008010803 */
[----:B------:R3:W4:Y:S01]  /*57a0*/  MUFU.EX2 R4, R29 ;  /* 0x0000001d00047308 */ /* 0x0007220000000800 */
        /* <DEDUP_REMOVED lines=30> */
[----:B------:R-:W-:Y:S01]  /*5990*/  MUFU.EX2 R14, R33 ;  /* 0x00000021000e7308 */ /* 0x000fe20000000800 */
[----:B------:R-:W-:Y:S01]  /*59a0*/  FADD.FTZ R12, R11, R12 ;  /* 0x0000000c0b0c7221 */ /* 0x000fe20000010000 */
[----:B------:R-:W-:Y:S01]  /*59b0*/  FADD.FTZ R11, R9, R8 ;  /* 0x00000008090b7221 */ /* 0x000fe20000010000 */
[----:B-1----:R-:W-:-:S05]  /*59c0*/  F2FP.BF16.F32.PACK_AB R8, R6, R7 ;  /* 0x000000070608723e */ /* 0x002fca00000010ff */
[----:B------:R-:W1:Y:S01]  /*59d0*/  MUFU.EX2 R3, R32 ;  /* 0x0000002000037308 */ /* 0x000e620000000800 */
[C---:B---3--:R-:W-:Y:S01]  /*59e0*/  PRMT R29, R8.reuse, 0x7610, R29 ;  /* 0x00007610081d7816 */ /* 0x048fe2000000001d */
[----:B------:R-:W-:Y:S01]  /*59f0*/  UIADD3 UR31, UR6, 0x1, URZ ;  /* 0x00000001061f7890 */ /* 0x000fe2000fffe03f */
[----:B------:R-:W-:Y:S01]  /*5a00*/  PRMT R30, R8, 0x7632, R30 ;  /* 0x00007632081e7816 */ /* 0x000fe2000000001e */
[----:B----4-:R-:W-:Y:S01]  /*5a10*/  FADD.FTZ R8, R5, R12 ;  /* 0x0000000c05087221 */ /* 0x010fe20000010000 */
[C---:B------:R-:W-:Y:S01]  /*5a20*/  F2FP.BF16.F32.PACK_AB R9, R4.reuse, R5 ;  /* 0x000000050409723e */ /* 0x040fe200000010ff */
[----:B------:R-:W-:Y:S02]  /*5a30*/  ULOP3.LUT UR31, UR31, UR25, URZ, 0x3c, !UPT ;  /* 0x000000191f1f7292 */ /* 0x000fe4000f8e3c3f */
[----:B------:R-:W-:Y:S01]  /*5a40*/  FADD.FTZ R4, R4, R8 ;  /* 0x0000000804047221 */ /* 0x000fe20000010000 */
[C---:B------:R-:W-:Y:S02]  /*5a50*/  PRMT R59, R9.reuse, 0x7632, R59 ;  /* 0x00007632093b7816 */ /* 0x040fe4000000003b */
[----:B------:R-:W-:Y:S01]  /*5a60*/  PRMT R56, R9, 0x7610, R56 ;  /* 0x0000761009387816 */ /* 0x000fe20000000038 */
[----:B------:R-:W-:Y:S01]  /*5a70*/  FADD.FTZ R9, R10, R11 ;  /* 0x0000000b0a097221 */ /* 0x000fe20000010000 */
[----:B-1----:R-:W-:Y:S01]  /*5a80*/  F2FP.BF16.F32.PACK_AB R5, R14, R3 ;  /* 0x000000030e05723e */ /* 0x002fe200000010ff */
[----:B------:R-:W-:Y:S01]  /*5a90*/  FADD.FTZ R16, R3, R4 ;  /* 0x0000000403107221 */ /* 0x000fe20000010000 */
[----:B--2---:R-:W-:Y:S01]  /*5aa0*/  LOP3.LUT R3, R135, UR31, RZ, 0x3c, !PT ;  /* 0x0000001f87037c12 */ /* 0x004fe2000f8e3cff */
[----:B------:R-:W-:-:S04]  /*5ab0*/  FADD.FTZ R7, R7, R9 ;  /* 0x0000000907077221 */ /* 0x000fc80000010000 */
[----:B------:R-:W-:-:S04]  /*5ac0*/  IMAD.WIDE.U32 R38, R3, -0x326172a9, RZ ;  /* 0xcd9e8d5703267825 */ /* 0x000fc800078e00ff */
[----:B------:R-:W-:Y:S01]  /*5ad0*/  FADD.FTZ R15, R6, R7 ;  /* 0x00000007060f7221 */ /* 0x000fe20000010000 */
[----:B------:R-:W-:Y:S02]  /*5ae0*/  LOP3.LUT R4, R39, UR28, R196, 0x96, !PT ;  /* 0x0000001c27047c12 */ /* 0x000fe4000f8e96c4 */
[----:B------:R-:W-:Y:S02]  /*5af0*/  LOP3.LUT R6, R47, UR26, R38, 0x96, !PT ;  /* 0x0000001a2f067c12 */ /* 0x000fe4000f8e9626 */
[C---:B------:R-:W-:Y:S02]  /*5b00*/  PRMT R165, R5.reuse, 0x7632, R165 ;  /* 0x0000763205a57816 */ /* 0x040fe400000000a5 */
[----:B------:R-:W-:Y:S01]  /*5b10*/  PRMT R175, R5, 0x7610, R175 ;  /* 0x0000761005af7816 */ /* 0x000fe200000000af */
        /* <DEDUP_REMOVED lines=13> */
[----:B------:R-:W-:Y:S02]  /*5bf0*/  @!P1 HFMA2.BF16_V2 R166, -RZ.H0_H0, RZ.H0_H0, -R61.H0_H0 ;  /* 0x200000ffffa69231 */ /* 0x000fe4000034093d */
[----:B------:R-:W-:-:S04]  /*5c00*/  IMAD.WIDE.U32 R4, R4, -0x326172a9, RZ ;  /* 0xcd9e8d5704047825 */ /* 0x000fc800078e00ff */
[----:B------:R-:W-:Y:S01]  /*5c10*/  @!P2 HFMA2.BF16_V2 R159, -RZ.H0_H0, RZ.H0_H0, -R175.H0_H0 ;  /* 0x200000ffff9fa231 */ /* 0x000fe200003409af */
[----:B------:R-:W-:Y:S02]  /*5c20*/  @!P1 PRMT R61, R166, 0x5410, RZ ;  /* 0x00005410a63d9816 */ /* 0x000fe400000000ff */
[----:B------:R-:W-:Y:S02]  /*5c30*/  LOP3.LUT R3, R5, UR33, R6, 0x96, !PT ;  /* 0x0000002105037c12 */ /* 0x000fe4000f8e9606 */
[----:B------:R-:W-:Y:S02]  /*5c40*/  ISETP.LE.U32.AND P1, PT, R17, UR12, PT ;  /* 0x0000000c11007c0c */ /* 0x000fe4000bf23070 */
[----:B------:R-:W-:Y:S02]  /*5c50*/  LOP3.LUT R6, R3, 0xff, RZ, 0xc0, !PT ;  /* 0x000000ff03067812 */ /* 0x000fe400078ec0ff */
[----:B------:R-:W-:Y:S02]  /*5c60*/  PRMT R32, R175, 0x5410, R165 ;  /* 0x00005410af207816 */ /* 0x000fe400000000a5 */
[----:B------:R-:W-:-:S02]  /*5c70*/  @!P2 PRMT R175, R159, 0x5410, RZ ;  /* 0x000054109fafa816 */ /* 0x000fc400000000ff */
[----:B------:R-:W-:Y:S02]  /*5c80*/  ISETP.LE.U32.AND P2, PT, R6, UR12, PT ;  /* 0x0000000c06007c0c */ /* 0x000fe4000bf43070 */
[----:B------:R-:W-:Y:S01]  /*5c90*/  LOP3.LUT R6, R3, 0xffff, RZ, 0xc0, !PT ;  /* 0x0000ffff03067812 */ /* 0x000fe200078ec0ff */
[----:B------:R-:W-:Y:S01]  /*5ca0*/  @!P3 HFMA2.BF16_V2 R122, -RZ.H0_H0, RZ.H0_H0, -R30.H0_H0 ;  /* 0x200000ffff7ab231 */ /* 0x000fe2000034091e */
[----:B------:R-:W-:Y:S02]  /*5cb0*/  LOP3.LUT R13, R7, UR23, R8, 0x96, !PT ;  /* 0x00000017070d7c12 */ /* 0x000fe4000f8e9608 */
[----:B------:R-:W-:Y:S01]  /*5cc0*/  SHF.R.U32.HI R6, RZ, 0x8, R6 ;  /* 0x00000008ff067819 */ /* 0x000fe20000011606 */
[----:B------:R-:W-:Y:S01]  /*5cd0*/  @!P1 HFMA2.BF16_V2 R157, -RZ.H0_H0, RZ.H0_H0, -R165.H0_H0 ;  /* 0x200000ffff9d9231 */ /* 0x000fe200003409a5 */
[----:B------:R-:W-:Y:S02]  /*5ce0*/  SHF.R.U32.HI R7, RZ, 0x18, R3 ;  /* 0x00000018ff077819 */ /* 0x000fe40000011603 */
[----:B------:R-:W-:-:S02]  /*5cf0*/  LOP3.LUT R6, R6, 0xffff, RZ, 0xc0, !PT ;  /* 0x0000ffff06067812 */ /* 0x000fc400078ec0ff */
[----:B------:R-:W-:Y:S01]  /*5d00*/  SHF.R.U32.HI R3, RZ, 0x10, R3 ;  /* 0x00000010ff037819 */ /* 0x000fe20000011603 */
[----:B------:R-:W-:Y:S01]  /*5d10*/  IMAD.MOV.U32 R166, RZ, RZ, R221 ;  /* 0x000000ffffa67224 */ /* 0x000fe200078e00dd */
[----:B------:R-:W-:Y:S02]  /*5d20*/  PRMT R221, R29, 0x5410, R30 ;  /* 0x000054101ddd7816 */ /* 0x000fe4000000001e */
[----:B------:R-:W-:Y:S01]  /*5d30*/  @!P1 PRMT R165, R157, 0x5410, RZ ;  /* 0x000054109da59816 */ /* 0x000fe200000000ff */
[----:B------:R-:W-:Y:S01]  /*5d40*/  @!P4 HFMA2.BF16_V2 R123, -RZ.H0_H0, RZ.H0_H0, -R29.H0_H0 ;  /* 0x200000ffff7bc231 */ /* 0x000fe2000034091d */
[----:B------:R-:W-:Y:S02]  /*5d50*/  @!P3 PRMT R30, R122, 0x5410, RZ ;  /* 0x000054107a1eb816 */ /* 0x000fe400000000ff */
[----:B------:R-:W-:Y:S02]  /*5d60*/  ISETP.LE.U32.AND P1, PT, R7, UR12, PT ;  /* 0x0000000c07007c0c */ /* 0x000fe4000bf23070 */
[----:B------:R-:W-:-:S02]  /*5d70*/  ISETP.LE.U32.AND P3, PT, R6, UR12, PT ;  /* 0x0000000c06007c0c */ /* 0x000fc4000bf63070 */
[----:B------:R-:W-:Y:S01]  /*5d80*/  LOP3.LUT R7, R3, 0xff, RZ, 0xc0, !PT ;  /* 0x000000ff03077812 */ /* 0x000fe200078ec0ff */
[----:B------:R-:W1:Y:S01]  /*5d90*/  MUFU.EX2 R6, R85 ;  /* 0x0000005500067308 */ /* 0x000e620000000800 */
[----:B------:R-:W-:Y:S01]  /*5da0*/  @!P6 HFMA2.BF16_V2 R158, -RZ.H0_H0, RZ.H0_H0, -R56.H0_H0 ;  /* 0x200000ffff9ee231 */ /* 0x000fe20000340938 */
[----:B------:R-:W-:-:S06]  /*5db0*/  @!P4 PRMT R29, R123, 0x5410, RZ ;  /* 0x000054107b1dc816 */ /* 0x000fcc00000000ff */
[----:B------:R-:W2:Y:S01]  /*5dc0*/  MUFU.EX2 R3, R83 ;  /* 0x0000005300037308 */ /* 0x000ea20000000800 */
[----:B------:R-:W-:Y:S02]  /*5dd0*/  ISETP.LE.U32.AND P4, PT, R7, UR12, PT ;  /* 0x0000000c07007c0c */ /* 0x000fe4000bf83070 */
[----:B------:R-:W-:Y:S02]  /*5de0*/  LOP3.LUT R7, R4, 0xff, RZ, 0xc0, !PT ;  /* 0x000000ff04077812 */ /* 0x000fe400078ec0ff */
[----:B------:R-:W-:Y:S01]  /*5df0*/  PRMT R27, R56, 0x5410, R59 ;  /* 0x00005410381b7816 */ /* 0x000fe2000000003b */
[----:B------:R-:W-:Y:S01]  /*5e00*/  @!P5 HFMA2.BF16_V2 R161, -RZ.H0_H0, RZ.H0_H0, -R59.H0_H0 ;  /* 0x200000ffffa1d231 */ /* 0x000fe2000034093b */
[----:B------:R-:W-:Y:S02]  /*5e10*/  @!P6 PRMT R56, R158, 0x5410, RZ ;  /* 0x000054109e38e816 */ /* 0x000fe400000000ff */
[----:B------:R-:W-:Y:S02]  /*5e20*/  ISETP.LE.U32.AND P6, PT, R7, UR12, PT ;  /* 0x0000000c07007c0c */ /* 0x000fe4000bfc3070 */
[----:B------:R-:W-:-:S02]  /*5e30*/  SHF.R.U32.HI R7, RZ, 0x18, R4 ;  /* 0x00000018ff077819 */ /* 0x000fc40000011604 */
[----:B------:R-:W-:Y:S02]  /*5e40*/  @!P5 PRMT R59, R161, 0x5410, RZ ;  /* 0x00005410a13bd816 */ /* 0x000fe400000000ff */
[----:B------:R-:W-:Y:S02]  /*5e50*/  LOP3.LUT R11, R4, 0xffff, RZ, 0xc0, !PT ;  /* 0x0000ffff040b7812 */ /* 0x000fe400078ec0ff */
[----:B------:R-:W-:Y:S01]  /*5e60*/  SHF.R.U32.HI R12, RZ, 0x10, R4 ;  /* 0x00000010ff0c7819 */ /* 0x000fe20000011604 */
[----:B-1----:R-:W-:Y:S01]  /*5e70*/  FADD.FTZ R4, R6, R15 ;  /* 0x0000000f06047221 */ /* 0x002fe20000010000 */
[----:B------:R-:W-:Y:S02]  /*5e80*/  ISETP.LE.U32.AND P5, PT, R7, UR12, PT ;  /* 0x0000000c07007c0c */ /* 0x000fe4000bfa3070 */
[C---:B--2---:R-:W-:Y:S01]  /*5e90*/  F2FP.BF16.F32.PACK_AB R8, R3.reuse, R6 ;  /* 0x000000060308723e */ /* 0x044fe200000010ff */
[----:B------:R-:W1:Y:S01]  /*5ea0*/  MUFU.EX2 R7, R52 ;  /* 0x0000003400077308 */ /* 0x000e620000000800 */
[----:B------:R-:W-:Y:S01]  /*5eb0*/  FADD.FTZ R9, R14, R16 ;  /* 0x000000100e097221 */ /* 0x000fe20000010000 */
[----:B------:R-:W-:Y:S01]  /*5ec0*/  FADD.FTZ R14, R3, R4 ;  /* 0x00000004030e7221 */ /* 0x000fe20000010000 */
[----:B------:R-:W-:-:S05]  /*5ed0*/  PRMT R20, R8, 0x7610, R20 ;  /* 0x0000761008147816 */ /* 0x000fca0000000014 */
[----:B------:R-:W2:Y:S01]  /*5ee0*/  MUFU.EX2 R6, R53 ;  /* 0x0000003500067308 */ /* 0x000ea20000000800 */
[----:B------:R-:W-:-:S04]  /*5ef0*/  IMAD.WIDE.U32 R4, R13, -0x2daee0ad, RZ ;  /* 0xd2511f530d047825 */ /* 0x000fc800078e00ff */
[----:B------:R-:W-:Y:S01]  /*5f00*/  @!P2 HFMA2.BF16_V2 R172, -RZ.H0_H0, RZ.H0_H0, -R20.H0_H0 ;  /* 0x200000ffffaca231 */ /* 0x000fe20000340914 */
[----:B------:R-:W-:Y:S02]  /*5f10*/  PRMT R159, R8, 0x7632, R159 ;  /* 0x00007632089f7816 */ /* 0x000fe4000000009f */
[----:B------:R-:W-:Y:S02]  /*5f20*/  LOP3.LUT R8, R4, 0xff, RZ, 0xc0, !PT ;  /* 0x000000ff04087812 */ /* 0x000fe400078ec0ff */
[----:B------:R-:W-:Y:S02]  /*5f30*/  PRMT R18, R20, 0x5410, R159 ;  /* 0x0000541014127816 */ /* 0x000fe4000000009f */
[----:B------:R-:W-:Y:S02]  /*5f40*/  @!P2 PRMT R20, R172, 0x5410, RZ ;  /* 0x00005410ac14a816 */ /* 0x000fe400000000ff */
[----:B------:R-:W-:Y:S02]  /*5f50*/  LOP3.LUT R15, R4, 0xffff, RZ, 0xc0, !PT ;  /* 0x0000ffff040f7812 */ /* 0x000fe400078ec0ff */
[----:B------:R-:W-:-:S02]  /*5f60*/  SHF.R.U32.HI R17, RZ, 0x10, R4 ;  /* 0x00000010ff117819 */ /* 0x000fc40000011604 */
[----:B------:R-:W-:Y:S02]  /*5f70*/  SHF.R.U32.HI R16, RZ, 0x18, R4 ;  /* 0x00000018ff107819 */ /* 0x000fe40000011604 */
[----:B------:R-:W-:Y:S01]  /*5f80*/  LOP3.LUT R3, R5, UR32, R10, 0x96, !PT ;  /* 0x0000002005037c12 */ /* 0x000fe2000f8e960a */
[----:B-1----:R-:W-:Y:S01]  /*5f90*/  FADD.FTZ R5, R7, R9 ;  /* 0x0000000907057221 */ /* 0x002fe20000010000 */
[----:B------:R-:W-:Y:S02]  /*5fa0*/  ISETP.LE.U32.AND P2, PT, R8, UR12, PT ;  /* 0x0000000c08007c0c */ /* 0x000fe4000bf43070 */
[----:B------:R-:W-:Y:S01]  /*5fb0*/  SHF.R.U32.HI R4, RZ, 0x8, R11 ;  /* 0x00000008ff047819 */ /* 0x000fe2000001160b */
[----:B------:R-:W-:Y:S01]  /*5fc0*/  MUFU.EX2 R8, R80 ;  /* 0x0000005000087308 */ /* 0x000fe20000000800 */
[----:B--2---:R-:W-:Y:S01]  /*5fd0*/  F2FP.BF16.F32.PACK_AB R7, R6, R7 ;  /* 0x000000070607723e */ /* 0x004fe200000010ff */
[----:B------:R-:W-:-:S06]  /*5fe0*/  @!P3 HFMA2.BF16_V2 R173, -RZ.H0_H0, RZ.H0_H0, -R159.H0_H0 ;  /* 0x200000ffffadb231 */ /* 0x000fcc000034099f */
[----:B------:R-:W1:Y:S01]  /*5ff0*/  MUFU.EX2 R11, R77 ;  /* 0x0000004d000b7308 */ /* 0x000e620000000800 */
[----:B------:R-:W-:Y:S02]  /*6000*/  PRMT R215, R7, 0x7632, R215 ;  /* 0x0000763207d77816 */ /* 0x000fe400000000d7 */
[----:B------:R-:W-:Y:S02]  /*6010*/  LOP3.LUT R4, R4, 0xffff, RZ, 0xc0, !PT ;  /* 0x0000ffff04047812 */ /* 0x000fe400078ec0ff */
[----:B------:R-:W-:Y:S01]  /*6020*/  @!P3 PRMT R159, R173, 0x5410, RZ ;  /* 0x00005410ad9fb816 */ /* 0x000fe200000000ff */
[----:B------:R-:W-:Y:S01]  /*6030*/  @!P1 HFMA2.BF16_V2 R177, -RZ.H0_H0, RZ.H0_H0, -R215.H0_H0 ;  /* 0x200000ffffb19231 */ /* 0x000fe200003409d7 */
[----:B------:R-:W-:Y:S02]  /*6040*/  PRMT R53, R7, 0x7610, R53 ;  /* 0x0000761007357816 */ /* 0x000fe40000000035 */
[----:B------:R-:W-:Y:S02]  /*6050*/  ISETP.LE.U32.AND P3, PT, R4, UR12, PT ;  /* 0x0000000c04007c0c */ /* 0x000fe4000bf63070 */
[----:B------:R-:W-:-:S02]  /*6060*/  LOP3.LUT R4, R12, 0xff, RZ, 0xc0, !PT ;  /* 0x000000ff0c047812 */ /* 0x000fc400078ec0ff */
[----:B------:R-:W-:Y:S02]  /*6070*/  PRMT R163, R53, 0x5410, R215 ;  /* 0x0000541035a37816 */ /* 0x000fe400000000d7 */
[----:B------:R-:W-:Y:S01]  /*6080*/  @!P1 PRMT R215, R177, 0x5410, RZ ;  /* 0x00005410b1d79816 */ /* 0x000fe200000000ff */
[----:B------:R-:W-:Y:S01]  /*6090*/  FADD.FTZ R7, R6, R5 ;  /* 0x0000000506077221 */ /* 0x000fe20000010000 */
[----:B------:R-:W-:Y:S02]  /*60a0*/  ISETP.LE.U32.AND P1, PT, R4, UR12, PT ;  /* 0x0000000c04007c0c */ /* 0x000fe4000bf23070 */
[----:B-1----:R-:W-:Y:S02]  /*60b0*/  F2FP.BF16.F32.PACK_AB R4, R11, R8 ;  /* 0x000000080b04723e */ /* 0x002fe400000010ff */
[----:B------:R-:W-:Y:S02]  /*60c0*/  SHF.R.U32.HI R5, RZ, 0x10, R3 ;  /* 0x00000010ff057819 */ /* 0x000fe40000011603 */
[----:B------:R-:W-:-:S02]  /*60d0*/  PRMT R217, R4, 0x7610, R217 ;  /* 0x0000761004d97816 */ /* 0x000fc400000000d9 */
[----:B------:R-:W-:Y:S02]  /*60e0*/  PRMT R52, R4, 0x7632, R52 ;  /* 0x0000763204347816 */ /* 0x000fe40000000034 */
[----:B------:R-:W1:Y:S01]  /*60f0*/  MUFU.EX2 R4, R92 ;  /* 0x0000005c00047308 */ /* 0x000e620000000800 */
[----:B------:R-:W-:Y:S01]  /*6100*/  LOP3.LUT R6, R5, 0xff, RZ, 0xc0, !PT ;  /* 0x000000ff05067812 */ /* 0x000fe200078ec0ff */
[----:B------:R-:W-:-:S06]  /*6110*/  @!P4 HFMA2.BF16_V2 R176, -RZ.H0_H0, RZ.H0_H0, -R53.H0_H0 ;  /* 0x200000ffffb0c231 */ /* 0x000fcc0000340935 */
[----:B------:R-:W2:Y:S01]  /*6120*/  MUFU.EX2 R5, R89 ;  /* 0x0000005900057308 */ /* 0x000ea20000000800 */
[----:B------:R-:W-:Y:S01]  /*6130*/  @!P4 PRMT R53, R176, 0x5410, RZ ;  /* 0x00005410b035c816 */ /* 0x000fe200000000ff */
[----:B------:R-:W-:Y:S01]  /*6140*/  FADD.FTZ R13, R8, R14 ;  /* 0x0000000e080d7221 */ /* 0x000fe20000010000 */
[----:B------:R-:W-:Y:S01]  /*6150*/  ISETP.LE.U32.AND P4, PT, R6, UR12, PT ;  /* 0x0000000c06007c0c */ /* 0x000fe2000bf83070 */
[----:B------:R-:W-:Y:S01]  /*6160*/  @!P6 HFMA2.BF16_V2 R179, -RZ.H0_H0, RZ.H0_H0, -R217.H0_H0 ;  /* 0x200000ffffb3e231 */ /* 0x000fe200003409d9 */
[C---:B------:R-:W-:Y:S02]  /*6170*/  LOP3.LUT R6, R3.reuse, 0xff, RZ, 0xc0, !PT ;  /* 0x000000ff03067812 */ /* 0x040fe400078ec0ff */
[----:B------:R-:W-:Y:S02]  /*6180*/  SHF.R.U32.HI R8, RZ, 0x18, R3 ;  /* 0x00000018ff087819 */ /* 0x000fe40000011603 */
[----:B------:R-:W-:Y:S01]  /*6190*/  LOP3.LUT R3, R3, 0xffff, RZ, 0xc0, !PT ;  /* 0x0000ffff03037812 */ /* 0x000fe200078ec0ff */
[----:B-1----:R-:W-:Y:S01]  /*61a0*/  FADD.FTZ R12, R4, R7 ;  /* 0x00000007040c7221 */ /* 0x002fe20000010000 */
[----:B------:R-:W-:-:S02]  /*61b0*/  PRMT R220, R217, 0x5410, R52 ;  /* 0x00005410d9dc7816 */ /* 0x000fc40000000034 */
[----:B------:R-:W-:Y:S01]  /*61c0*/  @!P6 PRMT R217, R179, 0x5410, RZ ;  /* 0x00005410b3d9e816 */ /* 0x000fe200000000ff */
[----:B------:R-:W-:Y:S01]  /*61d0*/  MUFU.EX2 R9, R73 ;  /* 0x0000004900097308 */ /* 0x000fe20000000800 */
[----:B------:R-:W-:Y:S02]  /*61e0*/  ISETP.LE.U32.AND P6, PT, R6, UR12, PT ;  /* 0x0000000c06007c0c */ /* 0x000fe4000bfc3070 */
[----:B--2---:R-:W-:Y:S02]  /*61f0*/  F2FP.BF16.F32.PACK_AB R7, R5, R4 ;  /* 0x000000040507723e */ /* 0x004fe400000010ff */
[----:B------:R-:W-:-:S03]  /*6200*/  SHF.R.U32.HI R4, RZ, 0x8, R3 ;  /* 0x00000008ff047819 */ /* 0x000fc60000011603 */
[----:B------:R-:W1:Y:S01]  /*6210*/  MUFU.EX2 R6, R72 ;  /* 0x0000004800067308 */ /* 0x000e620000000800 */
[----:B------:R-:W-:-:S07]  /*6220*/  PRMT R136, R7, 0x7632, R136 ;  /* 0x0000763207887816 */ /* 0x000fce0000000088 */
[----:B------:R-:W-:Y:S01]  /*6230*/  MUFU.EX2 R3, R86 ;  /* 0x0000005600037308 */ /* 0x000fe20000000800 */
[----:B------:R-:W-:-:S07]  /*6240*/  @!P3 HFMA2.BF16_V2 R178, -RZ.H0_H0, RZ.H0_H0, -R52.H0_H0 ;  /* 0x200000ffffb2b231 */ /* 0x000fce0000340934 */
[----:B------:R-:W2:Y:S01]  /*6250*/  MUFU.EX2 R10, R82 ;  /* 0x00000052000a7308 */ /* 0x000ea20000000800 */
[----:B------:R-:W-:Y:S01]  /*6260*/  @!P5 HFMA2.BF16_V2 R180, -RZ.H0_H0, RZ.H0_H0, -R136.H0_H0 ;  /* 0x200000ffffb4d231 */ /* 0x000fe20000340988 */
[----:B------:R-:W-:Y:S01]  /*6270*/  PRMT R158, R7, 0x7610, R158 ;  /* 0x00007610079e7816 */ /* 0x000fe2000000009e */
[----:B------:R-:W-:Y:S01]  /*6280*/  IMAD.MOV.U32 R22, RZ, RZ, R0 ;  /* 0x000000ffff167224 */ /* 0x000fe200078e0000 */
[----:B------:R-:W-:Y:S01]  /*6290*/  @!P3 PRMT R52, R178, 0x5410, RZ ;  /* 0x00005410b234b816 */ /* 0x000fe200000000ff */
[----:B------:R-:W-:Y:S01]  /*62a0*/  FADD.FTZ R12, R5, R12 ;  /* 0x0000000c050c7221 */ /* 0x000fe20000010000 */
[----:B------:R-:W-:Y:S02]  /*62b0*/  LOP3.LUT R4, R4, 0xffff, RZ, 0xc0, !PT ;  /* 0x0000ffff04047812 */ /* 0x000fe400078ec0ff */
[----:B------:R-:W-:Y:S01]  /*62c0*/  ISETP.LE.U32.AND P3, PT, R8, UR12, PT ;  /* 0x0000000c08007c0c */ /* 0x000fe2000bf63070 */
[----:B------:R3:W-:Y:S01]  /*62d0*/  MUFU.EX2 R5, R67 ;  /* 0x0000004300057308 */ /* 0x0007e20000000800 */
[----:B------:R-:W-:-:S02]  /*62e0*/  PRMT R0, R158, 0x5410, R136 ;  /* 0x000054109e007816 */ /* 0x000fc40000000088 */
[----:B------:R-:W-:Y:S02]  /*62f0*/  @!P5 PRMT R136, R180, 0x5410, RZ ;  /* 0x00005410b488d816 */ /* 0x000fe400000000ff */
[----:B------:R-:W-:-:S03]  /*6300*/  ISETP.LE.U32.AND P5, PT, R4, UR12, PT ;  /* 0x0000000c04007c0c */ /* 0x000fc6000bfa3070 */
[----:B------:R-:W4:Y:S01]  /*6310*/  MUFU.EX2 R8, R65 ;  /* 0x0000004100087308 */ /* 0x000f220000000800 */
[----:B-1----:R-:W-:Y:S01]  /*6320*/  F2FP.BF16.F32.PACK_AB R4, R9, R6 ;  /* 0x000000060904723e */ /* 0x002fe200000010ff */
[----:B------:R-:W-:Y:S01]  /*6330*/  FADD.FTZ R11, R11, R13 ;  /* 0x0000000d0b0b7221 */ /* 0x000fe20000010000 */
[----:B--2---:R-:W-:Y:S02]  /*6340*/  F2FP.BF16.F32.PACK_AB R7, R10, R3 ;  /* 0x000000030a07723e */ /* 0x004fe400000010ff */
[----:B------:R-:W-:Y:S01]  /*6350*/  PRMT R19, R4, 0x7610, R19 ;  /* 0x0000761004137816 */ /* 0x000fe20000000013 */
[----:B------:R-:W-:Y:S01]  /*6360*/  FADD.FTZ R11, R6, R11 ;  /* 0x0000000b060b7221 */ /* 0x000fe20000010000 */
[----:B------:R-:W-:Y:S02]  /*6370*/  PRMT R28, R7, 0x7632, R28 ;  /* 0x00007632071c7816 */ /* 0x000fe4000000001c */
[----:B---3--:R-:W-:Y:S01]  /*6380*/  PRMT R67, R4, 0x7632, R67 ;  /* 0x0000763204437816 */ /* 0x008fe20000000043 */
[----:B------:R-:W-:Y:S01]  /*6390*/  MUFU.EX2 R6, R76 ;  /* 0x0000004c00067308 */ /* 0x000fe20000000800 */
[----:B------:R-:W-:-:S02]  /*63a0*/  SHF.R.U32.HI R4, RZ, 0x8, R15 ;  /* 0x00000008ff047819 */ /* 0x000fc4000001160f */
[----:B------:R-:W-:Y:S01]  /*63b0*/  PRMT R80, R7, 0x7610, R80 ;  /* 0x0000761007507816 */ /* 0x000fe20000000050 */
[----:B------:R-:W-:Y:S01]  /*63c0*/  @!P1 HFMA2.BF16_V2 R181, -RZ.H0_H0, RZ.H0_H0, -R158.H0_H0 ;  /* 0x200000ffffb59231 */ /* 0x000fe2000034099e */
[----:B------:R-:W-:-:S03]  /*63d0*/  LOP3.LUT R4, R4, 0xffff, RZ, 0xc0, !PT ;  /* 0x0000ffff04047812 */ /* 0x000fc600078ec0ff */
[----:B------:R1:W2:Y:S01]  /*63e0*/  MUFU.EX2 R7, R79 ;  /* 0x0000004f00077308 */ /* 0x0002a20000000800 */
[----:B------:R-:W-:Y:S02]  /*63f0*/  @!P1 PRMT R158, R181, 0x5410, RZ ;  /* 0x00005410b59e9816 */ /* 0x000fe400000000ff */
[----:B------:R-:W-:Y:S02]  /*6400*/  ISETP.LE.U32.AND P1, PT, R4, UR12, PT ;  /* 0x0000000c04007c0c */ /* 0x000fe4000bf23070 */
[----:B----4-:R-:W-:Y:S01]  /*6410*/  F2FP.BF16.F32.PACK_AB R4, R8, R5 ;  /* 0x000000050804723e */ /* 0x010fe200000010ff */
[----:B------:R-:W-:Y:S02]  /*6420*/  @!P4 HFMA2.BF16_V2 R183, -RZ.H0_H0, RZ.H0_H0, -R80.H0_H0 ;  /* 0x200000ffffb7c231 */ /* 0x000fe40000340950 */
[----:B------:R-:W-:Y:S01]  /*6430*/  IMAD.MOV.U32 R157, RZ, RZ, R22 ;  /* 0x000000ffff9d7224 */ /* 0x000fe200078e0016 */
[C---:B------:R-:W-:Y:S02]  /*6440*/  PRMT R222, R4.reuse, 0x7610, R222 ;  /* 0x0000761004de7816 */ /* 0x040fe400000000de */
[----:B------:R-:W-:-:S02]  /*6450*/  PRMT R77, R4, 0x7632, R77 ;  /* 0x00007632044d7816 */ /* 0x000fc4000000004d */
[----:B------:R-:W-:Y:S01]  /*6460*/  LOP3.LUT R4, R17, 0xff, RZ, 0xc0, !PT ;  /* 0x000000ff11047812 */ /* 0x000fe200078ec0ff */
[----:B-1----:R-:W-:Y:S02]  /*6470*/  IMAD.MOV.U32 R79, RZ, RZ, R28 ;  /* 0x000000ffff4f7224 */ /* 0x002fe400078e001c */
[----:B------:R-:W-:Y:S01]  /*6480*/  FADD.FTZ R12, R3, R12 ;  /* 0x0000000c030c7221 */ /* 0x000fe20000010000 */
[----:B------:R-:W-:Y:S01]  /*6490*/  IMAD.MOV.U32 R22, RZ, RZ, R214 ;  /* 0x000000ffff167224 */ /* 0x000fe200078e00d6 */
[----:B--2---:R-:W-:Y:S02]  /*64a0*/  F2FP.BF16.F32.PACK_AB R3, R6, R7 ;  /* 0x000000070603723e */ /* 0x004fe400000010ff */
[----:B------:R-:W-:Y:S02]  /*64b0*/  PRMT R214, R80, 0x5410, R79 ;  /* 0x0000541050d67816 */ /* 0x000fe4000000004f */
[----:B------:R-:W-:Y:S02]  /*64c0*/  @!P4 PRMT R80, R183, 0x5410, RZ ;  /* 0x00005410b750c816 */ /* 0x000fe400000000ff */
[----:B------:R-:W-:-:S02]  /*64d0*/  ISETP.LE.U32.AND P4, PT, R4, UR12, PT ;  /* 0x0000000c04007c0c */ /* 0x000fc4000bf83070 */
[----:B------:R-:W1:Y:S01]  /*64e0*/  MUFU.EX2 R4, R62 ;  /* 0x0000003e00047308 */ /* 0x000e620000000800 */
[C---:B------:R-:W-:Y:S02]  /*64f0*/  PRMT R137, R3.reuse, 0x7610, R137 ;  /* 0x0000761003897816 */ /* 0x040fe40000000089 */
[----:B------:R-:W-:Y:S01]  /*6500*/  PRMT R218, R3, 0x7632, R218 ;  /* 0x0000763203da7816 */ /* 0x000fe200000000da */
[----:B------:R-:W-:-:S04]  /*6510*/  FADD.FTZ R9, R9, R11 ;  /* 0x0000000b09097221 */ /* 0x000fc80000010000 */
[----:B------:R-:W2:Y:S01]  /*6520*/  MUFU.EX2 R3, R87 ;  /* 0x0000005700037308 */ /* 0x000ea20000000800 */
[----:B------:R-:W-:Y:S01]  /*6530*/  FADD.FTZ R5, R5, R9 ;  /* 0x0000000905057221 */ /* 0x000fe20000010000 */
[----:B------:R-:W-:-:S03]  /*6540*/  UIADD3 UR30, UR6, 0x2, URZ ;  /* 0x00000002061e7890 */ /* 0x000fc6000fffe03f */
[----:B------:R-:W-:Y:S01]  /*6550*/  FADD.FTZ R5, R8, R5 ;  /* 0x0000000508057221 */ /* 0x000fe20000010000 */
[----:B------:R-:W-:-:S03]  /*6560*/  ULOP3.LUT UR30, UR30, UR25, URZ, 0x3c, !UPT ;  /* 0x000000191e1e7292 */ /* 0x000fc6000f8e3c3f */
[----:B-1----:R-:W-:Y:S01]  /*6570*/  FADD.FTZ R5, R4, R5 ;  /* 0x0000000504057221 */ /* 0x002fe20000010000 */
[----:B------:R-:W-:Y:S02]  /*6580*/  IMAD.MOV.U32 R73, RZ, RZ, R20 ;  /* 0x000000ffff497224 */ /* 0x000fe400078e0014 */
[----:B------:R-:W-:Y:S01]  /*6590*/  FADD.FTZ R9, R10, R12 ;  /* 0x0000000c0a097221 */ /* 0x000fe20000010000 */
[----:B------:R-:W-:Y:S02]  /*65a0*/  IMAD.MOV.U32 R20, RZ, RZ, R167 ;  /* 0x000000ffff147224 */ /* 0x000fe400078e00a7 */
[----:B------:R-:W-:Y:S02]  /*65b0*/  IMAD.MOV.U32 R167, RZ, RZ, R166 ;  /* 0x000000ffffa77224 */ /* 0x000fe400078e00a6 */
[C---:B--2---:R-:W-:Y:S01]  /*65c0*/  FADD.FTZ R15, R3.reuse, R5 ;  /* 0x00000005030f7221 */ /* 0x044fe20000010000 */
[----:B------:R-:W-:Y:S02]  /*65d0*/  F2FP.BF16.F32.PACK_AB R17, R3, R4 ;  /* 0x000000040311723e */ /* 0x000fe400000010ff */
[----:B------:R-:W-:Y:S01]  /*65e0*/  LOP3.LUT R3, R135, UR30, RZ, 0x3c, !PT ;  /* 0x0000001e87037c12 */ /* 0x000fe2000f8e3cff */
[----:B------:R-:W-:-:S02]  /*65f0*/  IMAD.MOV.U32 R166, RZ, RZ, R34 ;  /* 0x000000ffffa67224 */ /* 0x000fc400078e0022 */
[----:B------:R-:W-:Y:S02]  /*6600*/  @!P3 HFMA2.BF16_V2 R182, -RZ.H0_H0, RZ.H0_H0, -R28.H0_H0 ;  /* 0x200000ffffb6b231 */ /* 0x000fe4000034091c */
[----:B------:R-:W-:Y:S02]  /*6610*/  IMAD.MOV.U32 R34, RZ, RZ, R35 ;  /* 0x000000ffff227224 */ /* 0x000fe400078e0023 */
[----:B------:R-:W-:Y:S01]  /*6620*/  FADD.FTZ R7, R7, R9 ;  /* 0x0000000907077221 */ /* 0x000fe20000010000 */
[----:B------:R-:W-:Y:S02]  /*6630*/  IMAD.MOV.U32 R35, RZ, RZ, R36 ;  /* 0x000000ffff237224 */ /* 0x000fe400078e0024 */
[----:B------:R-:W-:Y:S02]  /*6640*/  IMAD.MOV.U32 R28, RZ, RZ, R37 ;  /* 0x000000ffff1c7224 */ /* 0x000fe400078e0025 */
[----:B------:R-:W-:-:S04]  /*6650*/  IMAD.WIDE.U32 R36, R3, -0x326172a9, RZ ;  /* 0xcd9e8d5703247825 */ /* 0x000fc800078e00ff */
[----:B------:R-:W-:Y:S01]  /*6660*/  FADD.FTZ R13, R6, R7 ;  /* 0x00000007060d7221 */ /* 0x000fe20000010000 */
[----:B------:R-:W-:Y:S02]  /*6670*/  LOP3.LUT R4, R37, UR28, R196, 0x96, !PT ;  /* 0x0000001c25047c12 */ /* 0x000fe4000f8e96c4 */
[----:B------:R-:W-:-:S03]  /*6680*/  LOP3.LUT R6, R47, UR26, R36, 0x96, !PT ;  /* 0x0000001a2f067c12 */ /* 0x000fc6000f8e9624 */
        /* <DEDUP_REMOVED lines=14> */
[----:B------:R-:W-:-:S03]  /*6770*/  @!P3 PRMT R79, R182, 0x5410, RZ ;  /* 0x00005410b64fb816 */ /* 0x000fc600000000ff */
[----:B------:R-:W-:Y:S01]  /*6780*/  @!P4 HFMA2.BF16_V2 R189, -RZ.H0_H0, RZ.H0_H0, -R137.H0_H0 ;  /* 0x200000ffffbdc231 */ /* 0x000fe20000340989 */
[----:B------:R-:W-:Y:S02]  /*6790*/  LOP3.LUT R3, R5, UR33, R6, 0x96, !PT ;  /* 0x0000002105037c12 */ /* 0x000fe4000f8e9606 */
[----:B------:R-:W-:Y:S02]  /*67a0*/  ISETP.LE.U32.AND P3, PT, R16, UR12, PT ;  /* 0x0000000c10007c0c */ /* 0x000fe4000bf63070 */
[----:B------:R-:W-:Y:S02]  /*67b0*/  LOP3.LUT R6, R3, 0xff, RZ, 0xc0, !PT ;  /* 0x000000ff03067812 */ /* 0x000fe400078ec0ff */
[----:B------:R-:W-:Y:S02]  /*67c0*/  PRMT R85, R137, 0x5410, R218 ;  /* 0x0000541089557816 */ /* 0x000fe400000000da */
[----:B------:R-:W-:Y:S02]  /*67d0*/  @!P4 PRMT R137, R189, 0x5410, RZ ;  /* 0x00005410bd89c816 */ /* 0x000fe400000000ff */
[----:B------:R-:W-:-:S02]  /*67e0*/  ISETP.LE.U32.AND P4, PT, R6, UR12, PT ;  /* 0x0000000c06007c0c */ /* 0x000fc4000bf83070 */
[----:B------:R-:W-:Y:S01]  /*67f0*/  LOP3.LUT R6, R3, 0xffff, RZ, 0xc0, !PT ;  /* 0x0000ffff03067812 */ /* 0x000fe200078ec0ff */
[----:B------:R-:W-:-:S03]  /*6800*/  @!P5 HFMA2.BF16_V2 R184, -RZ.H0_H0, RZ.H0_H0, -R67.H0_H0 ;  /* 0x200000ffffb8d231 */ /* 0x000fc60000340943 */
[----:B------:R-:W-:Y:S01]  /*6810*/  SHF.R.U32.HI R6, RZ, 0x8, R6 ;  /* 0x00000008ff067819 */ /* 0x000fe20000011606 */
[----:B------:R-:W-:Y:S01]  /*6820*/  @!P3 HFMA2.BF16_V2 R187, -RZ.H0_H0, RZ.H0_H0, -R218.H0_H0 ;  /* 0x200000ffffbbb231 */ /* 0x000fe200003409da */
[--C-:B------:R-:W-:Y:S02]  /*6830*/  SHF.R.U32.HI R9, RZ, 0x10, R3.reuse ;  /* 0x00000010ff097819 */ /* 0x100fe40000011603 */
[----:B------:R-:W-:Y:S02]  /*6840*/  LOP3.LUT R6, R6, 0xffff, RZ, 0xc0, !PT ;  /* 0x0000ffff06067812 */ /* 0x000fe400078ec0ff */
[----:B------:R-:W-:Y:S02]  /*6850*/  SHF.R.U32.HI R3, RZ, 0x18, R3 ;  /* 0x00000018ff037819 */ /* 0x000fe40000011603 */
[----:B------:R-:W-:Y:S02]  /*6860*/  LOP3.LUT R14, R7, UR23, R8, 0x96, !PT ;  /* 0x00000017070e7c12 */ /* 0x000fe4000f8e9608 */
[----:B------:R-:W1:Y:S01]  /*6870*/  MUFU.EX2 R8, R97 ;  /* 0x0000006100087308 */ /* 0x000e620000000800 */
[----:B------:R-:W-:-:S02]  /*6880*/  PRMT R31, R19, 0x5410, R67 ;  /* 0x00005410131f7816 */ /* 0x000fc40000000043 */
[----:B------:R-:W-:Y:S02]  /*6890*/  @!P5 PRMT R67, R184, 0x5410, RZ ;  /* 0x00005410b843d816 */ /* 0x000fe400000000ff */
[----:B------:R-:W-:-:S03]  /*68a0*/  @!P3 PRMT R218, R187, 0x5410, RZ ;  /* 0x00005410bbdab816 */ /* 0x000fc600000000ff */
[----:B------:R-:W2:Y:S01]  /*68b0*/  MUFU.EX2 R7, R70 ;  /* 0x0000004600077308 */ /* 0x000ea20000000800 */
[----:B------:R-:W-:Y:S01]  /*68c0*/  ISETP.LE.U32.AND P5, PT, R6, UR12, PT ;  /* 0x0000000c06007c0c */ /* 0x000fe2000bfa3070 */
[----:B------:R-:W-:Y:S01]  /*68d0*/  @!P6 HFMA2.BF16_V2 R185, -RZ.H0_H0, RZ.H0_H0, -R19.H0_H0 ;  /* 0x200000ffffb9e231 */ /* 0x000fe20000340913 */
[----:B------:R-:W-:Y:S02]  /*68e0*/  ISETP.LE.U32.AND P3, PT, R3, UR12, PT ;  /* 0x0000000c03007c0c */ /* 0x000fe4000bf63070 */
[----:B------:R-:W-:-:S03]  /*68f0*/  LOP3.LUT R9, R9, 0xff, RZ, 0xc0, !PT ;  /* 0x000000ff09097812 */ /* 0x000fc600078ec0ff */
[----:B------:R-:W-:Y:S01]  /*6900*/  MUFU.EX2 R6, R71 ;  /* 0x0000004700067308 */ /* 0x000fe20000000800 */
[----:B------:R-:W-:Y:S01]  /*6910*/  @!P6 PRMT R19, R185, 0x5410, RZ ;  /* 0x00005410b913e816 */ /* 0x000fe200000000ff */
[----:B------:R-:W-:-:S06]  /*6920*/  @!P2 HFMA2.BF16_V2 R188, -RZ.H0_H0, RZ.H0_H0, -R222.H0_H0 ;  /* 0x200000ffffbca231 */ /* 0x000fcc00003409de */
[----:B------:R-:W3:Y:S01]  /*6930*/  MUFU.EX2 R3, R100 ;  /* 0x0000006400037308 */ /* 0x000ee20000000800 */
[----:B------:R-:W-:Y:S02]  /*6940*/  ISETP.LE.U32.AND P6, PT, R9, UR12, PT ;  /* 0x0000000c09007c0c */ /* 0x000fe4000bfc3070 */
[----:B------:R-:W-:Y:S02]  /*6950*/  LOP3.LUT R9, R4, 0xff, RZ, 0xc0, !PT ;  /* 0x000000ff04097812 */ /* 0x000fe400078ec0ff */
[----:B------:R-:W-:Y:S02]  /*6960*/  PRMT R92, R222, 0x5410, R77 ;  /* 0x00005410de5c7816 */ /* 0x000fe4000000004d */
[----:B------:R-:W-:Y:S02]  /*6970*/  @!P2 PRMT R222, R188, 0x5410, RZ ;  /* 0x00005410bcdea816 */ /* 0x000fe400000000ff */
[----:B------:R-:W-:Y:S02]  /*6980*/  ISETP.LE.U32.AND P2, PT, R9, UR12, PT ;  /* 0x0000000c09007c0c */ /* 0x000fe4000bf43070 */
[----:B------:R-:W-:-:S02]  /*6990*/  SHF.R.U32.HI R9, RZ, 0x18, R4 ;  /* 0x00000018ff097819 */ /* 0x000fc40000011604 */
[----:B------:R-:W-:Y:S01]  /*69a0*/  LOP3.LUT R11, R4, 0xffff, RZ, 0xc0, !PT ;  /* 0x0000ffff040b7812 */ /* 0x000fe200078ec0ff */
[----:B-1----:R-:W-:Y:S01]  /*69b0*/  FADD.FTZ R5, R8, R15 ;  /* 0x0000000f08057221 */ /* 0x002fe20000010000 */
[----:B------:R-:W-:Y:S01]  /*69c0*/  SHF.R.U32.HI R12, RZ, 0x10, R4 ;  /* 0x00000010ff0c7819 */ /* 0x000fe20000011604 */
[----:B--2---:R-:W-:Y:S01]  /*69d0*/  FADD.FTZ R4, R7, R13 ;  /* 0x0000000d07047221 */ /* 0x004fe20000010000 */
[----:B------:R-:W-:Y:S02]  /*69e0*/  @!P1 HFMA2.BF16_V2 R186, -RZ.H0_H0, RZ.H0_H0, -R77.H0_H0 ;  /* 0x200000ffffba9231 */ /* 0x000fe4000034094d */
[----:B---3--:R-:W-:Y:S01]  /*69f0*/  FADD.FTZ R16, R3, R5 ;  /* 0x0000000503107221 */ /* 0x008fe20000010000 */
[----:B------:R-:W-:Y:S01]  /*6a00*/  FADD.FTZ R13, R6, R4 ;  /* 0x00000004060d7221 */ /* 0x000fe20000010000 */
[----:B------:R-:W-:Y:S01]  /*6a10*/  IMAD.WIDE.U32 R4, R14, -0x2daee0ad, RZ ;  /* 0xd2511f530e047825 */ /* 0x000fe200078e00ff */
[----:B------:R-:W-:Y:S02]  /*6a20*/  @!P1 PRMT R77, R186, 0x5410, RZ ;  /* 0x00005410ba4d9816 */ /* 0x000fe400000000ff */
[----:B------:R-:W-:-:S02]  /*6a30*/  PRMT R219, R17, 0x7632, R219 ;  /* 0x0000763211db7816 */ /* 0x000fc400000000db */
[----:B------:R-:W-:Y:S02]  /*6a40*/  ISETP.LE.U32.AND P1, PT, R9, UR12, PT ;  /* 0x0000000c09007c0c */ /* 0x000fe4000bf23070 */
[----:B------:R-:W-:Y:S02]  /*6a50*/  F2FP.BF16.F32.PACK_AB R7, R6, R7 ;  /* 0x000000070607723e */ /* 0x000fe400000010ff */
[C---:B------:R-:W-:Y:S02]  /*6a60*/  LOP3.LUT R6, R4.reuse, 0xff, RZ, 0xc0, !PT ;  /* 0x000000ff04067812 */ /* 0x040fe400078ec0ff */
[----:B------:R-:W-:Y:S02]  /*6a70*/  LOP3.LUT R15, R4, 0xffff, RZ, 0xc0, !PT ;  /* 0x0000ffff040f7812 */ /* 0x000fe400078ec0ff */
[--C-:B------:R-:W-:Y:S02]  /*6a80*/  SHF.R.U32.HI R14, RZ, 0x10, R4.reuse ;  /* 0x00000010ff0e7819 */ /* 0x100fe40000011604 */
[----:B------:R-:W-:-:S02]  /*6a90*/  SHF.R.U32.HI R9, RZ, 0x18, R4 ;  /* 0x00000018ff097819 */ /* 0x000fc40000011604 */
[----:B------:R-:W-:Y:S01]  /*6aa0*/  SHF.R.U32.HI R4, RZ, 0x8, R11 ;  /* 0x00000008ff047819 */ /* 0x000fe2000001160b */
[----:B------:R-:W-:Y:S01]  /*6ab0*/  @!P5 HFMA2.BF16_V2 R199, -RZ.H0_H0, RZ.H0_H0, -R219.H0_H0 ;  /* 0x200000ffffc7d231 */ /* 0x000fe200003409db */
[----:B------:R-:W-:Y:S02]  /*6ac0*/  PRMT R82, R17, 0x7610, R82 ;  /* 0x0000761011527816 */ /* 0x000fe40000000052 */
[----:B------:R-:W-:Y:S01]  /*6ad0*/  PRMT R216, R7, 0x7632, R216 ;  /* 0x0000763207d87816 */ /* 0x000fe200000000d8 */
[----:B------:R-:W-:Y:S01]  /*6ae0*/  IMAD.MOV.U32 R97, RZ, RZ, R28 ;  /* 0x000000ffff617224 */ /* 0x000fe200078e001c */
[----:B------:R-:W-:Y:S02]  /*6af0*/  LOP3.LUT R4, R4, 0xffff, RZ, 0xc0, !PT ;  /* 0x0000ffff04047812 */ /* 0x000fe400078ec0ff */
[----:B------:R-:W-:Y:S01]  /*6b00*/  PRMT R28, R82, 0x5410, R219 ;  /* 0x00005410521c7816 */ /* 0x000fe200000000db */
[----:B------:R-:W-:Y:S01]  /*6b10*/  @!P3 HFMA2.BF16_V2 R198, -RZ.H0_H0, RZ.H0_H0, -R216.H0_H0 ;  /* 0x200000ffffc6b231 */ /* 0x000fe200003409d8 */
[----:B------:R-:W-:-:S02]  /*6b20*/  @!P5 PRMT R219, R199, 0x5410, RZ ;  /* 0x00005410c7dbd816 */ /* 0x000fc400000000ff */
[----:B------:R-:W-:Y:S02]  /*6b30*/  ISETP.LE.U32.AND P5, PT, R4, UR12, PT ;  /* 0x0000000c04007c0c */ /* 0x000fe4000bfa3070 */
[----:B------:R-:W-:Y:S02]  /*6b40*/  PRMT R62, R7, 0x7610, R62 ;  /* 0x00007610073e7816 */ /* 0x000fe4000000003e */
[----:B------:R-:W-:Y:S02]  /*6b50*/  LOP3.LUT R4, R12, 0xff, RZ, 0xc0, !PT ;  /* 0x000000ff0c047812 */ /* 0x000fe400078ec0ff */
[----:B------:R-:W-:Y:S02]  /*6b60*/  F2FP.BF16.F32.PACK_AB R8, R3, R8 ;  /* 0x000000080308723e */ /* 0x000fe400000010ff */
[----:B------:R-:W-:Y:S02]  /*6b70*/  PRMT R21, R62, 0x5410, R216 ;  /* 0x000054103e157816 */ /* 0x000fe400000000d8 */
[----:B------:R-:W-:-:S02]  /*6b80*/  LOP3.LUT R3, R5, UR32, R10, 0x96, !PT ;  /* 0x0000002005037c12 */ /* 0x000fc4000f8e960a */
[----:B------:R-:W-:Y:S01]  /*6b90*/  @!P3 PRMT R216, R198, 0x5410, RZ ;  /* 0x00005410c6d8b816 */ /* 0x000fe200000000ff */
[----:B------:R-:W1:Y:S01]  /*6ba0*/  MUFU.EX2 R5, R94 ;  /* 0x0000005e00057308 */ /* 0x000e620000000800 */
[----:B------:R-:W-:Y:S01]  /*6bb0*/  ISETP.LE.U32.AND P3, PT, R4, UR12, PT ;  /* 0x0000000c04007c0c */ /* 0x000fe2000bf63070 */
[----:B------:R-:W-:-:S06]  /*6bc0*/  @!P4 HFMA2.BF16_V2 R195, -RZ.H0_H0, RZ.H0_H0, -R82.H0_H0 ;  /* 0x200000ffffc3c231 */ /* 0x000fcc0000340952 */
[----:B------:R-:W2:Y:S01]  /*6bd0*/  MUFU.EX2 R4, R90 ;  /* 0x0000005a00047308 */ /* 0x000ea20000000800 */
[----:B------:R-:W-:Y:S02]  /*6be0*/  @!P4 PRMT R82, R195, 0x5410, RZ ;  /* 0x00005410c352c816 */ /* 0x000fe400000000ff */
[----:B------:R-:W-:Y:S02]  /*6bf0*/  ISETP.LE.U32.AND P4, PT, R6, UR12, PT ;  /* 0x0000000c06007c0c */ /* 0x000fe4000bf83070 */
[----:B------:R-:W-:Y:S01]  /*6c00*/  SHF.R.U32.HI R6, RZ, 0x10, R3 ;  /* 0x00000010ff067819 */ /* 0x000fe20000011603 */
[----:B------:R-:W-:-:S03]  /*6c10*/  @!P6 HFMA2.BF16_V2 R200, -RZ.H0_H0, RZ.H0_H0, -R62.H0_H0 ;  /* 0x200000ffffc8e231 */ /* 0x000fc6000034093e */
[----:B------:R-:W-:Y:S02]  /*6c20*/  LOP3.LUT R6, R6, 0xff, RZ, 0xc0, !PT ;  /* 0x000000ff06067812 */ /* 0x000fe400078ec0ff */
[----:B------:R-:W-:Y:S02]  /*6c30*/  @!P6 PRMT R62, R200, 0x5410, RZ ;  /* 0x00005410c83ee816 */ /* 0x000fe400000000ff */
[----:B------:R-:W-:Y:S01]  /*6c40*/  ISETP.LE.U32.AND P6, PT, R6, UR12, PT ;  /* 0x0000000c06007c0c */ /* 0x000fe2000bfc3070 */
[----:B-1----:R-:W-:Y:S01]  /*6c50*/  FADD.FTZ R6, R5, R13 ;  /* 0x0000000d05067221 */ /* 0x002fe20000010000 */
[C---:B------:R-:W-:Y:S02]  /*6c60*/  PRMT R26, R8.reuse, 0x7610, R26 ;  /* 0x00007610081a7816 */ /* 0x040fe4000000001a */
[----:B------:R-:W-:Y:S02]  /*6c70*/  PRMT R139, R8, 0x7632, R139 ;  /* 0x00007632088b7816 */ /* 0x000fe4000000008b */
[----:B--2---:R-:W-:Y:S01]  /*6c80*/  F2FP.BF16.F32.PACK_AB R5, R4, R5 ;  /* 0x000000050405723e */ /* 0x004fe200000010ff */
[----:B------:R-:W-:-:S02]  /*6c90*/  @!P2 HFMA2.BF16_V2 R203, -RZ.H0_H0, RZ.H0_H0, -R26.H0_H0 ;  /* 0x200000ffffcba231 */ /* 0x000fc4000034091a */
[----:B------:R-:W-:Y:S01]  /*6ca0*/  FADD.FTZ R8, R4, R6 ;  /* 0x0000000604087221 */ /* 0x000fe20000010000 */
[----:B------:R-:W-:Y:S01]  /*6cb0*/  @!P5 HFMA2.BF16_V2 R202, -RZ.H0_H0, RZ.H0_H0, -R139.H0_H0 ;  /* 0x200000ffffcad231 */ /* 0x000fe2000034098b */
[C---:B------:R-:W-:Y:S02]  /*6cc0*/  PRMT R161, R5.reuse, 0x7632, R161 ;  /* 0x0000763205a17816 */ /* 0x040fe400000000a1 */
[----:B------:R-:W-:Y:S02]  /*6cd0*/  PRMT R100, R5, 0x7610, R100 ;  /* 0x0000761005647816 */ /* 0x000fe40000000064 */
[----:B------:R-:W-:Y:S02]  /*6ce0*/  LOP3.LUT R4, R3, 0xff, RZ, 0xc0, !PT ;  /* 0x000000ff03047812 */ /* 0x000fe400078ec0ff */
[----:B------:R-:W-:Y:S02]  /*6cf0*/  SHF.R.U32.HI R5, RZ, 0x18, R3 ;  /* 0x00000018ff057819 */ /* 0x000fe40000011603 */
[----:B------:R-:W-:-:S02]  /*6d00*/  PRMT R90, R26, 0x5410, R139 ;  /* 0x000054101a5a7816 */ /* 0x000fc4000000008b */
[----:B------:R-:W-:Y:S02]  /*6d10*/  @!P2 PRMT R26, R203, 0x5410, RZ ;  /* 0x00005410cb1aa816 */ /* 0x000fe400000000ff */
[----:B------:R-:W-:Y:S02]  /*6d20*/  @!P5 PRMT R139, R202, 0x5410, RZ ;  /* 0x00005410ca8bd816 */ /* 0x000fe400000000ff */
[----:B------:R-:W-:Y:S02]  /*6d30*/  ISETP.LE.U32.AND P2, PT, R4, UR12, PT ;  /* 0x0000000c04007c0c */ /* 0x000fe4000bf43070 */
[----:B------:R-:W-:Y:S01]  /*6d40*/  ISETP.LE.U32.AND P5, PT, R5, UR12, PT ;  /* 0x0000000c05007c0c */ /* 0x000fe2000bfa3070 */
[----:B------:R-:W-:Y:S01]  /*6d50*/  MUFU.EX2 R4, R190 ;  /* 0x000000be00047308 */ /* 0x000fe20000000800 */
[----:B------:R-:W-:-:S07]  /*6d60*/  LOP3.LUT R3, R3, 0xffff, RZ, 0xc0, !PT ;  /* 0x0000ffff03037812 */ /* 0x000fce00078ec0ff */
[----:B------:R-:W1:Y:S01]  /*6d70*/  MUFU.EX2 R5, R191 ;  /* 0x000000bf00057308 */ /* 0x000e620000000800 */
[----:B------:R-:W-:Y:S01]  /*6d80*/  SHF.R.U32.HI R3, RZ, 0x8, R3 ;  /* 0x00000008ff037819 */ /* 0x000fe20000011603 */
[----:B------:R-:W-:Y:S02]  /*6d90*/  @!P3 HFMA2.BF16_V2 R207, -RZ.H0_H0, RZ.H0_H0, -R100.H0_H0 ;  /* 0x200000ffffcfb231 */ /* 0x000fe40000340964 */
[----:B------:R-:W-:Y:S01]  /*6da0*/  IMAD.MOV.U32 R65, RZ, RZ, R22 ;  /* 0x000000ffff417224 */ /* 0x000fe200078e0016 */
[----:B------:R-:W-:Y:S01]  /*6db0*/  LOP3.LUT R3, R3, 0xffff, RZ, 0xc0, !PT ;  /* 0x0000ffff03037812 */ /* 0x000fe200078ec0ff */
[----:B------:R-:W-:Y:S01]  /*6dc0*/  IMAD.MOV.U32 R22, RZ, RZ, R171 ;  /* 0x000000ffff167224 */ /* 0x000fe200078e00ab */
[----:B------:R-:W-:Y:S02]  /*6dd0*/  PRMT R171, R100, 0x5410, R161 ;  /* 0x0000541064ab7816 */ /* 0x000fe400000000a1 */
[----:B------:R-:W-:Y:S02]  /*6de0*/  @!P3 PRMT R100, R207, 0x5410, RZ ;  /* 0x00005410cf64b816 */ /* 0x000fe400000000ff */
[----:B------:R-:W-:-:S02]  /*6df0*/  ISETP.LE.U32.AND P3, PT, R3, UR12, PT ;  /* 0x0000000c03007c0c */ /* 0x000fc4000bf63070 */
[----:B-1----:R-:W-:-:S04]  /*6e00*/  F2FP.BF16.F32.PACK_AB R3, R5, R4 ;  /* 0x000000040503723e */ /* 0x002fc800000010ff */
[C---:B------:R-:W-:Y:S01]  /*6e10*/  PRMT R87, R3.reuse, 0x7610, R87 ;  /* 0x0000761003577816 */ /* 0x040fe20000000057 */
[----:B------:R-:W-:Y:S01]  /*6e20*/  FADD.FTZ R7, R4, R16 ;  /* 0x0000001004077221 */ /* 0x000fe20000010000 */
[----:B------:R-:W-:Y:S01]  /*6e30*/  PRMT R252, R3, 0x7632, R252 ;  /* 0x0000763203fc7816 */ /* 0x000fe200000000fc */
[----:B------:R-:W1:Y:S02]  /*6e40*/  MUFU.EX2 R4, R96 ;  /* 0x0000006000047308 */ /* 0x000e640000000800 */
[----:B------:R-:W-:Y:S01]  /*6e50*/  @!P2 HFMA2.BF16_V2 R209, -RZ.H0_H0, RZ.H0_H0, -R87.H0_H0 ;  /* 0x200000ffffd1a231 */ /* 0x000fe20000340957 */
[----:B------:R-:W-:Y:S02]  /*6e60*/  LOP3.LUT R6, R14, 0xff, RZ, 0xc0, !PT ;  /* 0x000000ff0e067812 */ /* 0x000fe400078ec0ff */
[----:B------:R-:W-:Y:S02]  /*6e70*/  PRMT R94, R87, 0x5410, R252 ;  /* 0x00005410575e7816 */ /* 0x000fe400000000fc */
[----:B------:R-:W-:-:S02]  /*6e80*/  @!P2 PRMT R87, R209, 0x5410, RZ ;  /* 0x00005410d157a816 */ /* 0x000fc400000000ff */
[----:B------:R-:W-:Y:S02]  /*6e90*/  ISETP.LE.U32.AND P2, PT, R6, UR12, PT ;  /* 0x0000000c06007c0c */ /* 0x000fe4000bf43070 */
[----:B------:R-:W-:Y:S01]  /*6ea0*/  SHF.R.U32.HI R6, RZ, 0x8, R15 ;  /* 0x00000008ff067819 */ /* 0x000fe2000001160f */
[----:B------:R-:W-:Y:S02]  /*6eb0*/  @!P3 HFMA2.BF16_V2 R210, -RZ.H0_H0, RZ.H0_H0, -R252.H0_H0 ;  /* 0x200000ffffd2b231 */ /* 0x000fe400003409fc */
[----:B------:R-:W-:Y:S01]  /*6ec0*/  @!P1 HFMA2.BF16_V2 R206, -RZ.H0_H0, RZ.H0_H0, -R161.H0_H0 ;  /* 0x200000ffffce9231 */ /* 0x000fe200003409a1 */
[----:B------:R-:W-:Y:S01]  /*6ed0*/  LOP3.LUT R6, R6, 0xffff, RZ, 0xc0, !PT ;  /* 0x0000ffff06067812 */ /* 0x000fe200078ec0ff */
[----:B------:R-:W2:Y:S01]  /*6ee0*/  MUFU.EX2 R3, R99 ;  /* 0x0000006300037308 */ /* 0x000ea20000000800 */
[----:B------:R-:W-:Y:S02]  /*6ef0*/  @!P3 PRMT R252, R210, 0x5410, RZ ;  /* 0x00005410d2fcb816 */ /* 0x000fe400000000ff */
[----:B------:R-:W-:Y:S01]  /*6f00*/  ISETP.LE.U32.AND P3, PT, R6, UR12, PT ;  /* 0x0000000c06007c0c */ /* 0x000fe2000bf63070 */
[----:B------:R-:W-:Y:S01]  /*6f10*/  FADD.FTZ R6, R5, R7 ;  /* 0x0000000705067221 */ /* 0x000fe20000010000 */
[----:B------:R-:W-:Y:S01]  /*6f20*/  @!P1 PRMT R161, R206, 0x5410, RZ ;  /* 0x00005410cea19816 */ /* 0x000fe200000000ff */
[----:B-1----:R-:W-:Y:S01]  /*6f30*/  FADD.FTZ R5, R4, R8 ;  /* 0x0000000804057221 */ /* 0x002fe20000010000 */
[----:B------:R-:W-:Y:S01]  /*6f40*/  ISETP.LE.U32.AND P1, PT, R9, UR12, PT ;  /* 0x0000000c09007c0c */ /* 0x000fe2000bf23070 */
[----:B------:R-:W-:Y:S08]  /*6f50*/  MUFU.EX2 R8, R104 ;  /* 0x0000006800087308 */ /* 0x000ff00000000800 */
[----:B------:R-:W1:Y:S08]  /*6f60*/  MUFU.EX2 R9, R102 ;  /* 0x0000006600097308 */ /* 0x000e700000000800 */
[----:B------:R-:W-:Y:S08]  /*6f70*/  MUFU.EX2 R10, R192 ;  /* 0x000000c0000a7308 */ /* 0x000ff00000000800 */
[----:B------:R-:W3:Y:S01]  /*6f80*/  MUFU.EX2 R11, R193 ;  /* 0x000000c1000b7308 */ /* 0x000ee20000000800 */
[----:B--2---:R-:W-:-:S04]  /*6f90*/  F2FP.BF16.F32.PACK_AB R4, R3, R4 ;  /* 0x000000040304723e */ /* 0x004fc800000010ff */
[C---:B------:R-:W-:Y:S02]  /*6fa0*/  PRMT R251, R4.reuse, 0x7610, R251 ;  /* 0x0000761004fb7816 */ /* 0x040fe400000000fb */
[----:B------:R-:W-:Y:S01]  /*6fb0*/  PRMT R250, R4, 0x7632, R250 ;  /* 0x0000763204fa7816 */ /* 0x000fe200000000fa */
[----:B------:R-:W2:Y:S01]  /*6fc0*/  MUFU.EX2 R12, R194 ;  /* 0x000000c2000c7308 */ /* 0x000ea20000000800 */
[----:B-1----:R-:W-:Y:S01]  /*6fd0*/  F2FP.BF16.F32.PACK_AB R4, R8, R9 ;  /* 0x000000090804723e */ /* 0x002fe200000010ff */
[----:B------:R-:W-:-:S03]  /*6fe0*/  FADD.FTZ R5, R3, R5 ;  /* 0x0000000503057221 */ /* 0x000fc60000010000 */
[C---:B------:R-:W-:Y:S02]  /*6ff0*/  PRMT R246, R4.reuse, 0x7610, R246 ;  /* 0x0000761004f67816 */ /* 0x040fe400000000f6 */
[----:B------:R-:W-:Y:S01]  /*7000*/  PRMT R245, R4, 0x7632, R245 ;  /* 0x0000763204f57816 */ /* 0x000fe200000000f5 */
[----:B------:R-:W1:Y:S01]  /*7010*/  MUFU.EX2 R7, R201 ;  /* 0x000000c900077308 */ /* 0x000e620000000800 */
[----:B---3--:R-:W-:Y:S01]  /*7020*/  F2FP.BF16.F32.PACK_AB R3, R11, R10 ;  /* 0x0000000a0b03723e */ /* 0x008fe200000010ff */
[----:B------:R-:W-:-:S03]  /*7030*/  FADD.FTZ R10, R10, R6 ;  /* 0x000000060a0a7221 */ /* 0x000fc60000010000 */
[----:B------:R-:W-:-:S03]  /*7040*/  PRMT R249, R3, 0x7610, R249 ;  /* 0x0000761003f97816 */ /* 0x000fc600000000f9 */
[----:B------:R-:W3:Y:S01]  /*7050*/  MUFU.EX2 R4, R49 ;  /* 0x0000003100047308 */ /* 0x000ee20000000800 */
[----:B------:R-:W-:Y:S01]  /*7060*/  PRMT R247, R3, 0x7632, R247 ;  /* 0x0000763203f77816 */ /* 0x000fe200000000f7 */
[----:B------:R-:W-:Y:S01]  /*7070*/  FADD.FTZ R10, R11, R10 ;  /* 0x0000000a0b0a7221 */ /* 0x000fe20000010000 */
[----:B------:R-:W-:-:S05]  /*7080*/  FADD.FTZ R9, R9, R5 ;  /* 0x0000000509097221 */ /* 0x000fca0000010000 */
[----:B------:R-:W4:Y:S01]  /*7090*/  MUFU.EX2 R3, R48 ;  /* 0x0000003000037308 */ /* 0x000f220000000800 */
[----:B--2---:R-:W-:Y:S01]  /*70a0*/  FADD.FTZ R10, R12, R10 ;  /* 0x0000000a0c0a7221 */ /* 0x004fe20000010000 */
[----:B------:R-:W-:Y:S01]  /*70b0*/  UIADD3 UR29, UR6, 0x3, URZ ;  /* 0x00000003061d7890 */ /* 0x000fe2000fffe03f */
[----:B------:R-:W-:Y:S01]  /*70c0*/  FADD.FTZ R8, R8, R9 ;  /* 0x0000000908087221 */ /* 0x000fe20000010000 */
[C---:B-1----:R-:W-:Y:S01]  /*70d0*/  F2FP.BF16.F32.PACK_AB R17, R7.reuse, R12 ;  /* 0x0000000c0711723e */ /* 0x042fe200000010ff */
[----:B------:R-:W-:Y:S01]  /*70e0*/  FADD.FTZ R9, R7, R10 ;  /* 0x0000000a07097221 */ /* 0x000fe20000010000 */
[----:B------:R-:W-:Y:S02]  /*70f0*/  ULOP3.LUT UR29, UR29, UR25, URZ, 0x3c, !UPT ;  /* 0x000000191d1d7292 */ /* 0x000fe4000f8e3c3f */
[----:B------:R-:W1:Y:S01]  /*7100*/  MUFU.EX2 R6, R208 ;  /* 0x000000d000067308 */ /* 0x000e620000000800 */
[----:B---3--:R-:W-:-:S07]  /*7110*/  FADD.FTZ R7, R4, R8 ;  /* 0x0000000804077221 */ /* 0x008fce0000010000 */
[----:B------:R-:W2:Y:S01]  /*7120*/  MUFU.EX2 R5, R211 ;  /* 0x000000d300057308 */ /* 0x000ea20000000800 */
[C---:B----4-:R-:W-:Y:S01]  /*7130*/  FADD.FTZ R16, R3.reuse, R7 ;  /* 0x0000000703107221 */ /* 0x050fe20000010000 */
[----:B------:R-:W-:Y:S02]  /*7140*/  F2FP.BF16.F32.PACK_AB R23, R3, R4 ;  /* 0x000000040317723e */ /* 0x000fe400000010ff */
[----:B------:R-:W-:Y:S01]  /*7150*/  LOP3.LUT R3, R135, UR29, RZ, 0x3c, !PT ;  /* 0x0000001d87037c12 */ /* 0x000fe2000f8e3cff */
[----:B------:R-:W-:Y:S02]  /*7160*/  IMAD.MOV.U32 R104, RZ, RZ, R20 ;  /* 0x000000ffff687224 */ /* 0x000fe400078e0014 */
[----:B------:R-:W-:Y:S02]  /*7170*/  IMAD.MOV.U32 R71, RZ, RZ, R31 ;  /* 0x000000ffff477224 */ /* 0x000fe400078e001f */
[----:B------:R-:W-:Y:S02]  /*7180*/  IMAD.MOV.U32 R20, RZ, RZ, R166 ;  /* 0x000000ffff147224 */ /* 0x000fe400078e00a6 */
[----:B------:R-:W-:-:S02]  /*7190*/  IMAD.MOV.U32 R166, RZ, RZ, R34 ;  /* 0x000000ffffa67224 */ /* 0x000fc400078e0022 */
[----:B------:R-:W-:Y:S02]  /*71a0*/  IMAD.MOV.U32 R31, RZ, RZ, R35 ;  /* 0x000000ffff1f7224 */ /* 0x000fe400078e0023 */
[----:B------:R-:W-:-:S04]  /*71b0*/  IMAD.WIDE.U32 R34, R3, -0x326172a9, RZ ;  /* 0xcd9e8d5703227825 */ /* 0x000fc800078e00ff */
[----:B-1----:R-:W-:Y:S01]  /*71c0*/  FADD.FTZ R8, R6, R9 ;  /* 0x0000000906087221 */ /* 0x002fe20000010000 */
[----:B--2---:R-:W-:Y:S02]  /*71d0*/  F2FP.BF16.F32.PACK_AB R25, R5, R6 ;  /* 0x000000060519723e */ /* 0x004fe400000010ff */
[----:B------:R-:W-:Y:S02]  /*71e0*/  LOP3.LUT R4, R35, UR28, R196, 0x96, !PT ;  /* 0x0000001c23047c12 */ /* 0x000fe4000f8e96c4 */
[----:B------:R-:W-:Y:S01]  /*71f0*/  LOP3.LUT R6, R47, UR26, R34, 0x96, !PT ;  /* 0x0000001a2f067c12 */ /* 0x000fe2000f8e9622 */
[----:B------:R-:W-:Y:S02]  /*7200*/  FADD.FTZ R15, R5, R8 ;  /* 0x00000008050f7221 */ /* 0x000fe40000010000 */
        /* <DEDUP_REMOVED lines=13> */
[----:B------:R-:W-:-:S04]  /*72e0*/  IMAD.WIDE.U32 R4, R4, -0x326172a9, RZ ;  /* 0xcd9e8d5704047825 */ /* 0x000fc800078e00ff */
[----:B------:R-:W-:Y:S01]  /*72f0*/  @!P4 HFMA2.BF16_V2 R228, -RZ.H0_H0, RZ.H0_H0, -R249.H0_H0 ;  /* 0x200000ffffe4c231 */ /* 0x000fe200003409f9 */
[----:B------:R-:W-:Y:S01]  /*7300*/  LOP3.LUT R3, R5, UR33, R6, 0x96, !PT ;  /* 0x0000002105037c12 */ /* 0x000fe2000f8e9606 */
[----:B------:R-:W-:Y:S02]  /*7310*/  IMAD.MOV.U32 R83, RZ, RZ, R22 ;  /* 0x000000ffff537224 */ /* 0x000fe400078e0016 */
[----:B------:R-:W-:Y:S01]  /*7320*/  IMAD.MOV.U32 R22, RZ, RZ, R167 ;  /* 0x000000ffff167224 */ /* 0x000fe200078e00a7 */
[----:B------:R-:W-:Y:S02]  /*7330*/  LOP3.LUT R6, R3, 0xff, RZ, 0xc0, !PT ;  /* 0x000000ff03067812 */ /* 0x000fe400078ec0ff */
[----:B------:R-:W-:Y:S02]  /*7340*/  PRMT R167, R249, 0x5410, R247 ;  /* 0x00005410f9a77816 */ /* 0x000fe400000000f7 */
[----:B------:R-:W-:Y:S02]  /*7350*/  @!P4 PRMT R249, R228, 0x5410, RZ ;  /* 0x00005410e4f9c816 */ /* 0x000fe400000000ff */
[----:B------:R-:W-:-:S02]  /*7360*/  ISETP.LE.U32.AND P4, PT, R6, UR12, PT ;  /* 0x0000000c06007c0c */ /* 0x000fc4000bf83070 */
[----:B------:R-:W-:Y:S02]  /*7370*/  LOP3.LUT R6, R3, 0xffff, RZ, 0xc0, !PT ;  /* 0x0000ffff03067812 */ /* 0x000fe400078ec0ff */
[----:B------:R-:W-:Y:S02]  /*7380*/  LOP3.LUT R14, R7, UR23, R8, 0x96, !PT ;  /* 0x00000017070e7c12 */ /* 0x000fe4000f8e9608 */
[----:B------:R-:W-:Y:S01]  /*7390*/  SHF.R.U32.HI R8, RZ, 0x8, R6 ;  /* 0x00000008ff087819 */ /* 0x000fe20000011606 */
[----:B------:R-:W-:Y:S02]  /*73a0*/  @!P5 HFMA2.BF16_V2 R213, -RZ.H0_H0, RZ.H0_H0, -R250.H0_H0 ;  /* 0x200000ffffd5d231 */ /* 0x000fe400003409fa */
[----:B------:R-:W-:Y:S01]  /*73b0*/  IMAD.MOV.U32 R96, RZ, RZ, R159 ;  /* 0x000000ffff607224 */ /* 0x000fe200078e009f */
[----:B------:R-:W-:Y:S01]  /*73c0*/  LOP3.LUT R8, R8, 0xffff, RZ, 0xc0, !PT ;  /* 0x0000ffff08087812 */ /* 0x000fe200078ec0ff */
[----:B------:R-:W1:Y:S01]  /*73d0*/  MUFU.EX2 R13, R229 ;  /* 0x000000e5000d7308 */ /* 0x000e620000000800 */
[----:B------:R-:W-:-:S02]  /*73e0*/  PRMT R159, R251, 0x5410, R250 ;  /* 0x00005410fb9f7816 */ /* 0x000fc400000000fa */
[----:B------:R-:W-:Y:S02]  /*73f0*/  @!P5 PRMT R250, R213, 0x5410, RZ ;  /* 0x00005410d5fad816 */ /* 0x000fe400000000ff */
[----:B------:R-:W-:Y:S02]  /*7400*/  ISETP.LE.U32.AND P5, PT, R8, UR12, PT ;  /* 0x0000000c08007c0c */ /* 0x000fe4000bfa3070 */
[--C-:B------:R-:W-:Y:S01]  /*7410*/  SHF.R.U32.HI R8, RZ, 0x10, R3.reuse ;  /* 0x00000010ff087819 */ /* 0x100fe20000011603 */
[----:B------:R-:W-:Y:S01]  /*7420*/  @!P2 HFMA2.BF16_V2 R227, -RZ.H0_H0, RZ.H0_H0, -R246.H0_H0 ;  /* 0x200000ffffe3a231 */ /* 0x000fe200003409f6 */
[----:B------:R-:W-:Y:S01]  /*7430*/  MUFU.EX2 R9, R230 ;  /* 0x000000e600097308 */ /* 0x000fe20000000800 */
[----:B------:R-:W-:Y:S02]  /*7440*/  SHF.R.U32.HI R11, RZ, 0x18, R3 ;  /* 0x00000018ff0b7819 */ /* 0x000fe40000011603 */
[----:B------:R-:W-:Y:S01]  /*7450*/  LOP3.LUT R3, R8, 0xff, RZ, 0xc0, !PT ;  /* 0x000000ff08037812 */ /* 0x000fe200078ec0ff */
[----:B------:R-:W-:Y:S01]  /*7460*/  @!P3 HFMA2.BF16_V2 R224, -RZ.H0_H0, RZ.H0_H0, -R247.H0_H0 ;  /* 0x200000ffffe0b231 */ /* 0x000fe200003409f7 */
[----:B------:R-:W-:-:S03]  /*7470*/  PRMT R89, R246, 0x5410, R245 ;  /* 0x00005410f6597816 */ /* 0x000fc600000000f5 */
[----:B------:R-:W2:Y:S01]  /*7480*/  MUFU.EX2 R7, R45 ;  /* 0x0000002d00077308 */ /* 0x000ea20000000800 */
[----:B------:R-:W-:Y:S01]  /*7490*/  @!P1 HFMA2.BF16_V2 R226, -RZ.H0_H0, RZ.H0_H0, -R245.H0_H0 ;  /* 0x200000ffffe29231 */ /* 0x000fe200003409f5 */
[----:B------:R-:W-:Y:S02]  /*74a0*/  @!P2 PRMT R246, R227, 0x5410, RZ ;  /* 0x00005410e3f6a816 */ /* 0x000fe400000000ff */
[----:B------:R-:W-:Y:S02]  /*74b0*/  ISETP.LE.U32.AND P2, PT, R3, UR12, PT ;  /* 0x0000000c03007c0c */ /* 0x000fe4000bf43070 */
[----:B------:R-:W-:Y:S02]  /*74c0*/  LOP3.LUT R3, R4, 0xff, RZ, 0xc0, !PT ;  /* 0x000000ff04037812 */ /* 0x000fe400078ec0ff */
[----:B------:R-:W3:Y:S01]  /*74d0*/  MUFU.EX2 R6, R44 ;  /* 0x0000002c00067308 */ /* 0x000ee20000000800 */
[----:B------:R-:W-:Y:S01]  /*74e0*/  @!P3 PRMT R247, R224, 0x5410, RZ ;  /* 0x00005410e0f7b816 */ /* 0x000fe200000000ff */
[----:B------:R-:W-:Y:S01]  /*74f0*/  IMAD.MOV.U32 R102, RZ, RZ, R21 ;  /* 0x000000ffff667224 */ /* 0x000fe200078e0015 */
[----:B------:R-:W-:Y:S01]  /*7500*/  @!P1 PRMT R245, R226, 0x5410, RZ ;  /* 0x00005410e2f59816 */ /* 0x000fe200000000ff */
[----:B------:R-:W-:Y:S01]  /*7510*/  @!P6 HFMA2.BF16_V2 R212, -RZ.H0_H0, RZ.H0_H0, -R251.H0_H0 ;  /* 0x200000ffffd4e231 */ /* 0x000fe200003409fb */
[----:B------:R-:W-:Y:S01]  /*7520*/  ISETP.LE.U32.AND P3, PT, R11, UR12, PT ;  /* 0x0000000c0b007c0c */ /* 0x000fe2000bf63070 */
[----:B------:R-:W-:Y:S01]  /*7530*/  IMAD.MOV.U32 R76, RZ, RZ, R19 ;  /* 0x000000ffff4c7224 */ /* 0x000fe200078e0013 */
[----:B------:R-:W-:Y:S01]  /*7540*/  ISETP.LE.U32.AND P1, PT, R3, UR12, PT ;  /* 0x0000000c03007c0c */ /* 0x000fe2000bf23070 */
[----:B------:R4:W-:Y:S01]  /*7550*/  MUFU.EX2 R21, R105 ;  /* 0x0000006900157308 */ /* 0x0009e20000000800 */
[----:B------:R-:W-:-:S02]  /*7560*/  SHF.R.U32.HI R3, RZ, 0x18, R4 ;  /* 0x00000018ff037819 */ /* 0x000fc40000011604 */
[----:B------:R-:W-:Y:S02]  /*7570*/  LOP3.LUT R11, R4, 0xffff, RZ, 0xc0, !PT ;  /* 0x0000ffff040b7812 */ /* 0x000fe400078ec0ff */
[----:B------:R-:W-:Y:S01]  /*7580*/  SHF.R.U32.HI R19, RZ, 0x10, R4 ;  /* 0x00000010ff137819 */ /* 0x000fe20000011604 */
[----:B-1----:R-:W-:Y:S01]  /*7590*/  FADD.FTZ R4, R13, R15 ;  /* 0x0000000f0d047221 */ /* 0x002fe20000010000 */
[----:B------:R-:W-:Y:S02]  /*75a0*/  @!P6 PRMT R251, R212, 0x5410, RZ ;  /* 0x00005410d4fbe816 */ /* 0x000fe400000000ff */
[----:B------:R-:W-:Y:S02]  /*75b0*/  PRMT R244, R17, 0x7610, R244 ;  /* 0x0000761011f47816 */ /* 0x000fe400000000f4 */
[----:B------:R-:W-:Y:S01]  /*75c0*/  ISETP.LE.U32.AND P6, PT, R3, UR12, PT ;  /* 0x0000000c03007c0c */ /* 0x000fe2000bfc3070 */
[----:B--2---:R-:W-:Y:S01]  /*75d0*/  FADD.FTZ R3, R7, R16 ;  /* 0x0000001007037221 */ /* 0x004fe20000010000 */
[----:B----4-:R-:W-:-:S02]  /*75e0*/  IMAD.MOV.U32 R105, RZ, RZ, R31 ;  /* 0x000000ffff697224 */ /* 0x010fc400078e001f */
[----:B------:R-:W-:Y:S02]  /*75f0*/  IMAD.MOV.U32 R31, RZ, RZ, R20 ;  /* 0x000000ffff1f7224 */ /* 0x000fe400078e0014 */
[----:B------:R1:W-:Y:S01]  /*7600*/  MUFU.EX2 R20, R107 ;  /* 0x0000006b00147308 */ /* 0x0003e20000000800 */
[----:B------:R-:W-:Y:S02]  /*7610*/  IMAD.MOV.U32 R72, RZ, RZ, R18 ;  /* 0x000000ffff487224 */ /* 0x000fe400078e0012 */
[----:B------:R-:W-:Y:S02]  /*7620*/  @!P4 HFMA2.BF16_V2 R233, -RZ.H0_H0, RZ.H0_H0, -R244.H0_H0 ;  /* 0x200000ffffe9c231 */ /* 0x000fe400003409f4 */
[----:B------:R-:W-:Y:S01]  /*7630*/  IMAD.MOV.U32 R99, RZ, RZ, R22 ;  /* 0x000000ffff637224 */ /* 0x000fe200078e0016 */
[----:B------:R-:W-:Y:S01]  /*7640*/  PRMT R243, R17, 0x7632, R243 ;  /* 0x0000763211f37816 */ /* 0x000fe200000000f3 */
[C---:B---3--:R-:W-:Y:S01]  /*7650*/  FADD.FTZ R22, R6.reuse, R3 ;  /* 0x0000000306167221 */ /* 0x048fe20000010000 */
[----:B------:R-:W-:Y:S01]  /*7660*/  F2FP.BF16.F32.PACK_AB R24, R6, R7 ;  /* 0x000000070618723e */ /* 0x000fe200000010ff */
[----:B------:R2:W-:Y:S01]  /*7670*/  MUFU.EX2 R18, R150 ;  /* 0x0000009600127308 */ /* 0x0005e20000000800 */
[----:B-1----:R-:W-:-:S02]  /*7680*/  IMAD.MOV.U32 R107, RZ, RZ, R32 ;  /* 0x000000ffff6b7224 */ /* 0x002fc400078e0020 */
[C---:B------:R-:W-:Y:S01]  /*7690*/  FADD.FTZ R32, R9.reuse, R4 ;  /* 0x0000000409207221 */ /* 0x040fe20000010000 */
[----:B------:R-:W-:Y:S01]  /*76a0*/  IMAD.WIDE.U32 R4, R14, -0x2daee0ad, RZ ;  /* 0xd2511f530e047825 */ /* 0x000fe200078e00ff */
[----:B------:R-:W-:Y:S02]  /*76b0*/  F2FP.BF16.F32.PACK_AB R13, R9, R13 ;  /* 0x0000000d090d723e */ /* 0x000fe400000010ff */
[----:B------:R-:W-:Y:S01]  /*76c0*/  LOP3.LUT R6, R4, 0xff, RZ, 0xc0, !PT ;  /* 0x000000ff04067812 */ /* 0x000fe200078ec0ff */
[----:B--2---:R-:W-:Y:S02]  /*76d0*/  IMAD.MOV.U32 R150, RZ, RZ, R104 ;  /* 0x000000ffff967224 */ /* 0x004fe400078e0068 */
[----:B------:R-:W-:Y:S01]  /*76e0*/  IMAD.MOV.U32 R104, RZ, RZ, R96 ;  /* 0x000000ffff687224 */ /* 0x000fe200078e0060 */
[----:B------:R-:W-:Y:S01]  /*76f0*/  PRMT R96, R244, 0x5410, R243 ;  /* 0x00005410f4607816 */ /* 0x000fe200000000f3 */
[----:B------:R-:W-:Y:S01]  /*7700*/  IMAD.MOV.U32 R212, RZ, RZ, R102 ;  /* 0x000000ffffd47224 */ /* 0x000fe200078e0066 */
[----:B------:R-:W-:Y:S01]  /*7710*/  @!P4 PRMT R244, R233, 0x5410, RZ ;  /* 0x00005410e9f4c816 */ /* 0x000fe200000000ff */
[----:B------:R-:W-:Y:S01]  /*7720*/  IMAD.MOV.U32 R102, RZ, RZ, R31 ;  /* 0x000000ffff667224 */ /* 0x000fe200078e001f */
[----:B------:R-:W-:-:S02]  /*7730*/  ISETP.LE.U32.AND P4, PT, R6, UR12, PT ;  /* 0x0000000c06007c0c */ /* 0x000fc4000bf83070 */
[----:B------:R-:W-:Y:S02]  /*7740*/  LOP3.LUT R9, R4, 0xffff, RZ, 0xc0, !PT ;  /* 0x0000ffff04097812 */ /* 0x000fe400078ec0ff */
[--C-:B------:R-:W-:Y:S02]  /*7750*/  SHF.R.U32.HI R31, RZ, 0x10, R4.reuse ;  /* 0x00000010ff1f7819 */ /* 0x100fe40000011604 */
[----:B------:R-:W-:Y:S02]  /*7760*/  SHF.R.U32.HI R6, RZ, 0x18, R4 ;  /* 0x00000018ff067819 */ /* 0x000fe40000011604 */
[----:B------:R-:W-:Y:S01]  /*7770*/  SHF.R.U32.HI R4, RZ, 0x8, R11 ;  /* 0x00000008ff047819 */ /* 0x000fe2000001160b */
[----:B------:R-:W-:Y:S01]  /*7780*/  @!P5 HFMA2.BF16_V2 R234, -RZ.H0_H0, RZ.H0_H0, -R243.H0_H0 ;  /* 0x200000ffffead231 */ /* 0x000fe200003409f3 */
[----:B------:R-:W-:Y:S02]  /*7790*/  PRMT R242, R23, 0x7632, R242 ;  /* 0x0000763217f27816 */ /* 0x000fe400000000f2 */
[----:B------:R-:W-:-:S02]  /*77a0*/  LOP3.LUT R4, R4, 0xffff, RZ, 0xc0, !PT ;  /* 0x0000ffff04047812 */ /* 0x000fc400078ec0ff */
[----:B------:R-:W-:Y:S01]  /*77b0*/  @!P5 PRMT R243, R234, 0x5410, RZ ;  /* 0x00005410eaf3d816 */ /* 0x000fe200000000ff */
[----:B------:R-:W-:Y:S01]  /*77c0*/  @!P3 HFMA2.BF16_V2 R235, -RZ.H0_H0, RZ.H0_H0, -R242.H0_H0 ;  /* 0x200000ffffebb231 */ /* 0x000fe200003409f2 */
[----:B------:R-:W-:Y:S02]  /*77d0*/  PRMT R241, R23, 0x7610, R241 ;  /* 0x0000761017f17816 */ /* 0x000fe400000000f1 */
[----:B------:R-:W-:Y:S01]  /*77e0*/  ISETP.LE.U32.AND P5, PT, R4, UR12, PT ;  /* 0x0000000c04007c0c */ /* 0x000fe2000bfa3070 */
[----:B------:R-:W1:Y:S01]  /*77f0*/  MUFU.EX2 R12, R43 ;  /* 0x0000002b000c7308 */ /* 0x000e620000000800 */
[----:B------:R-:W-:Y:S01]  /*7800*/  LOP3.LUT R3, R5, UR32, R10, 0x96, !PT ;  /* 0x0000002005037c12 */ /* 0x000fe2000f8e960a */
[----:B------:R-:W-:Y:S01]  /*7810*/  IMAD.MOV.U32 R10, RZ, RZ, R76 ;  /* 0x000000ffff0a7224 */ /* 0x000fe200078e004c */
[----:B------:R-:W-:Y:S02]  /*7820*/  LOP3.LUT R4, R19, 0xff, RZ, 0xc0, !PT ;  /* 0x000000ff13047812 */ /* 0x000fe400078ec0ff */
[----:B------:R-:W-:-:S02]  /*7830*/  PRMT R76, R241, 0x5410, R242 ;  /* 0x00005410f14c7816 */ /* 0x000fc400000000f2 */
[----:B------:R-:W-:Y:S01]  /*7840*/  @!P3 PRMT R242, R235, 0x5410, RZ ;  /* 0x00005410ebf2b816 */ /* 0x000fe200000000ff */
[----:B------:R-:W2:Y:S01]  /*7850*/  MUFU.EX2 R8, R42 ;  /* 0x0000002a00087308 */ /* 0x000ea20000000800 */
[----:B------:R-:W-:Y:S02]  /*7860*/  ISETP.LE.U32.AND P3, PT, R4, UR12, PT ;  /* 0x0000000c04007c0c */ /* 0x000fe4000bf63070 */
[----:B------:R-:W-:Y:S01]  /*7870*/  LOP3.LUT R4, R3, 0xffff, RZ, 0xc0, !PT ;  /* 0x0000ffff03047812 */ /* 0x000fe200078ec0ff */
[----:B------:R-:W-:-:S03]  /*7880*/  @!P2 HFMA2.BF16_V2 R236, -RZ.H0_H0, RZ.H0_H0, -R241.H0_H0 ;  /* 0x200000ffffeca231 */ /* 0x000fc600003409f1 */
[----:B------:R-:W-:-:S04]  /*7890*/  SHF.R.U32.HI R4, RZ, 0x8, R4 ;  /* 0x00000008ff047819 */ /* 0x000fc80000011604 */
[----:B------:R-:W-:Y:S02]  /*78a0*/  LOP3.LUT R4, R4, 0xffff, RZ, 0xc0, !PT ;  /* 0x0000ffff04047812 */ /* 0x000fe400078ec0ff */
[----:B------:R-:W-:Y:S02]  /*78b0*/  @!P2 PRMT R241, R236, 0x5410, RZ ;  /* 0x00005410ecf1a816 */ /* 0x000fe400000000ff */
[----:B------:R-:W-:Y:S01]  /*78c0*/  ISETP.LE.U32.AND P2, PT, R4, UR12, PT ;  /* 0x0000000c04007c0c */ /* 0x000fe2000bf43070 */
[----:B-1----:R-:W-:Y:S01]  /*78d0*/  FADD.FTZ R4, R12, R22 ;  /* 0x000000160c047221 */ /* 0x002fe20000010000 */
[C---:B------:R-:W-:Y:S01]  /*78e0*/  PRMT R240, R25.reuse, 0x7610, R240 ;  /* 0x0000761019f07816 */ /* 0x040fe200000000f0 */
[----:B------:R1:W-:Y:S01]  /*78f0*/  MUFU.EX2 R17, R148 ;  /* 0x0000009400117308 */ /* 0x0003e20000000800 */
[----:B------:R-:W-:Y:S01]  /*7900*/  PRMT R239, R25, 0x7632, R239 ;  /* 0x0000763219ef7816 */ /* 0x000fe200000000ef */
[----:B--2---:R-:W-:Y:S01]  /*7910*/  FADD.FTZ R7, R8, R4 ;  /* 0x0000000408077221 */ /* 0x004fe20000010000 */
[----:B------:R-:W-:Y:S01]  /*7920*/  LOP3.LUT R4, R3, 0xff, RZ, 0xc0, !PT ;  /* 0x000000ff03047812 */ /* 0x000fe200078ec0ff */
[----:B------:R-:W-:-:S02]  /*7930*/  @!P1 HFMA2.BF16_V2 R237, -RZ.H0_H0, RZ.H0_H0, -R240.H0_H0 ;  /* 0x200000ffffed9231 */ /* 0x000fc400003409f0 */
[----:B------:R-:W-:Y:S02]  /*7940*/  IMAD.MOV.U32 R213, RZ, RZ, R158 ;  /* 0x000000ffffd57224 */ /* 0x000fe400078e009e */
[----:B------:R-:W-:Y:S02]  /*7950*/  IMAD.MOV.U32 R158, RZ, RZ, R27 ;  /* 0x000000ffff9e7224 */ /* 0x000fe400078e001b */
[----:B------:R2:W3:Y:S01]  /*7960*/  LDL.LU.S16 R27, [R1+0x1c] ;  /* 0x00001c00011b7983 */ /* 0x0004e20000300600 */
[----:B-1----:R-:W-:Y:S02]  /*7970*/  IMAD.MOV.U32 R148, RZ, RZ, R100 ;  /* 0x000000ffff947224 */ /* 0x002fe400078e0064 */
[----:B------:R-:W-:Y:S01]  /*7980*/  IMAD.MOV.U32 R100, RZ, RZ, R77 ;  /* 0x000000ffff647224 */ /* 0x000fe200078e004d */
[----:B------:R-:W-:Y:S02]  /*7990*/  PRMT R77, R240, 0x5410, R239 ;  /* 0x00005410f04d7816 */ /* 0x000fe400000000ef */
[----:B------:R-:W-:-:S02]  /*79a0*/  @!P1 PRMT R240, R237, 0x5410, RZ ;  /* 0x00005410edf09816 */ /* 0x000fc400000000ff */
[----:B------:R-:W-:Y:S02]  /*79b0*/  ISETP.LE.U32.AND P1, PT, R4, UR12, PT ;  /* 0x0000000c04007c0c */ /* 0x000fe4000bf23070 */
[----:B------:R2:W4:Y:S01]  /*79c0*/  LDL.LU.S16 R4, [R1+0x28] ;  /* 0x0000280001047983 */ /* 0x0005220000300600 */
[C---:B------:R-:W-:Y:S01]  /*79d0*/  PRMT R238, R24.reuse, 0x7632, R238 ;  /* 0x0000763218ee7816 */ /* 0x040fe200000000ee */
[----:B------:R1:W-:Y:S01]  /*79e0*/  MUFU.EX2 R14, R142 ;  /* 0x0000008e000e7308 */ /* 0x0003e20000000800 */
[----:B------:R-:W-:-:S07]  /*79f0*/  PRMT R237, R24, 0x7610, R237 ;  /* 0x0000761018ed7816 */ /* 0x000fce00000000ed */
[----:B------:R2:W-:Y:S01]  /*7a00*/  MUFU.EX2 R24, R106 ;  /* 0x0000006a00187308 */ /* 0x0005e20000000800 */
[----:B-1----:R-:W-:Y:S02]  /*7a10*/  IMAD.MOV.U32 R142, RZ, RZ, R148 ;  /* 0x000000ffff8e7224 */ /* 0x002fe400078e0094 */
[----:B------:R-:W-:Y:S02]  /*7a20*/  IMAD.MOV.U32 R148, RZ, RZ, R150 ;  /* 0x000000ffff947224 */ /* 0x000fe400078e0096 */
[----:B------:R-:W-:Y:S02]  /*7a30*/  IMAD.MOV.U32 R150, RZ, RZ, R97 ;  /* 0x000000ffff967224 */ /* 0x000fe400078e0061 */
[----:B------:R-:W-:Y:S02]  /*7a40*/  IMAD.MOV.U32 R97, RZ, RZ, R67 ;  /* 0x000000ffff617224 */ /* 0x000fe400078e0043 */
[----:B------:R-:W-:Y:S01]  /*7a50*/  IMAD.MOV.U32 R67, RZ, RZ, R165 ;  /* 0x000000ffff437224 */ /* 0x000fe200078e00a5 */
[----:B------:R-:W-:Y:S01]  /*7a60*/  PRMT R165, R237, 0x5410, R238 ;  /* 0x00005410eda57816 */ /* 0x000fe200000000ee */
[----:B--2---:R1:W2:Y:S01]  /*7a70*/  LDL.LU.S16 R106, [R1+0x4c] ;  /* 0x00004c00016a7983 */ /* 0x0042a20000300600 */
[----:B----4-:R-:W-:-:S05]  /*7a80*/  @!P6 HFMA2.BF16_V2 R4, -RZ.H0_H0, RZ.H0_H0, -R238.H0_H0 ;  /* 0x200000ffff04e231 */ /* 0x010fca00003409ee */
[----:B------:R-:W-:-:S04]  /*7a90*/  PRMT R22, R4, 0x7610, R22 ;  /* 0x0000761004167816 */ /* 0x000fc80000000016 */
[----:B------:R-:W-:Y:S02]  /*7aa0*/  @!P6 PRMT R238, R22, 0x5410, RZ ;  /* 0x0000541016eee816 */ /* 0x000fe400000000ff */
[----:B------:R1:W4:Y:S01]  /*7ab0*/  LDL.LU.S16 R22, [R1+0x48] ;  /* 0x0000480001167983 */ /* 0x0003220000300600 */
[----:B---3--:R-:W-:Y:S01]  /*7ac0*/  @!P5 HFMA2.BF16_V2 R27, -RZ.H0_H0, RZ.H0_H0, -R239.H0_H0 ;  /* 0x200000ffff1bd231 */ /* 0x008fe200003409ef */
[C---:B------:R-:W-:Y:S01]  /*7ad0*/  PRMT R236, R13.reuse, 0x7610, R236 ;  /* 0x000076100dec7816 */ /* 0x040fe200000000ec */
[----:B------:R3:W-:Y:S01]  /*7ae0*/  MUFU.EX2 R25, R112 ;  /* 0x0000007000197308 */ /* 0x0007e20000000800 */
[----:B------:R-:W-:Y:S02]  /*7af0*/  SHF.R.U32.HI R4, RZ, 0x18, R3 ;  /* 0x00000018ff047819 */ /* 0x000fe40000011603 */
[----:B------:R-:W-:-:S05]  /*7b00*/  PRMT R235, R13, 0x7632, R235 ;  /* 0x000076320deb7816 */ /* 0x000fca00000000eb */
[----:B------:R2:W-:Y:S01]  /*7b10*/  MUFU.EX2 R16, R140 ;  /* 0x0000008c00107308 */ /* 0x0005e20000000800 */
[----:B---3--:R-:W-:-:S04]  /*7b20*/  PRMT R112, R27, 0x7610, R112 ;  /* 0x000076101b707816 */ /* 0x008fc80000000070 */
[----:B------:R-:W-:Y:S02]  /*7b30*/  @!P5 PRMT R239, R112, 0x5410, RZ ;  /* 0x0000541070efd816 */ /* 0x000fe400000000ff */
[----:B------:R-:W-:Y:S01]  /*7b40*/  ISETP.LE.U32.AND P5, PT, R4, UR12, PT ;  /* 0x0000000c04007c0c */ /* 0x000fe2000bfa3070 */
[----:B--2---:R-:W-:Y:S02]  /*7b50*/  IMAD.MOV.U32 R140, RZ, RZ, R142 ;  /* 0x000000ffff8c7224 */ /* 0x004fe400078e008e */
[----:B------:R-:W-:Y:S01]  /*7b60*/  IMAD.MOV.U32 R142, RZ, RZ, R166 ;  /* 0x000000ffff8e7224 */ /* 0x000fe200078e00a6 */
[----:B------:R-:W-:Y:S01]  /*7b70*/  PRMT R166, R236, 0x5410, R235 ;  /* 0x00005410eca67816 */ /* 0x000fe200000000eb */
[----:B----4-:R-:W-:-:S05]  /*7b80*/  @!P1 HFMA2.BF16_V2 R22, -RZ.H0_H0, RZ.H0_H0, -R236.H0_H0 ;  /* 0x200000ffff169231 */ /* 0x010fca00003409ec */
[----:B------:R-:W-:-:S04]  /*7b90*/  PRMT R4, R22, 0x7610, R4 ;  /* 0x0000761016047816 */ /* 0x000fc80000000004 */
[----:B------:R-:W-:Y:S02]  /*7ba0*/  @!P1 PRMT R236, R4, 0x5410, RZ ;  /* 0x0000541004ec9816 */ /* 0x000fe400000000ff */
[----:B------:R1:W2:Y:S01]  /*7bb0*/  LDL.LU.S16 R4, [R1+0x50] ;  /* 0x0000500001047983 */ /* 0x0002a20000300600 */
[----:B------:R-:W-:-:S04]  /*7bc0*/  SHF.R.U32.HI R3, RZ, 0x10, R3 ;  /* 0x00000010ff037819 */ /* 0x000fc80000011603 */
[----:B------:R-:W-:-:S04]  /*7bd0*/  LOP3.LUT R3, R3, 0xff, RZ, 0xc0, !PT ;  /* 0x000000ff03037812 */ /* 0x000fc800078ec0ff */
[----:B------:R-:W-:Y:S02]  /*7be0*/  ISETP.LE.U32.AND P6, PT, R3, UR12, PT ;  /* 0x0000000c03007c0c */ /* 0x000fe4000bfc3070 */
[----:B------:R-:W-:Y:S01]  /*7bf0*/  ISETP.LE.U32.AND P1, PT, R6, UR12, PT ;  /* 0x0000000c06007c0c */ /* 0x000fe2000bf23070 */
[----:B--2---:R-:W-:-:S05]  /*7c00*/  @!P2 HFMA2.BF16_V2 R4, -RZ.H0_H0, RZ.H0_H0, -R235.H0_H0 ;  /* 0x200000ffff04a231 */ /* 0x004fca00003409eb */
[----:B------:R-:W-:-:S04]  /*7c10*/  PRMT R3, R4, 0x7610, R3 ;  /* 0x0000761004037816 */ /* 0x000fc80000000003 */
[----:B------:R-:W-:Y:S02]  /*7c20*/  @!P2 PRMT R235, R3, 0x5410, RZ ;  /* 0x0000541003eba816 */ /* 0x000fe400000000ff */
[----:B------:R1:W2:Y:S04]  /*7c30*/  LDL.LU.S16 R3, [R1+0x6c] ;  /* 0x00006c0001037983 */ /* 0x0002a80000300600 */
[----:B------:R1:W3:Y:S01]  /*7c40*/  LDL.LU.S16 R6, [R1+0x60] ;  /* 0x0000600001067983 */ /* 0x0002e20000300600 */
[----:B------:R-:W-:Y:S01]  /*7c50*/  F2FP.BF16.F32.PACK_AB R5, R8, R12 ;  /* 0x0000000c0805723e */ /* 0x000fe200000010ff */
[----:B------:R-:W-:-:S03]  /*7c60*/  IMAD.MOV.U32 R70, RZ, RZ, R30 ;  /* 0x000000ffff467224 */ /* 0x000fc600078e001e */
[C---:B------:R-:W-:Y:S01]  /*7c70*/  PRMT R234, R5.reuse, 0x7610, R234 ;  /* 0x0000761005ea7816 */ /* 0x040fe200000000ea */
[----:B------:R-:W4:Y:S01]  /*7c80*/  MUFU.EX2 R30, R231 ;  /* 0x000000e7001e7308 */ /* 0x000f220000000800 */
[----:B------:R-:W-:Y:S02]  /*7c90*/  IMAD.MOV.U32 R86, RZ, RZ, R29 ;  /* 0x000000ffff567224 */ /* 0x000fe400078e001d */
[----:B------:R-:W-:Y:S01]  /*7ca0*/  @!P3 HFMA2.BF16_V2 R106, -RZ.H0_H0, RZ.H0_H0, -R237.H0_H0 ;  /* 0x200000ffff6ab231 */ /* 0x000fe200003409ed */
[----:B------:R-:W-:-:S04]  /*7cb0*/  PRMT R233, R5, 0x7632, R233 ;  /* 0x0000763205e97816 */ /* 0x000fc800000000e9 */
[----:B------:R-:W1:Y:S01]  /*7cc0*/  MUFU.EX2 R29, R232 ;  /* 0x000000e8001d7308 */ /* 0x000e620000000800 */
[----:B------:R-:W-:-:S07]  /*7cd0*/  IMAD.MOV.U32 R230, RZ, RZ, R28 ;  /* 0x000000ffffe67224 */ /* 0x000fce00078e001c */
[----:B------:R-:W-:Y:S08]  /*7ce0*/  MUFU.EX2 R22, R98 ;  /* 0x0000006200167308 */ /* 0x000ff00000000800 */
[----:B------:R4:W1:Y:S08]  /*7cf0*/  MUFU.EX2 R11, R141 ;  /* 0x0000008d000b7308 */ /* 0x0008700000000800 */
[----:B------:R1:W-:Y:S01]  /*7d00*/  MUFU.EX2 R28, R114 ;  /* 0x00000072001c7308 */ /* 0x0003e20000000800 */
[----:B----4-:R-:W-:-:S07]  /*7d10*/  IMAD.MOV.U32 R141, RZ, RZ, R26 ;  /* 0x000000ffff8d7224 */ /* 0x010fce00078e001a */
[----:B------:R4:W-:Y:S01]  /*7d20*/  MUFU.EX2 R26, R103 ;  /* 0x00000067001a7308 */ /* 0x0009e20000000800 */
[----:B-1----:R-:W-:Y:S02]  /*7d30*/  IMAD.MOV.U32 R114, RZ, RZ, R230 ;  /* 0x000000ffff727224 */ /* 0x002fe400078e00e6 */
[----:B------:R-:W-:Y:S01]  /*7d40*/  IMAD.MOV.U32 R230, RZ, RZ, R97 ;  /* 0x000000ffffe67224 */ /* 0x000fe200078e0061 */
[----:B------:R-:W-:Y:S02]  /*7d50*/  PRMT R97, R234, 0x5410, R233 ;  /* 0x00005410ea617816 */ /* 0x000fe400000000e9 */
[----:B----4-:R-:W-:-:S04]  /*7d60*/  PRMT R103, R106, 0x7610, R103 ;  /* 0x000076106a677816 */ /* 0x010fc80000000067 */
[----:B------:R-:W-:Y:S01]  /*7d70*/  @!P3 PRMT R237, R103, 0x5410, RZ ;  /* 0x0000541067edb816 */ /* 0x000fe200000000ff */
[----:B--2---:R-:W-:-:S05]  /*7d80*/  @!P6 HFMA2.BF16_V2 R3, -RZ.H0_H0, RZ.H0_H0, -R234.H0_H0 ;  /* 0x200000ffff03e231 */ /* 0x004fca00003409ea */
[----:B------:R-:W-:Y:S02]  /*7d90*/  PRMT R98, R3, 0x7610, R98 ;  /* 0x0000761003627816 */ /* 0x000fe40000000062 */
[----:B------:R-:W-:Y:S01]  /*7da0*/  SHF.R.U32.HI R3, RZ, 0x8, R9 ;  /* 0x00000008ff037819 */ /* 0x000fe20000011609 */
[----:B---3--:R-:W-:-:S03]  /*7db0*/  @!P5 HFMA2.BF16_V2 R6, -RZ.H0_H0, RZ.H0_H0, -R233.H0_H0 ;  /* 0x200000ffff06d231 */ /* 0x008fc600003409e9 */
[----:B------:R-:W-:Y:S02]  /*7dc0*/  LOP3.LUT R3, R3, 0xffff, RZ, 0xc0, !PT ;  /* 0x0000ffff03037812 */ /* 0x000fe400078ec0ff */
[----:B------:R-:W-:Y:S02]  /*7dd0*/  PRMT R5, R6, 0x7610, R5 ;  /* 0x0000761006057816 */ /* 0x000fe40000000005 */
[----:B------:R-:W-:Y:S01]  /*7de0*/  ISETP.LE.U32.AND P3, PT, R3, UR12, PT ;  /* 0x0000000c03007c0c */ /* 0x000fe2000bf63070 */
[----:B------:R-:W-:Y:S01]  /*7df0*/  FADD.FTZ R3, R30, R32 ;  /* 0x000000201e037221 */ /* 0x000fe20000010000 */
[----:B------:R-:W-:Y:S01]  /*7e00*/  @!P6 PRMT R234, R98, 0x5410, RZ ;  /* 0x0000541062eae816 */ /* 0x000fe200000000ff */
[----:B------:R1:W-:Y:S01]  /*7e10*/  MUFU.EX2 R6, R155 ;  /* 0x0000009b00067308 */ /* 0x0003e20000000800 */
[----:B------:R-:W-:Y:S01]  /*7e20*/  @!P5 PRMT R233, R5, 0x5410, RZ ;  /* 0x0000541005e9d816 */ /* 0x000fe200000000ff */
[----:B------:R-:W-:-:S06]  /*7e30*/  FADD.FTZ R98, R29, R3 ;  /* 0x000000031d627221 */ /* 0x000fcc0000010000 */
[----:B------:R2:W-:Y:S01]  /*7e40*/  MUFU.EX2 R5, R154 ;  /* 0x0000009a00057308 */ /* 0x0005e20000000800 */
[----:B-1----:R-:W-:Y:S02]  /*7e50*/  IMAD.MOV.U32 R155, RZ, RZ, R197 ;  /* 0x000000ffff9b7224 */ /* 0x002fe400078e00c5 */
[----:B--2---:R-:W-:Y:S02]  /*7e60*/  IMAD.MOV.U32 R154, RZ, RZ, R196 ;  /* 0x000000ffff9a7224 */ /* 0x004fe400078e00c4 */
[----:B------:R-:W2:Y:S04]  /*7e70*/  LDL.LU.64 R196, [R1+0x358] ;  /* 0x0003580001c47983 */ /* 0x000ea80000300a00 */
[----:B------:R1:W-:Y:S04]  /*7e80*/  STL [R1+0x1c], R98 ;  /* 0x00001c6201007387 */ /* 0x0003e80000100800 */
[----:B------:R3:W4:Y:S04]  /*7e90*/  LDL.LU.S16 R103, [R1+0x88] ;  /* 0x0000880001677983 */ /* 0x0007280000300600 */
[----:B-1----:R3:W3:Y:S01]  /*7ea0*/  LDL.LU.S16 R98, [R1+0x84] ;  /* 0x0000840001627983 */ /* 0x0026e20000300600 */
[----:B------:R-:W-:-:S04]  /*7eb0*/  LOP3.LUT R4, R31, 0xff, RZ, 0xc0, !PT ;  /* 0x000000ff1f047812 */ /* 0x000fc800078ec0ff */
[----:B------:R-:W-:Y:S02]  /*7ec0*/  ISETP.LE.U32.AND P2, PT, R4, UR12, PT ;  /* 0x0000000c04007c0c */ /* 0x000fe4000bf43070 */
[----:B------:R-:W-:-:S04]  /*7ed0*/  F2FP.BF16.F32.PACK_AB R4, R29, R30 ;  /* 0x0000001e1d04723e */ /* 0x000fc800000010ff */
[----:B------:R-:W-:Y:S02]  /*7ee0*/  PRMT R231, R4, 0x7632, R231 ;  /* 0x0000763204e77816 */ /* 0x000fe400000000e7 */
[----:B------:R-:W-:-:S04]  /*7ef0*/  F2FP.BF16.F32.PACK_AB R3, R20, R21 ;  /* 0x000000151403723e */ /* 0x000fc800000010ff */
[C---:B------:R-:W-:Y:S02]  /*7f00*/  PRMT R229, R3.reuse, 0x7610, R229 ;  /* 0x0000761003e57816 */ /* 0x040fe400000000e5 */
[----:B------:R-:W-:Y:S01]  /*7f10*/  PRMT R228, R3, 0x7632, R228 ;  /* 0x0000763203e47816 */ /* 0x000fe200000000e4 */
[----:B---3--:R-:W-:-:S05]  /*7f20*/  @!P3 HFMA2.BF16_V2 R98, -RZ.H0_H0, RZ.H0_H0, -R231.H0_H0 ;  /* 0x200000ffff62b231 */ /* 0x008fca00003409e7 */
[----:B------:R-:W-:Y:S02]  /*7f30*/  PRMT R8, R98, 0x7610, R8 ;  /* 0x0000761062087816 */ /* 0x000fe40000000008 */
[----:B------:R1:W3:Y:S04]  /*7f40*/  LDL.LU.S16 R98, [R1+0x80] ;  /* 0x0000800001627983 */ /* 0x0002e80000300600 */
[----:B------:R1:W2:Y:S01]  /*7f50*/  LDL.LU.S16 R3, [R1+0x7c] ;  /* 0x00007c0001037983 */ /* 0x0002a20000300600 */
[----:B------:R-:W-:-:S04]  /*7f60*/  FADD.FTZ R7, R21, R7 ;  /* 0x0000000715077221 */ /* 0x000fc80000010000 */
[----:B------:R-:W-:Y:S01]  /*7f70*/  FADD.FTZ R7, R20, R7 ;  /* 0x0000000714077221 */ /* 0x000fe20000010000 */
[----:B------:R-:W4:Y:S01]  /*7f80*/  MUFU.EX2 R15, R138 ;  /* 0x0000008a000f7308 */ /* 0x000f220000000800 */
[----:B------:R-:W-:-:S03]  /*7f90*/  IMAD.MOV.U32 R112, RZ, RZ, R10 ;  /* 0x000000ffff707224 */ /* 0x000fc600078e000a */
[----:B------:R1:W-:Y:S04]  /*7fa0*/  STL [R1+0x28], R7 ;  /* 0x0000280701007387 */ /* 0x0003e80000100800 */
[----:B------:R-:W-:Y:S08]  /*7fb0*/  MUFU.EX2 R13, R164 ;  /* 0x000000a4000d7308 */ /* 0x000ff00000000800 */
[----:B------:R-:W4:Y:S01]  /*7fc0*/  MUFU.EX2 R10, R156 ;  /* 0x0000009c000a7308 */ /* 0x000f220000000800 */
[----:B------:R-:W-:Y:S01]  /*7fd0*/  PRMT R232, R4, 0x7610, R232 ;  /* 0x0000761004e87816 */ /* 0x000fe200000000e8 */
[----:B-1----:R-:W-:-:S04]  /*7fe0*/  FADD.FTZ R7, R18, R17 ;  /* 0x0000001112077221 */ /* 0x002fc80000010000 */
[----:B------:R-:W-:-:S04]  /*7ff0*/  FADD.FTZ R7, R14, R7 ;  /* 0x000000070e077221 */ /* 0x000fc80000010000 */
[C---:B------:R-:W-:Y:S01]  /*8000*/  FADD.FTZ R7, R11.reuse, R7 ;  /* 0x000000070b077221 */ /* 0x040fe20000010000 */
[----:B------:R-:W1:Y:S03]  /*8010*/  MUFU.EX2 R4, R153 ;  /* 0x0000009900047308 */ /* 0x000e660000000800 */
[----:B------:R-:W-:Y:S01]  /*8020*/  FADD.FTZ R7, R16, R7 ;  /* 0x0000000710077221 */ /* 0x000fe20000010000 */
[----:B------:R-:W-:-:S03]  /*8030*/  F2FP.BF16.F32.PACK_AB R30, R11, R14 ;  /* 0x0000000e0b1e723e */ /* 0x000fc600000010ff */
[----:B----4-:R-:W-:Y:S01]  /*8040*/  FADD.FTZ R14, R15, R7 ;  /* 0x000000070f0e7221 */ /* 0x010fe20000010000 */
[----:B------:R-:W-:Y:S01]  /*8050*/  FADD.FTZ R7, R13, R10 ;  /* 0x0000000a0d077221 */ /* 0x000fe20000010000 */
[----:B------:R-:W-:Y:S03]  /*8060*/  MUFU.EX2 R23, R124 ;  /* 0x0000007c00177308 */ /* 0x000fe60000000800 */
[----:B------:R-:W-:-:S05]  /*8070*/  FADD.FTZ R7, R6, R7 ;  /* 0x0000000706077221 */ /* 0x000fca0000010000 */
[----:B------:R-:W4:Y:S01]  /*8080*/  MUFU.EX2 R19, R118 ;  /* 0x0000007600137308 */ /* 0x000f220000000800 */
[----:B------:R-:W-:-:S07]  /*8090*/  FADD.FTZ R7, R5, R7 ;  /* 0x0000000705077221 */ /* 0x000fce0000010000 */
[----:B------:R-:W-:Y:S01]  /*80a0*/  MUFU.EX2 R27, R109 ;  /* 0x0000006d001b7308 */ /* 0x000fe20000000800 */
[----:B-1----:R-:W-:Y:S01]  /*80b0*/  FADD.FTZ R7, R4, R7 ;  /* 0x0000000704077221 */ /* 0x002fe20000010000 */
[----:B------:R-:W-:Y:S02]  /*80c0*/  F2FP.BF16.F32.PACK_AB R29, R5, R6 ;  /* 0x00000006051d723e */ /* 0x000fe400000010ff */
[----:B------:R-:W-:-:S04]  /*80d0*/  F2FP.BF16.F32.PACK_AB R18, R17, R18 ;  /* 0x000000121112723e */ /* 0x000fc800000010ff */
[----:B------:R-:W-:Y:S01]  /*80e0*/  MUFU.EX2 R11, R146 ;  /* 0x00000092000b7308 */ /* 0x000fe20000000800 */
[----:B------:R-:W-:-:S07]  /*80f0*/  F2FP.BF16.F32.PACK_AB R17, R10, R13 ;  /* 0x0000000d0a11723e */ /* 0x000fce00000010ff */
[----:B------:R-:W-:Y:S01]  /*8100*/  MUFU.EX2 R10, R145 ;  /* 0x00000091000a7308 */ /* 0x000fe20000000800 */
[----:B----4-:R-:W-:-:S07]  /*8110*/  F2FP.BF16.F32.PACK_AB R31, R19, R23 ;  /* 0x00000017131f723e */ /* 0x010fce00000010ff */
[----:B------:R-:W1:Y:S01]  /*8120*/  MUFU.EX2 R5, R144 ;  /* 0x0000009000057308 */ /* 0x000e620000000800 */
[----:B------:R-:W-:Y:S02]  /*8130*/  @!P4 HFMA2.BF16_V2 R103, -RZ.H0_H0, RZ.H0_H0, -R232.H0_H0 ;  /* 0x200000ffff67c231 */ /* 0x000fe400003409e8 */
[----:B------:R-:W-:Y:S02]  /*8140*/  IMAD.MOV.U32 R164, RZ, RZ, R140 ;  /* 0x000000ffffa47224 */ /* 0x000fe400078e008c */
[----:B------:R-:W-:Y:S01]  /*8150*/  IMAD.MOV.U32 R140, RZ, RZ, R212 ;  /* 0x000000ffff8c7224 */ /* 0x000fe200078e00d4 */
[----:B------:R-:W-:Y:S01]  /*8160*/  PRMT R21, R103, 0x7610, R21 ;  /* 0x0000761067157816 */ /* 0x000fe20000000015 */
[----:B------:R-:W-:Y:S02]  /*8170*/  IMAD.MOV.U32 R103, RZ, RZ, R112 ;  /* 0x000000ffff677224 */ /* 0x000fe400078e0070 */
[----:B------:R-:W-:Y:S02]  /*8180*/  IMAD.MOV.U32 R112, RZ, RZ, R104 ;  /* 0x000000ffff707224 */ /* 0x000fe400078e0068 */
[----:B------:R-:W-:-:S02]  /*8190*/  IMAD.MOV.U32 R104, RZ, RZ, R71 ;  /* 0x000000ffff687224 */ /* 0x000fc400078e0047 */
[----:B------:R-:W-:Y:S01]  /*81a0*/  IMAD.MOV.U32 R212, RZ, RZ, R70 ;  /* 0x000000ffffd47224 */ /* 0x000fe200078e0046 */
[----:B-1----:R-:W-:Y:S02]  /*81b0*/  F2FP.BF16.F32.PACK_AB R45, R5, R10 ;  /* 0x0000000a052d723e */ /* 0x002fe400000010ff */
[----:B------:R-:W-:Y:S01]  /*81c0*/  F2FP.BF16.F32.PACK_AB R33, R15, R16 ;  /* 0x000000100f21723e */ /* 0x000fe200000010ff */
[----:B------:R-:W-:Y:S01]  /*81d0*/  IMAD.MOV.U32 R106, RZ, RZ, R141 ;  /* 0x000000ffff6a7224 */ /* 0x000fe200078e008d */
[----:B------:R1:W4:Y:S01]  /*81e0*/  LDL.LU.S16 R144, [R1+0xa8] ;  /* 0x0000a80001907983 */ /* 0x0003220000300600 */
[----:B------:R-:W-:Y:S02]  /*81f0*/  IMAD.MOV.U32 R141, RZ, RZ, R148 ;  /* 0x000000ffff8d7224 */ /* 0x000fe400078e0094 */
[----:B------:R-:W-:Y:S02]  /*8200*/  IMAD.MOV.U32 R156, RZ, RZ, R142 ;  /* 0x000000ffff9c7224 */ /* 0x000fe400078e008e */
[----:B------:R-:W-:-:S02]  /*8210*/  IMAD.MOV.U32 R148, RZ, RZ, R86 ;  /* 0x000000ffff947224 */ /* 0x000fc400078e0056 */
[----:B------:R-:W-:Y:S02]  /*8220*/  IMAD.MOV.U32 R86, RZ, RZ, R53 ;  /* 0x000000ffff567224 */ /* 0x000fe400078e0035 */
[----:B------:R-:W-:Y:S02]  /*8230*/  IMAD.MOV.U32 R142, RZ, RZ, R52 ;  /* 0x000000ffff8e7224 */ /* 0x000fe400078e0034 */
[----:B---3--:R-:W-:Y:S02]  /*8240*/  @!P2 HFMA2.BF16_V2 R98, -RZ.H0_H0, RZ.H0_H0, -R229.H0_H0 ;  /* 0x200000ffff62a231 */ /* 0x008fe400003409e5 */
[----:B--2---:R-:W-:-:S03]  /*8250*/  @!P1 HFMA2.BF16_V2 R3, -RZ.H0_H0, RZ.H0_H0, -R228.H0_H0 ;  /* 0x200000ffff039231 */ /* 0x004fc600003409e4 */
[----:B------:R-:W-:Y:S02]  /*8260*/  PRMT R12, R98, 0x7610, R12 ;  /* 0x00007610620c7816 */ /* 0x000fe4000000000c */
[----:B------:R-:W-:Y:S02]  /*8270*/  PRMT R98, R232, 0x5410, R231 ;  /* 0x00005410e8627816 */ /* 0x000fe400000000e7 */
[----:B------:R-:W-:Y:S02]  /*8280*/  PRMT R9, R3, 0x7610, R9 ;  /* 0x0000761003097816 */ /* 0x000fe40000000009 */
[----:B------:R-:W-:Y:S01]  /*8290*/  @!P3 PRMT R231, R8, 0x5410, RZ ;  /* 0x0000541008e7b816 */ /* 0x000fe200000000ff */
[----:B------:R-:W2:Y:S01]  /*82a0*/  MUFU.EX2 R3, R152 ;  /* 0x0000009800037308 */ /* 0x000ea20000000800 */
[----:B------:R-:W-:Y:S02]  /*82b0*/  IMAD.MOV.U32 R8, RZ, RZ, R230 ;  /* 0x000000ffff087224 */ /* 0x000fe400078e00e6 */
[----:B------:R-:W-:Y:S01]  /*82c0*/  IMAD.MOV.U32 R230, RZ, RZ, R99 ;  /* 0x000000ffffe67224 */ /* 0x000fe200078e0063 */
[----:B------:R-:W-:-:S02]  /*82d0*/  PRMT R99, R229, 0x5410, R228 ;  /* 0x00005410e5637816 */ /* 0x000fc400000000e4 */
[----:B------:R-:W-:Y:S02]  /*82e0*/  @!P1 PRMT R228, R9, 0x5410, RZ ;  /* 0x0000541009e49816 */ /* 0x000fe400000000ff */
[----:B------:R-:W3:Y:S01]  /*82f0*/  MUFU.EX2 R9, R151 ;  /* 0x0000009700097308 */ /* 0x000ee20000000800 */
[----:B------:R-:W-:Y:S01]  /*8300*/  IMAD.MOV.U32 R109, RZ, RZ, R8 ;  /* 0x000000ffff6d7224 */ /* 0x000fe200078e0008 */
[----:B------:R-:W-:-:S06]  /*8310*/  @!P2 PRMT R229, R12, 0x5410, RZ ;  /* 0x000054100ce5a816 */ /* 0x000fcc00000000ff */
[----:B------:R-:W1:Y:S01]  /*8320*/  MUFU.EX2 R8, R149 ;  /* 0x0000009500087308 */ /* 0x000e620000000800 */
[C---:B--2---:R-:W-:Y:S01]  /*8330*/  FADD.FTZ R6, R3.reuse, R7 ;  /* 0x0000000703067221 */ /* 0x044fe20000010000 */
[----:B------:R-:W-:-:S06]  /*8340*/  F2FP.BF16.F32.PACK_AB R32, R3, R4 ;  /* 0x000000040320723e */ /* 0x000fcc00000010ff */
[----:B------:R-:W2:Y:S01]  /*8350*/  MUFU.EX2 R12, R147 ;  /* 0x00000093000c7308 */ /* 0x000ea20000000800 */
[----:B------:R-:W-:Y:S01]  /*8360*/  FADD.FTZ R4, R23, R14 ;  /* 0x0000000e17047221 */ /* 0x000fe20000010000 */
[----:B---3--:R-:W-:-:S03]  /*8370*/  FADD.FTZ R3, R9, R6 ;  /* 0x0000000609037221 */ /* 0x008fc60000010000 */
[----:B------:R-:W-:Y:S01]  /*8380*/  FADD.FTZ R4, R19, R4 ;  /* 0x0000000413047221 */ /* 0x000fe20000010000 */
[----:B-1----:R-:W-:-:S03]  /*8390*/  FADD.FTZ R3, R8, R3 ;  /* 0x0000000308037221 */ /* 0x002fc60000010000 */
[----:B------:R-:W-:Y:S02]  /*83a0*/  FADD.FTZ R6, R28, R4 ;  /* 0x000000041c067221 */ /* 0x000fe40000010000 */
[----:B------:R1:W3:Y:S02]  /*83b0*/  MUFU.EX2 R4, R143 ;  /* 0x0000008f00047308 */ /* 0x0002e40000000800 */
[----:B------:R-:W-:Y:S01]  /*83c0*/  FADD.FTZ R6, R25, R6 ;  /* 0x0000000619067221 */ /* 0x000fe20000010000 */
[----:B--2---:R-:W-:Y:S01]  /*83d0*/  FADD.FTZ R3, R12, R3 ;  /* 0x000000030c037221 */ /* 0x004fe20000010000 */
[----:B------:R-:W-:Y:S02]  /*83e0*/  F2FP.BF16.F32.PACK_AB R19, R8, R9 ;  /* 0x000000090813723e */ /* 0x000fe400000010ff */
[----:B------:R-:W-:Y:S01]  /*83f0*/  FADD.FTZ R6, R27, R6 ;  /* 0x000000061b067221 */ /* 0x000fe20000010000 */
[----:B------:R-:W-:Y:S02]  /*8400*/  FADD.FTZ R8, R11, R3 ;  /* 0x000000030b087221 */ /* 0x000fe40000010000 */
[----:B------:R-:W2:Y:S01]  /*8410*/  MUFU.EX2 R3, R131 ;  /* 0x0000008300037308 */ /* 0x000ea20000000800 */
[----:B------:R-:W-:Y:S01]  /*8420*/  FADD.FTZ R7, R24, R6 ;  /* 0x0000000618077221 */ /* 0x000fe20000010000 */
[----:B------:R-:W-:Y:S01]  /*8430*/  FADD.FTZ R6, R10, R8 ;  /* 0x000000080a067221 */ /* 0x000fe20000010000 */
[----:B------:R-:W-:-:S03]  /*8440*/  VIADD R230, R230, 0x4 ;  /* 0x00000004e6e67836 */ /* 0x000fc60000000000 */
[----:B------:R-:W-:Y:S01]  /*8450*/  FADD.FTZ R6, R5, R6 ;  /* 0x0000000605067221 */ /* 0x000fe20000010000 */
[----:B------:R-:W-:Y:S01]  /*8460*/  IMAD.WIDE.U32 R70, R230, -0x326172a9, RZ ;  /* 0xcd9e8d57e6467825 */ /* 0x000fe200078e00ff */
[----:B------:R-:W-:Y:S01]  /*8470*/  @!P4 PRMT R232, R21, 0x5410, RZ ;  /* 0x0000541015e8c816 */ /* 0x000fe200000000ff */
[----:B-1----:R1:W4:Y:S02]  /*8480*/  LDL.LU.S16 R143, [R1+0xa4] ;  /* 0x0000a400018f7983 */ /* 0x0023240000300600 */
[----:B---3--:R-:W-:-:S04]  /*8490*/  FADD.FTZ R5, R4, R6 ;  /* 0x0000000604057221 */ /* 0x008fc80000010000 */
[C---:B--2---:R-:W-:Y:S01]  /*84a0*/  FADD.FTZ R16, R3.reuse, R5 ;  /* 0x0000000503107221 */ /* 0x044fe20000010000 */
[----:B------:R-:W-:Y:S02]  /*84b0*/  F2FP.BF16.F32.PACK_AB R49, R3, R4 ;  /* 0x000000040331723e */ /* 0x000fe400000010ff */
[----:B------:R-:W-:-:S05]  /*84c0*/  LOP3.LUT R3, R71, R83, RZ, 0x3c, !PT ;  /* 0x0000005347037212 */ /* 0x000fca00078e3cff */
        /* <DEDUP_REMOVED lines=9> */
[----:B------:R-:W-:Y:S01]  /*8560*/  FADD.FTZ R7, R26, R7 ;  /* 0x000000071a077221 */ /* 0x000fe20000010000 */
[----:B------:R-:W-:Y:S02]  /*8570*/  LOP3.LUT R6, R9, UR16, R14, 0x96, !PT ;  /* 0x0000001009067c12 */ /* 0x000fe4000f8e960e */
[----:B------:R-:W-:Y:S01]  /*8580*/  LOP3.LUT R4, R53, UR11, R4, 0x96, !PT ;  /* 0x0000000b35047c12 */ /* 0x000fe2000f8e9604 */
[----:B------:R-:W-:Y:S02]  /*8590*/  FADD.FTZ R13, R22, R7 ;  /* 0x00000007160d7221 */ /* 0x000fe40000010000 */
[----:B------:R-:W-:-:S04]  /*85a0*/  IMAD.WIDE.U32 R6, R6, -0x2daee0ad, RZ ;  /* 0xd2511f5306067825 */ /* 0x000fc800078e00ff */
[----:B------:R-:W-:Y:S01]  /*85b0*/  IMAD.WIDE.U32 R4, R4, -0x326172a9, RZ ;  /* 0xcd9e8d5704047825 */ /* 0x000fe200078e00ff */
[----:B------:R-:W-:-:S04]  /*85c0*/  LOP3.LUT R9, R7, UR9, R52, 0x96, !PT ;  /* 0x0000000907097c12 */ /* 0x000fc8000f8e9634 */
[----:B------:R-:W-:Y:S01]  /*85d0*/  LOP3.LUT R10, R5, UR10, R8, 0x96, !PT ;  /* 0x0000000a050a7c12 */ /* 0x000fe2000f8e9608 */
[----:B------:R-:W-:Y:S01]  /*85e0*/  IMAD.WIDE.U32 R8, R9, -0x326172a9, RZ ;  /* 0xcd9e8d5709087825 */ /* 0x000fe200078e00ff */
[----:B------:R-:W-:-:S03]  /*85f0*/  F2FP.BF16.F32.PACK_AB R40, R11, R12 ;  /* 0x0000000c0b28723e */ /* 0x000fc600000010ff */
[----:B------:R-:W-:Y:S01]  /*8600*/  IMAD.WIDE.U32 R10, R10, -0x2daee0ad, RZ ;  /* 0xd2511f530a0a7825 */ /* 0x000fe200078e00ff */
[----:B------:R-:W-:-:S04]  /*8610*/  LOP3.LUT R12, R9, UR23, R4, 0x96, !PT ;  /* 0x00000017090c7c12 */ /* 0x000fc8000f8e9604 */
[----:B------:R-:W-:-:S05]  /*8620*/  LOP3.LUT R4, R11, UR8, R6, 0x96, !PT ;  /* 0x000000080b047c12 */ /* 0x000fca000f8e9606 */
[----:B------:R-:W-:-:S05]  /*8630*/  IMAD.WIDE.U32 R4, R4, -0x326172a9, RZ ;  /* 0xcd9e8d5704047825 */ /* 0x000fca00078e00ff */
[----:B------:R-:W-:Y:S02]  /*8640*/  LOP3.LUT R3, R5, UR33, R8, 0x96, !PT ;  /* 0x0000002105037c12 */ /* 0x000fe4000f8e9608 */
[----:B------:R-:W2:Y:S08]  /*8650*/  MUFU.EX2 R8, R95 ;  /* 0x0000005f00087308 */ /* 0x000eb00000000800 */
[----:B------:R-:W3:Y:S01]  /*8660*/  MUFU.EX2 R7, R91 ;  /* 0x0000005b00077308 */ /* 0x000ee20000000800 */
[----:B--2---:R-:W-:-:S04]  /*8670*/  FADD.FTZ R11, R8, R13 ;  /* 0x0000000d080b7221 */ /* 0x004fc80000010000 */
[----:B---3--:R-:W-:Y:S01]  /*8680*/  FADD.FTZ R13, R7, R11 ;  /* 0x0000000b070d7221 */ /* 0x008fe20000010000 */
[----:B------:R1:W2:Y:S04]  /*8690*/  LDL.LU.S16 R91, [R1+0x98] ;  /* 0x00009800015b7983 */ /* 0x0002a80000300600 */
[----:B------:R1:W3:Y:S01]  /*86a0*/  LDL.LU.S16 R11, [R1+0xa0] ;  /* 0x0000a000010b7983 */ /* 0x0002e20000300600 */
[----:B------:R-:W-:-:S04]  /*86b0*/  LOP3.LUT R6, R3, 0xff, RZ, 0xc0, !PT ;  /* 0x000000ff03067812 */ /* 0x000fc800078ec0ff */
[----:B------:R-:W-:Y:S02]  /*86c0*/  ISETP.LE.U32.AND P4, PT, R6, UR12, PT ;  /* 0x0000000c06007c0c */ /* 0x000fe4000bf83070 */
[----:B------:R-:W-:-:S04]  /*86d0*/  LOP3.LUT R6, R3, 0xffff, RZ, 0xc0, !PT ;  /* 0x0000ffff03067812 */ /* 0x000fc800078ec0ff */
[----:B------:R-:W-:Y:S02]  /*86e0*/  SHF.R.U32.HI R6, RZ, 0x8, R6 ;  /* 0x00000008ff067819 */ /* 0x000fe40000011606 */
[--C-:B------:R-:W-:Y:S02]  /*86f0*/  SHF.R.U32.HI R9, RZ, 0x18, R3.reuse ;  /* 0x00000018ff097819 */ /* 0x100fe40000011603 */
[----:B------:R-:W-:Y:S02]  /*8700*/  LOP3.LUT R6, R6, 0xffff, RZ, 0xc0, !PT ;  /* 0x0000ffff06067812 */ /* 0x000fe400078ec0ff */
[----:B------:R-:W-:Y:S02]  /*8710*/  SHF.R.U32.HI R3, RZ, 0x10, R3 ;  /* 0x00000010ff037819 */ /* 0x000fe40000011603 */
[----:B------:R-:W-:Y:S02]  /*8720*/  ISETP.LE.U32.AND P3, PT, R6, UR12, PT ;  /* 0x0000000c06007c0c */ /* 0x000fe4000bf63070 */
[----:B------:R-:W-:Y:S01]  /*8730*/  ISETP.LE.U32.AND P1, PT, R9, UR12, PT ;  /* 0x0000000c09007c0c */ /* 0x000fe2000bf23070 */
[----:B------:R-:W1:Y:S01]  /*8740*/  MUFU.EX2 R6, R130 ;  /* 0x0000008200067308 */ /* 0x000e620000000800 */
[----:B------:R-:W-:-:S04]  /*8750*/  LOP3.LUT R9, R3, 0xff, RZ, 0xc0, !PT ;  /* 0x000000ff03097812 */ /* 0x000fc800078ec0ff */
[----:B------:R-:W-:-:S03]  /*8760*/  ISETP.LE.U32.AND P2, PT, R9, UR12, PT ;  /* 0x0000000c09007c0c */ /* 0x000fc6000bf43070 */
[----:B------:R-:W1:Y:S01]  /*8770*/  MUFU.EX2 R3, R129 ;  /* 0x0000008100037308 */ /* 0x000e620000000800 */
[----:B------:R-:W-:Y:S02]  /*8780*/  F2FP.BF16.F32.PACK_AB R50, R22, R26 ;  /* 0x0000001a1632723e */ /* 0x000fe400000010ff */
[C---:B------:R-:W-:Y:S02]  /*8790*/  PRMT R26, R18.reuse, 0x7610, R26 ;  /* 0x00007610121a7816 */ /* 0x040fe4000000001a */
[----:B------:R-:W-:Y:S01]  /*87a0*/  PRMT R23, R17, 0x7610, R23 ;  /* 0x0000761011177816 */ /* 0x000fe20000000017 */
[----:B------:R-:W-:Y:S01]  /*87b0*/  IMAD.MOV.U32 R153, RZ, RZ, R155 ;  /* 0x000000ffff997224 */ /* 0x000fe200078e009b */
[----:B------:R-:W-:Y:S01]  /*87c0*/  F2FP.BF16.F32.PACK_AB R41, R25, R28 ;  /* 0x0000001c1929723e */ /* 0x000fe200000010ff */
[----:B------:R-:W-:Y:S01]  /*87d0*/  IMAD.MOV.U32 R155, RZ, RZ, R103 ;  /* 0x000000ffff9b7224 */ /* 0x000fe200078e0067 */
[----:B------:R-:W-:Y:S01]  /*87e0*/  F2FP.BF16.F32.PACK_AB R22, R7, R8 ;  /* 0x000000080716723e */ /* 0x000fe200000010ff */
[----:B------:R-:W-:Y:S01]  /*87f0*/  IMAD.MOV.U32 R103, RZ, RZ, R112 ;  /* 0x000000ffff677224 */ /* 0x000fe200078e0070 */
[----:B------:R-:W-:Y:S01]  /*8800*/  PRMT R25, R18, 0x7632, R25 ;  /* 0x0000763212197816 */ /* 0x000fe20000000019 */
[----:B----4-:R-:W-:-:S02]  /*8810*/  @!P4 HFMA2.BF16_V2 R144, -RZ.H0_H0, RZ.H0_H0, -R26.H0_H0 ;  /* 0x200000ffff90c231 */ /* 0x010fc4000034091a */
[----:B-1----:R-:W-:Y:S01]  /*8820*/  FADD.FTZ R7, R6, R16 ;  /* 0x0000001006077221 */ /* 0x002fe20000010000 */
[----:B------:R-:W-:Y:S02]  /*8830*/  IMAD.MOV.U32 R112, RZ, RZ, R141 ;  /* 0x000000ffff707224 */ /* 0x000fe400078e008d */
[----:B------:R-:W-:Y:S01]  /*8840*/  IMAD.MOV.U32 R141, RZ, RZ, R150 ;  /* 0x000000ffff8d7224 */ /* 0x000fe200078e0096 */
[----:B------:R-:W-:Y:S01]  /*8850*/  F2FP.BF16.F32.PACK_AB R48, R24, R27 ;  /* 0x0000001b1830723e */ /* 0x000fe200000010ff */
[----:B------:R-:W-:Y:S01]  /*8860*/  IMAD.MOV.U32 R150, RZ, RZ, R163 ;  /* 0x000000ffff967224 */ /* 0x000fe200078e00a3 */
[----:B------:R-:W-:Y:S01]  /*8870*/  PRMT R24, R17, 0x7632, R24 ;  /* 0x0000763211187816 */ /* 0x000fe20000000018 */
[----:B------:R-:W-:Y:S02]  /*8880*/  IMAD.MOV.U32 R152, RZ, RZ, R154 ;  /* 0x000000ffff987224 */ /* 0x000fe400078e009a */
[C---:B------:R-:W-:Y:S01]  /*8890*/  FADD.FTZ R18, R3.reuse, R7 ;  /* 0x0000000703127221 */ /* 0x040fe20000010000 */
[----:B------:R-:W-:Y:S01]  /*88a0*/  F2FP.BF16.F32.PACK_AB R21, R3, R6 ;  /* 0x000000060315723e */ /* 0x000fe200000010ff */
[----:B------:R-:W-:Y:S01]  /*88b0*/  IMAD.MOV.U32 R154, RZ, RZ, R112 ;  /* 0x000000ffff9a7224 */ /* 0x000fe200078e0070 */
[----:B------:R-:W-:Y:S01]  /*88c0*/  PRMT R9, R144, 0x7610, R9 ;  /* 0x0000761090097816 */ /* 0x000fe20000000009 */
[----:B------:R-:W-:-:S02]  /*88d0*/  IMAD.MOV.U32 R112, RZ, RZ, R141 ;  /* 0x000000ffff707224 */ /* 0x000fc400078e008d */
[----:B------:R-:W-:Y:S01]  /*88e0*/  IMAD.MOV.U32 R141, RZ, RZ, R150 ;  /* 0x000000ffff8d7224 */ /* 0x000fe200078e0096 */
[----:B------:R-:W-:Y:S01]  /*88f0*/  PRMT R163, R26, 0x5410, R25 ;  /* 0x000054101aa37816 */ /* 0x000fe20000000019 */
[----:B------:R-:W-:Y:S01]  /*8900*/  IMAD.MOV.U32 R150, RZ, RZ, R159 ;  /* 0x000000ffff967224 */ /* 0x000fe200078e009f */
[----:B------:R-:W-:Y:S02]  /*8910*/  PRMT R159, R23, 0x5410, R24 ;  /* 0x00005410179f7816 */ /* 0x000fe40000000018 */
[----:B------:R-:W-:Y:S02]  /*8920*/  @!P4 PRMT R26, R9, 0x5410, RZ ;  /* 0x00005410091ac816 */ /* 0x000fe400000000ff */
[----:B------:R-:W-:Y:S02]  /*8930*/  LOP3.LUT R9, R4, 0xffff, RZ, 0xc0, !PT ;  /* 0x0000ffff04097812 */ /* 0x000fe400078ec0ff */
[----:B------:R-:W-:Y:S01]  /*8940*/  SHF.R.U32.HI R7, RZ, 0x18, R4 ;  /* 0x00000018ff077819 */ /* 0x000fe20000011604 */
[----:B------:R-:W-:-:S05]  /*8950*/  @!P3 HFMA2.BF16_V2 R143, -RZ.H0_H0, RZ.H0_H0, -R25.H0_H0 ;  /* 0x200000ffff8fb231 */ /* 0x000fca0000340919 */
[----:B------:R-:W-:-:S04]  /*8960*/  PRMT R8, R143, 0x7610, R8 ;  /* 0x000076108f087816 */ /* 0x000fc80000000008 */
[----:B------:R-:W-:Y:S01]  /*8970*/  @!P3 PRMT R25, R8, 0x5410, RZ ;  /* 0x000054100819b816 */ /* 0x000fe200000000ff */
[----:B---3--:R-:W-:-:S05]  /*8980*/  @!P2 HFMA2.BF16_V2 R11, -RZ.H0_H0, RZ.H0_H0, -R23.H0_H0 ;  /* 0x200000ffff0ba231 */ /* 0x008fca0000340917 */
[----:B------:R-:W-:Y:S01]  /*8990*/  PRMT R3, R11, 0x7610, R3 ;  /* 0x000076100b037816 */ /* 0x000fe20000000003 */
[----:B--2---:R-:W-:Y:S01]  /*89a0*/  @!P1 HFMA2.BF16_V2 R91, -RZ.H0_H0, RZ.H0_H0, -R24.H0_H0 ;  /* 0x200000ffff5b9231 */ /* 0x004fe20000340918 */
[----:B------:R-:W-:Y:S02]  /*89b0*/  SHF.R.U32.HI R11, RZ, 0x10, R4 ;  /* 0x00000010ff0b7819 */ /* 0x000fe40000011604 */
[----:B------:R-:W-:Y:S02]  /*89c0*/  @!P2 PRMT R23, R3, 0x5410, RZ ;  /* 0x000054100317a816 */ /* 0x000fe400000000ff */
[----:B------:R-:W-:Y:S01]  /*89d0*/  LOP3.LUT R3, R4, 0xff, RZ, 0xc0, !PT ;  /* 0x000000ff04037812 */ /* 0x000fe200078ec0ff */
[----:B------:R-:W-:Y:S01]  /*89e0*/  IMAD.WIDE.U32 R4, R12, -0x2daee0ad, RZ ;  /* 0xd2511f530c047825 */ /* 0x000fe200078e00ff */
[----:B------:R-:W-:Y:S02]  /*89f0*/  PRMT R6, R91, 0x7610, R6 ;  /* 0x000076105b067816 */ /* 0x000fe40000000006 */
[----:B------:R-:W-:Y:S01]  /*8a00*/  ISETP.LE.U32.AND P3, PT, R3, UR12, PT ;  /* 0x0000000c03007c0c */ /* 0x000fe2000bf63070 */
[----:B------:R1:W2:Y:S01]  /*8a10*/  LDL.LU.S16 R91, [R1+0xac] ;  /* 0x0000ac00015b7983 */ /* 0x0002a20000300600 */
[----:B------:R-:W-:-:S02]  /*8a20*/  LOP3.LUT R3, R5, UR32, R10, 0x96, !PT ;  /* 0x0000002005037c12 */ /* 0x000fc4000f8e960a */
[----:B------:R-:W-:Y:S02]  /*8a30*/  @!P1 PRMT R24, R6, 0x5410, RZ ;  /* 0x0000541006189816 */ /* 0x000fe400000000ff */
[----:B------:R-:W-:-:S04]  /*8a40*/  SHF.R.U32.HI R6, RZ, 0x10, R3 ;  /* 0x00000010ff067819 */ /* 0x000fc80000011603 */
[----:B------:R-:W-:-:S04]  /*8a50*/  LOP3.LUT R6, R6, 0xff, RZ, 0xc0, !PT ;  /* 0x000000ff06067812 */ /* 0x000fc800078ec0ff */
[----:B------:R-:W-:Y:S02]  /*8a60*/  ISETP.LE.U32.AND P6, PT, R6, UR12, PT ;  /* 0x0000000c06007c0c */ /* 0x000fe4000bfc3070 */
[----:B------:R-:W-:-:S04]  /*8a70*/  LOP3.LUT R6, R4, 0xff, RZ, 0xc0, !PT ;  /* 0x000000ff04067812 */ /* 0x000fc800078ec0ff */
[----:B------:R-:W-:Y:S02]  /*8a80*/  ISETP.LE.U32.AND P4, PT, R6, UR12, PT ;  /* 0x0000000c06007c0c */ /* 0x000fe4000bf83070 */
[----:B------:R-:W3:Y:S01]  /*8a90*/  MUFU.EX2 R6, R88 ;  /* 0x0000005800067308 */ /* 0x000ee20000000800 */
[----:B------:R-:W-:Y:S02]  /*8aa0*/  LOP3.LUT R10, R4, 0xffff, RZ, 0xc0, !PT ;  /* 0x0000ffff040a7812 */ /* 0x000fe400078ec0ff */
[--C-:B------:R-:W-:Y:S02]  /*8ab0*/  SHF.R.U32.HI R12, RZ, 0x10, R4.reuse ;  /* 0x00000010ff0c7819 */ /* 0x100fe40000011604 */
[----:B------:R-:W-:-:S03]  /*8ac0*/  SHF.R.U32.HI R8, RZ, 0x18, R4 ;  /* 0x00000018ff087819 */ /* 0x000fc60000011604 */
[----:B------:R-:W4:Y:S01]  /*8ad0*/  MUFU.EX2 R4, R84 ;  /* 0x0000005400047308 */ /* 0x000f220000000800 */
[----:B------:R-:W-:-:S04]  /*8ae0*/  SHF.R.U32.HI R5, RZ, 0x8, R9 ;  /* 0x00000008ff057819 */ /* 0x000fc80000011609 */
[----:B------:R-:W-:-:S04]  /*8af0*/  LOP3.LUT R5, R5, 0xffff, RZ, 0xc0, !PT ;  /* 0x0000ffff05057812 */ /* 0x000fc800078ec0ff */
[----:B------:R-:W-:Y:S01]  /*8b00*/  ISETP.LE.U32.AND P5, PT, R5, UR12, PT ;  /* 0x0000000c05007c0c */ /* 0x000fe2000bfa3070 */
[----:B---3--:R-:W-:Y:S01]  /*8b10*/  FADD.FTZ R5, R6, R13 ;  /* 0x0000000d06057221 */ /* 0x008fe20000010000 */
[----:B------:R-:W-:Y:S02]  /*8b20*/  ISETP.LE.U32.AND P1, PT, R7, UR12, PT ;  /* 0x0000000c07007c0c */ /* 0x000fe4000bf23070 */
[----:B------:R-:W-:Y:S01]  /*8b30*/  LOP3.LUT R7, R11, 0xff, RZ, 0xc0, !PT ;  /* 0x000000ff0b077812 */ /* 0x000fe200078ec0ff */
[C---:B----4-:R-:W-:Y:S01]  /*8b40*/  FADD.FTZ R11, R4.reuse, R5 ;  /* 0x00000005040b7221 */ /* 0x050fe20000010000 */
[----:B------:R-:W-:Y:S02]  /*8b50*/  F2FP.BF16.F32.PACK_AB R51, R4, R6 ;  /* 0x000000060433723e */ /* 0x000fe400000010ff */
[----:B------:R1:W3:Y:S01]  /*8b60*/  LDL.LU.S16 R4, [R1+0xb0] ;  /* 0x0000b00001047983 */ /* 0x0002e20000300600 */
[----:B------:R-:W-:Y:S01]  /*8b70*/  PRMT R28, R30, 0x7632, R28 ;  /* 0x000076321e1c7816 */ /* 0x000fe2000000001c */
[----:B------:R-:W-:-:S02]  /*8b80*/  IMAD.MOV.U32 R147, RZ, RZ, R153 ;  /* 0x000000ffff937224 */ /* 0x000fc400078e0099 */
[----:B------:R-:W-:Y:S02]  /*8b90*/  IMAD.MOV.U32 R153, RZ, RZ, R156 ;  /* 0x000000ffff997224 */ /* 0x000fe400078e009c */
[----:B------:R-:W-:Y:S02]  /*8ba0*/  IMAD.MOV.U32 R156, RZ, RZ, R105 ;  /* 0x000000ffff9c7224 */ /* 0x000fe400078e0069 */
[----:B------:R-:W-:Y:S01]  /*8bb0*/  IMAD.MOV.U32 R105, RZ, RZ, R158 ;  /* 0x000000ffff697224 */ /* 0x000fe200078e009e */
[----:B------:R-:W-:Y:S01]  /*8bc0*/  PRMT R158, R30, 0x5410, R28 ;  /* 0x000054101e9e7816 */ /* 0x000fe2000000001c */
[----:B--2---:R-:W-:-:S05]  /*8bd0*/  @!P3 HFMA2.BF16_V2 R91, -RZ.H0_H0, RZ.H0_H0, -R30.H0_H0 ;  /* 0x200000ffff5bb231 */ /* 0x004fca000034091e */
[----:B------:R-:W-:-:S04]  /*8be0*/  PRMT R71, R91, 0x7610, R71 ;  /* 0x000076105b477816 */ /* 0x000fc80000000047 */
[----:B------:R-:W-:Y:S01]  /*8bf0*/  @!P3 PRMT R30, R71, 0x5410, RZ ;  /* 0x00005410471eb816 */ /* 0x000fe200000000ff */
[----:B---3--:R-:W-:-:S05]  /*8c00*/  @!P5 HFMA2.BF16_V2 R4, -RZ.H0_H0, RZ.H0_H0, -R28.H0_H0 ;  /* 0x200000ffff04d231 */ /* 0x008fca000034091c */
[----:B------:R-:W-:Y:S02]  /*8c10*/  PRMT R13, R4, 0x7610, R13 ;  /* 0x00007610040d7816 */ /* 0x000fe4000000000d */
[----:B------:R-:W-:-:S04]  /*8c20*/  LOP3.LUT R4, R3, 0xff, RZ, 0xc0, !PT ;  /* 0x000000ff03047812 */ /* 0x000fc800078ec0ff */
[----:B------:R-:W-:Y:S02]  /*8c30*/  ISETP.LE.U32.AND P3, PT, R4, UR12, PT ;  /* 0x0000000c04007c0c */ /* 0x000fe4000bf63070 */
[----:B------:R1:W2:Y:S01]  /*8c40*/  LDL.LU.S16 R4, [R1+0xb4] ;  /* 0x0000b40001047983 */ /* 0x0002a20000300600 */
[----:B------:R-:W-:Y:S02]  /*8c50*/  PRMT R27, R29, 0x7632, R27 ;  /* 0x000076321d1b7816 */ /* 0x000fe4000000001b */
[----:B------:R-:W-:Y:S01]  /*8c60*/  ISETP.LE.U32.AND P2, PT, R7, UR12, PT ;  /* 0x0000000c07007c0c */ /* 0x000fe2000bf43070 */
[----:B------:R-:W-:Y:S02]  /*8c70*/  IMAD.MOV.U32 R146, RZ, RZ, R152 ;  /* 0x000000ffff927224 */ /* 0x000fe400078e0098 */
[----:B------:R-:W-:Y:S01]  /*8c80*/  IMAD.MOV.U32 R152, RZ, RZ, R156 ;  /* 0x000000ffff987224 */ /* 0x000fe200078e009c */
[----:B------:R-:W-:Y:S01]  /*8c90*/  PRMT R156, R29, 0x5410, R27 ;  /* 0x000054101d9c7816 */ /* 0x000fe2000000001b */
[----:B--2---:R-:W-:-:S05]  /*8ca0*/  @!P1 HFMA2.BF16_V2 R4, -RZ.H0_H0, RZ.H0_H0, -R27.H0_H0 ;  /* 0x200000ffff049231 */ /* 0x004fca000034091b */
[----:B------:R-:W-:-:S04]  /*8cb0*/  PRMT R7, R4, 0x7610, R7 ;  /* 0x0000761004077816 */ /* 0x000fc80000000007 */
[----:B------:R-:W-:Y:S02]  /*8cc0*/  @!P1 PRMT R27, R7, 0x5410, RZ ;  /* 0x00005410071b9816 */ /* 0x000fe400000000ff */
[----:B------:R1:W2:Y:S01]  /*8cd0*/  LDL.LU.S16 R7, [R1+0xb8] ;  /* 0x0000b80001077983 */ /* 0x0002a20000300600 */
[----:B------:R-:W-:Y:S02]  /*8ce0*/  SHF.R.U32.HI R4, RZ, 0x18, R3 ;  /* 0x00000018ff047819 */ /* 0x000fe40000011603 */
[----:B------:R-:W-:Y:S02]  /*8cf0*/  @!P5 PRMT R28, R13, 0x5410, RZ ;  /* 0x000054100d1cd816 */ /* 0x000fe400000000ff */
[----:B------:R-:W-:Y:S01]  /*8d00*/  ISETP.LE.U32.AND P5, PT, R4, UR12, PT ;  /* 0x0000000c04007c0c */ /* 0x000fe2000bfa3070 */
[----:B--2---:R-:W-:-:S05]  /*8d10*/  @!P2 HFMA2.BF16_V2 R7, -RZ.H0_H0, RZ.H0_H0, -R29.H0_H0 ;  /* 0x200000ffff07a231 */ /* 0x004fca000034091d */
[----:B------:R-:W-:-:S04]  /*8d20*/  PRMT R4, R7, 0x7610, R4 ;  /* 0x0000761007047816 */ /* 0x000fc80000000004 */
[----:B------:R-:W-:Y:S02]  /*8d30*/  @!P2 PRMT R29, R4, 0x5410, RZ ;  /* 0x00005410041da816 */ /* 0x000fe400000000ff */
[----:B------:R1:W2:Y:S01]  /*8d40*/  LDL.LU.S16 R4, [R1+0xbc] ;  /* 0x0000bc0001047983 */ /* 0x0002a20000300600 */
[C---:B------:R-:W-:Y:S02]  /*8d50*/  PRMT R227, R33.reuse, 0x7610, R227 ;  /* 0x0000761021e37816 */ /* 0x040fe400000000e3 */
[----:B------:R-:W-:Y:S01]  /*8d60*/  PRMT R226, R33, 0x7632, R226 ;  /* 0x0000763221e27816 */ /* 0x000fe200000000e2 */
[----:B------:R-:W-:Y:S02]  /*8d70*/  IMAD.MOV.U32 R151, RZ, RZ, R152 ;  /* 0x000000ffff977224 */ /* 0x000fe400078e0098 */
[----:B------:R-:W-:Y:S01]  /*8d80*/  IMAD.MOV.U32 R152, RZ, RZ, R157 ;  /* 0x000000ffff987224 */ /* 0x000fe200078e009d */
[----:B------:R-:W-:Y:S01]  /*8d90*/  PRMT R157, R227, 0x5410, R226 ;  /* 0x00005410e39d7816 */ /* 0x000fe200000000e2 */
[----:B--2---:R-:W-:-:S05]  /*8da0*/  @!P3 HFMA2.BF16_V2 R4, -RZ.H0_H0, RZ.H0_H0, -R227.H0_H0 ;  /* 0x200000ffff04b231 */ /* 0x004fca00003409e3 */
[----:B------:R-:W-:-:S04]  /*8db0*/  PRMT R5, R4, 0x7610, R5 ;  /* 0x0000761004057816 */ /* 0x000fc80000000005 */
[----:B------:R-:W-:Y:S02]  /*8dc0*/  @!P3 PRMT R227, R5, 0x5410, RZ ;  /* 0x0000541005e3b816 */ /* 0x000fe400000000ff */
[----:B------:R1:W2:Y:S04]  /*8dd0*/  LDL.LU.S16 R5, [R1+0xc0] ;  /* 0x0000c00001057983 */ /* 0x0002a80000300600 */
[----:B------:R1:W3:Y:S01]  /*8de0*/  LDL.LU.S16 R13, [R1+0xc4] ;  /* 0x0000c400010d7983 */ /* 0x0002e20000300600 */
[----:B------:R-:W-:-:S05]  /*8df0*/  PRMT R224, R32, 0x7632, R224 ;  /* 0x0000763220e07816 */ /* 0x000fca00000000e0 */
[----:B---3--:R-:W-:-:S05]  /*8e00*/  @!P5 HFMA2.BF16_V2 R13, -RZ.H0_H0, RZ.H0_H0, -R224.H0_H0 ;  /* 0x200000ffff0dd231 */ /* 0x008fca00003409e0 */
[----:B------:R-:W-:Y:S02]  /*8e10*/  PRMT R9, R13, 0x7610, R9 ;  /* 0x000076100d097816 */ /* 0x000fe40000000009 */
[----:B------:R1:W3:Y:S01]  /*8e20*/  LDL.LU.S16 R13, [R1+0xc8] ;  /* 0x0000c800010d7983 */ /* 0x0002e20000300600 */
[----:B------:R-:W-:Y:S02]  /*8e30*/  PRMT R211, R32, 0x7610, R211 ;  /* 0x0000761020d37816 */ /* 0x000fe400000000d3 */
[----:B------:R-:W-:Y:S02]  /*8e40*/  ISETP.LE.U32.AND P1, PT, R8, UR12, PT ;  /* 0x0000000c08007c0c */ /* 0x000fe4000bf23070 */
[----:B------:R-:W-:-:S04]  /*8e50*/  LOP3.LUT R3, R3, 0xffff, RZ, 0xc0, !PT ;  /* 0x0000ffff03037812 */ /* 0x000fc800078ec0ff */
[----:B------:R-:W-:-:S04]  /*8e60*/  SHF.R.U32.HI R3, RZ, 0x8, R3 ;  /* 0x00000008ff037819 */ /* 0x000fc80000011603 */
[----:B------:R-:W-:-:S04]  /*8e70*/  LOP3.LUT R3, R3, 0xffff, RZ, 0xc0, !PT ;  /* 0x0000ffff03037812 */ /* 0x000fc800078ec0ff */
[----:B------:R-:W-:Y:S01]  /*8e80*/  ISETP.LE.U32.AND P2, PT, R3, UR12, PT ;  /* 0x0000000c03007c0c */ /* 0x000fe2000bf43070 */
[----:B---3--:R-:W-:-:S05]  /*8e90*/  @!P6 HFMA2.BF16_V2 R13, -RZ.H0_H0, RZ.H0_H0, -R211.H0_H0 ;  /* 0x200000ffff0de231 */ /* 0x008fca00003409d3 */
[----:B------:R-:W-:Y:S02]  /*8ea0*/  PRMT R8, R13, 0x7610, R8 ;  /* 0x000076100d087816 */ /* 0x000fe40000000008 */
[----:B------:R1:W3:Y:S01]  /*8eb0*/  LDL.LU.S16 R13, [R1+0xd8] ;  /* 0x0000d800010d7983 */ /* 0x0002e20000300600 */
[----:B------:R-:W-:Y:S01]  /*8ec0*/  SHF.R.U32.HI R3, RZ, 0x8, R10 ;  /* 0x00000008ff037819 */ /* 0x000fe2000001160a */
[----:B------:R-:W4:Y:S03]  /*8ed0*/  MUFU.EX2 R4, R128 ;  /* 0x0000008000047308 */ /* 0x000f260000000800 */
[----:B------:R-:W-:-:S04]  /*8ee0*/  LOP3.LUT R3, R3, 0xffff, RZ, 0xc0, !PT ;  /* 0x0000ffff03037812 */ /* 0x000fc800078ec0ff */
[----:B------:R-:W-:Y:S02]  /*8ef0*/  ISETP.LE.U32.AND P3, PT, R3, UR12, PT ;  /* 0x0000000c03007c0c */ /* 0x000fe4000bf63070 */
[----:B------:R-:W1:Y:S01]  /*8f00*/  MUFU.EX2 R3, R127 ;  /* 0x0000007f00037308 */ /* 0x000e620000000800 */
[----:B------:R-:W-:Y:S01]  /*8f10*/  PRMT R210, R31, 0x7610, R210 ;  /* 0x000076101fd27816 */ /* 0x000fe200000000d2 */
[----:B------:R-:W-:Y:S02]  /*8f20*/  IMAD.MOV.U32 R149, RZ, RZ, R155 ;  /* 0x000000ffff957224 */ /* 0x000fe400078e009b */
[----:B--2---:R-:W-:Y:S01]  /*8f30*/  @!P2 HFMA2.BF16_V2 R5, -RZ.H0_H0, RZ.H0_H0, -R226.H0_H0 ;  /* 0x200000ffff05a231 */ /* 0x004fe200003409e2 */
[----:B------:R-:W-:Y:S02]  /*8f40*/  PRMT R155, R211, 0x5410, R224 ;  /* 0x00005410d39b7816 */ /* 0x000fe400000000e0 */
[----:B------:R-:W-:Y:S01]  /*8f50*/  @!P6 PRMT R211, R8, 0x5410, RZ ;  /* 0x0000541008d3e816 */ /* 0x000fe200000000ff */
[----:B----4-:R-:W-:Y:S01]  /*8f60*/  FADD.FTZ R8, R4, R18 ;  /* 0x0000001204087221 */ /* 0x010fe20000010000 */
[----:B------:R-:W-:-:S02]  /*8f70*/  PRMT R6, R5, 0x7610, R6 ;  /* 0x0000761005067816 */ /* 0x000fc40000000006 */
[----:B------:R-:W-:Y:S02]  /*8f80*/  @!P5 PRMT R224, R9, 0x5410, RZ ;  /* 0x0000541009e0d816 */ /* 0x000fe400000000ff */
[----:B------:R-:W-:Y:S01]  /*8f90*/  LOP3.LUT R5, R12, 0xff, RZ, 0xc0, !PT ;  /* 0x000000ff0c057812 */ /* 0x000fe200078ec0ff */
[C---:B-1----:R-:W-:Y:S01]  /*8fa0*/  FADD.FTZ R9, R3.reuse, R8 ;  /* 0x0000000803097221 */ /* 0x042fe20000010000 */
[----:B------:R-:W-:Y:S02]  /*8fb0*/  F2FP.BF16.F32.PACK_AB R43, R3, R4 ;  /* 0x00000004032b723e */ /* 0x000fe400000010ff */
[----:B------:R1:W2:Y:S01]  /*8fc0*/  LDL.LU.S16 R3, [R1+0xd4] ;  /* 0x0000d40001037983 */ /* 0x0002a20000300600 */
[----:B---3--:R-:W-:-:S05]  /*8fd0*/  @!P4 HFMA2.BF16_V2 R13, -RZ.H0_H0, RZ.H0_H0, -R210.H0_H0 ;  /* 0x200000ffff0dc231 */ /* 0x008fca00003409d2 */
[----:B------:R-:W-:Y:S02]  /*8fe0*/  PRMT R12, R13, 0x7610, R12 ;  /* 0x000076100d0c7816 */ /* 0x000fe4000000000c */
[----:B------:R1:W3:Y:S01]  /*8ff0*/  LDL.LU.S16 R13, [R1+0xcc] ;  /* 0x0000cc00010d7983 */ /* 0x0002e20000300600 */
[----:B------:R-:W-:Y:S02]  /*9000*/  PRMT R208, R19, 0x7632, R208 ;  /* 0x0000763213d07816 */ /* 0x000fe400000000d0 */
[----:B------:R-:W-:Y:S02]  /*9010*/  @!P2 PRMT R226, R6, 0x5410, RZ ;  /* 0x0000541006e2a816 */ /* 0x000fe400000000ff */
[----:B------:R-:W-:Y:S02]  /*9020*/  PRMT R209, R31, 0x7632, R209 ;  /* 0x000076321fd17816 */ /* 0x000fe400000000d1 */
[----:B------:R-:W-:Y:S01]  /*9030*/  ISETP.LE.U32.AND P2, PT, R5, UR12, PT ;  /* 0x0000000c05007c0c */ /* 0x000fe2000bf43070 */
[----:B---3--:R-:W-:-:S05]  /*9040*/  @!P1 HFMA2.BF16_V2 R13, -RZ.H0_H0, RZ.H0_H0, -R208.H0_H0 ;  /* 0x200000ffff0d9231 */ /* 0x008fca00003409d0 */
[----:B------:R-:W-:Y:S02]  /*9050*/  PRMT R8, R13, 0x7610, R8 ;  /* 0x000076100d087816 */ /* 0x000fe40000000008 */
[----:B------:R1:W3:Y:S01]  /*9060*/  LDL.LU.S16 R13, [R1+0xd0] ;  /* 0x0000d000010d7983 */ /* 0x0002e20000300600 */
[----:B--2---:R-:W-:Y:S01]  /*9070*/  @!P3 HFMA2.BF16_V2 R3, -RZ.H0_H0, RZ.H0_H0, -R209.H0_H0 ;  /* 0x200000ffff03b231 */ /* 0x004fe200003409d1 */
[----:B------:R-:W-:Y:S01]  /*9080*/  MUFU.EX2 R5, R126 ;  /* 0x0000007e00057308 */ /* 0x000fe20000000800 */
[----:B------:R-:W-:Y:S01]  /*9090*/  PRMT R207, R19, 0x7610, R207 ;  /* 0x0000761013cf7816 */ /* 0x000fe200000000cf */
[----:B------:R-:W-:Y:S01]  /*90a0*/  IMAD.MOV.U32 R145, RZ, RZ, R147 ;  /* 0x000000ffff917224 */ /* 0x000fe200078e0093 */
[----:B------:R-:W-:Y:S01]  /*90b0*/  LOP3.LUT R16, R39, UR28, R70, 0x96, !PT ;  /* 0x0000001c27107c12 */ /* 0x000fe2000f8e9646 */
[----:B------:R-:W-:Y:S01]  /*90c0*/  IMAD.MOV.U32 R144, RZ, RZ, R146 ;  /* 0x000000ffff907224 */ /* 0x000fe200078e0092 */
[----:B------:R-:W-:Y:S01]  /*90d0*/  PRMT R10, R3, 0x7610, R10 ;  /* 0x00007610030a7816 */ /* 0x000fe2000000000a */
[----:B------:R1:W2:Y:S02]  /*90e0*/  LDL.LU.S16 R32, [R1+0xe0] ;  /* 0x0000e00001207983 */ /* 0x0002a40000300600 */
[----:B------:R-:W4:Y:S01]  /*90f0*/  MUFU.EX2 R3, R125 ;  /* 0x0000007d00037308 */ /* 0x000f220000000800 */
[----:B------:R-:W-:-:S02]  /*9100*/  IMAD.MOV.U32 R147, RZ, RZ, R149 ;  /* 0x000000ffff937224 */ /* 0x000fc400078e0095 */
[----:B------:R-:W-:Y:S02]  /*9110*/  IMAD.MOV.U32 R149, RZ, RZ, R151 ;  /* 0x000000ffff957224 */ /* 0x000fe400078e0097 */
[----:B------:R-:W-:Y:S02]  /*9120*/  IMAD.MOV.U32 R151, RZ, RZ, R152 ;  /* 0x000000ffff977224 */ /* 0x000fe400078e0098 */
[----:B------:R-:W-:Y:S01]  /*9130*/  IMAD.MOV.U32 R146, RZ, RZ, R147 ;  /* 0x000000ffff927224 */ /* 0x000fe200078e0093 */
[----:B------:R-:W1:Y:S01]  /*9140*/  MUFU.EX2 R7, R81 ;  /* 0x0000005100077308 */ /* 0x000e620000000800 */
[----:B------:R-:W-:Y:S01]  /*9150*/  IMAD.MOV.U32 R147, RZ, RZ, R151 ;  /* 0x000000ffff937224 */ /* 0x000fe200078e0097 */
[----:B------:R-:W-:-:S06]  /*9160*/  PRMT R151, R207, 0x5410, R208 ;  /* 0x00005410cf977816 */ /* 0x000fcc00000000d0 */
[----:B------:R-:W1:Y:S01]  /*9170*/  MUFU.EX2 R6, R78 ;  /* 0x0000004e00067308 */ /* 0x000e620000000800 */
[----:B----4-:R-:W-:Y:S02]  /*9180*/  F2FP.BF16.F32.PACK_AB R44, R3, R5 ;  /* 0x00000005032c723e */ /* 0x010fe400000010ff */
[----:B------:R-:W-:Y:S02]  /*9190*/  PRMT R152, R210, 0x5410, R209 ;  /* 0x00005410d2987816 */ /* 0x000fe400000000d1 */
[----:B------:R-:W-:Y:S02]  /*91a0*/  @!P3 PRMT R209, R10, 0x5410, RZ ;  /* 0x000054100ad1b816 */ /* 0x000fe400000000ff */
[----:B------:R-:W-:Y:S02]  /*91b0*/  @!P1 PRMT R208, R8, 0x5410, RZ ;  /* 0x0000541008d09816 */ /* 0x000fe400000000ff */
[----:B------:R-:W-:Y:S01]  /*91c0*/  LOP3.LUT R17, R15, UR26, R38, 0x96, !PT ;  /* 0x0000001a0f117c12 */ /* 0x000fe2000f8e9626 */
[----:B-1----:R-:W-:-:S04]  /*91d0*/  FADD.FTZ R8, R7, R11 ;  /* 0x0000000b07087221 */ /* 0x002fc80000010000 */
[C---:B------:R-:W-:Y:S01]  /*91e0*/  FADD.FTZ R18, R6.reuse, R8 ;  /* 0x0000000806127221 */ /* 0x040fe20000010000 */
[----:B------:R-:W-:Y:S01]  /*91f0*/  F2FP.BF16.F32.PACK_AB R42, R6, R7 ;  /* 0x00000007062a723e */ /* 0x000fe200000010ff */
[----:B------:R-:W-:Y:S01]  /*9200*/  IMAD.WIDE.U32 R6, R17, -0x2daee0ad, RZ ;  /* 0xd2511f5311067825 */ /* 0x000fe200078e00ff */
[----:B------:R-:W-:-:S03]  /*9210*/  @!P4 PRMT R210, R12, 0x5410, RZ ;  /* 0x000054100cd2c816 */ /* 0x000fc600000000ff */
[----:B---3--:R-:W-:-:S05]  /*9220*/  @!P2 HFMA2.BF16_V2 R13, -RZ.H0_H0, RZ.H0_H0, -R207.H0_H0 ;  /* 0x200000ffff0da231 */ /* 0x008fca00003409cf */
[----:B------:R-:W-:-:S04]  /*9230*/  PRMT R4, R13, 0x7610, R4 ;  /* 0x000076100d047816 */ /* 0x000fc80000000004 */
[----:B------:R-:W-:Y:S01]  /*9240*/  @!P2 PRMT R207, R4, 0x5410, RZ ;  /* 0x0000541004cfa816 */ /* 0x000fe200000000ff */
[----:B------:R-:W-:-:S04]  /*9250*/  FADD.FTZ R4, R5, R9 ;  /* 0x0000000905047221 */ /* 0x000fc80000010000 */
[----:B------:R-:W-:Y:S01]  /*9260*/  FADD.FTZ R13, R3, R4 ;  /* 0x00000004030d7221 */ /* 0x000fe20000010000 */
[----:B------:R-:W-:-:S05]  /*9270*/  IMAD.WIDE.U32 R4, R16, -0x2daee0ad, RZ ;  /* 0xd2511f5310047825 */ /* 0x000fca00078e00ff */
[----:B------:R-:W-:-:S05]  /*9280*/  LOP3.LUT R10, R5, UR17, R20, 0x96, !PT ;  /* 0x00000011050a7c12 */ /* 0x000fca000f8e9614 */
[----:B------:R-:W-:Y:S01]  /*9290*/  IMAD.WIDE.U32 R10, R10, -0x326172a9, RZ ;  /* 0xcd9e8d570a0a7825 */ /* 0x000fe200078e00ff */
[----:B------:R-:W-:-:S04]  /*92a0*/  LOP3.LUT R8, R7, UR11, R4, 0x96, !PT ;  /* 0x0000000b07087c12 */ /* 0x000fc8000f8e9604 */
[----:B------:R-:W-:-:S05]  /*92b0*/  LOP3.LUT R5, R11, UR16, R14, 0x96, !PT ;  /* 0x000000100b057c12 */ /* 0x000fca000f8e960e */
[----:B------:R-:W-:-:S05]  /*92c0*/  IMAD.WIDE.U32 R4, R5, -0x2daee0ad, RZ ;  /* 0xd2511f5305047825 */ /* 0x000fca00078e00ff */
[----:B------:R-:W-:Y:S01]  /*92d0*/  LOP3.LUT R6, R5, UR9, R6, 0x96, !PT ;  /* 0x0000000905067c12 */ /* 0x000fe2000f8e9606 */
[----:B------:R-:W-:-:S04]  /*92e0*/  IMAD.WIDE.U32 R8, R8, -0x326172a9, RZ ;  /* 0xcd9e8d5708087825 */ /* 0x000fc800078e00ff */
[----:B------:R-:W-:-:S05]  /*92f0*/  IMAD.WIDE.U32 R6, R6, -0x326172a9, RZ ;  /* 0xcd9e8d5706067825 */ /* 0x000fca00078e00ff */
[----:B------:R-:W-:Y:S02]  /*9300*/  LOP3.LUT R12, R7, UR23, R8, 0x96, !PT ;  /* 0x00000017070c7c12 */ /* 0x000fe4000f8e9608 */
[----:B------:R-:W1:Y:S01]  /*9310*/  MUFU.EX2 R8, R75 ;  /* 0x0000004b00087308 */ /* 0x000e620000000800 */
[----:B------:R-:W-:-:S07]  /*9320*/  LOP3.LUT R10, R9, UR10, R10, 0x96, !PT ;  /* 0x0000000a090a7c12 */ /* 0x000fce000f8e960a */
[----:B------:R-:W3:Y:S01]  /*9330*/  MUFU.EX2 R7, R74 ;  /* 0x0000004a00077308 */ /* 0x000ee20000000800 */
[----:B------:R-:W-:-:S05]  /*9340*/  IMAD.WIDE.U32 R10, R10, -0x2daee0ad, RZ ;  /* 0xd2511f530a0a7825 */ /* 0x000fca00078e00ff */
[----:B------:R-:W-:Y:S01]  /*9350*/  LOP3.LUT R4, R11, UR8, R4, 0x96, !PT ;  /* 0x000000080b047c12 */ /* 0x000fe2000f8e9604 */
[----:B-1----:R-:W-:-:S04]  /*9360*/  FADD.FTZ R11, R8, R18 ;  /* 0x00000012080b7221 */ /* 0x002fc80000010000 */
[C---:B---3--:R-:W-:Y:S01]  /*9370*/  FADD.FTZ R11, R7.reuse, R11 ;  /* 0x0000000b070b7221 */ /* 0x048fe20000010000 */
[----:B------:R-:W-:Y:S02]  /*9380*/  F2FP.BF16.F32.PACK_AB R31, R7, R8 ;  /* 0x00000008071f723e */ /* 0x000fe400000010ff */
[----:B------:R1:W3:Y:S01]  /*9390*/  LDL.LU.S16 R7, [R1+0xdc] ;  /* 0x0000dc0001077983 */ /* 0x0002e20000300600 */
[----:B------:R-:W-:Y:S01]  /*93a0*/  IMAD.WIDE.U32 R4, R4, -0x326172a9, RZ ;  /* 0xcd9e8d5704047825 */ /* 0x000fe200078e00ff */
[----:B------:R-:W-:Y:S02]  /*93b0*/  PRMT R203, R41, 0x7632, R203 ;  /* 0x0000763229cb7816 */ /* 0x000fe400000000cb */
[----:B------:R1:W4:Y:S02]  /*93c0*/  LDL.LU.S16 R16, [R1+0xe4] ;  /* 0x0000e40001107983 */ /* 0x0003240000300600 */
[----:B------:R-:W-:-:S04]  /*93d0*/  LOP3.LUT R3, R5, UR33, R6, 0x96, !PT ;  /* 0x0000002105037c12 */ /* 0x000fc8000f8e9606 */
[----:B------:R-:W-:-:S04]  /*93e0*/  LOP3.LUT R6, R3, 0xff, RZ, 0xc0, !PT ;  /* 0x000000ff03067812 */ /* 0x000fc800078ec0ff */
[----:B------:R-:W-:Y:S02]  /*93f0*/  ISETP.LE.U32.AND P4, PT, R6, UR12, PT ;  /* 0x0000000c06007c0c */ /* 0x000fe4000bf83070 */
[----:B------:R-:W-:-:S04]  /*9400*/  LOP3.LUT R6, R3, 0xffff, RZ, 0xc0, !PT ;  /* 0x0000ffff03067812 */ /* 0x000fc800078ec0ff */
[----:B------:R-:W-:-:S04]  /*9410*/  SHF.R.U32.HI R6, RZ, 0x8, R6 ;  /* 0x00000008ff067819 */ /* 0x000fc80000011606 */
[----:B------:R-:W-:Y:S02]  /*9420*/  LOP3.LUT R6, R6, 0xffff, RZ, 0xc0, !PT ;  /* 0x0000ffff06067812 */ /* 0x000fe400078ec0ff */
[--C-:B------:R-:W-:Y:S02]  /*9430*/  SHF.R.U32.HI R9, RZ, 0x18, R3.reuse ;  /* 0x00000018ff097819 */ /* 0x100fe40000011603 */
[----:B------:R-:W-:Y:S02]  /*9440*/  ISETP.LE.U32.AND P3, PT, R6, UR12, PT ;  /* 0x0000000c06007c0c */ /* 0x000fe4000bf63070 */
[----:B------:R-:W-:Y:S01]  /*9450*/  SHF.R.U32.HI R3, RZ, 0x10, R3 ;  /* 0x00000010ff037819 */ /* 0x000fe20000011603 */
[----:B------:R-:W2:Y:S01]  /*9460*/  MUFU.EX2 R6, R119 ;  /* 0x0000007700067308 */ /* 0x000ea20000000800 */
[----:B------:R-:W-:Y:S02]  /*9470*/  ISETP.LE.U32.AND P1, PT, R9, UR12, PT ;  /* 0x0000000c09007c0c */ /* 0x000fe4000bf23070 */
[----:B------:R-:W-:-:S05]  /*9480*/  LOP3.LUT R9, R3, 0xff, RZ, 0xc0, !PT ;  /* 0x000000ff03097812 */ /* 0x000fca00078ec0ff */
[----:B------:R-:W1:Y:S02]  /*9490*/  MUFU.EX2 R3, R117 ;  /* 0x0000007500037308 */ /* 0x000e640000000800 */
[----:B---3--:R-:W-:-:S05]  /*94a0*/  @!P3 HFMA2.BF16_V2 R7, -RZ.H0_H0, RZ.H0_H0, -R203.H0_H0 ;  /* 0x200000ffff07b231 */ /* 0x008fca00003409cb */
[----:B------:R-:W-:Y:S01]  /*94b0*/  PRMT R8, R7, 0x7610, R8 ;  /* 0x0000761007087816 */ /* 0x000fe20000000008 */
[----:B--2---:R-:W-:-:S04]  /*94c0*/  FADD.FTZ R7, R6, R13 ;  /* 0x0000000d06077221 */ /* 0x004fc80000010000 */
[----:B-1----:R-:W-:Y:S02]  /*94d0*/  FADD.FTZ R17, R3, R7 ;  /* 0x0000000703117221 */ /* 0x002fe40000010000 */
[----:B------:R1:W2:Y:S01]  /*94e0*/  LDL.LU.S16 R7, [R1+0xe8] ;  /* 0x0000e80001077983 */ /* 0x0002a20000300600 */
[----:B------:R-:W-:Y:S02]  /*94f0*/  ISETP.LE.U32.AND P2, PT, R9, UR12, PT ;  /* 0x0000000c09007c0c */ /* 0x000fe4000bf43070 */
[C---:B------:R-:W-:Y:S02]  /*9500*/  PRMT R201, R40.reuse, 0x7610, R201 ;  /* 0x0000761028c97816 */ /* 0x040fe400000000c9 */
[----:B------:R-:W-:Y:S02]  /*9510*/  PRMT R202, R40, 0x7632, R202 ;  /* 0x0000763228ca7816 */ /* 0x000fe400000000ca */
[----:B------:R-:W-:Y:S01]  /*9520*/  F2FP.BF16.F32.PACK_AB R33, R3, R6 ;  /* 0x000000060321723e */ /* 0x000fe200000010ff */
[----:B------:R-:W-:Y:S01]  /*9530*/  IMAD.MOV.U32 R75, RZ, RZ, R145 ;  /* 0x000000ffff4b7224 */ /* 0x000fe200078e0091 */
[----:B------:R-:W-:Y:S01]  /*9540*/  PRMT R206, R41, 0x7610, R206 ;  /* 0x0000761029ce7816 */ /* 0x000fe200000000ce */
[----:B------:R-:W-:Y:S01]  /*9550*/  IMAD.MOV.U32 R145, RZ, RZ, R146 ;  /* 0x000000ffff917224 */ /* 0x000fe200078e0092 */
[----:B------:R-:W-:Y:S01]  /*9560*/  PRMT R71, R201, 0x5410, R202 ;  /* 0x00005410c9477816 */ /* 0x000fe200000000ca */
[----:B------:R-:W-:-:S02]  /*9570*/  IMAD.MOV.U32 R146, RZ, RZ, R147 ;  /* 0x000000ffff927224 */ /* 0x000fc400078e0093 */
[----:B------:R-:W-:Y:S02]  /*9580*/  IMAD.MOV.U32 R147, RZ, RZ, R154 ;  /* 0x000000ffff937224 */ /* 0x000fe400078e009a */
[----:B------:R-:W-:Y:S02]  /*9590*/  @!P4 HFMA2.BF16_V2 R32, -RZ.H0_H0, RZ.H0_H0, -R206.H0_H0 ;  /* 0x200000ffff20c231 */ /* 0x000fe400003409ce */
[----:B------:R-:W-:Y:S02]  /*95a0*/  IMAD.MOV.U32 R154, RZ, RZ, R150 ;  /* 0x000000ffff9a7224 */ /* 0x000fe400078e0096 */
[----:B----4-:R-:W-:Y:S01]  /*95b0*/  @!P1 HFMA2.BF16_V2 R16, -RZ.H0_H0, RZ.H0_H0, -R202.H0_H0 ;  /* 0x200000ffff109231 */ /* 0x010fe200003409ca */
[----:B------:R-:W-:Y:S02]  /*95c0*/  PRMT R150, R206, 0x5410, R203 ;  /* 0x00005410ce967816 */ /* 0x000fe400000000cb */
[----:B------:R-:W-:Y:S02]  /*95d0*/  @!P3 PRMT R203, R8, 0x5410, RZ ;  /* 0x0000541008cbb816 */ /* 0x000fe400000000ff */
[----:B------:R-:W-:-:S02]  /*95e0*/  LOP3.LUT R8, R4, 0xffff, RZ, 0xc0, !PT ;  /* 0x0000ffff04087812 */ /* 0x000fc400078ec0ff */
[----:B------:R-:W-:Y:S02]  /*95f0*/  PRMT R9, R32, 0x7610, R9 ;  /* 0x0000761020097816 */ /* 0x000fe40000000009 */
[----:B------:R-:W-:Y:S01]  /*9600*/  PRMT R6, R16, 0x7610, R6 ;  /* 0x0000761010067816 */ /* 0x000fe20000000006 */
[----:B------:R1:W3:Y:S01]  /*9610*/  LDL.LU.S16 R32, [R1+0xec] ;  /* 0x0000ec0001207983 */ /* 0x0002e20000300600 */
[----:B------:R-:W-:Y:S02]  /*9620*/  @!P4 PRMT R206, R9, 0x5410, RZ ;  /* 0x0000541009cec816 */ /* 0x000fe400000000ff */
[----:B------:R-:W-:Y:S02]  /*9630*/  @!P1 PRMT R202, R6, 0x5410, RZ ;  /* 0x0000541006ca9816 */ /* 0x000fe400000000ff */
[----:B------:R-:W-:Y:S01]  /*9640*/  SHF.R.U32.HI R8, RZ, 0x8, R8 ;  /* 0x00000008ff087819 */ /* 0x000fe20000011608 */
[----:B--2---:R-:W-:-:S05]  /*9650*/  @!P2 HFMA2.BF16_V2 R7, -RZ.H0_H0, RZ.H0_H0, -R201.H0_H0 ;  /* 0x200000ffff07a231 */ /* 0x004fca00003409c9 */
[----:B------:R-:W-:-:S04]  /*9660*/  PRMT R3, R7, 0x7610, R3 ;  /* 0x0000761007037816 */ /* 0x000fc80000000003 */
[----:B------:R-:W-:Y:S02]  /*9670*/  @!P2 PRMT R201, R3, 0x5410, RZ ;  /* 0x0000541003c9a816 */ /* 0x000fe400000000ff */
[----:B------:R-:W-:Y:S02]  /*9680*/  LOP3.LUT R3, R4, 0xff, RZ, 0xc0, !PT ;  /* 0x000000ff04037812 */ /* 0x000fe400078ec0ff */
[--C-:B------:R-:W-:Y:S02]  /*9690*/  SHF.R.U32.HI R7, RZ, 0x10, R4.reuse ;  /* 0x00000010ff077819 */ /* 0x100fe40000011604 */
[----:B------:R-:W-:Y:S02]  /*96a0*/  ISETP.LE.U32.AND P3, PT, R3, UR12, PT ;  /* 0x0000000c03007c0c */ /* 0x000fe4000bf63070 */
[----:B------:R-:W-:Y:S01]  /*96b0*/  SHF.R.U32.HI R3, RZ, 0x18, R4 ;  /* 0x00000018ff037819 */ /* 0x000fe20000011604 */
[----:B------:R-:W-:-:S03]  /*96c0*/  IMAD.WIDE.U32 R4, R12, -0x2daee0ad, RZ ;  /* 0xd2511f530c047825 */ /* 0x000fc600078e00ff */
[----:B------:R-:W-:Y:S02]  /*96d0*/  ISETP.LE.U32.AND P2, PT, R3, UR12, PT ;  /* 0x0000000c03007c0c */ /* 0x000fe4000bf43070 */
[----:B------:R-:W-:Y:S02]  /*96e0*/  LOP3.LUT R3, R5, UR32, R10, 0x96, !PT ;  /* 0x0000002005037c12 */ /* 0x000fe4000f8e960a */
[C---:B------:R-:W-:Y:S02]  /*96f0*/  LOP3.LUT R6, R4.reuse, 0xff, RZ, 0xc0, !PT ;  /* 0x000000ff04067812 */ /* 0x040fe400078ec0ff */
[----:B------:R-:W-:Y:S02]  /*9700*/  LOP3.LUT R10, R4, 0xffff, RZ, 0xc0, !PT ;  /* 0x0000ffff040a7812 */ /* 0x000fe400078ec0ff */
[--C-:B------:R-:W-:Y:S02]  /*9710*/  SHF.R.U32.HI R12, RZ, 0x10, R4.reuse ;  /* 0x00000010ff0c7819 */ /* 0x100fe40000011604 */
[----:B------:R-:W-:-:S02]  /*9720*/  SHF.R.U32.HI R9, RZ, 0x18, R4 ;  /* 0x00000018ff097819 */ /* 0x000fc40000011604 */
[----:B------:R-:W-:Y:S01]  /*9730*/  LOP3.LUT R4, R7, 0xff, RZ, 0xc0, !PT ;  /* 0x000000ff07047812 */ /* 0x000fe200078ec0ff */
[----:B------:R-:W2:Y:S03]  /*9740*/  MUFU.EX2 R5, R69 ;  /* 0x0000004500057308 */ /* 0x000ea60000000800 */
[----:B------:R-:W-:Y:S02]  /*9750*/  ISETP.LE.U32.AND P1, PT, R4, UR12, PT ;  /* 0x0000000c04007c0c */ /* 0x000fe4000bf23070 */
[----:B------:R-:W-:-:S03]  /*9760*/  ISETP.LE.U32.AND P4, PT, R6, UR12, PT ;  /* 0x0000000c06007c0c */ /* 0x000fc6000bf83070 */
[----:B------:R-:W4:Y:S01]  /*9770*/  MUFU.EX2 R4, R111 ;  /* 0x0000006f00047308 */ /* 0x000f220000000800 */
[----:B------:R-:W-:-:S04]  /*9780*/  SHF.R.U32.HI R6, RZ, 0x10, R3 ;  /* 0x00000010ff067819 */ /* 0x000fc80000011603 */
[----:B------:R-:W-:Y:S02]  /*9790*/  LOP3.LUT R7, R6, 0xff, RZ, 0xc0, !PT ;  /* 0x000000ff06077812 */ /* 0x000fe400078ec0ff */
[----:B------:R-:W-:-:S04]  /*97a0*/  LOP3.LUT R6, R8, 0xffff, RZ, 0xc0, !PT ;  /* 0x0000ffff08067812 */ /* 0x000fc800078ec0ff */
[----:B------:R-:W-:Y:S01]  /*97b0*/  ISETP.LE.U32.AND P5, PT, R6, UR12, PT ;  /* 0x0000000c06007c0c */ /* 0x000fe2000bfa3070 */
[----:B--2---:R-:W-:-:S04]  /*97c0*/  FADD.FTZ R6, R5, R11 ;  /* 0x0000000b05067221 */ /* 0x004fc80000010000 */
[C---:B----4-:R-:W-:Y:S01]  /*97d0*/  FADD.FTZ R11, R4.reuse, R6 ;  /* 0x00000006040b7221 */ /* 0x050fe20000010000 */
[----:B------:R-:W-:Y:S02]  /*97e0*/  F2FP.BF16.F32.PACK_AB R39, R4, R5 ;  /* 0x000000050427723e */ /* 0x000fe400000010ff */
[----:B------:R1:W2:Y:S01]  /*97f0*/  LDL.LU.S16 R4, [R1+0xf0] ;  /* 0x0000f00001047983 */ /* 0x0002a20000300600 */
[C---:B------:R-:W-:Y:S02]  /*9800*/  PRMT R199, R48.reuse, 0x7632, R199 ;  /* 0x0000763230c77816 */ /* 0x040fe400000000c7 */
[----:B------:R-:W-:Y:S01]  /*9810*/  PRMT R200, R48, 0x7610, R200 ;  /* 0x0000761030c87816 */ /* 0x000fe200000000c8 */
[----:B------:R-:W-:-:S04]  /*9820*/  IMAD.MOV.U32 R74, RZ, RZ, R144 ;  /* 0x000000ffff4a7224 */ /* 0x000fc800078e0090 */
[----:B---3--:R-:W-:Y:S02]  /*9830*/  @!P3 HFMA2.BF16_V2 R32, -RZ.H0_H0, RZ.H0_H0, -R200.H0_H0 ;  /* 0x200000ffff20b231 */ /* 0x008fe400003409c8 */
[----:B------:R-:W-:Y:S02]  /*9840*/  IMAD.MOV.U32 R144, RZ, RZ, R145 ;  /* 0x000000ffff907224 */ /* 0x000fe400078e0091 */
[----:B------:R-:W-:Y:S01]  /*9850*/  IMAD.MOV.U32 R145, RZ, RZ, R146 ;  /* 0x000000ffff917224 */ /* 0x000fe200078e0092 */
[----:B------:R-:W-:Y:S01]  /*9860*/  PRMT R19, R32, 0x7610, R19 ;  /* 0x0000761020137816 */ /* 0x000fe20000000013 */
[----:B------:R-:W-:Y:S02]  /*9870*/  IMAD.MOV.U32 R146, RZ, RZ, R153 ;  /* 0x000000ffff927224 */ /* 0x000fe400078e0099 */
[----:B------:R-:W-:Y:S01]  /*9880*/  IMAD.MOV.U32 R153, RZ, RZ, R62 ;  /* 0x000000ffff997224 */ /* 0x000fe200078e003e */
[----:B------:R-:W-:Y:S02]  /*9890*/  PRMT R62, R200, 0x5410, R199 ;  /* 0x00005410c83e7816 */ /* 0x000fe400000000c7 */
[----:B------:R-:W-:Y:S01]  /*98a0*/  @!P3 PRMT R200, R19, 0x5410, RZ ;  /* 0x0000541013c8b816 */ /* 0x000fe200000000ff */
[----:B--2---:R-:W-:-:S05]  /*98b0*/  @!P5 HFMA2.BF16_V2 R4, -RZ.H0_H0, RZ.H0_H0, -R199.H0_H0 ;  /* 0x200000ffff04d231 */ /* 0x004fca00003409c7 */
[----:B------:R-:W-:Y:S02]  /*98c0*/  PRMT R18, R4, 0x7610, R18 ;  /* 0x0000761004127816 */ /* 0x000fe40000000012 */
[----:B------:R-:W-:-:S04]  /*98d0*/  LOP3.LUT R4, R3, 0xff, RZ, 0xc0, !PT ;  /* 0x000000ff03047812 */ /* 0x000fc800078ec0ff */
[----:B------:R-:W-:Y:S02]  /*98e0*/  ISETP.LE.U32.AND P3, PT, R4, UR12, PT ;  /* 0x0000000c04007c0c */ /* 0x000fe4000bf63070 */
[----:B------:R1:W2:Y:S01]  /*98f0*/  LDL.LU.S16 R4, [R1+0xf4] ;  /* 0x0000f40001047983 */ /* 0x0002a20000300600 */
[----:B------:R-:W-:Y:S02]  /*9900*/  PRMT R198, R45, 0x7610, R198 ;  /* 0x000076102dc67816 */ /* 0x000fe400000000c6 */
[----:B------:R-:W-:Y:S02]  /*9910*/  ISETP.LE.U32.AND P6, PT, R7, UR12, PT ;  /* 0x0000000c07007c0c */ /* 0x000fe4000bfc3070 */
[----:B------:R-:W-:-:S04]  /*9920*/  PRMT R196, R45, 0x7632, R196 ;  /* 0x000076322dc47816 */ /* 0x000fc800000000c4 */
        /* <DEDUP_REMOVED lines=22> */
[----:B------:R-:W-:Y:S02]  /*9a90*/  PRMT R193, R49, 0x7610, R193 ;  /* 0x0000761031c17816 */ /* 0x000fe400000000c1 */
[----:B------:R-:W-:Y:S02]  /*9aa0*/  ISETP.LE.U32.AND P1, PT, R9, UR12, PT ;  /* 0x0000000c09007c0c */ /* 0x000fe4000bf23070 */
[----:B------:R-:W-:-:S04]  /*9ab0*/  LOP3.LUT R3, R3, 0xffff, RZ, 0xc0, !PT ;  /* 0x0000ffff03037812 */ /* 0x000fc800078ec0ff */
[----:B------:R-:W-:Y:S01]  /*9ac0*/  SHF.R.U32.HI R3, RZ, 0x8, R3 ;  /* 0x00000008ff037819 */ /* 0x000fe20000011603 */
[----:B---3--:R-:W-:-:S05]  /*9ad0*/  @!P6 HFMA2.BF16_V2 R18, -RZ.H0_H0, RZ.H0_H0, -R193.H0_H0 ;  /* 0x200000ffff12e231 */ /* 0x008fca00003409c1 */
[----:B------:R-:W-:Y:S02]  /*9ae0*/  PRMT R9, R18, 0x7610, R9 ;  /* 0x0000761012097816 */ /* 0x000fe40000000009 */
[----:B------:R1:W3:Y:S01]  /*9af0*/  LDL.LU.S16 R18, [R1+0x104] ;  /* 0x0001040001127983 */ /* 0x0002e20000300600 */
[----:B------:R-:W-:-:S04]  /*9b00*/  LOP3.LUT R3, R3, 0xffff, RZ, 0xc0, !PT ;  /* 0x0000ffff03037812 */ /* 0x000fc800078ec0ff */
[----:B------:R-:W-:Y:S02]  /*9b10*/  ISETP.LE.U32.AND P2, PT, R3, UR12, PT ;  /* 0x0000000c03007c0c */ /* 0x000fe4000bf43070 */
[----:B------:R-:W-:Y:S01]  /*9b20*/  SHF.R.U32.HI R3, RZ, 0x8, R10 ;  /* 0x00000008ff037819 */ /* 0x000fe2000001160a */
[----:B------:R-:W-:Y:S03]  /*9b30*/  MUFU.EX2 R4, R115 ;  /* 0x0000007300047308 */ /* 0x000fe60000000800 */
[----:B------:R-:W-:Y:S02]  /*9b40*/  LOP3.LUT R3, R3, 0xffff, RZ, 0xc0, !PT ;  /* 0x0000ffff03037812 */ /* 0x000fe400078ec0ff */
[----:B------:R-:W-:Y:S02]  /*9b50*/  PRMT R192, R49, 0x7632, R192 ;  /* 0x0000763231c07816 */ /* 0x000fe400000000c0 */
[----:B------:R-:W-:-:S02]  /*9b60*/  ISETP.LE.U32.AND P3, PT, R3, UR12, PT ;  /* 0x0000000c03007c0c */ /* 0x000fc4000bf63070 */
[----:B------:R-:W4:Y:S01]  /*9b70*/  MUFU.EX2 R3, R113 ;  /* 0x0000007100037308 */ /* 0x000f220000000800 */
[----:B------:R-:W-:Y:S02]  /*9b80*/  IMAD.MOV.U32 R95, RZ, RZ, R145 ;  /* 0x000000ffff5f7224 */ /* 0x000fe400078e0091 */
[----:B------:R-:W-:Y:S02]  /*9b90*/  IMAD.MOV.U32 R145, RZ, RZ, R112 ;  /* 0x000000ffff917224 */ /* 0x000fe400078e0070 */
[----:B------:R-:W-:Y:S01]  /*9ba0*/  IMAD.MOV.U32 R112, RZ, RZ, R148 ;  /* 0x000000ffff707224 */ /* 0x000fe200078e0094 */
[----:B------:R-:W-:Y:S02]  /*9bb0*/  PRMT R148, R193, 0x5410, R192 ;  /* 0x00005410c1947816 */ /* 0x000fe400000000c0 */
[----:B------:R-:W-:Y:S02]  /*9bc0*/  @!P6 PRMT R193, R9, 0x5410, RZ ;  /* 0x0000541009c1e816 */ /* 0x000fe400000000ff */
[----:B----4-:R-:W-:Y:S01]  /*9bd0*/  F2FP.BF16.F32.PACK_AB R38, R3, R4 ;  /* 0x000000040326723e */ /* 0x010fe200000010ff */
[----:B---3--:R-:W-:-:S05]  /*9be0*/  @!P5 HFMA2.BF16_V2 R18, -RZ.H0_H0, RZ.H0_H0, -R192.H0_H0 ;  /* 0x200000ffff12d231 */ /* 0x008fca00003409c0 */
[----:B------:R-:W-:Y:S02]  /*9bf0*/  PRMT R8, R18, 0x7610, R8 ;  /* 0x0000761012087816 */ /* 0x000fe40000000008 */
[----:B------:R1:W3:Y:S02]  /*9c00*/  LDL.LU.S16 R18, [R1+0x110] ;  /* 0x0001100001127983 */ /* 0x0002e40000300600 */
[----:B------:R-:W-:Y:S01]  /*9c10*/  @!P5 PRMT R192, R8, 0x5410, RZ ;  /* 0x0000541008c0d816 */ /* 0x000fe200000000ff */
[----:B------:R-:W-:-:S04]  /*9c20*/  FADD.FTZ R8, R4, R17 ;  /* 0x0000001104087221 */ /* 0x000fc80000010000 */
[----:B------:R-:W-:Y:S02]  /*9c30*/  FADD.FTZ R9, R3, R8 ;  /* 0x0000000803097221 */ /* 0x000fe40000010000 */
[----:B------:R1:W4:Y:S04]  /*9c40*/  LDL.LU.S16 R3, [R1+0x10c] ;  /* 0x00010c0001037983 */ /* 0x0003280000300600 */
[----:B------:R1:W3:Y:S01]  /*9c50*/  LDL.LU.S16 R17, [R1+0x118] ;  /* 0x0001180001117983 */ /* 0x0002e20000300600 */
[----:B--2---:R-:W-:-:S05]  /*9c60*/  @!P2 HFMA2.BF16_V2 R5, -RZ.H0_H0, RZ.H0_H0, -R194.H0_H0 ;  /* 0x200000ffff05a231 */ /* 0x004fca00003409c2 */
[----:B------:R-:W-:Y:S02]  /*9c70*/  PRMT R6, R5, 0x7610, R6 ;  /* 0x0000761005067816 */ /* 0x000fe40000000006 */
[----:B------:R-:W-:Y:S02]  /*9c80*/  LOP3.LUT R5, R12, 0xff, RZ, 0xc0, !PT ;  /* 0x000000ff0c057812 */ /* 0x000fe400078ec0ff */
[----:B------:R-:W-:Y:S02]  /*9c90*/  @!P2 PRMT R194, R6, 0x5410, RZ ;  /* 0x0000541006c2a816 */ /* 0x000fe400000000ff */
[----:B------:R-:W-:Y:S02]  /*9ca0*/  ISETP.LE.U32.AND P2, PT, R5, UR12, PT ;  /* 0x0000000c05007c0c */ /* 0x000fe4000bf43070 */
[----:B------:R-:W-:-:S11]  /*9cb0*/  PRMT R189, R21, 0x7610, R189 ;  /* 0x0000761015bd7816 */ /* 0x000fd600000000bd */
[----:B---3--:R-:W-:-:S05]  /*9cc0*/  @!P2 HFMA2.BF16_V2 R17, -RZ.H0_H0, RZ.H0_H0, -R189.H0_H0 ;  /* 0x200000ffff11a231 */ /* 0x008fca00003409bd */
[----:B------:R-:W-:Y:S02]  /*9cd0*/  PRMT R8, R17, 0x7610, R8 ;  /* 0x0000761011087816 */ /* 0x000fe40000000008 */
[----:B------:R1:W2:Y:S01]  /*9ce0*/  LDL.LU.S16 R17, [R1+0x114] ;  /* 0x0001140001117983 */ /* 0x0002a20000300600 */
[----:B------:R-:W-:Y:S01]  /*9cf0*/  PRMT R190, R22, 0x7632, R190 ;  /* 0x0000763216be7816 */ /* 0x000fe200000000be */
[----:B------:R-:W-:Y:S04]  /*9d00*/  MUFU.EX2 R5, R101 ;  /* 0x0000006500057308 */ /* 0x000fe80000000800 */
[----:B----4-:R-:W-:Y:S01]  /*9d10*/  @!P3 HFMA2.BF16_V2 R3, -RZ.H0_H0, RZ.H0_H0, -R190.H0_H0 ;  /* 0x200000ffff03b231 */ /* 0x010fe200003409be */
[----:B------:R-:W-:-:S04]  /*9d20*/  PRMT R188, R21, 0x7632, R188 ;  /* 0x0000763215bc7816 */ /* 0x000fc800000000bc */
[----:B------:R-:W-:Y:S02]  /*9d30*/  PRMT R10, R3, 0x7610, R10 ;  /* 0x00007610030a7816 */ /* 0x000fe4000000000a */
[----:B------:R-:W3:Y:S01]  /*9d40*/  MUFU.EX2 R3, R93 ;  /* 0x0000005d00037308 */ /* 0x000ee20000000800 */
[----:B------:R-:W-:Y:S02]  /*9d50*/  IMAD.MOV.U32 R91, RZ, RZ, R95 ;  /* 0x000000ffff5b7224 */ /* 0x000fe400078e005f */
[----:B------:R-:W-:Y:S02]  /*9d60*/  IMAD.MOV.U32 R95, RZ, RZ, R146 ;  /* 0x000000ffff5f7224 */ /* 0x000fe400078e0092 */
[----:B------:R-:W-:-:S03]  /*9d70*/  IMAD.MOV.U32 R88, RZ, RZ, R91 ;  /* 0x000000ffff587224 */ /* 0x000fc600078e005b */
[----:B------:R-:W4:Y:S01]  /*9d80*/  MUFU.EX2 R7, R116 ;  /* 0x0000007400077308 */ /* 0x000f220000000800 */
[----:B------:R-:W-:Y:S02]  /*9d90*/  IMAD.MOV.U32 R91, RZ, RZ, R95 ;  /* 0x000000ffff5b7224 */ /* 0x000fe400078e005f */
[----:B------:R-:W-:Y:S01]  /*9da0*/  IMAD.MOV.U32 R95, RZ, RZ, R147 ;  /* 0x000000ffff5f7224 */ /* 0x000fe200078e0093 */
[----:B------:R-:W-:-:S04]  /*9db0*/  PRMT R147, R189, 0x5410, R188 ;  /* 0x00005410bd937816 */ /* 0x000fc800000000bc */
[----:B------:R-:W1:Y:S01]  /*9dc0*/  MUFU.EX2 R6, R121 ;  /* 0x0000007900067308 */ /* 0x000e620000000800 */
[----:B------:R-:W-:Y:S02]  /*9dd0*/  LOP3.LUT R13, R37, UR28, R70, 0x96, !PT ;  /* 0x0000001c250d7c12 */ /* 0x000fe4000f8e9646 */
[----:B------:R-:W-:Y:S02]  /*9de0*/  PRMT R191, R22, 0x7610, R191 ;  /* 0x0000761016bf7816 */ /* 0x000fe400000000bf */
[----:B------:R-:W-:Y:S02]  /*9df0*/  LOP3.LUT R16, R15, UR26, R36, 0x96, !PT ;  /* 0x0000001a0f107c12 */ /* 0x000fe4000f8e9624 */
[----:B---3--:R-:W-:Y:S01]  /*9e00*/  F2FP.BF16.F32.PACK_AB R36, R3, R5 ;  /* 0x000000050324723e */ /* 0x008fe200000010ff */
[----:B------:R-:W-:Y:S01]  /*9e10*/  @!P4 HFMA2.BF16_V2 R18, -RZ.H0_H0, RZ.H0_H0, -R191.H0_H0 ;  /* 0x200000ffff12c231 */ /* 0x000fe200003409bf */
[----:B------:R-:W-:Y:S02]  /*9e20*/  PRMT R146, R191, 0x5410, R190 ;  /* 0x00005410bf927816 */ /* 0x000fe400000000be */
[----:B------:R-:W-:Y:S01]  /*9e30*/  @!P2 PRMT R189, R8, 0x5410, RZ ;  /* 0x0000541008bda816 */ /* 0x000fe200000000ff */
[----:B----4-:R-:W-:Y:S01]  /*9e40*/  FADD.FTZ R8, R7, R11 ;  /* 0x0000000b07087221 */ /* 0x010fe20000010000 */
[----:B------:R-:W-:-:S02]  /*9e50*/  @!P3 PRMT R190, R10, 0x5410, RZ ;  /* 0x000054100abeb816 */ /* 0x000fc400000000ff */
[----:B------:R-:W-:Y:S01]  /*9e60*/  PRMT R12, R18, 0x7610, R12 ;  /* 0x00007610120c7816 */ /* 0x000fe2000000000c */
[C---:B-1----:R-:W-:Y:S01]  /*9e70*/  FADD.FTZ R18, R6.reuse, R8 ;  /* 0x0000000806127221 */ /* 0x042fe20000010000 */
[----:B------:R-:W-:Y:S01]  /*9e80*/  F2FP.BF16.F32.PACK_AB R37, R6, R7 ;  /* 0x000000070625723e */ /* 0x000fe200000010ff */
[----:B------:R-:W-:Y:S01]  /*9e90*/  IMAD.WIDE.U32 R6, R16, -0x2daee0ad, RZ ;  /* 0xd2511f5310067825 */ /* 0x000fe200078e00ff */
[----:B------:R-:W-:Y:S02]  /*9ea0*/  @!P4 PRMT R191, R12, 0x5410, RZ ;  /* 0x000054100cbfc816 */ /* 0x000fe400000000ff */
[----:B------:R-:W-:-:S04]  /*9eb0*/  SHF.R.S32.HI R84, RZ, 0x1f, R248 ;  /* 0x0000001fff547819 */ /* 0x000fc800000114f8 */
[----:B------:R-:W-:Y:S01]  /*9ec0*/  LEA.HI R84, R84, R248, RZ, 0x2 ;  /* 0x000000f854547211 */ /* 0x000fe200078f10ff */
[----:B--2---:R-:W-:-:S05]  /*9ed0*/  @!P1 HFMA2.BF16_V2 R17, -RZ.H0_H0, RZ.H0_H0, -R188.H0_H0 ;  /* 0x200000ffff119231 */ /* 0x004fca00003409bc */
        /* <DEDUP_REMOVED lines=16> */
[----:B------:R-:W-:Y:S02]  /*9fe0*/  LOP3.LUT R13, R7, UR23, R8, 0x96, !PT ;  /* 0x00000017070d7c12 */ /* 0x000fe4000f8e9608 */
[----:B------:R-:W-:Y:S01]  /*9ff0*/  LOP3.LUT R7, R84, 0x7ffffffc, RZ, 0xc0, !PT ;  /* 0x7ffffffc54077812 */ /* 0x000fe200078ec0ff */
[----:B------:R-:W-:Y:S01]  /*a000*/  IMAD.MOV.U32 R84, RZ, RZ, R143 ;  /* 0x000000ffff547224 */ /* 0x000fe200078e008f */
[----:B------:R-:W1:Y:S03]  /*a010*/  MUFU.EX2 R8, R169 ;  /* 0x000000a900087308 */ /* 0x000e660000000800 */
[----:B------:R-:W-:-:S05]  /*a020*/  IMAD.IADD R32, R248, 0x1, -R7 ;  /* 0x00000001f8207824 */ /* 0x000fca00078e0a07 */
[----:B------:R-:W2:Y:S01]  /*a030*/  MUFU.EX2 R7, R84 ;  /* 0x0000005400077308 */ /* 0x000ea20000000800 */
[----:B------:R-:W-:-:S04]  /*a040*/  IMAD.WIDE.U32 R4, R4, -0x326172a9, RZ ;  /* 0xcd9e8d5704047825 */ /* 0x000fc800078e00ff */
[----:B------:R-:W-:Y:S02]  /*a050*/  IMAD.MOV.U32 R143, RZ, RZ, R164 ;  /* 0x000000ffff8f7224 */ /* 0x000fe400078e00a4 */
[----:B------:R-:W-:Y:S02]  /*a060*/  IMAD.MOV.U32 R164, RZ, RZ, R112 ;  /* 0x000000ffffa47224 */ /* 0x000fe400078e0070 */
[----:B------:R-:W-:Y:S01]  /*a070*/  IMAD.MOV.U32 R112, RZ, RZ, R100 ;  /* 0x000000ffff707224 */ /* 0x000fe200078e0064 */
[----:B------:R-:W-:Y:S01]  /*a080*/  LOP3.LUT R3, R5, UR33, R6, 0x96, !PT ;  /* 0x0000002105037c12 */ /* 0x000fe2000f8e9606 */
[----:B------:R-:W-:Y:S01]  /*a090*/  IMAD.MOV.U32 R100, RZ, RZ, R175 ;  /* 0x000000ffff647224 */ /* 0x000fe200078e00af */
[----:B------:R-:W-:Y:S01]  /*a0a0*/  LOP3.LUT R11, R4, 0xffff, RZ, 0xc0, !PT ;  /* 0x0000ffff040b7812 */ /* 0x000fe200078ec0ff */
[----:B------:R-:W3:Y:S01]  /*a0b0*/  LDL.LU R175, [R1+0x350] ;  /* 0x0003500001af7983 */ /* 0x000ee20000300800 */
[----:B-1----:R-:W-:-:S03]  /*a0c0*/  FADD.FTZ R5, R8, R18 ;  /* 0x0000001208057221 */ /* 0x002fc60000010000 */
[----:B------:R1:W4:Y:S01]  /*a0d0*/  LDL.LU.S16 R19, [R1+0x11c] ;  /* 0x00011c0001137983 */ /* 0x0003220000300600 */
[----:B--2---:R-:W-:-:S03]  /*a0e0*/  F2FP.BF16.F32.PACK_AB R22, R7, R8 ;  /* 0x000000080716723e */ /* 0x004fc600000010ff */
[----:B------:R1:W2:Y:S01]  /*a0f0*/  LDL.LU.S16 R8, [R1+0x120] ;  /* 0x0001200001087983 */ /* 0x0002a20000300600 */
[----:B------:R-:W-:-:S04]  /*a100*/  LOP3.LUT R6, R3, 0xff, RZ, 0xc0, !PT ;  /* 0x000000ff03067812 */ /* 0x000fc800078ec0ff */
[----:B------:R-:W-:Y:S02]  /*a110*/  ISETP.LE.U32.AND P6, PT, R6, UR12, PT ;  /* 0x0000000c06007c0c */ /* 0x000fe4000bfc3070 */
[----:B------:R-:W-:-:S04]  /*a120*/  LOP3.LUT R6, R3, 0xffff, RZ, 0xc0, !PT ;  /* 0x0000ffff03067812 */ /* 0x000fc800078ec0ff */
[----:B------:R-:W-:-:S04]  /*a130*/  SHF.R.U32.HI R6, RZ, 0x8, R6 ;  /* 0x00000008ff067819 */ /* 0x000fc80000011606 */
[----:B------:R-:W-:Y:S02]  /*a140*/  LOP3.LUT R6, R6, 0xffff, RZ, 0xc0, !PT ;  /* 0x0000ffff06067812 */ /* 0x000fe400078ec0ff */
[--C-:B------:R-:W-:Y:S02]  /*a150*/  SHF.R.U32.HI R9, RZ, 0x10, R3.reuse ;  /* 0x00000010ff097819 */ /* 0x100fe40000011603 */
[----:B------:R-:W-:Y:S02]  /*a160*/  SHF.R.U32.HI R3, RZ, 0x18, R3 ;  /* 0x00000018ff037819 */ /* 0x000fe40000011603 */
[----:B------:R-:W-:Y:S02]  /*a170*/  ISETP.LE.U32.AND P3, PT, R6, UR12, PT ;  /* 0x0000000c06007c0c */ /* 0x000fe4000bf63070 */
[----:B------:R-:W1:Y:S01]  /*a180*/  MUFU.EX2 R6, R108 ;  /* 0x0000006c00067308 */ /* 0x000e620000000800 */
[----:B------:R-:W-:Y:S02]  /*a190*/  ISETP.LE.U32.AND P2, PT, R3, UR12, PT ;  /* 0x0000000c03007c0c */ /* 0x000fe4000bf43070 */
[----:B------:R-:W-:-:S05]  /*a1a0*/  LOP3.LUT R9, R9, 0xff, RZ, 0xc0, !PT ;  /* 0x000000ff09097812 */ /* 0x000fca00078ec0ff */
[----:B------:R-:W1:Y:S01]  /*a1b0*/  MUFU.EX2 R3, R110 ;  /* 0x0000006e00037308 */ /* 0x000e620000000800 */
[----:B------:R-:W-:Y:S02]  /*a1c0*/  ISETP.LE.U32.AND P4, PT, R9, UR12, PT ;  /* 0x0000000c09007c0c */ /* 0x000fe4000bf83070 */
[----:B------:R-:W-:Y:S02]  /*a1d0*/  LOP3.LUT R9, R4, 0xff, RZ, 0xc0, !PT ;  /* 0x000000ff04097812 */ /* 0x000fe400078ec0ff */
[----:B------:R-:W-:Y:S02]  /*a1e0*/  PRMT R185, R43, 0x7632, R185 ;  /* 0x000076322bb97816 */ /* 0x000fe400000000b9 */
[----:B------:R-:W-:Y:S02]  /*a1f0*/  ISETP.LE.U32.AND P1, PT, R9, UR12, PT ;  /* 0x0000000c09007c0c */ /* 0x000fe4000bf23070 */
[--C-:B------:R-:W-:Y:S02]  /*a200*/  SHF.R.U32.HI R9, RZ, 0x18, R4.reuse ;  /* 0x00000018ff097819 */ /* 0x100fe40000011604 */
[----:B------:R-:W-:Y:S01]  /*a210*/  SHF.R.U32.HI R10, RZ, 0x10, R4 ;  /* 0x00000010ff0a7819 */ /* 0x000fe20000011604 */
[----:B-1----:R-:W-:Y:S01]  /*a220*/  FADD.FTZ R4, R6, R17 ;  /* 0x0000001106047221 */ /* 0x002fe20000010000 */
[----:B------:R-:W-:-:S02]  /*a230*/  PRMT R186, R51, 0x7632, R186 ;  /* 0x0000763233ba7816 */ /* 0x000fc400000000ba */
[----:B------:R-:W-:Y:S01]  /*a240*/  PRMT R184, R43, 0x7610, R184 ;  /* 0x000076102bb87816 */ /* 0x000fe200000000b8 */
[C---:B------:R-:W-:Y:S01]  /*a250*/  FADD.FTZ R17, R3.reuse, R4 ;  /* 0x0000000403117221 */ /* 0x040fe20000010000 */
[----:B------:R-:W-:Y:S02]  /*a260*/  F2FP.BF16.F32.PACK_AB R21, R3, R6 ;  /* 0x000000060315723e */ /* 0x000fe400000010ff */
[----:B------:R-:W-:Y:S01]  /*a270*/  LOP3.LUT R3, R10, 0xff, RZ, 0xc0, !PT ;  /* 0x000000ff0a037812 */ /* 0x000fe200078ec0ff */
[----:B------:R1:W-:Y:S02]  /*a280*/  MUFU.EX2 R6, R88 ;  /* 0x0000005800067308 */ /* 0x0003e40000000800 */
[----:B-1----:R-:W-:Y:S02]  /*a290*/  IMAD.MOV.U32 R88, RZ, RZ, R95 ;  /* 0x000000ffff587224 */ /* 0x002fe400078e005f */
[----:B------:R-:W-:Y:S02]  /*a2a0*/  IMAD.MOV.U32 R95, RZ, RZ, R143 ;  /* 0x000000ffff5f7224 */ /* 0x000fe400078e008f */
[----:B------:R-:W-:Y:S01]  /*a2b0*/  IMAD.MOV.U32 R143, RZ, RZ, R144 ;  /* 0x000000ffff8f7224 */ /* 0x000fe200078e0090 */
[----:B------:R-:W-:Y:S01]  /*a2c0*/  PRMT R144, R184, 0x5410, R185 ;  /* 0x00005410b8907816 */ /* 0x000fe200000000b9 */
[----:B----4-:R-:W-:-:S02]  /*a2d0*/  @!P3 HFMA2.BF16_V2 R19, -RZ.H0_H0, RZ.H0_H0, -R186.H0_H0 ;  /* 0x200000ffff13b231 */ /* 0x010fc400003409ba */
[----:B--2---:R-:W-:-:S03]  /*a2e0*/  @!P2 HFMA2.BF16_V2 R8, -RZ.H0_H0, RZ.H0_H0, -R185.H0_H0 ;  /* 0x200000ffff08a231 */ /* 0x004fc600003409b9 */
[----:B------:R-:W-:Y:S02]  /*a2f0*/  PRMT R4, R19, 0x7610, R4 ;  /* 0x0000761013047816 */ /* 0x000fe40000000004 */
[----:B------:R1:W2:Y:S01]  /*a300*/  LDL.LU.S16 R19, [R1+0x124] ;  /* 0x0001240001137983 */ /* 0x0002a20000300600 */
[----:B------:R-:W-:-:S04]  /*a310*/  PRMT R10, R8, 0x7610, R10 ;  /* 0x00007610080a7816 */ /* 0x000fc8000000000a */
[----:B------:R-:W-:Y:S02]  /*a320*/  @!P2 PRMT R185, R10, 0x5410, RZ ;  /* 0x000054100ab9a816 */ /* 0x000fe400000000ff */
[----:B------:R1:W4:Y:S01]  /*a330*/  LDL.LU.S16 R10, [R1+0x128] ;  /* 0x00012800010a7983 */ /* 0x0003220000300600 */
[----:B------:R-:W-:Y:S01]  /*a340*/  PRMT R187, R51, 0x7610, R187 ;  /* 0x0000761033bb7816 */ /* 0x000fe200000000bb */
[----:B------:R-:W-:-:S04]  /*a350*/  IMAD.MOV.U32 R84, RZ, RZ, R145 ;  /* 0x000000ffff547224 */ /* 0x000fc800078e0091 */
[----:B------:R-:W-:Y:S01]  /*a360*/  @!P6 HFMA2.BF16_V2 R248, -RZ.H0_H0, RZ.H0_H0, -R187.H0_H0 ;  /* 0x200000fffff8e231 */ /* 0x000fe200003409bb */
[----:B------:R-:W-:-:S04]  /*a370*/  PRMT R145, R187, 0x5410, R186 ;  /* 0x00005410bb917816 */ /* 0x000fc800000000ba */
[----:B------:R-:W-:Y:S02]  /*a380*/  @!P6 PRMT R187, R248, 0x5410, RZ ;  /* 0x00005410f8bbe816 */ /* 0x000fe400000000ff */
[----:B------:R-:W-:Y:S02]  /*a390*/  ISETP.LE.U32.AND P6, PT, R3, UR12, PT ;  /* 0x0000000c03007c0c */ /* 0x000fe4000bfc3070 */
[----:B------:R-:W-:Y:S02]  /*a3a0*/  SHF.R.U32.HI R3, RZ, 0x8, R11 ;  /* 0x00000008ff037819 */ /* 0x000fe4000001160b */
[----:B------:R-:W-:Y:S01]  /*a3b0*/  ISETP.LE.U32.AND P5, PT, R9, UR12, PT ;  /* 0x0000000c09007c0c */ /* 0x000fe2000bfa3070 */
[----:B------:R-:W-:Y:S01]  /*a3c0*/  FADD.FTZ R9, R7, R5 ;  /* 0x0000000507097221 */ /* 0x000fe20000010000 */
[----:B------:R-:W-:Y:S01]  /*a3d0*/  @!P3 PRMT R186, R4, 0x5410, RZ ;  /* 0x0000541004bab816 */ /* 0x000fe200000000ff */
[----:B------:R-:W-:Y:S01]  /*a3e0*/  IMAD.WIDE.U32 R4, R13, -0x2daee0ad, RZ ;  /* 0xd2511f530d047825 */ /* 0x000fe200078e00ff */
[----:B------:R-:W-:Y:S01]  /*a3f0*/  LOP3.LUT R3, R3, 0xffff, RZ, 0xc0, !PT ;  /* 0x0000ffff03037812 */ /* 0x000fe200078ec0ff */
[----:B------:R-:W3:Y:S03]  /*a400*/  MUFU.EX2 R7, R84 ;  /* 0x0000005400077308 */ /* 0x000ee60000000800 */
[----:B------:R-:W-:-:S02]  /*a410*/  ISETP.LE.U32.AND P3, PT, R3, UR12, PT ;  /* 0x0000000c03007c0c */ /* 0x000fc4000bf63070 */
[----:B------:R-:W-:Y:S02]  /*a420*/  LOP3.LUT R3, R5, UR32, R12, 0x96, !PT ;  /* 0x0000002005037c12 */ /* 0x000fe4000f8e960c */
[----:B------:R-:W-:Y:S02]  /*a430*/  PRMT R183, R42, 0x7610, R183 ;  /* 0x000076102ab77816 */ /* 0x000fe400000000b7 */
[----:B------:R-:W-:-:S04]  /*a440*/  SHF.R.U32.HI R8, RZ, 0x10, R3 ;  /* 0x00000010ff087819 */ /* 0x000fc80000011603 */
[----:B------:R-:W-:-:S04]  /*a450*/  LOP3.LUT R8, R8, 0xff, RZ, 0xc0, !PT ;  /* 0x000000ff08087812 */ /* 0x000fc800078ec0ff */
[----:B------:R-:W-:Y:S01]  /*a460*/  ISETP.LE.U32.AND P2, PT, R8, UR12, PT ;  /* 0x0000000c08007c0c */ /* 0x000fe2000bf43070 */
[----:B---3--:R-:W-:Y:S01]  /*a470*/  FADD.FTZ R8, R7, R9 ;  /* 0x0000000907087221 */ /* 0x008fe20000010000 */
[----:B----4-:R-:W-:-:S05]  /*a480*/  @!P1 HFMA2.BF16_V2 R10, -RZ.H0_H0, RZ.H0_H0, -R183.H0_H0 ;  /* 0x200000ffff0a9231 */ /* 0x010fca00003409b7 */
[----:B------:R-:W-:Y:S02]  /*a490*/  PRMT R9, R10, 0x7610, R9 ;  /* 0x000076100a097816 */ /* 0x000fe40000000009 */
[----:B------:R1:W3:Y:S01]  /*a4a0*/  LDL.LU.S16 R10, [R1+0x12c] ;  /* 0x00012c00010a7983 */ /* 0x0002e20000300600 */
[----:B------:R-:W-:Y:S01]  /*a4b0*/  PRMT R182, R42, 0x7632, R182 ;  /* 0x000076322ab67816 */ /* 0x000fe200000000b6 */
[----:B--2---:R-:W-:Y:S02]  /*a4c0*/  @!P4 HFMA2.BF16_V2 R19, -RZ.H0_H0, RZ.H0_H0, -R184.H0_H0 ;  /* 0x200000ffff13c231 */ /* 0x004fe400003409b8 */
[----:B------:R-:W-:-:S03]  /*a4d0*/  IMAD.MOV.U32 R41, RZ, RZ, R75 ;  /* 0x000000ffff297224 */ /* 0x000fc600078e004b */
[----:B------:R-:W-:Y:S01]  /*a4e0*/  PRMT R12, R19, 0x7610, R12 ;  /* 0x00007610130c7816 */ /* 0x000fe2000000000c */
[----:B------:R-:W-:Y:S01]  /*a4f0*/  FADD.FTZ R19, R6, R8 ;  /* 0x0000000806137221 */ /* 0x000fe20000010000 */
[----:B------:R-:W-:Y:S02]  /*a500*/  PRMT R75, R183, 0x5410, R182 ;  /* 0x00005410b74b7816 */ /* 0x000fe400000000b6 */
[----:B------:R-:W-:Y:S02]  /*a510*/  @!P1 PRMT R183, R9, 0x5410, RZ ;  /* 0x0000541009b79816 */ /* 0x000fe400000000ff */
[----:B------:R1:W2:Y:S01]  /*a520*/  LDL.LU.S16 R9, [R1+0x134] ;  /* 0x0001340001097983 */ /* 0x0002a20000300600 */
[----:B---3--:R-:W-:-:S05]  /*a530*/  @!P3 HFMA2.BF16_V2 R10, -RZ.H0_H0, RZ.H0_H0, -R182.H0_H0 ;  /* 0x200000ffff0ab231 */ /* 0x008fca00003409b6 */
[----:B------:R-:W-:-:S04]  /*a540*/  PRMT R8, R10, 0x7610, R8 ;  /* 0x000076100a087816 */ /* 0x000fc80000000008 */
[----:B------:R-:W-:Y:S02]  /*a550*/  @!P3 PRMT R182, R8, 0x5410, RZ ;  /* 0x0000541008b6b816 */ /* 0x000fe400000000ff */
[----:B------:R1:W3:Y:S01]  /*a560*/  LDL.LU.S16 R8, [R1+0x130] ;  /* 0x0001300001087983 */ /* 0x0002e20000300600 */
[----:B------:R-:W-:Y:S02]  /*a570*/  F2FP.BF16.F32.PACK_AB R18, R6, R7 ;  /* 0x000000070612723e */ /* 0x000fe400000010ff */
[----:B------:R-:W-:Y:S02]  /*a580*/  LOP3.LUT R6, R3, 0xff, RZ, 0xc0, !PT ;  /* 0x000000ff03067812 */ /* 0x000fe400078ec0ff */
[----:B------:R-:W-:Y:S02]  /*a590*/  PRMT R180, R44, 0x7632, R180 ;  /* 0x000076322cb47816 */ /* 0x000fe400000000b4 */
[----:B------:R-:W-:Y:S02]  /*a5a0*/  @!P4 PRMT R184, R12, 0x5410, RZ ;  /* 0x000054100cb8c816 */ /* 0x000fe400000000ff */
[----:B------:R-:W-:-:S02]  /*a5b0*/  ISETP.LE.U32.AND P4, PT, R6, UR12, PT ;  /* 0x0000000c06007c0c */ /* 0x000fc4000bf83070 */
[----:B------:R-:W-:Y:S02]  /*a5c0*/  SHF.R.U32.HI R6, RZ, 0x18, R3 ;  /* 0x00000018ff067819 */ /* 0x000fe40000011603 */
[----:B------:R-:W-:Y:S02]  /*a5d0*/  PRMT R181, R44, 0x7610, R181 ;  /* 0x000076102cb57816 */ /* 0x000fe400000000b5 */
[----:B------:R-:W-:Y:S01]  /*a5e0*/  ISETP.LE.U32.AND P1, PT, R6, UR12, PT ;  /* 0x0000000c06007c0c */ /* 0x000fe2000bf23070 */
[----:B------:R-:W-:Y:S01]  /*a5f0*/  IMAD.MOV.U32 R40, RZ, RZ, R74 ;  /* 0x000000ffff287224 */ /* 0x000fe200078e004a */
[----:B------:R-:W-:Y:S01]  /*a600*/  PRMT R74, R181, 0x5410, R180 ;  /* 0x00005410b54a7816 */ /* 0x000fe200000000b4 */
[----:B---3--:R-:W-:-:S05]  /*a610*/  @!P5 HFMA2.BF16_V2 R8, -RZ.H0_H0, RZ.H0_H0, -R180.H0_H0 ;  /* 0x200000ffff08d231 */ /* 0x008fca00003409b4 */
[----:B------:R-:W-:-:S04]  /*a620*/  PRMT R6, R8, 0x7610, R6 ;  /* 0x0000761008067816 */ /* 0x000fc80000000006 */
[----:B------:R-:W-:Y:S02]  /*a630*/  @!P5 PRMT R180, R6, 0x5410, RZ ;  /* 0x0000541006b4d816 */ /* 0x000fe400000000ff */
[----:B------:R1:W3:Y:S04]  /*a640*/  LDL.LU.S16 R6, [R1+0x138] ;  /* 0x0001380001067983 */ /* 0x0002e80000300600 */
[----:B------:R1:W4:Y:S01]  /*a650*/  LDL.LU.S16 R12, [R1+0x13c] ;  /* 0x00013c00010c7983 */ /* 0x0003220000300600 */
[----:B------:R-:W-:-:S04]  /*a660*/  LOP3.LUT R3, R3, 0xffff, RZ, 0xc0, !PT ;  /* 0x0000ffff03037812 */ /* 0x000fc800078ec0ff */
[----:B------:R-:W-:-:S04]  /*a670*/  SHF.R.U32.HI R3, RZ, 0x8, R3 ;  /* 0x00000008ff037819 */ /* 0x000fc80000011603 */
[----:B------:R-:W-:Y:S01]  /*a680*/  LOP3.LUT R3, R3, 0xffff, RZ, 0xc0, !PT ;  /* 0x0000ffff03037812 */ /* 0x000fe200078ec0ff */
[----:B--2---:R-:W-:Y:S01]  /*a690*/  @!P6 HFMA2.BF16_V2 R9, -RZ.H0_H0, RZ.H0_H0, -R181.H0_H0 ;  /* 0x200000ffff09e231 */ /* 0x004fe200003409b5 */
[----:B------:R-:W-:Y:S02]  /*a6a0*/  PRMT R179, R31, 0x7610, R179 ;  /* 0x000076101fb37816 */ /* 0x000fe400000000b3 */
[----:B------:R-:W-:Y:S02]  /*a6b0*/  ISETP.LE.U32.AND P3, PT, R3, UR12, PT ;  /* 0x0000000c03007c0c */ /* 0x000fe4000bf63070 */
[----:B------:R-:W-:Y:S02]  /*a6c0*/  LOP3.LUT R16, R35, UR28, R70, 0x96, !PT ;  /* 0x0000001c23107c12 */ /* 0x000fe4000f8e9646 */
[----:B------:R-:W-:Y:S02]  /*a6d0*/  LOP3.LUT R15, R15, UR26, R34, 0x96, !PT ;  /* 0x0000001a0f0f7c12 */ /* 0x000fe4000f8e9622 */
[----:B------:R-:W-:-:S02]  /*a6e0*/  PRMT R7, R9, 0x7610, R7 ;  /* 0x0000761009077816 */ /* 0x000fc40000000007 */
[----:B------:R-:W-:Y:S01]  /*a6f0*/  PRMT R178, R31, 0x7632, R178 ;  /* 0x000076321fb27816 */ /* 0x000fe200000000b2 */
[----:B------:R-:W-:Y:S01]  /*a700*/  IMAD.WIDE.U32 R8, R15, -0x2daee0ad, RZ ;  /* 0xd2511f530f087825 */ /* 0x000fe200078e00ff */
[----:B------:R-:W-:-:S03]  /*a710*/  @!P6 PRMT R181, R7, 0x5410, RZ ;  /* 0x0000541007b5e816 */ /* 0x000fc600000000ff */
[----:B------:R-:W-:Y:S02]  /*a720*/  IMAD.MOV.U32 R84, RZ, RZ, R91 ;  /* 0x000000ffff547224 */ /* 0x000fe400078e005b */
[----:B------:R-:W-:Y:S01]  /*a730*/  IMAD.MOV.U32 R91, RZ, RZ, R73 ;  /* 0x000000ffff5b7224 */ /* 0x000fe200078e0049 */
[----:B------:R-:W-:Y:S01]  /*a740*/  PRMT R73, R179, 0x5410, R178 ;  /* 0x00005410b3497816 */ /* 0x000fe200000000b2 */
[----:B---3--:R-:W-:-:S05]  /*a750*/  @!P4 HFMA2.BF16_V2 R6, -RZ.H0_H0, RZ.H0_H0, -R179.H0_H0 ;  /* 0x200000ffff06c231 */ /* 0x008fca00003409b3 */
[----:B------:R-:W-:Y:S01]  /*a760*/  PRMT R11, R6, 0x7610, R11 ;  /* 0x00007610060b7816 */ /* 0x000fe2000000000b */
[----:B------:R-:W-:-:S04]  /*a770*/  IMAD.WIDE.U32 R6, R16, -0x2daee0ad, RZ ;  /* 0xd2511f5310067825 */ /* 0x000fc800078e00ff */
[----:B----4-:R-:W-:Y:S01]  /*a780*/  @!P3 HFMA2.BF16_V2 R12, -RZ.H0_H0, RZ.H0_H0, -R178.H0_H0 ;  /* 0x200000ffff0cb231 */ /* 0x010fe200003409b2 */
[----:B------:R-:W-:-:S04]  /*a790*/  LOP3.LUT R10, R9, UR11, R6, 0x96, !PT ;  /* 0x0000000b090a7c12 */ /* 0x000fc8000f8e9606 */
[----:B------:R-:W-:Y:S02]  /*a7a0*/  PRMT R6, R12, 0x7610, R6 ;  /* 0x000076100c067816 */ /* 0x000fe40000000006 */
[----:B------:R-:W-:Y:S02]  /*a7b0*/  @!P4 PRMT R179, R11, 0x5410, RZ ;  /* 0x000054100bb3c816 */ /* 0x000fe400000000ff */
[----:B------:R-:W-:Y:S01]  /*a7c0*/  @!P3 PRMT R178, R6, 0x5410, RZ ;  /* 0x0000541006b2b816 */ /* 0x000fe200000000ff */
[----:B------:R1:W2:Y:S04]  /*a7d0*/  LDL.LU.S16 R11, [R1+0x144] ;  /* 0x00014400010b7983 */ /* 0x0002a80000300600 */
[----:B------:R1:W3:Y:S01]  /*a7e0*/  LDL.LU.S16 R6, [R1+0x140] ;  /* 0x0001400001067983 */ /* 0x0002e20000300600 */
[----:B------:R-:W-:-:S02]  /*a7f0*/  PRMT R176, R33, 0x7632, R176 ;  /* 0x0000763221b07816 */ /* 0x000fc400000000b0 */
[----:B------:R-:W-:Y:S01]  /*a800*/  PRMT R177, R33, 0x7610, R177 ;  /* 0x0000761021b17816 */ /* 0x000fe200000000b1 */
[----:B------:R-:W-:Y:S01]  /*a810*/  IMAD.MOV.U32 R81, RZ, RZ, R143 ;  /* 0x000000ffff517224 */ /* 0x000fe200078e008f */
[----:B------:R-:W-:Y:S01]  /*a820*/  LOP3.LUT R7, R7, UR17, R20, 0x96, !PT ;  /* 0x0000001107077c12 */ /* 0x000fe2000f8e9614 */
[----:B------:R-:W-:Y:S01]  /*a830*/  IMAD.MOV.U32 R143, RZ, RZ, R153 ;  /* 0x000000ffff8f7224 */ /* 0x000fe200078e0099 */
[----:B------:R1:W4:Y:S01]  /*a840*/  LDL.LU.S16 R43, [R1+0x14c] ;  /* 0x00014c00012b7983 */ /* 0x0003220000300600 */
[----:B------:R-:W-:Y:S02]  /*a850*/  IMAD.MOV.U32 R153, RZ, RZ, R82 ;  /* 0x000000ffff997224 */ /* 0x000fe400078e0052 */
[----:B------:R-:W-:Y:S01]  /*a860*/  IMAD.MOV.U32 R82, RZ, RZ, R72 ;  /* 0x000000ffff527224 */ /* 0x000fe200078e0048 */
[----:B------:R-:W-:Y:S01]  /*a870*/  PRMT R72, R177, 0x5410, R176 ;  /* 0x00005410b1487816 */ /* 0x000fe200000000b0 */
[----:B--2---:R-:W-:Y:S02]  /*a880*/  @!P2 HFMA2.BF16_V2 R11, -RZ.H0_H0, RZ.H0_H0, -R177.H0_H0 ;  /* 0x200000ffff0ba231 */ /* 0x004fe400003409b1 */
[----:B---3--:R-:W-:-:S03]  /*a890*/  @!P1 HFMA2.BF16_V2 R6, -RZ.H0_H0, RZ.H0_H0, -R176.H0_H0 ;  /* 0x200000ffff069231 */ /* 0x008fc600003409b0 */
[----:B------:R-:W-:Y:S02]  /*a8a0*/  PRMT R13, R11, 0x7610, R13 ;  /* 0x000076100b0d7816 */ /* 0x000fe4000000000d */
[----:B------:R-:W-:Y:S01]  /*a8b0*/  PRMT R3, R6, 0x7610, R3 ;  /* 0x0000761006037816 */ /* 0x000fe20000000003 */
[----:B------:R-:W-:-:S04]  /*a8c0*/  IMAD.WIDE.U32 R6, R7, -0x326172a9, RZ ;  /* 0xcd9e8d5707067825 */ /* 0x000fc800078e00ff */
[----:B------:R-:W-:Y:S01]  /*a8d0*/  IMAD.WIDE.U32 R10, R10, -0x326172a9, RZ ;  /* 0xcd9e8d570a0a7825 */ /* 0x000fe200078e00ff */
[----:B------:R-:W-:-:S04]  /*a8e0*/  LOP3.LUT R7, R7, UR16, R14, 0x96, !PT ;  /* 0x0000001007077c12 */ /* 0x000fc8000f8e960e */
[----:B------:R-:W-:Y:S01]  /*a8f0*/  LOP3.LUT R12, R11, UR10, R6, 0x96, !PT ;  /* 0x0000000a0b0c7c12 */ /* 0x000fe2000f8e9606 */
[----:B------:R-:W-:Y:S01]  /*a900*/  IMAD.WIDE.U32 R6, R7, -0x2daee0ad, RZ ;  /* 0xd2511f5307067825 */ /* 0x000fe200078e00ff */
[----:B------:R-:W-:-:S03]  /*a910*/  @!P2 PRMT R177, R13, 0x5410, RZ ;  /* 0x000054100db1a816 */ /* 0x000fc600000000ff */
[----:B------:R-:W-:Y:S01]  /*a920*/  IMAD.WIDE.U32 R12, R12, -0x2daee0ad, RZ ;  /* 0xd2511f530c0c7825 */ /* 0x000fe200078e00ff */
[----:B------:R-:W-:Y:S02]  /*a930*/  LOP3.LUT R7, R7, UR9, R8, 0x96, !PT ;  /* 0x0000000907077c12 */ /* 0x000fe4000f8e9608 */
[----:B------:R-:W-:Y:S02]  /*a940*/  @!P1 PRMT R176, R3, 0x5410, RZ ;  /* 0x0000541003b09816 */ /* 0x000fe400000000ff */
[----:B------:R-:W-:Y:S02]  /*a950*/  LOP3.LUT R3, R4, 0xff, RZ, 0xc0, !PT ;  /* 0x000000ff04037812 */ /* 0x000fe400078ec0ff */
[----:B------:R-:W-:Y:S01]  /*a960*/  LOP3.LUT R8, R13, UR8, R6, 0x96, !PT ;  /* 0x000000080d087c12 */ /* 0x000fe2000f8e9606 */
[----:B------:R-:W-:Y:S01]  /*a970*/  IMAD.WIDE.U32 R6, R7, -0x326172a9, RZ ;  /* 0xcd9e8d5707067825 */ /* 0x000fe200078e00ff */
[----:B------:R-:W-:Y:S02]  /*a980*/  ISETP.LE.U32.AND P2, PT, R3, UR12, PT ;  /* 0x0000000c03007c0c */ /* 0x000fe4000bf43070 */
[----:B------:R-:W-:-:S02]  /*a990*/  SHF.R.U32.HI R3, RZ, 0x18, R4 ;  /* 0x00000018ff037819 */ /* 0x000fc40000011604 */
[----:B------:R-:W-:Y:S02]  /*a9a0*/  LOP3.LUT R11, R4, 0xffff, RZ, 0xc0, !PT ;  /* 0x0000ffff040b7812 */ /* 0x000fe400078ec0ff */
[----:B------:R-:W-:Y:S01]  /*a9b0*/  SHF.R.U32.HI R13, RZ, 0x10, R4 ;  /* 0x00000010ff0d7819 */ /* 0x000fe20000011604 */
[----:B------:R-:W-:Y:S01]  /*a9c0*/  IMAD.WIDE.U32 R4, R8, -0x326172a9, RZ ;  /* 0xcd9e8d5708047825 */ /* 0x000fe200078e00ff */
[----:B------:R-:W-:-:S04]  /*a9d0*/  LOP3.LUT R10, R7, UR23, R10, 0x96, !PT ;  /* 0x00000017070a7c12 */ /* 0x000fc8000f8e960a */
[----:B------:R-:W-:Y:S02]  /*a9e0*/  LOP3.LUT R6, R5, UR33, R6, 0x96, !PT ;  /* 0x0000002105067c12 */ /* 0x000fe4000f8e9606 */
[C---:B------:R-:W-:Y:S02]  /*a9f0*/  LOP3.LUT R9, R4.reuse, 0xff, RZ, 0xc0, !PT ;  /* 0x000000ff04097812 */ /* 0x040fe400078ec0ff */
[----:B------:R-:W-:Y:S02]  /*aa00*/  LOP3.LUT R14, R4, 0xffff, RZ, 0xc0, !PT ;  /* 0x0000ffff040e7812 */ /* 0x000fe400078ec0ff */
[--C-:B------:R-:W-:Y:S02]  /*aa10*/  SHF.R.U32.HI R16, RZ, 0x10, R4.reuse ;  /* 0x00000010ff107819 */ /* 0x100fe40000011604 */
[----:B------:R-:W-:Y:S01]  /*aa20*/  SHF.R.U32.HI R15, RZ, 0x18, R4 ;  /* 0x00000018ff0f7819 */ /* 0x000fe20000011604 */
[----:B------:R-:W-:-:S03]  /*aa30*/  IMAD.WIDE.U32 R4, R10, -0x2daee0ad, RZ ;  /* 0xd2511f530a047825 */ /* 0x000fc600078e00ff */
[C---:B------:R-:W-:Y:S02]  /*aa40*/  LOP3.LUT R7, R4.reuse, 0xff, RZ, 0xc0, !PT ;  /* 0x000000ff04077812 */ /* 0x040fe400078ec0ff */
[----:B------:R-:W-:Y:S02]  /*aa50*/  ISETP.LE.U32.AND P6, PT, R3, UR12, PT ;  /* 0x0000000c03007c0c */ /* 0x000fe4000bfc3070 */
[----:B------:R-:W-:Y:S02]  /*aa60*/  ISETP.LE.U32.AND P4, PT, R7, UR12, PT ;  /* 0x0000000c07007c0c */ /* 0x000fe4000bf83070 */
[----:B------:R-:W2:Y:S01]  /*aa70*/  MUFU.EX2 R7, R160 ;  /* 0x000000a000077308 */ /* 0x000ea20000000800 */
[----:B------:R-:W-:Y:S02]  /*aa80*/  LOP3.LUT R3, R5, UR32, R12, 0x96, !PT ;  /* 0x0000002005037c12 */ /* 0x000fe4000f8e960c */
[----:B------:R-:W-:Y:S02]  /*aa90*/  SHF.R.U32.HI R8, RZ, 0x18, R4 ;  /* 0x00000018ff087819 */ /* 0x000fe40000011604 */
[----:B------:R-:W-:-:S02]  /*aaa0*/  LOP3.LUT R12, R4, 0xffff, RZ, 0xc0, !PT ;  /* 0x0000ffff040c7812 */ /* 0x000fc400078ec0ff */
[----:B------:R-:W-:Y:S02]  /*aab0*/  SHF.R.U32.HI R10, RZ, 0x10, R4 ;  /* 0x00000010ff0a7819 */ /* 0x000fe40000011604 */
[----:B------:R-:W3:Y:S01]  /*aac0*/  MUFU.EX2 R4, R162 ;  /* 0x000000a200047308 */ /* 0x000ee20000000800 */
[----:B------:R-:W-:-:S04]  /*aad0*/  SHF.R.U32.HI R5, RZ, 0x8, R11 ;  /* 0x00000008ff057819 */ /* 0x000fc8000001160b */
[----:B------:R-:W-:Y:S02]  /*aae0*/  LOP3.LUT R5, R5, 0xffff, RZ, 0xc0, !PT ;  /* 0x0000ffff05057812 */ /* 0x000fe400078ec0ff */
[----:B------:R-:W-:Y:S02]  /*aaf0*/  ISETP.LE.U32.AND P1, PT, R8, UR12, PT ;  /* 0x0000000c08007c0c */ /* 0x000fe4000bf23070 */
[----:B------:R-:W-:Y:S02]  /*ab00*/  LOP3.LUT R8, R13, 0xff, RZ, 0xc0, !PT ;  /* 0x000000ff0d087812 */ /* 0x000fe400078ec0ff */
[----:B------:R-:W-:Y:S01]  /*ab10*/  ISETP.LE.U32.AND P3, PT, R5, UR12, PT ;  /* 0x0000000c05007c0c */ /* 0x000fe2000bf63070 */
[----:B--2---:R-:W-:Y:S01]  /*ab20*/  FADD.FTZ R5, R7, R17 ;  /* 0x0000001107057221 */ /* 0x004fe20000010000 */
[----:B------:R-:W-:-:S03]  /*ab30*/  ISETP.LE.U32.AND P5, PT, R8, UR12, PT ;  /* 0x0000000c08007c0c */ /* 0x000fc6000bfa3070 */
[C---:B---3--:R-:W-:Y:S01]  /*ab40*/  FADD.FTZ R8, R4.reuse, R5 ;  /* 0x0000000504087221 */ /* 0x048fe20000010000 */
[----:B------:R-:W-:Y:S02]  /*ab50*/  F2FP.BF16.F32.PACK_AB R7, R4, R7 ;  /* 0x000000070407723e */ /* 0x000fe400000010ff */
[----:B------:R1:W2:Y:S01]  /*ab60*/  LDL.LU.S16 R4, [R1+0x150] ;  /* 0x0001500001047983 */ /* 0x0002a20000300600 */
[--C-:B------:R-:W-:Y:S02]  /*ab70*/  LOP3.LUT R35, R205, UR11, R174.reuse, 0x96, !PT ;  /* 0x0000000bcd237c12 */ /* 0x100fe4000f8e96ae */
[----:B------:R-:W-:Y:S02]  /*ab80*/  PRMT R174, R39, 0x7632, R174 ;  /* 0x0000763227ae7816 */ /* 0x000fe400000000ae */
[----:B------:R-:W-:Y:S01]  /*ab90*/  LOP3.LUT R34, R175, UR17, R120, 0x96, !PT ;  /* 0x00000011af227c12 */ /* 0x000fe2000f8e9678 */
[----:B------:R-:W-:Y:S01]  /*aba0*/  IMAD.MOV.U32 R78, RZ, RZ, R143 ;  /* 0x000000ffff4e7224 */ /* 0x000fe200078e008f */
[----:B------:R-:W-:Y:S01]  /*abb0*/  PRMT R175, R39, 0x7610, R175 ;  /* 0x0000761027af7816 */ /* 0x000fe200000000af */
[----:B------:R-:W-:-:S02]  /*abc0*/  IMAD.MOV.U32 R143, RZ, RZ, R104 ;  /* 0x000000ffff8f7224 */ /* 0x000fc400078e0068 */
[----:B------:R-:W-:Y:S02]  /*abd0*/  IMAD.MOV.U32 R104, RZ, RZ, R65 ;  /* 0x000000ffff687224 */ /* 0x000fe400078e0041 */
[----:B------:R-:W-:Y:S01]  /*abe0*/  IMAD.MOV.U32 R65, RZ, RZ, R67 ;  /* 0x000000ffff417224 */ /* 0x000fe200078e0043 */
[----:B------:R-:W-:Y:S01]  /*abf0*/  PRMT R67, R175, 0x5410, R174 ;  /* 0x00005410af437816 */ /* 0x000fe200000000ae */
[----:B--2---:R-:W-:-:S05]  /*ac00*/  @!P3 HFMA2.BF16_V2 R4, -RZ.H0_H0, RZ.H0_H0, -R174.H0_H0 ;  /* 0x200000ffff04b231 */ /* 0x004fca00003409ae */
[----:B------:R-:W-:-:S04]  /*ac10*/  PRMT R39, R4, 0x7610, R39 ;  /* 0x0000761004277816 */ /* 0x000fc80000000027 */
[----:B------:R-:W-:Y:S02]  /*ac20*/  @!P3 PRMT R174, R39, 0x5410, RZ ;  /* 0x0000541027aeb816 */ /* 0x000fe400000000ff */
[----:B------:R1:W2:Y:S01]  /*ac30*/  LDL.LU.S16 R39, [R1+0x154] ;  /* 0x0001540001277983 */ /* 0x0002a20000300600 */
[C---:B------:R-:W-:Y:S01]  /*ac40*/  PRMT R173, R38.reuse, 0x7610, R173 ;  /* 0x0000761026ad7816 */ /* 0x040fe200000000ad */
[----:B------:R-:W-:Y:S01]  /*ac50*/  IMAD.MOV.U32 R49, RZ, RZ, R41 ;  /* 0x000000ffff317224 */ /* 0x000fe200078e0029 */
[----:B------:R-:W-:Y:S01]  /*ac60*/  PRMT R172, R38, 0x7632, R172 ;  /* 0x0000763226ac7816 */ /* 0x000fe200000000ac */
[----:B------:R-:W-:Y:S02]  /*ac70*/  IMAD.MOV.U32 R41, RZ, RZ, R84 ;  /* 0x000000ffff297224 */ /* 0x000fe400078e0054 */
[----:B------:R-:W-:Y:S02]  /*ac80*/  IMAD.MOV.U32 R84, RZ, RZ, R143 ;  /* 0x000000ffff547224 */ /* 0x000fe400078e008f */
[----:B------:R-:W-:-:S02]  /*ac90*/  IMAD.MOV.U32 R143, RZ, RZ, R104 ;  /* 0x000000ffff8f7224 */ /* 0x000fc400078e0068 */
[----:B------:R-:W-:Y:S01]  /*aca0*/  IMAD.MOV.U32 R104, RZ, RZ, R65 ;  /* 0x000000ffff687224 */ /* 0x000fe200078e0041 */
[----:B------:R-:W-:Y:S01]  /*acb0*/  PRMT R65, R173, 0x5410, R172 ;  /* 0x00005410ad417816 */ /* 0x000fe200000000ac */
[----:B--2---:R-:W-:-:S05]  /*acc0*/  @!P5 HFMA2.BF16_V2 R39, -RZ.H0_H0, RZ.H0_H0, -R173.H0_H0 ;  /* 0x200000ffff27d231 */ /* 0x004fca00003409ad */
[----:B------:R-:W-:-:S04]  /*acd0*/  PRMT R33, R39, 0x7610, R33 ;  /* 0x0000761027217816 */ /* 0x000fc80000000021 */
[----:B------:R-:W-:Y:S02]  /*ace0*/  @!P5 PRMT R173, R33, 0x5410, RZ ;  /* 0x0000541021add816 */ /* 0x000fe400000000ff */
[----:B------:R1:W2:Y:S01]  /*acf0*/  LDL.LU.S16 R33, [R1+0x15c] ;  /* 0x00015c0001217983 */ /* 0x0002a20000300600 */
[----:B------:R-:W-:-:S04]  /*ad00*/  SHF.R.U32.HI R4, RZ, 0x10, R6 ;  /* 0x00000010ff047819 */ /* 0x000fc80000011606 */
[----:B------:R-:W-:Y:S01]  /*ad10*/  LOP3.LUT R4, R4, 0xff, RZ, 0xc0, !PT ;  /* 0x000000ff04047812 */ /* 0x000fe200078ec0ff */
[----:B--2---:R-:W-:-:S05]  /*ad20*/  @!P6 HFMA2.BF16_V2 R33, -RZ.H0_H0, RZ.H0_H0, -R172.H0_H0 ;  /* 0x200000ffff21e231 */ /* 0x004fca00003409ac */
[----:B------:R-:W-:-:S04]  /*ad30*/  PRMT R31, R33, 0x7610, R31 ;  /* 0x00007610211f7816 */ /* 0x000fc8000000001f */
[----:B------:R-:W-:Y:S02]  /*ad40*/  @!P6 PRMT R172, R31, 0x5410, RZ ;  /* 0x000054101face816 */ /* 0x000fe400000000ff */
[----:B------:R1:W2:Y:S01]  /*ad50*/  LDL.LU.S16 R31, [R1+0x164] ;  /* 0x00016400011f7983 */ /* 0x0002a20000300600 */
[----:B------:R-:W-:Y:S02]  /*ad60*/  ISETP.LE.U32.AND P3, PT, R4, UR12, PT ;  /* 0x0000000c04007c0c */ /* 0x000fe4000bf63070 */
[----:B------:R-:W-:-:S04]  /*ad70*/  LOP3.LUT R4, R6, 0xff, RZ, 0xc0, !PT ;  /* 0x000000ff06047812 */ /* 0x000fc800078ec0ff */
[----:B------:R-:W-:Y:S02]  /*ad80*/  ISETP.LE.U32.AND P5, PT, R4, UR12, PT ;  /* 0x0000000c04007c0c */ /* 0x000fe4000bfa3070 */
[----:B------:R-:W-:Y:S02]  /*ad90*/  LOP3.LUT R4, R6, 0xffff, RZ, 0xc0, !PT ;  /* 0x0000ffff06047812 */ /* 0x000fe400078ec0ff */
[----:B------:R-:W-:Y:S02]  /*ada0*/  PRMT R138, R37, 0x7610, R138 ;  /* 0x00007610258a7816 */ /* 0x000fe4000000008a */
[----:B------:R-:W-:-:S04]  /*adb0*/  SHF.R.U32.HI R4, RZ, 0x8, R4 ;  /* 0x00000008ff047819 */ /* 0x000fc80000011604 */
[----:B------:R-:W-:-:S04]  /*adc0*/  LOP3.LUT R4, R4, 0xffff, RZ, 0xc0, !PT ;  /* 0x0000ffff04047812 */ /* 0x000fc800078ec0ff */
[----:B------:R-:W-:Y:S01]  /*add0*/  ISETP.LE.U32.AND P6, PT, R4, UR12, PT ;  /* 0x0000000c04007c0c */ /* 0x000fe2000bfc3070 */
[----:B--2---:R-:W-:-:S05]  /*ade0*/  @!P5 HFMA2.BF16_V2 R31, -RZ.H0_H0, RZ.H0_H0, -R138.H0_H0 ;  /* 0x200000ffff1fd231 */ /* 0x004fca000034098a */
[----:B------:R-:W-:Y:S02]  /*adf0*/  PRMT R4, R31, 0x7610, R4 ;  /* 0x000076101f047816 */ /* 0x000fe40000000004 */
[----:B------:R1:W2:Y:S01]  /*ae00*/  LDL.LU.S16 R31, [R1+0x168] ;  /* 0x00016800011f7983 */ /* 0x0002a20000300600 */
[----:B------:R-:W-:-:S05]  /*ae10*/  PRMT R131, R37, 0x7632, R131 ;  /* 0x0000763225837816 */ /* 0x000fca0000000083 */
[----:B--2---:R-:W-:-:S05]  /*ae20*/  @!P6 HFMA2.BF16_V2 R31, -RZ.H0_H0, RZ.H0_H0, -R131.H0_H0 ;  /* 0x200000ffff1fe231 */ /* 0x004fca0000340983 */
[----:B------:R-:W-:Y:S02]  /*ae30*/  PRMT R20, R31, 0x7610, R20 ;  /* 0x000076101f147816 */ /* 0x000fe40000000014 */
[----:B------:R1:W2:Y:S01]  /*ae40*/  LDL.LU.S16 R31, [R1+0x16c] ;  /* 0x00016c00011f7983 */ /* 0x0002a20000300600 */
[C---:B------:R-:W-:Y:S01]  /*ae50*/  PRMT R130, R36.reuse, 0x7610, R130 ;  /* 0x0000761024827816 */ /* 0x040fe20000000082 */
[----:B------:R-:W-:Y:S01]  /*ae60*/  IMAD.MOV.U32 R111, RZ, RZ, R88 ;  /* 0x000000ffff6f7224 */ /* 0x000fe200078e0058 */
[----:B------:R-:W-:Y:S01]  /*ae70*/  PRMT R129, R36, 0x7632, R129 ;  /* 0x0000763224817816 */ /* 0x000fe20000000081 */
[----:B------:R-:W-:Y:S02]  /*ae80*/  IMAD.MOV.U32 R88, RZ, RZ, R143 ;  /* 0x000000ffff587224 */ /* 0x000fe400078e008f */
[----:B------:R-:W-:Y:S01]  /*ae90*/  IMAD.MOV.U32 R143, RZ, RZ, R154 ;  /* 0x000000ffff8f7224 */ /* 0x000fe200078e009a */
[----:B------:R-:W-:Y:S01]  /*aea0*/  PRMT R154, R130, 0x5410, R129 ;  /* 0x00005410829a7816 */ /* 0x000fe20000000081 */
[----:B--2---:R-:W-:-:S05]  /*aeb0*/  @!P3 HFMA2.BF16_V2 R31, -RZ.H0_H0, RZ.H0_H0, -R130.H0_H0 ;  /* 0x200000ffff1fb231 */ /* 0x004fca0000340982 */
[----:B------:R-:W-:-:S04]  /*aec0*/  PRMT R17, R31, 0x7610, R17 ;  /* 0x000076101f117816 */ /* 0x000fc80000000011 */
[----:B------:R-:W-:Y:S02]  /*aed0*/  @!P3 PRMT R130, R17, 0x5410, RZ ;  /* 0x000054101182b816 */ /* 0x000fe400000000ff */
[----:B------:R1:W2:Y:S01]  /*aee0*/  LDL.LU.S16 R17, [R1+0x174] ;  /* 0x0001740001117983 */ /* 0x0002a20000300600 */
[----:B------:R-:W-:Y:S01]  /*aef0*/  IMAD.MOV.U32 R48, RZ, RZ, R40 ;  /* 0x000000ffff307224 */ /* 0x000fe200078e0028 */
[----:B------:R-:W-:Y:S01]  /*af00*/  SHF.R.U32.HI R6, RZ, 0x18, R6 ;  /* 0x00000018ff067819 */ /* 0x000fe20000011606 */
[----:B------:R-:W-:Y:S02]  /*af10*/  IMAD.MOV.U32 R40, RZ, RZ, R41 ;  /* 0x000000ffff287224 */ /* 0x000fe400078e0029 */
[----:B------:R-:W-:Y:S01]  /*af20*/  IMAD.MOV.U32 R41, RZ, RZ, R153 ;  /* 0x000000ffff297224 */ /* 0x000fe200078e0099 */
[----:B------:R-:W-:Y:S02]  /*af30*/  PRMT R153, R138, 0x5410, R131 ;  /* 0x000054108a997816 */ /* 0x000fe40000000083 */
[----:B------:R-:W-:-:S02]  /*af40*/  @!P5 PRMT R138, R4, 0x5410, RZ ;  /* 0x00005410048ad816 */ /* 0x000fc400000000ff */
[----:B------:R-:W-:Y:S02]  /*af50*/  ISETP.LE.U32.AND P5, PT, R6, UR12, PT ;  /* 0x0000000c06007c0c */ /* 0x000fe4000bfa3070 */
[----:B------:R-:W-:-:S04]  /*af60*/  SHF.R.U32.HI R4, RZ, 0x8, R14 ;  /* 0x00000008ff047819 */ /* 0x000fc8000001160e */
[----:B------:R-:W-:Y:S02]  /*af70*/  LOP3.LUT R4, R4, 0xffff, RZ, 0xc0, !PT ;  /* 0x0000ffff04047812 */ /* 0x000fe400078ec0ff */
[----:B------:R-:W-:Y:S02]  /*af80*/  @!P6 PRMT R131, R20, 0x5410, RZ ;  /* 0x000054101483e816 */ /* 0x000fe400000000ff */
[----:B------:R-:W-:Y:S02]  /*af90*/  ISETP.LE.U32.AND P6, PT, R4, UR12, PT ;  /* 0x0000000c04007c0c */ /* 0x000fe4000bfc3070 */
[----:B------:R-:W-:Y:S01]  /*afa0*/  LOP3.LUT R4, R16, 0xff, RZ, 0xc0, !PT ;  /* 0x000000ff10047812 */ /* 0x000fe200078ec0ff */
[----:B--2---:R-:W-:-:S05]  /*afb0*/  @!P5 HFMA2.BF16_V2 R17, -RZ.H0_H0, RZ.H0_H0, -R129.H0_H0 ;  /* 0x200000ffff11d231 */ /* 0x004fca0000340981 */
[----:B------:R-:W-:Y:S02]  /*afc0*/  PRMT R16, R17, 0x7610, R16 ;  /* 0x0000761011107816 */ /* 0x000fe40000000010 */
[----:B------:R1:W2:Y:S01]  /*afd0*/  LDL.LU.S16 R17, [R1+0x170] ;  /* 0x0001700001117983 */ /* 0x0002a20000300600 */
[----:B----4-:R-:W-:-:S05]  /*afe0*/  @!P2 HFMA2.BF16_V2 R43, -RZ.H0_H0, RZ.H0_H0, -R175.H0_H0 ;  /* 0x200000ffff2ba231 */ /* 0x010fca00003409af */
[----:B------:R-:W-:-:S04]  /*aff0*/  PRMT R42, R43, 0x7610, R42 ;  /* 0x000076102b2a7816 */ /* 0x000fc8000000002a */
[----:B------:R-:W-:Y:S02]  /*b000*/  @!P2 PRMT R175, R42, 0x5410, RZ ;  /* 0x000054102aafa816 */ /* 0x000fe400000000ff */
[----:B------:R-:W-:Y:S02]  /*b010*/  ISETP.LE.U32.AND P2, PT, R9, UR12, PT ;  /* 0x0000000c09007c0c */ /* 0x000fe4000bf43070 */
[----:B------:R-:W-:Y:S01]  /*b020*/  PRMT R128, R22, 0x7610, R128 ;  /* 0x0000761016807816 */ /* 0x000fe20000000080 */
[----:B------:R-:W-:Y:S01]  /*b030*/  IMAD.MOV.U32 R45, RZ, RZ, R111 ;  /* 0x000000ffff2d7224 */ /* 0x000fe200078e006f */
[----:B------:R-:W-:Y:S01]  /*b040*/  ISETP.LE.U32.AND P3, PT, R4, UR12, PT ;  /* 0x0000000c04007c0c */ /* 0x000fe2000bf63070 */
[----:B------:R-:W-:Y:S01]  /*b050*/  IMAD.MOV.U32 R111, RZ, RZ, R88 ;  /* 0x000000ffff6f7224 */ /* 0x000fe200078e0058 */
[----:B------:R-:W-:Y:S01]  /*b060*/  PRMT R127, R22, 0x7632, R127 ;  /* 0x00007632167f7816 */ /* 0x000fe2000000007f */
[----:B------:R-:W-:Y:S02]  /*b070*/  IMAD.MOV.U32 R88, RZ, RZ, R109 ;  /* 0x000000ffff587224 */ /* 0x000fe400078e006d */
[----:B------:R-:W-:Y:S01]  /*b080*/  IMAD.MOV.U32 R109, RZ, RZ, R141 ;  /* 0x000000ffff6d7224 */ /* 0x000fe200078e008d */
[----:B------:R-:W-:-:S03]  /*b090*/  PRMT R141, R128, 0x5410, R127 ;  /* 0x00005410808d7816 */ /* 0x000fc6000000007f */
[----:B--2---:R-:W-:-:S05]  /*b0a0*/  @!P2 HFMA2.BF16_V2 R17, -RZ.H0_H0, RZ.H0_H0, -R128.H0_H0 ;  /* 0x200000ffff11a231 */ /* 0x004fca0000340980 */
[----:B------:R-:W-:-:S04]  /*b0b0*/  PRMT R4, R17, 0x7610, R4 ;  /* 0x0000761011047816 */ /* 0x000fc80000000004 */
[----:B------:R-:W-:Y:S02]  /*b0c0*/  @!P2 PRMT R128, R4, 0x5410, RZ ;  /* 0x000054100480a816 */ /* 0x000fe400000000ff */
[----:B------:R1:W2:Y:S01]  /*b0d0*/  LDL.LU.S16 R4, [R1+0x178] ;  /* 0x0001780001047983 */ /* 0x0002a20000300600 */
[----:B------:R-:W-:Y:S01]  /*b0e0*/  @!P5 PRMT R129, R16, 0x5410, RZ ;  /* 0x000054101081d816 */ /* 0x000fe200000000ff */
[----:B--2---:R-:W-:-:S05]  /*b0f0*/  @!P6 HFMA2.BF16_V2 R4, -RZ.H0_H0, RZ.H0_H0, -R127.H0_H0 ;  /* 0x200000ffff04e231 */ /* 0x004fca000034097f */
[----:B------:R-:W-:Y:S02]  /*b100*/  PRMT R5, R4, 0x7610, R5 ;  /* 0x0000761004057816 */ /* 0x000fe40000000005 */
[----:B------:R-:W-:-:S04]  /*b110*/  LOP3.LUT R4, R10, 0xff, RZ, 0xc0, !PT ;  /* 0x000000ff0a047812 */ /* 0x000fc800078ec0ff */
[----:B------:R-:W-:Y:S02]  /*b120*/  ISETP.LE.U32.AND P2, PT, R4, UR12, PT ;  /* 0x0000000c04007c0c */ /* 0x000fe4000bf43070 */
[----:B------:R1:W2:Y:S04]  /*b130*/  LDL.LU.S16 R4, [R1+0x17c] ;  /* 0x00017c0001047983 */ /* 0x0002a80000300600 */
[----:B------:R1:W3:Y:S01]  /*b140*/  LDL.LU.S16 R16, [R1+0x180] ;  /* 0x0001800001107983 */ /* 0x0002e20000300600 */
[----:B------:R-:W-:Y:S02]  /*b150*/  ISETP.LE.U32.AND P5, PT, R15, UR12, PT ;  /* 0x0000000c0f007c0c */ /* 0x000fe4000bfa3070 */
[C---:B------:R-:W-:Y:S01]  /*b160*/  PRMT R125, R21.reuse, 0x7632, R125 ;  /* 0x00007632157d7816 */ /* 0x040fe2000000007d */
[----:B------:R-:W-:Y:S01]  /*b170*/  IMAD.MOV.U32 R50, RZ, RZ, R45 ;  /* 0x000000ffff327224 */ /* 0x000fe200078e002d */
[----:B------:R-:W-:Y:S01]  /*b180*/  PRMT R126, R21, 0x7610, R126 ;  /* 0x00007610157e7816 */ /* 0x000fe2000000007e */
[----:B------:R-:W-:-:S02]  /*b190*/  IMAD.MOV.U32 R45, RZ, RZ, R111 ;  /* 0x000000ffff2d7224 */ /* 0x000fc400078e006f */
[----:B------:R-:W-:Y:S02]  /*b1a0*/  IMAD.MOV.U32 R111, RZ, RZ, R40 ;  /* 0x000000ffff6f7224 */ /* 0x000fe400078e0028 */
[----:B------:R-:W-:Y:S02]  /*b1b0*/  IMAD.MOV.U32 R40, RZ, RZ, R78 ;  /* 0x000000ffff287224 */ /* 0x000fe400078e004e */
[----:B------:R-:W-:Y:S02]  /*b1c0*/  IMAD.MOV.U32 R78, RZ, RZ, R81 ;  /* 0x000000ffff4e7224 */ /* 0x000fe400078e0051 */
[----:B------:R-:W-:Y:S01]  /*b1d0*/  IMAD.MOV.U32 R81, RZ, RZ, R140 ;  /* 0x000000ffff517224 */ /* 0x000fe200078e008c */
[----:B------:R-:W-:Y:S01]  /*b1e0*/  PRMT R140, R126, 0x5410, R125 ;  /* 0x000054107e8c7816 */ /* 0x000fe2000000007d */
[----:B---3--:R-:W-:-:S05]  /*b1f0*/  @!P5 HFMA2.BF16_V2 R16, -RZ.H0_H0, RZ.H0_H0, -R125.H0_H0 ;  /* 0x200000ffff10d231 */ /* 0x008fca000034097d */
[----:B------:R-:W-:-:S04]  /*b200*/  PRMT R14, R16, 0x7610, R14 ;  /* 0x00007610100e7816 */ /* 0x000fc8000000000e */
[----:B------:R-:W-:Y:S02]  /*b210*/  @!P5 PRMT R125, R14, 0x5410, RZ ;  /* 0x000054100e7dd816 */ /* 0x000fe400000000ff */
[----:B------:R1:W3:Y:S01]  /*b220*/  LDL.LU.S16 R14, [R1+0x184] ;  /* 0x00018400010e7983 */ /* 0x0002e20000300600 */
[----:B--2---:R-:W-:Y:S01]  /*b230*/  @!P3 HFMA2.BF16_V2 R4, -RZ.H0_H0, RZ.H0_H0, -R126.H0_H0 ;  /* 0x200000ffff04b231 */ /* 0x004fe2000034097e */
[----:B------:R-:W-:Y:S02]  /*b240*/  @!P6 PRMT R127, R5, 0x5410, RZ ;  /* 0x00005410057fe816 */ /* 0x000fe400000000ff */
[C---:B------:R-:W-:Y:S02]  /*b250*/  LOP3.LUT R5, R3.reuse, 0xff, RZ, 0xc0, !PT ;  /* 0x000000ff03057812 */ /* 0x040fe400078ec0ff */
[----:B------:R-:W-:Y:S02]  /*b260*/  PRMT R15, R4, 0x7610, R15 ;  /* 0x00007610040f7816 */ /* 0x000fe4000000000f */
[----:B------:R-:W-:-:S02]  /*b270*/  LOP3.LUT R4, R3, 0xffff, RZ, 0xc0, !PT ;  /* 0x0000ffff03047812 */ /* 0x000fc400078ec0ff */
[----:B------:R-:W-:Y:S02]  /*b280*/  ISETP.LE.U32.AND P6, PT, R5, UR12, PT ;  /* 0x0000000c05007c0c */ /* 0x000fe4000bfc3070 */
[----:B------:R-:W-:-:S04]  /*b290*/  SHF.R.U32.HI R4, RZ, 0x8, R4 ;  /* 0x00000008ff047819 */ /* 0x000fc80000011604 */
[----:B------:R-:W-:Y:S02]  /*b2a0*/  LOP3.LUT R4, R4, 0xffff, RZ, 0xc0, !PT ;  /* 0x0000ffff04047812 */ /* 0x000fe400078ec0ff */
[----:B------:R-:W-:Y:S02]  /*b2b0*/  @!P3 PRMT R126, R15, 0x5410, RZ ;  /* 0x000054100f7eb816 */ /* 0x000fe400000000ff */
[----:B------:R-:W-:Y:S02]  /*b2c0*/  ISETP.LE.U32.AND P3, PT, R4, UR12, PT ;  /* 0x0000000c04007c0c */ /* 0x000fe4000bf63070 */
[----:B------:R-:W-:Y:S02]  /*b2d0*/  SHF.R.U32.HI R4, RZ, 0x18, R3 ;  /* 0x00000018ff047819 */ /* 0x000fe40000011603 */
[----:B------:R-:W-:Y:S02]  /*b2e0*/  PRMT R124, R18, 0x7610, R124 ;  /* 0x00007610127c7816 */ /* 0x000fe4000000007c */
[----:B------:R-:W-:-:S02]  /*b2f0*/  ISETP.LE.U32.AND P5, PT, R4, UR12, PT ;  /* 0x0000000c04007c0c */ /* 0x000fc4000bfa3070 */
[----:B------:R2:W4:Y:S01]  /*b300*/  MUFU.EX2 R4, R50 ;  /* 0x0000003200047308 */ /* 0x0005220000000800 */
[----:B------:R-:W-:Y:S01]  /*b310*/  PRMT R123, R18, 0x7632, R123 ;  /* 0x00007632127b7816 */ /* 0x000fe2000000007b */
[----:B--2---:R-:W-:Y:S02]  /*b320*/  IMAD.MOV.U32 R50, RZ, RZ, R48 ;  /* 0x000000ffff327224 */ /* 0x004fe400078e0030 */
[----:B------:R-:W-:Y:S02]  /*b330*/  IMAD.MOV.U32 R48, RZ, RZ, R111 ;  /* 0x000000ffff307224 */ /* 0x000fe400078e006f */
[----:B------:R-:W-:Y:S02]  /*b340*/  IMAD.MOV.U32 R111, RZ, RZ, R40 ;  /* 0x000000ffff6f7224 */ /* 0x000fe400078e0028 */
[----:B------:R-:W-:Y:S02]  /*b350*/  IMAD.MOV.U32 R40, RZ, RZ, R78 ;  /* 0x000000ffff287224 */ /* 0x000fe400078e004e */
[----:B------:R-:W-:-:S02]  /*b360*/  IMAD.MOV.U32 R78, RZ, RZ, R81 ;  /* 0x000000ffff4e7224 */ /* 0x000fc400078e0051 */
[----:B------:R-:W-:Y:S02]  /*b370*/  IMAD.MOV.U32 R81, RZ, RZ, R91 ;  /* 0x000000ffff517224 */ /* 0x000fe400078e005b */
[----:B------:R-:W-:Y:S01]  /*b380*/  IMAD.MOV.U32 R91, RZ, RZ, R161 ;  /* 0x000000ffff5b7224 */ /* 0x000fe200078e00a1 */
[----:B------:R-:W-:Y:S01]  /*b390*/  PRMT R161, R124, 0x5410, R123 ;  /* 0x000054107ca17816 */ /* 0x000fe2000000007b */
[----:B---3--:R-:W-:-:S05]  /*b3a0*/  @!P6 HFMA2.BF16_V2 R14, -RZ.H0_H0, RZ.H0_H0, -R124.H0_H0 ;  /* 0x200000ffff0ee231 */ /* 0x008fca000034097c */
[----:B------:R-:W-:-:S04]  /*b3b0*/  PRMT R13, R14, 0x7610, R13 ;  /* 0x000076100e0d7816 */ /* 0x000fc8000000000d */
[----:B------:R-:W-:Y:S02]  /*b3c0*/  @!P6 PRMT R124, R13, 0x5410, RZ ;  /* 0x000054100d7ce816 */ /* 0x000fe400000000ff */
[----:B------:R1:W2:Y:S01]  /*b3d0*/  LDL.LU.S16 R13, [R1+0x188] ;  /* 0x00018800010d7983 */ /* 0x0002a20000300600 */
[----:B------:R-:W-:-:S04]  /*b3e0*/  SHF.R.U32.HI R3, RZ, 0x10, R3 ;  /* 0x00000010ff037819 */ /* 0x000fc80000011603 */
[----:B------:R-:W-:-:S04]  /*b3f0*/  LOP3.LUT R3, R3, 0xff, RZ, 0xc0, !PT ;  /* 0x000000ff03037812 */ /* 0x000fc800078ec0ff */
[----:B------:R-:W-:Y:S02]  /*b400*/  ISETP.LE.U32.AND P6, PT, R3, UR12, PT ;  /* 0x0000000c03007c0c */ /* 0x000fe4000bfc3070 */
[----:B------:R-:W-:Y:S01]  /*b410*/  SHF.R.U32.HI R3, RZ, 0x8, R12 ;  /* 0x00000008ff037819 */ /* 0x000fe2000001160c */
[----:B--2---:R-:W-:-:S05]  /*b420*/  @!P3 HFMA2.BF16_V2 R13, -RZ.H0_H0, RZ.H0_H0, -R123.H0_H0 ;  /* 0x200000ffff0db231 */ /* 0x004fca000034097b */
[----:B------:R-:W-:Y:S02]  /*b430*/  PRMT R12, R13, 0x7610, R12 ;  /* 0x000076100d0c7816 */ /* 0x000fe4000000000c */
[----:B------:R1:W2:Y:S02]  /*b440*/  LDL.LU.S16 R13, [R1+0x190] ;  /* 0x00019000010d7983 */ /* 0x0002a40000300600 */
[----:B------:R-:W-:Y:S02]  /*b450*/  @!P3 PRMT R123, R12, 0x5410, RZ ;  /* 0x000054100c7bb816 */ /* 0x000fe400000000ff */
[----:B------:R1:W3:Y:S01]  /*b460*/  LDL.LU.S16 R12, [R1+0x18c] ;  /* 0x00018c00010c7983 */ /* 0x0002e20000300600 */
[C---:B------:R-:W-:Y:S02]  /*b470*/  PRMT R122, R7.reuse, 0x7610, R122 ;  /* 0x00007610077a7816 */ /* 0x040fe4000000007a */
[----:B------:R-:W-:Y:S01]  /*b480*/  PRMT R121, R7, 0x7632, R121 ;  /* 0x0000763207797816 */ /* 0x000fe20000000079 */
[----:B------:R-:W4:Y:S02]  /*b490*/  MUFU.EX2 R248, R45 ;  /* 0x0000002d00f87308 */ /* 0x000f240000000800 */
[----:B--2---:R-:W-:-:S05]  /*b4a0*/  @!P6 HFMA2.BF16_V2 R13, -RZ.H0_H0, RZ.H0_H0, -R122.H0_H0 ;  /* 0x200000ffff0de231 */ /* 0x004fca000034097a */
[----:B------:R-:W-:Y:S02]  /*b4b0*/  PRMT R11, R13, 0x7610, R11 ;  /* 0x000076100d0b7816 */ /* 0x000fe4000000000b */
[----:B------:R1:W2:Y:S01]  /*b4c0*/  LDL.LU.S16 R13, [R1+0x198] ;  /* 0x00019800010d7983 */ /* 0x0002a20000300600 */
[----:B---3--:R-:W-:-:S05]  /*b4d0*/  @!P5 HFMA2.BF16_V2 R12, -RZ.H0_H0, RZ.H0_H0, -R121.H0_H0 ;  /* 0x200000ffff0cd231 */ /* 0x008fca0000340979 */
[----:B------:R-:W-:Y:S02]  /*b4e0*/  PRMT R10, R12, 0x7610, R10 ;  /* 0x000076100c0a7816 */ /* 0x000fe4000000000a */
[----:B------:R1:W3:Y:S01]  /*b4f0*/  LDL.LU.S16 R12, [R1+0x194] ;  /* 0x00019400010c7983 */ /* 0x0002e20000300600 */
[----:B------:R-:W-:Y:S01]  /*b500*/  LOP3.LUT R3, R3, 0xffff, RZ, 0xc0, !PT ;  /* 0x0000ffff03037812 */ /* 0x000fe200078ec0ff */
[----:B----4-:R-:W-:Y:S01]  /*b510*/  FADD.FTZ R42, R4, R19 ;  /* 0x00000013042a7221 */ /* 0x010fe20000010000 */
[----:B------:R-:W-:Y:S02]  /*b520*/  F2FP.BF16.F32.PACK_AB R4, R248, R4 ;  /* 0x00000004f804723e */ /* 0x000fe400000010ff */
[----:B------:R-:W-:Y:S02]  /*b530*/  ISETP.LE.U32.AND P3, PT, R3, UR12, PT ;  /* 0x0000000c03007c0c */ /* 0x000fe4000bf63070 */
[----:B------:R-:W4:Y:S01]  /*b540*/  MUFU.EX2 R3, R168 ;  /* 0x000000a800037308 */ /* 0x000f220000000800 */
[----:B------:R-:W-:Y:S01]  /*b550*/  PRMT R119, R4, 0x7610, R119 ;  /* 0x0000761004777816 */ /* 0x000fe20000000077 */
[----:B------:R-:W-:-:S02]  /*b560*/  IMAD.MOV.U32 R45, RZ, RZ, R48 ;  /* 0x000000ffff2d7224 */ /* 0x000fc400078e0030 */
[----:B------:R-:W-:Y:S02]  /*b570*/  IMAD.MOV.U32 R48, RZ, RZ, R40 ;  /* 0x000000ffff307224 */ /* 0x000fe400078e0028 */
[----:B------:R-:W-:Y:S01]  /*b580*/  IMAD.MOV.U32 R40, RZ, RZ, R78 ;  /* 0x000000ffff287224 */ /* 0x000fe200078e004e */
[----:B------:R-:W-:Y:S01]  /*b590*/  PRMT R118, R4, 0x7632, R118 ;  /* 0x0000763204767816 */ /* 0x000fe20000000076 */
[----:B------:R-:W-:Y:S02]  /*b5a0*/  IMAD.MOV.U32 R78, RZ, RZ, R81 ;  /* 0x000000ffff4e7224 */ /* 0x000fe400078e0051 */
[----:B------:R-:W-:Y:S02]  /*b5b0*/  IMAD.MOV.U32 R81, RZ, RZ, R143 ;  /* 0x000000ffff517224 */ /* 0x000fe400078e008f */
[----:B------:R-:W-:Y:S02]  /*b5c0*/  IMAD.MOV.U32 R51, RZ, RZ, R49 ;  /* 0x000000ffff337224 */ /* 0x000fe400078e0031 */
[----:B------:R-:W-:-:S02]  /*b5d0*/  IMAD.MOV.U32 R143, RZ, RZ, R106 ;  /* 0x000000ffff8f7224 */ /* 0x000fc400078e006a */
[----:B------:R-:W-:Y:S02]  /*b5e0*/  IMAD.MOV.U32 R106, RZ, RZ, R109 ;  /* 0x000000ffff6a7224 */ /* 0x000fe400078e006d */
[----:B------:R-:W-:Y:S01]  /*b5f0*/  IMAD.MOV.U32 R109, RZ, RZ, R142 ;  /* 0x000000ffff6d7224 */ /* 0x000fe200078e008e */
[----:B------:R-:W-:Y:S01]  /*b600*/  PRMT R142, R119, 0x5410, R118 ;  /* 0x00005410778e7816 */ /* 0x000fe20000000076 */
[----:B------:R-:W-:Y:S02]  /*b610*/  IMAD.MOV.U32 R39, RZ, RZ, R51 ;  /* 0x000000ffff277224 */ /* 0x000fe400078e0033 */
[----:B----4-:R-:W-:Y:S01]  /*b620*/  FADD.FTZ R51, R3, R8 ;  /* 0x0000000803337221 */ /* 0x010fe20000010000 */
[----:B------:R-:W4:Y:S01]  /*b630*/  MUFU.EX2 R205, R170 ;  /* 0x000000aa00cd7308 */ /* 0x000f220000000800 */
[----:B------:R-:W-:-:S04]  /*b640*/  ULEA UR6, UR18, UR22, 0x7 ;  /* 0x0000001612067291 */ /* 0x000fc8000f8e383f */
[----:B------:R-:W-:Y:S01]  /*b650*/  UIADD3 UR6, UR6, -0x80, URZ ;  /* 0xffffff8006067890 */ /* 0x000fe2000fffe03f */
[----:B----4-:R-:W-:Y:S01]  /*b660*/  F2FP.BF16.F32.PACK_AB R4, R205, R3 ;  /* 0x00000003cd04723e */ /* 0x010fe200000010ff */
[----:B--2---:R-:W-:-:S05]  /*b670*/  @!P4 HFMA2.BF16_V2 R13, -RZ.H0_H0, RZ.H0_H0, -R119.H0_H0 ;  /* 0x200000ffff0dc231 */ /* 0x004fca0000340977 */
[----:B------:R-:W-:-:S04]  /*b680*/  PRMT R9, R13, 0x7610, R9 ;  /* 0x000076100d097816 */ /* 0x000fc80000000009 */
[----:B------:R-:W-:Y:S02]  /*b690*/  @!P4 PRMT R119, R9, 0x5410, RZ ;  /* 0x000054100977c816 */ /* 0x000fe400000000ff */
[----:B------:R1:W2:Y:S04]  /*b6a0*/  LDL.LU.S16 R9, [R1+0x1a0] ;  /* 0x0001a00001097983 */ /* 0x0002a80000300600 */
[----:B------:R1:W4:Y:S01]  /*b6b0*/  LDL.LU.S16 R8, [R1+0x19c] ;  /* 0x00019c0001087983 */ /* 0x0003220000300600 */
[----:B---3--:R-:W-:-:S05]  /*b6c0*/  @!P3 HFMA2.BF16_V2 R12, -RZ.H0_H0, RZ.H0_H0, -R118.H0_H0 ;  /* 0x200000ffff0cb231 */ /* 0x008fca0000340976 */
[----:B------:R-:W-:-:S04]  /*b6d0*/  PRMT R5, R12, 0x7610, R5 ;  /* 0x000076100c057816 */ /* 0x000fc80000000005 */
[----:B------:R-:W-:Y:S01]  /*b6e0*/  @!P3 PRMT R118, R5, 0x5410, RZ ;  /* 0x000054100576b816 */ /* 0x000fe200000000ff */
[----:B------:R-:W-:-:S04]  /*b6f0*/  IMAD.SHL.U32 R5, R32, 0x2, RZ ;  /* 0x0000000220057824 */ /* 0x000fc800078e00ff */
[----:B------:R-:W-:Y:S01]  /*b700*/  IMAD R3, R45, UR19, R5 ;  /* 0x000000132d037c24 */ /* 0x000fe2000f8e0205 */
[C---:B------:R-:W-:Y:S01]  /*b710*/  PRMT R117, R4.reuse, 0x7610, R117 ;  /* 0x0000761004757816 */ /* 0x040fe20000000075 */
[----:B------:R-:W-:Y:S01]  /*b720*/  IMAD.U32 R5, RZ, RZ, UR6 ;  /* 0x00000006ff057e24 */ /* 0x000fe2000f8e00ff */
[----:B------:R-:W-:Y:S02]  /*b730*/  PRMT R116, R4, 0x7632, R116 ;  /* 0x0000763204747816 */ /* 0x000fe40000000074 */
[----:B------:R-:W-:Y:S02]  /*b740*/  SHF.R.S32.HI R4, RZ, 0x1f, R3 ;  /* 0x0000001fff047819 */ /* 0x000fe40000011403 */
[----:B------:R-:W-:Y:S01]  /*b750*/  IADD3 R3, P3, R3, UR6, RZ ;  /* 0x0000000603037c10 */ /* 0x000fe2000ff7e0ff */
[----:B------:R-:W-:-:S03]  /*b760*/  ULDC.64 UR6, c[0x0][0x2a8] ;  /* 0x0000aa0000067ab9 */ /* 0x000fc60000000a00 */
[----:B------:R-:W-:Y:S02]  /*b770*/  LEA.HI.X.SX32 R5, R5, R4, 0x1, P3 ;  /* 0x0000000405057211 */ /* 0x000fe400018f0eff */
[C---:B------:R-:W-:Y:S01]  /*b780*/  LEA R4, P3, R3.reuse, UR6, 0x1 ;  /* 0x0000000603047c11 */ /* 0x040fe2000f8608ff */
[----:B------:R-:W-:Y:S01]  /*b790*/  USHF.L.U32 UR6, UR19, 0x3, URZ ;  /* 0x0000000313067899 */ /* 0x000fe2000800063f */
[----:B------:R-:W-:Y:S02]  /*b7a0*/  IMAD.MOV.U32 R45, RZ, RZ, R40 ;  /* 0x000000ffff2d7224 */ /* 0x000fe400078e0028 */
[----:B------:R-:W-:Y:S01]  /*b7b0*/  LEA.HI.X R5, R3, UR7, R5, 0x1, P3 ;  /* 0x0000000703057c11 */ /* 0x000fe200098f0c05 */
[----:B------:R-:W-:Y:S02]  /*b7c0*/  IMAD.MOV.U32 R38, RZ, RZ, R50 ;  /* 0x000000ffff267224 */ /* 0x000fe400078e0032 */
[----:B------:R-:W-:Y:S02]  /*b7d0*/  IMAD.MOV.U32 R115, RZ, RZ, R48 ;  /* 0x000000ffff737224 */ /* 0x000fe400078e0030 */
[----:B------:R-:W-:-:S02]  /*b7e0*/  IMAD.U32 R3, RZ, RZ, UR6 ;  /* 0x00000006ff037e24 */ /* 0x000fc4000f8e00ff */
[----:B------:R-:W-:Y:S02]  /*b7f0*/  IMAD.MOV.U32 R50, RZ, RZ, R45 ;  /* 0x000000ffff327224 */ /* 0x000fe400078e002d */
[----:B------:R-:W-:Y:S02]  /*b800*/  IMAD.MOV.U32 R45, RZ, RZ, R111 ;  /* 0x000000ffff2d7224 */ /* 0x000fe400078e006f */
[----:B------:R-:W-:Y:S02]  /*b810*/  IMAD.MOV.U32 R48, RZ, RZ, R84 ;  /* 0x000000ffff307224 */ /* 0x000fe400078e0054 */
[----:B------:R-:W-:Y:S02]  /*b820*/  IMAD.MOV.U32 R84, RZ, RZ, R82 ;  /* 0x000000ffff547224 */ /* 0x000fe400078e0052 */
[----:B------:R-:W-:Y:S02]  /*b830*/  IMAD.MOV.U32 R111, RZ, RZ, R83 ;  /* 0x000000ffff6f7224 */ /* 0x000fe400078e0053 */
[----:B------:R-:W-:-:S04]  /*b840*/  IMAD.WIDE R82, R3, 0x2, R4 ;  /* 0x0000000203527825 */ /* 0x000fc800078e0204 */
[----:B------:R-:W-:Y:S01]  /*b850*/  IMAD.MOV.U32 R49, RZ, RZ, R115 ;  /* 0x000000ffff317224 */ /* 0x000fe200078e0073 */
[----:B------:R-:W-:Y:S03]  /*b860*/  STG.E.U16 desc[UR20][R4.64], R66 ;  /* 0x0000004204007986 */ /* 0x000fe6000c101514 */
[----:B------:R-:W-:Y:S01]  /*b870*/  IMAD.MOV.U32 R169, RZ, RZ, R49 ;  /* 0x000000ffffa97224 */ /* 0x000fe200078e0031 */
[----:B------:R-:W-:Y:S01]  /*b880*/  STG.E.U16 desc[UR20][R4.64+0x2], R64 ;  /* 0x0000024004007986 */ /* 0x000fe2000c101514 */
[----:B------:R-:W-:Y:S02]  /*b890*/  IMAD.MOV.U32 R49, RZ, RZ, R103 ;  /* 0x000000ffff317224 */ /* 0x000fe400078e0067 */
[----:B------:R-:W-:Y:S01]  /*b8a0*/  IMAD.MOV.U32 R103, RZ, RZ, R106 ;  /* 0x000000ffff677224 */ /* 0x000fe200078e006a */
[----:B------:R3:W-:Y:S01]  /*b8b0*/  STG.E.U16 desc[UR20][R82.64], R54 ;  /* 0x0000003652007986 */ /* 0x0007e2000c101514 */
[----:B------:R-:W-:-:S03]  /*b8c0*/  IMAD.MOV.U32 R106, RZ, RZ, R104 ;  /* 0x000000ffff6a7224 */ /* 0x000fc600078e0068 */
[----:B------:R1:W-:Y:S01]  /*b8d0*/  STG.E.U16 desc[UR20][R82.64+0x2], R55 ;  /* 0x0000023752007986 */ /* 0x0003e2000c101514 */
[----:B------:R-:W-:Y:S02]  /*b8e0*/  IMAD.MOV.U32 R104, RZ, RZ, R100 ;  /* 0x000000ffff687224 */ /* 0x000fe400078e0064 */
[----:B---3--:R-:W-:Y:S02]  /*b8f0*/  IMAD.MOV.U32 R54, RZ, RZ, R38 ;  /* 0x000000ffff367224 */ /* 0x008fe400078e0026 */
[----:B------:R-:W-:Y:S02]  /*b900*/  IMAD.MOV.U32 R38, RZ, RZ, R134 ;  /* 0x000000ffff267224 */ /* 0x000fe400078e0086 */
[----:B-1----:R-:W-:Y:S02]  /*b910*/  IMAD.MOV.U32 R55, RZ, RZ, R39 ;  /* 0x000000ffff377224 */ /* 0x002fe400078e0027 */
[----:B------:R-:W-:Y:S02]  /*b920*/  IMAD.MOV.U32 R39, RZ, RZ, R135 ;  /* 0x000000ffff277224 */ /* 0x000fe400078e0087 */
[----:B------:R1:W5:Y:S04]  /*b930*/  LDL.LU.64 R134, [R1+0x348] ;  /* 0x0003480001867983 */ /* 0x0003680000300a00 */
[----:B------:R-:W3:Y:S01]  /*b940*/  LDL.LU R100, [R1+0x1f0] ;  /* 0x0001f00001647983 */ /* 0x000ee20000300800 */
[----:B------:R-:W-:-:S02]  /*b950*/  PRMT R160, R122, 0x5410, R121 ;  /* 0x000054107aa07816 */ /* 0x000fc40000000079 */
[----:B------:R-:W-:Y:S02]  /*b960*/  @!P6 PRMT R122, R11, 0x5410, RZ ;  /* 0x000054100b7ae816 */ /* 0x000fe400000000ff */
[----:B------:R-:W-:Y:S01]  /*b970*/  @!P5 PRMT R121, R10, 0x5410, RZ ;  /* 0x000054100a79d816 */ /* 0x000fe200000000ff */
[----:B------:R-:W-:-:S04]  /*b980*/  IMAD.WIDE.U32 R10, R35, -0x326172a9, RZ ;  /* 0xcd9e8d57230a7825 */ /* 0x000fc800078e00ff */
[----:B------:R-:W-:Y:S02]  /*b990*/  IMAD.MOV.U32 R40, RZ, RZ, R78 ;  /* 0x000000ffff287224 */ /* 0x000fe400078e004e */
[----:B------:R-:W-:Y:S01]  /*b9a0*/  IMAD.MOV.U32 R78, RZ, RZ, R143 ;  /* 0x000000ffff4e7224 */ /* 0x000fe200078e008f */
[----:B------:R-:W-:Y:S01]  /*b9b0*/  PRMT R143, R117, 0x5410, R116 ;  /* 0x00005410758f7816 */ /* 0x000fe20000000074 */
[----:B------:R-:W-:Y:S01]  /*b9c0*/  USHF.L.U32 UR6, UR19, 0x6, URZ ;  /* 0x0000000613067899 */ /* 0x000fe2000800063f */
[----:B------:R-:W-:Y:S01]  /*b9d0*/  IMAD.MOV.U32 R101, RZ, RZ, R48 ;  /* 0x000000ffff657224 */ /* 0x000fe200078e0030 */
[----:B------:R-:W-:Y:S01]  /*b9e0*/  UIMAD UR19, UR19, 0x48, URZ ;  /* 0x00000048131378a4 */ /* 0x000fe2000f8e023f */
[----:B------:R-:W-:-:S03]  /*b9f0*/  IMAD.MOV.U32 R48, RZ, RZ, R91 ;  /* 0x000000ffff307224 */ /* 0x000fc600078e005b */
[----:B------:R-:W-:Y:S02]  /*ba00*/  IMAD.U32 R3, RZ, RZ, UR6 ;  /* 0x00000006ff037e24 */ /* 0x000fe4000f8e00ff */
[----:B------:R-:W-:Y:S02]  /*ba10*/  IMAD.MOV.U32 R93, RZ, RZ, R45 ;  /* 0x000000ffff5d7224 */ /* 0x000fe400078e002d */
[----:B------:R-:W-:Y:S02]  /*ba20*/  IMAD.MOV.U32 R91, RZ, RZ, R87 ;  /* 0x000000ffff5b7224 */ /* 0x000fe400078e0057 */
[----:B------:R-:W-:Y:S02]  /*ba30*/  IMAD.MOV.U32 R45, RZ, RZ, R81 ;  /* 0x000000ffff2d7224 */ /* 0x000fe400078e0051 */
[----:B------:R-:W-:Y:S02]  /*ba40*/  IMAD.MOV.U32 R87, RZ, RZ, R80 ;  /* 0x000000ffff577224 */ /* 0x000fe400078e0050 */
[----:B------:R-:W-:-:S04]  /*ba50*/  IMAD.WIDE R80, R3, 0x2, R4 ;  /* 0x0000000203507825 */ /* 0x000fc800078e0204 */
[----:B------:R-:W-:Y:S02]  /*ba60*/  IMAD.MOV.U32 R113, RZ, RZ, R111 ;  /* 0x000000ffff717224 */ /* 0x000fe400078e006f */
[----:B------:R-:W-:Y:S02]  /*ba70*/  IMAD.U32 R3, RZ, RZ, UR19 ;  /* 0x00000013ff037e24 */ /* 0x000fe4000f8e00ff */
[----:B------:R-:W-:Y:S02]  /*ba80*/  IMAD.MOV.U32 R111, RZ, RZ, R88 ;  /* 0x000000ffff6f7224 */ /* 0x000fe400078e0058 */
[----:B------:R-:W-:Y:S02]  /*ba90*/  IMAD.MOV.U32 R88, RZ, RZ, R95 ;  /* 0x000000ffff587224 */ /* 0x000fe400078e005f */
[----:B------:R-:W-:Y:S02]  /*baa0*/  IMAD.MOV.U32 R115, RZ, RZ, R78 ;  /* 0x000000ffff737224 */ /* 0x000fe400078e004e */
[----:B------:R-:W-:-:S02]  /*bab0*/  IMAD.MOV.U32 R95, RZ, RZ, R79 ;  /* 0x000000ffff5f7224 */ /* 0x000fc400078e004f */
[----:B------:R-:W-:Y:S01]  /*bac0*/  IMAD.WIDE R78, R3, 0x2, R4 ;  /* 0x00000002034e7825 */ /* 0x000fe200078e0204 */
[----:B------:R-:W-:Y:S04]  /*bad0*/  STG.E.U16 desc[UR20][R80.64], R26 ;  /* 0x0000001a50007986 */ /* 0x000fe8000c101514 */
[----:B------:R-:W-:Y:S04]  /*bae0*/  STG.E.U16 desc[UR20][R80.64+0x2], R25 ;  /* 0x0000021950007986 */ /* 0x000fe8000c101514 */
[----:B------:R-:W-:Y:S04]  /*baf0*/  STG.E.U16 desc[UR20][R78.64], R23 ;  /* 0x000000174e007986 */ /* 0x000fe8000c101514 */
[----:B------:R-:W-:Y:S04]  /*bb00*/  STG.E.U16 desc[UR20][R78.64+0x2], R24 ;  /* 0x000002184e007986 */ /* 0x000fe8000c101514 */
[----:B------:R-:W-:Y:S04]  /*bb10*/  STG.E.U16 desc[UR20][R4.64+0x10], R58 ;  /* 0x0000103a04007986 */ /* 0x000fe8000c101514 */
[----:B------:R-:W-:Y:S04]  /*bb20*/  STG.E.U16 desc[UR20][R4.64+0x12], R63 ;  /* 0x0000123f04007986 */ /* 0x000fe8000c101514 */
[----:B------:R1:W-:Y:S01]  /*bb30*/  STG.E.U16 desc[UR20][R82.64+0x12], R61 ;  /* 0x0000123d52007986 */ /* 0x0003e2000c101514 */
[----:B--2---:R-:W-:-:S02]  /*bb40*/  @!P2 HFMA2.BF16_V2 R9, -RZ.H0_H0, RZ.H0_H0, -R117.H0_H0 ;  /* 0x200000ffff09a231 */ /* 0x004fc40000340975 */
[----:B----4-:R-:W-:-:S03]  /*bb50*/  @!P1 HFMA2.BF16_V2 R8, -RZ.H0_H0, RZ.H0_H0, -R116.H0_H0 ;  /* 0x200000ffff089231 */ /* 0x010fc60000340974 */
[----:B------:R-:W-:Y:S02]  /*bb60*/  PRMT R7, R9, 0x7610, R7 ;  /* 0x0000761009077816 */ /* 0x000fe40000000007 */
[----:B------:R-:W-:Y:S01]  /*bb70*/  PRMT R6, R8, 0x7610, R6 ;  /* 0x0000761008067816 */ /* 0x000fe20000000006 */
[----:B------:R-:W-:-:S03]  /*bb80*/  IMAD.WIDE.U32 R8, R34, -0x326172a9, RZ ;  /* 0xcd9e8d5722087825 */ /* 0x000fc600078e00ff */
[----:B------:R-:W-:Y:S02]  /*bb90*/  @!P1 PRMT R116, R6, 0x5410, RZ ;  /* 0x0000541006749816 */ /* 0x000fe400000000ff */
[----:B------:R-:W-:Y:S02]  /*bba0*/  LOP3.LUT R6, R9, UR16, R46, 0x96, !PT ;  /* 0x0000001009067c12 */ /* 0x000fe4000f8e962e */
[----:B------:R-:W-:Y:S02]  /*bbb0*/  LOP3.LUT R12, R11, UR10, R8, 0x96, !PT ;  /* 0x0000000a0b0c7c12 */ /* 0x000fe4000f8e9608 */
[----:B------:R-:W-:Y:S01]  /*bbc0*/  @!P2 PRMT R117, R7, 0x5410, RZ ;  /* 0x000054100775a816 */ /* 0x000fe200000000ff */
[----:B------:R-:W-:-:S04]  /*bbd0*/  IMAD.WIDE.U32 R6, R6, -0x2daee0ad, RZ ;  /* 0xd2511f5306067825 */ /* 0x000fc800078e00ff */
[----:B------:R-:W-:Y:S01]  /*bbe0*/  IMAD.WIDE.U32 R12, R12, -0x2daee0ad, RZ ;  /* 0xd2511f530c0c7825 */ /* 0x000fe200078e00ff */
[----:B------:R-:W-:-:S04]  /*bbf0*/  LOP3.LUT R9, R7, UR9, R204, 0x96, !PT ;  /* 0x0000000907097c12 */ /* 0x000fc8000f8e96cc */
[----:B------:R-:W-:Y:S01]  /*bc00*/  LOP3.LUT R6, R13, UR8, R6, 0x96, !PT ;  /* 0x000000080d067c12 */ /* 0x000fe2000f8e9606 */
[----:B------:R-:W-:-:S04]  /*bc10*/  IMAD.WIDE.U32 R8, R9, -0x326172a9, RZ ;  /* 0xcd9e8d5709087825 */ /* 0x000fc800078e00ff */
[----:B------:R-:W-:-:S05]  /*bc20*/  IMAD.WIDE.U32 R6, R6, -0x326172a9, RZ ;  /* 0xcd9e8d5706067825 */ /* 0x000fca00078e00ff */
[----:B------:R-:W-:Y:S02]  /*bc30*/  LOP3.LUT R3, R7, UR33, R8, 0x96, !PT ;  /* 0x0000002107037c12 */ /* 0x000fe4000f8e9608 */
[----:B------:R-:W-:-:S04]  /*bc40*/  LOP3.LUT R7, R6, 0xffff, RZ, 0xc0, !PT ;  /* 0x0000ffff06077812 */ /* 0x000fc800078ec0ff */
[----:B------:R-:W-:Y:S02]  /*bc50*/  SHF.R.U32.HI R8, RZ, 0x8, R7 ;  /* 0x00000008ff087819 */ /* 0x000fe40000011607 */
[----:B------:R-:W-:-:S04]  /*bc60*/  LOP3.LUT R7, R6, 0xff, RZ, 0xc0, !PT ;  /* 0x000000ff06077812 */ /* 0x000fc800078ec0ff */
[----:B------:R-:W-:Y:S02]  /*bc70*/  PRMT R22, R7, 0x5410, R8 ;  /* 0x0000541007167816 */ /* 0x000fe40000000008 */
[--C-:B------:R-:W-:Y:S02]  /*bc80*/  SHF.R.U32.HI R8, RZ, 0x10, R6.reuse ;  /* 0x00000010ff087819 */ /* 0x100fe40000011606 */
[----:B------:R-:W-:Y:S02]  /*bc90*/  SHF.R.U32.HI R7, RZ, 0x18, R6 ;  /* 0x00000018ff077819 */ /* 0x000fe40000011606 */
[----:B------:R-:W-:-:S04]  /*bca0*/  LOP3.LUT R6, R8, 0xff, RZ, 0xc0, !PT ;  /* 0x000000ff08067812 */ /* 0x000fc800078ec0ff */
[----:B------:R-:W-:Y:S02]  /*bcb0*/  PRMT R21, R6, 0x5410, R7 ;  /* 0x0000541006157816 */ /* 0x000fe40000000007 */
[----:B------:R-:W-:Y:S02]  /*bcc0*/  LOP3.LUT R6, R3, 0xffff, RZ, 0xc0, !PT ;  /* 0x0000ffff03067812 */ /* 0x000fe400078ec0ff */
[----:B------:R-:W-:Y:S02]  /*bcd0*/  LOP3.LUT R10, R9, UR23, R10, 0x96, !PT ;  /* 0x00000017090a7c12 */ /* 0x000fe4000f8e960a */
[----:B------:R-:W-:Y:S02]  /*bce0*/  SHF.R.U32.HI R7, RZ, 0x8, R6 ;  /* 0x00000008ff077819 */ /* 0x000fe40000011606 */
[----:B------:R-:W-:Y:S02]  /*bcf0*/  LOP3.LUT R6, R3, 0xff, RZ, 0xc0, !PT ;  /* 0x000000ff03067812 */ /* 0x000fe400078ec0ff */
[----:B------:R-:W-:-:S02]  /*bd00*/  SHF.R.U32.HI R8, RZ, 0x10, R3 ;  /* 0x00000010ff087819 */ /* 0x000fc40000011603 */
[----:B------:R-:W-:Y:S01]  /*bd10*/  PRMT R19, R6, 0x5410, R7 ;  /* 0x0000541006137816 */ /* 0x000fe20000000007 */
[----:B------:R-:W-:Y:S01]  /*bd20*/  IMAD.WIDE.U32 R6, R10, -0x2daee0ad, RZ ;  /* 0xd2511f530a067825 */ /* 0x000fe200078e00ff */
[----:B------:R-:W-:Y:S02]  /*bd30*/  SHF.R.U32.HI R9, RZ, 0x18, R3 ;  /* 0x00000018ff097819 */ /* 0x000fe40000011603 */
[----:B------:R-:W-:Y:S02]  /*bd40*/  LOP3.LUT R8, R8, 0xff, RZ, 0xc0, !PT ;  /* 0x000000ff08087812 */ /* 0x000fe400078ec0ff */
[----:B------:R-:W-:Y:S02]  /*bd50*/  LOP3.LUT R3, R7, UR32, R12, 0x96, !PT ;  /* 0x0000002007037c12 */ /* 0x000fe4000f8e960c */
[----:B------:R-:W-:Y:S02]  /*bd60*/  PRMT R18, R8, 0x5410, R9 ;  /* 0x0000541008127816 */ /* 0x000fe40000000009 */
        /* <DEDUP_REMOVED lines=8> */
[----:B------:R-:W-:-:S04]  /*bdf0*/  LOP3.LUT R3, R6, 0xffff, RZ, 0xc0, !PT ;  /* 0x0000ffff06037812 */ /* 0x000fc800078ec0ff */
[----:B------:R-:W-:Y:S02]  /*be00*/  SHF.R.U32.HI R7, RZ, 0x8, R3 ;  /* 0x00000008ff077819 */ /* 0x000fe40000011603 */
[----:B------:R-:W-:-:S04]  /*be10*/  LOP3.LUT R3, R6, 0xff, RZ, 0xc0, !PT ;  /* 0x000000ff06037812 */ /* 0x000fc800078ec0ff */
[----:B------:R-:W-:Y:S02]  /*be20*/  PRMT R15, R3, 0x5410, R7 ;  /* 0x00005410030f7816 */ /* 0x000fe40000000007 */
[--C-:B------:R-:W-:Y:S01]  /*be30*/  SHF.R.U32.HI R3, RZ, 0x10, R6.reuse ;  /* 0x00000010ff037819 */ /* 0x100fe20000011606 */
[----:B-1----:R-:W-:Y:S01]  /*be40*/  IMAD.MOV.U32 R61, RZ, RZ, R39 ;  /* 0x000000ffff3d7224 */ /* 0x002fe200078e0027 */
[----:B------:R-:W-:Y:S02]  /*be50*/  SHF.R.U32.HI R6, RZ, 0x18, R6 ;  /* 0x00000018ff067819 */ /* 0x000fe40000011606 */
[----:B------:R-:W-:-:S04]  /*be60*/  LOP3.LUT R3, R3, 0xff, RZ, 0xc0, !PT ;  /* 0x000000ff03037812 */ /* 0x000fc800078ec0ff */
[----:B------:R-:W-:Y:S02]  /*be70*/  PRMT R14, R3, 0x5410, R6 ;  /* 0x00005410030e7816 */ /* 0x000fe40000000006 */
[----:B------:R-:W-:-:S05]  /*be80*/  LOP3.LUT R3, R61, UR31, RZ, 0x3c, !PT ;  /* 0x0000001f3d037c12 */ /* 0x000fca000f8e3cff */
[----:B------:R-:W-:-:S05]  /*be90*/  IMAD.WIDE.U32 R24, R3, -0x326172a9, RZ ;  /* 0xcd9e8d5703187825 */ /* 0x000fca00078e00ff */
        /* <DEDUP_REMOVED lines=23> */
[----:B------:R-:W-:Y:S02]  /*c010*/  LOP3.LUT R10, R9, UR23, R10, 0x96, !PT ;  /* 0x00000017090a7c12 */ /* 0x000fe4000f8e960a */
[----:B------:R-:W-:-:S04]  /*c020*/  LOP3.LUT R6, R8, 0xff, RZ, 0xc0, !PT ;  /* 0x000000ff08067812 */ /* 0x000fc800078ec0ff */
[----:B------:R-:W-:Y:S01]  /*c030*/  PRMT R26, R6, 0x5410, R7 ;  /* 0x00005410061a7816 */ /* 0x000fe20000000007 */
[----:B------:R-:W-:-:S05]  /*c040*/  IMAD.WIDE.U32 R6, R10, -0x2daee0ad, RZ ;  /* 0xd2511f530a067825 */ /* 0x000fca00078e00ff */
[----:B------:R-:W-:Y:S02]  /*c050*/  LOP3.LUT R8, R7, UR32, R12, 0x96, !PT ;  /* 0x0000002007087c12 */ /* 0x000fe4000f8e960c */
[C---:B------:R-:W-:Y:S01]  /*c060*/  LOP3.LUT R7, R6.reuse, 0xffff, RZ, 0xc0, !PT ;  /* 0x0000ffff06077812 */ /* 0x040fe200078ec0ff */
[----:B------:R-:W-:Y:S03]  /*c070*/  STG.E.U16 desc[UR20][R82.64+0x10], R60 ;  /* 0x0000103c52007986 */ /* 0x000fe6000c101514 */
[----:B------:R-:W-:Y:S02]  /*c080*/  SHF.R.U32.HI R9, RZ, 0x8, R7 ;  /* 0x00000008ff097819 */ /* 0x000fe40000011607 */
[----:B------:R-:W-:Y:S01]  /*c090*/  LOP3.LUT R7, R6, 0xff, RZ, 0xc0, !PT ;  /* 0x000000ff06077812 */ /* 0x000fe200078ec0ff */
[----:B------:R1:W-:Y:S04]  /*c0a0*/  STG.E.U16 desc[UR20][R80.64+0x12], R28 ;  /* 0x0000121c50007986 */ /* 0x0003e8000c101514 */
[----:B------:R-:W-:Y:S04]  /*c0b0*/  STG.E.U16 desc[UR20][R80.64+0x10], R30 ;  /* 0x0000101e50007986 */ /* 0x000fe8000c101514 */
[----:B------:R2:W-:Y:S01]  /*c0c0*/  STG.E.U16 desc[UR20][R78.64+0x12], R27 ;  /* 0x0000121b4e007986 */ /* 0x0005e2000c101514 */
[----:B-1----:R-:W-:-:S02]  /*c0d0*/  PRMT R28, R7, 0x5410, R9 ;  /* 0x00005410071c7816 */ /* 0x002fc40000000009 */
[--C-:B------:R-:W-:Y:S02]  /*c0e0*/  SHF.R.U32.HI R9, RZ, 0x10, R6.reuse ;  /* 0x00000010ff097819 */ /* 0x100fe40000011606 */
[----:B------:R-:W-:Y:S02]  /*c0f0*/  SHF.R.U32.HI R7, RZ, 0x18, R6 ;  /* 0x00000018ff077819 */ /* 0x000fe40000011606 */
[----:B------:R-:W-:-:S04]  /*c100*/  LOP3.LUT R6, R9, 0xff, RZ, 0xc0, !PT ;  /* 0x000000ff09067812 */ /* 0x000fc800078ec0ff */
[----:B--2---:R-:W-:Y:S02]  /*c110*/  PRMT R27, R6, 0x5410, R7 ;  /* 0x00005410061b7816 */ /* 0x004fe40000000007 */
        /* <DEDUP_REMOVED lines=8> */
[----:B------:R-:W-:Y:S01]  /*c1a0*/  LOP3.LUT R3, R8, 0xffff, RZ, 0xc0, !PT ;  /* 0x0000ffff08037812 */ /* 0x000fe200078ec0ff */
[----:B------:R-:W-:-:S03]  /*c1b0*/  IMAD.MOV.U32 R70, RZ, RZ, R93 ;  /* 0x000000ffff467224 */ /* 0x000fc600078e005d */
[----:B------:R-:W-:Y:S02]  /*c1c0*/  SHF.R.U32.HI R6, RZ, 0x8, R3 ;  /* 0x00000008ff067819 */ /* 0x000fe40000011603 */
[----:B------:R-:W-:Y:S01]  /*c1d0*/  LOP3.LUT R3, R8, 0xff, RZ, 0xc0, !PT ;  /* 0x000000ff08037812 */ /* 0x000fe200078ec0ff */
[----:B------:R-:W-:Y:S02]  /*c1e0*/  IMAD.MOV.U32 R93, RZ, RZ, R50 ;  /* 0x000000ffff5d7224 */ /* 0x000fe400078e0032 */
[----:B------:R-:W-:Y:S01]  /*c1f0*/  IMAD.MOV.U32 R50, RZ, RZ, R40 ;  /* 0x000000ffff327224 */ /* 0x000fe200078e0028 */
[----:B------:R-:W-:Y:S01]  /*c200*/  PRMT R40, R3, 0x5410, R6 ;  /* 0x0000541003287816 */ /* 0x000fe20000000006 */
[----:B------:R-:W-:Y:S02]  /*c210*/  IMAD.U32 R3, RZ, RZ, UR12 ;  /* 0x0000000cff037e24 */ /* 0x000fe4000f8e00ff */
[----:B------:R-:W-:Y:S01]  /*c220*/  IMAD.MOV.U32 R108, RZ, RZ, R70 ;  /* 0x000000ffff6c7224 */ /* 0x000fe200078e0046 */
[----:B------:R-:W-:Y:S01]  /*c230*/  SHF.R.U32.HI R6, RZ, 0x10, R8 ;  /* 0x00000010ff067819 */ /* 0x000fe20000011608 */
[----:B------:R-:W-:Y:S01]  /*c240*/  IMAD.MOV.U32 R70, RZ, RZ, R101 ;  /* 0x000000ffff467224 */ /* 0x000fe200078e0065 */
[----:B------:R-:W-:Y:S01]  /*c250*/  LEA R3, R3, UR12, 0x10 ;  /* 0x0000000c03037c11 */ /* 0x000fe2000f8e80ff */
[----:B------:R-:W-:Y:S01]  /*c260*/  IMAD.MOV.U32 R110, RZ, RZ, R108 ;  /* 0x000000ffff6e7224 */ /* 0x000fe200078e006c */
[----:B------:R-:W-:Y:S01]  /*c270*/  SHF.R.U32.HI R9, RZ, 0x18, R8 ;  /* 0x00000018ff097819 */ /* 0x000fe20000011608 */
[----:B------:R-:W-:Y:S01]  /*c280*/  IMAD.MOV.U32 R108, RZ, RZ, R70 ;  /* 0x000000ffff6c7224 */ /* 0x000fe200078e0046 */
[----:B------:R-:W-:Y:S01]  /*c290*/  LOP3.LUT R8, R6, 0xff, RZ, 0xc0, !PT ;  /* 0x000000ff06087812 */ /* 0x000fe200078ec0ff */
[----:B------:R-:W-:Y:S01]  /*c2a0*/  IMAD.MOV.U32 R70, RZ, RZ, R113 ;  /* 0x000000ffff467224 */ /* 0x000fe200078e0071 */
[----:B------:R-:W-:Y:S01]  /*c2b0*/  HSET2.LE.AND R6, R18, R3, PT ;  /* 0x0000000312067233 */ /* 0x000fe20003803000 */
[----:B------:R-:W-:-:S02]  /*c2c0*/  IMAD.MOV.U32 R43, RZ, RZ, R108 ;  /* 0x000000ffff2b7224 */ /* 0x000fc400078e006c */
[----:B------:R-:W-:Y:S02]  /*c2d0*/  IMAD.MOV.U32 R108, RZ, RZ, R70 ;  /* 0x000000ffff6c7224 */ /* 0x000fe400078e0046 */
[----:B------:R-:W-:Y:S01]  /*c2e0*/  IMAD.MOV.U32 R70, RZ, RZ, R103 ;  /* 0x000000ffff467224 */ /* 0x000fe200078e0067 */
[----:B------:R-:W-:Y:S02]  /*c2f0*/  LOP3.LUT R101, R6, R2, RZ, 0xc0, !PT ;  /* 0x0000000206657212 */ /* 0x000fe400078ec0ff */
[--C-:B------:R-:W-:Y:S01]  /*c300*/  HSET2.LE.AND R6, R17, R3.reuse, PT ;  /* 0x0000000311067233 */ /* 0x100fe20003803000 */
[----:B------:R-:W-:Y:S01]  /*c310*/  IMAD.MOV.U32 R44, RZ, RZ, R70 ;  /* 0x000000ffff2c7224 */ /* 0x000fe200078e0046 */
[--C-:B------:R-:W-:Y:S01]  /*c320*/  HSET2.LE.AND R7, R19, R3.reuse, PT ;  /* 0x0000000313077233 */ /* 0x100fe20003803000 */
[----:B------:R-:W-:Y:S01]  /*c330*/  IMAD.MOV.U32 R70, RZ, RZ, R106 ;  /* 0x000000ffff467224 */ /* 0x000fe200078e006a */
[----:B------:R-:W-:Y:S01]  /*c340*/  PRMT R18, R8, 0x5410, R9 ;  /* 0x0000541008127816 */ /* 0x000fe20000000009 */
[----:B------:R-:W-:Y:S01]  /*c350*/  IMAD.MOV.U32 R106, RZ, RZ, R104 ;  /* 0x000000ffff6a7224 */ /* 0x000fe200078e0068 */
[----:B------:R-:W-:Y:S01]  /*c360*/  LOP3.LUT R104, R6, R223, RZ, 0xc0, !PT ;  /* 0x000000df06687212 */ /* 0x000fe200078ec0ff */
[----:B------:R1:W-:Y:S01]  /*c370*/  STG.E.U16 desc[UR20][R78.64+0x10], R29 ;  /* 0x0000101d4e007986 */ /* 0x0003e2000c101514 */
[----:B------:R-:W-:-:S02]  /*c380*/  HSET2.LE.AND R6, R14, R3, PT ;  /* 0x000000030e067233 */ /* 0x000fc40003803000 */
[----:B---3--:R-:W-:Y:S01]  /*c390*/  LOP3.LUT R100, R7, R100, RZ, 0xc0, !PT ;  /* 0x0000006407647212 */ /* 0x008fe200078ec0ff */
[----:B------:R-:W-:Y:S01]  /*c3a0*/  IMAD.MOV.U32 R113, RZ, RZ, R115 ;  /* 0x000000ffff717224 */ /* 0x000fe200078e0073 */
[----:B------:R-:W2:Y:S01]  /*c3b0*/  LDL.LU R2, [R1+0x344] ;  /* 0x0003440001027983 */ /* 0x000ea20000300800 */
[----:B------:R-:W-:Y:S02]  /*c3c0*/  LOP3.LUT R107, R6, R107, RZ, 0xc0, !PT ;  /* 0x0000006b066b7212 */ /* 0x000fe400078ec0ff */
[----:B------:R-:W-:Y:S02]  /*c3d0*/  LOP3.LUT R6, R61, UR30, RZ, 0x3c, !PT ;  /* 0x0000001e3d067c12 */ /* 0x000fe4000f8e3cff */
[--C-:B------:R-:W-:Y:S02]  /*c3e0*/  HSET2.LE.AND R7, R21, R3.reuse, PT ;  /* 0x0000000315077233 */ /* 0x100fe40003803000 */
[----:B------:R-:W-:Y:S01]  /*c3f0*/  HSET2.LE.AND R8, R22, R3, PT ;  /* 0x0000000316087233 */ /* 0x000fe20003803000 */
[----:B------:R-:W-:-:S02]  /*c400*/  IMAD.WIDE.U32 R22, R6, -0x326172a9, RZ ;  /* 0xcd9e8d5706167825 */ /* 0x000fc400078e00ff */
[----:B------:R-:W-:Y:S02]  /*c410*/  LOP3.LUT R103, R7, R225, RZ, 0xc0, !PT ;  /* 0x000000e107677212 */ /* 0x000fe400078ec0ff */
[----:B------:R-:W-:Y:S01]  /*c420*/  IMAD.MOV.U32 R33, RZ, RZ, R70 ;  /* 0x000000ffff217224 */ /* 0x000fe200078e0046 */
[--C-:B------:R-:W-:Y:S01]  /*c430*/  HSET2.LE.AND R7, R15, R3.reuse, PT ;  /* 0x000000030f077233 */ /* 0x100fe20003803000 */
[----:B------:R-:W-:Y:S01]  /*c440*/  IMAD.MOV.U32 R70, RZ, RZ, R106 ;  /* 0x000000ffff467224 */ /* 0x000fe200078e006a */
[----:B------:R-:W-:Y:S01]  /*c450*/  LOP3.LUT R6, R23, UR28, R54, 0x96, !PT ;  /* 0x0000001c17067c12 */ /* 0x000fe2000f8e9636 */
[----:B------:R-:W-:Y:S01]  /*c460*/  IMAD.MOV.U32 R106, RZ, RZ, R222 ;  /* 0x000000ffff6a7224 */ /* 0x000fe200078e00de */
[----:B------:R-:W-:Y:S01]  /*c470*/  LOP3.LUT R102, R8, R102, RZ, 0xc0, !PT ;  /* 0x0000006608667212 */ /* 0x000fe200078ec0ff */
[----:B------:R-:W-:Y:S01]  /*c480*/  IMAD.MOV.U32 R162, RZ, RZ, R70 ;  /* 0x000000ffffa27224 */ /* 0x000fe200078e0046 */
[----:B------:R-:W-:Y:S01]  /*c490*/  HSET2.LE.AND R8, R16, R3, PT ;  /* 0x0000000310087233 */ /* 0x000fe20003803000 */
[----:B------:R-:W-:Y:S01]  /*c4a0*/  IMAD.MOV.U32 R70, RZ, RZ, R106 ;  /* 0x000000ffff467224 */ /* 0x000fe200078e006a */
[----:B------:R-:W-:Y:S01]  /*c4b0*/  LOP3.LUT R106, R7, R221, RZ, 0xc0, !PT ;  /* 0x000000dd076a7212 */ /* 0x000fe200078ec0ff */
[----:B------:R-:W-:-:S02]  /*c4c0*/  IMAD.WIDE.U32 R6, R6, -0x2daee0ad, RZ ;  /* 0xd2511f5306067825 */ /* 0x000fc400078e00ff */
[----:B------:R-:W-:Y:S02]  /*c4d0*/  LOP3.LUT R105, R8, R105, RZ, 0xc0, !PT ;  /* 0x0000006908697212 */ /* 0x000fe400078ec0ff */
[----:B------:R-:W-:Y:S02]  /*c4e0*/  LOP3.LUT R8, R47, UR26, R22, 0x96, !PT ;  /* 0x0000001a2f087c12 */ /* 0x000fe4000f8e9616 */
[----:B------:R-:W-:-:S03]  /*c4f0*/  LOP3.LUT R7, R7, UR17, R120, 0x96, !PT ;  /* 0x0000001107077c12 */ /* 0x000fc6000f8e9678 */
[----:B------:R-:W-:-:S04]  /*c500*/  IMAD.WIDE.U32 R8, R8, -0x2daee0ad, RZ ;  /* 0xd2511f5308087825 */ /* 0x000fc800078e00ff */
[----:B------:R-:W-:Y:S01]  /*c510*/  IMAD.WIDE.U32 R12, R7, -0x326172a9, RZ ;  /* 0xcd9e8d57070c7825 */ /* 0x000fe200078e00ff */
[----:B------:R-:W-:-:S04]  /*c520*/  LOP3.LUT R10, R9, UR11, R6, 0x96, !PT ;  /* 0x0000000b090a7c12 */ /* 0x000fc8000f8e9606 */
[----:B------:R-:W-:Y:S01]  /*c530*/  LOP3.LUT R6, R13, UR16, R46, 0x96, !PT ;  /* 0x000000100d067c12 */ /* 0x000fe2000f8e962e */
[----:B------:R-:W-:-:S04]  /*c540*/  IMAD.WIDE.U32 R10, R10, -0x326172a9, RZ ;  /* 0xcd9e8d570a0a7825 */ /* 0x000fc800078e00ff */
[----:B------:R-:W-:-:S05]  /*c550*/  IMAD.WIDE.U32 R6, R6, -0x2daee0ad, RZ ;  /* 0xd2511f5306067825 */ /* 0x000fca00078e00ff */
[----:B------:R-:W-:Y:S02]  /*c560*/  LOP3.LUT R8, R7, UR9, R8, 0x96, !PT ;  /* 0x0000000907087c12 */ /* 0x000fe4000f8e9608 */
[----:B------:R-:W-:-:S05]  /*c570*/  LOP3.LUT R7, R11, UR10, R12, 0x96, !PT ;  /* 0x0000000a0b077c12 */ /* 0x000fca000f8e960c */
[----:B------:R-:W-:-:S05]  /*c580*/  IMAD.WIDE.U32 R12, R7, -0x2daee0ad, RZ ;  /* 0xd2511f53070c7825 */ /* 0x000fca00078e00ff */
[----:B------:R-:W-:Y:S01]  /*c590*/  LOP3.LUT R6, R13, UR8, R6, 0x96, !PT ;  /* 0x000000080d067c12 */ /* 0x000fe2000f8e9606 */
[----:B------:R-:W-:-:S04]  /*c5a0*/  IMAD.WIDE.U32 R8, R8, -0x326172a9, RZ ;  /* 0xcd9e8d5708087825 */ /* 0x000fc800078e00ff */
[----:B------:R-:W-:Y:S01]  /*c5b0*/  IMAD.WIDE.U32 R6, R6, -0x326172a9, RZ ;  /* 0xcd9e8d5706067825 */ /* 0x000fe200078e00ff */
[----:B------:R-:W-:-:S04]  /*c5c0*/  LOP3.LUT R10, R9, UR23, R10, 0x96, !PT ;  /* 0x00000017090a7c12 */ /* 0x000fc8000f8e960a */
        /* <DEDUP_REMOVED lines=8> */
[----:B------:R-:W-:Y:S01]  /*c650*/  PRMT R30, R6, 0x5410, R7 ;  /* 0x00005410061e7816 */ /* 0x000fe20000000007 */
[----:B------:R-:W-:-:S05]  /*c660*/  IMAD.WIDE.U32 R6, R10, -0x2daee0ad, RZ ;  /* 0xd2511f530a067825 */ /* 0x000fca00078e00ff */
[----:B------:R-:W-:Y:S02]  /*c670*/  LOP3.LUT R8, R7, UR32, R12, 0x96, !PT ;  /* 0x0000002007087c12 */ /* 0x000fe4000f8e960c */
[----:B------:R-:W-:Y:S01]  /*c680*/  LOP3.LUT R7, R6, 0xffff, RZ, 0xc0, !PT ;  /* 0x0000ffff06077812 */ /* 0x000fe200078ec0ff */
[----:B------:R-:W-:-:S03]  /*c690*/  IMAD.MOV.U32 R39, RZ, RZ, R70 ;  /* 0x000000ffff277224 */ /* 0x000fc600078e0046 */
[----:B------:R-:W-:Y:S02]  /*c6a0*/  SHF.R.U32.HI R10, RZ, 0x8, R7 ;  /* 0x00000008ff0a7819 */ /* 0x000fe40000011607 */
[----:B------:R-:W-:Y:S01]  /*c6b0*/  LOP3.LUT R7, R6, 0xff, RZ, 0xc0, !PT ;  /* 0x000000ff06077812 */ /* 0x000fe200078ec0ff */
[----:B------:R-:W-:Y:S02]  /*c6c0*/  IMAD.MOV.U32 R70, RZ, RZ, R109 ;  /* 0x000000ffff467224 */ /* 0x000fe400078e006d */
[----:B------:R-:W-:Y:S01]  /*c6d0*/  IMAD.MOV.U32 R109, RZ, RZ, R112 ;  /* 0x000000ffff6d7224 */ /* 0x000fe200078e0070 */
[----:B-1----:R-:W-:Y:S01]  /*c6e0*/  PRMT R29, R7, 0x5410, R10 ;  /* 0x00005410071d7816 */ /* 0x002fe2000000000a */
[----:B------:R-:W-:Y:S01]  /*c6f0*/  IMAD.MOV.U32 R112, RZ, RZ, R94 ;  /* 0x000000ffff707224 */ /* 0x000fe200078e005e */
[----:B------:R-:W-:Y:S01]  /*c700*/  SHF.R.U32.HI R7, RZ, 0x10, R6 ;  /* 0x00000010ff077819 */ /* 0x000fe20000011606 */
[----:B------:R-:W-:Y:S01]  /*c710*/  IMAD.MOV.U32 R94, RZ, RZ, R86 ;  /* 0x000000ffff5e7224 */ /* 0x000fe200078e0056 */
[----:B------:R-:W-:Y:S01]  /*c720*/  SHF.R.U32.HI R10, RZ, 0x18, R6 ;  /* 0x00000018ff0a7819 */ /* 0x000fe20000011606 */
[----:B------:R-:W-:Y:S01]  /*c730*/  IMAD.MOV.U32 R86, RZ, RZ, R220 ;  /* 0x000000ffff567224 */ /* 0x000fe200078e00dc */
[----:B------:R-:W-:-:S02]  /*c740*/  HSET2.LE.AND R6, R20, R3, PT ;  /* 0x0000000314067233 */ /* 0x000fc40003803000 */
[----:B------:R-:W-:-:S03]  /*c750*/  LOP3.LUT R7, R7, 0xff, RZ, 0xc0, !PT ;  /* 0x000000ff07077812 */ /* 0x000fc600078ec0ff */
[----:B------:R-:W-:Y:S02]  /*c760*/  LOP3.LUT R86, R6, R86, RZ, 0xc0, !PT ;  /* 0x0000005606567212 */ /* 0x000fe400078ec0ff */
[----:B------:R-:W-:Y:S01]  /*c770*/  LOP3.LUT R6, R9, 0xffff, RZ, 0xc0, !PT ;  /* 0x0000ffff09067812 */ /* 0x000fe200078ec0ff */
[----:B------:R-:W-:Y:S01]  /*c780*/  IMAD.MOV.U32 R115, RZ, RZ, R45 ;  /* 0x000000ffff737224 */ /* 0x000fe200078e002d */
[----:B------:R-:W-:Y:S01]  /*c790*/  PRMT R14, R7, 0x5410, R10 ;  /* 0x00005410070e7816 */ /* 0x000fe2000000000a */
[----:B------:R-:W-:Y:S01]  /*c7a0*/  IMAD.MOV.U32 R45, RZ, RZ, R48 ;  /* 0x000000ffff2d7224 */ /* 0x000fe200078e0030 */
[----:B------:R-:W-:Y:S01]  /*c7b0*/  SHF.R.U32.HI R7, RZ, 0x8, R6 ;  /* 0x00000008ff077819 */ /* 0x000fe20000011606 */
[----:B------:R-:W-:Y:S01]  /*c7c0*/  IMAD.MOV.U32 R48, RZ, RZ, R88 ;  /* 0x000000ffff307224 */ /* 0x000fe200078e0058 */
[----:B------:R-:W-:Y:S01]  /*c7d0*/  LOP3.LUT R6, R9, 0xff, RZ, 0xc0, !PT ;  /* 0x000000ff09067812 */ /* 0x000fe200078ec0ff */
[----:B------:R-:W-:Y:S02]  /*c7e0*/  IMAD.MOV.U32 R88, RZ, RZ, R91 ;  /* 0x000000ffff587224 */ /* 0x000fe400078e005b */
[----:B------:R-:W-:Y:S01]  /*c7f0*/  IMAD.MOV.U32 R91, RZ, RZ, R95 ;  /* 0x000000ffff5b7224 */ /* 0x000fe200078e005f */
[----:B------:R-:W-:Y:S01]  /*c800*/  PRMT R32, R6, 0x5410, R7 ;  /* 0x0000541006207816 */ /* 0x000fe20000000007 */
[----:B------:R-:W-:Y:S01]  /*c810*/  IMAD.MOV.U32 R95, RZ, RZ, R87 ;  /* 0x000000ffff5f7224 */ /* 0x000fe200078e0057 */
[----:B------:R-:W-:Y:S01]  /*c820*/  HSET2.LE.AND R6, R26, R3, PT ;  /* 0x000000031a067233 */ /* 0x000fe20003803000 */
[----:B------:R-:W-:Y:S01]  /*c830*/  IMAD.MOV.U32 R87, RZ, RZ, R0 ;  /* 0x000000ffff577224 */ /* 0x000fe200078e0000 */
[--C-:B------:R-:W-:Y:S01]  /*c840*/  SHF.R.U32.HI R7, RZ, 0x10, R9.reuse ;  /* 0x00000010ff077819 */ /* 0x100fe20000011609 */
[----:B------:R-:W-:Y:S01]  /*c850*/  IMAD.MOV.U32 R60, RZ, RZ, R38 ;  /* 0x000000ffff3c7224 */ /* 0x000fe200078e0026 */
[----:B------:R-:W-:Y:S01]  /*c860*/  SHF.R.U32.HI R9, RZ, 0x18, R9 ;  /* 0x00000018ff097819 */ /* 0x000fe20000011609 */
[----:B------:R-:W-:Y:S01]  /*c870*/  IMAD.MOV.U32 R66, RZ, RZ, R108 ;  /* 0x000000ffff427224 */ /* 0x000fe200078e006c */
[----:B------:R-:W-:Y:S01]  /*c880*/  LOP3.LUT R7, R7, 0xff, RZ, 0xc0, !PT ;  /* 0x000000ff07077812 */ /* 0x000fe200078ec0ff */
[----:B------:R-:W-:Y:S01]  /*c890*/  IMAD.MOV.U32 R64, RZ, RZ, R217 ;  /* 0x000000ffff407224 */ /* 0x000fe200078e00d9 */
[----:B------:R-:W-:Y:S01]  /*c8a0*/  LOP3.LUT R87, R6, R87, RZ, 0xc0, !PT ;  /* 0x0000005706577212 */ /* 0x000fe200078ec0ff */
[----:B------:R-:W-:Y:S01]  /*c8b0*/  IMAD.WIDE.U32 R16, R230, -0x326172a9, RZ ;  /* 0xcd9e8d57e6107825 */ /* 0x000fe200078e00ff */
[----:B------:R-:W-:Y:S01]  /*c8c0*/  LOP3.LUT R6, R8, 0xffff, RZ, 0xc0, !PT ;  /* 0x0000ffff08067812 */ /* 0x000fe200078ec0ff */
[----:B------:R1:W-:Y:S01]  /*c8d0*/  STG.E.U16 desc[UR20][R4.64+0x20], R57 ;  /* 0x0000203904007986 */ /* 0x0003e2000c101514 */
[----:B------:R-:W-:-:S02]  /*c8e0*/  PRMT R34, R7, 0x5410, R9 ;  /* 0x0000541007227816 */ /* 0x000fc40000000009 */
[----:B------:R-:W-:Y:S01]  /*c8f0*/  SHF.R.U32.HI R7, RZ, 0x8, R6 ;  /* 0x00000008ff077819 */ /* 0x000fe20000011606 */
[----:B------:R3:W-:Y:S01]  /*c900*/  STG.E.U16 desc[UR20][R4.64+0x22], R68 ;  /* 0x0000224404007986 */ /* 0x0007e2000c101514 */
[----:B------:R-:W-:Y:S01]  /*c910*/  LOP3.LUT R6, R8, 0xff, RZ, 0xc0, !PT ;  /* 0x000000ff08067812 */ /* 0x000fe200078ec0ff */
[----:B------:R-:W-:Y:S02]  /*c920*/  IMAD.MOV.U32 R38, RZ, RZ, R33 ;  /* 0x000000ffff267224 */ /* 0x000fe400078e0021 */
[----:B------:R-:W4:Y:S01]  /*c930*/  LDL.LU R0, [R1+0x340] ;  /* 0x0003400001007983 */ /* 0x000f220000300800 */
[----:B------:R-:W-:Y:S01]  /*c940*/  PRMT R37, R6, 0x5410, R7 ;  /* 0x0000541006257816 */ /* 0x000fe20000000007 */
[----:B------:R-:W-:Y:S01]  /*c950*/  IMAD.MOV.U32 R168, RZ, RZ, R38 ;  /* 0x000000ffffa87224 */ /* 0x000fe200078e0026 */
[----:B------:R-:W-:Y:S01]  /*c960*/  HSET2.LE.AND R6, R28, R3, PT ;  /* 0x000000031c067233 */ /* 0x000fe20003803000 */
[----:B------:R-:W-:Y:S02]  /*c970*/  IMAD.MOV.U32 R38, RZ, RZ, R39 ;  /* 0x000000ffff267224 */ /* 0x000fe400078e0027 */
[----:B------:R-:W-:-:S02]  /*c980*/  IMAD.MOV.U32 R108, RZ, RZ, R113 ;  /* 0x000000ffff6c7224 */ /* 0x000fc400078e0071 */
[----:B------:R-:W-:Y:S01]  /*c990*/  IMAD.MOV.U32 R204, RZ, RZ, R66 ;  /* 0x000000ffffcc7224 */ /* 0x000fe200078e0042 */
[----:B------:R3:W-:Y:S01]  /*c9a0*/  STG.E.U16 desc[UR20][R82.64+0x20], R56 ;  /* 0x0000203852007986 */ /* 0x0007e2000c101514 */
[----:B------:R-:W-:Y:S02]  /*c9b0*/  IMAD.MOV.U32 R39, RZ, RZ, R109 ;  /* 0x000000ffff277224 */ /* 0x000fe400078e006d */
[----:B------:R-:W-:Y:S01]  /*c9c0*/  IMAD.MOV.U32 R109, RZ, RZ, R94 ;  /* 0x000000ffff6d7224 */ /* 0x000fe200078e005e */
[----:B------:R-:W-:Y:S01]  /*c9d0*/  LOP3.LUT R94, R6, R92, RZ, 0xc0, !PT ;  /* 0x0000005c065e7212 */ /* 0x000fe200078ec0ff */
[----:B------:R-:W-:Y:S01]  /*c9e0*/  IMAD.MOV.U32 R33, RZ, RZ, R44 ;  /* 0x000000ffff217224 */ /* 0x000fe200078e002c */
[----:B------:R-:W-:Y:S01]  /*c9f0*/  LOP3.LUT R6, R61, UR29, RZ, 0x3c, !PT ;  /* 0x0000001d3d067c12 */ /* 0x000fe2000f8e3cff */
[----:B------:R3:W-:Y:S01]  /*ca00*/  STG.E.U16 desc[UR20][R82.64+0x22], R59 ;  /* 0x0000223b52007986 */ /* 0x0007e2000c101514 */
[--C-:B------:R-:W-:Y:S02]  /*ca10*/  SHF.R.U32.HI R7, RZ, 0x10, R8.reuse ;  /* 0x00000010ff077819 */ /* 0x100fe40000011608 */
[----:B------:R-:W-:Y:S01]  /*ca20*/  SHF.R.U32.HI R8, RZ, 0x18, R8 ;  /* 0x00000018ff087819 */ /* 0x000fe20000011608 */
[----:B------:R-:W-:Y:S01]  /*ca30*/  IMAD.WIDE.U32 R20, R6, -0x326172a9, RZ ;  /* 0xcd9e8d5706147825 */ /* 0x000fe200078e00ff */
[----:B------:R-:W-:Y:S01]  /*ca40*/  LOP3.LUT R7, R7, 0xff, RZ, 0xc0, !PT ;  /* 0x000000ff07077812 */ /* 0x000fe200078ec0ff */
[----:B------:R1:W5:Y:S01]  /*ca50*/  LDL.LU R225, [R1+0x33c] ;  /* 0x00033c0001e17983 */ /* 0x0003620000300800 */
[----:B------:R-:W-:-:S02]  /*ca60*/  HSET2.LE.AND R6, R27, R3, PT ;  /* 0x000000031b067233 */ /* 0x000fc40003803000 */
[----:B------:R-:W-:Y:S01]  /*ca70*/  PRMT R36, R7, 0x5410, R8 ;  /* 0x0000541007247816 */ /* 0x000fe20000000008 */
[----:B------:R-:W-:Y:S01]  /*ca80*/  IMAD.MOV.U32 R113, RZ, RZ, R115 ;  /* 0x000000ffff717224 */ /* 0x000fe200078e0073 */
[----:B------:R-:W-:Y:S01]  /*ca90*/  LOP3.LUT R7, R21, UR28, R54, 0x96, !PT ;  /* 0x0000001c15077c12 */ /* 0x000fe2000f8e9636 */
[----:B------:R-:W-:Y:S01]  /*caa0*/  IMAD.MOV.U32 R115, RZ, RZ, R88 ;  /* 0x000000ffff737224 */ /* 0x000fe200078e0058 */
[----:B------:R1:W5:Y:S01]  /*cab0*/  LDL.LU R223, [R1+0x338] ;  /* 0x0003380001df7983 */ /* 0x0003620000300800 */
[----:B------:R-:W-:Y:S01]  /*cac0*/  IMAD.MOV.U32 R88, RZ, RZ, R95 ;  /* 0x000000ffff587224 */ /* 0x000fe200078e005f */
[----:B------:R-:W-:Y:S01]  /*cad0*/  LOP3.LUT R95, R6, R85, RZ, 0xc0, !PT ;  /* 0x00000055065f7212 */ /* 0x000fe200078ec0ff */
[----:B------:R-:W-:Y:S01]  /*cae0*/  IMAD.WIDE.U32 R6, R7, -0x2daee0ad, RZ ;  /* 0xd2511f5307067825 */ /* 0x000fe200078e00ff */
[----:B------:R1:W5:Y:S04]  /*caf0*/  LDL.LU R222, [R1+0x334] ;  /* 0x0003340001de7983 */ /* 0x0003680000300800 */
[----:B------:R-:W-:Y:S01]  /*cb00*/  LOP3.LUT R8, R7, UR17, R120, 0x96, !PT ;  /* 0x0000001107087c12 */ /* 0x000fe2000f8e9678 */
[----:B------:R-:W-:Y:S01]  /*cb10*/  IMAD.MOV.U32 R54, RZ, RZ, R33 ;  /* 0x000000ffff367224 */ /* 0x000fe200078e0021 */
[----:B------:R-:W-:Y:S01]  /*cb20*/  LOP3.LUT R7, R47, UR26, R20, 0x96, !PT ;  /* 0x0000001a2f077c12 */ /* 0x000fe2000f8e9614 */
[----:B------:R-:W-:Y:S01]  /*cb30*/  IMAD.MOV.U32 R170, RZ, RZ, R38 ;  /* 0x000000ffffaa7224 */ /* 0x000fe200078e0026 */
[----:B------:R1:W5:Y:S01]  /*cb40*/  LDL.LU R221, [R1+0x330] ;  /* 0x0003300001dd7983 */ /* 0x0003620000300800 */
[----:B------:R-:W-:-:S03]  /*cb50*/  IMAD.WIDE.U32 R8, R8, -0x326172a9, RZ ;  /* 0xcd9e8d5708087825 */ /* 0x000fc600078e00ff */
[----:B------:R1:W5:Y:S01]  /*cb60*/  LDL.LU R220, [R1+0x32c] ;  /* 0x00032c0001dc7983 */ /* 0x0003620000300800 */
[----:B------:R-:W-:-:S05]  /*cb70*/  IMAD.WIDE.U32 R10, R7, -0x2daee0ad, RZ ;  /* 0xd2511f53070a7825 */ /* 0x000fca00078e00ff */
[----:B------:R-:W-:Y:S02]  /*cb80*/  LOP3.LUT R11, R11, UR11, R6, 0x96, !PT ;  /* 0x0000000b0b0b7c12 */ /* 0x000fe4000f8e9606 */
[----:B------:R-:W-:-:S05]  /*cb90*/  LOP3.LUT R6, R9, UR16, R46, 0x96, !PT ;  /* 0x0000001009067c12 */ /* 0x000fca000f8e962e */
[----:B------:R-:W-:-:S05]  /*cba0*/  IMAD.WIDE.U32 R6, R6, -0x2daee0ad, RZ ;  /* 0xd2511f5306067825 */ /* 0x000fca00078e00ff */
[----:B------:R-:W-:Y:S01]  /*cbb0*/  LOP3.LUT R9, R7, UR9, R10, 0x96, !PT ;  /* 0x0000000907097c12 */ /* 0x000fe2000f8e960a */
[----:B------:R-:W-:-:S05]  /*cbc0*/  IMAD.WIDE.U32 R10, R11, -0x326172a9, RZ ;  /* 0xcd9e8d570b0a7825 */ /* 0x000fca00078e00ff */
[----:B------:R-:W-:-:S05]  /*cbd0*/  LOP3.LUT R7, R11, UR10, R8, 0x96, !PT ;  /* 0x0000000a0b077c12 */ /* 0x000fca000f8e9608 */
[----:B------:R-:W-:-:S05]  /*cbe0*/  IMAD.WIDE.U32 R12, R7, -0x2daee0ad, RZ ;  /* 0xd2511f53070c7825 */ /* 0x000fca00078e00ff */
[----:B------:R-:W-:Y:S01]  /*cbf0*/  LOP3.LUT R6, R13, UR8, R6, 0x96, !PT ;  /* 0x000000080d067c12 */ /* 0x000fe2000f8e9606 */
[----:B------:R-:W-:-:S04]  /*cc00*/  IMAD.WIDE.U32 R8, R9, -0x326172a9, RZ ;  /* 0xcd9e8d5709087825 */ /* 0x000fc800078e00ff */
[----:B------:R-:W-:Y:S01]  /*cc10*/  IMAD.WIDE.U32 R6, R6, -0x326172a9, RZ ;  /* 0xcd9e8d5706067825 */ /* 0x000fe200078e00ff */
[----:B------:R-:W-:Y:S02]  /*cc20*/  LOP3.LUT R11, R9, UR23, R10, 0x96, !PT ;  /* 0x00000017090b7c12 */ /* 0x000fe4000f8e960a */
[----:B------:R-:W-:Y:S02]  /*cc30*/  HSET2.LE.AND R9, R31, R3, PT ;  /* 0x000000031f097233 */ /* 0x000fe40003803000 */
[----:B------:R-:W-:-:S03]  /*cc40*/  LOP3.LUT R8, R7, UR33, R8, 0x96, !PT ;  /* 0x0000002107087c12 */ /* 0x000fc6000f8e9608 */
[----:B------:R-:W-:Y:S02]  /*cc50*/  LOP3.LUT R84, R9, R84, RZ, 0xc0, !PT ;  /* 0x0000005409547212 */ /* 0x000fe400078ec0ff */
[----:B------:R-:W-:-:S04]  /*cc60*/  LOP3.LUT R9, R8, 0xffff, RZ, 0xc0, !PT ;  /* 0x0000ffff08097812 */ /* 0x000fc800078ec0ff */
[----:B------:R-:W-:Y:S02]  /*cc70*/  SHF.R.U32.HI R10, RZ, 0x8, R9 ;  /* 0x00000008ff0a7819 */ /* 0x000fe40000011609 */
[----:B------:R-:W-:-:S04]  /*cc80*/  LOP3.LUT R9, R8, 0xff, RZ, 0xc0, !PT ;  /* 0x000000ff08097812 */ /* 0x000fc800078ec0ff */
[----:B------:R-:W-:Y:S02]  /*cc90*/  PRMT R27, R9, 0x5410, R10 ;  /* 0x00005410091b7816 */ /* 0x000fe4000000000a */
[--C-:B------:R-:W-:Y:S02]  /*cca0*/  SHF.R.U32.HI R10, RZ, 0x10, R8.reuse ;  /* 0x00000010ff0a7819 */ /* 0x100fe40000011608 */
[----:B------:R-:W-:Y:S02]  /*ccb0*/  SHF.R.U32.HI R9, RZ, 0x18, R8 ;  /* 0x00000018ff097819 */ /* 0x000fe40000011608 */
[----:B------:R-:W-:Y:S02]  /*ccc0*/  LOP3.LUT R8, R10, 0xff, RZ, 0xc0, !PT ;  /* 0x000000ff0a087812 */ /* 0x000fe400078ec0ff */
[----:B------:R-:W-:Y:S02]  /*ccd0*/  LOP3.LUT R7, R6, 0xffff, RZ, 0xc0, !PT ;  /* 0x0000ffff06077812 */ /* 0x000fe400078ec0ff */
[----:B------:R-:W-:-:S02]  /*cce0*/  PRMT R26, R8, 0x5410, R9 ;  /* 0x00005410081a7816 */ /* 0x000fc40000000009 */
[----:B------:R-:W-:Y:S02]  /*ccf0*/  SHF.R.U32.HI R8, RZ, 0x8, R7 ;  /* 0x00000008ff087819 */ /* 0x000fe40000011607 */
[----:B------:R-:W-:-:S04]  /*cd00*/  LOP3.LUT R7, R6, 0xff, RZ, 0xc0, !PT ;  /* 0x000000ff06077812 */ /* 0x000fc800078ec0ff */
[----:B------:R-:W-:Y:S02]  /*cd10*/  PRMT R28, R7, 0x5410, R8 ;  /* 0x00005410071c7816 */ /* 0x000fe40000000008 */
[--C-:B------:R-:W-:Y:S02]  /*cd20*/  SHF.R.U32.HI R8, RZ, 0x10, R6.reuse ;  /* 0x00000010ff087819 */ /* 0x100fe40000011606 */
[----:B------:R-:W-:Y:S02]  /*cd30*/  SHF.R.U32.HI R7, RZ, 0x18, R6 ;  /* 0x00000018ff077819 */ /* 0x000fe40000011606 */
[----:B------:R-:W-:-:S04]  /*cd40*/  LOP3.LUT R6, R8, 0xff, RZ, 0xc0, !PT ;  /* 0x000000ff08067812 */ /* 0x000fc800078ec0ff */
[----:B------:R-:W-:Y:S01]  /*cd50*/  PRMT R33, R6, 0x5410, R7 ;  /* 0x0000541006217816 */ /* 0x000fe20000000007 */
[----:B------:R-:W-:Y:S01]  /*cd60*/  IMAD.WIDE.U32 R6, R11, -0x2daee0ad, RZ ;  /* 0xd2511f530b067825 */ /* 0x000fe200078e00ff */
[----:B------:R-:W-:-:S04]  /*cd70*/  HSET2.LE.AND R9, R35, R3, PT ;  /* 0x0000000323097233 */ /* 0x000fc80003803000 */
[----:B------:R-:W-:Y:S02]  /*cd80*/  LOP3.LUT R8, R7, UR32, R12, 0x96, !PT ;  /* 0x0000002007087c12 */ /* 0x000fe4000f8e960c */
[----:B------:R-:W-:Y:S02]  /*cd90*/  LOP3.LUT R85, R9, R54, RZ, 0xc0, !PT ;  /* 0x0000003609557212 */ /* 0x000fe400078ec0ff */
[C---:B------:R-:W-:Y:S01]  /*cda0*/  LOP3.LUT R9, R8.reuse, 0xffff, RZ, 0xc0, !PT ;  /* 0x0000ffff08097812 */ /* 0x040fe200078ec0ff */
[----:B------:R-:W-:Y:S02]  /*cdb0*/  IMAD.MOV.U32 R38, RZ, RZ, R39 ;  /* 0x000000ffff267224 */ /* 0x000fe400078e0027 */
[----:B------:R-:W-:Y:S01]  /*cdc0*/  IMAD.MOV.U32 R39, RZ, RZ, R43 ;  /* 0x000000ffff277224 */ /* 0x000fe200078e002b */
[----:B------:R-:W-:Y:S02]  /*cdd0*/  SHF.R.U32.HI R10, RZ, 0x8, R9 ;  /* 0x00000008ff0a7819 */ /* 0x000fe40000011609 */
[----:B------:R-:W-:Y:S01]  /*cde0*/  LOP3.LUT R9, R8, 0xff, RZ, 0xc0, !PT ;  /* 0x000000ff08097812 */ /* 0x000fe200078ec0ff */
[----:B------:R-:W-:-:S03]  /*cdf0*/  IMAD.MOV.U32 R58, RZ, RZ, R39 ;  /* 0x000000ffff3a7224 */ /* 0x000fc600078e0027 */
[----:B------:R-:W-:Y:S02]  /*ce00*/  PRMT R39, R9, 0x5410, R10 ;  /* 0x0000541009277816 */ /* 0x000fe4000000000a */
[--C-:B------:R-:W-:Y:S02]  /*ce10*/  SHF.R.U32.HI R10, RZ, 0x10, R8.reuse ;  /* 0x00000010ff0a7819 */ /* 0x100fe40000011608 */
[----:B------:R-:W-:Y:S02]  /*ce20*/  SHF.R.U32.HI R9, RZ, 0x18, R8 ;  /* 0x00000018ff097819 */ /* 0x000fe40000011608 */
[----:B------:R-:W-:Y:S02]  /*ce30*/  LOP3.LUT R8, R10, 0xff, RZ, 0xc0, !PT ;  /* 0x000000ff0a087812 */ /* 0x000fe400078ec0ff */
[----:B------:R-:W-:Y:S01]  /*ce40*/  LOP3.LUT R7, R6, 0xffff, RZ, 0xc0, !PT ;  /* 0x0000ffff06077812 */ /* 0x000fe200078ec0ff */
[----:B------:R-:W-:Y:S01]  /*ce50*/  IMAD.MOV.U32 R55, RZ, RZ, R38 ;  /* 0x000000ffff377224 */ /* 0x000fe200078e0026 */
[----:B------:R-:W-:-:S02]  /*ce60*/  PRMT R38, R8, 0x5410, R9 ;  /* 0x0000541008267816 */ /* 0x000fc40000000009 */
[----:B------:R-:W-:Y:S02]  /*ce70*/  SHF.R.U32.HI R8, RZ, 0x8, R7 ;  /* 0x00000008ff087819 */ /* 0x000fe40000011607 */
[----:B------:R-:W-:-:S04]  /*ce80*/  LOP3.LUT R7, R6, 0xff, RZ, 0xc0, !PT ;  /* 0x000000ff06077812 */ /* 0x000fc800078ec0ff */
[----:B------:R-:W-:Y:S02]  /*ce90*/  PRMT R35, R7, 0x5410, R8 ;  /* 0x0000541007237816 */ /* 0x000fe40000000008 */
[----:B------:R-:W-:Y:S01]  /*cea0*/  SHF.R.U32.HI R8, RZ, 0x10, R6 ;  /* 0x00000010ff087819 */ /* 0x000fe20000011606 */
[----:B------:R-:W-:Y:S01]  /*ceb0*/  IMAD.MOV.U32 R66, RZ, RZ, R170 ;  /* 0x000000ffff427224 */ /* 0x000fe200078e00aa */
[----:B------:R-:W-:Y:S02]  /*cec0*/  SHF.R.U32.HI R7, RZ, 0x18, R6 ;  /* 0x00000018ff077819 */ /* 0x000fe40000011606 */
[----:B------:R-:W-:Y:S02]  /*ced0*/  LOP3.LUT R6, R8, 0xff, RZ, 0xc0, !PT ;  /* 0x000000ff08067812 */ /* 0x000fe400078ec0ff */
[----:B------:R-:W-:Y:S01]  /*cee0*/  HSET2.LE.AND R8, R40, R3, PT ;  /* 0x0000000328087233 */ /* 0x000fe20003803000 */
[----:B------:R-:W-:Y:S02]  /*cef0*/  IMAD.MOV.U32 R54, RZ, RZ, R66 ;  /* 0x000000ffff367224 */ /* 0x000fe400078e0042 */
[----:B------:R-:W-:-:S02]  /*cf00*/  IMAD.MOV.U32 R44, RZ, RZ, R110 ;  /* 0x000000ffff2c7224 */ /* 0x000fc400078e006e */
[----:B------:R-:W-:Y:S01]  /*cf10*/  IMAD.MOV.U32 R170, RZ, RZ, R41 ;  /* 0x000000ffffaa7224 */ /* 0x000fe200078e0029 */
[----:B------:R-:W-:Y:S01]  /*cf20*/  LOP3.LUT R92, R8, R58, RZ, 0xc0, !PT ;  /* 0x0000003a085c7212 */ /* 0x000fe200078ec0ff */
[----:B------:R-:W-:Y:S01]  /*cf30*/  IMAD.MOV.U32 R110, RZ, RZ, R169 ;  /* 0x000000ffff6e7224 */ /* 0x000fe200078e00a9 */
[----:B------:R-:W-:Y:S01]  /*cf40*/  PRMT R31, R6, 0x5410, R7 ;  /* 0x00005410061f7816 */ /* 0x000fe20000000007 */
[----:B------:R-:W-:Y:S01]  /*cf50*/  IMAD.MOV.U32 R169, RZ, RZ, R93 ;  /* 0x000000ffffa97224 */ /* 0x000fe200078e005d */
[--C-:B------:R-:W-:Y:S01]  /*cf60*/  HSET2.LE.AND R7, R18, R3.reuse, PT ;  /* 0x0000000312077233 */ /* 0x100fe20003803000 */
[----:B------:R-:W-:Y:S01]  /*cf70*/  IMAD.MOV.U32 R58, RZ, RZ, R54 ;  /* 0x000000ffff3a7224 */ /* 0x000fe200078e0036 */
[----:B------:R-:W-:Y:S01]  /*cf80*/  HSET2.LE.AND R6, R15, R3, PT ;  /* 0x000000030f067233 */ /* 0x000fe20003803000 */
[----:B------:R-:W-:Y:S02]  /*cf90*/  IMAD.MOV.U32 R93, RZ, RZ, R219 ;  /* 0x000000ffff5d7224 */ /* 0x000fe400078e00db */
[----:B------:R-:W-:-:S02]  /*cfa0*/  IMAD.MOV.U32 R54, RZ, RZ, R64 ;  /* 0x000000ffff367224 */ /* 0x000fc400078e0040 */
[----:B------:R-:W-:Y:S01]  /*cfb0*/  IMAD.MOV.U32 R43, RZ, RZ, R45 ;  /* 0x000000ffff2b7224 */ /* 0x000fe200078e002d */
[----:B------:R-:W-:Y:S01]  /*cfc0*/  LOP3.LUT R90, R6, R90, RZ, 0xc0, !PT ;  /* 0x0000005a065a7212 */ /* 0x000fe200078ec0ff */
[----:B------:R-:W-:Y:S01]  /*cfd0*/  IMAD.MOV.U32 R64, RZ, RZ, R170 ;  /* 0x000000ffff407224 */ /* 0x000fe200078e00aa */
[----:B------:R-:W-:Y:S01]  /*cfe0*/  HSET2.LE.AND R8, R30, R3, PT ;  /* 0x000000031e087233 */ /* 0x000fe20003803000 */
[----:B------:R-:W-:Y:S01]  /*cff0*/  IMAD.MOV.U32 R170, RZ, RZ, R44 ;  /* 0x000000ffffaa7224 */ /* 0x000fe200078e002c */
[----:B------:R1:W5:Y:S01]  /*d000*/  LDL.LU R219, [R1+0x328] ;  /* 0x0003280001db7983 */ /* 0x0003620000300800 */
[----:B------:R-:W-:Y:S02]  /*d010*/  IMAD.MOV.U32 R44, RZ, RZ, R169 ;  /* 0x000000ffff2c7224 */ /* 0x000fe400078e00a9 */
[----:B------:R-:W-:Y:S01]  /*d020*/  IMAD.MOV.U32 R169, RZ, RZ, R93 ;  /* 0x000000ffffa97224 */ /* 0x000fe200078e005d */
[----:B------:R-:W-:Y:S02]  /*d030*/  LOP3.LUT R93, R7, R214, RZ, 0xc0, !PT ;  /* 0x000000d6075d7212 */ /* 0x000fe400078ec0ff */
[----:B------:R-:W-:-:S02]  /*d040*/  LOP3.LUT R7, R17, R204, RZ, 0x3c, !PT ;  /* 0x000000cc11077212 */ /* 0x000fc400078e3cff */
[----:B------:R-:W-:-:S03]  /*d050*/  LOP3.LUT R6, R197, UR28, R16, 0x96, !PT ;  /* 0x0000001cc5067c12 */ /* 0x000fc6000f8e9610 */
[----:B------:R-:W-:-:S04]  /*d060*/  IMAD.WIDE.U32 R18, R7, -0x2daee0ad, RZ ;  /* 0xd2511f5307127825 */ /* 0x000fc800078e00ff */
[----:B------:R-:W-:Y:S01]  /*d070*/  IMAD.WIDE.U32 R6, R6, -0x2daee0ad, RZ ;  /* 0xd2511f5306067825 */ /* 0x000fe200078e00ff */
[----:B------:R-:W-:-:S03]  /*d080*/  LOP3.LUT R10, R19, UR27, R60, 0x96, !PT ;  /* 0x0000001b130a7c12 */ /* 0x000fc6000f8e963c */
[----:B------:R-:W-:Y:S02]  /*d090*/  IMAD.MOV.U32 R45, RZ, RZ, R48 ;  /* 0x000000ffff2d7224 */ /* 0x000fe400078e0030 */
[----:B------:R-:W-:Y:S01]  /*d0a0*/  IMAD.MOV.U32 R48, RZ, RZ, R91 ;  /* 0x000000ffff307224 */ /* 0x000fe200078e005b */
[----:B------:R-:W-:Y:S01]  /*d0b0*/  LOP3.LUT R9, R7, UR17, R18, 0x96, !PT ;  /* 0x0000001107097c12 */ /* 0x000fe2000f8e9612 */
[----:B------:R-:W-:Y:S01]  /*d0c0*/  IMAD.MOV.U32 R91, RZ, RZ, R218 ;  /* 0x000000ffff5b7224 */ /* 0x000fe200078e00da */
[----:B------:R-:W-:Y:S01]  /*d0d0*/  LOP3.LUT R11, R53, UR11, R6, 0x96, !PT ;  /* 0x0000000b350b7c12 */ /* 0x000fe2000f8e9606 */
[----:B-1----:R-:W-:Y:S01]  /*d0e0*/  IMAD.MOV.U32 R57, RZ, RZ, R44 ;  /* 0x000000ffff397224 */ /* 0x002fe200078e002c */
[--C-:B------:R-:W-:Y:S01]  /*d0f0*/  HSET2.LE.AND R6, R14, R3.reuse, PT ;  /* 0x000000030e067233 */ /* 0x100fe20003803000 */
[----:B------:R-:W-:Y:S01]  /*d100*/  IMAD.MOV.U32 R44, RZ, RZ, R91 ;  /* 0x000000ffff2c7224 */ /* 0x000fe200078e005b */
[----:B------:R-:W-:Y:S01]  /*d110*/  LOP3.LUT R91, R8, R171, RZ, 0xc0, !PT ;  /* 0x000000ab085b7212 */ /* 0x000fe200078ec0ff */
[----:B------:R-:W-:Y:S01]  /*d120*/  IMAD.WIDE.U32 R8, R9, -0x326172a9, RZ ;  /* 0xcd9e8d5709087825 */ /* 0x000fe200078e00ff */
[----:B------:R-:W-:Y:S01]  /*d130*/  HSET2.LE.AND R7, R29, R3, PT ;  /* 0x000000031d077233 */ /* 0x000fe20003803000 */
[----:B------:R1:W5:Y:S02]  /*d140*/  LDL.LU R218, [R1+0x324] ;  /* 0x0003240001da7983 */ /* 0x0003640000300800 */
[----:B------:R-:W-:-:S02]  /*d150*/  IMAD.WIDE.U32 R14, R10, -0x326172a9, RZ ;  /* 0xcd9e8d570a0e7825 */ /* 0x000fc400078e00ff */
[----:B------:R1:W5:Y:S02]  /*d160*/  LDL.LU R217, [R1+0x320] ;  /* 0x0003200001d97983 */ /* 0x0003640000300800 */
[----:B------:R-:W-:Y:S02]  /*d170*/  IMAD.MOV.U32 R63, RZ, RZ, R170 ;  /* 0x000000ffff3f7224 */ /* 0x000fe400078e00aa */
[----:B------:R-:W-:Y:S01]  /*d180*/  IMAD.MOV.U32 R170, RZ, RZ, R115 ;  /* 0x000000ffffaa7224 */ /* 0x000fe200078e0073 */
[----:B------:R-:W-:Y:S01]  /*d190*/  LOP3.LUT R115, R6, R89, RZ, 0xc0, !PT ;  /* 0x0000005906737212 */ /* 0x000fe200078ec0ff */
[----:B------:R-:W-:Y:S01]  /*d1a0*/  IMAD.MOV.U32 R61, RZ, RZ, R54 ;  /* 0x000000ffff3d7224 */ /* 0x000fe200078e0036 */
[----:B------:R-:W-:Y:S01]  /*d1b0*/  LOP3.LUT R6, R9, UR16, R14, 0x96, !PT ;  /* 0x0000001009067c12 */ /* 0x000fe2000f8e960e */
[----:B------:R-:W-:Y:S02]  /*d1c0*/  IMAD.MOV.U32 R54, RZ, RZ, R88 ;  /* 0x000000ffff367224 */ /* 0x000fe400078e0058 */
[----:B------:R-:W-:Y:S01]  /*d1d0*/  IMAD.MOV.U32 R88, RZ, RZ, R114 ;  /* 0x000000ffff587224 */ /* 0x000fe200078e0072 */
[----:B------:R-:W-:Y:S01]  /*d1e0*/  LOP3.LUT R114, R7, R167, RZ, 0xc0, !PT ;  /* 0x000000a707727212 */ /* 0x000fe200078ec0ff */
[----:B------:R-:W-:-:S04]  /*d1f0*/  IMAD.WIDE.U32 R6, R6, -0x2daee0ad, RZ ;  /* 0xd2511f5306067825 */ /* 0x000fc800078e00ff */
[----:B------:R-:W-:Y:S01]  /*d200*/  IMAD.WIDE.U32 R10, R11, -0x326172a9, RZ ;  /* 0xcd9e8d570b0a7825 */ /* 0x000fe200078e00ff */
[----:B------:R-:W-:-:S04]  /*d210*/  LOP3.LUT R9, R7, UR9, R52, 0x96, !PT ;  /* 0x0000000907097c12 */ /* 0x000fc8000f8e9634 */
[----:B------:R-:W-:-:S05]  /*d220*/  LOP3.LUT R7, R11, UR10, R8, 0x96, !PT ;  /* 0x0000000a0b077c12 */ /* 0x000fca000f8e9608 */
[----:B------:R-:W-:-:S05]  /*d230*/  IMAD.WIDE.U32 R12, R7, -0x2daee0ad, RZ ;  /* 0xd2511f53070c7825 */ /* 0x000fca00078e00ff */
[----:B------:R-:W-:Y:S01]  /*d240*/  LOP3.LUT R6, R13, UR8, R6, 0x96, !PT ;  /* 0x000000080d067c12 */ /* 0x000fe2000f8e9606 */
[----:B------:R-:W-:-:S04]  /*d250*/  IMAD.WIDE.U32 R8, R9, -0x326172a9, RZ ;  /* 0xcd9e8d5709087825 */ /* 0x000fc800078e00ff */
[----:B------:R-:W-:Y:S01]  /*d260*/  IMAD.WIDE.U32 R6, R6, -0x326172a9, RZ ;  /* 0xcd9e8d5706067825 */ /* 0x000fe200078e00ff */
[----:B------:R-:W-:-:S04]  /*d270*/  LOP3.LUT R10, R9, UR23, R10, 0x96, !PT ;  /* 0x00000017090a7c12 */ /* 0x000fc8000f8e960a */
[----:B------:R-:W-:Y:S02]  /*d280*/  LOP3.LUT R9, R7, UR33, R8, 0x96, !PT ;  /* 0x0000002107097c12 */ /* 0x000fe4000f8e9608 */
[----:B------:R-:W-:Y:S01]  /*d290*/  LOP3.LUT R7, R6, 0xffff, RZ, 0xc0, !PT ;  /* 0x0000ffff06077812 */ /* 0x000fe200078ec0ff */
[----:B------:R-:W-:-:S03]  /*d2a0*/  IMAD.MOV.U32 R60, RZ, RZ, R64 ;  /* 0x000000ffff3c7224 */ /* 0x000fc600078e0040 */
[----:B------:R-:W-:Y:S02]  /*d2b0*/  SHF.R.U32.HI R8, RZ, 0x8, R7 ;  /* 0x00000008ff087819 */ /* 0x000fe40000011607 */
[----:B------:R-:W-:Y:S01]  /*d2c0*/  LOP3.LUT R7, R6, 0xff, RZ, 0xc0, !PT ;  /* 0x000000ff06077812 */ /* 0x000fe200078ec0ff */
[----:B------:R-:W-:-:S03]  /*d2d0*/  IMAD.MOV.U32 R64, RZ, RZ, R48 ;  /* 0x000000ffff407224 */ /* 0x000fc600078e0030 */
[----:B------:R-:W-:Y:S02]  /*d2e0*/  PRMT R48, R7, 0x5410, R8 ;  /* 0x0000541007307816 */ /* 0x000fe40000000008 */
[--C-:B------:R-:W-:Y:S02]  /*d2f0*/  SHF.R.U32.HI R8, RZ, 0x10, R6.reuse ;  /* 0x00000010ff087819 */ /* 0x100fe40000011606 */
[----:B------:R-:W-:Y:S02]  /*d300*/  SHF.R.U32.HI R7, RZ, 0x18, R6 ;  /* 0x00000018ff077819 */ /* 0x000fe40000011606 */
[----:B------:R-:W-:-:S04]  /*d310*/  LOP3.LUT R6, R8, 0xff, RZ, 0xc0, !PT ;  /* 0x000000ff08067812 */ /* 0x000fc800078ec0ff */
[----:B------:R-:W-:Y:S01]  /*d320*/  PRMT R47, R6, 0x5410, R7 ;  /* 0x00005410062f7816 */ /* 0x000fe20000000007 */
        /* <DEDUP_REMOVED lines=8> */
[----:B------:R-:W-:Y:S02]  /*d3b0*/  HSET2.LE.AND R6, R32, R3, PT ;  /* 0x0000000320067233 */ /* 0x000fe40003803000 */
[----:B------:R-:W-:-:S03]  /*d3c0*/  LOP3.LUT R7, R7, 0xff, RZ, 0xc0, !PT ;  /* 0x000000ff07077812 */ /* 0x000fc600078ec0ff */
[----:B------:R-:W-:Y:S02]  /*d3d0*/  LOP3.LUT R88, R6, R88, RZ, 0xc0, !PT ;  /* 0x0000005806587212 */ /* 0x000fe400078ec0ff */
[----:B------:R-:W-:Y:S02]  /*d3e0*/  LOP3.LUT R6, R9, 0xffff, RZ, 0xc0, !PT ;  /* 0x0000ffff09067812 */ /* 0x000fe400078ec0ff */
[----:B------:R-:W-:Y:S02]  /*d3f0*/  PRMT R30, R7, 0x5410, R10 ;  /* 0x00005410071e7816 */ /* 0x000fe4000000000a */
[----:B------:R-:W-:Y:S01]  /*d400*/  SHF.R.U32.HI R7, RZ, 0x8, R6 ;  /* 0x00000008ff077819 */ /* 0x000fe20000011606 */
[----:B---3--:R-:W-:Y:S01]  /*d410*/  IMAD.MOV.U32 R68, RZ, RZ, R55 ;  /* 0x000000ffff447224 */ /* 0x008fe200078e0037 */
[----:B------:R-:W-:Y:S01]  /*d420*/  LOP3.LUT R6, R9, 0xff, RZ, 0xc0, !PT ;  /* 0x000000ff09067812 */ /* 0x000fe200078ec0ff */
[----:B------:R-:W-:Y:S02]  /*d430*/  IMAD.MOV.U32 R55, RZ, RZ, R42 ;  /* 0x000000ffff377224 */ /* 0x000fe400078e002a */
[----:B------:R-:W-:Y:S01]  /*d440*/  IMAD.MOV.U32 R42, RZ, RZ, R45 ;  /* 0x000000ffff2a7224 */ /* 0x000fe200078e002d */
[----:B------:R-:W-:Y:S01]  /*d450*/  PRMT R45, R6, 0x5410, R7 ;  /* 0x00005410062d7816 */ /* 0x000fe20000000007 */
[----:B------:R-:W-:Y:S01]  /*d460*/  IMAD.MOV.U32 R56, RZ, RZ, R57 ;  /* 0x000000ffff387224 */ /* 0x000fe200078e0039 */
[----:B------:R-:W-:-:S02]  /*d470*/  HSET2.LE.AND R6, R34, R3, PT ;  /* 0x0000000322067233 */ /* 0x000fc40003803000 */
[--C-:B------:R-:W-:Y:S02]  /*d480*/  SHF.R.U32.HI R7, RZ, 0x10, R9.reuse ;  /* 0x00000010ff077819 */ /* 0x100fe40000011609 */
[----:B------:R-:W-:Y:S02]  /*d490*/  SHF.R.U32.HI R9, RZ, 0x18, R9 ;  /* 0x00000018ff097819 */ /* 0x000fe40000011609 */
[----:B------:R-:W-:Y:S02]  /*d4a0*/  LOP3.LUT R7, R7, 0xff, RZ, 0xc0, !PT ;  /* 0x000000ff07077812 */ /* 0x000fe400078ec0ff */
[----:B------:R-:W-:Y:S02]  /*d4b0*/  LOP3.LUT R89, R6, R56, RZ, 0xc0, !PT ;  /* 0x0000003806597212 */ /* 0x000fe400078ec0ff */
[----:B------:R-:W-:Y:S02]  /*d4c0*/  LOP3.LUT R6, R8, 0xffff, RZ, 0xc0, !PT ;  /* 0x0000ffff08067812 */ /* 0x000fe400078ec0ff */
[----:B------:R-:W-:-:S02]  /*d4d0*/  PRMT R32, R7, 0x5410, R9 ;  /* 0x0000541007207816 */ /* 0x000fc40000000009 */
[----:B------:R-:W-:Y:S02]  /*d4e0*/  SHF.R.U32.HI R7, RZ, 0x8, R6 ;  /* 0x00000008ff077819 */ /* 0x000fe40000011606 */
[----:B------:R-:W-:Y:S01]  /*d4f0*/  LOP3.LUT R6, R8, 0xff, RZ, 0xc0, !PT ;  /* 0x000000ff08067812 */ /* 0x000fe200078ec0ff */
[----:B------:R-:W-:Y:S02]  /*d500*/  IMAD.MOV.U32 R59, RZ, RZ, R55 ;  /* 0x000000ffff3b7224 */ /* 0x000fe400078e0037 */
[----:B------:R-:W-:Y:S01]  /*d510*/  IMAD.MOV.U32 R55, RZ, RZ, R44 ;  /* 0x000000ffff377224 */ /* 0x000fe200078e002c */
[----:B------:R-:W-:Y:S02]  /*d520*/  PRMT R44, R6, 0x5410, R7 ;  /* 0x00005410062c7816 */ /* 0x000fe40000000007 */
[--C-:B------:R-:W-:Y:S02]  /*d530*/  SHF.R.U32.HI R6, RZ, 0x10, R8.reuse ;  /* 0x00000010ff067819 */ /* 0x100fe40000011608 */
[----:B------:R-:W-:-:S02]  /*d540*/  SHF.R.U32.HI R7, RZ, 0x18, R8 ;  /* 0x00000018ff077819 */ /* 0x000fc40000011608 */
[----:B------:R-:W-:-:S04]  /*d550*/  LOP3.LUT R6, R6, 0xff, RZ, 0xc0, !PT ;  /* 0x000000ff06067812 */ /* 0x000fc800078ec0ff */
[----:B------:R-:W-:Y:S02]  /*d560*/  PRMT R29, R6, 0x5410, R7 ;  /* 0x00005410061d7816 */ /* 0x000fe40000000007 */
[--C-:B------:R-:W-:Y:S01]  /*d570*/  HSET2.LE.AND R6, R37, R3.reuse, PT ;  /* 0x0000000325067233 */ /* 0x100fe20003803000 */
[----:B------:R-:W-:Y:S01]  /*d580*/  IMAD.MOV.U32 R66, RZ, RZ, R108 ;  /* 0x000000ffff427224 */ /* 0x000fe200078e006c */
[--C-:B------:R-:W-:Y:S01]  /*d590*/  HSET2.LE.AND R7, R27, R3.reuse, PT ;  /* 0x000000031b077233 */ /* 0x100fe20003803000 */
[----:B------:R-:W-:Y:S02]  /*d5a0*/  IMAD.MOV.U32 R120, RZ, RZ, R59 ;  /* 0x000000ffff787224 */ /* 0x000fe400078e003b */
[----:B------:R-:W-:Y:S01]  /*d5b0*/  LOP3.LUT R112, R6, R112, RZ, 0xc0, !PT ;  /* 0x0000007006707212 */ /* 0x000fe200078ec0ff */
[----:B------:R-:W-:Y:S01]  /*d5c0*/  IMAD.MOV.U32 R108, RZ, RZ, R215 ;  /* 0x000000ffff6c7224 */ /* 0x000fe200078e00d7 */
[----:B------:R-:W-:Y:S02]  /*d5d0*/  HSET2.LE.AND R6, R26, R3, PT ;  /* 0x000000031a067233 */ /* 0x000fe40003803000 */
[----:B------:R-:W-:Y:S01]  /*d5e0*/  LOP3.LUT R9, R25, UR28, R16, 0x96, !PT ;  /* 0x0000001c19097c12 */ /* 0x000fe2000f8e9610 */
[----:B------:R-:W-:-:S02]  /*d5f0*/  IMAD.MOV.U32 R197, RZ, RZ, R120 ;  /* 0x000000ffffc57224 */ /* 0x000fc400078e0078 */
[----:B------:R-:W-:Y:S01]  /*d600*/  IMAD.MOV.U32 R40, RZ, RZ, R108 ;  /* 0x000000ffff287224 */ /* 0x000fe200078e006c */
[----:B------:R-:W-:Y:S01]  /*d610*/  LOP3.LUT R108, R7, R96, RZ, 0xc0, !PT ;  /* 0x00000060076c7212 */ /* 0x000fe200078ec0ff */
[----:B------:R-:W-:Y:S01]  /*d620*/  IMAD.MOV.U32 R120, RZ, RZ, R109 ;  /* 0x000000ffff787224 */ /* 0x000fe200078e006d */
[----:B------:R-:W-:Y:S01]  /*d630*/  LOP3.LUT R109, R6, R76, RZ, 0xc0, !PT ;  /* 0x0000004c066d7212 */ /* 0x000fe200078ec0ff */
[----:B------:R-:W-:Y:S01]  /*d640*/  IMAD.WIDE.U32 R6, R9, -0x2daee0ad, RZ ;  /* 0xd2511f5309067825 */ /* 0x000fe200078e00ff */
[----:B------:R-:W-:Y:S02]  /*d650*/  HSET2.LE.AND R8, R36, R3, PT ;  /* 0x0000000324087233 */ /* 0x000fe40003803000 */
[----:B------:R-:W-:Y:S02]  /*d660*/  LOP3.LUT R10, R15, UR26, R24, 0x96, !PT ;  /* 0x0000001a0f0a7c12 */ /* 0x000fe4000f8e9618 */
[----:B------:R-:W-:Y:S02]  /*d670*/  LOP3.LUT R7, R7, UR17, R18, 0x96, !PT ;  /* 0x0000001107077c12 */ /* 0x000fe4000f8e9612 */
[----:B------:R-:W-:Y:S01]  /*d680*/  LOP3.LUT R113, R8, R113, RZ, 0xc0, !PT ;  /* 0x0000007108717212 */ /* 0x000fe200078ec0ff */
        /* <DEDUP_REMOVED lines=20> */
[----:B------:R-:W-:Y:S01]  /*d7d0*/  HSET2.LE.AND R6, R28, R3, PT ;  /* 0x000000031c067233 */ /* 0x000fe20003803000 */
[----:B------:R-:W-:Y:S01]  /*d7e0*/  IMAD.MOV.U32 R28, RZ, RZ, R110 ;  /* 0x000000ffff1c7224 */ /* 0x000fe200078e006e */
[----:B------:R-:W-:-:S03]  /*d7f0*/  LOP3.LUT R7, R7, 0xff, RZ, 0xc0, !PT ;  /* 0x000000ff07077812 */ /* 0x000fc600078ec0ff */
[----:B------:R-:W-:Y:S02]  /*d800*/  LOP3.LUT R110, R6, R77, RZ, 0xc0, !PT ;  /* 0x0000004d066e7212 */ /* 0x000fe400078ec0ff */
[C---:B------:R-:W-:Y:S02]  /*d810*/  LOP3.LUT R6, R8.reuse, 0xffff, RZ, 0xc0, !PT ;  /* 0x0000ffff08067812 */ /* 0x040fe400078ec0ff */
[----:B------:R-:W-:Y:S02]  /*d820*/  PRMT R27, R7, 0x5410, R9 ;  /* 0x00005410071b7816 */ /* 0x000fe40000000009 */
        /* <DEDUP_REMOVED lines=9> */
[----:B------:R-:W-:Y:S01]  /*d8c0*/  LOP3.LUT R8, R7, UR32, R12, 0x96, !PT ;  /* 0x0000002007087c12 */ /* 0x000fe2000f8e960c */
[----:B------:R-:W-:Y:S01]  /*d8d0*/  IMAD.MOV.U32 R76, RZ, RZ, R111 ;  /* 0x000000ffff4c7224 */ /* 0x000fe200078e006f */
[----:B------:R-:W-:Y:S01]  /*d8e0*/  LOP3.LUT R111, R9, R165, RZ, 0xc0, !PT ;  /* 0x000000a5096f7212 */ /* 0x000fe200078ec0ff */
[----:B------:R-:W-:Y:S01]  /*d8f0*/  IMAD.MOV.U32 R57, RZ, RZ, R58 ;  /* 0x000000ffff397224 */ /* 0x000fe200078e003a */
[C---:B------:R-:W-:Y:S01]  /*d900*/  LOP3.LUT R9, R8.reuse, 0xffff, RZ, 0xc0, !PT ;  /* 0x0000ffff08097812 */ /* 0x040fe200078ec0ff */
[----:B------:R-:W-:Y:S02]  /*d910*/  IMAD.MOV.U32 R58, RZ, RZ, R66 ;  /* 0x000000ffff3a7224 */ /* 0x000fe400078e0042 */
[----:B------:R-:W-:Y:S01]  /*d920*/  IMAD.MOV.U32 R66, RZ, RZ, R139 ;  /* 0x000000ffff427224 */ /* 0x000fe200078e008b */
[----:B------:R-:W-:Y:S01]  /*d930*/  SHF.R.U32.HI R10, RZ, 0x8, R9 ;  /* 0x00000008ff0a7819 */ /* 0x000fe20000011609 */
[----:B------:R-:W-:Y:S01]  /*d940*/  IMAD.MOV.U32 R34, RZ, RZ, R55 ;  /* 0x000000ffff227224 */ /* 0x000fe200078e0037 */
[----:B------:R-:W-:Y:S01]  /*d950*/  LOP3.LUT R9, R8, 0xff, RZ, 0xc0, !PT ;  /* 0x000000ff08097812 */ /* 0x000fe200078ec0ff */
[----:B------:R-:W-:-:S02]  /*d960*/  IMAD.MOV.U32 R55, RZ, RZ, R66 ;  /* 0x000000ffff377224 */ /* 0x000fc400078e0042 */
[----:B------:R-:W-:Y:S01]  /*d970*/  IMAD.MOV.U32 R66, RZ, RZ, R43 ;  /* 0x000000ffff427224 */ /* 0x000fe200078e002b */
[----:B------:R-:W-:Y:S02]  /*d980*/  PRMT R43, R9, 0x5410, R10 ;  /* 0x00005410092b7816 */ /* 0x000fe4000000000a */
[--C-:B------:R-:W-:Y:S02]  /*d990*/  SHF.R.U32.HI R10, RZ, 0x10, R8.reuse ;  /* 0x00000010ff0a7819 */ /* 0x100fe40000011608 */
[----:B------:R-:W-:Y:S01]  /*d9a0*/  SHF.R.U32.HI R9, RZ, 0x18, R8 ;  /* 0x00000018ff097819 */ /* 0x000fe20000011608 */
[----:B------:R-:W-:Y:S01]  /*d9b0*/  IMAD.MOV.U32 R167, RZ, RZ, R120 ;  /* 0x000000ffffa77224 */ /* 0x000fe200078e0078 */
[----:B------:R-:W-:Y:S01]  /*d9c0*/  LOP3.LUT R8, R10, 0xff, RZ, 0xc0, !PT ;  /* 0x000000ff0a087812 */ /* 0x000fe200078ec0ff */
[----:B------:R-:W-:Y:S01]  /*d9d0*/  IMAD.MOV.U32 R120, RZ, RZ, R64 ;  /* 0x000000ffff787224 */ /* 0x000fe200078e0040 */
[----:B------:R-:W-:Y:S01]  /*d9e0*/  LOP3.LUT R7, R6, 0xffff, RZ, 0xc0, !PT ;  /* 0x0000ffff06077812 */ /* 0x000fe200078ec0ff */
[----:B------:R-:W-:Y:S01]  /*d9f0*/  IMAD.MOV.U32 R64, RZ, RZ, R42 ;  /* 0x000000ffff407224 */ /* 0x000fe200078e002a */
[----:B------:R-:W-:Y:S01]  /*da00*/  PRMT R42, R8, 0x5410, R9 ;  /* 0x00005410082a7816 */ /* 0x000fe20000000009 */
        /* <DEDUP_REMOVED lines=9> */
[--C-:B------:R-:W-:Y:S01]  /*daa0*/  SHF.R.U32.HI R8, RZ, 0x10, R6.reuse ;  /* 0x00000010ff087819 */ /* 0x100fe20000011606 */
[----:B------:R1:W5:Y:S01]  /*dab0*/  LDL.LU R216, [R1+0x31c] ;  /* 0x00031c0001d87983 */ /* 0x0003620000300800 */
[----:B------:R-:W-:-:S02]  /*dac0*/  SHF.R.U32.HI R7, RZ, 0x18, R6 ;  /* 0x00000018ff077819 */ /* 0x000fc40000011606 */
[----:B------:R-:W-:Y:S02]  /*dad0*/  LOP3.LUT R6, R8, 0xff, RZ, 0xc0, !PT ;  /* 0x000000ff08067812 */ /* 0x000fe400078ec0ff */
[----:B------:R-:W-:Y:S01]  /*dae0*/  LOP3.LUT R10, R15, UR26, R22, 0x96, !PT ;  /* 0x0000001a0f0a7c12 */ /* 0x000fe2000f8e9616 */
[----:B------:R-:W-:Y:S01]  /*daf0*/  IMAD.MOV.U32 R59, RZ, RZ, R56 ;  /* 0x000000ffff3b7224 */ /* 0x000fe200078e0038 */
[----:B------:R-:W-:Y:S01]  /*db00*/  PRMT R40, R6, 0x5410, R7 ;  /* 0x0000541006287816 */ /* 0x000fe20000000007 */
[----:B------:R-:W-:Y:S01]  /*db10*/  IMAD.MOV.U32 R165, RZ, RZ, R77 ;  /* 0x000000ffffa57224 */ /* 0x000fe200078e004d */
[--C-:B------:R-:W-:Y:S01]  /*db20*/  HSET2.LE.AND R6, R39, R3.reuse, PT ;  /* 0x0000000327067233 */ /* 0x100fe20003803000 */
[----:B------:R1:W5:Y:S01]  /*db30*/  LDL.LU R215, [R1+0x318] ;  /* 0x0003180001d77983 */ /* 0x0003620000300800 */
[----:B------:R-:W-:-:S03]  /*db40*/  HSET2.LE.AND R7, R35, R3, PT ;  /* 0x0000000323077233 */ /* 0x000fc60003803000 */
[----:B------:R-:W-:Y:S02]  /*db50*/  LOP3.LUT R96, R6, R166, RZ, 0xc0, !PT ;  /* 0x000000a606607212 */ /* 0x000fe400078ec0ff */
[--C-:B------:R-:W-:Y:S01]  /*db60*/  HSET2.LE.AND R8, R38, R3.reuse, PT ;  /* 0x0000000326087233 */ /* 0x100fe20003803000 */
[----:B------:R-:W-:Y:S01]  /*db70*/  IMAD.MOV.U32 R22, RZ, RZ, R58 ;  /* 0x000000ffff167224 */ /* 0x000fe200078e003a */
[----:B------:R-:W-:Y:S01]  /*db80*/  HSET2.LE.AND R6, R31, R3, PT ;  /* 0x000000031f067233 */ /* 0x000fe20003803000 */
[----:B------:R-:W-:Y:S01]  /*db90*/  IMAD.MOV.U32 R56, RZ, RZ, R68 ;  /* 0x000000ffff387224 */ /* 0x000fe200078e0044 */
[----:B------:R-:W-:Y:S01]  /*dba0*/  LOP3.LUT R98, R7, R98, RZ, 0xc0, !PT ;  /* 0x0000006207627212 */ /* 0x000fe200078ec0ff */
[----:B------:R1:W5:Y:S02]  /*dbb0*/  LDL.LU R214, [R1+0x314] ;  /* 0x0003140001d67983 */ /* 0x0003640000300800 */
[----:B------:R-:W-:Y:S01]  /*dbc0*/  LOP3.LUT R99, R6, R99, RZ, 0xc0, !PT ;  /* 0x0000006306637212 */ /* 0x000fe200078ec0ff */
[----:B------:R-:W-:Y:S01]  /*dbd0*/  IMAD.WIDE.U32 R6, R9, -0x2daee0ad, RZ ;  /* 0xd2511f5309067825 */ /* 0x000fe200078e00ff */
[----:B------:R-:W-:Y:S01]  /*dbe0*/  LOP3.LUT R97, R8, R97, RZ, 0xc0, !PT ;  /* 0x0000006108617212 */ /* 0x000fe200078ec0ff */
[----:B------:R1:W5:Y:S03]  /*dbf0*/  LDL.LU R139, [R1+0x310] ;  /* 0x00031000018b7983 */ /* 0x0003660000300800 */
[----:B------:R-:W-:Y:S01]  /*dc00*/  LOP3.LUT R7, R7, UR17, R18, 0x96, !PT ;  /* 0x0000001107077c12 */ /* 0x000fe2000f8e9612 */
[----:B------:R-:W-:Y:S01]  /*dc10*/  IMAD.WIDE.U32 R8, R10, -0x2daee0ad, RZ ;  /* 0xd2511f530a087825 */ /* 0x000fe200078e00ff */
[----:B------:R1:W5:Y:S03]  /*dc20*/  LDL.LU R137, [R1+0x30c] ;  /* 0x00030c0001897983 */ /* 0x0003660000300800 */
        /* <DEDUP_REMOVED lines=30> */
[----:B------:R-:W-:-:S04]  /*de10*/  LOP3.LUT R8, R7, UR32, R12, 0x96, !PT ;  /* 0x0000002007087c12 */ /* 0x000fc8000f8e960c */
        /* <DEDUP_REMOVED lines=15> */
[----:B------:R-:W-:Y:S02]  /*df10*/  PRMT R52, R6, 0x5410, R7 ;  /* 0x0000541006347816 */ /* 0x000fe40000000007 */
[----:B------:R-:W-:-:S05]  /*df20*/  LOP3.LUT R6, R21, UR28, R16, 0x96, !PT ;  /* 0x0000001c15067c12 */ /* 0x000fca000f8e9610 */
[----:B------:R-:W-:Y:S01]  /*df30*/  IMAD.WIDE.U32 R6, R6, -0x2daee0ad, RZ ;  /* 0xd2511f5306067825 */ /* 0x000fe200078e00ff */
[----:B------:R-:W-:-:S04]  /*df40*/  LOP3.LUT R10, R15, UR26, R20, 0x96, !PT ;  /* 0x0000001a0f0a7c12 */ /* 0x000fc8000f8e9614 */
[----:B------:R-:W-:Y:S01]  /*df50*/  LOP3.LUT R7, R7, UR17, R18, 0x96, !PT ;  /* 0x0000001107077c12 */ /* 0x000fe2000f8e9612 */
[----:B------:R-:W-:-:S04]  /*df60*/  IMAD.WIDE.U32 R10, R10, -0x2daee0ad, RZ ;  /* 0xd2511f530a0a7825 */ /* 0x000fc800078e00ff */
[----:B------:R-:W-:Y:S01]  /*df70*/  IMAD.WIDE.U32 R8, R7, -0x326172a9, RZ ;  /* 0xcd9e8d5707087825 */ /* 0x000fe200078e00ff */
[----:B------:R-:W-:-:S04]  /*df80*/  LOP3.LUT R11, R11, UR11, R6, 0x96, !PT ;  /* 0x0000000b0b0b7c12 */ /* 0x000fc8000f8e9606 */
        /* <DEDUP_REMOVED lines=8> */
[----:B------:R-:W-:-:S04]  /*e010*/  IMAD.WIDE.U32 R6, R6, -0x326172a9, RZ ;  /* 0xcd9e8d5706067825 */ /* 0x000fc800078e00ff */
[----:B------:R-:W-:Y:S01]  /*e020*/  IMAD.MOV.U32 R18, RZ, RZ, R76 ;  /* 0x000000ffff127224 */ /* 0x000fe200078e004c */
        /* <DEDUP_REMOVED lines=15> */
[----:B------:R-:W-:Y:S02]  /*e120*/  IMAD.MOV.U32 R68, RZ, RZ, R57 ;  /* 0x000000ffff447224 */ /* 0x000fe400078e0039 */
[----:B------:R-:W-:Y:S01]  /*e130*/  IMAD.MOV.U32 R57, RZ, RZ, R61 ;  /* 0x000000ffff397224 */ /* 0x000fe200078e003d */
[----:B------:R-:W-:Y:S02]  /*e140*/  SHF.R.U32.HI R8, RZ, 0x8, R7 ;  /* 0x00000008ff087819 */ /* 0x000fe40000011607 */
[----:B------:R-:W-:Y:S01]  /*e150*/  LOP3.LUT R7, R6, 0xff, RZ, 0xc0, !PT ;  /* 0x000000ff06077812 */ /* 0x000fe200078ec0ff */
[----:B------:R-:W-:Y:S02]  /*e160*/  IMAD.MOV.U32 R23, RZ, RZ, R68 ;  /* 0x000000ffff177224 */ /* 0x000fe400078e0044 */
[----:B------:R-:W-:Y:S01]  /*e170*/  IMAD.MOV.U32 R68, RZ, RZ, R57 ;  /* 0x000000ffff447224 */ /* 0x000fe200078e0039 */
[----:B------:R-:W-:-:S02]  /*e180*/  PRMT R57, R7, 0x5410, R8 ;  /* 0x0000541007397816 */ /* 0x000fc40000000008 */
[----:B------:R-:W-:Y:S01]  /*e190*/  SHF.R.U32.HI R7, RZ, 0x10, R6 ;  /* 0x00000010ff077819 */ /* 0x000fe20000011606 */
[----:B------:R-:W-:-:S03]  /*e1a0*/  IMAD.MOV.U32 R39, RZ, RZ, R56 ;  /* 0x000000ffff277224 */ /* 0x000fc600078e0038 */
[----:B------:R-:W-:Y:S01]  /*e1b0*/  LOP3.LUT R8, R7, 0xff, RZ, 0xc0, !PT ;  /* 0x000000ff07087812 */ /* 0x000fe200078ec0ff */
[----:B------:R-:W-:Y:S01]  /*e1c0*/  IMAD.MOV.U32 R14, RZ, RZ, R39 ;  /* 0x000000ffff0e7224 */ /* 0x000fe200078e0027 */
[----:B------:R-:W-:Y:S01]  /*e1d0*/  HSET2.LE.AND R7, R48, R3, PT ;  /* 0x0000000330077233 */ /* 0x000fe20003803000 */
[----:B------:R-:W-:Y:S02]  /*e1e0*/  IMAD.MOV.U32 R39, RZ, RZ, R169 ;  /* 0x000000ffff277224 */ /* 0x000fe400078e00a9 */
[----:B------:R-:W-:Y:S02]  /*e1f0*/  IMAD.MOV.U32 R166, RZ, RZ, R28 ;  /* 0x000000ffffa67224 */ /* 0x000fe400078e001c */
[----:B------:R-:W-:Y:S01]  /*e200*/  IMAD.MOV.U32 R169, RZ, RZ, R212 ;  /* 0x000000ffffa97224 */ /* 0x000fe200078e00d4 */
[----:B--2---:R-:W-:Y:S01]  /*e210*/  LEA R212, R2, UR4, 0x1 ;  /* 0x0000000402d47c11 */ /* 0x004fe2000f8e08ff */
[----:B------:R-:W-:Y:S01]  /*e220*/  IMAD.MOV.U32 R28, RZ, RZ, R34 ;  /* 0x000000ffff1c7224 */ /* 0x000fe200078e0022 */
[----:B------:R-:W-:Y:S01]  /*e230*/  LOP3.LUT R34, R7, R158, RZ, 0xc0, !PT ;  /* 0x0000009e07227212 */ /* 0x000fe200078ec0ff */
        /* <DEDUP_REMOVED lines=8> */
[----:B------:R-:W2:Y:S01]  /*e2c0*/  LDSM.16.MT88.4 R48, [R212+0x4000] ;  /* 0x00400000d430783b */ /* 0x000ea20000004200 */
[----:B------:R-:W-:Y:S02]  /*e2d0*/  SHF.R.U32.HI R9, RZ, 0x18, R6 ;  /* 0x00000018ff097819 */ /* 0x000fe40000011606 */
[--C-:B------:R-:W-:Y:S02]  /*e2e0*/  HSET2.LE.AND R6, R47, R3.reuse, PT ;  /* 0x000000032f067233 */ /* 0x100fe40003803000 */
[----:B------:R-:W-:-:S03]  /*e2f0*/  HSET2.LE.AND R7, R46, R3, PT ;  /* 0x000000032e077233 */ /* 0x000fc60003803000 */
[----:B------:R-:W-:Y:S02]  /*e300*/  LOP3.LUT R35, R6, R156, RZ, 0xc0, !PT ;  /* 0x0000009c06237212 */ /* 0x000fe400078ec0ff */
[--C-:B------:R-:W-:Y:S02]  /*e310*/  HSET2.LE.AND R6, R30, R3.reuse, PT ;  /* 0x000000031e067233 */ /* 0x100fe40003803000 */
[----:B------:R-:W-:Y:S02]  /*e320*/  LOP3.LUT R30, R7, R152, RZ, 0xc0, !PT ;  /* 0x00000098071e7212 */ /* 0x000fe400078ec0ff */
[--C-:B------:R-:W-:Y:S02]  /*e330*/  HSET2.LE.AND R7, R44, R3.reuse, PT ;  /* 0x000000032c077233 */ /* 0x100fe40003803000 */
[----:B------:R-:W-:Y:S02]  /*e340*/  LOP3.LUT R31, R6, R151, RZ, 0xc0, !PT ;  /* 0x00000097061f7212 */ /* 0x000fe400078ec0ff */
[----:B------:R-:W-:-:S02]  /*e350*/  HSET2.LE.AND R6, R45, R3, PT ;  /* 0x000000032d067233 */ /* 0x000fc40003803000 */
[----:B------:R-:W3:Y:S01]  /*e360*/  LDSM.16.MT88.4 R44, [R212+0x4400] ;  /* 0x00440000d42c783b */ /* 0x000ee20000004200 */
[--C-:B------:R-:W-:Y:S01]  /*e370*/  HSET2.LE.AND R2, R32, R3.reuse, PT ;  /* 0x0000000320027233 */ /* 0x100fe20003803000 */
[----:B------:R-:W-:Y:S02]  /*e380*/  IMAD.MOV.U32 R15, RZ, RZ, R33 ;  /* 0x000000ffff0f7224 */ /* 0x000fe400078e0021 */
[----:B------:R-:W-:Y:S01]  /*e390*/  IMAD.MOV.U32 R20, RZ, RZ, R28 ;  /* 0x000000ffff147224 */ /* 0x000fe200078e001c */
[----:B------:R-:W-:Y:S01]  /*e3a0*/  LOP3.LUT R28, R7, R157, RZ, 0xc0, !PT ;  /* 0x0000009d071c7212 */ /* 0x000fe200078ec0ff */
[----:B------:R-:W-:Y:S01]  /*e3b0*/  IMAD.MOV.U32 R157, RZ, RZ, R14 ;  /* 0x000000ffff9d7224 */ /* 0x000fe200078e000e */
[----:B------:R-:W-:Y:S01]  /*e3c0*/  LOP3.LUT R33, R2, R159, RZ, 0xc0, !PT ;  /* 0x0000009f02217212 */ /* 0x000fe200078ec0ff */
[----:B------:R-:W-:Y:S02]  /*e3d0*/  IMAD.MOV.U32 R159, RZ, RZ, R15 ;  /* 0x000000ffff9f7224 */ /* 0x000fe400078e000f */
[----:B------:R-:W-:Y:S01]  /*e3e0*/  IMAD.MOV.U32 R61, RZ, RZ, R60 ;  /* 0x000000ffff3d7224 */ /* 0x000fe200078e003c */
[----:B--2---:R-:W-:Y:S01]  /*e3f0*/  HMMA.16816.F32.BF16 R12, R100, R48, RZ ;  /* 0x00000030640c723c */ /* 0x004fe200000418ff */
[----:B------:R-:W-:Y:S01]  /*e400*/  IMAD.MOV.U32 R60, RZ, RZ, R63 ;  /* 0x000000ffff3c7224 */ /* 0x000fe200078e003f */
[----:B------:R-:W-:Y:S01]  /*e410*/  LOP3.LUT R32, R6, R163, RZ, 0xc0, !PT ;  /* 0x000000a306207212 */ /* 0x000fe200078ec0ff */
[----:B------:R-:W-:Y:S01]  /*e420*/  IMAD.MOV.U32 R63, RZ, RZ, R136 ;  /* 0x000000ffff3f7224 */ /* 0x000fe200078e0088 */
[--C-:B------:R-:W-:Y:S01]  /*e430*/  HSET2.LE.AND R6, R29, R3.reuse, PT ;  /* 0x000000031d067233 */ /* 0x100fe20003803000 */
[----:B------:R1:W5:Y:S01]  /*e440*/  LDL.LU R136, [R1+0x308] ;  /* 0x0003080001887983 */ /* 0x0003620000300800 */
[----:B------:R-:W-:-:S02]  /*e450*/  HSET2.LE.AND R2, R26, R3, PT ;  /* 0x000000031a027233 */ /* 0x000fc40003803000 */
[--C-:B------:R-:W-:Y:S02]  /*e460*/  HSET2.LE.AND R7, R24, R3.reuse, PT ;  /* 0x0000000318077233 */ /* 0x100fe40003803000 */
[----:B------:R-:W-:Y:S02]  /*e470*/  LOP3.LUT R29, R6, R155, RZ, 0xc0, !PT ;  /* 0x0000009b061d7212 */ /* 0x000fe400078ec0ff */
[----:B------:R-:W-:Y:S02]  /*e480*/  LOP3.LUT R26, R2, R62, RZ, 0xc0, !PT ;  /* 0x0000003e021a7212 */ /* 0x000fe400078ec0ff */
[--C-:B------:R-:W-:Y:S02]  /*e490*/  HSET2.LE.AND R2, R27, R3.reuse, PT ;  /* 0x000000031b027233 */ /* 0x100fe40003803000 */
[----:B------:R-:W-:Y:S01]  /*e4a0*/  HSET2.LE.AND R6, R25, R3, PT ;  /* 0x0000000319067233 */ /* 0x000fe20003803000 */
[----:B------:R-:W-:Y:S01]  /*e4b0*/  IMAD.MOV.U32 R155, RZ, RZ, R11 ;  /* 0x000000ffff9b7224 */ /* 0x000fe200078e000b */
[----:B------:R-:W-:-:S02]  /*e4c0*/  PRMT R56, R8, 0x5410, R9 ;  /* 0x0000541008387816 */ /* 0x000fc40000000009 */
[----:B------:R-:W-:Y:S01]  /*e4d0*/  LOP3.LUT R25, R7, R71, RZ, 0xc0, !PT ;  /* 0x0000004707197212 */ /* 0x000fe200078ec0ff */
[----:B------:R-:W-:Y:S01]  /*e4e0*/  HMMA.16816.F32.BF16 R8, R32, R48, RZ ;  /* 0x000000302008723c */ /* 0x000fe200000418ff */
[----:B------:R-:W-:Y:S01]  /*e4f0*/  LOP3.LUT R27, R2, R69, RZ, 0xc0, !PT ;  /* 0x00000045021b7212 */ /* 0x000fe200078ec0ff */
[----:B------:R-:W-:Y:S01]  /*e500*/  IMAD.MOV.U32 R7, RZ, RZ, R61 ;  /* 0x000000ffff077224 */ /* 0x000fe200078e003d */
[----:B------:R-:W-:Y:S02]  /*e510*/  LOP3.LUT R24, R6, R150, RZ, 0xc0, !PT ;  /* 0x0000009606187212 */ /* 0x000fe400078ec0ff */
[--C-:B------:R-:W-:Y:S02]  /*e520*/  HSET2.LE.AND R2, R43, R3.reuse, PT ;  /* 0x000000032b027233 */ /* 0x100fe40003803000 */
[----:B------:R-:W-:Y:S01]  /*e530*/  IMAD.MOV.U32 R49, RZ, RZ, R60 ;  /* 0x000000ffff317224 */ /* 0x000fe200078e003c */
[----:B------:R-:W-:Y:S01]  /*e540*/  HSET2.LE.AND R6, R42, R3, PT ;  /* 0x000000032a067233 */ /* 0x000fe20003803000 */
[----:B------:R-:W-:-:S02]  /*e550*/  IMAD.MOV.U32 R48, RZ, RZ, R63 ;  /* 0x000000ffff307224 */ /* 0x000fc400078e003f */
[----:B---3--:R-:W-:Y:S01]  /*e560*/  HMMA.16816.F32.BF16 R60, R104, R44, R12 ;  /* 0x0000002c683c723c */ /* 0x008fe2000004180c */
[----:B------:R-:W-:Y:S01]  /*e570*/  IMAD.MOV.U32 R163, RZ, RZ, R20 ;  /* 0x000000ffffa37224 */ /* 0x000fe200078e0014 */
[----:B------:R-:W-:Y:S01]  /*e580*/  LOP3.LUT R20, R2, R149, RZ, 0xc0, !PT ;  /* 0x0000009502147212 */ /* 0x000fe200078ec0ff */
[----:B------:R-:W-:-:S04]  /*e590*/  IMAD.MOV.U32 R156, RZ, RZ, R21 ;  /* 0x000000ffff9c7224 */ /* 0x000fc800078e0015 */
[----:B------:R-:W-:Y:S02]  /*e5a0*/  IMAD.MOV.U32 R15, RZ, RZ, R213 ;  /* 0x000000ffff0f7224 */ /* 0x000fe400078e00d5 */
[----:B----4-:R-:W-:Y:S01]  /*e5b0*/  IMAD R213, R0, 0x2, R212 ;  /* 0x0000000200d57824 */ /* 0x010fe200078e02d4 */
[----:B------:R-:W-:Y:S02]  /*e5c0*/  LOP3.LUT R21, R6, R148, RZ, 0xc0, !PT ;  /* 0x0000009406157212 */ /* 0x000fe400078ec0ff */
[--C-:B------:R-:W-:Y:S02]  /*e5d0*/  HSET2.LE.AND R2, R41, R3.reuse, PT ;  /* 0x0000000329027233 */ /* 0x100fe40003803000 */
[----:B------:R-:W-:Y:S02]  /*e5e0*/  HSET2.LE.AND R6, R40, R3, PT ;  /* 0x0000000328067233 */ /* 0x000fe40003803000 */
[----:B------:R-:W2:Y:S01]  /*e5f0*/  LDSM.16.MT88.4 R40, [R213+0x4000] ;  /* 0x00400000d528783b */ /* 0x000ea20000004200 */
[----:B------:R-:W-:-:S02]  /*e600*/  IMAD.MOV.U32 R14, RZ, RZ, R70 ;  /* 0x000000ffff0e7224 */ /* 0x000fc400078e0046 */
[----:B------:R-:W-:Y:S01]  /*e610*/  IMAD.MOV.U32 R151, RZ, RZ, R23 ;  /* 0x000000ffff977224 */ /* 0x000fe200078e0017 */
[----:B------:R-:W-:Y:S01]  /*e620*/  LOP3.LUT R23, R6, R147, RZ, 0xc0, !PT ;  /* 0x0000009306177212 */ /* 0x000fe200078ec0ff */
[----:B------:R-:W-:Y:S01]  /*e630*/  IMAD.MOV.U32 R152, RZ, RZ, R22 ;  /* 0x000000ffff987224 */ /* 0x000fe200078e0016 */
[----:B------:R-:W-:Y:S01]  /*e640*/  LOP3.LUT R22, R2, R146, RZ, 0xc0, !PT ;  /* 0x0000009202167212 */ /* 0x000fe200078ec0ff */
[----:B------:R-:W-:Y:S02]  /*e650*/  IMAD.MOV.U32 R150, RZ, RZ, R68 ;  /* 0x000000ffff967224 */ /* 0x000fe400078e0044 */
[----:B------:R-:W-:Y:S01]  /*e660*/  IMAD.MOV.U32 R147, RZ, RZ, R14 ;  /* 0x000000ffff937224 */ /* 0x000fe200078e000e */
[--C-:B------:R-:W-:Y:S01]  /*e670*/  HSET2.LE.AND R0, R38, R3.reuse, PT ;  /* 0x0000000326007233 */ /* 0x100fe20003803000 */
[----:B------:R-:W-:Y:S01]  /*e680*/  IMAD.MOV.U32 R14, RZ, RZ, R48 ;  /* 0x000000ffff0e7224 */ /* 0x000fe200078e0030 */
[----:B------:R-:W-:Y:S01]  /*e690*/  HSET2.LE.AND R2, R19, R3, PT ;  /* 0x0000000313027233 */ /* 0x000fe20003803000 */
[----:B------:R-:W-:-:S02]  /*e6a0*/  IMAD.MOV.U32 R13, RZ, RZ, R15 ;  /* 0x000000ffff0d7224 */ /* 0x000fc400078e000f */
[----:B------:R-:W-:Y:S02]  /*e6b0*/  IMAD.MOV.U32 R48, RZ, RZ, R16 ;  /* 0x000000ffff307224 */ /* 0x000fe400078e0010 */
[----:B------:R-:W-:Y:S01]  /*e6c0*/  IMAD.MOV.U32 R15, RZ, RZ, R7 ;  /* 0x000000ffff0f7224 */ /* 0x000fe200078e0007 */
[----:B------:R-:W-:Y:S01]  /*e6d0*/  HMMA.16816.F32.BF16 R68, R28, R44, R8 ;  /* 0x0000002c1c44723c */ /* 0x000fe20000041808 */
[----:B------:R-:W-:Y:S02]  /*e6e0*/  IMAD.MOV.U32 R7, RZ, RZ, R150 ;  /* 0x000000ffff077224 */ /* 0x000fe400078e0096 */
[----:B------:R-:W-:Y:S01]  /*e6f0*/  IMAD.MOV.U32 R150, RZ, RZ, R158 ;  /* 0x000000ffff967224 */ /* 0x000fe200078e009e */
[----:B------:R-:W-:Y:S01]  /*e700*/  LOP3.LUT R19, R2, R74, RZ, 0xc0, !PT ;  /* 0x0000004a02137212 */ /* 0x000fe200078ec0ff */
[----:B------:R-:W-:Y:S01]  /*e710*/  IMAD.MOV.U32 R158, RZ, RZ, R18 ;  /* 0x000000ffff9e7224 */ /* 0x000fe200078e0012 */
[----:B------:R-:W-:Y:S01]  /*e720*/  LOP3.LUT R18, R0, R75, RZ, 0xc0, !PT ;  /* 0x0000004b00127212 */ /* 0x000fe200078ec0ff */
[----:B------:R-:W-:Y:S01]  /*e730*/  IMAD.MOV.U32 R45, RZ, RZ, R48 ;  /* 0x000000ffff2d7224 */ /* 0x000fe200078e0030 */
[--C-:B------:R-:W-:Y:S01]  /*e740*/  HSET2.LE.AND R0, R37, R3.reuse, PT ;  /* 0x0000000325007233 */ /* 0x100fe20003803000 */
[----:B------:R-:W-:Y:S01]  /*e750*/  IMAD.MOV.U32 R48, RZ, RZ, R49 ;  /* 0x000000ffff307224 */ /* 0x000fe200078e0031 */
[----:B------:R-:W-:Y:S01]  /*e760*/  HSET2.LE.AND R2, R36, R3, PT ;  /* 0x0000000324027233 */ /* 0x000fe20003803000 */
[----:B------:R-:W-:-:S02]  /*e770*/  IMAD.MOV.U32 R49, RZ, RZ, R39 ;  /* 0x000000ffff317224 */ /* 0x000fc400078e0027 */
[----:B------:R-:W3:Y:S01]  /*e780*/  LDSM.16.MT88.4 R36, [R213+0x4400] ;  /* 0x00440000d524783b */ /* 0x000ee20000004200 */
[--C-:B------:R-:W-:Y:S01]  /*e790*/  HSET2.LE.AND R6, R17, R3.reuse, PT ;  /* 0x0000000311067233 */ /* 0x100fe20003803000 */
[----:B------:R-:W-:Y:S01]  /*e7a0*/  IMAD.MOV.U32 R146, RZ, RZ, R7 ;  /* 0x000000ffff927224 */ /* 0x000fe200078e0007 */
[----:B------:R-:W-:Y:S01]  /*e7b0*/  LOP3.LUT R16, R0, R145, RZ, 0xc0, !PT ;  /* 0x0000009100107212 */ /* 0x000fe200078ec0ff */
[----:B------:R-:W-:Y:S01]  /*e7c0*/  IMAD.MOV.U32 R7, RZ, RZ, R55 ;  /* 0x000000ffff077224 */ /* 0x000fe200078e0037 */
[----:B------:R-:W-:Y:S02]  /*e7d0*/  LOP3.LUT R17, R2, R144, RZ, 0xc0, !PT ;  /* 0x0000009002117212 */ /* 0x000fe400078ec0ff */
[----:B------:R-:W-:Y:S02]  /*e7e0*/  LOP3.LUT R12, R6, R73, RZ, 0xc0, !PT ;  /* 0x00000049060c7212 */ /* 0x000fe400078ec0ff */
[--C-:B------:R-:W-:Y:S02]  /*e7f0*/  HSET2.LE.AND R0, R54, R3.reuse, PT ;  /* 0x0000000336007233 */ /* 0x100fe40003803000 */
[----:B------:R-:W-:-:S02]  /*e800*/  HSET2.LE.AND R2, R53, R3, PT ;  /* 0x0000000335027233 */ /* 0x000fc40003803000 */
[----:B------:R-:W-:Y:S02]  /*e810*/  HSET2.LE.AND R6, R52, R3, PT ;  /* 0x0000000334067233 */ /* 0x000fe40003803000 */
[-C--:B--2---:R-:W-:Y:S01]  /*e820*/  HMMA.16816.F32.BF16 R52, R100, R40.reuse, RZ ;  /* 0x000000286434723c */ /* 0x084fe200000418ff */
[----:B------:R-:W-:Y:S02]  /*e830*/  IMAD.MOV.U32 R11, RZ, RZ, R15 ;  /* 0x000000ffff0b7224 */ /* 0x000fe400078e000f */
[----:B------:R-:W-:Y:S01]  /*e840*/  LOP3.LUT R15, R6, R65, RZ, 0xc0, !PT ;  /* 0x00000041060f7212 */ /* 0x000fe200078ec0ff */
[----:B------:R-:W-:Y:S02]  /*e850*/  IMAD.MOV.U32 R145, RZ, RZ, R13 ;  /* 0x000000ffff917224 */ /* 0x000fe400078e000d */
[----:B------:R-:W-:Y:S01]  /*e860*/  IMAD.MOV.U32 R6, RZ, RZ, R11 ;  /* 0x000000ffff067224 */ /* 0x000fe200078e000b */
[----:B------:R-:W-:Y:S01]  /*e870*/  LOP3.LUT R13, R0, R72, RZ, 0xc0, !PT ;  /* 0x00000048000d7212 */ /* 0x000fe200078ec0ff */
[----:B------:R-:W-:Y:S01]  /*e880*/  HMMA.16816.F32.BF16 R8, R32, R40, RZ ;  /* 0x000000282008723c */ /* 0x000fe200000418ff */
[----:B------:R-:W-:-:S15]  /*e890*/  IMAD.MOV.U32 R144, RZ, RZ, R14 ;  /* 0x000000ffff907224 */ /* 0x000fde00078e000e */
[----:B---3--:R-:W-:Y:S06]  /*e8a0*/  HMMA.16816.F32.BF16 R72, R104, R36, R52 ;  /* 0x000000246848723c */ /* 0x008fec0000041834 */
[C---:B------:R-:W-:Y:S06]  /*e8b0*/  HMMA.16816.F32.BF16 R52, R32.reuse, R50, RZ ;  /* 0x000000322034723c */ /* 0x040fec00000418ff */
[----:B------:R-:W-:Y:S01]  /*e8c0*/  HMMA.16816.F32.BF16 R32, R32, R42, RZ ;  /* 0x0000002a2020723c */ /* 0x000fe200000418ff */
[----:B------:R-:W-:-:S02]  /*e8d0*/  LOP3.LUT R14, R2, R67, RZ, 0xc0, !PT ;  /* 0x00000043020e7212 */ /* 0x000fc400078ec0ff */
[--C-:B------:R-:W-:Y:S02]  /*e8e0*/  HSET2.LE.AND R0, R59, R3.reuse, PT ;  /* 0x000000033b007233 */ /* 0x100fe40003803000 */
[--C-:B------:R-:W-:Y:S01]  /*e8f0*/  HSET2.LE.AND R2, R58, R3.reuse, PT ;  /* 0x000000033a027233 */ /* 0x100fe20003803000 */
[----:B------:R-:W-:Y:S02]  /*e900*/  IMAD.MOV.U32 R149, RZ, RZ, R64 ;  /* 0x000000ffff957224 */ /* 0x000fe400078e0040 */
[----:B------:R-:W-:Y:S02]  /*e910*/  IMAD.MOV.U32 R148, RZ, RZ, R66 ;  /* 0x000000ffff947224 */ /* 0x000fe400078e0042 */
[----:B------:R-:W-:Y:S07]  /*e920*/  HMMA.16816.F32.BF16 R64, R28, R36, R8 ;  /* 0x000000241c40723c */ /* 0x000fee0000041808 */
[----:B------:R-:W-:Y:S01]  /*e930*/  LOP3.LUT R10, R0, R141, RZ, 0xc0, !PT ;  /* 0x0000008d000a7212 */ /* 0x000fe200078ec0ff */
[----:B------:R-:W-:Y:S01]  /*e940*/  IMAD.MOV.U32 R8, RZ, RZ, R48 ;  /* 0x000000ffff087224 */ /* 0x000fe200078e0030 */
[----:B------:R-:W-:Y:S01]  /*e950*/  LOP3.LUT R11, R2, R140, RZ, 0xc0, !PT ;  /* 0x0000008c020b7212 */ /* 0x000fe200078ec0ff */
[----:B------:R-:W-:Y:S01]  /*e960*/  IMAD.MOV.U32 R9, RZ, RZ, R49 ;  /* 0x000000ffff097224 */ /* 0x000fe200078e0031 */
[--C-:B------:R-:W-:Y:S01]  /*e970*/  HSET2.LE.AND R0, R57, R3.reuse, PT ;  /* 0x0000000339007233 */ /* 0x100fe20003803000 */
[----:B------:R-:W-:Y:S01]  /*e980*/  HMMA.16816.F32.BF16 R48, R100, R50, RZ ;  /* 0x000000326430723c */ /* 0x000fe200000418ff */
[----:B------:R-:W-:-:S05]  /*e990*/  HSET2.LE.AND R2, R56, R3, PT ;  /* 0x0000000338027233 */ /* 0x000fca0003803000 */
[C---:B------:R-:W-:Y:S06]  /*e9a0*/  HMMA.16816.F32.BF16 R56, R28.reuse, R46, R52 ;  /* 0x0000002e1c38723c */ /* 0x040fec0000041834 */
[----:B------:R-:W-:Y:S01]  /*e9b0*/  HMMA.16816.F32.BF16 R52, R28, R38, R32 ;  /* 0x000000261c34723c */ /* 0x000fe20000041820 */
[----:B------:R-:W2:Y:S04]  /*e9c0*/  LDSM.16.MT88.4 R32, [R212+0x4800] ;  /* 0x00480000d420783b */ /* 0x000ea80000004200 */
[----:B------:R-:W3:Y:S01]  /*e9d0*/  LDSM.16.MT88.4 R28, [R213+0x4800] ;  /* 0x00480000d51c783b */ /* 0x000ee20000004200 */
[----:B------:R-:W-:Y:S01]  /*e9e0*/  HMMA.16816.F32.BF16 R40, R100, R42, RZ ;  /* 0x0000002a6428723c */ /* 0x000fe200000418ff */
[----:B------:R-:W-:-:S05]  /*e9f0*/  IMAD.MOV.U32 R37, RZ, RZ, R45 ;  /* 0x000000ffff257224 */ /* 0x000fca00078e002d */
[----:B------:R-:W-:-:S15]  /*ea00*/  HMMA.16816.F32.BF16 R48, R104, R46, R48 ;  /* 0x0000002e6830723c */ /* 0x000fde0000041830 */
[----:B------:R-:W-:-:S03]  /*ea10*/  NOP ;  /* 0x0000000000007918 */ /* 0x000fc60000000000 */
[----:B------:R-:W-:Y:S01]  /*ea20*/  HMMA.16816.F32.BF16 R44, R104, R38, R40 ;  /* 0x00000026682c723c */ /* 0x000fe20000041828 */
[----:B------:R-:W4:Y:S06]  /*ea30*/  LDSM.16.MT88.4 R40, [R212+0x4c00] ;  /* 0x004c0000d428783b */ /* 0x000f2c0000004200 */
[----:B------:R-:W-:Y:S02]  /*ea40*/  IMAD.MOV.U32 R106, RZ, RZ, R37 ;  /* 0x000000ffff6a7224 */ /* 0x000fe400078e0025 */
[----:B------:R-:W1:Y:S01]  /*ea50*/  LDSM.16.MT88.4 R36, [R213+0x4c00] ;  /* 0x004c0000d524783b */ /* 0x000e620000004200 */
[C---:B--2---:R-:W-:Y:S06]  /*ea60*/  HMMA.16816.F32.BF16 R68, R24.reuse, R32, R68 ;  /* 0x000000201844723c */ /* 0x044fec0000041844 */
[C---:B---3--:R-:W-:Y:S06]  /*ea70*/  HMMA.16816.F32.BF16 R64, R24.reuse, R28, R64 ;  /* 0x0000001c1840723c */ /* 0x048fec0000041840 */
[C---:B------:R-:W-:Y:S06]  /*ea80*/  HMMA.16816.F32.BF16 R56, R24.reuse, R34, R56 ;  /* 0x000000221838723c */ /* 0x040fec0000041838 */
[----:B------:R-:W-:Y:S06]  /*ea90*/  HMMA.16816.F32.BF16 R24, R24, R30, R52 ;  /* 0x0000001e1818723c */ /* 0x000fec0000041834 */
[C---:B------:R-:W-:Y:S06]  /*eaa0*/  HMMA.16816.F32.BF16 R60, R84.reuse, R32, R60 ;  /* 0x00000020543c723c */ /* 0x040fec000004183c */
[C---:B------:R-:W-:Y:S06]  /*eab0*/  HMMA.16816.F32.BF16 R52, R84.reuse, R34, R48 ;  /* 0x000000225434723c */ /* 0x040fec0000041830 */
[C---:B------:R-:W-:Y:S06]  /*eac0*/  HMMA.16816.F32.BF16 R32, R84.reuse, R28, R72 ;  /* 0x0000001c5420723c */ /* 0x040fec0000041848 */
[----:B------:R-:W-:Y:S06]  /*ead0*/  HMMA.16816.F32.BF16 R28, R84, R30, R44 ;  /* 0x0000001e541c723c */ /* 0x000fec000004182c */
[C---:B----4-:R-:W-:Y:S06]  /*eae0*/  HMMA.16816.F32.BF16 R72, R20.reuse, R40, R68 ;  /* 0x000000281448723c */ /* 0x050fec0000041844 */
[C---:B------:R-:W-:Y:S06]  /*eaf0*/  HMMA.16816.F32.BF16 R68, R20.reuse, R42, R56 ;  /* 0x0000002a1444723c */ /* 0x040fec0000041838 */
[C---:B-1----:R-:W-:Y:S06]  /*eb00*/  HMMA.16816.F32.BF16 R64, R20.reuse, R36, R64 ;  /* 0x000000241440723c */ /* 0x042fec0000041840 */
[----:B------:R-:W-:Y:S01]  /*eb10*/  HMMA.16816.F32.BF16 R48, R20, R38, R24 ;  /* 0x000000261430723c */ /* 0x000fe20000041818 */
[----:B------:R-:W1:Y:S04]  /*eb20*/  LDSM.16.MT88.4 R20, [R212+0x5000] ;  /* 0x00500000d414783b */ /* 0x000e680000004200 */
[----:B------:R-:W2:Y:S01]  /*eb30*/  LDSM.16.MT88.4 R24, [R213+0x5000] ;  /* 0x00500000d518783b */ /* 0x000ea20000004200 */
[C---:B------:R-:W-:Y:S06]  /*eb40*/  HMMA.16816.F32.BF16 R44, R92.reuse, R40, R60 ;  /* 0x000000285c2c723c */ /* 0x040fec000004183c */
[C---:B------:R-:W-:Y:S01]  /*eb50*/  HMMA.16816.F32.BF16 R56, R92.reuse, R36, R32 ;  /* 0x000000245c38723c */ /* 0x040fe20000041820 */
[----:B------:R-:W-:Y:S05]  /*eb60*/  LDSM.16.MT88.4 R32, [R213+0x5400] ;  /* 0x00540000d520783b */ /* 0x000fea0000004200 */
[C---:B------:R-:W-:Y:S06]  /*eb70*/  HMMA.16816.F32.BF16 R52, R92.reuse, R42, R52 ;  /* 0x0000002a5c34723c */ /* 0x040fec0000041834 */
[----:B------:R-:W-:Y:S01]  /*eb80*/  HMMA.16816.F32.BF16 R60, R92, R38, R28 ;  /* 0x000000265c3c723c */ /* 0x000fe2000004181c */
[----:B------:R-:W3:Y:S04]  /*eb90*/  LDSM.16.MT88.4 R28, [R212+0x5400] ;  /* 0x00540000d41c783b */ /* 0x000ee80000004200 */
[----:B------:R-:W-:Y:S04]  /*eba0*/  STG.E.U16 desc[UR20][R80.64+0x20], R227 ;  /* 0x000020e350007986 */ /* 0x000fe8000c101514 */
[----:B------:R-:W-:Y:S01]  /*ebb0*/  STG.E.U16 desc[UR20][R80.64+0x22], R226 ;  /* 0x000022e250007986 */ /* 0x000fe2000c101514 */
[----:B-1----:R-:W-:Y:S06]  /*ebc0*/  HMMA.16816.F32.BF16 R40, R88, R20, R44 ;  /* 0x000000145828723c */ /* 0x002fec000004182c */
[C---:B--2---:R-:W-:Y:S06]  /*ebd0*/  HMMA.16816.F32.BF16 R64, R16.reuse, R24, R64 ;  /* 0x000000181040723c */ /* 0x044fec0000041840 */
[----:B------:R-:W-:Y:S06]  /*ebe0*/  HMMA.16816.F32.BF16 R48, R16, R26, R48 ;  /* 0x0000001a1030723c */ /* 0x000fec0000041830 */
[----:B------:R-:W-:Y:S01]  /*ebf0*/  HMMA.16816.F32.BF16 R44, R88, R24, R56 ;  /* 0x00000018582c723c */ /* 0x000fe20000041838 */
[----:B------:R-:W-:Y:S05]  /*ec00*/  STG.E.U16 desc[UR20][R78.64+0x20], R211 ;  /* 0x000020d34e007986 */ /* 0x000fea000c101514 */
[----:B------:R-:W-:Y:S01]  /*ec10*/  HMMA.16816.F32.BF16 R72, R16, R20, R72 ;  /* 0x000000141048723c */ /* 0x000fe20000041848 */
[----:B------:R-:W-:-:S05]  /*ec20*/  IMAD.MOV.U32 R56, RZ, RZ, R171 ;  /* 0x000000ffff387224 */ /* 0x000fca00078e00ab */
[-C--:B------:R-:W-:Y:S01]  /*ec30*/  HMMA.16816.F32.BF16 R68, R16, R22.reuse, R68 ;  /* 0x000000161044723c */ /* 0x080fe20000041844 */
[----:B------:R-:W-:Y:S05]  /*ec40*/  STG.E.U16 desc[UR20][R78.64+0x22], R224 ;  /* 0x000022e04e007986 */ /* 0x000fea000c101514 */
[C---:B------:R-:W-:Y:S06]  /*ec50*/  HMMA.16816.F32.BF16 R36, R88.reuse, R22, R52 ;  /* 0x000000165824723c */ /* 0x040fec0000041834 */
[----:B------:R-:W-:Y:S01]  /*ec60*/  HMMA.16816.F32.BF16 R24, R88, R26, R60 ;  /* 0x0000001a5818723c */ /* 0x000fe2000004183c */
[----:B------:R-:W-:Y:S01]  /*ec70*/  IMAD.MOV.U32 R58, RZ, RZ, R165 ;  /* 0x000000ffff3a7224 */ /* 0x000fe200078e00a5 */
[----:B------:R-:W1:Y:S01]  /*ec80*/  LDSM.16.MT88.4 R16, [R212+0x5800] ;  /* 0x00580000d410783b */ /* 0x000e620000004200 */
[----:B------:R-:W-:-:S02]  /*ec90*/  IMAD.MOV.U32 R57, RZ, RZ, R167 ;  /* 0x000000ffff397224 */ /* 0x000fc400078e00a7 */
[----:B------:R-:W-:Y:S01]  /*eca0*/  IMAD.MOV.U32 R59, RZ, RZ, R146 ;  /* 0x000000ffff3b7224 */ /* 0x000fe200078e0092 */
[----:B------:R-:W2:Y:S01]  /*ecb0*/  LDSM.16.MT88.4 R20, [R213+0x5800] ;  /* 0x00580000d514783b */ /* 0x000ea20000004200 */
[----:B------:R-:W-:Y:S02]  /*ecc0*/  IMAD.MOV.U32 R60, RZ, RZ, R169 ;  /* 0x000000ffff3c7224 */ /* 0x000fe400078e00a9 */
[----:B------:R-:W-:Y:S02]  /*ecd0*/  IMAD.MOV.U32 R91, RZ, RZ, R164 ;  /* 0x000000ffff5b7224 */ /* 0x000fe400078e00a4 */
[----:B------:R-:W-:Y:S02]  /*ece0*/  IMAD.MOV.U32 R62, RZ, RZ, R168 ;  /* 0x000000ffff3e7224 */ /* 0x000fe400078e00a8 */
[----:B------:R-:W-:Y:S01]  /*ecf0*/  IMAD.MOV.U32 R61, RZ, RZ, R162 ;  /* 0x000000ffff3d7224 */ /* 0x000fe200078e00a2 */
[----:B------:R-:W-:Y:S01]  /*ed00*/  STG.E.U16 desc[UR20][R4.64+0x30], R91 ;  /* 0x0000305b04007986 */ /* 0x000fe2000c101514 */
[----:B------:R-:W-:-:S03]  /*ed10*/  IMAD.MOV.U32 R63, RZ, RZ, R170 ;  /* 0x000000ffff3f7224 */ /* 0x000fc600078e00aa */
[----:B------:R-:W-:Y:S01]  /*ed20*/  STG.E.U16 desc[UR20][R4.64+0x32], R60 ;  /* 0x0000323c04007986 */ /* 0x000fe2000c101514 */
[----:B------:R-:W-:-:S03]  /*ed30*/  IMAD.MOV.U32 R52, RZ, RZ, R147 ;  /* 0x000000ffff347224 */ /* 0x000fc600078e0093 */
[----:B------:R-:W-:Y:S01]  /*ed40*/  STG.E.U16 desc[UR20][R82.64+0x30], R61 ;  /* 0x0000303d52007986 */ /* 0x000fe2000c101514 */
[----:B------:R-:W-:-:S03]  /*ed50*/  IMAD.MOV.U32 R54, RZ, RZ, R144 ;  /* 0x000000ffff367224 */ /* 0x000fc600078e0090 */
[----:B------:R-:W-:Y:S01]  /*ed60*/  STG.E.U16 desc[UR20][R82.64+0x32], R62 ;  /* 0x0000323e52007986 */ /* 0x000fe2000c101514 */
[----:B------:R-:W-:-:S03]  /*ed70*/  IMAD.MOV.U32 R53, RZ, RZ, R145 ;  /* 0x000000ffff357224 */ /* 0x000fc600078e0091 */
[----:B------:R-:W-:Y:S04]  /*ed80*/  STG.E.U16 desc[UR20][R80.64+0x30], R210 ;  /* 0x000030d250007986 */ /* 0x000fe8000c101514 */
[----:B------:R-:W-:Y:S04]  /*ed90*/  STG.E.U16 desc[UR20][R80.64+0x32], R209 ;  /* 0x000032d150007986 */ /* 0x000fe8000c101514 */
[----:B------:R-:W-:Y:S04]  /*eda0*/  STG.E.U16 desc[UR20][R78.64+0x30], R207 ;  /* 0x000030cf4e007986 */ /* 0x000fe8000c101514 */
        /* <DEDUP_REMOVED lines=25> */
[----:B------:R-:W-:-:S03]  /*ef40*/  LOP3.LUT R143, R2, R143, RZ, 0xc0, !PT ;  /* 0x0000008f028f7212 */ /* 0x000fc600078ec0ff */
[----:B------:R-:W-:Y:S01]  /*ef50*/  STG.E.U16 desc[UR20][R4.64+0x60], R55 ;  /* 0x0000603704007986 */ /* 0x000fe2000c101514 */
[----:B------:R-:W-:-:S03]  /*ef60*/  IMAD.MOV.U32 R104, RZ, RZ, R9 ;  /* 0x000000ffff687224 */ /* 0x000fc600078e0009 */
[----:B------:R-:W-:Y:S01]  /*ef70*/  STG.E.U16 desc[UR20][R4.64+0x62], R92 ;  /* 0x0000625c04007986 */ /* 0x000fe2000c101514 */
[----:B------:R-:W-:-:S03]  /*ef80*/  IMAD.MOV.U32 R87, RZ, RZ, R6 ;  /* 0x000000ffff577224 */ /* 0x000fc600078e0006 */
[----:B------:R-:W-:Y:S01]  /*ef90*/  STG.E.U16 desc[UR20][R82.64+0x60], R93 ;  /* 0x0000605d52007986 */ /* 0x000fe2000c101514 */
[----:B------:R-:W-:-:S03]  /*efa0*/  LOP3.LUT R142, R0, R142, RZ, 0xc0, !PT ;  /* 0x0000008e008e7212 */ /* 0x000fc600078ec0ff */
[----:B------:R-:W-:Y:S01]  /*efb0*/  STG.E.U16 desc[UR20][R82.64+0x62], R94 ;  /* 0x0000625e52007986 */ /* 0x000fe2000c101514 */
[----:B------:R-:W-:Y:S01]  /*efc0*/  IMAD.MOV.U32 R105, RZ, RZ, R8 ;  /* 0x000000ffff697224 */ /* 0x000fe200078e0008 */
[----:B------:R-:W-:Y:S02]  /*efd0*/  LOP3.LUT R2, R76, 0xffff, RZ, 0xc0, !PT ;  /* 0x0000ffff4c027812 */ /* 0x000fe400078ec0ff */
[----:B------:R-:W-:Y:S01]  /*efe0*/  STG.E.U16 desc[UR20][R80.64+0x60], R195 ;  /* 0x000060c350007986 */ /* 0x000fe2000c101514 */
[----:B------:R-:W-:-:S03]  /*eff0*/  SHF.R.U32.HI R0, RZ, 0x10, R76 ;  /* 0x00000010ff007819 */ /* 0x000fc6000001164c */
[----:B------:R-:W-:Y:S01]  /*f000*/  STG.E.U16 desc[UR20][R80.64+0x62], R194 ;  /* 0x000062c250007986 */ /* 0x000fe2000c101514 */
[C---:B---3--:R-:W-:Y:S03]  /*f010*/  HMMA.16816.F32.BF16 R72, R12.reuse, R28, R72 ;  /* 0x0000001c0c48723c */ /* 0x048fe60000041848 */
[----:B------:R-:W-:Y:S04]  /*f020*/  STG.E.U16 desc[UR20][R78.64+0x60], R193 ;  /* 0x000060c14e007986 */ /* 0x000fe8000c101514 */
[----:B------:R-:W-:Y:S01]  /*f030*/  STG.E.U16 desc[UR20][R78.64+0x62], R192 ;  /* 0x000062c04e007986 */ /* 0x000fe2000c101514 */
[----:B------:R-:W-:Y:S03]  /*f040*/  HMMA.16816.F32.BF16 R68, R12, R30, R68 ;  /* 0x0000001e0c44723c */ /* 0x000fe60000041844 */
[----:B------:R-:W-:Y:S01]  /*f050*/  STG.E.U16 desc[UR20][R4.64+0x70], R95 ;  /* 0x0000705f04007986 */ /* 0x000fe2000c101514 */
[----:B------:R-:W-:-:S03]  /*f060*/  IMAD.MOV.U32 R100, RZ, RZ, R7 ;  /* 0x000000ffff647224 */ /* 0x000fc600078e0007 */
[----:B------:R-:W-:Y:S01]  /*f070*/  STG.E.U16 desc[UR20][R4.64+0x72], R84 ;  /* 0x0000725404007986 */ /* 0x000fe2000c101514 */
[C---:B------:R-:W-:Y:S01]  /*f080*/  HMMA.16816.F32.BF16 R64, R12.reuse, R32, R64 ;  /* 0x000000200c40723c */ /* 0x040fe20000041840 */
[----:B------:R-:W-:Y:S02]  /*f090*/  IMAD.MOV.U32 R107, RZ, RZ, R150 ;  /* 0x000000ffff6b7224 */ /* 0x000fe400078e0096 */
[----:B------:R-:W-:Y:S01]  /*f0a0*/  STG.E.U16 desc[UR20][R82.64+0x70], R85 ;  /* 0x0000705552007986 */ /* 0x000fe2000c101514 */
[----:B------:R-:W-:Y:S02]  /*f0b0*/  IMAD.MOV.U32 R102, RZ, RZ, R148 ;  /* 0x000000ffff667224 */ /* 0x000fe400078e0094 */
[----:B------:R-:W-:Y:S01]  /*f0c0*/  HMMA.16816.F32.BF16 R48, R12, R34, R48 ;  /* 0x000000220c30723c */ /* 0x000fe20000041830 */
[----:B------:R-:W-:Y:S01]  /*f0d0*/  STG.E.U16 desc[UR20][R82.64+0x72], R86 ;  /* 0x0000725652007986 */ /* 0x000fe2000c101514 */
[----:B------:R-:W-:Y:S01]  /*f0e0*/  IMAD.MOV.U32 R101, RZ, RZ, R149 ;  /* 0x000000ffff657224 */ /* 0x000fe200078e0095 */
[----:B------:R-:W-:-:S02]  /*f0f0*/  LOP3.LUT R7, R76, 0xff, RZ, 0xc0, !PT ;  /* 0x000000ff4c077812 */ /* 0x000fc400078ec0ff */
[----:B------:R-:W-:Y:S01]  /*f100*/  STG.E.U16 desc[UR20][R80.64+0x70], R191 ;  /* 0x000070bf50007986 */ /* 0x000fe2000c101514 */
[C---:B------:R-:W-:Y:S01]  /*f110*/  HMMA.16816.F32.BF16 R40, R112.reuse, R28, R40 ;  /* 0x0000001c7028723c */ /* 0x040fe20000041828 */
[----:B------:R-:W-:Y:S02]  /*f120*/  SHF.R.U32.HI R2, RZ, 0x8, R2 ;  /* 0x00000008ff027819 */ /* 0x000fe40000011602 */
[----:B------:R-:W-:Y:S01]  /*f130*/  STG.E.U16 desc[UR20][R80.64+0x72], R190 ;  /* 0x000072be50007986 */ /* 0x000fe2000c101514 */
[----:B------:R-:W-:Y:S02]  /*f140*/  SHF.R.U32.HI R8, RZ, 0x18, R76 ;  /* 0x00000018ff087819 */ /* 0x000fe4000001164c */
[----:B------:R-:W-:Y:S01]  /*f150*/  HMMA.16816.F32.BF16 R12, R112, R32, R44 ;  /* 0x00000020700c723c */ /* 0x000fe2000004182c */
[----:B------:R-:W-:Y:S01]  /*f160*/  STG.E.U16 desc[UR20][R78.64+0x70], R189 ;  /* 0x000070bd4e007986 */ /* 0x000fe2000c101514 */
[----:B------:R-:W-:-:S03]  /*f170*/  LOP3.LUT R6, R0, 0xff, RZ, 0xc0, !PT ;  /* 0x000000ff00067812 */ /* 0x000fc600078ec0ff */
[----:B------:R-:W-:Y:S01]  /*f180*/  STG.E.U16 desc[UR20][R78.64+0x72], R188 ;  /* 0x000072bc4e007986 */ /* 0x000fe2000c101514 */
[C---:B------:R-:W-:Y:S03]  /*f190*/  HMMA.16816.F32.BF16 R36, R112.reuse, R30, R36 ;  /* 0x0000001e7024723c */ /* 0x040fe60000041824 */
[----:B------:R-:W-:Y:S03]  /*f1a0*/  STG.E.U16 desc[UR20][R4.64+0x80], R87 ;  /* 0x0000805704007986 */ /* 0x000fe6000c101514 */
[----:B------:R-:W-:Y:S01]  /*f1b0*/  HMMA.16816.F32.BF16 R32, R112, R34, R24 ;  /* 0x000000227020723c */ /* 0x000fe20000041818 */
[----:B------:R-:W-:Y:S01]  /*f1c0*/  STG.E.U16 desc[UR20][R4.64+0x82], R104 ;  /* 0x0000826804007986 */ /* 0x000fe2000c101514 */
[----:B------:R-:W-:-:S03]  /*f1d0*/  IMAD.MOV.U32 R103, RZ, RZ, R151 ;  /* 0x000000ffff677224 */ /* 0x000fc600078e0097 */
[----:B------:R-:W-:Y:S01]  /*f1e0*/  STG.E.U16 desc[UR20][R82.64+0x80], R105 ;  /* 0x0000806952007986 */ /* 0x000fe2000c101514 */
[----:B------:R-:W-:-:S03]  /*f1f0*/  PRMT R0, R7, 0x5410, R2 ;  /* 0x0000541007007816 */ /* 0x000fc60000000002 */
[----:B------:R-:W-:Y:S01]  /*f200*/  STG.E.U16 desc[UR20][R82.64+0x82], R106 ;  /* 0x0000826a52007986 */ /* 0x000fe2000c101514 */
[----:B------:R-:W-:-:S03]  /*f210*/  PRMT R2, R6, 0x5410, R8 ;  /* 0x0000541006027816 */ /* 0x000fc60000000008 */
[----:B------:R-:W-:Y:S04]  /*f220*/  STG.E.U16 desc[UR20][R80.64+0x80], R187 ;  /* 0x000080bb50007986 */ /* 0x000fe8000c101514 */
[----:B------:R-:W-:Y:S04]  /*f230*/  STG.E.U16 desc[UR20][R80.64+0x82], R186 ;  /* 0x000082ba50007986 */ /* 0x000fe8000c101514 */
[----:B------:R-:W-:Y:S04]  /*f240*/  STG.E.U16 desc[UR20][R78.64+0x80], R184 ;  /* 0x000080b84e007986 */ /* 0x000fe8000c101514 */
[----:B------:R-:W-:Y:S04]  /*f250*/  STG.E.U16 desc[UR20][R78.64+0x82], R185 ;  /* 0x000082b94e007986 */ /* 0x000fe8000c101514 */
[----:B------:R-:W-:Y:S04]  /*f260*/  STG.E.U16 desc[UR20][R4.64+0x90], R107 ;  /* 0x0000906b04007986 */ /* 0x000fe8000c101514 */
[----:B------:R-:W-:Y:S04]  /*f270*/  STG.E.U16 desc[UR20][R4.64+0x92], R100 ;  /* 0x0000926404007986 */ /* 0x000fe8000c101514 */
[----:B------:R-:W-:Y:S04]  /*f280*/  STG.E.U16 desc[UR20][R82.64+0x90], R101 ;  /* 0x0000906552007986 */ /* 0x000fe8000c101514 */
[----:B------:R-:W-:Y:S04]  /*f290*/  STG.E.U16 desc[UR20][R82.64+0x92], R102 ;  /* 0x0000926652007986 */ /* 0x000fe8000c101514 */
[----:B------:R-:W3:Y:S04]  /*f2a0*/  LDSM.16.MT88.4 R164, [R212+0x5c00] ;  /* 0x005c0000d4a4783b */ /* 0x000ee80000004200 */
[----:B------:R-:W4:Y:S04]  /*f2b0*/  LDSM.16.MT88.4 R156, [R213+0x5c00] ;  /* 0x005c0000d59c783b */ /* 0x000f280000004200 */
[----:B------:R-:W-:Y:S04]  /*f2c0*/  STG.E.U16 desc[UR20][R80.64+0x90], R183 ;  /* 0x000090b750007986 */ /* 0x000fe8000c101514 */
[----:B------:R-:W-:Y:S01]  /*f2d0*/  STG.E.U16 desc[UR20][R80.64+0x92], R182 ;  /* 0x000092b650007986 */ /* 0x000fe2000c101514 */
[----:B------:R-:W-:-:S03]  /*f2e0*/  HSET2.LE.AND R0, R0, R3, PT ;  /* 0x0000000300007233 */ /* 0x000fc60003803000 */
[----:B------:R-:W-:Y:S01]  /*f2f0*/  STG.E.U16 desc[UR20][R78.64+0x90], R181 ;  /* 0x000090b54e007986 */ /* 0x000fe2000c101514 */
[----:B------:R-:W-:-:S03]  /*f300*/  HSET2.LE.AND R2, R2, R3, PT ;  /* 0x0000000302027233 */ /* 0x000fc60003803000 */
        /* <DEDUP_REMOVED lines=8> */
[----:B------:R-:W-:Y:S01]  /*f390*/  STG.E.U16 desc[UR20][R78.64+0xa2], R176 ;  /* 0x0000a2b04e007986 */ /* 0x000fe2000c101514 */
[----:B------:R-:W-:-:S03]  /*f3a0*/  LOP3.LUT R8, R0, R153, RZ, 0xc0, !PT ;  /* 0x0000009900087212 */ /* 0x000fc600078ec0ff */
[----:B------:R-:W-:Y:S01]  /*f3b0*/  STG.E.U16 desc[UR20][R4.64+0xb0], R249 ;  /* 0x0000b0f904007986 */ /* 0x000fe2000c101514 */
[----:B------:R-:W-:-:S03]  /*f3c0*/  LOP3.LUT R9, R2, R154, RZ, 0xc0, !PT ;  /* 0x0000009a02097212 */ /* 0x000fc600078ec0ff */
        /* <DEDUP_REMOVED lines=9> */
[----:B------:R-:W-:-:S03]  /*f460*/  LOP3.LUT R0, R77, 0xffff, RZ, 0xc0, !PT ;  /* 0x0000ffff4d007812 */ /* 0x000fc600078ec0ff */
[----:B------:R-:W-:Y:S04]  /*f470*/  STG.E.U16 desc[UR20][R82.64+0xc0], R241 ;  /* 0x0000c0f152007986 */ /* 0x000fe8000c101514 */
[----:B------:R-:W-:Y:S01]  /*f480*/  STG.E.U16 desc[UR20][R82.64+0xc2], R242 ;  /* 0x0000c2f252007986 */ /* 0x000fe2000c101514 */
[----:B------:R-:W-:-:S03]  /*f490*/  SHF.R.U32.HI R2, RZ, 0x10, R77 ;  /* 0x00000010ff027819 */ /* 0x000fc6000001164d */
[----:B------:R-:W-:Y:S04]  /*f4a0*/  STG.E.U16 desc[UR20][R80.64+0xc0], R138 ;  /* 0x0000c08a50007986 */ /* 0x000fe8000c101514 */
[----:B------:R-:W-:Y:S01]  /*f4b0*/  STG.E.U16 desc[UR20][R80.64+0xc2], R131 ;  /* 0x0000c28350007986 */ /* 0x000fe2000c101514 */
[C---:B-1----:R-:W-:Y:S03]  /*f4c0*/  HMMA.16816.F32.BF16 R152, R8.reuse, R16, R72 ;  /* 0x000000100898723c */ /* 0x042fe60000041848 */
[----:B------:R-:W-:Y:S04]  /*f4d0*/  STG.E.U16 desc[UR20][R78.64+0xc0], R130 ;  /* 0x0000c0824e007986 */ /* 0x000fe8000c101514 */
[----:B------:R-:W-:Y:S01]  /*f4e0*/  STG.E.U16 desc[UR20][R78.64+0xc2], R129 ;  /* 0x0000c2814e007986 */ /* 0x000fe2000c101514 */
[C---:B------:R-:W-:Y:S03]  /*f4f0*/  HMMA.16816.F32.BF16 R148, R8.reuse, R18, R68 ;  /* 0x000000120894723c */ /* 0x040fe60000041844 */
[----:B------:R-:W-:Y:S04]  /*f500*/  STG.E.U16 desc[UR20][R4.64+0xd0], R240 ;  /* 0x0000d0f004007986 */ /* 0x000fe8000c101514 */
[----:B------:R-:W-:Y:S01]  /*f510*/  STG.E.U16 desc[UR20][R4.64+0xd2], R239 ;  /* 0x0000d2ef04007986 */ /* 0x000fe2000c101514 */
[----:B--2---:R-:W-:Y:S03]  /*f520*/  HMMA.16816.F32.BF16 R144, R8, R20, R64 ;  /* 0x000000140890723c */ /* 0x004fe60000041840 */
[----:B------:R-:W-:Y:S01]  /*f530*/  STG.E.U16 desc[UR20][R82.64+0xd0], R237 ;  /* 0x0000d0ed52007986 */ /* 0x000fe2000c101514 */
[----:B------:R-:W-:-:S03]  /*f540*/  LOP3.LUT R7, R77, 0xff, RZ, 0xc0, !PT ;  /* 0x000000ff4d077812 */ /* 0x000fc600078ec0ff */
[----:B------:R-:W-:Y:S01]  /*f550*/  STG.E.U16 desc[UR20][R82.64+0xd2], R238 ;  /* 0x0000d2ee52007986 */ /* 0x000fe2000c101514 */
[----:B------:R-:W-:Y:S01]  /*f560*/  HMMA.16816.F32.BF16 R48, R8, R22, R48 ;  /* 0x000000160830723c */ /* 0x000fe20000041830 */
[----:B------:R-:W-:Y:S02]  /*f570*/  SHF.R.U32.HI R6, RZ, 0x8, R0 ;  /* 0x00000008ff067819 */ /* 0x000fe40000011600 */
[----:B------:R-:W-:Y:S01]  /*f580*/  STG.E.U16 desc[UR20][R80.64+0xd0], R128 ;  /* 0x0000d08050007986 */ /* 0x000fe2000c101514 */
[----:B------:R-:W-:Y:S02]  /*f590*/  LOP3.LUT R0, R2, 0xff, RZ, 0xc0, !PT ;  /* 0x000000ff02007812 */ /* 0x000fe400078ec0ff */
[----:B------:R-:W-:Y:S01]  /*f5a0*/  HMMA.16816.F32.BF16 R40, R108, R16, R40 ;  /* 0x000000106c28723c */ /* 0x000fe20000041828 */
[----:B------:R-:W-:Y:S01]  /*f5b0*/  STG.E.U16 desc[UR20][R80.64+0xd2], R127 ;  /* 0x0000d27f50007986 */ /* 0x000fe2000c101514 */
[----:B------:R-:W-:-:S03]  /*f5c0*/  SHF.R.U32.HI R8, RZ, 0x18, R77 ;  /* 0x00000018ff087819 */ /* 0x000fc6000001164d */
[----:B------:R-:W-:Y:S01]  /*f5d0*/  STG.E.U16 desc[UR20][R78.64+0xd0], R126 ;  /* 0x0000d07e4e007986 */ /* 0x000fe2000c101514 */
[C---:B------:R-:W-:Y:S03]  /*f5e0*/  HMMA.16816.F32.BF16 R12, R108.reuse, R20, R12 ;  /* 0x000000146c0c723c */ /* 0x040fe6000004180c */
[----:B------:R-:W-:Y:S03]  /*f5f0*/  STG.E.U16 desc[UR20][R78.64+0xd2], R125 ;  /* 0x0000d27d4e007986 */ /* 0x000fe6000c101514 */
[C---:B------:R-:W-:Y:S01]  /*f600*/  HMMA.16816.F32.BF16 R36, R108.reuse, R18, R36 ;  /* 0x000000126c24723c */ /* 0x040fe20000041824 */
[----:B------:R-:W-:Y:S04]  /*f610*/  STG.E.U16 desc[UR20][R4.64+0xe0], R236 ;  /* 0x0000e0ec04007986 */ /* 0x000fe8000c101514 */
[----:B------:R-:W-:Y:S01]  /*f620*/  STG.E.U16 desc[UR20][R4.64+0xe2], R235 ;  /* 0x0000e2eb04007986 */ /* 0x000fe2000c101514 */
[----:B------:R-:W-:Y:S03]  /*f630*/  HMMA.16816.F32.BF16 R32, R108, R22, R32 ;  /* 0x000000166c20723c */ /* 0x000fe60000041820 */
        /* <DEDUP_REMOVED lines=11> */
[----:B------:R1:W-:Y:S01]  /*f6f0*/  STG.E.U16 desc[UR20][R82.64+0xf2], R228 ;  /* 0x0000f2e452007986 */ /* 0x0003e2000c101514 */
[----:B------:R-:W-:-:S03]  /*f700*/  HSET2.LE.AND R0, R6, R3, PT ;  /* 0x0000000306007233 */ /* 0x000fc60003803000 */
[----:B------:R2:W-:Y:S04]  /*f710*/  STG.E.U16 desc[UR20][R80.64+0xf0], R119 ;  /* 0x0000f07750007986 */ /* 0x0005e8000c101514 */
[----:B------:R2:W-:Y:S01]  /*f720*/  STG.E.U16 desc[UR20][R80.64+0xf2], R118 ;  /* 0x0000f27650007986 */ /* 0x0005e2000c101514 */
[----:B------:R-:W-:-:S03]  /*f730*/  HSET2.LE.AND R3, R2, R3, PT ;  /* 0x0000000302037233 */ /* 0x000fc60003803000 */
[----:B------:R2:W-:Y:S04]  /*f740*/  STG.E.U16 desc[UR20][R78.64+0xf0], R117 ;  /* 0x0000f0754e007986 */ /* 0x0005e8000c101514 */
[----:B------:R2:W-:Y:S01]  /*f750*/  STG.E.U16 desc[UR20][R78.64+0xf2], R116 ;  /* 0x0000f2744e007986 */ /* 0x0005e2000c101514 */
[----:B------:R-:W-:Y:S02]  /*f760*/  LOP3.LUT R140, R0, R161, RZ, 0xc0, !PT ;  /* 0x000000a1008c7212 */ /* 0x000fe400078ec0ff */
[----:B------:R-:W-:Y:S01]  /*f770*/  LOP3.LUT R141, R3, R160, RZ, 0xc0, !PT ;  /* 0x000000a0038d7212 */ /* 0x000fe200078ec0ff */
[-C--:B---3--:R-:W-:Y:S06]  /*f780*/  HMMA.16816.F32.BF16 R168, R96, R164.reuse, R40 ;  /* 0x000000a460a8723c */ /* 0x088fec0000041828 */
[----:B------:R-:W-:Y:S01]  /*f790*/  HMMA.16816.F32.BF16 R152, R140, R164, R152 ;  /* 0x000000a48c98723c */ /* 0x000fe20000041898 */
[----:B-1----:R-:W-:-:S05]  /*f7a0*/  FADD.FTZ R228, R248, R197 ;  /* 0x000000c5f8e47221 */ /* 0x002fca0000010000 */
[----:B------:R-:W-:Y:S01]  /*f7b0*/  HMMA.16816.F32.BF16 R148, R140, R166, R148 ;  /* 0x000000a68c94723c */ /* 0x000fe20000041894 */
[----:B------:R-:W-:-:S05]  /*f7c0*/  FADD.FTZ R229, R205, R120 ;  /* 0x00000078cde57221 */ /* 0x000fca0000010000 */
[C---:B----4-:R-:W-:Y:S06]  /*f7d0*/  HMMA.16816.F32.BF16 R144, R140.reuse, R156, R144 ;  /* 0x0000009c8c90723c */ /* 0x050fec0000041890 */
[----:B------:R-:W-:Y:S06]  /*f7e0*/  HMMA.16816.F32.BF16 R140, R140, R158, R48 ;  /* 0x0000009e8c8c723c */ /* 0x000fec0000041830 */
[C---:B------:R-:W-:Y:S06]  /*f7f0*/  HMMA.16816.F32.BF16 R160, R96.reuse, R156, R12 ;  /* 0x0000009c60a0723c */ /* 0x040fec000004180c */
[C---:B------:R-:W-:Y:S06]  /*f800*/  HMMA.16816.F32.BF16 R164, R96.reuse, R166, R36 ;  /* 0x000000a660a4723c */ /* 0x040fec0000041824 */
[----:B------:R-:W-:Y:S01]  /*f810*/  HMMA.16816.F32.BF16 R156, R96, R158, R32 ;  /* 0x0000009e609c723c */ /* 0x000fe20000041820 */
[----:B------:R-:W-:-:S08]  /*f820*/  NOP ;  /* 0x0000000000007918 */ /* 0x000fd00000000000 */
[----:B--2---:R-:W-:-:S15]  /*f830*/  @!P0 BRA `(.L_x_641) ;  /* 0x000000c400808947 */ /* 0x004fde0003800000 */
[----:B------:R-:W2:Y:S01]  /*f840*/  LDL.LU R197, [R1+0x94] ;  /* 0x0000940001c57983 */ /* 0x000ea20000300800 */
[----:B------:R-:W1:Y:S01]  /*f850*/  LDC.64 R2, c[0x0][0x250] ;  /* 0x00009400ff027b82 */ /* 0x000e620000000a00 */
[----:B------:R-:W-:Y:S02]  /*f860*/  ULDC UR4, c[0x0][0x2d0] ;  /* 0x0000b40000047ab9 */ /* 0x000fe40000000800 */
[----:B------:R-:W3:Y:S01]  /*f870*/  LDL.LU R120, [R1+0x1f4] ;  /* 0x0001f40001787983 */ /* 0x000ee20000300800 */
[----:B-----5:R-:W-:Y:S01]  /*f880*/  ISETP.GE.AND P1, PT, R136, UR4, PT ;  /* 0x0000000488007c0c */ /* 0x020fe2000bf26270 */
[----:B------:R-:W-:Y:S01]  /*f890*/  UIADD3 UR27, UR18, -0x2, URZ ;  /* 0xfffffffe121b7890 */ /* 0x000fe2000fffe03f */
[----:B------:R-:W-:Y:S01]  /*f8a0*/  IADD3 R0, P0, R4, -0x100, RZ ;  /* 0xffffff0004007810 */ /* 0x000fe20007f1e0ff */
[----:B------:R-:W-:Y:S01]  /*f8b0*/  ULDC UR4, c[0x0][0x2ec] ;  /* 0x0000bb0000047ab9 */ /* 0x000fe20000000800 */
[----:B------:R-:W-:Y:S02]  /*f8c0*/  MOV R136, R134 ;  /* 0x0000008600887202 */ /* 0x000fe40000000f00 */
[----:B------:R-:W-:-:S07]  /*f8d0*/  IADD3.X R252, R5, -0x1, RZ, P0, !PT ;  /* 0xffffffff05fc7810 */ /* 0x000fce00007fe4ff */
[----:B------:R-:W4:Y:S01]  /*f8e0*/  @!P1 LDC.64 R10, c[0x0][0x220] ;  /* 0x00008800ff0a9b82 */ /* 0x000f220000000a00 */
[----:B-1----:R1:W-:Y:S01]  /*f8f0*/  STL.64 [R1+0x88], R2 ;  /* 0x0000880201007387 */ /* 0x0023e20000100a00 */
[----:B------:R-:W-:-:S06]  /*f900*/  MOV R7, R3 ;  /* 0x0000000300077202 */ /* 0x000fcc0000000f00 */
[----:B------:R-:W4:Y:S08]  /*f910*/  @!P1 LDC.64 R8, c[0x0][0x220] ;  /* 0x00008800ff089b82 */ /* 0x000f300000000a00 */
[----:B-1----:R-:W1:Y:S02]  /*f920*/  @!P1 LDC.64 R2, c[0x0][0x220] ;  /* 0x00008800ff029b82 */ /* 0x002e640000000a00 */
[----:B-1----:R1:W-:Y:S04]  /*f930*/  @!P1 STL.64 [R1+0x2e0], R2 ;  /* 0x0002e00201009387 */ /* 0x0023e80000100a00 */
[----:B----4-:R-:W-:Y:S04]  /*f940*/  @!P1 STL.64 [R1+0x2d8], R10 ;  /* 0x0002d80a01009387 */ /* 0x010fe80000100a00 */
[----:B------:R4:W-:Y:S01]  /*f950*/  @!P1 STL.64 [R1+0x2d0], R8 ;  /* 0x0002d00801009387 */ /* 0x0009e20000100a00 */
[----:B-1----:R-:W1:Y:S01]  /*f960*/  @!P1 LDC.64 R2, c[0x0][0x220] ;  /* 0x00008800ff029b82 */ /* 0x002e620000000a00 */
[----:B----4-:R-:W-:-:S05]  /*f970*/  IMAD.WIDE.U32 R8, R230, -0x326172a9, RZ ;  /* 0xcd9e8d57e6087825 */ /* 0x010fca00078e00ff */
[----:B------:R-:W-:Y:S01]  /*f980*/  LOP3.LUT R4, R9, R204, RZ, 0x3c, !PT ;  /* 0x000000cc09047212 */ /* 0x000fe200078e3cff */
[----:B-1----:R1:W-:Y:S04]  /*f990*/  @!P1 STL.64 [R1+0x2c8], R2 ;  /* 0x0002c80201009387 */ /* 0x0023e80000100a00 */
[----:B------:R4:W-:Y:S01]  /*f9a0*/  STL [R1+0x98], R0 ;  /* 0x0000980001007387 */ /* 0x0009e20000100800 */
[----:B-1----:R-:W-:Y:S01]  /*f9b0*/  IMAD.MOV.U32 R3, RZ, RZ, R135 ;  /* 0x000000ffff037224 */ /* 0x002fe200078e0087 */
[----:B------:R-:W-:Y:S01]  /*f9c0*/  MOV R2, R132 ;  /* 0x0000008400027202 */ /* 0x000fe20000000f00 */
[----:B----4-:R-:W-:Y:S02]  /*f9d0*/  IMAD.MOV.U32 R0, RZ, RZ, R133 ;  /* 0x000000ffff007224 */ /* 0x010fe400078e0085 */
[----:B--2---:R-:W-:-:S04]  /*f9e0*/  IMAD.WIDE.U32 R10, R197, -0x326172a9, RZ ;  /* 0xcd9e8d57c50a7825 */ /* 0x004fc800078e00ff */
[----:B---3--:R-:W-:Y:S01]  /*f9f0*/  IMAD.WIDE.U32 R12, R120, -0x2daee0ad, RZ ;  /* 0xd2511f53780c7825 */ /* 0x008fe200078e00ff */
[----:B------:R-:W-:Y:S01]  /*fa00*/  LOP3.LUT R6, R11, R204, RZ, 0x3c, !PT ;  /* 0x000000cc0b067212 */ /* 0x000fe200078e3cff */
[----:B------:R1:W-:Y:S04]  /*fa10*/  STL.64 [R1+0x80], R10 ;  /* 0x0000800a01007387 */ /* 0x0003e80000100a00 */
[----:B------:R2:W-:Y:S04]  /*fa20*/  STL.64 [R1+0x90], R8 ;  /* 0x0000900801007387 */ /* 0x0005e80000100a00 */
[----:B------:R3:W-:Y:S01]  /*fa30*/  STL.64 [R1+0x58], R12 ;  /* 0x0000580c01007387 */ /* 0x0007e20000100a00 */
[----:B-1----:R-:W-:-:S04]  /*fa40*/  IMAD.WIDE.U32 R10, R6, -0x2daee0ad, RZ ;  /* 0xd2511f53060a7825 */ /* 0x002fc800078e00ff */
[----:B--2---:R-:W-:Y:S01]  /*fa50*/  IMAD.WIDE.U32 R8, R4, -0x2daee0ad, RZ ;  /* 0xd2511f5304087825 */ /* 0x004fe200078e00ff */
[----:B------:R3:W-:Y:S03]  /*fa60*/  STL.64 [R1+0x68], R10 ;  /* 0x0000680a01007387 */ /* 0x0007e60000100a00 */
[----:B------:R-:W-:Y:S01]  /*fa70*/  @!P1 IMAD R4, R7, 0x60, RZ ;  /* 0x0000006007049824 */ /* 0x000fe200078e02ff */
[----:B------:R3:W-:Y:S04]  /*fa80*/  STL.64 [R1+0x78], R8 ;  /* 0x0000780801007387 */ /* 0x0007e80000100a00 */
[----:B------:R3:W-:Y:S01]  /*fa90*/  @!P1 STL [R1+0x2c4], R4 ;  /* 0x0002c40401009387 */ /* 0x0007e20000100800 */
[----:B------:R-:W-:Y:S05]  /*faa0*/  BRA `(.L_x_642) ;  /* 0x0000000000d87947 */ /* 0x000fea0003800000 */
.L_x_644:
[----:B------:R-:W2:Y:S01]  /*fab0*/  LDL.64 R196, [R1+0x2f8] ;  /* 0x0002f80001c47983 */ /* 0x000ea20000100a00 */
[----:B------:R-:W1:Y:S01]  /*fac0*/  LDC.64 R134, c[0x0][0x248] ;  /* 0x00009200ff867b82 */ /* 0x000e620000000a00 */
[----:B------:R-:W-:Y:S02]  /*fad0*/  UIADD3 UR7, UR27, -0x1, URZ ;  /* 0xffffffff1b077890 */ /* 0x000fe4000fffe03f */
[----:B------:R-:W3:Y:S02]  /*fae0*/  LDL.64 R194, [R1+0x2e8] ;  /* 0x0002e80001c27983 */ /* 0x000ee40000100a00 */
[----:B------:R-:W-:Y:S02]  /*faf0*/  USHF.R.S32.HI UR6, URZ, 0x1f, UR7 ;  /* 0x0000001f3f067899 */ /* 0x000fe40008011407 */
[----:B------:R4:W-:Y:S04]  /*fb00*/  @P1 STS [R225+0x2000], RZ ;  /* 0x002000ffe1001388 */ /* 0x0009e80000000800 */
[----:B------:R4:W-:Y:S04]  /*fb10*/  @P1 STS [R225+0x2004], RZ ;  /* 0x002004ffe1001388 */ /* 0x0009e80000000800 */
[----:B------:R4:W-:Y:S01]  /*fb20*/  @P1 STS.64 [R225+0x2008], RZ ;  /* 0x002008ffe1001388 */ /* 0x0009e20000000a00 */
[C---:B-1----:R-:W-:Y:S02]  /*fb30*/  IMAD R133, R134.reuse, UR6, RZ ;  /* 0x0000000686857c24 */ /* 0x042fe4000f8e02ff */
[----:B------:R-:W-:Y:S04]  /*fb40*/  IMAD.WIDE.U32 R172, R134, UR7, RZ ;  /* 0x0000000786ac7c25 */ /* 0x000fe8000f8e00ff */
[----:B------:R-:W-:Y:S04]  /*fb50*/  IMAD R133, R135, UR7, R133 ;  /* 0x0000000787857c24 */ /* 0x000fe8000f8e0285 */
[----:B------:R-:W-:Y:S01]  /*fb60*/  IMAD.IADD R133, R173, 0x1, R133 ;  /* 0x00000001ad857824 */ /* 0x000fe200078e0285 */
[C---:B--2---:R-:W-:Y:S04]  /*fb70*/  LEA R132, P0, R172.reuse, R196, 0x7 ;  /* 0x000000c4ac847211 */ /* 0x044fe800078038ff */
[----:B---3--:R-:W-:Y:S02]  /*fb80*/  LEA.HI.X R133, R172, R195, R133, 0x7, P0 ;  /* 0x000000c3ac857211 */ /* 0x008fe400000f3c85 */
[----:B------:R-:W1:Y:S01]  /*fb90*/  @!P1 LDC.64 R172, c[0x0][0x218] ;  /* 0x00008600ffac9b82 */ /* 0x000e620000000a00 */
[C---:B------:R-:W-:Y:S04]  /*fba0*/  @!P1 LEA R137, P2, R134.reuse, R132, 0x5 ;  /* 0x0000008486899211 */ /* 0x040fe800078428ff */
[----:B------:R-:W-:Y:S02]  /*fbb0*/  @!P1 LEA.HI.X R174, R134, R133, R135, 0x5, P2 ;  /* 0x0000008586ae9211 */ /* 0x000fe400010f2c87 */
[C---:B-1----:R-:W-:Y:S04]  /*fbc0*/  @!P1 LEA R172, P0, R132.reuse, R172, 0x1 ;  /* 0x000000ac84ac9211 */ /* 0x042fe800078008ff */
[----:B------:R-:W-:Y:S05]  /*fbd0*/  @!P1 LEA.HI.X R173, R132, R173, R133, 0x1, P0 ;  /* 0x000000ad84ad9211 */ /* 0x000fea00000f0c85 */
[----:B------:R-:W-:Y:S01]  /*fbe0*/  @!PT LDS RZ, [RZ] ;  /* 0x00000000fffff984 */ /* 0x000fe20000000800 */
[----:B------:R-:W-:Y:S01]  /*fbf0*/  @!PT LDS RZ, [RZ] ;  /* 0x00000000fffff984 */ /* 0x000fe20000000800 */
[----:B------:R-:W-:Y:S01]  /*fc00*/  @!PT LDS RZ, [RZ] ;  /* 0x00000000fffff984 */ /* 0x000fe20000000800 */
[----:B------:R1:W-:Y:S04]  /*fc10*/  @!P1 LDGSTS.E.BYPASS.LTC128B.128 [R225+0x2000], desc[UR20][R172.64] ;  /* 0x02000000ace19fae */ /* 0x0003e8000b901d54 */
[----:B------:R4:W-:Y:S01]  /*fc20*/  @P1 STS.128 [R225+0x2800], RZ ;  /* 0x002800ffe1001388 */ /* 0x0009e20000000c00 */
[----:B-1----:R-:W1:Y:S02]  /*fc30*/  @!P1 LDC.64 R172, c[0x0][0x218] ;  /* 0x00008600ffac9b82 */ /* 0x002e640000000a00 */
[C---:B-1----:R-:W-:Y:S04]  /*fc40*/  @!P1 LEA R172, P0, R137.reuse, R172, 0x1 ;  /* 0x000000ac89ac9211 */ /* 0x042fe800078008ff */
[----:B------:R-:W-:Y:S02]  /*fc50*/  @!P1 LEA.HI.X R173, R137, R173, R174, 0x1, P0 ;  /* 0x000000ad89ad9211 */ /* 0x000fe400000f0cae */
[C---:B------:R-:W-:Y:S03]  /*fc60*/  @!P1 LEA R137, P2, R134.reuse, R132, 0x6 ;  /* 0x0000008486899211 */ /* 0x040fe600078430ff */
[----:B------:R-:W-:Y:S01]  /*fc70*/  @!PT LDS RZ, [RZ] ;  /* 0x00000000fffff984 */ /* 0x000fe20000000800 */
[----:B------:R-:W-:Y:S01]  /*fc80*/  @!PT LDS RZ, [RZ] ;  /* 0x00000000fffff984 */ /* 0x000fe20000000800 */
[----:B------:R-:W-:Y:S01]  /*fc90*/  @!PT LDS RZ, [RZ] ;  /* 0x00000000fffff984 */ /* 0x000fe20000000800 */
[----:B------:R1:W-:Y:S01]  /*fca0*/  @!P1 LDGSTS.E.BYPASS.LTC128B.128 [R225+0x2800], desc[UR20][R172.64] ;  /* 0x02800000ace19fae */ /* 0x0003e2000b901d54 */
[C---:B------:R-:W-:Y:S01]  /*fcb0*/  @!P1 LEA.HI.X R174, R134.reuse, R133, R135, 0x6, P2 ;  /* 0x0000008586ae9211 */ /* 0x040fe200010f3487 */
[----:B------:R-:W-:Y:S02]  /*fcc0*/  @!P1 IMAD.WIDE.U32 R132, R134, 0x60, R132 ;  /* 0x0000006086849825 */ /* 0x000fe400078e0084 */
[----:B------:R4:W-:Y:S02]  /*fcd0*/  @P1 STS.128 [R225+0x3000], RZ ;  /* 0x003000ffe1001388 */ /* 0x0009e40000000c00 */
[----:B------:R-:W-:Y:S04]  /*fce0*/  @!P1 IMAD R135, R135, 0x60, RZ ;  /* 0x0000006087879824 */ /* 0x000fe800078e02ff */
[----:B------:R-:W-:Y:S01]  /*fcf0*/  @!P1 IMAD.IADD R135, R135, 0x1, R133 ;  /* 0x0000000187879824 */ /* 0x000fe200078e0285 */
[----:B-1----:R-:W1:Y:S02]  /*fd00*/  @!P1 LDC.64 R172, c[0x0][0x218] ;  /* 0x00008600ffac9b82 */ /* 0x002e640000000a00 */
        /* <DEDUP_REMOVED lines=9> */
[----:B------:R-:W-:Y:S05]  /*fda0*/  @!P1 LEA.HI.X R135, R132, R173, R135, 0x1, P0 ;  /* 0x000000ad84879211 */ /* 0x000fea00000f0c87 */
[----:B------:R-:W-:Y:S01]  /*fdb0*/  @!PT LDS RZ, [RZ] ;  /* 0x00000000fffff984 */ /* 0x000fe20000000800 */
[----:B------:R-:W-:Y:S01]  /*fdc0*/  @!PT LDS RZ, [RZ] ;  /* 0x00000000fffff984 */ /* 0x000fe20000000800 */
[----:B------:R-:W-:Y:S01]  /*fdd0*/  @!PT LDS RZ, [RZ] ;  /* 0x00000000fffff984 */ /* 0x000fe20000000800 */
[----:B------:R4:W-:Y:S04]  /*fde0*/  @!P1 LDGSTS.E.BYPASS.LTC128B.128 [R225+0x3800], desc[UR20][R134.64] ;  /* 0x0380000086e19fae */ /* 0x0009e8000b901d54 */
[----:B------:R-:W0:Y:S01]  /*fdf0*/  LDGDEPBAR ;  /* 0x00000000000079af */ /* 0x000e220000000000 */
[----:B------:R-:W-:Y:S05]  /*fe00*/  BRA `(.L_x_643) ;  /* 0x0000001000a07947 */ /* 0x000fea0003800000 */
.L_x_642:
[----:B------:R-:W2:Y:S01]  /*fe10*/  LDL R18, [R1+0x88] ;  /* 0x0000880001127983 */ /* 0x000ea20000100800 */
[----:B------:R-:W-:Y:S04]  /*fe20*/  DEPBAR.LE SB0, 0x0 ;  /* 0x000080000000791a */ /* 0x000fe80000000000 */
[----:B----4-:R-:W4:Y:S01]  /*fe30*/  LDL R14, [R1+0x8c] ;  /* 0x00008c00010e7983 */ /* 0x010f220000100800 */
[----:B------:R-:W-:Y:S02]  /*fe40*/  USHF.R.S32.HI UR6, URZ, 0x1f, UR27 ;  /* 0x0000001f3f067899 */ /* 0x000fe4000801141b */
[----:B------:R-:W-:Y:S02]  /*fe50*/  USHF.L.U32 UR19, UR27, 0x2, URZ ;  /* 0x000000021b137899 */ /* 0x000fe4000800063f */
[----:B---3--:R-:W3:Y:S01]  /*fe60*/  LDL.64 R12, [R1+0x2f0] ;  /* 0x0002f000010c7983 */ /* 0x008ee20000100a00 */
[----:B------:R-:W-:Y:S02]  /*fe70*/  UIADD3 UR18, UR24, -0x61c88647, URZ ;  /* 0x9e3779b918127890 */ /* 0x000fe4000fffe03f */
[----:B------:R-:W-:Y:S02]  /*fe80*/  UISETP.GE.AND UP0, UPT, UR27, 0x1, UPT ;  /* 0x000000011b00788c */ /* 0x000fe4000bf06270 */
[----:B-----5:R-:W5:Y:S05]  /*fe90*/  LDL R11, [R1+0x300] ;  /* 0x00030000010b7983 */ /* 0x020f6a0000100800 */
[----:B------:R-:W5:Y:S05]  /*fea0*/  LDL R10, [R1+0x2e0] ;  /* 0x0002e000010a7983 */ /* 0x000f6a0000100800 */
[----:B------:R-:W5:Y:S05]  /*feb0*/  LDL R20, [R1+0x2e4] ;  /* 0x0002e40001147983 */ /* 0x000f6a0000100800 */
[----:B------:R-:W5:Y:S05]  /*fec0*/  LDL R9, [R1+0x2d8] ;  /* 0x0002d80001097983 */ /* 0x000f6a0000100800 */
[----:B------:R-:W5:Y:S05]  /*fed0*/  LDL R21, [R1+0x2dc] ;  /* 0x0002dc0001157983 */ /* 0x000f6a0000100800 */
[----:B------:R-:W5:Y:S05]  /*fee0*/  LDL R8, [R1+0x2d0] ;  /* 0x0002d00001087983 */ /* 0x000f6a0000100800 */
        /* <DEDUP_REMOVED lines=8> */
[----:B------:R-:W5:Y:S05]  /*ff70*/  LDL.64 R234, [R1+0x58] ;  /* 0x0000580001ea7983 */ /* 0x000f6a0000100a00 */
[----:B------:R-:W5:Y:S05]  /*ff80*/  LDL.64 R230, [R1+0x68] ;  /* 0x0000680001e67983 */ /* 0x000f6a0000100a00 */
[----:B------:R-:W5:Y:S05]  /*ff90*/  LDL.64 R226, [R1+0x78] ;  /* 0x0000780001e27983 */ /* 0x000f6a0000100a00 */
[----:B------:R-:W5:Y:S05]  /*ffa0*/  LDL.64 R232, [R1+0x90] ;  /* 0x0000900001e87983 */ /* 0x000f6a0000100a00 */
[----:B------:R-:W5:Y:S01]  /*ffb0*/  LDL.64 R236, [R1+0x80] ;  /* 0x0000800001ec7983 */ /* 0x000f620000100a00 */
[C---:B--2---:R-:W-:Y:S01]  /*ffc0*/  IMAD R4, R18.reuse, UR6, RZ ;  /* 0x0000000612047c24 */ /* 0x044fe2000f8e02ff */
[----:B------:R-:W-:Y:S01]  /*ffd0*/  UIADD3 UR6, UR25, -0x4498517b, URZ ;  /* 0xbb67ae8519067890 */ /* 0x000fe2000fffe03f */
[----:B------:R-:W-:Y:S04]  /*ffe0*/  IMAD.WIDE.U32 R6, R18, UR27, RZ ;  /* 0x0000001b12067c25 */ /* 0x000fe8000f8e00ff */
[----:B----4-:R-:W-:Y:S01]  /*fff0*/  IMAD R5, R14, UR27, R4 ;  /* 0x0000001b0e057c24 */ /* 0x010fe2000f8e0204 */
[----:B---3--:R-:W-:Y:S03]  /*10000*/  LEA R4, P2, R6, R12, 0x7 ;  /* 0x0000000c06047211 */ /* 0x008fe600078438ff */
[----:B------:R-:W-:Y:S01]  /*10010*/  IMAD.IADD R5, R7, 0x1, R5 ;  /* 0x0000000107057824 */ /* 0x000fe200078e0205 */
[----:B------:R-:W-:Y:S04]  /*10020*/  @!P1 LEA R7, P0, R18, R4, 0x5 ;  /* 0x0000000412079211 */ /* 0x000fe800078028ff */
[----:B-----5:R-:W-:Y:S02]  /*10030*/  LEA.HI.X R5, R6, R11, R5, 0x7, P2 ;  /* 0x0000000b06057211 */ /* 0x020fe400010f3c05 */
[----:B------:R-:W-:Y:S02]  /*10040*/  @!P1 LEA R12, P4, R4, R10, 0x1 ;  /* 0x0000000a040c9211 */ /* 0x000fe400078808ff */
[----:B------:R-:W-:Y:S02]  /*10050*/  @!P1 LEA R6, P2, R18, R4, 0x6 ;  /* 0x0000000412069211 */ /* 0x000fe400078430ff */
[----:B------:R-:W-:Y:S02]  /*10060*/  @!P1 LEA.HI.X R13, R4, R20, R5, 0x1, P4 ;  /* 0x00000014040d9211 */ /* 0x000fe400020f0c05 */
[C---:B------:R-:W-:Y:S03]  /*10070*/  @!P1 LEA R10, P3, R7.reuse, R9, 0x1 ;  /* 0x00000009070a9211 */ /* 0x040fe600078608ff */
[----:B------:R-:W-:Y:S01]  /*10080*/  @!PT LDS RZ, [RZ] ;  /* 0x00000000fffff984 */ /* 0x000fe20000000800 */
[----:B------:R-:W-:Y:S01]  /*10090*/  @!PT LDS RZ, [RZ] ;  /* 0x00000000fffff984 */ /* 0x000fe20000000800 */
[----:B------:R-:W-:Y:S01]  /*100a0*/  @!PT LDS RZ, [RZ] ;  /* 0x00000000fffff984 */ /* 0x000fe20000000800 */
[----:B------:R-:W-:Y:S01]  /*100b0*/  @!P1 LDGSTS.E.BYPASS.LTC128B.128 [R225+0x4000], desc[UR20][R12.64] ;  /* 0x040000000ce19fae */ /* 0x000fe2000b901d54 */
[CCC-:B------:R-:W-:Y:S02]  /*100c0*/  @!P1 LEA.HI.X R9, R18.reuse, R5.reuse, R14.reuse, 0x5, P0 ;  /* 0x0000000512099211 */ /* 0x1c0fe400000f2c0e */
[C---:B------:R-:W-:Y:S02]  /*100d0*/  @!P1 LEA.HI.X R14, R18.reuse, R5, R14, 0x6, P2 ;  /* 0x00000005120e9211 */ /* 0x040fe400010f340e */
[----:B------:R-:W-:Y:S01]  /*100e0*/  @P1 STS.128 [R225+0x4800], RZ ;  /* 0x004800ffe1001388 */ /* 0x000fe20000000c00 */
[----:B------:R-:W-:Y:S01]  /*100f0*/  @!P1 LEA.HI.X R11, R7, R21, R9, 0x1, P3 ;  /* 0x00000015070b9211 */ /* 0x000fe200018f0c09 */
[----:B------:R-:W-:Y:S01]  /*10100*/  @!P1 IMAD.WIDE.U32 R4, R18, 0x60, R4 ;  /* 0x0000006012049825 */ /* 0x000fe200078e0004 */
[C---:B------:R-:W-:Y:S03]  /*10110*/  @!P1 LEA R8, P0, R6.reuse, R8, 0x1 ;  /* 0x0000000806089211 */ /* 0x040fe600078008ff */
        /* <DEDUP_REMOVED lines=13> */
[----:B------:R-:W-:Y:S02]  /*101f0*/  @!P1 LEA.HI.X R7, R4, R15, R5, 0x1, P0 ;  /* 0x0000000f04079211 */ /* 0x000fe400000f0c05 */
[----:B------:R-:W-:Y:S03]  /*10200*/  PLOP3.LUT P0, PT, PT, PT, UP0, 0x80, 0x0 ;  /* 0x000000000000781c */ /* 0x000fe60003f0f008 */
        /* <DEDUP_REMOVED lines=10> */
[----:B------:R-:W5:Y:S05]  /*102b0*/  LDSM.16.M88.4 R64, [R139+0x2c00] ;  /* 0x002c00008b40783b */ /* 0x000f6a0000000200 */
[----:B------:R-:W5:Y:S05]  /*102c0*/  LDSM.16.M88.4 R80, [R139+0x3000] ;  /* 0x003000008b50783b */ /* 0x000f6a0000000200 */
[----:B------:R-:W5:Y:S05]  /*102d0*/  LDSM.16.M88.4 R96, [R139+0x3400] ;  /* 0x003400008b60783b */ /* 0x000f6a0000000200 */
[----:B------:R-:W5:Y:S01]  /*102e0*/  LDSM.16.M88.4 R112, [R139+0x3800] ;  /* 0x003800008b70783b */ /* 0x000f620000000200 */
[-C--:B-1----:R-:W-:Y:S04]  /*102f0*/  HMMA.16816.F32.BF16 R4, R128, R16.reuse, RZ ;  /* 0x000000108004723c */ /* 0x082fe800000418ff */
[----:B------:R-:W1:Y:S02]  /*10300*/  LDSM.16.M88.4 R132, [R139+0x3c00] ;  /* 0x003c00008b84783b */ /* 0x000e640000000200 */
[C---:B--2---:R-:W-:Y:S03]  /*10310*/  HMMA.16816.F32.BF16 R8, R124.reuse, R16, RZ ;  /* 0x000000107c08723c */ /* 0x044fe600000418ff */
[----:B------:R-:W-:Y:S03]  /*10320*/  LDSM.16.M88.4 R172, [R215] ;  /* 0x00000000d7ac783b */ /* 0x000fe60000000200 */
[-C--:B------:R-:W-:Y:S02]  /*10330*/  HMMA.16816.F32.BF16 R12, R124, R18.reuse, RZ ;  /* 0x000000127c0c723c */ /* 0x080fe400000418ff */
[----:B------:R-:W2:Y:S04]  /*10340*/  LDSM.16.M88.4 R176, [R216] ;  /* 0x00000000d8b0783b */ /* 0x000ea80000000200 */
[C---:B------:R-:W-:Y:S01]  /*10350*/  HMMA.16816.F32.BF16 R16, R128.reuse, R18, RZ ;  /* 0x000000128010723c */ /* 0x040fe200000418ff */
[----:B------:R-:W2:Y:S05]  /*10360*/  LDSM.16.M88.4 R180, [R215+0x1000] ;  /* 0x00100000d7b4783b */ /* 0x000eaa0000000200 */
[-C--:B---3--:R-:W-:Y:S01]  /*10370*/  HMMA.16816.F32.BF16 R20, R128, R32.reuse, RZ ;  /* 0x000000208014723c */ /* 0x088fe200000418ff */
[----:B------:R-:W3:Y:S05]  /*10380*/  LDSM.16.M88.4 R184, [R223] ;  /* 0x00000000dfb8783b */ /* 0x000eea0000000200 */
[C---:B------:R-:W-:Y:S01]  /*10390*/  HMMA.16816.F32.BF16 R24, R124.reuse, R32, RZ ;  /* 0x000000207c18723c */ /* 0x040fe200000418ff */
[----:B------:R-:W3:Y:S05]  /*103a0*/  LDSM.16.M88.4 R188, [R222] ;  /* 0x00000000debc783b */ /* 0x000eea0000000200 */
[-C--:B------:R-:W-:Y:S01]  /*103b0*/  HMMA.16816.F32.BF16 R28, R124, R34.reuse, RZ ;  /* 0x000000227c1c723c */ /* 0x080fe200000418ff */
[----:B------:R-:W3:Y:S05]  /*103c0*/  LDSM.16.M88.4 R192, [R221] ;  /* 0x00000000ddc0783b */ /* 0x000eea0000000200 */
[C---:B------:R-:W-:Y:S01]  /*103d0*/  HMMA.16816.F32.BF16 R32, R128.reuse, R34, RZ ;  /* 0x000000228020723c */ /* 0x040fe200000418ff */
[----:B------:R-:W3:Y:S05]  /*103e0*/  LDSM.16.M88.4 R196, [R220] ;  /* 0x00000000dcc4783b */ /* 0x000eea0000000200 */
[-C--:B----4-:R-:W-:Y:S01]  /*103f0*/  HMMA.16816.F32.BF16 R36, R128, R48.reuse, RZ ;  /* 0x000000308024723c */ /* 0x090fe200000418ff */
[----:B------:R-:W4:Y:S05]  /*10400*/  LDSM.16.M88.4 R200, [R219] ;  /* 0x00000000dbc8783b */ /* 0x000f2a0000000200 */
[C---:B------:R-:W-:Y:S01]  /*10410*/  HMMA.16816.F32.BF16 R40, R124.reuse, R48, RZ ;  /* 0x000000307c28723c */ /* 0x040fe200000418ff */
[----:B------:R-:W4:Y:S05]  /*10420*/  LDSM.16.M88.4 R204, [R218] ;  /* 0x00000000dacc783b */ /* 0x000f2a0000000200 */
[-C--:B------:R-:W-:Y:S01]  /*10430*/  HMMA.16816.F32.BF16 R44, R124, R50.reuse, RZ ;  /* 0x000000327c2c723c */ /* 0x080fe200000418ff */
[----:B------:R-:W4:Y:S01]  /*10440*/  LDSM.16.M88.4 R208, [R217] ;  /* 0x00000000d9d0783b */ /* 0x000f220000000200 */
[----:B------:R-:W-:Y:S04]  /*10450*/  DEPBAR.LE SB0, 0x0 ;  /* 0x000080000000791a */ /* 0x000fe80000000000 */
[C---:B------:R-:W-:Y:S01]  /*10460*/  HMMA.16816.F32.BF16 R48, R128.reuse, R50, RZ ;  /* 0x000000328030723c */ /* 0x040fe200000418ff */
[----:B------:R-:W-:Y:S05]  /*10470*/  BAR.SYNC.DEFER_BLOCKING 0x0 ;  /* 0x0000000000007b1d */ /* 0x000fea0000010000 */
        /* <DEDUP_REMOVED lines=18> */
[-C--:B------:R-:W-:Y:S01]  /*105a0*/  HMMA.16816.F32.BF16 R124, R124, R134.reuse, RZ ;  /* 0x000000867c7c723c */ /* 0x080fe200000418ff */
[----:B------:R-:W-:Y:S04]  /*105b0*/  IMAD.U32 R132, RZ, RZ, UR25 ;  /* 0x00000019ff847e24 */ /* 0x000fe8000f8e00ff */
[----:B------:R-:W-:Y:S01]  /*105c0*/  IMAD.U32 R133, RZ, RZ, UR25 ;  /* 0x00000019ff857e24 */ /* 0x000fe2000f8e00ff */
[----:B------:R-:W-:Y:S05]  /*105d0*/  HMMA.16816.F32.BF16 R128, R128, R134, RZ ;  /* 0x000000868080723c */ /* 0x000fea00000418ff */
[C---:B------:R-:W-:Y:S01]  /*105e0*/  LOP3.LUT R133, R235.reuse, UR19, R133, 0x96, !PT ;  /* 0x00000013eb857c12 */ /* 0x040fe2000f8e9685 */
[-C--:B--2---:R-:W-:Y:S05]  /*105f0*/  HMMA.16816.F32.BF16 R4, R172, R176.reuse, R4 ;  /* 0x000000b0ac04723c */ /* 0x084fea0000041804 */
[----:B------:R-:W-:Y:S01]  /*10600*/  LOP3.LUT R134, R235, UR19, R132, 0x96, !PT ;  /* 0x00000013eb867c12 */ /* 0x000fe2000f8e9684 */
[C---:B------:R-:W-:Y:S05]  /*10610*/  HMMA.16816.F32.BF16 R8, R180.reuse, R176, R8 ;  /* 0x000000b0b408723c */ /* 0x040fea0000041808 */
[----:B------:R-:W-:Y:S01]  /*10620*/  LOP3.LUT R132, R227, UR6, R234, 0x96, !PT ;  /* 0x00000006e3847c12 */ /* 0x000fe2000f8e96ea */
[-C--:B------:R-:W-:Y:S05]  /*10630*/  HMMA.16816.F32.BF16 R12, R180, R178.reuse, R12 ;  /* 0x000000b2b40c723c */ /* 0x080fea000004180c */
[----:B------:R-:W-:Y:S01]  /*10640*/  IMAD.WIDE.U32 R176, R133, -0x326172a9, RZ ;  /* 0xcd9e8d5785b07825 */ /* 0x000fe200078e00ff */
[C---:B------:R-:W-:Y:S05]  /*10650*/  HMMA.16816.F32.BF16 R16, R172.reuse, R178, R16 ;  /* 0x000000b2ac10723c */ /* 0x040fea0000041810 */
[----:B------:R-:W-:Y:S01]  /*10660*/  LOP3.LUT R135, R177, UR18, R236, 0x96, !PT ;  /* 0x00000012b1877c12 */ /* 0x000fe2000f8e96ec */
[-C--:B---3--:R-:W-:Y:S05]  /*10670*/  HMMA.16816.F32.BF16 R20, R172, R184.reuse, R20 ;  /* 0x000000b8ac14723c */ /* 0x088fea0000041814 */
[----:B------:R-:W-:Y:S01]  /*10680*/  IMAD.WIDE.U32 R178, R134, -0x326172a9, RZ ;  /* 0xcd9e8d5786b27825 */ /* 0x000fe200078e00ff */
[C---:B------:R-:W-:Y:S04]  /*10690*/  HMMA.16816.F32.BF16 R24, R180.reuse, R184, R24 ;  /* 0x000000b8b418723c */ /* 0x040fe80000041818 */
[----:B------:R1:W-:Y:S02]  /*106a0*/  STL.64 [R1+0x20], R178 ;  /* 0x000020b201007387 */ /* 0x0003e40000100a00 */
[-C--:B------:R-:W-:Y:S05]  /*106b0*/  HMMA.16816.F32.BF16 R28, R180, R186.reuse, R28 ;  /* 0x000000bab41c723c */ /* 0x080fea000004181c */
[----:B------:R-:W-:Y:S01]  /*106c0*/  LOP3.LUT R184, R231, UR6, R234, 0x96, !PT ;  /* 0x00000006e7b87c12 */ /* 0x000fe2000f8e96ea */
[C---:B------:R-:W-:Y:S05]  /*106d0*/  HMMA.16816.F32.BF16 R32, R172.reuse, R186, R32 ;  /* 0x000000baac20723c */ /* 0x040fea0000041820 */
[----:B------:R-:W-:Y:S01]  /*106e0*/  IMAD.WIDE.U32 R184, R184, -0x326172a9, RZ ;  /* 0xcd9e8d57b8b87825 */ /* 0x000fe200078e00ff */
[-C--:B------:R-:W-:Y:S05]  /*106f0*/  HMMA.16816.F32.BF16 R36, R172, R188.reuse, R36 ;  /* 0x000000bcac24723c */ /* 0x080fea0000041824 */
[----:B------:R-:W-:Y:S01]  /*10700*/  LOP3.LUT R133, R185, UR26, R176, 0x96, !PT ;  /* 0x0000001ab9857c12 */ /* 0x000fe2000f8e96b0 */
[C---:B------:R-:W-:Y:S05]  /*10710*/  HMMA.16816.F32.BF16 R40, R180.reuse, R188, R40 ;  /* 0x000000bcb428723c */ /* 0x040fea0000041828 */
[----:B------:R-:W-:Y:S01]  /*10720*/  IMAD.WIDE.U32 R176, R135, -0x2daee0ad, RZ ;  /* 0xd2511f5387b07825 */ /* 0x000fe200078e00ff */
[-C--:B------:R-:W-:Y:S05]  /*10730*/  HMMA.16816.F32.BF16 R44, R180, R190.reuse, R44 ;  /* 0x000000beb42c723c */ /* 0x080fea000004182c */
[----:B------:R-:W-:Y:S01]  /*10740*/  LOP3.LUT R135, R177, UR17, R230, 0x96, !PT ;  /* 0x00000011b1877c12 */ /* 0x000fe2000f8e96e6 */
[C---:B------:R-:W-:Y:S06]  /*10750*/  HMMA.16816.F32.BF16 R48, R172.reuse, R190, R48 ;  /* 0x000000beac30723c */ /* 0x040fec0000041830 */
[-C--:B------:R-:W-:Y:S06]  /*10760*/  HMMA.16816.F32.BF16 R52, R172, R192.reuse, R52 ;  /* 0x000000c0ac34723c */ /* 0x080fec0000041834 */
[C---:B------:R-:W-:Y:S06]  /*10770*/  HMMA.16816.F32.BF16 R56, R180.reuse, R192, R56 ;  /* 0x000000c0b438723c */ /* 0x040fec0000041838 */
[-C--:B------:R-:W-:Y:S05]  /*10780*/  HMMA.16816.F32.BF16 R60, R180, R194.reuse, R60 ;  /* 0x000000c2b43c723c */ /* 0x080fea000004183c */
[----:B------:R-:W-:Y:S01]  /*10790*/  IMAD.WIDE.U32 R192, R132, -0x326172a9, RZ ;  /* 0xcd9e8d5784c07825 */ /* 0x000fe200078e00ff */
[----:B------:R-:W-:Y:S01]  /*107a0*/  LOP3.LUT R132, R179, UR18, R232, 0x96, !PT ;  /* 0x00000012b3847c12 */ /* 0x000fe2000f8e96e8 */
[C---:B------:R-:W-:Y:S04]  /*107b0*/  HMMA.16816.F32.BF16 R64, R172.reuse, R194, R64 ;  /* 0x000000c2ac40723c */ /* 0x040fe80000041840 */
[----:B------:R-:W-:Y:S02]  /*107c0*/  LOP3.LUT R134, R193, UR26, R178, 0x96, !PT ;  /* 0x0000001ac1867c12 */ /* 0x000fe4000f8e96b2 */
[-C--:B------:R-:W-:Y:S05]  /*107d0*/  HMMA.16816.F32.BF16 R68, R172, R196.reuse, R68 ;  /* 0x000000c4ac44723c */ /* 0x080fea0000041844 */
[----:B------:R-:W-:Y:S01]  /*107e0*/  IMAD.WIDE.U32 R186, R134, -0x2daee0ad, RZ ;  /* 0xd2511f5386ba7825 */ /* 0x000fe200078e00ff */
[----:B------:R-:W-:Y:S01]  /*107f0*/  FMNMX.FTZ R134, R4, R3, !PT ;  /* 0x0000000304867209 */ /* 0x000fe20007810000 */
[C---:B------:R-:W-:Y:S06]  /*10800*/  HMMA.16816.F32.BF16 R72, R180.reuse, R196, R72 ;  /* 0x000000c4b448723c */ /* 0x040fec0000041848 */
[-C--:B------:R-:W-:Y:S06]  /*10810*/  HMMA.16816.F32.BF16 R76, R180, R198.reuse, R76 ;  /* 0x000000c6b44c723c */ /* 0x080fec000004184c */
[C---:B------:R-:W-:Y:S06]  /*10820*/  HMMA.16816.F32.BF16 R80, R172.reuse, R198, R80 ;  /* 0x000000c6ac50723c */ /* 0x040fec0000041850 */
[-C--:B----4-:R-:W-:Y:S06]  /*10830*/  HMMA.16816.F32.BF16 R84, R172, R200.reuse, R84 ;  /* 0x000000c8ac54723c */ /* 0x090fec0000041854 */
[C---:B------:R-:W-:Y:S06]  /*10840*/  HMMA.16816.F32.BF16 R88, R180.reuse, R200, R88 ;  /* 0x000000c8b458723c */ /* 0x040fec0000041858 */
[-C--:B------:R-:W-:Y:S06]  /*10850*/  HMMA.16816.F32.BF16 R92, R180, R202.reuse, R92 ;  /* 0x000000cab45c723c */ /* 0x080fec000004185c */
        /* <DEDUP_REMOVED lines=8> */
[----:B------:R-:W-:Y:S05]  /*108e0*/  HMMA.16816.F32.BF16 R128, R172, R210, R128 ;  /* 0x000000d2ac80723c */ /* 0x000fea0000041880 */
[----:B------:R-:W-:Y:S06]  /*108f0*/  IMAD.WIDE.U32 R182, R133, -0x2daee0ad, RZ ;  /* 0xd2511f5385b67825 */ /* 0x000fec00078e00ff */
[----:B------:R-:W-:Y:S01]  /*10900*/  LOP3.LUT R137, R183, UR11, R176, 0x96, !PT ;  /* 0x0000000bb7897c12 */ /* 0x000fe2000f8e96b0 */
[----:B------:R-:W-:Y:S04]  /*10910*/  IMAD.WIDE.U32 R132, R132, -0x2daee0ad, RZ ;  /* 0xd2511f5384847825 */ /* 0x000fe800078e00ff */
[----:B------:R-:W-:Y:S01]  /*10920*/  IMAD.WIDE.U32 R176, R135, -0x326172a9, RZ ;  /* 0xcd9e8d5787b07825 */ /* 0x000fe200078e00ff */
[----:B------:R-:W-:Y:S02]  /*10930*/  LOP3.LUT R188, R133, UR17, R226, 0x96, !PT ;  /* 0x0000001185bc7c12 */ /* 0x000fe4000f8e96e2 */
[----:B------:R-:W-:Y:S01]  /*10940*/  FMNMX.FTZ R133, R5, R134, !PT ;  /* 0x0000008605857209 */ /* 0x000fe20007810000 */
[----:B------:R-:W-:Y:S01]  /*10950*/  IMAD.WIDE.U32 R190, R137, -0x326172a9, RZ ;  /* 0xcd9e8d5789be7825 */ /* 0x000fe200078e00ff */
        /* <DEDUP_REMOVED lines=110> */
[----:B-1----:R-:W-:Y:S02]  /*11040*/  FMNMX.FTZ R178, R105, R135, !PT ;  /* 0x0000008769b27209 */ /* 0x002fe40007810000 */
[----:B------:R-:W-:Y:S02]  /*11050*/  FMNMX.FTZ R175, R107, R132, !PT ;  /* 0x000000846baf7209 */ /* 0x000fe40007810000 */
[----:B------:R-:W-:Y:S02]  /*11060*/  FMNMX.FTZ R179, R119, R133, !PT ;  /* 0x0000008577b37209 */ /* 0x000fe40007810000 */
[----:B------:R-:W-:Y:S01]  /*11070*/  FMNMX.FTZ R138, R129, R138, !PT ;  /* 0x0000008a818a7209 */ /* 0x000fe20007810000 */
[----:B------:R-:W-:Y:S06]  /*11080*/  @P0 BRA `(.L_x_644) ;  /* 0xffffffe800880947 */ /* 0x000fec000383ffff */
.L_x_643:
[----:B------:R-:W-:Y:S01]  /*11090*/  FMNMX.FTZ R133, R108, R178, !PT ;  /* 0x000000b26c857209 */ /* 0x000fe20007810000 */
[----:B------:R-:W-:Y:S01]  /*110a0*/  STL [R1+0x468], R185 ;  /* 0x000468b901007387 */ /* 0x000fe20000100800 */
[----:B------:R-:W-:Y:S01]  /*110b0*/  FMNMX.FTZ R132, R110, R175, !PT ;  /* 0x000000af6e847209 */ /* 0x000fe20007810000 */
[----:B------:R-:W1:Y:S01]  /*110c0*/  LDC R211, c[0x0][0x2d8] ;  /* 0x0000b600ffd37b82 */ /* 0x000e620000000800 */
[----:B----4-:R-:W-:Y:S01]  /*110d0*/  FMNMX.FTZ R135, R109, R133, !PT ;  /* 0x000000856d877209 */ /* 0x010fe20007810000 */
        /* <DEDUP_REMOVED lines=10> */
[----:B------:R-:W-:Y:S01]  /*11180*/  UIADD3 UR7, UR25, 0x646e171e, URZ ;  /* 0x646e171e19077890 */ /* 0x000fe2000fffe03f */
[----:B------:R-:W-:Y:S01]  /*11190*/  LOP3.LUT R175, R175, UR10, R132, 0x96, !PT ;  /* 0x0000000aafaf7c12 */ /* 0x000fe2000f8e9684 */
[----:B------:R-:W-:Y:S01]  /*111a0*/  STL [R1+0x334], R225 ;  /* 0x000334e101007387 */ /* 0x000fe20000100800 */
[----:B------:R-:W-:Y:S01]  /*111b0*/  LOP3.LUT R173, R133, UR16, R192, 0x96, !PT ;  /* 0x0000001085ad7c12 */ /* 0x000fe2000f8e96c0 */
[----:B------:R-:W-:Y:S01]  /*111c0*/  UIADD3 UR6, UR24, -0x4ab325aa, URZ ;  /* 0xb54cda5618067890 */ /* 0x000fe2000fffe03f */
[----:B------:R-:W-:Y:S01]  /*111d0*/  FMNMX.FTZ R133, R121, R135, !PT ;  /* 0x0000008779857209 */ /* 0x000fe20007810000 */
[----:B------:R-:W-:Y:S01]  /*111e0*/  STL [R1+0x330], R223 ;  /* 0x000330df01007387 */ /* 0x000fe20000100800 */
[----:B------:R-:W-:Y:S01]  /*111f0*/  FMNMX.FTZ R172, R123, R134, !PT ;  /* 0x000000867bac7209 */ /* 0x000fe20007810000 */
[----:B------:R-:W-:Y:S01]  /*11200*/  IMAD.WIDE.U32 R196, R175, -0x2daee0ad, RZ ;  /* 0xd2511f53afc47825 */ /* 0x000fe200078e00ff */
[----:B------:R-:W-:Y:S01]  /*11210*/  LOP3.LUT R176, R191, UR10, R176, 0x96, !PT ;  /* 0x0000000abfb07c12 */ /* 0x000fe2000f8e96b0 */
[----:B------:R-:W-:Y:S01]  /*11220*/  STL [R1+0x460], R223 ;  /* 0x000460df01007387 */ /* 0x000fe20000100800 */
[----:B------:R-:W-:Y:S01]  /*11230*/  FMNMX.FTZ R132, R126, R172, !PT ;  /* 0x000000ac7e847209 */ /* 0x000fe20007810000 */
[----:B------:R-:W-:Y:S01]  /*11240*/  IMAD.WIDE.U32 R134, R181, -0x2daee0ad, RZ ;  /* 0xd2511f53b5867825 */ /* 0x000fe200078e00ff */
        /* <DEDUP_REMOVED lines=8> */
[----:B------:R-:W-:Y:S01]  /*112d0*/  LOP3.LUT R176, R195, UR8, R134, 0x96, !PT ;  /* 0x00000008c3b07c12 */ /* 0x000fe2000f8e9686 */
[----:B------:R-:W-:Y:S01]  /*112e0*/  STL [R1+0x324], R220 ;  /* 0x000324dc01007387 */ /* 0x000fe20000100800 */
[----:B------:R-:W-:Y:S01]  /*112f0*/  LOP3.LUT R224, R224, 0xfbffffff, RZ, 0xc0, !PT ;  /* 0xfbffffffe0e07812 */ /* 0x000fe200078ec0ff */
[----:B------:R-:W-:Y:S01]  /*11300*/  IMAD.WIDE.U32 R188, R172, -0x326172a9, RZ ;  /* 0xcd9e8d57acbc7825 */ /* 0x000fe200078e00ff */
[----:B------:R-:W-:Y:S01]  /*11310*/  UIADD3 UR22, UR19, 0x1, URZ ;  /* 0x0000000113167890 */ /* 0x000fe2000fffe03f */
[----:B------:R-:W-:Y:S01]  /*11320*/  STL [R1+0x320], R219 ;  /* 0x000320db01007387 */ /* 0x000fe20000100800 */
[----:B------:R-:W-:Y:S01]  /*11330*/  @P1 LOP3.LUT R224, R224, 0x4000000, RZ, 0xfc, !PT ;  /* 0x04000000e0e01812 */ /* 0x000fe200078efcff */
[----:B-1----:R-:W-:Y:S01]  /*11340*/  IMAD R181, R211, 0x48, RZ ;  /* 0x00000048d3b57824 */ /* 0x002fe200078e02ff */
[----:B------:R-:W-:Y:S01]  /*11350*/  LOP3.LUT R190, R189, UR23, R190, 0x96, !PT ;  /* 0x00000017bdbe7c12 */ /* 0x000fe2000f8e96be */
[----:B------:R-:W-:Y:S01]  /*11360*/  STL [R1+0x31c], R218 ;  /* 0x00031cda01007387 */ /* 0x000fe20000100800 */
[----:B------:R-:W-:Y:S03]  /*11370*/  LOP3.LUT R224, R224, 0x7fffffff, RZ, 0xc0, !PT ;  /* 0x7fffffffe0e07812 */ /* 0x000fe600078ec0ff */
[----:B------:R-:W-:Y:S01]  /*11380*/  STL [R1+0x318], R217 ;  /* 0x000318d901007387 */ /* 0x000fe20000100800 */
[----:B------:R-:W-:Y:S03]  /*11390*/  IMAD.WIDE.U32 R190, R190, -0x2daee0ad, RZ ;  /* 0xd2511f53bebe7825 */ /* 0x000fe600078e00ff */
[----:B------:R-:W-:Y:S02]  /*113a0*/  STL [R1+0x314], R216 ;  /* 0x000314d801007387 */ /* 0x000fe40000100800 */
[----:B------:R-:W-:Y:S02]  /*113b0*/  LOP3.LUT R187, R191, UR7, R194, 0x96, !PT ;  /* 0x00000007bfbb7c12 */ /* 0x000fe4000f8e96c2 */
[C---:B------:R-:W-:Y:S01]  /*113c0*/  LOP3.LUT R195, R190.reuse, 0xff, RZ, 0xc0, !PT ;  /* 0x000000ffbec37812 */ /* 0x040fe200078ec0ff */
[----:B------:R-:W-:Y:S01]  /*113d0*/  STL [R1+0x310], R215 ;  /* 0x000310d701007387 */ /* 0x000fe20000100800 */
[----:B------:R-:W-:Y:S02]  /*113e0*/  LOP3.LUT R207, R190, 0xffff, RZ, 0xc0, !PT ;  /* 0x0000ffffbecf7812 */ /* 0x000fe400078ec0ff */
[----:B------:R-:W-:Y:S01]  /*113f0*/  ISETP.LE.U32.AND P1, PT, R195, UR12, PT ;  /* 0x0000000cc3007c0c */ /* 0x000fe2000bf23070 */
[----:B------:R-:W-:Y:S01]  /*11400*/  STL [R1+0x30c], R214 ;  /* 0x00030cd601007387 */ /* 0x000fe20000100800 */
[----:B------:R-:W-:Y:S03]  /*11410*/  SHF.R.U32.HI R208, RZ, 0x18, R190 ;  /* 0x00000018ffd07819 */ /* 0x000fe600000116be */
[----:B------:R1:W-:Y:S04]  /*11420*/  STL [R1+0x308], R139 ;  /* 0x0003088b01007387 */ /* 0x0003e80000100800 */
[----:B------:R-:W-:Y:S04]  /*11430*/  STL.64 [R1+0xa8], R196 ;  /* 0x0000a8c401007387 */ /* 0x000fe80000100a00 */
[----:B------:R-:W2:Y:S04]  /*11440*/  SHFL.BFLY PT, R177, R138, 0x2, 0x1f ;  /* 0x0c401f008ab17f89 */ /* 0x000ea800000e0000 */
[----:B------:R-:W3:Y:S04]  /*11450*/  SHFL.BFLY PT, R180, R137, 0x2, 0x1f ;  /* 0x0c401f0089b47f89 */ /* 0x000ee800000e0000 */
[----:B------:R-:W4:Y:S04]  /*11460*/  SHFL.BFLY PT, R173, R133, 0x2, 0x1f ;  /* 0x0c401f0085ad7f89 */ /* 0x000f2800000e0000 */
[----:B------:R-:W4:Y:S04]  /*11470*/  SHFL.BFLY PT, R178, R132, 0x2, 0x1f ;  /* 0x0c401f0084b27f89 */ /* 0x000f2800000e0000 */
[----:B-1----:R-:W4:Y:S01]  /*11480*/  LDL.LU R139, [R1+0x98] ;  /* 0x00009800018b7983 */ /* 0x002f220000300800 */
[----:B--2---:R-:W-:Y:S01]  /*11490*/  FMNMX.FTZ R135, R138, R177, !PT ;  /* 0x000000b18a877209 */ /* 0x004fe20007810000 */
[----:B------:R-:W-:Y:S01]  /*114a0*/  IMAD.WIDE.U32 R176, R176, -0x326172a9, RZ ;  /* 0xcd9e8d57b0b07825 */ /* 0x000fe200078e00ff */
[----:B------:R-:W-:Y:S02]  /*114b0*/  LOP3.LUT R138, R183, UR9, R186, 0x96, !PT ;  /* 0x00000009b78a7c12 */ /* 0x000fe4000f8e96ba */
[----:B---3--:R-:W-:Y:S01]  /*114c0*/  FMNMX.FTZ R134, R137, R180, !PT ;  /* 0x000000b489867209 */ /* 0x008fe20007810000 */
[----:B------:R-:W1:Y:S01]  /*114d0*/  SHFL.BFLY PT, R179, R135, 0x1, 0x1f ;  /* 0x0c201f0087b37f89 */ /* 0x000e6200000e0000 */
[----:B------:R-:W-:Y:S01]  /*114e0*/  LOP3.LUT R180, R176, 0xff, RZ, 0xc0, !PT ;  /* 0x000000ffb0b47812 */ /* 0x000fe200078ec0ff */
[----:B------:R-:W-:Y:S01]  /*114f0*/  IMAD.WIDE.U32 R198, R138, -0x326172a9, RZ ;  /* 0xcd9e8d578ac67825 */ /* 0x000fe200078e00ff */
[--C-:B------:R-:W-:Y:S01]  /*11500*/  SHF.R.U32.HI R175, RZ, 0x18, R176.reuse ;  /* 0x00000018ffaf7819 */ /* 0x100fe200000116b0 */
[----:B------:R-:W2:Y:S01]  /*11510*/  SHFL.BFLY PT, R137, R134, 0x1, 0x1f ;  /* 0x0c201f0086897f89 */ /* 0x000ea200000e0000 */
[----:B------:R-:W-:Y:S02]  /*11520*/  SHF.R.U32.HI R189, RZ, 0x10, R176 ;  /* 0x00000010ffbd7819 */ /* 0x000fe400000116b0 */
[----:B------:R-:W-:Y:S01]  /*11530*/  LOP3.LUT R200, R176, 0xffff, RZ, 0xc0, !PT ;  /* 0x0000ffffb0c87812 */ /* 0x000fe200078ec0ff */
[----:B------:R-:W-:Y:S01]  /*11540*/  STL.64 [R1+0xa0], R198 ;  /* 0x0000a0c601007387 */ /* 0x000fe20000100a00 */
[----:B----4-:R-:W-:Y:S02]  /*11550*/  FMNMX.FTZ R133, R133, R173, !PT ;  /* 0x000000ad85857209 */ /* 0x010fe40007810000 */
[----:B------:R-:W-:Y:S01]  /*11560*/  FMNMX.FTZ R132, R132, R178, !PT ;  /* 0x000000b284847209 */ /* 0x000fe20007810000 */
[----:B------:R4:W3:Y:S01]  /*11570*/  LDL.S16 R194, [R1+0xdc] ;  /* 0x0000dc0001c27983 */ /* 0x0008e20000100600 */
[----:B------:R-:W-:Y:S01]  /*11580*/  LOP3.LUT R172, R177, UR6, R188, 0x96, !PT ;  /* 0x00000006b1ac7c12 */ /* 0x000fe2000f8e96bc */
[----:B------:R-:W-:Y:S01]  /*11590*/  IMAD.MOV.U32 R177, RZ, RZ, R252 ;  /* 0x000000ffffb17224 */ /* 0x000fe200078e00fc */
[----:B------:R-:W-:Y:S02]  /*115a0*/  LOP3.LUT R201, R199, UR23, R174, 0x96, !PT ;  /* 0x00000017c7c97c12 */ /* 0x000fe4000f8e96ae */
[----:B------:R-:W-:Y:S01]  /*115b0*/  LOP3.LUT R138, R172, 0xff, RZ, 0xc0, !PT ;  /* 0x000000ffac8a7812 */ /* 0x000fe200078ec0ff */
[----:B------:R-:W2:Y:S01]  /*115c0*/  SHFL.BFLY PT, R174, R132, 0x1, 0x1f ;  /* 0x0c201f0084ae7f89 */ /* 0x000ea200000e0000 */
[----:B------:R-:W-:Y:S02]  /*115d0*/  ISETP.LE.U32.AND P2, PT, R175, UR12, PT ;  /* 0x0000000caf007c0c */ /* 0x000fe4000bf43070 */
[----:B------:R-:W-:Y:S02]  /*115e0*/  ISETP.LE.U32.AND P6, PT, R138, UR12, PT ;  /* 0x0000000c8a007c0c */ /* 0x000fe4000bfc3070 */
[----:B------:R-:W-:Y:S01]  /*115f0*/  SHF.R.U32.HI R175, RZ, 0x18, R172 ;  /* 0x00000018ffaf7819 */ /* 0x000fe200000116ac */
[----:B------:R-:W2:Y:S01]  /*11600*/  SHFL.BFLY PT, R138, R133, 0x1, 0x1f ;  /* 0x0c201f00858a7f89 */ /* 0x000ea200000e0000 */
[----:B-1----:R-:W-:Y:S01]  /*11610*/  FMNMX.FTZ R135, R135, R179, !PT ;  /* 0x000000b387877209 */ /* 0x002fe20007810000 */
[----:B------:R-:W-:Y:S01]  /*11620*/  IMAD.SHL.U32 R179, R211, 0x8, RZ ;  /* 0x00000008d3b37824 */ /* 0x000fe200078e00ff */
[----:B------:R-:W-:Y:S02]  /*11630*/  ISETP.LE.U32.AND P4, PT, R175, UR12, PT ;  /* 0x0000000caf007c0c */ /* 0x000fe4000bf83070 */
[C---:B------:R-:W-:Y:S01]  /*11640*/  FSETP.NEU.FTZ.AND P0, PT, R135.reuse, -INF , PT ;  /* 0xff8000008700780b */ /* 0x040fe20003f1d000 */
[----:B------:R-:W-:Y:S01]  /*11650*/  FMUL.FTZ R173, R135, UR4 ;  /* 0x0000000487ad7c20 */ /* 0x000fe20008410000 */
[----:B------:R-:W-:Y:S01]  /*11660*/  ISETP.LE.U32.AND P3, PT, R180, UR12, PT ;  /* 0x0000000cb4007c0c */ /* 0x000fe2000bf63070 */
[----:B------:R-:W-:Y:S01]  /*11670*/  IMAD R175, R211, 0x38, R179 ;  /* 0x00000038d3af7824 */ /* 0x000fe200078e02b3 */
[----:B--2---:R-:W-:Y:S02]  /*11680*/  FMNMX.FTZ R134, R134, R137, !PT ;  /* 0x0000008986867209 */ /* 0x004fe40007810000 */
[----:B------:R-:W-:Y:S02]  /*11690*/  FSEL R173, R173, RZ, P0 ;  /* 0x000000ffadad7208 */ /* 0x000fe40000000000 */
[----:B------:R-:W-:Y:S02]  /*116a0*/  LOP3.LUT R137, R172, 0xffff, RZ, 0xc0, !PT ;  /* 0x0000ffffac897812 */ /* 0x000fe400078ec0ff */
[----:B------:R-:W-:Y:S01]  /*116b0*/  LOP3.LUT R186, R197, UR8, R182, 0x96, !PT ;  /* 0x00000008c5ba7c12 */ /* 0x000fe2000f8e96b6 */
[----:B------:R-:W-:Y:S01]  /*116c0*/  FFMA.FTZ R4, R4, UR4, -R173 ;  /* 0x0000000404047c23 */ /* 0x000fe200080108ad */
[----:B------:R-:W-:Y:S01]  /*116d0*/  SHF.R.U32.HI R137, RZ, 0x8, R137 ;  /* 0x00000008ff897819 */ /* 0x000fe20000011689 */
[--C-:B------:R-:W-:Y:S01]  /*116e0*/  FFMA.FTZ R5, R5, UR4, -R173.reuse ;  /* 0x0000000405057c23 */ /* 0x100fe200080108ad */
[----:B------:R-:W-:Y:S01]  /*116f0*/  FMNMX.FTZ R132, R132, R174, !PT ;  /* 0x000000ae84847209 */ /* 0x000fe20007810000 */
[----:B------:R1:W-:Y:S01]  /*11700*/  MUFU.EX2 R231, R4 ;  /* 0x0000000400e77308 */ /* 0x0003e20000000800 */
[----:B------:R-:W-:Y:S01]  /*11710*/  LOP3.LUT R137, R137, 0xffff, RZ, 0xc0, !PT ;  /* 0x0000ffff89897812 */ /* 0x000fe200078ec0ff */
[----:B------:R-:W-:Y:S01]  /*11720*/  FMUL.FTZ R174, R134, UR4 ;  /* 0x0000000486ae7c20 */ /* 0x000fe20008410000 */
[----:B------:R-:W-:Y:S01]  /*11730*/  @P3 LOP3.LUT R224, R224, 0x80000000, RZ, 0xfc, !PT ;  /* 0x80000000e0e03812 */ /* 0x000fe200078efcff */
[----:B------:R-:W-:Y:S01]  /*11740*/  IMAD.WIDE.U32 R196, R186, -0x326172a9, RZ ;  /* 0xcd9e8d57bac47825 */ /* 0x000fe200078e00ff */
[----:B------:R-:W-:Y:S02]  /*11750*/  FMNMX.FTZ R133, R133, R138, !PT ;  /* 0x0000008a85857209 */ /* 0x000fe40007810000 */
[----:B------:R-:W-:Y:S03]  /*11760*/  LOP3.LUT R224, R224, 0xdfffffff, RZ, 0xc0, !PT ;  /* 0xdfffffffe0e07812 */ /* 0x000fe600078ec0ff */
[----:B------:R-:W2:Y:S01]  /*11770*/  MUFU.EX2 R185, R5 ;  /* 0x0000000500b97308 */ /* 0x000ea20000000800 */
[----:B------:R-:W-:Y:S01]  /*11780*/  LOP3.LUT R186, R197, UR6, R198, 0x96, !PT ;  /* 0x00000006c5ba7c12 */ /* 0x000fe2000f8e96c6 */
[--C-:B------:R-:W-:Y:S01]  /*11790*/  FFMA.FTZ R213, R112, UR4, -R173.reuse ;  /* 0x0000000470d57c23 */ /* 0x100fe200080108ad */
[----:B------:R-:W-:Y:S01]  /*117a0*/  @P2 LOP3.LUT R224, R224, 0x20000000, RZ, 0xfc, !PT ;  /* 0x20000000e0e02812 */ /* 0x000fe200078efcff */
[--C-:B------:R-:W-:Y:S01]  /*117b0*/  FFMA.FTZ R223, R101, UR4, -R173.reuse ;  /* 0x0000000465df7c23 */ /* 0x100fe200080108ad */
[----:B------:R-:W-:Y:S01]  /*117c0*/  SHF.R.U32.HI R198, RZ, 0x10, R190 ;  /* 0x00000010ffc67819 */ /* 0x000fe200000116be */
[--C-:B------:R-:W-:Y:S01]  /*117d0*/  FFMA.FTZ R212, R113, UR4, -R173.reuse ;  /* 0x0000000471d47c23 */ /* 0x100fe200080108ad */
[----:B------:R-:W-:Y:S01]  /*117e0*/  LOP3.LUT R224, R224, 0xbfffffff, RZ, 0xc0, !PT ;  /* 0xbfffffffe0e07812 */ /* 0x000fe200078ec0ff */
[----:B------:R-:W-:Y:S01]  /*117f0*/  FADD.FTZ R0, -R133, R0 ;  /* 0x0000000085007221 */ /* 0x000fe20000010100 */
[----:B------:R-:W-:Y:S01]  /*11800*/  LOP3.LUT R188, R186, 0xff, RZ, 0xc0, !PT ;  /* 0x000000ffbabc7812 */ /* 0x000fe200078ec0ff */
[----:B-1----:R-:W-:Y:S02]  /*11810*/  VIADD R4, R175, 0x1 ;  /* 0x00000001af047836 */ /* 0x002fe40000000000 */
[----:B------:R-:W-:Y:S01]  /*11820*/  FMUL.FTZ R175, R133, UR4 ;  /* 0x0000000485af7c20 */ /* 0x000fe20008410000 */
[--C-:B------:R-:W-:Y:S01]  /*11830*/  FFMA.FTZ R16, R16, UR4, -R173.reuse ;  /* 0x0000000410107c23 */ /* 0x100fe200080108ad */
[----:B------:R-:W-:Y:S01]  /*11840*/  ISETP.LE.U32.AND P3, PT, R188, UR12, PT ;  /* 0x0000000cbc007c0c */ /* 0x000fe2000bf63070 */
[--C-:B------:R-:W-:Y:S01]  /*11850*/  FFMA.FTZ R17, R17, UR4, -R173.reuse ;  /* 0x0000000411117c23 */ /* 0x100fe200080108ad */
[--C-:B------:R-:W-:Y:S01]  /*11860*/  FFMA.FTZ R191, R36, UR4, -R173.reuse ;  /* 0x0000000424bf7c23 */ /* 0x100fe200080108ad */
[----:B------:R-:W-:Y:S01]  /*11870*/  MUFU.EX2 R244, R16 ;  /* 0x0000001000f47308 */ /* 0x000fe20000000800 */
[----:B--2---:R-:W-:Y:S01]  /*11880*/  F2FP.BF16.F32.PACK_AB R138, R185, R231 ;  /* 0x000000e7b98a723e */ /* 0x004fe200000010ff */
[----:B------:R-:W-:Y:S01]  /*11890*/  FMUL.FTZ R0, R0, UR4 ;  /* 0x0000000400007c20 */ /* 0x000fe20008410000 */
[--C-:B------:R-:W-:Y:S01]  /*118a0*/  FFMA.FTZ R199, R48, UR4, -R173.reuse ;  /* 0x0000000430c77c23 */ /* 0x100fe200080108ad */
[--C-:B------:R-:W-:Y:S01]  /*118b0*/  FFMA.FTZ R190, R37, UR4, -R173.reuse ;  /* 0x0000000425be7c23 */ /* 0x100fe200080108ad */
[--C-:B------:R-:W-:Y:S01]  /*118c0*/  FFMA.FTZ R203, R52, UR4, -R173.reuse ;  /* 0x0000000434cb7c23 */ /* 0x100fe200080108ad */
[--C-:B------:R-:W-:Y:S01]  /*118d0*/  FFMA.FTZ R204, R53, UR4, -R173.reuse ;  /* 0x0000000435cc7c23 */ /* 0x100fe200080108ad */
[--C-:B------:R-:W-:Y:S03]  /*118e0*/  FFMA.FTZ R206, R64, UR4, -R173.reuse ;  /* 0x0000000440ce7c23 */ /* 0x100fe600080108ad */
[----:B------:R-:W1:Y:S01]  /*118f0*/  MUFU.EX2 R0, R0 ;  /* 0x0000000000007308 */ /* 0x000e620000000800 */
        /* <DEDUP_REMOVED lines=9> */
[--C-:B------:R-:W-:Y:S01]  /*11990*/  FFMA.FTZ R215, R117, UR4, -R173.reuse ;  /* 0x0000000475d77c23 */ /* 0x100fe200080108ad */
[--C-:B------:R-:W-:Y:S01]  /*119a0*/  FFMA.FTZ R205, R65, UR4, -R173.reuse ;  /* 0x0000000441cd7c23 */ /* 0x100fe200080108ad */
[--C-:B------:R-:W-:Y:S01]  /*119b0*/  FFMA.FTZ R210, R69, UR4, -R173.reuse ;  /* 0x0000000445d27c23 */ /* 0x100fe200080108ad */
[----:B------:R-:W-:Y:S01]  /*119c0*/  LOP3.LUT R69, R187, 0xff, RZ, 0xc0, !PT ;  /* 0x000000ffbb457812 */ /* 0x000fe200078ec0ff */
[--C-:B------:R-:W-:Y:S01]  /*119d0*/  FFMA.FTZ R227, R81, UR4, -R173.reuse ;  /* 0x0000000451e37c23 */ /* 0x100fe200080108ad */
[--C-:B------:R-:W-:Y:S03]  /*119e0*/  FFMA.FTZ R234, R84, UR4, -R173.reuse ;  /* 0x0000000454ea7c23 */ /* 0x100fe600080108ad */
[----:B------:R-:W-:Y:S01]  /*119f0*/  MUFU.EX2 R191, R191 ;  /* 0x000000bf00bf7308 */ /* 0x000fe20000000800 */
[C---:B-1----:R-:W-:Y:S01]  /*11a00*/  FMUL.FTZ R16, R0.reuse, R148 ;  /* 0x0000009400107220 */ /* 0x042fe20000410000 */
[C---:B------:R-:W-:Y:S01]  /*11a10*/  FMUL.FTZ R36, R0.reuse, R140 ;  /* 0x0000008c00247220 */ /* 0x040fe20000410000 */
[C---:B------:R-:W-:Y:S01]  /*11a20*/  FMUL.FTZ R37, R0.reuse, R141 ;  /* 0x0000008d00257220 */ /* 0x040fe20000410000 */
[----:B------:R-:W-:Y:S06]  /*11a30*/  FFMA.FTZ R235, R85, UR4, -R173 ;  /* 0x0000000455eb7c23 */ /* 0x000fec00080108ad */
[----:B------:R-:W-:Y:S01]  /*11a40*/  MUFU.EX2 R199, R199 ;  /* 0x000000c700c77308 */ /* 0x000fe20000000800 */
[----:B--2---:R-:W-:Y:S01]  /*11a50*/  F2FP.BF16.F32.PACK_AB R112, R247, R244 ;  /* 0x000000f4f770723e */ /* 0x004fe200000010ff */
[----:B------:R-:W-:Y:S01]  /*11a60*/  FMUL.FTZ R17, R0, R149 ;  /* 0x0000009500117220 */ /* 0x000fe20000410000 */
[----:B------:R-:W-:Y:S02]  /*11a70*/  SHF.R.U32.HI R149, RZ, 0x18, R187 ;  /* 0x00000018ff957819 */ /* 0x000fe400000116bb */
[----:B------:R-:W-:Y:S05]  /*11a80*/  PRMT R101, R112, 0x7632, R101 ;  /* 0x0000763270657816 */ /* 0x000fea0000000065 */
[----:B------:R-:W-:Y:S10]  /*11a90*/  MUFU.EX2 R190, R190 ;  /* 0x000000be00be7308 */ /* 0x000ff40000000800 */
[----:B------:R-:W-:Y:S10]  /*11aa0*/  MUFU.EX2 R202, R202 ;  /* 0x000000ca00ca7308 */ /* 0x000ff40000000800 */
[----:B------:R-:W-:Y:S10]  /*11ab0*/  MUFU.EX2 R203, R203 ;  /* 0x000000cb00cb7308 */ /* 0x000ff40000000800 */
[----:B------:R-:W-:Y:S10]  /*11ac0*/  MUFU.EX2 R204, R204 ;  /* 0x000000cc00cc7308 */ /* 0x000ff40000000800 */
[----:B------:R-:W-:Y:S10]  /*11ad0*/  MUFU.EX2 R206, R206 ;  /* 0x000000ce00ce7308 */ /* 0x000ff40000000800 */
[----:B------:R-:W-:Y:S01]  /*11ae0*/  MUFU.EX2 R205, R205 ;  /* 0x000000cd00cd7308 */ /* 0x000fe20000000800 */
[----:B------:R-:W-:Y:S02]  /*11af0*/  IMAD.MOV.U32 R176, RZ, RZ, R139 ;  /* 0x000000ffffb07224 */ /* 0x000fe400078e008b */
[----:B------:R4:W2:Y:S03]  /*11b00*/  LDL.S16 R139, [R1+0xe0] ;  /* 0x0000e000018b7983 */ /* 0x0008a60000100600 */
[-C--:B------:R-:W-:Y:S02]  /*11b10*/  LEA R180, P0, R181, R176.reuse, 0x1 ;  /* 0x000000b0b5b47211 */ /* 0x080fe400078008ff */
[-C--:B------:R-:W-:Y:S02]  /*11b20*/  LEA R178, P5, R179, R176.reuse, 0x1 ;  /* 0x000000b0b3b27211 */ /* 0x080fe400078a08ff */
[-C--:B------:R-:W-:Y:S02]  /*11b30*/  LEA.HI.X.SX32 R181, R181, R177.reuse, 0x1, P0 ;  /* 0x000000b1b5b57211 */ /* 0x080fe400000f0eff */
[C---:B------:R-:W-:Y:S02]  /*11b40*/  LEA R182, P0, R4.reuse, R176, 0x1 ;  /* 0x000000b004b67211 */ /* 0x040fe400078008ff */
[-C--:B------:R-:W-:Y:S01]  /*11b50*/  LEA.HI.X.SX32 R179, R179, R177.reuse, 0x1, P5 ;  /* 0x000000b1b3b37211 */ /* 0x080fe200028f0eff */
[----:B------:R1:W-:Y:S01]  /*11b60*/  STL [R1+0x464], R181 ;  /* 0x000464b501007387 */ /* 0x0003e20000100800 */
[----:B------:R-:W-:Y:S02]  /*11b70*/  LEA.HI.X.SX32 R183, R4, R177, 0x1, P0 ;  /* 0x000000b104b77211 */ /* 0x000fe400000f0eff */
[----:B------:R-:W-:Y:S01]  /*11b80*/  FSETP.NEU.FTZ.AND P0, PT, R134, -INF , PT ;  /* 0xff8000008600780b */ /* 0x000fe20003f1d000 */
[----:B------:R4:W-:Y:S01]  /*11b90*/  STL.64 [R1+0x38], R196 ;  /* 0x000038c401007387 */ /* 0x0009e20000100a00 */
[----:B------:R-:W-:Y:S01]  /*11ba0*/  ISETP.LE.U32.AND P5, PT, R137, UR12, PT ;  /* 0x0000000c89007c0c */ /* 0x000fe2000bfa3070 */
[----:B------:R-:W-:Y:S01]  /*11bb0*/  FMUL.FTZ R137, R132, UR4 ;  /* 0x0000000484897c20 */ /* 0x000fe20008410000 */
[----:B------:R-:W-:Y:S01]  /*11bc0*/  FSEL R174, R174, RZ, P0 ;  /* 0x000000ffaeae7208 */ /* 0x000fe20000000000 */
[----:B------:R-:W-:Y:S01]  /*11bd0*/  STL [R1+0x338], R133 ;  /* 0x0003388501007387 */ /* 0x000fe20000100800 */
[----:B------:R-:W-:Y:S01]  /*11be0*/  FSETP.NEU.FTZ.AND P0, PT, R133, -INF , PT ;  /* 0xff8000008500780b */ /* 0x000fe20003f1d000 */
[----:B---3--:R-:W-:Y:S02]  /*11bf0*/  @!P6 HFMA2.BF16_V2 R194, -RZ.H0_H0, RZ.H0_H0, -R138.H0_H0 ;  /* 0x200000ffffc2e231 */ /* 0x008fe4000034098a */
[----:B------:R-:W-:Y:S01]  /*11c00*/  FFMA.FTZ R4, R6, UR4, -R174 ;  /* 0x0000000406047c23 */ /* 0x000fe200080108ae */
[----:B------:R-:W-:Y:S01]  /*11c10*/  PRMT R6, R138, 0x7632, R6 ;  /* 0x000076328a067816 */ /* 0x000fe20000000006 */
[--C-:B------:R-:W-:Y:S01]  /*11c20*/  FFMA.FTZ R80, R51, UR4, -R174.reuse ;  /* 0x0000000433507c23 */ /* 0x100fe200080108ae */
[----:B------:R-:W-:Y:S01]  /*11c30*/  FSEL R175, R175, RZ, P0 ;  /* 0x000000ffafaf7208 */ /* 0x000fe20000000000 */
[----:B------:R3:W-:Y:S01]  /*11c40*/  @!P6 STL.S16 [R1+0xdc], R194 ;  /* 0x0000dcc20100e387 */ /* 0x0007e20000100600 */
[----:B------:R-:W-:Y:S01]  /*11c50*/  FSETP.NEU.FTZ.AND P0, PT, R132, -INF , PT ;  /* 0xff8000008400780b */ /* 0x000fe20003f1d000 */
[----:B------:R4:W-:Y:S01]  /*11c60*/  MUFU.EX2 R241, R4 ;  /* 0x0000000400f17308 */ /* 0x0009e20000000800 */
[--C-:B------:R-:W-:Y:S01]  /*11c70*/  FFMA.FTZ R148, R55, UR4, -R174.reuse ;  /* 0x0000000437947c23 */ /* 0x100fe200080108ae */
[--C-:B------:R-:W-:Y:S01]  /*11c80*/  FFMA.FTZ R238, R102, UR4, -R174.reuse ;  /* 0x0000000466ee7c23 */ /* 0x100fe200080108ae */
[----:B------:R-:W-:Y:S01]  /*11c90*/  FSEL R137, R137, RZ, P0 ;  /* 0x000000ff89897208 */ /* 0x000fe20000000000 */
[--C-:B------:R-:W-:Y:S01]  /*11ca0*/  FFMA.FTZ R250, R109, UR4, -R175.reuse ;  /* 0x000000046dfa7c23 */ /* 0x100fe200080108af */
[--C-:B------:R-:W-:Y:S01]  /*11cb0*/  FFMA.FTZ R8, R8, UR4, -R175.reuse ;  /* 0x0000000408087c23 */ /* 0x100fe200080108af */
[----:B------:R-:W-:Y:S01]  /*11cc0*/  FFMA.FTZ R9, R9, UR4, -R175 ;  /* 0x0000000409097c23 */ /* 0x000fe200080108af */
[----:B-1----:R-:W-:Y:S01]  /*11cd0*/  PRMT R181, R194, 0x7610, R181 ;  /* 0x00007610c2b57816 */ /* 0x002fe200000000b5 */
[--C-:B------:R-:W-:Y:S01]  /*11ce0*/  FFMA.FTZ R15, R15, UR4, -R137.reuse ;  /* 0x000000040f0f7c23 */ /* 0x100fe20008010889 */
[--C-:B------:R-:W-:Y:S01]  /*11cf0*/  FFMA.FTZ R46, R46, UR4, -R137.reuse ;  /* 0x000000042e2e7c23 */ /* 0x100fe20008010889 */
[----:B------:R1:W-:Y:S01]  /*11d00*/  MUFU.EX2 R242, R9 ;  /* 0x0000000900f27308 */ /* 0x0003e20000000800 */
[--C-:B------:R-:W-:Y:S01]  /*11d10*/  FFMA.FTZ R7, R7, UR4, -R174.reuse ;  /* 0x0000000407077c23 */ /* 0x100fe200080108ae */
[----:B------:R-:W-:Y:S01]  /*11d20*/  FFMA.FTZ R10, R10, UR4, -R137 ;  /* 0x000000040a0a7c23 */ /* 0x000fe20008010889 */
[--C-:B----4-:R-:W-:Y:S01]  /*11d30*/  FFMA.FTZ R197, R32, UR4, -R173.reuse ;  /* 0x0000000420c57c23 */ /* 0x110fe200080108ad */
[----:B------:R-:W-:Y:S01]  /*11d40*/  FMUL.FTZ R32, R0, R144 ;  /* 0x0000009000207220 */ /* 0x000fe20000410000 */
[----:B------:R-:W-:Y:S01]  /*11d50*/  FFMA.FTZ R144, R54, UR4, -R174 ;  /* 0x0000000436907c23 */ /* 0x000fe200080108ae */
[--C-:B------:R-:W-:Y:S01]  /*11d60*/  FFMA.FTZ R196, R33, UR4, -R173.reuse ;  /* 0x0000000421c47c23 */ /* 0x100fe200080108ad */
[----:B------:R-:W-:Y:S01]  /*11d70*/  SHF.R.U32.HI R4, RZ, 0x10, R172 ;  /* 0x00000010ff047819 */ /* 0x000fe200000116ac */
[----:B------:R-:W-:Y:S01]  /*11d80*/  FMUL.FTZ R33, R0, R145 ;  /* 0x0000009100217220 */ /* 0x000fe20000410000 */
[----:B------:R-:W-:Y:S01]  /*11d90*/  PRMT R172, R138, 0x5410, R6 ;  /* 0x000054108aac7816 */ /* 0x000fe20000000006 */
[----:B------:R4:W-:Y:S01]  /*11da0*/  MUFU.EX2 R48, R10 ;  /* 0x0000000a00307308 */ /* 0x0009e20000000800 */
[----:B------:R-:W-:Y:S01]  /*11db0*/  @!P6 PRMT R138, R181, 0x5410, RZ ;  /* 0x00005410b58ae816 */ /* 0x000fe200000000ff */
[----:B------:R-:W-:Y:S01]  /*11dc0*/  FFMA.FTZ R181, R100, UR4, -R173 ;  /* 0x0000000464b57c23 */ /* 0x000fe200080108ad */
[----:B---3--:R-:W-:Y:S01]  /*11dd0*/  LOP3.LUT R194, R189, 0xff, RZ, 0xc0, !PT ;  /* 0x000000ffbdc27812 */ /* 0x008fe200078ec0ff */
[--C-:B------:R-:W-:Y:S01]  /*11de0*/  FFMA.FTZ R18, R18, UR4, -R174.reuse ;  /* 0x0000000412127c23 */ /* 0x100fe200080108ae */
[----:B------:R-:W-:Y:S01]  /*11df0*/  LOP3.LUT R189, R4, 0xff, RZ, 0xc0, !PT ;  /* 0x000000ff04bd7812 */ /* 0x000fe200078ec0ff */
[----:B------:R3:W-:Y:S01]  /*11e00*/  STG.E.U16 desc[UR20][R176.64], R138 ;  /* 0x0000008ab0007986 */ /* 0x0007e2000c101514 */
[----:B------:R-:W-:Y:S03]  /*11e10*/  ISETP.LE.U32.AND P2, PT, R194, UR12, PT ;  /* 0x0000000cc2007c0c */ /* 0x000fe6000bf43070 */
[----:B------:R3:W3:Y:S01]  /*11e20*/  MUFU.EX2 R4, R8 ;  /* 0x0000000800047308 */ /* 0x0006e20000000800 */
[----:B-1----:R-:W-:Y:S01]  /*11e30*/  FMUL.FTZ R9, R0, R153 ;  /* 0x0000009900097220 */ /* 0x002fe20000410000 */
[----:B------:R-:W-:Y:S01]  /*11e40*/  FFMA.FTZ R11, R11, UR4, -R137 ;  /* 0x000000040b0b7c23 */ /* 0x000fe20008010889 */
[--C-:B------:R-:W-:Y:S01]  /*11e50*/  FFMA.FTZ R19, R19, UR4, -R174.reuse ;  /* 0x0000000413137c23 */ /* 0x100fe200080108ae */
[--C-:B------:R-:W-:Y:S01]  /*11e60*/  FFMA.FTZ R12, R12, UR4, -R175.reuse ;  /* 0x000000040c0c7c23 */ /* 0x100fe200080108af */
[--C-:B------:R-:W-:Y:S01]  /*11e70*/  FFMA.FTZ R13, R13, UR4, -R175.reuse ;  /* 0x000000040d0d7c23 */ /* 0x100fe200080108af */
[--C-:B------:R-:W-:Y:S01]  /*11e80*/  FFMA.FTZ R251, R114, UR4, -R174.reuse ;  /* 0x0000000472fb7c23 */ /* 0x100fe200080108ae */
[----:B------:R-:W-:Y:S03]  /*11e90*/  FFMA.FTZ R65, R23, UR4, -R174 ;  /* 0x0000000417417c23 */ /* 0x000fe600080108ae */
[----:B------:R1:W1:Y:S01]  /*11ea0*/  MUFU.EX2 R246, R7 ;  /* 0x0000000700f67308 */ /* 0x0002620000000800 */
[----:B----4-:R-:W-:Y:S01]  /*11eb0*/  SHF.R.U32.HI R10, RZ, 0x10, R186 ;  /* 0x00000010ff0a7819 */ /* 0x010fe200000116ba */
[--C-:B------:R-:W-:Y:S01]  /*11ec0*/  FFMA.FTZ R68, R22, UR4, -R174.reuse ;  /* 0x0000000416447c23 */ /* 0x100fe200080108ae */
[--C-:B------:R-:W-:Y:S01]  /*11ed0*/  FFMA.FTZ R23, R39, UR4, -R174.reuse ;  /* 0x0000000427177c23 */ /* 0x100fe200080108ae */
[----:B------:R-:W-:Y:S01]  /*11ee0*/  @P2 LOP3.LUT R224, R224, 0x40000000, RZ, 0xfc, !PT ;  /* 0x40000000e0e02812 */ /* 0x000fe200078efcff */
[--C-:B------:R-:W-:Y:S01]  /*11ef0*/  FFMA.FTZ R50, R50, UR4, -R174.reuse ;  /* 0x0000000432327c23 */ /* 0x100fe200080108ae */
[----:B------:R-:W-:Y:S01]  /*11f00*/  LOP3.LUT R10, R10, 0xff, RZ, 0xc0, !PT ;  /* 0x000000ff0a0a7812 */ /* 0x000fe200078ec0ff */
[----:B------:R-:W-:Y:S01]  /*11f10*/  FFMA.FTZ R153, R67, UR4, -R174 ;  /* 0x0000000443997c23 */ /* 0x000fe200080108ae */
[----:B------:R-:W-:Y:S01]  /*11f20*/  LOP3.LUT R224, R224, 0xefffffff, RZ, 0xc0, !PT ;  /* 0xefffffffe0e07812 */ /* 0x000fe200078ec0ff */
[C---:B---3--:R-:W-:Y:S01]  /*11f30*/  FMUL.FTZ R8, R0.reuse, R152 ;  /* 0x0000009800087220 */ /* 0x048fe20000410000 */
[----:B------:R-:W3:Y:S01]  /*11f40*/  MUFU.EX2 R230, R11 ;  /* 0x0000000b00e67308 */ /* 0x000ee20000000800 */
[----:B------:R-:W-:Y:S01]  /*11f50*/  FFMA.FTZ R145, R0, R228, R4 ;  /* 0x000000e400917223 */ /* 0x000fe20000010004 */
[----:B------:R-:W-:Y:S01]  /*11f60*/  @P1 LOP3.LUT R224, R224, 0x10000000, RZ, 0xfc, !PT ;  /* 0x10000000e0e01812 */ /* 0x000fe200078efcff */
[--C-:B------:R-:W-:Y:S01]  /*11f70*/  FFMA.FTZ R152, R66, UR4, -R174.reuse ;  /* 0x0000000442987c23 */ /* 0x100fe200080108ae */
[----:B------:R-:W-:Y:S01]  /*11f80*/  ISETP.LE.U32.AND P1, PT, R189, UR12, PT ;  /* 0x0000000cbd007c0c */ /* 0x000fe2000bf23070 */
[--C-:B------:R-:W-:Y:S01]  /*11f90*/  FFMA.FTZ R189, R82, UR4, -R174.reuse ;  /* 0x0000000452bd7c23 */ /* 0x100fe200080108ae */
[--C-:B------:R-:W-:Y:S01]  /*11fa0*/  FFMA.FTZ R233, R99, UR4, -R174.reuse ;  /* 0x0000000463e97c23 */ /* 0x100fe200080108ae */
[----:B-1----:R-:W-:Y:S03]  /*11fb0*/  F2FP.BF16.F32.PACK_AB R7, R242, R4 ;  /* 0x00000004f207723e */ /* 0x002fe600000010ff */
[----:B------:R-:W-:Y:S01]  /*11fc0*/  MUFU.EX2 R114, R13 ;  /* 0x0000000d00727308 */ /* 0x000fe20000000800 */
[----:B------:R-:W-:Y:S01]  /*11fd0*/  F2FP.BF16.F32.PACK_AB R5, R246, R241 ;  /* 0x000000f1f605723e */ /* 0x000fe200000010ff */
[----:B------:R-:W-:Y:S01]  /*11fe0*/  FFMA.FTZ R240, R103, UR4, -R174 ;  /* 0x0000000467f07c23 */ /* 0x000fe200080108ae */
[----:B------:R-:W-:Y:S01]  /*11ff0*/  PRMT R0, R7, 0x7610, R0 ;  /* 0x0000761007007816 */ /* 0x000fe20000000000 */
[----:B------:R-:W-:Y:S01]  /*12000*/  FFMA.FTZ R252, R115, UR4, -R174 ;  /* 0x0000000473fc7c23 */ /* 0x000fe200080108ae */
[----:B------:R-:W-:Y:S01]  /*12010*/  PRMT R100, R7, 0x7632, R100 ;  /* 0x0000763207647816 */ /* 0x000fe20000000064 */
[--C-:B------:R-:W-:Y:S01]  /*12020*/  FFMA.FTZ R22, R24, UR4, -R175.reuse ;  /* 0x0000000418167c23 */ /* 0x100fe200080108af */
[----:B------:R-:W-:Y:S03]  /*12030*/  LOP3.LUT R7, R186, 0xffff, RZ, 0xc0, !PT ;  /* 0x0000ffffba077812 */ /* 0x000fe600078ec0ff */
[----:B------:R1:W-:Y:S01]  /*12040*/  MUFU.EX2 R239, R18 ;  /* 0x0000001200ef7308 */ /* 0x0003e20000000800 */
[----:B------:R-:W-:Y:S01]  /*12050*/  PRMT R4, R5, 0x7632, R4 ;  /* 0x0000763205047816 */ /* 0x000fe20000000004 */
[--C-:B------:R-:W-:Y:S01]  /*12060*/  FFMA.FTZ R28, R28, UR4, -R175.reuse ;  /* 0x000000041c1c7c23 */ /* 0x100fe200080108af */
[----:B---3--:R-:W-:Y:S01]  /*12070*/  F2FP.BF16.F32.PACK_AB R64, R230, R48 ;  /* 0x00000030e640723e */ /* 0x008fe200000010ff */
[--C-:B------:R-:W-:Y:S01]  /*12080*/  FFMA.FTZ R40, R40, UR4, -R175.reuse ;  /* 0x0000000428287c23 */ /* 0x100fe200080108af */
[----:B------:R-:W-:Y:S01]  /*12090*/  PRMT R140, R0, 0x5410, R100 ;  /* 0x00005410008c7816 */ /* 0x000fe20000000064 */
[----:B------:R-:W-:Y:S01]  /*120a0*/  FFMA.FTZ R41, R41, UR4, -R175 ;  /* 0x0000000429297c23 */ /* 0x000fe200080108af */
[----:B------:R-:W-:Y:S03]  /*120b0*/  SHF.R.U32.HI R186, RZ, 0x18, R186 ;  /* 0x00000018ffba7819 */ /* 0x000fe600000116ba */
[----:B------:R-:W-:Y:S01]  /*120c0*/  MUFU.EX2 R99, R15 ;  /* 0x0000000f00637308 */ /* 0x000fe20000000800 */
[----:B------:R-:W-:Y:S01]  /*120d0*/  PRMT R138, R112, 0x5410, R101 ;  /* 0x00005410708a7816 */ /* 0x000fe20000000065 */
[----:B------:R-:W-:Y:S01]  /*120e0*/  FFMA.FTZ R44, R44, UR4, -R175 ;  /* 0x000000042c2c7c23 */ /* 0x000fe200080108af */
[----:B------:R-:W-:Y:S01]  /*120f0*/  ISETP.LE.U32.AND P0, PT, R186, UR12, PT ;  /* 0x0000000cba007c0c */ /* 0x000fe2000bf03070 */
[----:B------:R-:W-:Y:S01]  /*12100*/  FFMA.FTZ R186, R70, UR4, -R174 ;  /* 0x0000000446ba7c23 */ /* 0x000fe200080108ae */
[----:B------:R-:W-:Y:S01]  /*12110*/  PRMT R97, R64, 0x7632, R97 ;  /* 0x0000763240617816 */ /* 0x000fe20000000061 */
[--C-:B------:R-:W-:Y:S01]  /*12120*/  FFMA.FTZ R45, R45, UR4, -R175.reuse ;  /* 0x000000042d2d7c23 */ /* 0x100fe200080108af */
[--C-:B------:R-:W-:Y:S03]  /*12130*/  FFMA.FTZ R56, R56, UR4, -R175.reuse ;  /* 0x0000000438387c23 */ /* 0x100fe600080108af */
[----:B------:R-:W3:Y:S01]  /*12140*/  MUFU.EX2 R51, R12 ;  /* 0x0000000c00337308 */ /* 0x000ee20000000800 */
[----:B-1----:R-:W-:Y:S01]  /*12150*/  SHF.R.U32.HI R18, RZ, 0x8, R200 ;  /* 0x00000008ff127819 */ /* 0x002fe200000116c8 */
[----:B------:R-:W-:Y:S01]  /*12160*/  FFMA.FTZ R57, R57, UR4, -R175 ;  /* 0x0000000439397c23 */ /* 0x000fe200080108af */
[----:B------:R-:W-:Y:S01]  /*12170*/  PRMT R141, R64, 0x5410, R97 ;  /* 0x00005410408d7816 */ /* 0x000fe20000000061 */
[--C-:B------:R-:W-:Y:S01]  /*12180*/  FFMA.FTZ R67, R60, UR4, -R175.reuse ;  /* 0x000000043c437c23 */ /* 0x100fe200080108af */
[----:B------:R-:W-:Y:S01]  /*12190*/  LOP3.LUT R11, R18, 0xffff, RZ, 0xc0, !PT ;  /* 0x0000ffff120b7812 */ /* 0x000fe200078ec0ff */
[--C-:B------:R-:W-:Y:S01]  /*121a0*/  FFMA.FTZ R70, R61, UR4, -R175.reuse ;  /* 0x000000043d467c23 */ /* 0x100fe200080108af */
[----:B------:R-:W-:Y:S01]  /*121b0*/  FFMA.FTZ R82, R72, UR4, -R175 ;  /* 0x0000000448527c23 */ /* 0x000fe200080108af */
[----:B------:R-:W-:Y:S01]  /*121c0*/  FFMA.FTZ R72, R79, UR4, -R137 ;  /* 0x000000044f487c23 */ /* 0x000fe20008010889 */
[----:B------:R-:W-:Y:S01]  /*121d0*/  ISETP.LE.U32.AND P2, PT, R11, UR12, PT ;  /* 0x0000000c0b007c0c */ /* 0x000fe2000bf43070 */
[----:B------:R-:W1:Y:S01]  /*121e0*/  MUFU.EX2 R245, R19 ;  /* 0x0000001300f57308 */ /* 0x000e620000000800 */
[--C-:B------:R-:W-:Y:S01]  /*121f0*/  FFMA.FTZ R195, R89, UR4, -R175.reuse ;  /* 0x0000000459c37c23 */ /* 0x100fe200080108af */
[--C-:B------:R-:W-:Y:S01]  /*12200*/  FFMA.FTZ R228, R92, UR4, -R175.reuse ;  /* 0x000000045ce47c23 */ /* 0x100fe200080108af */
[----:B------:R-:W-:Y:S01]  /*12210*/  FFMA.FTZ R249, R108, UR4, -R175 ;  /* 0x000000046cf97c23 */ /* 0x000fe200080108af */
[--C-:B------:R-:W-:Y:S01]  /*12220*/  FFMA.FTZ R14, R14, UR4, -R137.reuse ;  /* 0x000000040e0e7c23 */ /* 0x100fe20008010889 */
[--C-:B------:R-:W-:Y:S01]  /*12230*/  FFMA.FTZ R26, R26, UR4, -R137.reuse ;  /* 0x000000041a1a7c23 */ /* 0x100fe20008010889 */
[--C-:B------:R-:W-:Y:S01]  /*12240*/  FFMA.FTZ R30, R30, UR4, -R137.reuse ;  /* 0x000000041e1e7c23 */ /* 0x100fe20008010889 */
[----:B---3--:R-:W-:Y:S03]  /*12250*/  F2FP.BF16.F32.PACK_AB R96, R114, R51 ;  /* 0x000000337260723e */ /* 0x008fe600000010ff */
        /* <DEDUP_REMOVED lines=9> */
[----:B-1----:R-:W-:Y:S01]  /*122f0*/  F2FP.BF16.F32.PACK_AB R113, R245, R239 ;  /* 0x000000eff571723e */ /* 0x002fe200000010ff */
[--C-:B------:R-:W-:Y:S01]  /*12300*/  FFMA.FTZ R75, R75, UR4, -R137.reuse ;  /* 0x000000044b4b7c23 */ /* 0x100fe20008010889 */
[--C-:B------:R-:W-:Y:S01]  /*12310*/  FFMA.FTZ R78, R78, UR4, -R137.reuse ;  /* 0x000000044e4e7c23 */ /* 0x100fe20008010889 */
[----:B------:R-:W-:Y:S01]  /*12320*/  FFMA.FTZ R92, R90, UR4, -R137 ;  /* 0x000000045a5c7c23 */ /* 0x000fe20008010889 */
[----:B------:R-:W-:Y:S01]  /*12330*/  PRMT R116, R113, 0x7632, R116 ;  /* 0x0000763271747816 */ /* 0x000fe20000000074 */
[----:B------:R-:W-:Y:S04]  /*12340*/  IMAD.WIDE.U32 R200, R201, -0x2daee0ad, RZ ;  /* 0xd2511f53c9c87825 */ /* 0x000fe800078e00ff */
[----:B------:R-:W1:Y:S10]  /*12350*/  MUFU.EX2 R60, R14 ;  /* 0x0000000e003c7308 */ /* 0x000e740000000800 */
[----:B------:R3:W-:Y:S10]  /*12360*/  MUFU.EX2 R90, R31 ;  /* 0x0000001f005a7308 */ /* 0x0007f40000000800 */
[----:B------:R-:W-:Y:S01]  /*12370*/  MUFU.EX2 R196, R196 ;  /* 0x000000c400c47308 */ /* 0x000fe20000000800 */
[----:B-1----:R-:W-:Y:S04]  /*12380*/  F2FP.BF16.F32.PACK_AB R81, R99, R60 ;  /* 0x0000003c6351723e */ /* 0x002fe800000010ff */
[C---:B------:R-:W-:Y:S05]  /*12390*/  PRMT R66, R81.reuse, 0x7632, R66 ;  /* 0x0000763251427816 */ /* 0x040fea0000000042 */
[----:B------:R-:W-:Y:S01]  /*123a0*/  MUFU.EX2 R115, R44 ;  /* 0x0000002c00737308 */ /* 0x000fe20000000800 */
[----:B------:R-:W-:Y:S01]  /*123b0*/  PRMT R103, R81, 0x5410, R66 ;  /* 0x0000541051677816 */ /* 0x000fe20000000042 */
[----:B---3--:R-:W-:Y:S04]  /*123c0*/  FADD.FTZ R31, R242, R145 ;  /* 0x00000091f21f7221 */ /* 0x008fe80000010000 */
[----:B------:R-:W-:Y:S04]  /*123d0*/  FADD.FTZ R31, R51, R31 ;  /* 0x0000001f331f7221 */ /* 0x000fe80000010000 */
[----:B------:R-:W-:Y:S10]  /*123e0*/  MUFU.EX2 R79, R28 ;  /* 0x0000001c004f7308 */ /* 0x000ff40000000800 */
[----:B------:R-:W-:Y:S10]  /*123f0*/  MUFU.EX2 R68, R68 ;  /* 0x0000004400447308 */ /* 0x000ff40000000800 */
[----:B------:R-:W-:Y:S10]  /*12400*/  MUFU.EX2 R153, R153 ;  /* 0x0000009900997308 */ /* 0x000ff40000000800 */
[----:B------:R-:W-:Y:S01]  /*12410*/  MUFU.EX2 R186, R186 ;  /* 0x000000ba00ba7308 */ /* 0x000fe20000000800 */
[----:B--2---:R-:W-:Y:S05]  /*12420*/  @!P5 HFMA2.BF16_V2 R139, -RZ.H0_H0, RZ.H0_H0, -R6.H0_H0 ;  /* 0x200000ffff8bd231 */ /* 0x004fea0000340906 */
[----:B------:R-:W-:Y:S01]  /*12430*/  PRMT R133, R139, 0x7610, R133 ;  /* 0x000076108b857816 */ /* 0x000fe20000000085 */
[----:B------:R1:W-:Y:S03]  /*12440*/  @!P5 STL.S16 [R1+0xe0], R139 ;  /* 0x0000e08b0100d387 */ /* 0x0003e60000100600 */
[----:B------:R-:W-:Y:S01]  /*12450*/  @!P5 PRMT R6, R133, 0x5410, RZ ;  /* 0x000054108506d816 */ /* 0x000fe200000000ff */
[----:B------:R2:W3:Y:S01]  /*12460*/  LDL.S16 R232, [R1+0x150] ;  /* 0x0001500001e87983 */ /* 0x0004e20000100600 */
[----:B------:R-:W-:Y:S03]  /*12470*/  ISETP.LE.U32.AND P5, PT, R10, UR12, PT ;  /* 0x0000000c0a007c0c */ /* 0x000fe6000bfa3070 */
[----:B------:R2:W4:Y:S04]  /*12480*/  LDL.S16 R225, [R1+0x14c] ;  /* 0x00014c0001e17983 */ /* 0x0005280000100600 */
[----:B------:R2:W2:Y:S04]  /*12490*/  LDL.S16 R221, [R1+0x138] ;  /* 0x0001380001dd7983 */ /* 0x0004a80000100600 */
[----:B------:R2:W2:Y:S04]  /*124a0*/  LDL.S16 R220, [R1+0x134] ;  /* 0x0001340001dc7983 */ /* 0x0004a80000100600 */
[----:B------:R2:W2:Y:S04]  /*124b0*/  LDL.S16 R219, [R1+0x130] ;  /* 0x0001300001db7983 */ /* 0x0004a80000100600 */
[----:B------:R2:W2:Y:S01]  /*124c0*/  LDL.S16 R218, [R1+0x148] ;  /* 0x0001480001da7983 */ /* 0x0004a20000100600 */
[--C-:B-1----:R-:W-:Y:S01]  /*124d0*/  FFMA.FTZ R139, R128, UR4, -R173.reuse ;  /* 0x00000004808b7c23 */ /* 0x102fe200080108ad */
[----:B------:R-:W-:Y:S01]  /*124e0*/  PRMT R128, R5, 0x5410, R4 ;  /* 0x0000541005807816 */ /* 0x000fe20000000004 */
[----:B------:R-:W-:Y:S01]  /*124f0*/  FFMA.FTZ R173, R129, UR4, -R173 ;  /* 0x0000000481ad7c23 */ /* 0x000fe200080108ad */
[----:B------:R-:W-:Y:S01]  /*12500*/  PRMT R129, R113, 0x5410, R116 ;  /* 0x0000541071817816 */ /* 0x000fe20000000074 */
[----:B------:R1:W2:Y:S04]  /*12510*/  LDL.S16 R217, [R1+0x144] ;  /* 0x0001440001d97983 */ /* 0x0002a80000100600 */
[----:B------:R1:W2:Y:S04]  /*12520*/  LDL.S16 R216, [R1+0x140] ;  /* 0x0001400001d87983 */ /* 0x0002a80000100600 */
[----:B------:R1:W2:Y:S04]  /*12530*/  LDL.S16 R214, [R1+0x13c] ;  /* 0x00013c0001d67983 */ /* 0x0002a80000100600 */
[----:B------:R1:W2:Y:S04]  /*12540*/  LDL.S16 R133, [R1+0x154] ;  /* 0x0001540001857983 */ /* 0x0002a80000100600 */
[----:B------:R1:W-:Y:S04]  /*12550*/  STG.E.U16 desc[UR20][R176.64+0x2], R6 ;  /* 0x00000206b0007986 */ /* 0x0003e8000c101514 */
[----:B------:R2:W-:Y:S04]  /*12560*/  STL.64 [R1+0x448], R8 ;  /* 0x0004480801007387 */ /* 0x0005e80000100a00 */
[----:B------:R-:W-:Y:S04]  /*12570*/  STL [R1+0x394], R16 ;  /* 0x0003941001007387 */ /* 0x000fe80000100800 */
[----:B------:R-:W-:Y:S04]  /*12580*/  STL [R1+0x398], R17 ;  /* 0x0003981101007387 */ /* 0x000fe80000100800 */
[----:B------:R-:W-:Y:S04]  /*12590*/  STL [R1+0x390], R32 ;  /* 0x0003902001007387 */ /* 0x000fe80000100800 */
[----:B------:R-:W-:Y:S04]  /*125a0*/  STL [R1+0x39c], R33 ;  /* 0x00039c2101007387 */ /* 0x000fe80000100800 */
[----:B------:R-:W-:Y:S01]  /*125b0*/  STL [R1+0x3a0], R36 ;  /* 0x0003a02401007387 */ /* 0x000fe20000100800 */
[----:B-1----:R-:W-:Y:S03]  /*125c0*/  SHF.R.U32.HI R6, RZ, 0x8, R7 ;  /* 0x00000008ff067819 */ /* 0x002fe60000011607 */
[----:B------:R-:W-:Y:S01]  /*125d0*/  STL [R1+0x3a4], R37 ;  /* 0x0003a42501007387 */ /* 0x000fe20000100800 */
[----:B------:R-:W-:Y:S02]  /*125e0*/  SHF.R.U32.HI R7, RZ, 0x10, R187 ;  /* 0x00000010ff077819 */ /* 0x000fe400000116bb */
[----:B------:R-:W-:Y:S02]  /*125f0*/  LOP3.LUT R6, R6, 0xffff, RZ, 0xc0, !PT ;  /* 0x0000ffff06067812 */ /* 0x000fe400078ec0ff */
[----:B------:R-:W-:Y:S02]  /*12600*/  LOP3.LUT R84, R7, 0xff, RZ, 0xc0, !PT ;  /* 0x000000ff07547812 */ /* 0x000fe400078ec0ff */
[----:B------:R-:W-:Y:S01]  /*12610*/  ISETP.LE.U32.AND P6, PT, R6, UR12, PT ;  /* 0x0000000c06007c0c */ /* 0x000fe2000bfc3070 */
[----:B---3--:R-:W-:Y:S02]  /*12620*/  @!P1 HFMA2.BF16_V2 R232, -RZ.H0_H0, RZ.H0_H0, -R5.H0_H0 ;  /* 0x200000ffffe89231 */ /* 0x008fe40000340905 */
[----:B----4-:R-:W-:Y:S03]  /*12630*/  @!P4 HFMA2.BF16_V2 R225, -RZ.H0_H0, RZ.H0_H0, -R4.H0_H0 ;  /* 0x200000ffffe1c231 */ /* 0x010fe60000340904 */
[----:B------:R-:W-:Y:S01]  /*12640*/  PRMT R53, R232, 0x7610, R53 ;  /* 0x00007610e8357816 */ /* 0x000fe20000000035 */
[----:B------:R-:W-:Y:S01]  /*12650*/  @!P1 STL.S16 [R1+0x150], R232 ;  /* 0x000150e801009387 */ /* 0x000fe20000100600 */
[----:B--2---:R-:W-:Y:S01]  /*12660*/  @!P3 HFMA2.BF16_V2 R221, -RZ.H0_H0, RZ.H0_H0, -R0.H0_H0 ;  /* 0x200000ffffddb231 */ /* 0x004fe20000340900 */
[----:B------:R-:W-:Y:S02]  /*12670*/  PRMT R52, R225, 0x7610, R52 ;  /* 0x00007610e1347816 */ /* 0x000fe40000000034 */
[----:B------:R1:W-:Y:S01]  /*12680*/  @!P4 STL.S16 [R1+0x14c], R225 ;  /* 0x00014ce10100c387 */ /* 0x0003e20000100600 */
[----:B------:R-:W-:Y:S01]  /*12690*/  @!P1 PRMT R5, R53, 0x5410, RZ ;  /* 0x0000541035059816 */ /* 0x000fe200000000ff */
[----:B------:R-:W-:Y:S01]  /*126a0*/  @!P6 HFMA2.BF16_V2 R220, -RZ.H0_H0, RZ.H0_H0, -R100.H0_H0 ;  /* 0x200000ffffdce231 */ /* 0x000fe20000340964 */
[----:B------:R-:W-:Y:S01]  /*126b0*/  @!P4 PRMT R4, R52, 0x5410, RZ ;  /* 0x000054103404c816 */ /* 0x000fe200000000ff */
[----:B------:R2:W-:Y:S01]  /*126c0*/  @!P3 STL.S16 [R1+0x138], R221 ;  /* 0x000138dd0100b387 */ /* 0x0005e20000100600 */
[----:B------:R-:W-:Y:S01]  /*126d0*/  LOP3.LUT P3, RZ, R224, 0x80000000, RZ, 0xc0, !PT ;  /* 0x80000000e0ff7812 */ /* 0x000fe2000786c0ff */
[----:B------:R-:W-:Y:S01]  /*126e0*/  @!P5 HFMA2.BF16_V2 R219, -RZ.H0_H0, RZ.H0_H0, -R64.H0_H0 ;  /* 0x200000ffffdbd231 */ /* 0x000fe20000340940 */
[----:B------:R-:W-:Y:S01]  /*126f0*/  ISETP.LE.U32.AND P4, PT, R188, UR12, PT ;  /* 0x0000000cbc007c0c */ /* 0x000fe2000bf83070 */
[----:B------:R-:W-:Y:S01]  /*12700*/  STG.E.U16 desc[UR20][R178.64], R5 ;  /* 0x00000005b2007986 */ /* 0x000fe2000c101514 */
[----:B------:R-:W-:Y:S01]  /*12710*/  PRMT R49, R221, 0x7610, R49 ;  /* 0x00007610dd317816 */ /* 0x000fe20000000031 */
[----:B------:R-:W-:Y:S01]  /*12720*/  FFMA.FTZ R52, R35, UR4, -R174 ;  /* 0x0000000423347c23 */ /* 0x000fe200080108ae */
[----:B------:R-:W-:Y:S01]  /*12730*/  PRMT R18, R219, 0x7610, R18 ;  /* 0x00007610db127816 */ /* 0x000fe20000000012 */
[----:B------:R3:W-:Y:S01]  /*12740*/  STG.E.U16 desc[UR20][R178.64+0x2], R4 ;  /* 0x00000204b2007986 */ /* 0x0007e2000c101514 */
[----:B------:R-:W-:Y:S01]  /*12750*/  PRMT R19, R220, 0x7610, R19 ;  /* 0x00007610dc137816 */ /* 0x000fe20000000013 */
[----:B------:R-:W-:Y:S01]  /*12760*/  FFMA.FTZ R53, R34, UR4, -R174 ;  /* 0x0000000422357c23 */ /* 0x000fe200080108ae */
[----:B------:R-:W-:Y:S01]  /*12770*/  @!P5 PRMT R64, R18, 0x5410, RZ ;  /* 0x000054101240d816 */ /* 0x000fe200000000ff */
[----:B------:R4:W-:Y:S01]  /*12780*/  @!P6 STL.S16 [R1+0x134], R220 ;  /* 0x000134dc0100e387 */ /* 0x0009e20000100600 */
[----:B------:R-:W-:Y:S01]  /*12790*/  @!P6 PRMT R100, R19, 0x5410, RZ ;  /* 0x000054101364e816 */ /* 0x000fe200000000ff */
[----:B------:R-:W-:Y:S01]  /*127a0*/  @!P3 HFMA2.BF16_V2 R218, -RZ.H0_H0, RZ.H0_H0, -R112.H0_H0 ;  /* 0x200000ffffdab231 */ /* 0x000fe20000340970 */
[----:B------:R-:W-:Y:S01]  /*127b0*/  ISETP.LE.U32.AND P6, PT, R69, UR12, PT ;  /* 0x0000000c45007c0c */ /* 0x000fe2000bfc3070 */
[----:B------:R4:W-:Y:S01]  /*127c0*/  @!P5 STL.S16 [R1+0x130], R219 ;  /* 0x000130db0100d387 */ /* 0x0009e20000100600 */
[----:B------:R-:W-:Y:S01]  /*127d0*/  @!P4 PRMT R0, R49, 0x5410, RZ ;  /* 0x000054103100c816 */ /* 0x000fe200000000ff */
[----:B------:R-:W-:Y:S01]  /*127e0*/  @!P2 HFMA2.BF16_V2 R217, -RZ.H0_H0, RZ.H0_H0, -R101.H0_H0 ;  /* 0x200000ffffd9a231 */ /* 0x000fe20000340965 */
[----:B------:R-:W-:Y:S01]  /*127f0*/  ISETP.LE.U32.AND P4, PT, R11, UR12, PT ;  /* 0x0000000c0b007c0c */ /* 0x000fe2000bf83070 */
[----:B------:R4:W-:Y:S01]  /*12800*/  @!P3 STL.S16 [R1+0x148], R218 ;  /* 0x000148da0100b387 */ /* 0x0009e20000100600 */
[----:B------:R-:W-:Y:S01]  /*12810*/  PRMT R9, R218, 0x7610, R9 ;  /* 0x00007610da097816 */ /* 0x000fe20000000009 */
[----:B-1----:R-:W-:Y:S01]  /*12820*/  FFMA.FTZ R225, R124, UR4, -R175 ;  /* 0x000000047ce17c23 */ /* 0x002fe200080108af */
[----:B------:R-:W-:Y:S01]  /*12830*/  PRMT R8, R217, 0x7610, R8 ;  /* 0x00007610d9087816 */ /* 0x000fe20000000008 */
[----:B------:R1:W-:Y:S01]  /*12840*/  @!P2 STL.S16 [R1+0x144], R217 ;  /* 0x000144d90100a387 */ /* 0x0003e20000100600 */
[C---:B------:R-:W-:Y:S01]  /*12850*/  LOP3.LUT P2, RZ, R224.reuse, 0x40000000, RZ, 0xc0, !PT ;  /* 0x40000000e0ff7812 */ /* 0x040fe2000784c0ff */
[----:B------:R-:W-:Y:S01]  /*12860*/  @!P0 HFMA2.BF16_V2 R133, -RZ.H0_H0, RZ.H0_H0, -R97.H0_H0 ;  /* 0x200000ffff858231 */ /* 0x000fe20000340961 */
[----:B------:R-:W-:Y:S01]  /*12870*/  @!P3 PRMT R112, R9, 0x5410, RZ ;  /* 0x000054100970b816 */ /* 0x000fe200000000ff */
[----:B--2---:R-:W-:Y:S01]  /*12880*/  IMAD.MOV.U32 R221, RZ, RZ, R237 ;  /* 0x000000ffffdd7224 */ /* 0x004fe200078e00ed */
[----:B------:R-:W-:Y:S01]  /*12890*/  LOP3.LUT P1, RZ, R224, 0x10000000, RZ, 0xc0, !PT ;  /* 0x10000000e0ff7812 */ /* 0x000fe2000782c0ff */
[----:B------:R-:W-:Y:S01]  /*128a0*/  FFMA.FTZ R49, R38, UR4, -R174 ;  /* 0x0000000426317c23 */ /* 0x000fe200080108ae */
[----:B------:R-:W-:Y:S01]  /*128b0*/  PRMT R10, R133, 0x7610, R10 ;  /* 0x00007610850a7816 */ /* 0x000fe2000000000a */
[--C-:B------:R-:W-:Y:S01]  /*128c0*/  FFMA.FTZ R188, R71, UR4, -R174.reuse ;  /* 0x0000000447bc7c23 */ /* 0x100fe200080108ae */
[----:B------:R-:W-:Y:S01]  /*128d0*/  @!P4 PRMT R101, R8, 0x5410, RZ ;  /* 0x000054100865c816 */ /* 0x000fe200000000ff */
[----:B------:R-:W-:Y:S01]  /*128e0*/  FFMA.FTZ R232, R98, UR4, -R174 ;  /* 0x0000000462e87c23 */ /* 0x000fe200080108ae */
[----:B------:R-:W-:Y:S01]  /*128f0*/  ISETP.LE.U32.AND P4, PT, R194, UR12, PT ;  /* 0x0000000cc2007c0c */ /* 0x000fe2000bf83070 */
[----:B---3--:R-:W-:Y:S01]  /*12900*/  IMAD.WIDE R4, R211, 0x70, R178 ;  /* 0x00000070d3047825 */ /* 0x008fe200078e02b2 */
[----:B------:R-:W-:Y:S01]  /*12910*/  @!P0 PRMT R97, R10, 0x5410, RZ ;  /* 0x000054100a618816 */ /* 0x000fe200000000ff */
[----:B------:R-:W-:Y:S02]  /*12920*/  MUFU.EX2 R69, R65 ;  /* 0x0000004100457308 */ /* 0x000fe40000000800 */
[----:B------:R-:W-:Y:S02]  /*12930*/  @!P2 HFMA2.BF16_V2 R216, -RZ.H0_H0, RZ.H0_H0, -R113.H0_H0 ;  /* 0x200000ffffd8a231 */ /* 0x000fe40000340971 */
[----:B----4-:R-:W-:Y:S01]  /*12940*/  IMAD.MOV.U32 R220, RZ, RZ, R236 ;  /* 0x000000ffffdc7224 */ /* 0x010fe200078e00ec */
[----:B------:R2:W-:Y:S01]  /*12950*/  STG.E.U16 desc[UR20][R4.64], R0 ;  /* 0x0000000004007986 */ /* 0x0005e2000c101514 */
[--C-:B------:R-:W-:Y:S01]  /*12960*/  FFMA.FTZ R194, R83, UR4, -R174.reuse ;  /* 0x0000000453c27c23 */ /* 0x100fe200080108ae */
[----:B------:R-:W-:Y:S01]  /*12970*/  FFMA.FTZ R211, R87, UR4, -R174 ;  /* 0x0000000457d37c23 */ /* 0x000fe200080108ae */
[----:B------:R-:W-:Y:S01]  /*12980*/  PRMT R6, R216, 0x7610, R6 ;  /* 0x00007610d8067816 */ /* 0x000fe20000000006 */
[----:B------:R3:W-:Y:S01]  /*12990*/  @!P2 STL.S16 [R1+0x140], R216 ;  /* 0x000140d80100a387 */ /* 0x0007e20000100600 */
[----:B------:R-:W-:Y:S01]  /*129a0*/  LOP3.LUT P2, RZ, R224, 0x20000000, RZ, 0xc0, !PT ;  /* 0x20000000e0ff7812 */ /* 0x000fe2000784c0ff */
[--C-:B------:R-:W-:Y:S01]  /*129b0*/  FFMA.FTZ R219, R118, UR4, -R174.reuse ;  /* 0x0000000476db7c23 */ /* 0x100fe200080108ae */
[----:B------:R-:W-:Y:S01]  /*129c0*/  @!P4 PRMT R113, R6, 0x5410, RZ ;  /* 0x000054100671c816 */ /* 0x000fe200000000ff */
[----:B------:R-:W-:Y:S01]  /*129d0*/  STG.E.U16 desc[UR20][R182.64], R100 ;  /* 0x00000064b6007986 */ /* 0x000fe2000c101514 */
[----:B------:R-:W-:Y:S01]  /*129e0*/  PRMT R87, R96, 0x7632, R87 ;  /* 0x0000763260577816 */ /* 0x000fe20000000057 */
[--C-:B------:R-:W-:Y:S01]  /*129f0*/  FFMA.FTZ R218, R119, UR4, -R174.reuse ;  /* 0x0000000477da7c23 */ /* 0x100fe200080108ae */
[----:B------:R-:W-:Y:S01]  /*12a00*/  LOP3.LUT R224, R224, 0xf7ffffff, RZ, 0xc0, !PT ;  /* 0xf7ffffffe0e07812 */ /* 0x000fe200078ec0ff */
[----:B------:R-:W-:Y:S01]  /*12a10*/  FFMA.FTZ R118, R76, UR4, -R175 ;  /* 0x000000044c767c23 */ /* 0x000fe200080108af */
[----:B------:R-:W-:Y:S01]  /*12a20*/  PRMT R117, R96, 0x5410, R87 ;  /* 0x0000541060757816 */ /* 0x000fe20000000057 */
[--C-:B------:R-:W-:Y:S01]  /*12a30*/  FFMA.FTZ R119, R77, UR4, -R175.reuse ;  /* 0x000000044d777c23 */ /* 0x100fe200080108af */
[--C-:B------:R-:W-:Y:S01]  /*12a40*/  FFMA.FTZ R236, R104, UR4, -R175.reuse ;  /* 0x0000000468ec7c23 */ /* 0x100fe200080108af */
[----:B------:R-:W-:Y:S01]  /*12a50*/  MUFU.EX2 R77, R52 ;  /* 0x00000034004d7308 */ /* 0x000fe20000000800 */
[--C-:B------:R-:W-:Y:S01]  /*12a60*/  FFMA.FTZ R237, R105, UR4, -R175.reuse ;  /* 0x0000000469ed7c23 */ /* 0x100fe200080108af */
[----:B------:R-:W-:Y:S02]  /*12a70*/  @!P2 HFMA2.BF16_V2 R214, -RZ.H0_H0, RZ.H0_H0, -R116.H0_H0 ;  /* 0x200000ffffd6a231 */ /* 0x000fe40000340974 */
[----:B-1----:R-:W-:Y:S03]  /*12a80*/  FFMA.FTZ R217, R120, UR4, -R175 ;  /* 0x0000000478d97c23 */ /* 0x002fe600080108af */
[----:B------:R-:W-:Y:S01]  /*12a90*/  PRMT R7, R214, 0x7610, R7 ;  /* 0x00007610d6077816 */ /* 0x000fe20000000007 */
[----:B------:R1:W-:Y:S02]  /*12aa0*/  @!P2 STL.S16 [R1+0x13c], R214 ;  /* 0x00013cd60100a387 */ /* 0x0003e40000100600 */
[----:B------:R-:W4:Y:S01]  /*12ab0*/  MUFU.EX2 R105, R20 ;  /* 0x0000001400697308 */ /* 0x000f220000000800 */
[----:B--2---:R-:W-:Y:S01]  /*12ac0*/  LOP3.LUT R0, R198, 0xff, RZ, 0xc0, !PT ;  /* 0x000000ffc6007812 */ /* 0x004fe200078ec0ff */
[----:B------:R2:W-:Y:S01]  /*12ad0*/  @!P0 STL.S16 [R1+0x154], R133 ;  /* 0x0001548501008387 */ /* 0x0005e20000100600 */
[----:B------:R-:W-:Y:S01]  /*12ae0*/  @!P2 PRMT R116, R7, 0x5410, RZ ;  /* 0x000054100774a816 */ /* 0x000fe200000000ff */
[----:B------:R-:W-:Y:S01]  /*12af0*/  FFMA.FTZ R198, R86, UR4, -R174 ;  /* 0x0000000456c67c23 */ /* 0x000fe200080108ae */
[----:B------:R-:W-:Y:S01]  /*12b00*/  ISETP.LE.U32.AND P0, PT, R0, UR12, PT ;  /* 0x0000000c00007c0c */ /* 0x000fe2000bf03070 */
[----:B------:R2:W2:Y:S01]  /*12b10*/  LDL.S16 R6, [R1+0x120] ;  /* 0x0001200001067983 */ /* 0x0004a20000100600 */
[----:B------:R-:W-:Y:S01]  /*12b20*/  FADD.FTZ R0, -R132, R2 ;  /* 0x0000000284007221 */ /* 0x000fe20000010100 */
[--C-:B------:R-:W-:Y:S01]  /*12b30*/  FFMA.FTZ R7, R25, UR4, -R175.reuse ;  /* 0x0000000419077c23 */ /* 0x100fe200080108af */
[--C-:B------:R-:W-:Y:S01]  /*12b40*/  FFMA.FTZ R86, R73, UR4, -R175.reuse ;  /* 0x0000000449567c23 */ /* 0x100fe200080108af */
[----:B------:R2:W2:Y:S01]  /*12b50*/  LDL.S16 R4, [R1+0x11c] ;  /* 0x00011c0001047983 */ /* 0x0004a20000100600 */
[----:B------:R-:W-:Y:S01]  /*12b60*/  FMUL.FTZ R0, R0, UR4 ;  /* 0x0000000400007c20 */ /* 0x000fe20008410000 */
[----:B---3--:R-:W-:Y:S01]  /*12b70*/  FFMA.FTZ R216, R121, UR4, -R175 ;  /* 0x0000000479d87c23 */ /* 0x008fe200080108af */
[----:B------:R-:W-:Y:S01]  /*12b80*/  MUFU.EX2 R65, R7 ;  /* 0x0000000700417308 */ /* 0x000fe20000000800 */
[----:B------:R-:W3:Y:S01]  /*12b90*/  LDL.LU.64 R8, [R1+0x38] ;  /* 0x0000380001087983 */ /* 0x000ee20000300a00 */
[----:B----4-:R-:W-:Y:S04]  /*12ba0*/  F2FP.BF16.F32.PACK_AB R83, R108, R105 ;  /* 0x000000696c53723e */ /* 0x010fe800000010ff */
[C---:B------:R-:W-:Y:S04]  /*12bb0*/  PRMT R85, R83.reuse, 0x7632, R85 ;  /* 0x0000763253557816 */ /* 0x040fe80000000055 */
[----:B------:R-:W-:Y:S01]  /*12bc0*/  MUFU.EX2 R121, R46 ;  /* 0x0000002e00797308 */ /* 0x000fe20000000800 */
[----:B-1----:R-:W-:Y:S01]  /*12bd0*/  FFMA.FTZ R214, R122, UR4, -R137 ;  /* 0x000000047ad67c23 */ /* 0x002fe20008010889 */
[----:B------:R-:W-:Y:S01]  /*12be0*/  PRMT R98, R83, 0x5410, R85 ;  /* 0x0000541053627816 */ /* 0x000fe20000000055 */
[--C-:B--2---:R-:W-:Y:S01]  /*12bf0*/  FFMA.FTZ R133, R130, UR4, -R174.reuse ;  /* 0x0000000482857c23 */ /* 0x104fe200080108ae */
[----:B------:R-:W-:Y:S06]  /*12c00*/  FFMA.FTZ R174, R131, UR4, -R174 ;  /* 0x0000000483ae7c23 */ /* 0x000fec00080108ae */
[----:B------:R-:W-:Y:S01]  /*12c10*/  MUFU.EX2 R130, R23 ;  /* 0x0000001700827308 */ /* 0x000fe20000000800 */
[----:B------:R-:W-:Y:S04]  /*12c20*/  STL [R1+0x33c], R133 ;  /* 0x00033c8501007387 */ /* 0x000fe80000100800 */
[----:B------:R1:W-:Y:S05]  /*12c30*/  STL [R1+0x340], R174 ;  /* 0x000340ae01007387 */ /* 0x0003ea0000100800 */
[----:B------:R-:W-:Y:S01]  /*12c40*/  MUFU.EX2 R122, R80 ;  /* 0x00000050007a7308 */ /* 0x000fe20000000800 */
[----:B------:R-:W-:Y:S09]  /*12c50*/  STL [R1+0x344], R132 ;  /* 0x0003448401007387 */ /* 0x000ff20000100800 */
[----:B------:R-:W2:Y:S10]  /*12c60*/  MUFU.EX2 R0, R0 ;  /* 0x0000000000007308 */ /* 0x000eb40000000800 */
[----:B------:R-:W-:Y:S01]  /*12c70*/  MUFU.EX2 R76, R53 ;  /* 0x00000035004c7308 */ /* 0x000fe20000000800 */
[--C-:B-1----:R-:W-:Y:S01]  /*12c80*/  FFMA.FTZ R174, R123, UR4, -R137.reuse ;  /* 0x000000047bae7c23 */ /* 0x102fe20008010889 */
        /* <DEDUP_REMOVED lines=8> */
[--C-:B------:R-:W-:Y:S01]  /*12d10*/  FFMA.FTZ R143, R126, UR4, -R137.reuse ;  /* 0x000000047e8f7c23 */ /* 0x100fe20008010889 */
[----:B------:R-:W-:Y:S01]  /*12d20*/  FFMA.FTZ R147, R95, UR4, -R137 ;  /* 0x000000045f937c23 */ /* 0x000fe20008010889 */
[----:B------:R-:W-:Y:S01]  /*12d30*/  FFMA.FTZ R48, R0, R229, R48 ;  /* 0x000000e500307223 */ /* 0x000fe20000010030 */
[----:B------:R-:W-:Y:S01]  /*12d40*/  FFMA.FTZ R229, R93, UR4, -R175 ;  /* 0x000000045de57c23 */ /* 0x000fe200080108af */
[--C-:B------:R-:W-:Y:S01]  /*12d50*/  FFMA.FTZ R93, R91, UR4, -R137.reuse ;  /* 0x000000045b5d7c23 */ /* 0x100fe20008010889 */
[--C-:B------:R-:W-:Y:S01]  /*12d60*/  FFMA.FTZ R146, R94, UR4, -R137.reuse ;  /* 0x000000045e927c23 */ /* 0x100fe20008010889 */
[----:B------:R-:W-:Y:S01]  /*12d70*/  FFMA.FTZ R154, R106, UR4, -R137 ;  /* 0x000000046a9a7c23 */ /* 0x000fe20008010889 */
[----:B------:R-:W-:Y:S10]  /*12d80*/  MUFU.EX2 R124, R50 ;  /* 0x00000032007c7308 */ /* 0x000ff40000000800 */
[----:B------:R1:W-:Y:S10]  /*12d90*/  MUFU.EX2 R106, R57 ;  /* 0x00000039006a7308 */ /* 0x0003f40000000800 */
[----:B------:R2:W-:Y:S10]  /*12da0*/  MUFU.EX2 R120, R56 ;  /* 0x0000003800787308 */ /* 0x0005f40000000800 */
[----:B------:R-:W4:Y:S01]  /*12db0*/  MUFU.EX2 R73, R197 ;  /* 0x000000c500497308 */ /* 0x000f220000000800 */
[----:B-1----:R-:W-:Y:S09]  /*12dc0*/  F2FP.BF16.F32.PACK_AB R57, R190, R191 ;  /* 0x000000bfbe39723e */ /* 0x002ff200000010ff */
[----:B------:R-:W-:Y:S01]  /*12dd0*/  MUFU.EX2 R123, R42 ;  /* 0x0000002a007b7308 */ /* 0x000fe20000000800 */
[C---:B--2---:R-:W-:Y:S09]  /*12de0*/  PRMT R56, R57.reuse, 0x7632, R56 ;  /* 0x0000763239387816 */ /* 0x044ff20000000038 */
[----:B------:R-:W-:Y:S01]  /*12df0*/  MUFU.EX2 R131, R67 ;  /* 0x0000004300837308 */ /* 0x000fe20000000800 */
[----:B----4-:R-:W-:Y:S09]  /*12e00*/  F2FP.BF16.F32.PACK_AB R61, R196, R73 ;  /* 0x00000049c43d723e */ /* 0x010ff200000010ff */
[----:B------:R-:W-:Y:S10]  /*12e10*/  MUFU.EX2 R67, R70 ;  /* 0x0000004600437308 */ /* 0x000ff40000000800 */
[----:B------:R-:W-:Y:S10]  /*12e20*/  MUFU.EX2 R126, R144 ;  /* 0x00000090007e7308 */ /* 0x000ff40000000800 */
[----:B------:R1:W-:Y:S10]  /*12e30*/  MUFU.EX2 R144, R118 ;  /* 0x0000007600907308 */ /* 0x0003f40000000800 */
[----:B------:R-:W-:Y:S10]  /*12e40*/  MUFU.EX2 R142, R152 ;  /* 0x00000098008e7308 */ /* 0x000ff40000000800 */
[----:B------:R-:W-:Y:S01]  /*12e50*/  MUFU.EX2 R188, R188 ;  /* 0x000000bc00bc7308 */ /* 0x000fe20000000800 */
[----:B-1----:R-:W-:Y:S09]  /*12e60*/  PRMT R118, R57, 0x5410, R56 ;  /* 0x0000541039767816 */ /* 0x002ff20000000038 */
[----:B------:R-:W-:Y:S10]  /*12e70*/  MUFU.EX2 R93, R93 ;  /* 0x0000005d005d7308 */ /* 0x000ff40000000800 */
[----:B------:R-:W-:Y:S01]  /*12e80*/  MUFU.EX2 R154, R154 ;  /* 0x0000009a009a7308 */ /* 0x000fe20000000800 */
[----:B---3--:R-:W-:Y:S04]  /*12e90*/  LOP3.LUT R2, R8, 0xff, RZ, 0xc0, !PT ;  /* 0x000000ff08027812 */ /* 0x008fe800078ec0ff */
[----:B------:R-:W-:Y:S02]  /*12ea0*/  ISETP.LE.U32.AND P2, PT, R2, UR12, PT ;  /* 0x0000000c02007c0c */ /* 0x000fe4000bf43070 */
[----:B------:R-:W-:Y:S01]  /*12eb0*/  LOP3.LUT R2, R187, 0xffff, RZ, 0xc0, !PT ;  /* 0x0000ffffbb027812 */ /* 0x000fe200078ec0ff */
[----:B------:R-:W-:Y:S03]  /*12ec0*/  FFMA.FTZ R187, R88, UR4, -R175 ;  /* 0x0000000458bb7c23 */ /* 0x000fe600080108af */
[----:B------:R-:W-:Y:S04]  /*12ed0*/  SHF.R.U32.HI R2, RZ, 0x8, R2 ;  /* 0x00000008ff027819 */ /* 0x000fe80000011602 */
[----:B------:R-:W-:Y:S03]  /*12ee0*/  LOP3.LUT R2, R2, 0xffff, RZ, 0xc0, !PT ;  /* 0x0000ffff02027812 */ /* 0x000fe600078ec0ff */
[----:B------:R-:W-:Y:S01]  /*12ef0*/  @!P2 HFMA2.BF16_V2 R6, -RZ.H0_H0, RZ.H0_H0, -R96.H0_H0 ;  /* 0x200000ffff06a231 */ /* 0x000fe20000340960 */
[----:B------:R-:W-:Y:S02]  /*12f00*/  ISETP.LE.U32.AND P4, PT, R2, UR12, PT ;  /* 0x0000000c02007c0c */ /* 0x000fe4000bf83070 */
[----:B------:R-:W-:Y:S02]  /*12f10*/  LOP3.LUT R2, R8, 0xffff, RZ, 0xc0, !PT ;  /* 0x0000ffff08027812 */ /* 0x000fe400078ec0ff */
[----:B------:R-:W-:Y:S01]  /*12f20*/  PRMT R5, R6, 0x7610, R5 ;  /* 0x0000761006057816 */ /* 0x000fe20000000005 */
[----:B------:R1:W-:Y:S01]  /*12f30*/  @!P2 STL.S16 [R1+0x120], R6 ;  /* 0x000120060100a387 */ /* 0x0003e20000100600 */
[----:B------:R-:W-:Y:S02]  /*12f40*/  SHF.R.U32.HI R2, RZ, 0x8, R2 ;  /* 0x00000008ff027819 */ /* 0x000fe40000011602 */
[----:B------:R-:W-:Y:S02]  /*12f50*/  @!P2 PRMT R96, R5, 0x5410, RZ ;  /* 0x000054100560a816 */ /* 0x000fe400000000ff */
[----:B------:R-:W-:Y:S04]  /*12f60*/  LOP3.LUT R2, R2, 0xffff, RZ, 0xc0, !PT ;  /* 0x0000ffff02027812 */ /* 0x000fe800078ec0ff */
[----:B------:R-:W-:Y:S11]  /*12f70*/  ISETP.LE.U32.AND P2, PT, R2, UR12, PT ;  /* 0x0000000c02007c0c */ /* 0x000ff6000bf43070 */
[----:B------:R-:W-:Y:S02]  /*12f80*/  @!UPT UIADD3 URZ, URZ, URZ, URZ ;  /* 0x0000003f3f3ff290 */ /* 0x000fe4000fffe03f */
[----:B------:R-:W-:Y:S02]  /*12f90*/  @!P2 HFMA2.BF16_V2 R4, -RZ.H0_H0, RZ.H0_H0, -R87.H0_H0 ;  /* 0x200000ffff04a231 */ /* 0x000fe40000340957 */
[--C-:B-1----:R-:W-:Y:S01]  /*12fa0*/  FFMA.FTZ R6, R29, UR4, -R175.reuse ;  /* 0x000000041d067c23 */ /* 0x102fe200080108af */
[----:B------:R-:W-:Y:S02]  /*12fb0*/  FFMA.FTZ R175, R125, UR4, -R175 ;  /* 0x000000047daf7c23 */ /* 0x000fe400080108af */
[----:B------:R-:W-:Y:S01]  /*12fc0*/  PRMT R2, R4, 0x7610, R2 ;  /* 0x0000761004027816 */ /* 0x000fe20000000002 */
[----:B------:R1:W-:Y:S01]  /*12fd0*/  @!P2 STL.S16 [R1+0x11c], R4 ;  /* 0x00011c040100a387 */ /* 0x0003e20000100600 */
[----:B------:R-:W-:Y:S02]  /*12fe0*/  MUFU.EX2 R125, R49 ;  /* 0x00000031007d7308 */ /* 0x000fe40000000800 */
[----:B------:R-:W-:Y:S01]  /*12ff0*/  @!P2 PRMT R87, R2, 0x5410, RZ ;  /* 0x000054100257a816 */ /* 0x000fe200000000ff */
[----:B------:R-:W-:Y:S01]  /*13000*/  FADD.FTZ R2, -R135, R3 ;  /* 0x0000000387027221 */ /* 0x000fe20000010100 */
[--C-:B------:R-:W-:Y:S03]  /*13010*/  SHF.R.U32.HI R3, RZ, 0x10, R8.reuse ;  /* 0x00000010ff037819 */ /* 0x100fe60000011608 */
[----:B------:R-:W-:Y:S01]  /*13020*/  FMUL.FTZ R2, R2, UR4 ;  /* 0x0000000402027c20 */ /* 0x000fe20008410000 */
[----:B------:R-:W-:Y:S02]  /*13030*/  LOP3.LUT R0, R3, 0xff, RZ, 0xc0, !PT ;  /* 0x000000ff03007812 */ /* 0x000fe400078ec0ff */
[----:B------:R-:W-:Y:S01]  /*13040*/  MUFU.EX2 R88, R6 ;  /* 0x0000000600587308 */ /* 0x000fe20000000800 */
[----:B------:R-:W-:Y:S02]  /*13050*/  F2FP.BF16.F32.PACK_AB R3, R69, R68 ;  /* 0x000000444503723e */ /* 0x000fe400000010ff */
[----:B------:R-:W-:Y:S02]  /*13060*/  ISETP.LE.U32.AND P2, PT, R0, UR12, PT ;  /* 0x0000000c00007c0c */ /* 0x000fe4000bf43070 */
[----:B------:R-:W-:Y:S05]  /*13070*/  SHF.R.U32.HI R0, RZ, 0x8, R207 ;  /* 0x00000008ff007819 */ /* 0x000fea00000116cf */
[----:B------:R-:W2:Y:S01]  /*13080*/  MUFU.EX2 R2, R2 ;  /* 0x0000000200027308 */ /* 0x000ea20000000800 */
[----:B------:R-:W-:Y:S04]  /*13090*/  LOP3.LUT R0, R0, 0xffff, RZ, 0xc0, !PT ;  /* 0x0000ffff00007812 */ /* 0x000fe800078ec0ff */
[----:B------:R-:W-:Y:S02]  /*130a0*/  ISETP.LE.U32.AND P3, PT, R0, UR12, PT ;  /* 0x0000000c00007c0c */ /* 0x000fe4000bf63070 */
[----:B------:R-:W-:Y:S01]  /*130b0*/  SHF.R.U32.HI R0, RZ, 0x18, R8 ;  /* 0x00000018ff007819 */ /* 0x000fe20000011608 */
[----:B-1----:R-:W3:Y:S04]  /*130c0*/  LDL.LU R4, [R1+0x1c] ;  /* 0x00001c0001047983 */ /* 0x002ee80000300800 */
[----:B------:R1:W4:Y:S04]  /*130d0*/  LDL.S16 R55, [R1+0x118] ;  /* 0x0001180001377983 */ /* 0x0003280000100600 */
[----:B------:R1:W4:Y:S01]  /*130e0*/  LDL.S16 R54, [R1+0x128] ;  /* 0x0001280001367983 */ /* 0x0003220000100600 */
[C---:B--2---:R-:W-:Y:S01]  /*130f0*/  FMUL.FTZ R12, R2.reuse, R164 ;  /* 0x000000a4020c7220 */ /* 0x044fe20000410000 */
[C---:B------:R-:W-:Y:S01]  /*13100*/  FMUL.FTZ R13, R2.reuse, R165 ;  /* 0x000000a5020d7220 */ /* 0x040fe20000410000 */
[C---:B------:R-:W-:Y:S01]  /*13110*/  FMUL.FTZ R20, R2.reuse, R160 ;  /* 0x000000a002147220 */ /* 0x040fe20000410000 */
[----:B------:R-:W-:Y:S01]  /*13120*/  STL [R1+0x348], R225 ;  /* 0x000348e101007387 */ /* 0x000fe20000100800 */
[C---:B------:R-:W-:Y:S01]  /*13130*/  FMUL.FTZ R21, R2.reuse, R161 ;  /* 0x000000a102157220 */ /* 0x040fe20000410000 */
[C---:B------:R-:W-:Y:S01]  /*13140*/  FMUL.FTZ R24, R2.reuse, R156 ;  /* 0x0000009c02187220 */ /* 0x040fe20000410000 */
[C---:B------:R-:W-:Y:S01]  /*13150*/  FMUL.FTZ R25, R2.reuse, R157 ;  /* 0x0000009d02197220 */ /* 0x040fe20000410000 */
[----:B------:R-:W-:Y:S01]  /*13160*/  STL [R1+0x360], R175 ;  /* 0x000360af01007387 */ /* 0x000fe20000100800 */
[C---:B------:R-:W-:Y:S01]  /*13170*/  FMUL.FTZ R5, R2.reuse, R169 ;  /* 0x000000a902057220 */ /* 0x040fe20000410000 */
[--C-:B------:R-:W-:Y:S01]  /*13180*/  FFMA.FTZ R161, R107, UR4, -R137.reuse ;  /* 0x000000046ba17c23 */ /* 0x100fe20008010889 */
[----:B------:R-:W-:Y:S01]  /*13190*/  FFMA.FTZ R169, R111, UR4, -R137 ;  /* 0x000000046fa97c23 */ /* 0x000fe20008010889 */
[----:B------:R2:W-:Y:S04]  /*131a0*/  STL.64 [R1+0x450], R10 ;  /* 0x0004500a01007387 */ /* 0x0005e80000100a00 */
[----:B------:R-:W-:Y:S04]  /*131b0*/  STL [R1+0x3a8], R18 ;  /* 0x0003a81201007387 */ /* 0x000fe80000100800 */
[----:B------:R-:W-:Y:S04]  /*131c0*/  STL [R1+0x3ac], R19 ;  /* 0x0003ac1301007387 */ /* 0x000fe80000100800 */
[----:B------:R-:W-:Y:S04]  /*131d0*/  STL [R1+0x3b0], R34 ;  /* 0x0003b02201007387 */ /* 0x000fe80000100800 */
[----:B------:R-:W-:Y:S04]  /*131e0*/  STL [R1+0x3b4], R35 ;  /* 0x0003b42301007387 */ /* 0x000fe80000100800 */
[----:B------:R-:W-:Y:S04]  /*131f0*/  STL [R1+0x3b8], R38 ;  /* 0x0003b82601007387 */ /* 0x000fe80000100800 */
[----:B------:R-:W-:Y:S04]  /*13200*/  STL [R1+0x3bc], R39 ;  /* 0x0003bc2701007387 */ /* 0x000fe80000100800 */
[----:B------:R1:W4:Y:S04]  /*13210*/  LDL.S16 R15, [R1+0x124] ;  /* 0x00012400010f7983 */ /* 0x0003280000100600 */
[----:B--2---:R1:W2:Y:S04]  /*13220*/  LDL.S16 R11, [R1+0x114] ;  /* 0x00011400010b7983 */ /* 0x0042a80000100600 */
[----:B------:R-:W-:Y:S04]  /*13230*/  STL [R1+0x3c0], R12 ;  /* 0x0003c00c01007387 */ /* 0x000fe80000100800 */
[----:B------:R-:W-:Y:S04]  /*13240*/  STL [R1+0x3c4], R13 ;  /* 0x0003c40d01007387 */ /* 0x000fe80000100800 */
[----:B------:R-:W-:Y:S04]  /*13250*/  STL [R1+0x3c8], R20 ;  /* 0x0003c81401007387 */ /* 0x000fe80000100800 */
[----:B------:R-:W-:Y:S04]  /*13260*/  STL [R1+0x3cc], R21 ;  /* 0x0003cc1501007387 */ /* 0x000fe80000100800 */
[----:B------:R-:W-:Y:S04]  /*13270*/  STL [R1+0x3d0], R24 ;  /* 0x0003d01801007387 */ /* 0x000fe80000100800 */
[----:B------:R-:W-:Y:S01]  /*13280*/  STL [R1+0x3d4], R25 ;  /* 0x0003d41901007387 */ /* 0x000fe20000100800 */
[C---:B---3--:R-:W-:Y:S01]  /*13290*/  FFMA.FTZ R29, R2.reuse, R4, R231 ;  /* 0x00000004021d7223 */ /* 0x048fe200000100e7 */
[----:B------:R-:W-:Y:S01]  /*132a0*/  FMUL.FTZ R4, R2, R168 ;  /* 0x000000a802047220 */ /* 0x000fe20000410000 */
[----:B------:R-:W-:Y:S01]  /*132b0*/  FFMA.FTZ R168, R110, UR4, -R137 ;  /* 0x000000046ea87c23 */ /* 0x000fe20008010889 */
[----:B----4-:R-:W-:Y:S02]  /*132c0*/  @!P2 HFMA2.BF16_V2 R55, -RZ.H0_H0, RZ.H0_H0, -R81.H0_H0 ;  /* 0x200000ffff37a231 */ /* 0x010fe40000340951 */
[----:B------:R-:W-:Y:S01]  /*132d0*/  FADD.FTZ R29, R185, R29 ;  /* 0x0000001db91d7221 */ /* 0x000fe20000010000 */
[----:B------:R3:W-:Y:S01]  /*132e0*/  MUFU.EX2 R110, R47 ;  /* 0x0000002f006e7308 */ /* 0x0007e20000000800 */
[----:B------:R-:W-:Y:S01]  /*132f0*/  @!P6 HFMA2.BF16_V2 R54, -RZ.H0_H0, RZ.H0_H0, -R83.H0_H0 ;  /* 0x200000ffff36e231 */ /* 0x000fe20000340953 */
[----:B------:R-:W-:Y:S01]  /*13300*/  PRMT R14, R55, 0x7610, R14 ;  /* 0x00007610370e7816 */ /* 0x000fe2000000000e */
[----:B------:R4:W-:Y:S01]  /*13310*/  @!P2 STL.S16 [R1+0x118], R55 ;  /* 0x000118370100a387 */ /* 0x0009e20000100600 */
[----:B------:R-:W-:Y:S02]  /*13320*/  FADD.FTZ R29, R244, R29 ;  /* 0x0000001df41d7221 */ /* 0x000fe40000010000 */
[----:B------:R-:W-:Y:S01]  /*13330*/  @!P2 PRMT R81, R14, 0x5410, RZ ;  /* 0x000054100e51a816 */ /* 0x000fe200000000ff */
[----:B------:R1:W-:Y:S01]  /*13340*/  @!P6 STL.S16 [R1+0x128], R54 ;  /* 0x000128360100e387 */ /* 0x0003e20000100600 */
[----:B------:R-:W-:Y:S02]  /*13350*/  ISETP.LE.U32.AND P2, PT, R0, UR12, PT ;  /* 0x0000000c00007c0c */ /* 0x000fe4000bf43070 */
[----:B------:R-:W-:Y:S04]  /*13360*/  PRMT R10, R54, 0x7610, R10 ;  /* 0x00007610360a7816 */ /* 0x000fe8000000000a */
[----:B------:R-:W-:Y:S02]  /*13370*/  @!P6 PRMT R83, R10, 0x5410, RZ ;  /* 0x000054100a53e816 */ /* 0x000fe400000000ff */
[----:B------:R-:W-:Y:S02]  /*13380*/  ISETP.LE.U32.AND P6, PT, R84, UR12, PT ;  /* 0x0000000c54007c0c */ /* 0x000fe4000bfc3070 */
[----:B---3--:R-:W-:Y:S01]  /*13390*/  F2FP.BF16.F32.PACK_AB R47, R90, R89 ;  /* 0x000000595a2f723e */ /* 0x008fe200000010ff */
[----:B------:R-:W-:Y:S01]  /*133a0*/  MUFU.EX2 R84, R41 ;  /* 0x0000002900547308 */ /* 0x000fe20000000800 */
[--C-:B----4-:R-:W-:Y:S09]  /*133b0*/  FFMA.FTZ R55, R63, UR4, -R137.reuse ;  /* 0x000000043f377c23 */ /* 0x110ff20008010889 */
[----:B------:R-:W-:Y:S01]  /*133c0*/  MUFU.EX2 R63, R26 ;  /* 0x0000001a003f7308 */ /* 0x000fe20000000800 */
[--C-:B-1----:R-:W-:Y:S09]  /*133d0*/  FFMA.FTZ R54, R62, UR4, -R137.reuse ;  /* 0x000000043e367c23 */ /* 0x102ff20008010889 */
[----:B------:R-:W1:Y:S01]  /*133e0*/  MUFU.EX2 R62, R22 ;  /* 0x00000016003e7308 */ /* 0x000e620000000800 */
[----:B------:R-:W-:Y:S02]  /*133f0*/  @!P4 HFMA2.BF16_V2 R15, -RZ.H0_H0, RZ.H0_H0, -R85.H0_H0 ;  /* 0x200000ffff0fc231 */ /* 0x000fe40000340955 */
[----:B--2---:R-:W-:Y:S03]  /*13400*/  @!P2 HFMA2.BF16_V2 R11, -RZ.H0_H0, RZ.H0_H0, -R66.H0_H0 ;  /* 0x200000ffff0ba231 */ /* 0x004fe60000340942 */
[----:B------:R-:W-:Y:S01]  /*13410*/  PRMT R2, R15, 0x7610, R2 ;  /* 0x000076100f027816 */ /* 0x000fe20000000002 */
[----:B------:R-:W-:Y:S03]  /*13420*/  @!P4 STL.S16 [R1+0x124], R15 ;  /* 0x0001240f0100c387 */ /* 0x000fe60000100600 */
[----:B------:R-:W-:Y:S01]  /*13430*/  MUFU.EX2 R70, R55 ;  /* 0x0000003700467308 */ /* 0x000fe20000000800 */
[----:B------:R-:W-:Y:S01]  /*13440*/  PRMT R0, R11, 0x7610, R0 ;  /* 0x000076100b007816 */ /* 0x000fe20000000000 */
[----:B------:R2:W-:Y:S01]  /*13450*/  @!P2 STL.S16 [R1+0x114], R11 ;  /* 0x0001140b0100a387 */ /* 0x0005e20000100600 */
[----:B------:R-:W-:Y:S01]  /*13460*/  @!P4 PRMT R85, R2, 0x5410, RZ ;  /* 0x000054100255c816 */ /* 0x000fe200000000ff */
[--C-:B------:R-:W-:Y:S01]  /*13470*/  FFMA.FTZ R2, R27, UR4, -R137.reuse ;  /* 0x000000041b027c23 */ /* 0x100fe20008010889 */
[----:B------:R-:W-:Y:S01]  /*13480*/  @!P2 PRMT R66, R0, 0x5410, RZ ;  /* 0x000054100042a816 */ /* 0x000fe200000000ff */
[----:B------:R-:W3:Y:S01]  /*13490*/  LDL.LU R14, [R1+0x28] ;  /* 0x00002800010e7983 */ /* 0x000ee20000300800 */
[----:B-1----:R-:W-:Y:S01]  /*134a0*/  F2FP.BF16.F32.PACK_AB R49, R65, R62 ;  /* 0x0000003e4131723e */ /* 0x002fe200000010ff */
[----:B------:R-:W-:Y:S01]  /*134b0*/  FADD.FTZ R0, -R134, R136 ;  /* 0x0000008886007221 */ /* 0x000fe20000010100 */
[----:B------:R-:W-:Y:S01]  /*134c0*/  ISETP.LE.U32.AND P2, PT, R208, UR12, PT ;  /* 0x0000000cd0007c0c */ /* 0x000fe2000bf43070 */
[----:B------:R1:W4:Y:S01]  /*134d0*/  LDL.S16 R109, [R1+0x110] ;  /* 0x00011000016d7983 */ /* 0x0003220000100600 */
[----:B------:R-:W-:Y:S01]  /*134e0*/  FFMA.FTZ R137, R127, UR4, -R137 ;  /* 0x000000047f897c23 */ /* 0x000fe20008010889 */
[----:B------:R-:W-:Y:S01]  /*134f0*/  FMUL.FTZ R0, R0, UR4 ;  /* 0x0000000400007c20 */ /* 0x000fe20008410000 */
[----:B------:R1:W1:Y:S10]  /*13500*/  MUFU.EX2 R71, R2 ;  /* 0x0000000200477308 */ /* 0x0002740000000800 */
[----:B------:R-:W1:Y:S01]  /*13510*/  MUFU.EX2 R27, R0 ;  /* 0x00000000001b7308 */ /* 0x000e620000000800 */
[----:B--2---:R-:W2:Y:S09]  /*13520*/  LDL.LU.64 R10, [R1+0xa8] ;  /* 0x0000a800010a7983 */ /* 0x004eb20000300a00 */
[----:B------:R4:W-:Y:S01]  /*13530*/  MUFU.EX2 R136, R40 ;  /* 0x0000002800887308 */ /* 0x0009e20000000800 */
[----:B-1----:R-:W-:Y:S01]  /*13540*/  PRMT R2, R3, 0x7632, R2 ;  /* 0x0000763203027816 */ /* 0x002fe20000000002 */
[----:B------:R-:W-:Y:S01]  /*13550*/  STL [R1+0x364], R143 ;  /* 0x0003648f01007387 */ /* 0x000fe20000100800 */
[----:B------:R-:W-:Y:S02]  /*13560*/  F2FP.BF16.F32.PACK_AB R51, R71, R63 ;  /* 0x0000003f4733723e */ /* 0x000fe400000010ff */
[----:B------:R-:W-:Y:S01]  /*13570*/  PRMT R94, R3, 0x5410, R2 ;  /* 0x00005410035e7816 */ /* 0x000fe20000000002 */
[----:B------:R-:W-:Y:S01]  /*13580*/  STL [R1+0x368], R137 ;  /* 0x0003688901007387 */ /* 0x000fe20000100800 */
[----:B------:R-:W-:Y:S03]  /*13590*/  PRMT R50, R51, 0x7632, R50 ;  /* 0x0000763233327816 */ /* 0x000fe60000000032 */
[----:B------:R-:W-:Y:S01]  /*135a0*/  MUFU.EX2 R127, R54 ;  /* 0x00000036007f7308 */ /* 0x000fe20000000800 */
[----:B------:R-:W-:Y:S01]  /*135b0*/  FMUL.FTZ R15, R27, R167 ;  /* 0x000000a71b0f7220 */ /* 0x000fe20000410000 */
[----:B------:R-:W-:Y:S01]  /*135c0*/  STL.64 [R1+0x350], R134 ;  /* 0x0003508601007387 */ /* 0x000fe20000100a00 */
[----:B------:R-:W-:Y:S01]  /*135d0*/  PRMT R111, R51, 0x5410, R50 ;  /* 0x00005410336f7816 */ /* 0x000fe20000000032 */
[C---:B------:R-:W-:Y:S01]  /*135e0*/  FMUL.FTZ R22, R27.reuse, R162 ;  /* 0x000000a21b167220 */ /* 0x040fe20000410000 */
[C---:B------:R-:W-:Y:S01]  /*135f0*/  FMUL.FTZ R23, R27.reuse, R163 ;  /* 0x000000a31b177220 */ /* 0x040fe20000410000 */
[----:B------:R1:W2:Y:S01]  /*13600*/  LDL.S16 R91, [R1+0x104] ;  /* 0x00010400015b7983 */ /* 0x0002a20000100600 */
[C---:B------:R-:W-:Y:S01]  /*13610*/  FMUL.FTZ R26, R27.reuse, R158 ;  /* 0x0000009e1b1a7220 */ /* 0x040fe20000410000 */
[C---:B------:R-:W-:Y:S01]  /*13620*/  FMUL.FTZ R6, R27.reuse, R170 ;  /* 0x000000aa1b067220 */ /* 0x040fe20000410000 */
[C---:B------:R-:W-:Y:S01]  /*13630*/  FMUL.FTZ R7, R27.reuse, R171 ;  /* 0x000000ab1b077220 */ /* 0x040fe20000410000 */
[----:B------:R-:W-:Y:S02]  /*13640*/  IMAD.MOV.U32 R170, RZ, RZ, R220 ;  /* 0x000000ffffaa7224 */ /* 0x000fe400078e00dc */
[----:B------:R-:W-:Y:S02]  /*13650*/  IMAD.MOV.U32 R171, RZ, RZ, R221 ;  /* 0x000000ffffab7224 */ /* 0x000fe400078e00dd */
[C---:B---3--:R-:W-:Y:S01]  /*13660*/  FFMA.FTZ R28, R27.reuse, R14, R241 ;  /* 0x0000000e1b1c7223 */ /* 0x048fe200000100f1 */
[C---:B------:R-:W-:Y:S01]  /*13670*/  FMUL.FTZ R14, R27.reuse, R166 ;  /* 0x000000a61b0e7220 */ /* 0x040fe20000410000 */
[----:B------:R-:W-:Y:S01]  /*13680*/  FMUL.FTZ R27, R27, R159 ;  /* 0x0000009f1b1b7220 */ /* 0x000fe20000410000 */
[----:B----4-:R-:W-:Y:S01]  /*13690*/  @!P6 HFMA2.BF16_V2 R109, -RZ.H0_H0, RZ.H0_H0, -R3.H0_H0 ;  /* 0x200000ffff6de231 */ /* 0x010fe20000340903 */
[----:B------:R-:W-:Y:S02]  /*136a0*/  MUFU.EX2 R159, R78 ;  /* 0x0000004e009f7308 */ /* 0x000fe40000000800 */
[----:B------:R-:W-:Y:S01]  /*136b0*/  STL [R1+0x3d8], R14 ;  /* 0x0003d80e01007387 */ /* 0x000fe20000100800 */
[----:B------:R-:W-:Y:S01]  /*136c0*/  FADD.FTZ R30, R246, R28 ;  /* 0x0000001cf61e7221 */ /* 0x000fe20000010000 */
[----:B------:R-:W-:Y:S02]  /*136d0*/  PRMT R40, R109, 0x7610, R40 ;  /* 0x000076106d287816 */ /* 0x000fe40000000028 */
[----:B------:R-:W-:Y:S01]  /*136e0*/  STL [R1+0x3dc], R15 ;  /* 0x0003dc0f01007387 */ /* 0x000fe20000100800 */
[----:B------:R-:W-:Y:S01]  /*136f0*/  FADD.FTZ R30, R239, R30 ;  /* 0x0000001eef1e7221 */ /* 0x000fe20000010000 */
[----:B------:R-:W-:Y:S02]  /*13700*/  @!P6 PRMT R3, R40, 0x5410, RZ ;  /* 0x000054102803e816 */ /* 0x000fe400000000ff */
[----:B------:R-:W-:Y:S01]  /*13710*/  STL [R1+0x3e0], R22 ;  /* 0x0003e01601007387 */ /* 0x000fe20000100800 */
[--C-:B------:R-:W-:Y:S01]  /*13720*/  FADD.FTZ R40, R230, R48.reuse ;  /* 0x00000030e6287221 */ /* 0x100fe20000010000 */
[----:B------:R-:W-:Y:S01]  /*13730*/  PRMT R48, R49, 0x7632, R48 ;  /* 0x0000763231307816 */ /* 0x000fe20000000030 */
[----:B------:R-:W-:Y:S01]  /*13740*/  FADD.FTZ R30, R245, R30 ;  /* 0x0000001ef51e7221 */ /* 0x000fe20000010000 */
[----:B------:R-:W-:Y:S01]  /*13750*/  STL [R1+0x3e4], R23 ;  /* 0x0003e41701007387 */ /* 0x000fe20000100800 */
[----:B------:R-:W-:Y:S01]  /*13760*/  FADD.FTZ R40, R60, R40 ;  /* 0x000000283c287221 */ /* 0x000fe20000010000 */
[----:B------:R-:W-:Y:S01]  /*13770*/  PRMT R60, R61, 0x7632, R60 ;  /* 0x000076323d3c7816 */ /* 0x000fe2000000003c */
[----:B------:R-:W-:Y:S01]  /*13780*/  FADD.FTZ R30, R68, R30 ;  /* 0x0000001e441e7221 */ /* 0x000fe20000010000 */
[----:B--2---:R-:W-:Y:S01]  /*13790*/  LOP3.LUT R0, R201, UR7, R10, 0x96, !PT ;  /* 0x00000007c9007c12 */ /* 0x004fe2000f8e960a */
[----:B------:R-:W-:Y:S01]  /*137a0*/  STL [R1+0x3e8], R26 ;  /* 0x0003e81a01007387 */ /* 0x000fe20000100800 */
[----:B------:R-:W-:Y:S01]  /*137b0*/  FADD.FTZ R40, R99, R40 ;  /* 0x0000002863287221 */ /* 0x000fe20000010000 */
[----:B------:R-:W-:Y:S01]  /*137c0*/  MUFU.EX2 R68, R148 ;  /* 0x0000009400447308 */ /* 0x000fe20000000800 */
[----:B------:R-:W-:Y:S01]  /*137d0*/  LOP3.LUT R28, R0, 0xff, RZ, 0xc0, !PT ;  /* 0x000000ff001c7812 */ /* 0x000fe200078ec0ff */
[----:B------:R-:W-:Y:S03]  /*137e0*/  STL [R1+0x3ec], R27 ;  /* 0x0003ec1b01007387 */ /* 0x000fe60000100800 */
[----:B------:R-:W-:Y:S01]  /*137f0*/  ISETP.LE.U32.AND P5, PT, R28, UR12, PT ;  /* 0x0000000c1c007c0c */ /* 0x000fe2000bfa3070 */
[----:B------:R-:W2:Y:S01]  /*13800*/  LDL.LU R185, [R1+0x468] ;  /* 0x0004680001b97983 */ /* 0x000ea20000300800 */
[----:B------:R-:W-:Y:S03]  /*13810*/  LOP3.LUT R28, R0, 0xffff, RZ, 0xc0, !PT ;  /* 0x0000ffff001c7812 */ /* 0x000fe600078ec0ff */
[----:B------:R1:W3:Y:S01]  /*13820*/  LDL.S16 R102, [R1+0x108] ;  /* 0x0001080001667983 */ /* 0x0002e20000100600 */
[----:B------:R-:W-:Y:S03]  /*13830*/  SHF.R.U32.HI R28, RZ, 0x8, R28 ;  /* 0x00000008ff1c7819 */ /* 0x000fe6000001161c */
[----:B------:R1:W4:Y:S01]  /*13840*/  LDL.S16 R52, [R1+0xf4] ;  /* 0x0000f40001347983 */ /* 0x0003220000100600 */
[----:B------:R-:W-:Y:S03]  /*13850*/  LOP3.LUT R28, R28, 0xffff, RZ, 0xc0, !PT ;  /* 0x0000ffff1c1c7812 */ /* 0x000fe600078ec0ff */
[----:B------:R1:W-:Y:S01]  /*13860*/  @!P6 STL.S16 [R1+0x110], R109 ;  /* 0x0001106d0100e387 */ /* 0x0003e20000100600 */
[----:B------:R-:W-:Y:S02]  /*13870*/  ISETP.LE.U32.AND P6, PT, R149, UR12, PT ;  /* 0x0000000c95007c0c */ /* 0x000fe4000bfc3070 */
[----:B------:R-:W-:Y:S01]  /*13880*/  ISETP.LE.U32.AND P4, PT, R28, UR12, PT ;  /* 0x0000000c1c007c0c */ /* 0x000fe2000bf83070 */
[----:B------:R-:W-:Y:S01]  /*13890*/  STL [R1+0x3f0], R94 ;  /* 0x0003f05e01007387 */ /* 0x000fe20000100800 */
[--C-:B------:R-:W-:Y:S02]  /*138a0*/  SHF.R.U32.HI R28, RZ, 0x10, R0.reuse ;  /* 0x00000010ff1c7819 */ /* 0x100fe40000011600 */
[----:B------:R-:W-:Y:S01]  /*138b0*/  SHF.R.U32.HI R0, RZ, 0x18, R0 ;  /* 0x00000018ff007819 */ /* 0x000fe20000011600 */
[----:B------:R2:W2:Y:S01]  /*138c0*/  LDL.S16 R95, [R1+0xf0] ;  /* 0x0000f000015f7983 */ /* 0x0004a20000100600 */
[----:B------:R-:W-:Y:S05]  /*138d0*/  LOP3.LUT R28, R28, 0xff, RZ, 0xc0, !PT ;  /* 0x000000ff1c1c7812 */ /* 0x000fea00078ec0ff */
[----:B------:R-:W-:Y:S05]  /*138e0*/  @!P6 HFMA2.BF16_V2 R91, -RZ.H0_H0, RZ.H0_H0, -R2.H0_H0 ;  /* 0x200000ffff5be231 */ /* 0x000fea0000340902 */
[----:B------:R-:W-:Y:S01]  /*138f0*/  PRMT R53, R91, 0x7610, R53 ;  /* 0x000076105b357816 */ /* 0x000fe20000000035 */
[----:B------:R1:W-:Y:S03]  /*13900*/  @!P6 STL.S16 [R1+0x104], R91 ;  /* 0x0001045b0100e387 */ /* 0x0003e60000100600 */
[----:B------:R-:W-:Y:S02]  /*13910*/  @!P6 PRMT R2, R53, 0x5410, RZ ;  /* 0x000054103502e816 */ /* 0x000fe400000000ff */
[----:B------:R2:W2:Y:S01]  /*13920*/  LDL.S16 R53, [R1+0xec] ;  /* 0x0000ec0001357983 */ /* 0x0004a20000100600 */
[----:B-1----:R-:W-:Y:S10]  /*13930*/  MUFU.EX2 R109, R58 ;  /* 0x0000003a006d7308 */ /* 0x002ff40000000800 */
[----:B------:R1:W-:Y:S01]  /*13940*/  MUFU.EX2 R91, R43 ;  /* 0x0000002b005b7308 */ /* 0x0003e20000000800 */
[----:B---3--:R-:W-:Y:S02]  /*13950*/  @!P5 HFMA2.BF16_V2 R102, -RZ.H0_H0, RZ.H0_H0, -R49.H0_H0 ;  /* 0x200000ffff66d231 */ /* 0x008fe40000340931 */
[----:B----4-:R-:W-:Y:S03]  /*13960*/  @!P4 HFMA2.BF16_V2 R52, -RZ.H0_H0, RZ.H0_H0, -R48.H0_H0 ;  /* 0x200000ffff34c231 */ /* 0x010fe60000340930 */
[----:B------:R-:W-:Y:S01]  /*13970*/  PRMT R104, R102, 0x7610, R104 ;  /* 0x0000761066687816 */ /* 0x000fe20000000068 */
[----:B------:R3:W-:Y:S01]  /*13980*/  @!P5 STL.S16 [R1+0x108], R102 ;  /* 0x000108660100d387 */ /* 0x0007e20000100600 */
[----:B-1----:R-:W-:Y:S02]  /*13990*/  PRMT R43, R52, 0x7610, R43 ;  /* 0x00007610342b7816 */ /* 0x002fe4000000002b */
[----:B---3--:R-:W-:Y:S02]  /*139a0*/  PRMT R102, R49, 0x5410, R48 ;  /* 0x0000541031667816 */ /* 0x008fe40000000030 */
[----:B------:R-:W-:Y:S02]  /*139b0*/  @!P4 PRMT R48, R43, 0x5410, RZ ;  /* 0x000054102b30c816 */ /* 0x000fe400000000ff */
[----:B------:R-:W-:Y:S01]  /*139c0*/  @!P5 PRMT R49, R104, 0x5410, RZ ;  /* 0x000054106831d816 */ /* 0x000fe200000000ff */
[----:B------:R-:W-:Y:S01]  /*139d0*/  STL [R1+0x3f4], R102 ;  /* 0x0003f46601007387 */ /* 0x000fe20000100800 */
[----:B------:R-:W-:Y:S01]  /*139e0*/  ISETP.LE.U32.AND P5, PT, R28, UR12, PT ;  /* 0x0000000c1c007c0c */ /* 0x000fe2000bfa3070 */
[----:B------:R1:W-:Y:S02]  /*139f0*/  MUFU.EX2 R104, R45 ;  /* 0x0000002d00687308 */ /* 0x0003e40000000800 */
[----:B------:R3:W-:Y:S01]  /*13a00*/  @!P4 STL.S16 [R1+0xf4], R52 ;  /* 0x0000f4340100c387 */ /* 0x0007e20000100600 */
[----:B------:R-:W-:Y:S02]  /*13a10*/  ISETP.LE.U32.AND P4, PT, R0, UR12, PT ;  /* 0x0000000c00007c0c */ /* 0x000fe4000bf83070 */
[----:B------:R-:W-:Y:S01]  /*13a20*/  LOP3.LUT R0, R200, 0xff, RZ, 0xc0, !PT ;  /* 0x000000ffc8007812 */ /* 0x000fe200078ec0ff */
[----:B------:R4:W4:Y:S06]  /*13a30*/  LDL.S16 R43, [R1+0xfc] ;  /* 0x0000fc00012b7983 */ /* 0x00092c0000100600 */
[----:B--2---:R-:W-:Y:S04]  /*13a40*/  @!P5 HFMA2.BF16_V2 R95, -RZ.H0_H0, RZ.H0_H0, -R51.H0_H0 ;  /* 0x200000ffff5fd231 */ /* 0x004fe80000340933 */
[----:B------:R-:W-:Y:S01]  /*13a50*/  @!P4 HFMA2.BF16_V2 R53, -RZ.H0_H0, RZ.H0_H0, -R50.H0_H0 ;  /* 0x200000ffff35c231 */ /* 0x000fe20000340932 */
[----:B------:R-:W-:Y:S04]  /*13a60*/  PRMT R28, R95, 0x7610, R28 ;  /* 0x000076105f1c7816 */ /* 0x000fe8000000001c */
[----:B------:R-:W-:Y:S01]  /*13a70*/  @!P5 PRMT R51, R28, 0x5410, RZ ;  /* 0x000054101c33d816 */ /* 0x000fe200000000ff */
[----:B------:R-:W-:Y:S01]  /*13a80*/  FADD.FTZ R28, R247, R29 ;  /* 0x0000001df71c7221 */ /* 0x000fe20000010000 */
[----:B------:R-:W-:Y:S01]  /*13a90*/  PRMT R44, R53, 0x7610, R44 ;  /* 0x00007610352c7816 */ /* 0x000fe2000000002c */
[----:B------:R-:W-:Y:S03]  /*13aa0*/  FADD.FTZ R29, R114, R31 ;  /* 0x0000001f721d7221 */ /* 0x000fe60000010000 */
[----:B------:R-:W-:Y:S01]  /*13ab0*/  @!P4 PRMT R50, R44, 0x5410, RZ ;  /* 0x000054102c32c816 */ /* 0x000fe200000000ff */
[----:B---3--:R2:W3:Y:S01]  /*13ac0*/  LDL.S16 R52, [R1+0x100] ;  /* 0x0001000001347983 */ /* 0x0084e20000100600 */
[----:B------:R-:W-:Y:S01]  /*13ad0*/  FADD.FTZ R31, R62, R29 ;  /* 0x0000001d3e1f7221 */ /* 0x000fe20000010000 */
[----:B------:R-:W-:Y:S01]  /*13ae0*/  FADD.FTZ R44, R63, R40 ;  /* 0x000000283f2c7221 */ /* 0x000fe20000010000 */
[----:B------:R-:W-:Y:S01]  /*13af0*/  F2FP.BF16.F32.PACK_AB R63, R77, R76 ;  /* 0x0000004c4d3f723e */ /* 0x000fe200000010ff */
[----:B------:R1:W-:Y:S01]  /*13b00*/  @!P5 STL.S16 [R1+0xf0], R95 ;  /* 0x0000f05f0100d387 */ /* 0x0003e20000100600 */
[----:B------:R-:W-:Y:S02]  /*13b10*/  ISETP.LE.U32.AND P5, PT, R0, UR12, PT ;  /* 0x0000000c00007c0c */ /* 0x000fe4000bfa3070 */
[----:B------:R-:W-:Y:S01]  /*13b20*/  LOP3.LUT R0, R200, 0xffff, RZ, 0xc0, !PT ;  /* 0x0000ffffc8007812 */ /* 0x000fe200078ec0ff */
[----:B------:R-:W-:Y:S01]  /*13b30*/  STL [R1+0x3f8], R111 ;  /* 0x0003f86f01007387 */ /* 0x000fe20000100800 */
[C---:B------:R-:W-:Y:S02]  /*13b40*/  PRMT R62, R63.reuse, 0x7632, R62 ;  /* 0x000076323f3e7816 */ /* 0x040fe4000000003e */
[----:B------:R-:W-:Y:S01]  /*13b50*/  SHF.R.U32.HI R0, RZ, 0x8, R0 ;  /* 0x00000008ff007819 */ /* 0x000fe20000011600 */
[----:B------:R-:W2:Y:S01]  /*13b60*/  LDL.64 R134, [R1+0x58] ;  /* 0x0000580001867983 */ /* 0x000ea20000100a00 */
[----:B------:R-:W-:Y:S02]  /*13b70*/  PRMT R99, R63, 0x5410, R62 ;  /* 0x000054103f637816 */ /* 0x000fe4000000003e */
[----:B------:R-:W-:Y:S01]  /*13b80*/  LOP3.LUT R0, R0, 0xffff, RZ, 0xc0, !PT ;  /* 0x0000ffff00007812 */ /* 0x000fe200078ec0ff */
[----:B------:R-:W-:Y:S03]  /*13b90*/  @!P4 STL.S16 [R1+0xec], R53 ;  /* 0x0000ec350100c387 */ /* 0x000fe60000100600 */
[----:B------:R-:W-:Y:S01]  /*13ba0*/  ISETP.LE.U32.AND P4, PT, R0, UR12, PT ;  /* 0x0000000c00007c0c */ /* 0x000fe2000bf83070 */
[----:B------:R-:W2:Y:S01]  /*13bb0*/  LDL.64 R132, [R1+0x68] ;  /* 0x0000680001847983 */ /* 0x000ea20000100a00 */
[----:B------:R-:W-:Y:S04]  /*13bc0*/  SHF.R.U32.HI R0, RZ, 0x10, R200 ;  /* 0x00000010ff007819 */ /* 0x000fe800000116c8 */
[----:B------:R-:W-:Y:S02]  /*13bd0*/  LOP3.LUT R0, R0, 0xff, RZ, 0xc0, !PT ;  /* 0x000000ff00007812 */ /* 0x000fe400078ec0ff */
[----:B-1----:R-:W-:Y:S02]  /*13be0*/  PRMT R95, R61, 0x5410, R60 ;  /* 0x000054103d5f7816 */ /* 0x002fe4000000003c */
[----:B------:R-:W-:Y:S02]  /*13bf0*/  ISETP.LE.U32.AND P6, PT, R0, UR12, PT ;  /* 0x0000000c00007c0c */ /* 0x000fe4000bfc3070 */
[----:B------:R-:W-:Y:S01]  /*13c00*/  SHF.R.U32.HI R0, RZ, 0x18, R200 ;  /* 0x00000018ff007819 */ /* 0x000fe200000116c8 */
[----:B----4-:R-:W-:Y:S05]  /*13c10*/  @!P3 HFMA2.BF16_V2 R43, -RZ.H0_H0, RZ.H0_H0, -R60.H0_H0 ;  /* 0x200000ffff2bb231 */ /* 0x010fea000034093c */
[----:B------:R-:W-:Y:S04]  /*13c20*/  PRMT R41, R43, 0x7610, R41 ;  /* 0x000076102b297816 */ /* 0x000fe80000000029 */
[----:B------:R-:W-:Y:S01]  /*13c30*/  @!P3 PRMT R60, R41, 0x5410, RZ ;  /* 0x00005410293cb816 */ /* 0x000fe200000000ff */
[----:B---3--:R-:W-:Y:S05]  /*13c40*/  @!P1 HFMA2.BF16_V2 R52, -RZ.H0_H0, RZ.H0_H0, -R61.H0_H0 ;  /* 0x200000ffff349231 */ /* 0x008fea000034093d */
[----:B------:R-:W-:Y:S01]  /*13c50*/  PRMT R42, R52, 0x7610, R42 ;  /* 0x00007610342a7816 */ /* 0x000fe2000000002a */
[----:B------:R1:W-:Y:S03]  /*13c60*/  @!P1 STL.S16 [R1+0x100], R52 ;  /* 0x0001003401009387 */ /* 0x0003e60000100600 */
[----:B------:R-:W-:Y:S01]  /*13c70*/  @!P1 PRMT R61, R42, 0x5410, RZ ;  /* 0x000054102a3d9816 */ /* 0x000fe200000000ff */
[----:B------:R3:W-:Y:S01]  /*13c80*/  @!P3 STL.S16 [R1+0xfc], R43 ;  /* 0x0000fc2b0100b387 */ /* 0x0007e20000100600 */
[----:B------:R-:W-:Y:S01]  /*13c90*/  ISETP.LE.U32.AND P3, PT, R0, UR12, PT ;  /* 0x0000000c00007c0c */ /* 0x000fe2000bf63070 */
[----:B------:R-:W-:Y:S02]  /*13ca0*/  IMAD.U32 R0, RZ, RZ, UR25 ;  /* 0x00000019ff007e24 */ /* 0x000fe4000f8e00ff */
[----:B------:R-:W-:Y:S03]  /*13cb0*/  STL [R1+0x3fc], R95 ;  /* 0x0003fc5f01007387 */ /* 0x000fe60000100800 */
[----:B--2---:R-:W-:Y:S01]  /*13cc0*/  LOP3.LUT R0, R135, UR22, R0, 0x96, !PT ;  /* 0x0000001687007c12 */ /* 0x004fe2000f8e9600 */
[----:B------:R2:W4:Y:S01]  /*13cd0*/  LDL.S16 R114, [R1+0x10c] ;  /* 0x00010c0001727983 */ /* 0x0005220000100600 */
[----:B------:R-:W-:Y:S02]  /*13ce0*/  UIADD3 UR22, UR19, 0x2, URZ ;  /* 0x0000000213167890 */ /* 0x000fe4000fffe03f */
[----:B------:R-:W-:Y:S01]  /*13cf0*/  UIADD3 UR19, UR19, 0x3, URZ ;  /* 0x0000000313137890 */ /* 0x000fe2000fffe03f */
[----:B------:R2:W2:Y:S04]  /*13d00*/  LDL.S16 R46, [R1+0xf8] ;  /* 0x0000f800012e7983 */ /* 0x0004a80000100600 */
[----:B------:R2:W2:Y:S04]  /*13d10*/  LDL.S16 R107, [R1+0xe8] ;  /* 0x0000e800016b7983 */ /* 0x0004a80000100600 */
[----:B------:R2:W2:Y:S01]  /*13d20*/  LDL.S16 R80, [R1+0xe4] ;  /* 0x0000e40001507983 */ /* 0x0004a20000100600 */
[----:B-1----:R-:W-:Y:S04]  /*13d30*/  IMAD.WIDE.U32 R52, R0, -0x326172a9, RZ ;  /* 0xcd9e8d5700347825 */ /* 0x002fe800078e00ff */
[----:B------:R-:W-:Y:S01]  /*13d40*/  FADD.FTZ R0, R105, R28 ;  /* 0x0000001c69007221 */ /* 0x000fe20000010000 */
[----:B------:R-:W2:Y:S01]  /*13d50*/  LDL.64 R230, [R1+0x90] ;  /* 0x0000900001e67983 */ /* 0x000ea20000100a00 */
[----:B------:R1:W1:Y:S01]  /*13d60*/  MUFU.EX2 R105, R59 ;  /* 0x0000003b00697308 */ /* 0x0002620000000800 */
[----:B------:R-:W-:Y:S01]  /*13d70*/  LOP3.LUT R28, R53, UR18, R170, 0x96, !PT ;  /* 0x00000012351c7c12 */ /* 0x000fe2000f8e96aa */
[----:B------:R-:W-:Y:S01]  /*13d80*/  FADD.FTZ R45, R108, R0 ;  /* 0x000000006c2d7221 */ /* 0x000fe20000010000 */
[----:B------:R-:W-:Y:S01]  /*13d90*/  LOP3.LUT R42, R185, UR26, R52, 0x96, !PT ;  /* 0x0000001ab92a7c12 */ /* 0x000fe2000f8e9634 */
[----:B------:R-:W-:Y:S01]  /*13da0*/  FADD.FTZ R0, R69, R30 ;  /* 0x0000001e45007221 */ /* 0x000fe20000010000 */
[----:B------:R-:W-:Y:S01]  /*13db0*/  F2FP.BF16.F32.PACK_AB R69, R106, R120 ;  /* 0x000000786a45723e */ /* 0x000fe200000010ff */
[----:B------:R-:W-:Y:S04]  /*13dc0*/  IMAD.WIDE.U32 R28, R28, -0x2daee0ad, RZ ;  /* 0xd2511f531c1c7825 */ /* 0x000fe800078e00ff */
[----:B------:R-:W-:Y:S01]  /*13dd0*/  MUFU.EX2 R108, R209 ;  /* 0x000000d1006c7308 */ /* 0x000fe20000000800 */
[----:B---3--:R-:W-:Y:S01]  /*13de0*/  IMAD.WIDE.U32 R42, R42, -0x2daee0ad, RZ ;  /* 0xd2511f532a2a7825 */ /* 0x008fe200078e00ff */
[----:B------:R-:W-:Y:S04]  /*13df0*/  LOP3.LUT R40, R29, UR17, R132, 0x96, !PT ;  /* 0x000000111d287c12 */ /* 0x000fe8000f8e9684 */
[----:B------:R-:W-:Y:S01]  /*13e00*/  LOP3.LUT R28, R43, UR11, R28, 0x96, !PT ;  /* 0x0000000b2b1c7c12 */ /* 0x000fe2000f8e961c */
[----:B------:R-:W-:Y:S01]  /*13e10*/  IMAD.WIDE.U32 R40, R40, -0x326172a9, RZ ;  /* 0xcd9e8d5728287825 */ /* 0x000fe200078e00ff */
[----:B-1----:R-:W-:Y:S03]  /*13e20*/  F2FP.BF16.F32.PACK_AB R59, R130, R125 ;  /* 0x0000007d823b723e */ /* 0x002fe600000010ff */
[----:B------:R-:W-:Y:S01]  /*13e30*/  IMAD.WIDE.U32 R28, R28, -0x326172a9, RZ ;  /* 0xcd9e8d571c1c7825 */ /* 0x000fe200078e00ff */
[----:B------:R-:W-:Y:S02]  /*13e40*/  LOP3.LUT R30, R41, UR16, R184, 0x96, !PT ;  /* 0x00000010291e7c12 */ /* 0x000fe4000f8e96b8 */
[----:B------:R-:W-:Y:S01]  /*13e50*/  PRMT R58, R59, 0x7632, R58 ;  /* 0x000076323b3a7816 */ /* 0x000fe2000000003a */
[----:B------:R-:W-:Y:S01]  /*13e60*/  FADD.FTZ R41, R65, R31 ;  /* 0x0000001f41297221 */ /* 0x000fe20000010000 */
[----:B------:R-:W-:Y:S01]  /*13e70*/  LOP3.LUT R40, R29, UR10, R40, 0x96, !PT ;  /* 0x0000000a1d287c12 */ /* 0x000fe2000f8e9628 */
[----:B------:R-:W-:Y:S04]  /*13e80*/  IMAD.WIDE.U32 R30, R30, -0x2daee0ad, RZ ;  /* 0xd2511f531e1e7825 */ /* 0x000fe800078e00ff */
[----:B------:R-:W-:Y:S01]  /*13e90*/  FADD.FTZ R29, R73, R45 ;  /* 0x0000002d491d7221 */ /* 0x000fe20000010000 */
[----:B------:R-:W-:Y:S01]  /*13ea0*/  F2FP.BF16.F32.PACK_AB R45, R88, R79 ;  /* 0x0000004f582d723e */ /* 0x000fe200000010ff */
[----:B------:R-:W-:Y:S01]  /*13eb0*/  IMAD.WIDE.U32 R162, R40, -0x2daee0ad, RZ ;  /* 0xd2511f5328a27825 */ /* 0x000fe200078e00ff */
[----:B------:R-:W-:Y:S02]  /*13ec0*/  LOP3.LUT R42, R31, UR9, R42, 0x96, !PT ;  /* 0x000000091f2a7c12 */ /* 0x000fe4000f8e962a */
[----:B------:R-:W-:Y:S01]  /*13ed0*/  F2FP.BF16.F32.PACK_AB R73, R205, R206 ;  /* 0x000000cecd49723e */ /* 0x000fe200000010ff */
[----:B------:R-:W-:Y:S01]  /*13ee0*/  FADD.FTZ R31, R196, R29 ;  /* 0x0000001dc41f7221 */ /* 0x000fe20000010000 */
[----:B------:R-:W-:Y:S01]  /*13ef0*/  LOP3.LUT R148, R163, UR8, R30, 0x96, !PT ;  /* 0x00000008a3947c12 */ /* 0x000fe2000f8e961e */
[----:B------:R-:W-:Y:S01]  /*13f00*/  STL.64 [R1+0x40], R162 ;  /* 0x000040a201007387 */ /* 0x000fe20000100a00 */
[--C-:B------:R-:W-:Y:S01]  /*13f10*/  FADD.FTZ R30, R71, R44.reuse ;  /* 0x0000002c471e7221 */ /* 0x100fe20000010000 */
[----:B------:R-:W-:Y:S01]  /*13f20*/  PRMT R44, R45, 0x7632, R44 ;  /* 0x000076322d2c7816 */ /* 0x000fe2000000002c */
[----:B------:R-:W-:Y:S01]  /*13f30*/  IMAD.WIDE.U32 R246, R42, -0x326172a9, RZ ;  /* 0xcd9e8d572af67825 */ /* 0x000fe200078e00ff */
[----:B------:R-:W-:Y:S03]  /*13f40*/  F2FP.BF16.F32.PACK_AB R71, R105, R109 ;  /* 0x0000006d6947723e */ /* 0x000fe600000010ff */
[----:B------:R-:W-:Y:S01]  /*13f50*/  IMAD.WIDE.U32 R148, R148, -0x326172a9, RZ ;  /* 0xcd9e8d5794947825 */ /* 0x000fe200078e00ff */
[----:B------:R-:W-:Y:S03]  /*13f60*/  LOP3.LUT R150, R247, UR23, R28, 0x96, !PT ;  /* 0x00000017f7967c12 */ /* 0x000fe6000f8e961c */
[----:B------:R-:W-:Y:S01]  /*13f70*/  FADD.FTZ R28, R76, R0 ;  /* 0x000000004c1c7221 */ /* 0x000fe20000010000 */
[----:B------:R-:W-:Y:S01]  /*13f80*/  LOP3.LUT R0, R149, UR6, R246, 0x96, !PT ;  /* 0x0000000695007c12 */ /* 0x000fe2000f8e96f6 */
[----:B------:R-:W-:Y:S04]  /*13f90*/  IMAD.WIDE.U32 R150, R150, -0x2daee0ad, RZ ;  /* 0xd2511f5396967825 */ /* 0x000fe800078e00ff */
[----:B------:R-:W-:Y:S01]  /*13fa0*/  FADD.FTZ R42, R77, R28 ;  /* 0x0000001c4d2a7221 */ /* 0x000fe20000010000 */
[----:B------:R-:W-:Y:S01]  /*13fb0*/  MUFU.EX2 R76, R86 ;  /* 0x00000056004c7308 */ /* 0x000fe20000000800 */
[C---:B------:R-:W-:Y:S02]  /*13fc0*/  LOP3.LUT R29, R0.reuse, 0xff, RZ, 0xc0, !PT ;  /* 0x000000ff001d7812 */ /* 0x040fe400078ec0ff */
[----:B------:R-:W-:Y:S02]  /*13fd0*/  LOP3.LUT R28, R0, 0xffff, RZ, 0xc0, !PT ;  /* 0x0000ffff001c7812 */ /* 0x000fe400078ec0ff */
[----:B------:R-:W-:Y:S02]  /*13fe0*/  F2FP.BF16.F32.PACK_AB R77, R204, R203 ;  /* 0x000000cbcc4d723e */ /* 0x000fe400000010ff */
[----:B------:R-:W-:Y:S03]  /*13ff0*/  SHF.R.U32.HI R28, RZ, 0x8, R28 ;  /* 0x00000008ff1c7819 */ /* 0x000fe6000001161c */
[----:B------:R-:W-:Y:S01]  /*14000*/  MUFU.EX2 R86, R189 ;  /* 0x000000bd00567308 */ /* 0x000fe20000000800 */
[----:B------:R-:W-:Y:S01]  /*14010*/  LOP3.LUT R28, R28, 0xffff, RZ, 0xc0, !PT ;  /* 0x0000ffff1c1c7812 */ /* 0x000fe200078ec0ff */
[----:B----4-:R-:W-:Y:S02]  /*14020*/  @!P0 HFMA2.BF16_V2 R114, -RZ.H0_H0, RZ.H0_H0, -R63.H0_H0 ;  /* 0x200000ffff728231 */ /* 0x010fe4000034093f */
[----:B--2---:R-:W-:Y:S03]  /*14030*/  @!P2 HFMA2.BF16_V2 R46, -RZ.H0_H0, RZ.H0_H0, -R62.H0_H0 ;  /* 0x200000ffff2ea231 */ /* 0x004fe6000034093e */
[----:B------:R-:W-:Y:S01]  /*14040*/  PRMT R43, R114, 0x7610, R43 ;  /* 0x00007610722b7816 */ /* 0x000fe2000000002b */
[----:B------:R1:W-:Y:S01]  /*14050*/  @!P0 STL.S16 [R1+0x10c], R114 ;  /* 0x00010c7201008387 */ /* 0x0003e20000100600 */
[----:B------:R-:W-:Y:S02]  /*14060*/  @!P5 HFMA2.BF16_V2 R107, -RZ.H0_H0, RZ.H0_H0, -R45.H0_H0 ;  /* 0x200000ffff6bd231 */ /* 0x000fe4000034092d */
[----:B------:R-:W-:Y:S01]  /*14070*/  @!P0 PRMT R63, R43, 0x5410, RZ ;  /* 0x000054102b3f8816 */ /* 0x000fe200000000ff */
[----:B------:R-:W-:Y:S01]  /*14080*/  STL [R1+0x400], R99 ;  /* 0x0004006301007387 */ /* 0x000fe20000100800 */
[----:B------:R-:W-:Y:S01]  /*14090*/  ISETP.LE.U32.AND P0, PT, R29, UR12, PT ;  /* 0x0000000c1d007c0c */ /* 0x000fe2000bf03070 */
[----:B------:R-:W-:Y:S01]  /*140a0*/  @!P4 HFMA2.BF16_V2 R80, -RZ.H0_H0, RZ.H0_H0, -R44.H0_H0 ;  /* 0x200000ffff50c231 */ /* 0x000fe2000034092c */
[----:B------:R-:W-:Y:S01]  /*140b0*/  PRMT R40, R46, 0x7610, R40 ;  /* 0x000076102e287816 */ /* 0x000fe20000000028 */
[----:B------:R-:W2:Y:S01]  /*140c0*/  LDL.64 R220, [R1+0x78] ;  /* 0x0000780001dc7983 */ /* 0x000ea20000100a00 */
[----:B------:R-:W-:Y:S01]  /*140d0*/  FADD.FTZ R29, R79, R41 ;  /* 0x000000294f1d7221 */ /* 0x000fe20000010000 */
[----:B------:R-:W-:Y:S02]  /*140e0*/  F2FP.BF16.F32.PACK_AB R79, R68, R126 ;  /* 0x0000007e444f723e */ /* 0x000fe400000010ff */
[----:B------:R-:W-:Y:S01]  /*140f0*/  @!P2 PRMT R62, R40, 0x5410, RZ ;  /* 0x00005410283ea816 */ /* 0x000fe200000000ff */
[----:B------:R3:W-:Y:S01]  /*14100*/  @!P2 STL.S16 [R1+0xf8], R46 ;  /* 0x0000f82e0100a387 */ /* 0x0007e20000100600 */
[----:B------:R-:W-:Y:S01]  /*14110*/  ISETP.LE.U32.AND P2, PT, R28, UR12, PT ;  /* 0x0000000c1c007c0c */ /* 0x000fe2000bf43070 */
[--C-:B------:R-:W-:Y:S01]  /*14120*/  FADD.FTZ R28, R89, R30.reuse ;  /* 0x0000001e591c7221 */ /* 0x100fe20000010000 */
[----:B------:R-:W-:Y:S01]  /*14130*/  PRMT R30, R107, 0x7610, R30 ;  /* 0x000076106b1e7816 */ /* 0x000fe2000000001e */
[----:B------:R-:W-:Y:S02]  /*14140*/  @!P5 STL.S16 [R1+0xe8], R107 ;  /* 0x0000e86b0100d387 */ /* 0x000fe40000100600 */
[----:B------:R-:W-:Y:S01]  /*14150*/  FADD.FTZ R43, R90, R28 ;  /* 0x0000001c5a2b7221 */ /* 0x000fe20000010000 */
[--C-:B------:R-:W-:Y:S01]  /*14160*/  SHF.R.U32.HI R28, RZ, 0x18, R0.reuse ;  /* 0x00000018ff1c7819 */ /* 0x100fe20000011600 */
[----:B------:R4:W-:Y:S01]  /*14170*/  @!P4 STL.S16 [R1+0xe4], R80 ;  /* 0x0000e4500100c387 */ /* 0x0009e20000100600 */
[----:B------:R-:W-:Y:S01]  /*14180*/  SHF.R.U32.HI R0, RZ, 0x10, R0 ;  /* 0x00000010ff007819 */ /* 0x000fe20000011600 */
[----:B------:R-:W-:Y:S01]  /*14190*/  MUFU.EX2 R90, R82 ;  /* 0x00000052005a7308 */ /* 0x000fe20000000800 */
[----:B-1----:R-:W-:Y:S02]  /*141a0*/  PRMT R114, R45, 0x5410, R44 ;  /* 0x000054102d727816 */ /* 0x002fe4000000002c */
[----:B------:R-:W-:Y:S02]  /*141b0*/  @!P5 PRMT R45, R30, 0x5410, RZ ;  /* 0x000054101e2dd816 */ /* 0x000fe400000000ff */
[----:B------:R-:W-:Y:S01]  /*141c0*/  LOP3.LUT R30, R53, UR18, R230, 0x96, !PT ;  /* 0x00000012351e7c12 */ /* 0x000fe2000f8e96e6 */
[----:B------:R-:W-:Y:S01]  /*141d0*/  STL [R1+0x404], R114 ;  /* 0x0004047201007387 */ /* 0x000fe20000100800 */
[----:B------:R-:W-:Y:S03]  /*141e0*/  ISETP.LE.U32.AND P5, PT, R28, UR12, PT ;  /* 0x0000000c1c007c0c */ /* 0x000fe6000bfa3070 */
[----:B------:R1:W-:Y:S01]  /*141f0*/  MUFU.EX2 R82, R75 ;  /* 0x0000004b00527308 */ /* 0x0003e20000000800 */
[----:B------:R-:W-:Y:S02]  /*14200*/  LOP3.LUT R28, R0, 0xff, RZ, 0xc0, !PT ;  /* 0x000000ff001c7812 */ /* 0x000fe400078ec0ff */
[----:B------:R-:W-:Y:S01]  /*14210*/  LOP3.LUT R0, R193, UR26, R52, 0x96, !PT ;  /* 0x0000001ac1007c12 */ /* 0x000fe2000f8e9634 */
[--C-:B---3--:R-:W-:Y:S01]  /*14220*/  FADD.FTZ R46, R88, R29.reuse ;  /* 0x0000001d582e7221 */ /* 0x108fe20000010000 */
[----:B------:R-:W-:Y:S03]  /*14230*/  PRMT R29, R80, 0x7610, R29 ;  /* 0x00007610501d7816 */ /* 0x000fe6000000001d */
[----:B------:R-:W-:Y:S02]  /*14240*/  IMAD.WIDE.U32 R54, R0, -0x2daee0ad, RZ ;  /* 0xd2511f5300367825 */ /* 0x000fe400078e00ff */
[----:B------:R-:W-:Y:S01]  /*14250*/  MUFU.EX2 R88, R74 ;  /* 0x0000004a00587308 */ /* 0x000fe20000000800 */
[----:B------:R-:W-:Y:S01]  /*14260*/  @!P4 PRMT R44, R29, 0x5410, RZ ;  /* 0x000054101d2cc816 */ /* 0x000fe200000000ff */
[----:B------:R-:W-:Y:S01]  /*14270*/  FADD.FTZ R29, R191, R31 ;  /* 0x0000001fbf1d7221 */ /* 0x000fe20000010000 */
[----:B------:R-:W-:Y:S01]  /*14280*/  ISETP.LE.U32.AND P4, PT, R28, UR12, PT ;  /* 0x0000000c1c007c0c */ /* 0x000fe2000bf83070 */
[----:B----4-:R4:W3:Y:S01]  /*14290*/  LDL.S16 R80, [R1+0x12c] ;  /* 0x00012c0001507983 */ /* 0x0108e20000100600 */
[----:B------:R-:W-:Y:S04]  /*142a0*/  IMAD.WIDE.U32 R30, R30, -0x2daee0ad, RZ ;  /* 0xd2511f531e1e7825 */ /* 0x000fe800078e00ff */
[----:B------:R-:W-:Y:S01]  /*142b0*/  FADD.FTZ R53, R190, R29 ;  /* 0x0000001dbe357221 */ /* 0x000fe20000010000 */
[----:B------:R-:W-:Y:S01]  /*142c0*/  MUFU.EX2 R107, R210 ;  /* 0x000000d2006b7308 */ /* 0x000fe20000000800 */
[----:B-1----:R-:W-:Y:S02]  /*142d0*/  F2FP.BF16.F32.PACK_AB R75, R153, R142 ;  /* 0x0000008e994b723e */ /* 0x002fe400000010ff */
[----:B------:R-:W-:Y:S02]  /*142e0*/  LOP3.LUT R30, R55, UR11, R30, 0x96, !PT ;  /* 0x0000000b371e7c12 */ /* 0x000fe4000f8e961e */
[----:B------:R-:W-:Y:S02]  /*142f0*/  F2FP.BF16.F32.PACK_AB R55, R122, R124 ;  /* 0x0000007c7a37723e */ /* 0x000fe400000010ff */
[----:B--2---:R-:W-:Y:S01]  /*14300*/  LOP3.LUT R0, R31, UR17, R220, 0x96, !PT ;  /* 0x000000111f007c12 */ /* 0x004fe2000f8e96dc */
[----:B------:R-:W-:Y:S04]  /*14310*/  IMAD.WIDE.U32 R30, R30, -0x326172a9, RZ ;  /* 0xcd9e8d571e1e7825 */ /* 0x000fe800078e00ff */
[----:B------:R-:W-:Y:S04]  /*14320*/  IMAD.WIDE.U32 R40, R0, -0x326172a9, RZ ;  /* 0xcd9e8d5700287825 */ /* 0x000fe800078e00ff */
[----:B------:R-:W-:Y:S01]  /*14330*/  FADD.FTZ R0, R125, R42 ;  /* 0x0000002a7d007221 */ /* 0x000fe20000010000 */
[----:B------:R-:W-:Y:S03]  /*14340*/  LOP3.LUT R28, R41, UR16, R192, 0x96, !PT ;  /* 0x00000010291c7c12 */ /* 0x000fe6000f8e96c0 */
[----:B------:R-:W-:Y:S01]  /*14350*/  FADD.FTZ R42, R130, R0 ;  /* 0x00000000822a7221 */ /* 0x000fe20000010000 */
[----:B------:R-:W-:Y:S01]  /*14360*/  F2FP.BF16.F32.PACK_AB R41, R84, R136 ;  /* 0x000000885429723e */ /* 0x000fe200000010ff */
[--C-:B------:R-:W-:Y:S01]  /*14370*/  FADD.FTZ R0, R136, R46.reuse ;  /* 0x0000002e88007221 */ /* 0x100fe20000010000 */
[----:B------:R-:W-:Y:S01]  /*14380*/  PRMT R46, R47, 0x7632, R46 ;  /* 0x000076322f2e7816 */ /* 0x000fe2000000002e */
[----:B------:R-:W-:Y:S01]  /*14390*/  IMAD.WIDE.U32 R28, R28, -0x2daee0ad, RZ ;  /* 0xd2511f531c1c7825 */ /* 0x000fe200078e00ff */
[----:B------:R-:W-:Y:S03]  /*143a0*/  MUFU.EX2 R136, R211 ;  /* 0x000000d300887308 */ /* 0x000fe60000000800 */
[----:B------:R-:W-:Y:S01]  /*143b0*/  FADD.FTZ R52, R84, R0 ;  /* 0x0000000054347221 */ /* 0x000fe20000010000 */
[----:B------:R-:W-:Y:S02]  /*143c0*/  LOP3.LUT R0, R31, UR10, R40, 0x96, !PT ;  /* 0x0000000a1f007c12 */ /* 0x000fe4000f8e9628 */
[----:B------:R-:W-:Y:S03]  /*143d0*/  LOP3.LUT R29, R29, UR9, R54, 0x96, !PT ;  /* 0x000000091d1d7c12 */ /* 0x000fe6000f8e9636 */
[----:B------:R-:W-:Y:S04]  /*143e0*/  IMAD.WIDE.U32 R156, R0, -0x2daee0ad, RZ ;  /* 0xd2511f53009c7825 */ /* 0x000fe800078e00ff */
[----:B------:R-:W-:Y:S01]  /*143f0*/  FADD.FTZ R0, R123, R43 ;  /* 0x0000002b7b007221 */ /* 0x000fe20000010000 */
[----:B------:R-:W-:Y:S01]  /*14400*/  MUFU.EX2 R84, R226 ;  /* 0x000000e200547308 */ /* 0x000fe20000000800 */
[----:B------:R-:W-:Y:S01]  /*14410*/  F2FP.BF16.F32.PACK_AB R43, R91, R123 ;  /* 0x0000007b5b2b723e */ /* 0x000fe200000010ff */
[----:B------:R-:W-:Y:S01]  /*14420*/  IMAD.WIDE.U32 R244, R29, -0x326172a9, RZ ;  /* 0xcd9e8d571df47825 */ /* 0x000fe200078e00ff */
[----:B------:R-:W-:Y:S01]  /*14430*/  LOP3.LUT R164, R157, UR8, R28, 0x96, !PT ;  /* 0x000000089da47c12 */ /* 0x000fe2000f8e961c */
[----:B------:R1:W-:Y:S01]  /*14440*/  STL.64 [R1+0x70], R156 ;  /* 0x0000709c01007387 */ /* 0x0003e20000100a00 */
[----:B------:R-:W-:Y:S01]  /*14450*/  F2FP.BF16.F32.PACK_AB R29, R104, R115 ;  /* 0x00000073681d723e */ /* 0x000fe200000010ff */
[----:B------:R-:W-:Y:S01]  /*14460*/  FADD.FTZ R28, R124, R42 ;  /* 0x0000002a7c1c7221 */ /* 0x000fe20000010000 */
[----:B------:R-:W-:Y:S01]  /*14470*/  LOP3.LUT R152, R245, UR23, R30, 0x96, !PT ;  /* 0x00000017f5987c12 */ /* 0x000fe2000f8e961e */
[----:B------:R4:W2:Y:S01]  /*14480*/  LDL.S16 R89, [R1+0x158] ;  /* 0x0001580001597983 */ /* 0x0008a20000100600 */
[----:B------:R-:W-:Y:S01]  /*14490*/  FADD.FTZ R31, R91, R0 ;  /* 0x000000005b1f7221 */ /* 0x000fe20000010000 */
[----:B------:R-:W-:Y:S01]  /*144a0*/  FADD.FTZ R40, R122, R28 ;  /* 0x0000001c7a287221 */ /* 0x000fe20000010000 */
[----:B------:R-:W-:Y:S01]  /*144b0*/  FADD.FTZ R28, R115, R52 ;  /* 0x00000034731c7221 */ /* 0x000fe20000010000 */
[----:B------:R-:W-:Y:S01]  /*144c0*/  PRMT R115, R47, 0x5410, R46 ;  /* 0x000054102f737816 */ /* 0x000fe2000000002e */
[----:B---3--:R-:W-:Y:S01]  /*144d0*/  @!P6 HFMA2.BF16_V2 R80, -RZ.H0_H0, RZ.H0_H0, -R47.H0_H0 ;  /* 0x200000ffff50e231 */ /* 0x008fe2000034092f */
[----:B------:R4:W3:Y:S01]  /*144e0*/  LDL.S16 R65, [R1+0x15c] ;  /* 0x00015c0001417983 */ /* 0x0008e20000100600 */
[----:B------:R-:W-:Y:S04]  /*144f0*/  IMAD.WIDE.U32 R164, R164, -0x326172a9, RZ ;  /* 0xcd9e8d57a4a47825 */ /* 0x000fe800078e00ff */
[----:B------:R-:W-:Y:S01]  /*14500*/  FADD.FTZ R0, R199, R53 ;  /* 0x00000035c7007221 */ /* 0x000fe20000010000 */
[----:B------:R-:W-:Y:S01]  /*14510*/  PRMT R125, R80, 0x7610, R125 ;  /* 0x00007610507d7816 */ /* 0x000fe2000000007d */
[----:B------:R4:W-:Y:S01]  /*14520*/  @!P6 STL.S16 [R1+0x12c], R80 ;  /* 0x00012c500100e387 */ /* 0x0009e20000100600 */
[----:B------:R-:W-:Y:S01]  /*14530*/  F2FP.BF16.F32.PACK_AB R53, R202, R199 ;  /* 0x000000c7ca35723e */ /* 0x000fe200000010ff */
[----:B------:R-:W-:Y:S01]  /*14540*/  FADD.FTZ R54, R104, R28 ;  /* 0x0000001c68367221 */ /* 0x000fe20000010000 */
[----:B------:R-:W-:Y:S01]  /*14550*/  @!P6 PRMT R47, R125, 0x5410, RZ ;  /* 0x000054107d2fe816 */ /* 0x000fe200000000ff */
[----:B------:R-:W-:Y:S01]  /*14560*/  STL [R1+0x408], R115 ;  /* 0x0004087301007387 */ /* 0x000fe20000100800 */
[----:B------:R-:W-:Y:S01]  /*14570*/  FADD.FTZ R42, R202, R0 ;  /* 0x00000000ca2a7221 */ /* 0x000fe20000010000 */
[----:B------:R-:W-:Y:S01]  /*14580*/  LOP3.LUT R0, R165, UR6, R244, 0x96, !PT ;  /* 0x00000006a5007c12 */ /* 0x000fe2000f8e96f4 */
[----:B------:R-:W-:Y:S01]  /*14590*/  MUFU.EX2 R104, R119 ;  /* 0x0000007700687308 */ /* 0x000fe20000000800 */
[----:B------:R2:W3:Y:S02]  /*145a0*/  LDL.S16 R130, [R1+0x168] ;  /* 0x0001680001827983 */ /* 0x0004e40000100600 */
[C---:B------:R-:W-:Y:S02]  /*145b0*/  LOP3.LUT R30, R0.reuse, 0xff, RZ, 0xc0, !PT ;  /* 0x000000ff001e7812 */ /* 0x040fe400078ec0ff */
[----:B------:R-:W-:Y:S01]  /*145c0*/  LOP3.LUT R28, R0, 0xffff, RZ, 0xc0, !PT ;  /* 0x0000ffff001c7812 */ /* 0x000fe200078ec0ff */
[----:B------:R2:W3:Y:S01]  /*145d0*/  LDL.S16 R125, [R1+0x164] ;  /* 0x00016400017d7983 */ /* 0x0004e20000100600 */
[----:B------:R-:W-:Y:S01]  /*145e0*/  ISETP.LE.U32.AND P6, PT, R30, UR12, PT ;  /* 0x0000000c1e007c0c */ /* 0x000fe2000bfc3070 */
[----:B------:R-:W-:Y:S01]  /*145f0*/  FADD.FTZ R30, R121, R31 ;  /* 0x0000001f791e7221 */ /* 0x000fe20000010000 */
[C---:B------:R-:W-:Y:S01]  /*14600*/  F2FP.BF16.F32.PACK_AB R31, R110.reuse, R121 ;  /* 0x000000796e1f723e */ /* 0x040fe200000010ff */
[----:B-1----:R-:W-:Y:S01]  /*14610*/  MUFU.EX2 R156, R238 ;  /* 0x000000ee009c7308 */ /* 0x002fe20000000800 */
[----:B------:R-:W-:Y:S01]  /*14620*/  SHF.R.U32.HI R28, RZ, 0x8, R28 ;  /* 0x00000008ff1c7819 */ /* 0x000fe2000001161c */
[----:B------:R-:W-:Y:S01]  /*14630*/  FADD.FTZ R52, R110, R30 ;  /* 0x0000001e6e347221 */ /* 0x000fe20000010000 */
[----:B------:R-:W-:Y:S02]  /*14640*/  FADD.FTZ R30, R203, R42 ;  /* 0x0000002acb1e7221 */ /* 0x000fe40000010000 */
[----:B------:R-:W-:Y:S02]  /*14650*/  LOP3.LUT R28, R28, 0xffff, RZ, 0xc0, !PT ;  /* 0x0000ffff1c1c7812 */ /* 0x000fe400078ec0ff */
[----:B------:R-:W-:Y:S03]  /*14660*/  FADD.FTZ R42, R204, R30 ;  /* 0x0000001ecc2a7221 */ /* 0x000fe60000010000 */
[----:B------:R-:W-:Y:S01]  /*14670*/  MUFU.EX2 R157, R198 ;  /* 0x000000c6009d7308 */ /* 0x000fe20000000800 */
[----:B------:R-:W-:Y:S01]  /*14680*/  ISETP.LE.U32.AND P1, PT, R28, UR12, PT ;  /* 0x0000000c1c007c0c */ /* 0x000fe2000bf23070 */
[--C-:B------:R-:W-:Y:S01]  /*14690*/  FADD.FTZ R28, R126, R40.reuse ;  /* 0x000000287e1c7221 */ /* 0x100fe20000010000 */
[----:B------:R-:W-:Y:S07]  /*146a0*/  PRMT R40, R41, 0x7632, R40 ;  /* 0x0000763229287816 */ /* 0x000fee0000000028 */
[----:B----4-:R-:W-:Y:S10]  /*146b0*/  MUFU.EX2 R80, R227 ;  /* 0x000000e300507308 */ /* 0x010ff40000000800 */
[----:B------:R-:W1:Y:S02]  /*146c0*/  MUFU.EX2 R126, R92 ;  /* 0x0000005c007e7308 */ /* 0x000e640000000800 */
[----:B-1----:R-:W-:Y:S02]  /*146d0*/  F2FP.BF16.F32.PACK_AB R189, R93, R126 ;  /* 0x0000007e5dbd723e */ /* 0x002fe400000010ff */
[----:B------:R-:W-:Y:S01]  /*146e0*/  F2FP.BF16.F32.PACK_AB R92, R188, R186 ;  /* 0x000000babc5c723e */ /* 0x000fe200000010ff */
[----:B--2---:R-:W-:Y:S05]  /*146f0*/  @!P3 HFMA2.BF16_V2 R89, -RZ.H0_H0, RZ.H0_H0, -R46.H0_H0 ;  /* 0x200000ffff59b231 */ /* 0x004fea000034092e */
[----:B------:R-:W-:Y:S01]  /*14700*/  PRMT R91, R89, 0x7610, R91 ;  /* 0x00007610595b7816 */ /* 0x000fe2000000005b */
[----:B------:R1:W-:Y:S01]  /*14710*/  @!P3 STL.S16 [R1+0x158], R89 ;  /* 0x000158590100b387 */ /* 0x0003e20000100600 */
[----:B---3--:R-:W-:Y:S02]  /*14720*/  @!P0 HFMA2.BF16_V2 R65, -RZ.H0_H0, RZ.H0_H0, -R57.H0_H0 ;  /* 0x200000ffff418231 */ /* 0x008fe40000340939 */
[----:B------:R-:W-:Y:S02]  /*14730*/  @!P3 PRMT R46, R91, 0x5410, RZ ;  /* 0x000054105b2eb816 */ /* 0x000fe400000000ff */
[----:B------:R2:W3:Y:S01]  /*14740*/  LDL.S16 R91, [R1+0x160] ;  /* 0x00016000015b7983 */ /* 0x0004e20000100600 */
[----:B------:R-:W-:Y:S03]  /*14750*/  PRMT R119, R65, 0x7610, R119 ;  /* 0x0000761041777816 */ /* 0x000fe60000000077 */
[----:B------:R4:W-:Y:S01]  /*14760*/  @!P0 STL.S16 [R1+0x15c], R65 ;  /* 0x00015c4101008387 */ /* 0x0009e20000100600 */
[----:B------:R-:W-:Y:S02]  /*14770*/  @!P0 PRMT R57, R119, 0x5410, RZ ;  /* 0x0000541077398816 */ /* 0x000fe400000000ff */
[----:B------:R-:W-:Y:S01]  /*14780*/  PRMT R119, R59, 0x5410, R58 ;  /* 0x000054103b777816 */ /* 0x000fe2000000003a */
[----:B------:R-:W-:Y:S01]  /*14790*/  STL [R1+0x36c], R118 ;  /* 0x00036c7601007387 */ /* 0x000fe20000100800 */
[----:B------:R-:W-:Y:S03]  /*147a0*/  @!P2 HFMA2.BF16_V2 R130, -RZ.H0_H0, RZ.H0_H0, -R56.H0_H0 ;  /* 0x200000ffff82a231 */ /* 0x000fe60000340938 */
[----:B------:R2:W2:Y:S01]  /*147b0*/  LDL.S16 R122, [R1+0x174] ;  /* 0x00017400017a7983 */ /* 0x0004a20000100600 */
[----:B------:R-:W-:Y:S01]  /*147c0*/  @!P4 HFMA2.BF16_V2 R125, -RZ.H0_H0, RZ.H0_H0, -R59.H0_H0 ;  /* 0x200000ffff7dc231 */ /* 0x000fe2000034093b */
[----:B------:R-:W-:Y:S02]  /*147d0*/  PRMT R30, R130, 0x7610, R30 ;  /* 0x00007610821e7816 */ /* 0x000fe4000000001e */
[----:B------:R2:W2:Y:S02]  /*147e0*/  LDL.S16 R121, [R1+0x170] ;  /* 0x0001700001797983 */ /* 0x0004a40000100600 */
[----:B------:R-:W-:Y:S01]  /*147f0*/  @!P2 PRMT R56, R30, 0x5410, RZ ;  /* 0x000054101e38a816 */ /* 0x000fe200000000ff */
[----:B------:R-:W-:Y:S01]  /*14800*/  FADD.FTZ R30, R120, R54 ;  /* 0x00000036781e7221 */ /* 0x000fe20000010000 */
[----:B------:R-:W-:Y:S01]  /*14810*/  PRMT R123, R125, 0x7610, R123 ;  /* 0x000076107d7b7816 */ /* 0x000fe2000000007b */
[----:B------:R4:W-:Y:S01]  /*14820*/  @!P2 STL.S16 [R1+0x168], R130 ;  /* 0x000168820100a387 */ /* 0x0009e20000100600 */
[----:B-1----:R-:W-:Y:S01]  /*14830*/  MUFU.EX2 R89, R194 ;  /* 0x000000c200597308 */ /* 0x002fe20000000800 */
[----:B------:R-:W-:Y:S01]  /*14840*/  FADD.FTZ R54, R106, R30 ;  /* 0x0000001e6a367221 */ /* 0x000fe20000010000 */
[----:B------:R-:W-:Y:S01]  /*14850*/  @!P4 PRMT R59, R123, 0x5410, RZ ;  /* 0x000054107b3bc816 */ /* 0x000fe200000000ff */
[----:B------:R1:W-:Y:S04]  /*14860*/  @!P4 STL.S16 [R1+0x164], R125 ;  /* 0x0001647d0100c387 */ /* 0x0003e80000100600 */
[----:B------:R-:W-:Y:S01]  /*14870*/  STL [R1+0x370], R119 ;  /* 0x0003707701007387 */ /* 0x000fe20000100800 */
[----:B----4-:R-:W-:Y:S01]  /*14880*/  FADD.FTZ R65, R68, R28 ;  /* 0x0000001c44417221 */ /* 0x010fe20000010000 */
[--C-:B------:R-:W-:Y:S02]  /*14890*/  SHF.R.U32.HI R28, RZ, 0x18, R0.reuse ;  /* 0x00000018ff1c7819 */ /* 0x100fe40000011600 */
[----:B------:R-:W-:Y:S02]  /*148a0*/  SHF.R.U32.HI R0, RZ, 0x10, R0 ;  /* 0x00000010ff007819 */ /* 0x000fe40000011600 */
[----:B------:R-:W-:Y:S02]  /*148b0*/  ISETP.LE.U32.AND P3, PT, R28, UR12, PT ;  /* 0x0000000c1c007c0c */ /* 0x000fe4000bf63070 */
[----:B------:R-:W-:Y:S02]  /*148c0*/  LOP3.LUT R0, R0, 0xff, RZ, 0xc0, !PT ;  /* 0x000000ff00007812 */ /* 0x000fe400078ec0ff */
[----:B------:R-:W-:Y:S02]  /*148d0*/  LOP3.LUT R28, R148, 0xff, RZ, 0xc0, !PT ;  /* 0x000000ff941c7812 */ /* 0x000fe400078ec0ff */
[----:B------:R-:W-:Y:S01]  /*148e0*/  ISETP.LE.U32.AND P0, PT, R0, UR12, PT ;  /* 0x0000000c00007c0c */ /* 0x000fe2000bf03070 */
[----:B------:R-:W-:Y:S01]  /*148f0*/  FADD.FTZ R0, R109, R52 ;  /* 0x000000346d007221 */ /* 0x000fe20000010000 */
[----:B------:R-:W-:Y:S02]  /*14900*/  ISETP.LE.U32.AND P2, PT, R28, UR12, PT ;  /* 0x0000000c1c007c0c */ /* 0x000fe4000bf43070 */
[----:B------:R-:W-:Y:S01]  /*14910*/  SHF.R.U32.HI R28, RZ, 0x10, R148 ;  /* 0x00000010ff1c7819 */ /* 0x000fe20000011694 */
[----:B------:R4:W-:Y:S01]  /*14920*/  MUFU.EX2 R130, R72 ;  /* 0x0000004800827308 */ /* 0x0009e20000000800 */
[----:B------:R-:W-:Y:S01]  /*14930*/  FADD.FTZ R30, R105, R0 ;  /* 0x00000000691e7221 */ /* 0x000fe20000010000 */
[----:B------:R-:W-:Y:S02]  /*14940*/  LOP3.LUT R0, R148, 0xffff, RZ, 0xc0, !PT ;  /* 0x0000ffff94007812 */ /* 0x000fe400078ec0ff */
[----:B------:R-:W-:Y:S02]  /*14950*/  LOP3.LUT R28, R28, 0xff, RZ, 0xc0, !PT ;  /* 0x000000ff1c1c7812 */ /* 0x000fe400078ec0ff */
[----:B------:R-:W-:Y:S02]  /*14960*/  SHF.R.U32.HI R0, RZ, 0x8, R0 ;  /* 0x00000008ff007819 */ /* 0x000fe40000011600 */
[----:B------:R-:W-:Y:S01]  /*14970*/  ISETP.LE.U32.AND P4, PT, R28, UR12, PT ;  /* 0x0000000c1c007c0c */ /* 0x000fe2000bf83070 */
[--C-:B------:R-:W-:Y:S01]  /*14980*/  FADD.FTZ R28, R206, R42.reuse ;  /* 0x0000002ace1c7221 */ /* 0x100fe20000010000 */
[----:B------:R-:W-:Y:S01]  /*14990*/  PRMT R42, R43, 0x7632, R42 ;  /* 0x000076322b2a7816 */ /* 0x000fe2000000002a */
[----:B-1----:R-:W-:Y:S01]  /*149a0*/  MUFU.EX2 R125, R234 ;  /* 0x000000ea007d7308 */ /* 0x002fe20000000800 */
[----:B------:R-:W-:Y:S01]  /*149b0*/  LOP3.LUT R0, R0, 0xffff, RZ, 0xc0, !PT ;  /* 0x0000ffff00007812 */ /* 0x000fe200078ec0ff */
[----:B------:R-:W-:Y:S01]  /*149c0*/  FADD.FTZ R28, R205, R28 ;  /* 0x0000001ccd1c7221 */ /* 0x000fe20000010000 */
[----:B------:R-:W-:Y:S01]  /*149d0*/  PRMT R123, R43, 0x5410, R42 ;  /* 0x000054102b7b7816 */ /* 0x000fe2000000002a */
[----:B----4-:R1:W4:Y:S02]  /*149e0*/  LDL.S16 R72, [R1+0x16c] ;  /* 0x00016c0001487983 */ /* 0x0103240000100600 */
[----:B------:R-:W-:Y:S01]  /*149f0*/  FADD.FTZ R28, R108, R28 ;  /* 0x0000001c6c1c7221 */ /* 0x000fe20000010000 */
[----:B---3--:R-:W-:Y:S05]  /*14a00*/  @!P5 HFMA2.BF16_V2 R91, -RZ.H0_H0, RZ.H0_H0, -R58.H0_H0 ;  /* 0x200000ffff5bd231 */ /* 0x008fea000034093a */
[----:B------:R-:W-:Y:S01]  /*14a10*/  PRMT R52, R91, 0x7610, R52 ;  /* 0x000076105b347816 */ /* 0x000fe20000000034 */
[----:B------:R3:W-:Y:S03]  /*14a20*/  @!P5 STL.S16 [R1+0x160], R91 ;  /* 0x0001605b0100d387 */ /* 0x0007e60000100600 */
[----:B------:R-:W-:Y:S02]  /*14a30*/  @!P5 PRMT R58, R52, 0x5410, RZ ;  /* 0x00005410343ad816 */ /* 0x000fe400000000ff */
[----:B------:R1:W4:Y:S01]  /*14a40*/  LDL.S16 R52, [R1+0x178] ;  /* 0x0001780001347983 */ /* 0x0003220000100600 */
[----:B--2---:R-:W-:Y:S02]  /*14a50*/  @!P6 HFMA2.BF16_V2 R122, -RZ.H0_H0, RZ.H0_H0, -R41.H0_H0 ;  /* 0x200000ffff7ae231 */ /* 0x004fe40000340929 */
[----:B------:R-:W-:Y:S03]  /*14a60*/  @!P1 HFMA2.BF16_V2 R121, -RZ.H0_H0, RZ.H0_H0, -R40.H0_H0 ;  /* 0x200000ffff799231 */ /* 0x000fe60000340928 */
[----:B------:R-:W-:Y:S01]  /*14a70*/  PRMT R78, R122, 0x7610, R78 ;  /* 0x000076107a4e7816 */ /* 0x000fe2000000004e */
[----:B------:R2:W-:Y:S01]  /*14a80*/  @!P6 STL.S16 [R1+0x174], R122 ;  /* 0x0001747a0100e387 */ /* 0x0005e20000100600 */
[----:B------:R-:W-:Y:S03]  /*14a90*/  PRMT R74, R121, 0x7610, R74 ;  /* 0x00007610794a7816 */ /* 0x000fe6000000004a */
[----:B------:R-:W-:Y:S01]  /*14aa0*/  @!P1 STL.S16 [R1+0x170], R121 ;  /* 0x0001707901009387 */ /* 0x000fe20000100600 */
[----:B---3--:R-:W-:Y:S01]  /*14ab0*/  MUFU.EX2 R91, R235 ;  /* 0x000000eb005b7308 */ /* 0x008fe20000000800 */
[----:B--2---:R-:W-:Y:S02]  /*14ac0*/  PRMT R122, R41, 0x5410, R40 ;  /* 0x00005410297a7816 */ /* 0x004fe40000000028 */
[----:B------:R-:W-:Y:S02]  /*14ad0*/  @!P1 PRMT R40, R74, 0x5410, RZ ;  /* 0x000054104a289816 */ /* 0x000fe400000000ff */
[----:B------:R-:W-:Y:S01]  /*14ae0*/  @!P6 PRMT R41, R78, 0x5410, RZ ;  /* 0x000054104e29e816 */ /* 0x000fe200000000ff */
[----:B------:R-:W-:Y:S01]  /*14af0*/  STL [R1+0x374], R122 ;  /* 0x0003747a01007387 */ /* 0x000fe20000100800 */
[----:B------:R-:W-:Y:S02]  /*14b00*/  ISETP.LE.U32.AND P6, PT, R0, UR12, PT ;  /* 0x0000000c00007c0c */ /* 0x000fe4000bfc3070 */
[----:B------:R-:W-:Y:S01]  /*14b10*/  SHF.R.U32.HI R0, RZ, 0x18, R148 ;  /* 0x00000018ff007819 */ /* 0x000fe20000011694 */
[----:B------:R1:W2:Y:S03]  /*14b20*/  LDL.S16 R106, [R1+0x17c] ;  /* 0x00017c00016a7983 */ /* 0x0002a60000100600 */
[----:B------:R-:W-:Y:S01]  /*14b30*/  ISETP.LE.U32.AND P1, PT, R0, UR12, PT ;  /* 0x0000000c00007c0c */ /* 0x000fe2000bf23070 */
[----:B------:R1:W3:Y:S01]  /*14b40*/  LDL.S16 R74, [R1+0x184] ;  /* 0x00018400014a7983 */ /* 0x0002e20000100600 */
[----:B------:R-:W-:Y:S01]  /*14b50*/  FADD.FTZ R0, R142, R65 ;  /* 0x000000418e007221 */ /* 0x000fe20000010000 */
[----:B------:R-:W-:Y:S01]  /*14b60*/  F2FP.BF16.F32.PACK_AB R65, R67, R131 ;  /* 0x000000834341723e */ /* 0x000fe200000010ff */
[----:B------:R-:W-:Y:S01]  /*14b70*/  MUFU.EX2 R142, R187 ;  /* 0x000000bb008e7308 */ /* 0x000fe20000000800 */
[----:B----4-:R-:W-:Y:S05]  /*14b80*/  @!P0 HFMA2.BF16_V2 R72, -RZ.H0_H0, RZ.H0_H0, -R43.H0_H0 ;  /* 0x200000ffff488231 */ /* 0x010fea000034092b */
[----:B------:R-:W-:Y:S01]  /*14b90*/  PRMT R68, R72, 0x7610, R68 ;  /* 0x0000761048447816 */ /* 0x000fe20000000044 */
[----:B------:R4:W-:Y:S03]  /*14ba0*/  @!P0 STL.S16 [R1+0x16c], R72 ;  /* 0x00016c4801008387 */ /* 0x0009e60000100600 */
[----:B------:R-:W-:Y:S01]  /*14bb0*/  @!P0 PRMT R43, R68, 0x5410, RZ ;  /* 0x00005410442b8816 */ /* 0x000fe200000000ff */
[----:B------:R-:W-:Y:S04]  /*14bc0*/  STL [R1+0x380], R123 ;  /* 0x0003807b01007387 */ /* 0x000fe80000100800 */
[----:B------:R1:W3:Y:S01]  /*14bd0*/  LDL.S16 R78, [R1+0x180] ;  /* 0x00018000014e7983 */ /* 0x0002e20000100600 */
[----:B----4-:R-:W-:Y:S01]  /*14be0*/  FADD.FTZ R72, R153, R0 ;  /* 0x0000000099487221 */ /* 0x010fe20000010000 */
[----:B------:R-:W-:Y:S01]  /*14bf0*/  LOP3.LUT R0, R164, 0xff, RZ, 0xc0, !PT ;  /* 0x000000ffa4007812 */ /* 0x000fe200078ec0ff */
[----:B------:R-:W-:Y:S03]  /*14c00*/  IMAD.WIDE.U32 R152, R152, -0x2daee0ad, RZ ;  /* 0xd2511f5398987825 */ /* 0x000fe600078e00ff */
[----:B------:R-:W-:Y:S01]  /*14c10*/  ISETP.LE.U32.AND P0, PT, R0, UR12, PT ;  /* 0x0000000c00007c0c */ /* 0x000fe2000bf03070 */
[--C-:B------:R-:W-:Y:S01]  /*14c20*/  FADD.FTZ R0, R131, R54.reuse ;  /* 0x0000003683007221 */ /* 0x100fe20000010000 */
[----:B------:R-:W-:Y:S01]  /*14c30*/  PRMT R54, R55, 0x7632, R54 ;  /* 0x0000763237367816 */ /* 0x000fe20000000036 */
[----:B------:R-:W-:Y:S02]  /*14c40*/  MUFU.EX2 R131, R228 ;  /* 0x000000e400837308 */ /* 0x000fe40000000800 */
[----:B------:R-:W-:Y:S01]  /*14c50*/  FADD.FTZ R68, R67, R0 ;  /* 0x0000000043447221 */ /* 0x000fe20000010000 */
[----:B------:R-:W-:Y:S02]  /*14c60*/  F2FP.BF16.F32.PACK_AB R67, R70, R127 ;  /* 0x0000007f4643723e */ /* 0x000fe400000010ff */
[----:B------:R-:W-:Y:S01]  /*14c70*/  PRMT R121, R55, 0x5410, R54 ;  /* 0x0000541037797816 */ /* 0x000fe20000000036 */
[----:B------:R-:W-:Y:S01]  /*14c80*/  FADD.FTZ R68, R90, R68 ;  /* 0x000000445a447221 */ /* 0x000fe20000010000 */
[C---:B------:R-:W-:Y:S03]  /*14c90*/  F2FP.BF16.F32.PACK_AB R90, R76.reuse, R90 ;  /* 0x0000005a4c5a723e */ /* 0x040fe600000010ff */
[----:B------:R-:W-:Y:S01]  /*14ca0*/  FADD.FTZ R76, R76, R68 ;  /* 0x000000444c4c7221 */ /* 0x000fe20000010000 */
[----:B------:R-:W-:Y:S05]  /*14cb0*/  @!P3 HFMA2.BF16_V2 R52, -RZ.H0_H0, RZ.H0_H0, -R42.H0_H0 ;  /* 0x200000ffff34b231 */ /* 0x000fea000034092a */
[----:B------:R-:W-:Y:S01]  /*14cc0*/  PRMT R109, R52, 0x7610, R109 ;  /* 0x00007610346d7816 */ /* 0x000fe2000000006d */
[----:B------:R4:W-:Y:S03]  /*14cd0*/  @!P3 STL.S16 [R1+0x178], R52 ;  /* 0x000178340100b387 */ /* 0x0009e60000100600 */
[----:B------:R-:W-:Y:S02]  /*14ce0*/  @!P3 PRMT R42, R109, 0x5410, RZ ;  /* 0x000054106d2ab816 */ /* 0x000fe400000000ff */
[----:B------:R-:W1:Y:S02]  /*14cf0*/  MUFU.EX2 R109, R195 ;  /* 0x000000c3006d7308 */ /* 0x000e640000000800 */
[----:B-1----:R-:W-:Y:S02]  /*14d00*/  F2FP.BF16.F32.PACK_AB R160, R109, R142 ;  /* 0x0000008e6da0723e */ /* 0x002fe400000010ff */
[----:B----4-:R-:W-:Y:S04]  /*14d10*/  LOP3.LUT R52, R164, 0xffff, RZ, 0xc0, !PT ;  /* 0x0000ffffa4347812 */ /* 0x010fe800078ec0ff */
[----:B------:R-:W-:Y:S04]  /*14d20*/  SHF.R.U32.HI R52, RZ, 0x8, R52 ;  /* 0x00000008ff347819 */ /* 0x000fe80000011634 */
[----:B------:R-:W-:Y:S02]  /*14d30*/  LOP3.LUT R0, R52, 0xffff, RZ, 0xc0, !PT ;  /* 0x0000ffff34007812 */ /* 0x000fe400078ec0ff */
[----:B------:R-:W-:Y:S01]  /*14d40*/  PRMT R52, R53, 0x7632, R52 ;  /* 0x0000763235347816 */ /* 0x000fe20000000034 */
[----:B--2---:R-:W-:Y:S01]  /*14d50*/  @!P2 HFMA2.BF16_V2 R106, -RZ.H0_H0, RZ.H0_H0, -R53.H0_H0 ;  /* 0x200000ffff6aa231 */ /* 0x004fe20000340935 */
[----:B------:R-:W-:Y:S01]  /*14d60*/  ISETP.LE.U32.AND P5, PT, R0, UR12, PT ;  /* 0x0000000c00007c0c */ /* 0x000fe2000bfa3070 */
[----:B------:R-:W-:Y:S01]  /*14d70*/  FADD.FTZ R0, R127, R30 ;  /* 0x0000001e7f007221 */ /* 0x000fe20000010000 */
[----:B------:R-:W-:Y:S01]  /*14d80*/  SHF.R.U32.HI R30, RZ, 0x10, R164 ;  /* 0x00000010ff1e7819 */ /* 0x000fe200000116a4 */
[----:B---3--:R-:W-:Y:S01]  /*14d90*/  @!P6 HFMA2.BF16_V2 R74, -RZ.H0_H0, RZ.H0_H0, -R52.H0_H0 ;  /* 0x200000ffff4ae231 */ /* 0x008fe20000340934 */
[----:B------:R-:W-:Y:S01]  /*14da0*/  PRMT R105, R106, 0x7610, R105 ;  /* 0x000076106a697816 */ /* 0x000fe20000000069 */
[----:B------:R1:W-:Y:S01]  /*14db0*/  @!P2 STL.S16 [R1+0x17c], R106 ;  /* 0x00017c6a0100a387 */ /* 0x0003e20000100600 */
[----:B------:R-:W-:Y:S01]  /*14dc0*/  PRMT R120, R53, 0x5410, R52 ;  /* 0x0000541035787816 */ /* 0x000fe20000000034 */
[----:B------:R-:W-:Y:S01]  /*14dd0*/  MUFU.EX2 R127, R243 ;  /* 0x000000f3007f7308 */ /* 0x000fe20000000800 */
[----:B------:R-:W-:Y:S01]  /*14de0*/  @!P2 PRMT R53, R105, 0x5410, RZ ;  /* 0x000054106935a816 */ /* 0x000fe200000000ff */
[----:B------:R-:W-:Y:S01]  /*14df0*/  FADD.FTZ R70, R70, R0 ;  /* 0x0000000046467221 */ /* 0x000fe20000010000 */
[----:B------:R-:W-:Y:S01]  /*14e00*/  LOP3.LUT R0, R30, 0xff, RZ, 0xc0, !PT ;  /* 0x000000ff1e007812 */ /* 0x000fe200078ec0ff */
[----:B------:R2:W3:Y:S01]  /*14e10*/  LDL.S16 R105, [R1+0x190] ;  /* 0x0001900001697983 */ /* 0x0004e20000100600 */
[----:B------:R-:W-:Y:S02]  /*14e20*/  PRMT R30, R74, 0x7610, R30 ;  /* 0x000076104a1e7816 */ /* 0x000fe4000000001e */
[----:B------:R-:W-:Y:S01]  /*14e30*/  ISETP.LE.U32.AND P2, PT, R0, UR12, PT ;  /* 0x0000000c00007c0c */ /* 0x000fe2000bf43070 */
[----:B------:R4:W-:Y:S01]  /*14e40*/  @!P6 STL.S16 [R1+0x184], R74 ;  /* 0x0001844a0100e387 */ /* 0x0009e20000100600 */
[----:B------:R-:W-:Y:S02]  /*14e50*/  F2FP.BF16.F32.PACK_AB R0, R107, R108 ;  /* 0x0000006c6b00723e */ /* 0x000fe400000010ff */
[----:B------:R-:W-:Y:S01]  /*14e60*/  @!P6 PRMT R52, R30, 0x5410, RZ ;  /* 0x000054101e34e816 */ /* 0x000fe200000000ff */
[----:B------:R2:W2:Y:S01]  /*14e70*/  LDL.S16 R108, [R1+0x18c] ;  /* 0x00018c00016c7983 */ /* 0x0004a20000100600 */
[----:B------:R-:W-:Y:S01]  /*14e80*/  LOP3.LUT R30, R151, UR7, R162, 0x96, !PT ;  /* 0x00000007971e7c12 */ /* 0x000fe2000f8e96a2 */
[----:B------:R-:W-:Y:S03]  /*14e90*/  @!P4 HFMA2.BF16_V2 R78, -RZ.H0_H0, RZ.H0_H0, -R55.H0_H0 ;  /* 0x200000ffff4ec231 */ /* 0x000fe60000340937 */
[----:B------:R-:W-:Y:S02]  /*14ea0*/  LOP3.LUT R68, R30, 0xff, RZ, 0xc0, !PT ;  /* 0x000000ff1e447812 */ /* 0x000fe400078ec0ff */
[----:B------:R-:W-:Y:S01]  /*14eb0*/  PRMT R124, R78, 0x7610, R124 ;  /* 0x000076104e7c7816 */ /* 0x000fe2000000007c */
[----:B------:R4:W-:Y:S01]  /*14ec0*/  @!P4 STL.S16 [R1+0x180], R78 ;  /* 0x0001804e0100c387 */ /* 0x0009e20000100600 */
[----:B-1----:R-:W1:Y:S02]  /*14ed0*/  MUFU.EX2 R106, R248 ;  /* 0x000000f8006a7308 */ /* 0x002e640000000800 */
[----:B------:R-:W-:Y:S02]  /*14ee0*/  @!P4 PRMT R55, R124, 0x5410, RZ ;  /* 0x000054107c37c816 */ /* 0x000fe400000000ff */
[----:B------:R-:W-:Y:S01]  /*14ef0*/  ISETP.LE.U32.AND P4, PT, R68, UR12, PT ;  /* 0x0000000c44007c0c */ /* 0x000fe2000bf83070 */
[----:B----4-:R-:W-:Y:S01]  /*14f00*/  FADD.FTZ R74, R107, R28 ;  /* 0x0000001c6b4a7221 */ /* 0x010fe20000010000 */
[----:B------:R-:W-:Y:S04]  /*14f10*/  SHF.R.U32.HI R28, RZ, 0x18, R164 ;  /* 0x00000018ff1c7819 */ /* 0x000fe800000116a4 */
[----:B------:R-:W-:Y:S01]  /*14f20*/  MUFU.EX2 R107, R232 ;  /* 0x000000e8006b7308 */ /* 0x000fe20000000800 */
[----:B------:R-:W-:Y:S01]  /*14f30*/  FADD.FTZ R68, R84, R74 ;  /* 0x0000004a54447221 */ /* 0x000fe20000010000 */
[----:B------:R-:W-:Y:S01]  /*14f40*/  ISETP.LE.U32.AND P6, PT, R28, UR12, PT ;  /* 0x0000000c1c007c0c */ /* 0x000fe2000bfc3070 */
[----:B------:R-:W-:Y:S01]  /*14f50*/  FADD.FTZ R28, R186, R72 ;  /* 0x00000048ba1c7221 */ /* 0x000fe20000010000 */
[C---:B------:R-:W-:Y:S01]  /*14f60*/  F2FP.BF16.F32.PACK_AB R84, R80.reuse, R84 ;  /* 0x000000545054723e */ /* 0x040fe200000010ff */
[----:B------:R-:W-:Y:S01]  /*14f70*/  FADD.FTZ R80, R80, R68 ;  /* 0x0000004450507221 */ /* 0x000fe20000010000 */
[----:B-1----:R-:W-:Y:S01]  /*14f80*/  F2FP.BF16.F32.PACK_AB R194, R106, R127 ;  /* 0x0000007f6ac2723e */ /* 0x002fe200000010ff */
[----:B------:R-:W-:Y:S01]  /*14f90*/  FADD.FTZ R72, R188, R28 ;  /* 0x0000001cbc487221 */ /* 0x000fe20000010000 */
[----:B------:R-:W-:Y:S01]  /*14fa0*/  FADD.FTZ R28, R88, R70 ;  /* 0x00000046581c7221 */ /* 0x000fe20000010000 */
[C---:B------:R-:W-:Y:S01]  /*14fb0*/  F2FP.BF16.F32.PACK_AB R88, R82.reuse, R88 ;  /* 0x000000585258723e */ /* 0x040fe200000010ff */
[----:B------:R1:W4:Y:S02]  /*14fc0*/  LDL.S16 R78, [R1+0x188] ;  /* 0x00018800014e7983 */ /* 0x0003240000100600 */
[----:B------:R-:W-:Y:S01]  /*14fd0*/  FADD.FTZ R70, R82, R28 ;  /* 0x0000001c52467221 */ /* 0x000fe20000010000 */
[----:B------:R-:W-:Y:S02]  /*14fe0*/  LOP3.LUT R28, R30, 0xffff, RZ, 0xc0, !PT ;  /* 0x0000ffff1e1c7812 */ /* 0x000fe400078ec0ff */
[----:B------:R-:W-:Y:S01]  /*14ff0*/  F2FP.BF16.F32.PACK_AB R82, R104, R144 ;  /* 0x000000906852723e */ /* 0x000fe200000010ff */
[----:B------:R1:W-:Y:S01]  /*15000*/  STL.64 [R1+0x378], R120 ;  /* 0x0003787801007387 */ /* 0x0003e20000100a00 */
[----:B------:R-:W-:Y:S01]  /*15010*/  SHF.R.U32.HI R28, RZ, 0x8, R28 ;  /* 0x00000008ff1c7819 */ /* 0x000fe2000001161c */
[----:B------:R-:W-:Y:S01]  /*15020*/  FADD.FTZ R70, R159, R70 ;  /* 0x000000469f467221 */ /* 0x000fe20000010000 */
[----:B------:R-:W-:Y:S01]  /*15030*/  F2FP.BF16.F32.PACK_AB R159, R130, R159 ;  /* 0x0000009f829f723e */ /* 0x000fe200000010ff */
[----:B------:R1:W4:Y:S01]  /*15040*/  LDL.S16 R155, [R1+0x194] ;  /* 0x00019400019b7983 */ /* 0x0003220000100600 */
[----:B------:R-:W-:Y:S02]  /*15050*/  LOP3.LUT R68, R28, 0xffff, RZ, 0xc0, !PT ;  /* 0x0000ffff1c447812 */ /* 0x000fe400078ec0ff */
[C---:B------:R-:W-:Y:S02]  /*15060*/  PRMT R28, R29.reuse, 0x7632, R28 ;  /* 0x000076321d1c7816 */ /* 0x040fe4000000001c */
[----:B------:R-:W-:Y:S01]  /*15070*/  ISETP.LE.U32.AND P3, PT, R68, UR12, PT ;  /* 0x0000000c44007c0c */ /* 0x000fe2000bf63070 */
[----:B------:R-:W-:Y:S01]  /*15080*/  FADD.FTZ R68, R86, R72 ;  /* 0x0000004856447221 */ /* 0x000fe20000010000 */
[----:B------:R-:W-:Y:S02]  /*15090*/  PRMT R124, R29, 0x5410, R28 ;  /* 0x000054101d7c7816 */ /* 0x000fe4000000001c */
[C---:B------:R-:W-:Y:S01]  /*150a0*/  F2FP.BF16.F32.PACK_AB R86, R89.reuse, R86 ;  /* 0x000000565956723e */ /* 0x040fe200000010ff */
[----:B------:R-:W-:Y:S01]  /*150b0*/  FADD.FTZ R89, R89, R68 ;  /* 0x0000004459597221 */ /* 0x000fe20000010000 */
[--C-:B------:R-:W-:Y:S02]  /*150c0*/  SHF.R.U32.HI R68, RZ, 0x18, R30.reuse ;  /* 0x00000018ff447819 */ /* 0x100fe4000001161e */
[----:B------:R-:W-:Y:S04]  /*150d0*/  SHF.R.U32.HI R30, RZ, 0x10, R30 ;  /* 0x00000010ff1e7819 */ /* 0x000fe8000001161e */
[----:B------:R-:W-:Y:S01]  /*150e0*/  LOP3.LUT R30, R30, 0xff, RZ, 0xc0, !PT ;  /* 0x000000ff1e1e7812 */ /* 0x000fe200078ec0ff */
[----:B-1----:R-:W4:Y:S01]  /*150f0*/  LDL.LU.64 R120, [R1+0x70] ;  /* 0x0000700001787983 */ /* 0x002f220000300a00 */
[----:B---3--:R-:W-:Y:S05]  /*15100*/  @!P1 HFMA2.BF16_V2 R105, -RZ.H0_H0, RZ.H0_H0, -R54.H0_H0 ;  /* 0x200000ffff699231 */ /* 0x008fea0000340936 */
[----:B------:R-:W-:Y:S01]  /*15110*/  PRMT R110, R105, 0x7610, R110 ;  /* 0x00007610696e7816 */ /* 0x000fe2000000006e */
[----:B------:R1:W-:Y:S01]  /*15120*/  @!P1 STL.S16 [R1+0x190], R105 ;  /* 0x0001906901009387 */ /* 0x0003e20000100600 */
[----:B--2---:R-:W-:Y:S02]  /*15130*/  @!P0 HFMA2.BF16_V2 R108, -RZ.H0_H0, RZ.H0_H0, -R29.H0_H0 ;  /* 0x200000ffff6c8231 */ /* 0x004fe4000034091d */
[----:B------:R-:W-:Y:S02]  /*15140*/  @!P1 PRMT R54, R110, 0x5410, RZ ;  /* 0x000054106e369816 */ /* 0x000fe400000000ff */
[----:B------:R-:W-:Y:S01]  /*15150*/  MUFU.EX2 R110, R146 ;  /* 0x00000092006e7308 */ /* 0x000fe20000000800 */
[----:B------:R-:W-:Y:S01]  /*15160*/  PRMT R74, R108, 0x7610, R74 ;  /* 0x000076106c4a7816 */ /* 0x000fe2000000004a */
[----:B------:R2:W-:Y:S03]  /*15170*/  @!P0 STL.S16 [R1+0x18c], R108 ;  /* 0x00018c6c01008387 */ /* 0x0005e60000100600 */
[----:B------:R-:W-:Y:S01]  /*15180*/  @!P0 PRMT R29, R74, 0x5410, RZ ;  /* 0x000054104a1d8816 */ /* 0x000fe200000000ff */
[----:B------:R-:W-:Y:S01]  /*15190*/  FADD.FTZ R74, R130, R70 ;  /* 0x00000046824a7221 */ /* 0x000fe20000010000 */
[----:B------:R-:W-:Y:S03]  /*151a0*/  ISETP.LE.U32.AND P0, PT, R68, UR12, PT ;  /* 0x0000000c44007c0c */ /* 0x000fe6000bf03070 */
[----:B------:R-:W-:Y:S01]  /*151b0*/  MUFU.EX2 R146, R181 ;  /* 0x000000b500927308 */ /* 0x000fe20000000800 */
[----:B------:R-:W-:Y:S01]  /*151c0*/  FADD.FTZ R70, R125, R80 ;  /* 0x000000507d467221 */ /* 0x000fe20000010000 */
[----:B------:R-:W-:Y:S01]  /*151d0*/  F2FP.BF16.F32.PACK_AB R80, R91, R125 ;  /* 0x0000007d5b50723e */ /* 0x000fe200000010ff */
[--C-:B------:R-:W-:Y:S01]  /*151e0*/  FADD.FTZ R68, R144, R76.reuse ;  /* 0x0000004c90447221 */ /* 0x100fe20000010000 */
[----:B------:R-:W-:Y:S01]  /*151f0*/  PRMT R76, R77, 0x7632, R76 ;  /* 0x000076324d4c7816 */ /* 0x000fe2000000004c */
[----:B------:R-:W-:Y:S05]  /*15200*/  FADD.FTZ R91, R91, R70 ;  /* 0x000000465b5b7221 */ /* 0x000fea0000010000 */
[----:B------:R-:W3:Y:S10]  /*15210*/  MUFU.EX2 R130, R223 ;  /* 0x000000df00827308 */ /* 0x000ef40000000800 */
[----:B-1----:R-:W1:Y:S01]  /*15220*/  MUFU.EX2 R105, R233 ;  /* 0x000000e900697308 */ /* 0x002e620000000800 */
[----:B----4-:R-:W-:Y:S09]  /*15230*/  @!P5 HFMA2.BF16_V2 R78, -RZ.H0_H0, RZ.H0_H0, -R28.H0_H0 ;  /* 0x200000ffff4ed231 */ /* 0x010ff2000034091c */
[----:B--2---:R-:W2:Y:S01]  /*15240*/  MUFU.EX2 R108, R229 ;  /* 0x000000e5006c7308 */ /* 0x004ea20000000800 */
[----:B---3--:R-:W-:Y:S02]  /*15250*/  F2FP.BF16.F32.PACK_AB R188, R130, R146 ;  /* 0x0000009282bc723e */ /* 0x008fe400000010ff */
[----:B------:R-:W-:Y:S01]  /*15260*/  PRMT R72, R78, 0x7610, R72 ;  /* 0x000076104e487816 */ /* 0x000fe20000000048 */
[----:B------:R3:W-:Y:S03]  /*15270*/  @!P5 STL.S16 [R1+0x188], R78 ;  /* 0x0001884e0100d387 */ /* 0x0007e60000100600 */
[----:B------:R-:W-:Y:S01]  /*15280*/  @!P5 PRMT R28, R72, 0x5410, RZ ;  /* 0x00005410481cd816 */ /* 0x000fe200000000ff */
[----:B------:R4:W-:Y:S01]  /*15290*/  STL [R1+0x384], R124 ;  /* 0x0003847c01007387 */ /* 0x0009e20000100800 */
[----:B------:R-:W-:Y:S01]  /*152a0*/  ISETP.LE.U32.AND P5, PT, R30, UR12, PT ;  /* 0x0000000c1e007c0c */ /* 0x000fe2000bfa3070 */
[----:B------:R-:W-:Y:S01]  /*152b0*/  @!P2 HFMA2.BF16_V2 R155, -RZ.H0_H0, RZ.H0_H0, -R31.H0_H0 ;  /* 0x200000ffff9ba231 */ /* 0x000fe2000034091f */
[----:B------:R-:W-:Y:S01]  /*152c0*/  PRMT R30, R31, 0x7632, R30 ;  /* 0x000076321f1e7816 */ /* 0x000fe2000000001e */
[----:B------:R4:W4:Y:S01]  /*152d0*/  LDL.S16 R137, [R1+0x198] ;  /* 0x0001980001897983 */ /* 0x0009220000100600 */
[----:B-1----:R-:W-:Y:S02]  /*152e0*/  F2FP.BF16.F32.PACK_AB R191, R105, R107 ;  /* 0x0000006b69bf723e */ /* 0x002fe400000010ff */
[----:B------:R-:W-:Y:S02]  /*152f0*/  PRMT R125, R31, 0x5410, R30 ;  /* 0x000054101f7d7816 */ /* 0x000fe4000000001e */
[----:B------:R-:W-:Y:S02]  /*15300*/  PRMT R144, R155, 0x7610, R144 ;  /* 0x000076109b907816 */ /* 0x000fe40000000090 */
[----:B--2---:R-:W-:Y:S02]  /*15310*/  F2FP.BF16.F32.PACK_AB R167, R108, R131 ;  /* 0x000000836ca7723e */ /* 0x004fe400000010ff */
[----:B------:R-:W-:Y:S01]  /*15320*/  @!P2 PRMT R31, R144, 0x5410, RZ ;  /* 0x00005410901fa816 */ /* 0x000fe200000000ff */
[----:B---3--:R-:W-:Y:S01]  /*15330*/  FADD.FTZ R78, R104, R68 ;  /* 0x00000044684e7221 */ /* 0x008fe20000010000 */
[----:B------:R-:W-:Y:S01]  /*15340*/  LOP3.LUT R68, R153, UR7, R120, 0x96, !PT ;  /* 0x0000000799447c12 */ /* 0x000fe2000f8e9678 */
[----:B------:R-:W1:Y:S01]  /*15350*/  MUFU.EX2 R104, R147 ;  /* 0x0000009300687308 */ /* 0x000e620000000800 */
[----:B----4-:R2:W3:Y:S02]  /*15360*/  LDL.S16 R124, [R1+0x19c] ;  /* 0x00019c00017c7983 */ /* 0x0104e40000100600 */
[C---:B------:R-:W-:Y:S02]  /*15370*/  LOP3.LUT R72, R68.reuse, 0xff, RZ, 0xc0, !PT ;  /* 0x000000ff44487812 */ /* 0x040fe400078ec0ff */
[----:B------:R-:W-:Y:S01]  /*15380*/  LOP3.LUT R70, R68, 0xffff, RZ, 0xc0, !PT ;  /* 0x0000ffff44467812 */ /* 0x000fe200078ec0ff */
[----:B------:R4:W-:Y:S01]  /*15390*/  @!P2 STL.S16 [R1+0x194], R155 ;  /* 0x0001949b0100a387 */ /* 0x0009e20000100600 */
[----:B------:R-:W-:Y:S01]  /*153a0*/  ISETP.LE.U32.AND P2, PT, R72, UR12, PT ;  /* 0x0000000c48007c0c */ /* 0x000fe2000bf43070 */
[----:B------:R-:W-:Y:S01]  /*153b0*/  FADD.FTZ R72, R157, R89 ;  /* 0x000000599d487221 */ /* 0x000fe20000010000 */
[C---:B------:R-:W-:Y:S01]  /*153c0*/  F2FP.BF16.F32.PACK_AB R157, R136.reuse, R157 ;  /* 0x0000009d889d723e */ /* 0x040fe200000010ff */
[----:B------:R-:W-:Y:S01]  /*153d0*/  STL [R1+0x40c], R120 ;  /* 0x00040c7801007387 */ /* 0x000fe20000100800 */
[----:B------:R-:W-:Y:S01]  /*153e0*/  SHF.R.U32.HI R70, RZ, 0x8, R70 ;  /* 0x00000008ff467819 */ /* 0x000fe20000011646 */
[----:B------:R-:W-:Y:S01]  /*153f0*/  FADD.FTZ R89, R136, R72 ;  /* 0x0000004888597221 */ /* 0x000fe20000010000 */
[----:B------:R-:W-:Y:S01]  /*15400*/  MUFU.EX2 R147, R249 ;  /* 0x000000f900937308 */ /* 0x000fe20000000800 */
[----:B------:R-:W-:Y:S01]  /*15410*/  STL [R1+0x388], R121 ;  /* 0x0003887901007387 */ /* 0x000fe20000100800 */
[----:B------:R-:W-:Y:S01]  /*15420*/  LOP3.LUT R70, R70, 0xffff, RZ, 0xc0, !PT ;  /* 0x0000ffff46467812 */ /* 0x000fe200078ec0ff */
[--C-:B------:R-:W-:Y:S01]  /*15430*/  FADD.FTZ R72, R142, R78.reuse ;  /* 0x0000004e8e487221 */ /* 0x100fe20000010000 */
[----:B------:R-:W-:Y:S01]  /*15440*/  PRMT R78, R79, 0x7632, R78 ;  /* 0x000076324f4e7816 */ /* 0x000fe2000000004e */
[----:B------:R-:W2:Y:S01]  /*15450*/  LDL.LU R181, [R1+0x464] ;  /* 0x0004640001b57983 */ /* 0x000ea20000300800 */
[----:B-1----:R-:W-:Y:S04]  /*15460*/  F2FP.BF16.F32.PACK_AB R166, R104, R110 ;  /* 0x0000006e68a6723e */ /* 0x002fe800000010ff */
[----:B------:R-:W-:Y:S01]  /*15470*/  MUFU.EX2 R142, R237 ;  /* 0x000000ed008e7308 */ /* 0x000fe20000000800 */
[----:B------:R-:W-:Y:S09]  /*15480*/  STL [R1+0x410], R125 ;  /* 0x0004107d01007387 */ /* 0x000ff20000100800 */
[----:B----4-:R-:W1:Y:S02]  /*15490*/  MUFU.EX2 R155, R236 ;  /* 0x000000ec009b7308 */ /* 0x010e640000000800 */
[----:B-1----:R-:W-:Y:S01]  /*154a0*/  F2FP.BF16.F32.PACK_AB R195, R142, R155 ;  /* 0x0000009b8ec3723e */ /* 0x002fe200000010ff */
[----:B------:R-:W-:Y:S05]  /*154b0*/  @!P6 HFMA2.BF16_V2 R137, -RZ.H0_H0, RZ.H0_H0, -R30.H0_H0 ;  /* 0x200000ffff89e231 */ /* 0x000fea000034091e */
[----:B------:R-:W-:Y:S01]  /*154c0*/  PRMT R145, R137, 0x7610, R145 ;  /* 0x0000761089917816 */ /* 0x000fe20000000091 */
[----:B------:R1:W-:Y:S03]  /*154d0*/  @!P6 STL.S16 [R1+0x198], R137 ;  /* 0x000198890100e387 */ /* 0x0003e60000100600 */
[----:B------:R-:W-:Y:S01]  /*154e0*/  @!P6 PRMT R30, R145, 0x5410, RZ ;  /* 0x00005410911ee816 */ /* 0x000fe200000000ff */
[----:B------:R-:W4:Y:S01]  /*154f0*/  LDL.LU R223, [R1+0x460] ;  /* 0x0004600001df7983 */ /* 0x000f220000300800 */
[----:B------:R-:W-:Y:S01]  /*15500*/  ISETP.LE.U32.AND P6, PT, R70, UR12, PT ;  /* 0x0000000c46007c0c */ /* 0x000fe2000bfc3070 */
[----:B------:R-:W-:Y:S01]  /*15510*/  FADD.FTZ R70, R126, R74 ;  /* 0x0000004a7e467221 */ /* 0x000fe20000010000 */
[----:B------:R-:W-:Y:S01]  /*15520*/  PRMT R126, R77, 0x5410, R76 ;  /* 0x000054104d7e7816 */ /* 0x000fe2000000004c */
[----:B------:R2:W4:Y:S01]  /*15530*/  LDL.S16 R144, [R1+0x1a8] ;  /* 0x0001a80001907983 */ /* 0x0005220000100600 */
[----:B------:R-:W-:Y:S01]  /*15540*/  FADD.FTZ R74, R109, R72 ;  /* 0x000000486d4a7221 */ /* 0x000fe20000010000 */
[----:B------:R-:W-:Y:S01]  /*15550*/  FADD.FTZ R93, R93, R70 ;  /* 0x000000465d5d7221 */ /* 0x000fe20000010000 */
[--C-:B------:R-:W-:Y:S01]  /*15560*/  SHF.R.U32.HI R70, RZ, 0x18, R68.reuse ;  /* 0x00000018ff467819 */ /* 0x100fe20000011644 */
[----:B------:R2:W4:Y:S01]  /*15570*/  LDL.S16 R136, [R1+0x1a0] ;  /* 0x0001a00001887983 */ /* 0x0005220000100600 */
[----:B------:R-:W-:Y:S01]  /*15580*/  SHF.R.U32.HI R68, RZ, 0x10, R68 ;  /* 0x00000010ff447819 */ /* 0x000fe20000011644 */
[----:B------:R-:W2:Y:S01]  /*15590*/  MUFU.EX2 R145, R240 ;  /* 0x000000f000917308 */ /* 0x000ea20000000800 */
[----:B---3--:R-:W-:Y:S02]  /*155a0*/  @!P4 HFMA2.BF16_V2 R124, -RZ.H0_H0, RZ.H0_H0, -R77.H0_H0 ;  /* 0x200000ffff7cc231 */ /* 0x008fe4000034094d */
[----:B------:R-:W-:Y:S03]  /*155b0*/  LOP3.LUT R68, R68, 0xff, RZ, 0xc0, !PT ;  /* 0x000000ff44447812 */ /* 0x000fe600078ec0ff */
[----:B------:R-:W-:Y:S04]  /*155c0*/  PRMT R123, R124, 0x7610, R123 ;  /* 0x000076107c7b7816 */ /* 0x000fe8000000007b */
[----:B------:R-:W-:Y:S01]  /*155d0*/  @!P4 PRMT R77, R123, 0x5410, RZ ;  /* 0x000054107b4dc816 */ /* 0x000fe200000000ff */
[----:B-1----:R1:W3:Y:S04]  /*155e0*/  LDL.S16 R137, [R1+0x1a4] ;  /* 0x0001a40001897983 */ /* 0x0022e80000100600 */
[----:B------:R1:W-:Y:S01]  /*155f0*/  @!P4 STL.S16 [R1+0x19c], R124 ;  /* 0x00019c7c0100c387 */ /* 0x0003e20000100600 */
[----:B------:R-:W-:Y:S02]  /*15600*/  ISETP.LE.U32.AND P4, PT, R70, UR12, PT ;  /* 0x0000000c46007c0c */ /* 0x000fe4000bf83070 */
[----:B------:R-:W-:Y:S01]  /*15610*/  LOP3.LUT R70, R150, 0xff, RZ, 0xc0, !PT ;  /* 0x000000ff96467812 */ /* 0x000fe200078ec0ff */
[----:B------:R1:W3:Y:S01]  /*15620*/  LDL.S16 R123, [R1+0x1b0] ;  /* 0x0001b000017b7983 */ /* 0x0002e20000100600 */
[----:B--2---:R-:W-:Y:S03]  /*15630*/  F2FP.BF16.F32.PACK_AB R196, R145, R156 ;  /* 0x0000009c91c4723e */ /* 0x004fe600000010ff */
[----:B------:R-:W-:Y:S04]  /*15640*/  STG.E.U16 desc[UR20][R180.64], R64 ;  /* 0x00000040b4007986 */ /* 0x000fe8000c101514 */
[----:B------:R-:W-:Y:S04]  /*15650*/  STG.E.U16 desc[UR20][R180.64+0x2], R97 ;  /* 0x00000261b4007986 */ /* 0x000fe8000c101514 */
[----:B------:R-:W-:Y:S04]  /*15660*/  STG.E.U16 desc[UR20][R176.64+0x10], R112 ;  /* 0x00001070b0007986 */ /* 0x000fe8000c101514 */
[----:B------:R-:W-:Y:S04]  /*15670*/  STG.E.U16 desc[UR20][R176.64+0x12], R101 ;  /* 0x00001265b0007986 */ /* 0x000fe8000c101514 */
[----:B------:R-:W-:Y:S04]  /*15680*/  STG.E.U16 desc[UR20][R178.64+0x10], R113 ;  /* 0x00001071b2007986 */ /* 0x000fe8000c101514 */
[----:B-1----:R1:W2:Y:S04]  /*15690*/  LDL.S16 R124, [R1+0x1b4] ;  /* 0x0001b400017c7983 */ /* 0x0022a80000100600 */
[----:B------:R-:W-:Y:S04]  /*156a0*/  STG.E.U16 desc[UR20][R178.64+0x12], R116 ;  /* 0x00001274b2007986 */ /* 0x000fe8000c101514 */
[----:B------:R-:W-:Y:S04]  /*156b0*/  STG.E.U16 desc[UR20][R182.64+0xe], R96 ;  /* 0x00000e60b6007986 */ /* 0x000fe8000c101514 */
[----:B------:R1:W-:Y:S04]  /*156c0*/  STG.E.U16 desc[UR20][R182.64+0x10], R87 ;  /* 0x00001057b6007986 */ /* 0x0003e8000c101514 */
[----:B------:R-:W-:Y:S04]  /*156d0*/  STG.E.U16 desc[UR20][R180.64+0x10], R81 ;  /* 0x00001051b4007986 */ /* 0x000fe8000c101514 */
[----:B------:R1:W-:Y:S04]  /*156e0*/  STG.E.U16 desc[UR20][R180.64+0x12], R66 ;  /* 0x00001242b4007986 */ /* 0x0003e8000c101514 */
[----:B------:R1:W-:Y:S04]  /*156f0*/  STG.E.U16 desc[UR20][R176.64+0x20], R83 ;  /* 0x00002053b0007986 */ /* 0x0003e8000c101514 */
[----:B------:R1:W-:Y:S04]  /*15700*/  STG.E.U16 desc[UR20][R176.64+0x22], R85 ;  /* 0x00002255b0007986 */ /* 0x0003e8000c101514 */
[----:B------:R-:W-:Y:S04]  /*15710*/  STG.E.U16 desc[UR20][R178.64+0x22], R2 ;  /* 0x00002202b2007986 */ /* 0x000fe8000c101514 */
[----:B------:R-:W-:Y:S01]  /*15720*/  STG.E.U16 desc[UR20][R178.64+0x20], R3 ;  /* 0x00002003b2007986 */ /* 0x000fe2000c101514 */
[----:B-1----:R-:W-:Y:S03]  /*15730*/  PRMT R87, R88, 0x7632, R87 ;  /* 0x0000763258577816 */ /* 0x002fe60000000057 */
[----:B------:R-:W-:Y:S04]  /*15740*/  STG.E.U16 desc[UR20][R182.64+0x20], R48 ;  /* 0x00002030b6007986 */ /* 0x000fe8000c101514 */
[----:B------:R-:W-:Y:S01]  /*15750*/  STG.E.U16 desc[UR20][R182.64+0x1e], R49 ;  /* 0x00001e31b6007986 */ /* 0x000fe2000c101514 */
[----:B------:R-:W-:Y:S03]  /*15760*/  PRMT R66, R67, 0x7632, R66 ;  /* 0x0000763243427816 */ /* 0x000fe60000000042 */
[----:B------:R-:W-:Y:S01]  /*15770*/  STG.E.U16 desc[UR20][R180.64+0x22], R50 ;  /* 0x00002232b4007986 */ /* 0x000fe2000c101514 */
[----:B------:R-:W-:Y:S03]  /*15780*/  PRMT R83, R84, 0x7632, R83 ;  /* 0x0000763254537816 */ /* 0x000fe60000000053 */
[----:B------:R-:W-:Y:S01]  /*15790*/  STG.E.U16 desc[UR20][R180.64+0x20], R51 ;  /* 0x00002033b4007986 */ /* 0x000fe2000c101514 */
[----:B------:R-:W-:Y:S03]  /*157a0*/  PRMT R85, R86, 0x7632, R85 ;  /* 0x0000763256557816 */ /* 0x000fe60000000055 */
[----:B------:R1:W-:Y:S04]  /*157b0*/  STG.E.U16 desc[UR20][R176.64+0x30], R61 ;  /* 0x0000303db0007986 */ /* 0x0003e8000c101514 */
[----:B------:R1:W-:Y:S04]  /*157c0*/  STG.E.U16 desc[UR20][R176.64+0x32], R60 ;  /* 0x0000323cb0007986 */ /* 0x0003e8000c101514 */
[----:B------:R1:W-:Y:S04]  /*157d0*/  STG.E.U16 desc[UR20][R178.64+0x30], R63 ;  /* 0x0000303fb2007986 */ /* 0x0003e8000c101514 */
[----:B------:R1:W-:Y:S04]  /*157e0*/  STG.E.U16 desc[UR20][R178.64+0x32], R62 ;  /* 0x0000323eb2007986 */ /* 0x0003e8000c101514 */
[----:B------:R-:W-:Y:S04]  /*157f0*/  STG.E.U16 desc[UR20][R182.64+0x2e], R45 ;  /* 0x00002e2db6007986 */ /* 0x000fe8000c101514 */
[----:B------:R-:W-:Y:S04]  /*15800*/  STG.E.U16 desc[UR20][R182.64+0x30], R44 ;  /* 0x0000302cb6007986 */ /* 0x000fe8000c101514 */
[----:B------:R-:W-:Y:S01]  /*15810*/  STG.E.U16 desc[UR20][R180.64+0x32], R46 ;  /* 0x0000322eb4007986 */ /* 0x000fe2000c101514 */
[----:B-1----:R-:W-:Y:S03]  /*15820*/  PRMT R61, R159, 0x7632, R61 ;  /* 0x000076329f3d7816 */ /* 0x002fe6000000003d */
[----:B------:R-:W-:Y:S01]  /*15830*/  STG.E.U16 desc[UR20][R180.64+0x30], R47 ;  /* 0x0000302fb4007986 */ /* 0x000fe2000c101514 */
[----:B------:R-:W-:Y:S03]  /*15840*/  PRMT R60, R157, 0x7610, R60 ;  /* 0x000076109d3c7816 */ /* 0x000fe6000000003c */
[----:B------:R1:W-:Y:S01]  /*15850*/  STG.E.U16 desc[UR20][R176.64+0x40], R57 ;  /* 0x00004039b0007986 */ /* 0x0003e2000c101514 */
[----:B------:R-:W-:Y:S03]  /*15860*/  PRMT R63, R80, 0x7632, R63 ;  /* 0x00007632503f7816 */ /* 0x000fe6000000003f */
[----:B------:R1:W-:Y:S01]  /*15870*/  STG.E.U16 desc[UR20][R176.64+0x42], R56 ;  /* 0x00004238b0007986 */ /* 0x0003e2000c101514 */
[----:B------:R-:W-:Y:S03]  /*15880*/  PRMT R62, R159, 0x7610, R62 ;  /* 0x000076109f3e7816 */ /* 0x000fe6000000003e */
        /* <DEDUP_REMOVED lines=21> */
[----:B------:R-:W-:Y:S02]  /*159e0*/  PRMT R55, R160, 0x7632, R55 ;  /* 0x00007632a0377816 */ /* 0x000fe40000000037 */
[----:B------:R-:W-:Y:S02]  /*159f0*/  PRMT R54, R194, 0x7610, R54 ;  /* 0x00007610c2367816 */ /* 0x000fe40000000036 */
[----:B-1----:R-:W-:Y:S01]  /*15a00*/  PRMT R77, R188, 0x7632, R77 ;  /* 0x00007632bc4d7816 */ /* 0x002fe2000000004d */
[----:B----4-:R-:W-:Y:S02]  /*15a10*/  @!P3 HFMA2.BF16_V2 R144, -RZ.H0_H0, RZ.H0_H0, -R76.H0_H0 ;  /* 0x200000ffff90b231 */ /* 0x010fe4000034094c */
[----:B------:R-:W-:Y:S03]  /*15a20*/  @!P0 HFMA2.BF16_V2 R136, -RZ.H0_H0, RZ.H0_H0, -R78.H0_H0 ;  /* 0x200000ffff888231 */ /* 0x000fe6000034094e */
[----:B------:R-:W-:Y:S01]  /*15a30*/  PRMT R72, R144, 0x7610, R72 ;  /* 0x0000761090487816 */ /* 0x000fe20000000048 */
[----:B------:R1:W-:Y:S03]  /*15a40*/  @!P3 STL.S16 [R1+0x1a8], R144 ;  /* 0x0001a8900100b387 */ /* 0x0003e60000100600 */
[----:B------:R-:W-:Y:S01]  /*15a50*/  @!P3 PRMT R76, R72, 0x5410, RZ ;  /* 0x00005410484cb816 */ /* 0x000fe200000000ff */
[----:B------:R-:W-:Y:S01]  /*15a60*/  FADD.FTZ R72, R127, R91 ;  /* 0x0000005b7f487221 */ /* 0x000fe20000010000 */
[----:B------:R-:W-:Y:S02]  /*15a70*/  PRMT R127, R79, 0x5410, R78 ;  /* 0x000054104f7f7816 */ /* 0x000fe4000000004e */
[----:B------:R-:W-:Y:S01]  /*15a80*/  ISETP.LE.U32.AND P3, PT, R70, UR12, PT ;  /* 0x0000000c46007c0c */ /* 0x000fe2000bf63070 */
[----:B------:R-:W-:Y:S01]  /*15a90*/  FADD.FTZ R91, R106, R72 ;  /* 0x000000486a5b7221 */ /* 0x000fe20000010000 */
[----:B------:R-:W-:Y:S01]  /*15aa0*/  SHF.R.U32.HI R72, RZ, 0x10, R150 ;  /* 0x00000010ff487819 */ /* 0x000fe20000011696 */
[----:B------:R4:W-:Y:S01]  /*15ab0*/  STG.E.U16 desc[UR20][R176.64+0x62], R76 ;  /* 0x0000624cb0007986 */ /* 0x0009e2000c101514 */
[----:B------:R-:W-:Y:S01]  /*15ac0*/  PRMT R106, R136, 0x7610, R106 ;  /* 0x00007610886a7816 */ /* 0x000fe2000000006a */
[----:B---3--:R-:W-:Y:S01]  /*15ad0*/  @!P5 HFMA2.BF16_V2 R137, -RZ.H0_H0, RZ.H0_H0, -R79.H0_H0 ;  /* 0x200000ffff89d231 */ /* 0x008fe2000034094f */
[----:B------:R-:W-:Y:S02]  /*15ae0*/  LOP3.LUT R72, R72, 0xff, RZ, 0xc0, !PT ;  /* 0x000000ff48487812 */ /* 0x000fe400078ec0ff */
[----:B------:R-:W-:Y:S02]  /*15af0*/  @!P0 PRMT R78, R106, 0x5410, RZ ;  /* 0x000054106a4e8816 */ /* 0x000fe400000000ff */
[----:B------:R-:W-:Y:S01]  /*15b00*/  PRMT R109, R137, 0x7610, R109 ;  /* 0x00007610896d7816 */ /* 0x000fe2000000006d */
[----:B------:R-:W-:Y:S01]  /*15b10*/  @!P5 STL.S16 [R1+0x1a4], R137 ;  /* 0x0001a4890100d387 */ /* 0x000fe20000100600 */
[----:B------:R-:W-:Y:S02]  /*15b20*/  LOP3.LUT R70, R150, 0xffff, RZ, 0xc0, !PT ;  /* 0x0000ffff96467812 */ /* 0x000fe400078ec0ff */
[----:B------:R-:W-:Y:S01]  /*15b30*/  @!P5 PRMT R79, R109, 0x5410, RZ ;  /* 0x000054106d4fd816 */ /* 0x000fe200000000ff */
[----:B------:R-:W-:Y:S01]  /*15b40*/  STL.64 [R1+0x358], R126 ;  /* 0x0003587e01007387 */ /* 0x000fe20000100a00 */
[----:B------:R-:W-:Y:S01]  /*15b50*/  ISETP.LE.U32.AND P5, PT, R68, UR12, PT ;  /* 0x0000000c44007c0c */ /* 0x000fe2000bfa3070 */
[----:B------:R-:W-:Y:S01]  /*15b60*/  FADD.FTZ R68, R107, R89 ;  /* 0x000000596b447221 */ /* 0x000fe20000010000 */
[----:B------:R-:W-:Y:S01]  /*15b70*/  SHF.R.U32.HI R70, RZ, 0x8, R70 ;  /* 0x00000008ff467819 */ /* 0x000fe20000011646 */
[----:B------:R3:W3:Y:S01]  /*15b80*/  LDL.S16 R109, [R1+0x1ac] ;  /* 0x0001ac00016d7983 */ /* 0x0006e20000100600 */
[----:B-1----:R1:W-:Y:S01]  /*15b90*/  MUFU.EX2 R144, R213 ;  /* 0x000000d500907308 */ /* 0x0023e20000000800 */
[--C-:B------:R-:W-:Y:S01]  /*15ba0*/  FADD.FTZ R89, R105, R68.reuse ;  /* 0x0000004469597221 */ /* 0x100fe20000010000 */
[----:B------:R-:W-:Y:S01]  /*15bb0*/  PRMT R68, R69, 0x7632, R68 ;  /* 0x0000763245447816 */ /* 0x000fe20000000044 */
[----:B------:R1:W-:Y:S01]  /*15bc0*/  @!P0 STL.S16 [R1+0x1a0], R136 ;  /* 0x0001a08801008387 */ /* 0x0003e20000100600 */
[----:B------:R-:W-:Y:S01]  /*15bd0*/  ISETP.LE.U32.AND P0, PT, R72, UR12, PT ;  /* 0x0000000c48007c0c */ /* 0x000fe2000bf03070 */
[----:B------:R-:W-:Y:S01]  /*15be0*/  FADD.FTZ R72, R131, R74 ;  /* 0x0000004a83487221 */ /* 0x000fe20000010000 */
[----:B------:R-:W-:Y:S01]  /*15bf0*/  PRMT R131, R69, 0x5410, R68 ;  /* 0x0000541045837816 */ /* 0x000fe20000000044 */
[----:B------:R1:W3:Y:S01]  /*15c00*/  LDL.S16 R105, [R1+0x1b8] ;  /* 0x0001b80001697983 */ /* 0x0002e20000100600 */
[----:B------:R-:W-:Y:S01]  /*15c10*/  LOP3.LUT R70, R70, 0xffff, RZ, 0xc0, !PT ;  /* 0x0000ffff46467812 */ /* 0x000fe200078ec0ff */
[----:B------:R-:W-:Y:S01]  /*15c20*/  @!P6 HFMA2.BF16_V2 R123, -RZ.H0_H0, RZ.H0_H0, -R68.H0_H0 ;  /* 0x200000ffff7be231 */ /* 0x000fe20000340944 */
[----:B----4-:R-:W-:Y:S01]  /*15c30*/  PRMT R76, R188, 0x7610, R76 ;  /* 0x00007610bc4c7816 */ /* 0x010fe2000000004c */
[----:B------:R-:W-:Y:S01]  /*15c40*/  FADD.FTZ R106, R108, R72 ;  /* 0x000000486c6a7221 */ /* 0x000fe20000010000 */
[----:B------:R4:W-:Y:S01]  /*15c50*/  STG.E.U16 desc[UR20][R178.64+0x60], R79 ;  /* 0x0000604fb2007986 */ /* 0x0009e2000c101514 */
[----:B------:R-:W-:Y:S01]  /*15c60*/  MUFU.EX2 R108, R212 ;  /* 0x000000d4006c7308 */ /* 0x000fe20000000800 */
[----:B------:R-:W-:Y:S01]  /*15c70*/  PRMT R122, R123, 0x7610, R122 ;  /* 0x000076107b7a7816 */ /* 0x000fe2000000007a */
[----:B------:R-:W-:Y:S01]  /*15c80*/  FADD.FTZ R89, R156, R89 ;  /* 0x000000599c597221 */ /* 0x000fe20000010000 */
[----:B--2---:R-:W-:Y:S01]  /*15c90*/  @!P2 HFMA2.BF16_V2 R124, -RZ.H0_H0, RZ.H0_H0, -R69.H0_H0 ;  /* 0x200000ffff7ca231 */ /* 0x004fe20000340945 */
[----:B------:R2:W-:Y:S01]  /*15ca0*/  STG.E.U16 desc[UR20][R178.64+0x62], R78 ;  /* 0x0000624eb2007986 */ /* 0x0005e2000c101514 */
[----:B------:R-:W-:Y:S01]  /*15cb0*/  @!P6 PRMT R68, R122, 0x5410, RZ ;  /* 0x000054107a44e816 */ /* 0x000fe200000000ff */
[----:B------:R-:W-:Y:S02]  /*15cc0*/  IMAD.MOV.U32 R122, RZ, RZ, R170 ;  /* 0x000000ffff7a7224 */ /* 0x000fe400078e00aa */
[----:B------:R-:W-:Y:S01]  /*15cd0*/  FADD.FTZ R72, R110, R93 ;  /* 0x0000005d6e487221 */ /* 0x000fe20000010000 */
[----:B------:R-:W-:Y:S01]  /*15ce0*/  PRMT R121, R124, 0x7610, R121 ;  /* 0x000076107c797816 */ /* 0x000fe20000000079 */
[----:B------:R2:W-:Y:S01]  /*15cf0*/  @!P2 STL.S16 [R1+0x1b4], R124 ;  /* 0x0001b47c0100a387 */ /* 0x0005e20000100600 */
[----:B------:R-:W4:Y:S01]  /*15d00*/  MUFU.EX2 R107, R161 ;  /* 0x000000a1006b7308 */ /* 0x000f220000000800 */
[----:B------:R-:W-:Y:S01]  /*15d10*/  FADD.FTZ R104, R104, R72 ;  /* 0x0000004868687221 */ /* 0x000fe20000010000 */
[----:B------:R-:W-:Y:S01]  /*15d20*/  @!P2 PRMT R69, R121, 0x5410, RZ ;  /* 0x000054107945a816 */ /* 0x000fe200000000ff */
[----:B------:R2:W-:Y:S01]  /*15d30*/  @!P6 STL.S16 [R1+0x1b0], R123 ;  /* 0x0001b07b0100e387 */ /* 0x0005e20000100600 */
[----:B------:R-:W-:Y:S02]  /*15d40*/  ISETP.LE.U32.AND P2, PT, R70, UR12, PT ;  /* 0x0000000c46007c0c */ /* 0x000fe4000bf43070 */
[----:B------:R-:W-:Y:S01]  /*15d50*/  SHF.R.U32.HI R70, RZ, 0x18, R150 ;  /* 0x00000018ff467819 */ /* 0x000fe20000011696 */
[----:B-1----:R-:W3:Y:S01]  /*15d60*/  LDL.LU R213, [R1+0x45c] ;  /* 0x00045c0001d57983 */ /* 0x002ee20000300800 */
[----:B------:R-:W-:Y:S02]  /*15d70*/  LOP3.LUT R72, R152, 0xff, RZ, 0xc0, !PT ;  /* 0x000000ff98487812 */ /* 0x000fe400078ec0ff */
[----:B------:R-:W1:Y:S01]  /*15d80*/  MUFU.EX2 R110, R251 ;  /* 0x000000fb006e7308 */ /* 0x000e620000000800 */
[----:B------:R-:W-:Y:S01]  /*15d90*/  ISETP.LE.U32.AND P6, PT, R70, UR12, PT ;  /* 0x0000000c46007c0c */ /* 0x000fe2000bfc3070 */
[----:B------:R-:W-:Y:S01]  /*15da0*/  STL [R1+0x414], R131 ;  /* 0x0004148301007387 */ /* 0x000fe20000100800 */
[C---:B------:R-:W-:Y:S03]  /*15db0*/  PRMT R70, R71.reuse, 0x7632, R70 ;  /* 0x0000763247467816 */ /* 0x040fe60000000046 */
[----:B------:R-:W-:Y:S01]  /*15dc0*/  STL [R1+0x41c], R150 ;  /* 0x00041c9601007387 */ /* 0x000fe20000100800 */
[----:B------:R-:W-:Y:S02]  /*15dd0*/  PRMT R136, R71, 0x5410, R70 ;  /* 0x0000541047887816 */ /* 0x000fe40000000046 */
[----:B----4-:R-:W-:Y:S01]  /*15de0*/  F2FP.BF16.F32.PACK_AB R190, R107, R154 ;  /* 0x0000009a6bbe723e */ /* 0x010fe200000010ff */
[----:B------:R-:W-:Y:S01]  /*15df0*/  STL [R1+0x418], R151 ;  /* 0x0004189701007387 */ /* 0x000fe20000100800 */
[C---:B------:R-:W-:Y:S02]  /*15e00*/  PRMT R79, R196.reuse, 0x7632, R79 ;  /* 0x00007632c44f7816 */ /* 0x040fe4000000004f */
[----:B--2---:R-:W-:Y:S01]  /*15e10*/  PRMT R78, R195, 0x7610, R78 ;  /* 0x00007610c34e7816 */ /* 0x004fe2000000004e */
[----:B------:R-:W2:Y:S04]  /*15e20*/  LDL.LU R212, [R1+0x458] ;  /* 0x0004580001d47983 */ /* 0x000ea80000300800 */
[----:B------:R4:W4:Y:S01]  /*15e30*/  LDL.S16 R124, [R1+0x1c0] ;  /* 0x0001c000017c7983 */ /* 0x0009220000100600 */
[----:B------:R-:W-:Y:S03]  /*15e40*/  IMAD.MOV.U32 R123, RZ, RZ, R171 ;  /* 0x000000ffff7b7224 */ /* 0x000fe600078e00ab */
[----:B------:R1:W2:Y:S04]  /*15e50*/  LDL.S16 R121, [R1+0x1bc] ;  /* 0x0001bc0001797983 */ /* 0x0002a80000100600 */
[----:B------:R1:W-:Y:S04]  /*15e60*/  STG.E.U16 desc[UR20][R182.64+0x5e], R69 ;  /* 0x00005e45b6007986 */ /* 0x0003e8000c101514 */
[----:B------:R-:W-:Y:S01]  /*15e70*/  STG.E.U16 desc[UR20][R182.64+0x60], R68 ;  /* 0x00006044b6007986 */ /* 0x000fe2000c101514 */
[----:B-1----:R-:W-:Y:S01]  /*15e80*/  PRMT R69, R196, 0x7610, R69 ;  /* 0x00007610c4457816 */ /* 0x002fe20000000045 */
[----:B---3--:R-:W-:Y:S05]  /*15e90*/  @!P5 HFMA2.BF16_V2 R109, -RZ.H0_H0, RZ.H0_H0, -R71.H0_H0 ;  /* 0x200000ffff6dd231 */ /* 0x008fea0000340947 */
[----:B------:R-:W-:Y:S01]  /*15ea0*/  PRMT R74, R109, 0x7610, R74 ;  /* 0x000076106d4a7816 */ /* 0x000fe2000000004a */
[----:B------:R1:W-:Y:S01]  /*15eb0*/  @!P5 STL.S16 [R1+0x1ac], R109 ;  /* 0x0001ac6d0100d387 */ /* 0x0003e20000100600 */
[----:B------:R-:W-:Y:S02]  /*15ec0*/  @!P4 HFMA2.BF16_V2 R105, -RZ.H0_H0, RZ.H0_H0, -R70.H0_H0 ;  /* 0x200000ffff69c231 */ /* 0x000fe40000340946 */
[----:B------:R-:W-:Y:S01]  /*15ed0*/  @!P5 PRMT R71, R74, 0x5410, RZ ;  /* 0x000054104a47d816 */ /* 0x000fe200000000ff */
[----:B------:R-:W-:Y:S01]  /*15ee0*/  STL [R1+0x420], R136 ;  /* 0x0004208801007387 */ /* 0x000fe20000100800 */
[----:B------:R-:W-:Y:S01]  /*15ef0*/  ISETP.LE.U32.AND P5, PT, R72, UR12, PT ;  /* 0x0000000c48007c0c */ /* 0x000fe2000bfa3070 */
[----:B------:R-:W-:Y:S01]  /*15f00*/  FADD.FTZ R74, R146, R91 ;  /* 0x0000005b924a7221 */ /* 0x000fe20000010000 */
[----:B------:R-:W-:Y:S01]  /*15f10*/  LOP3.LUT R72, R152, 0xffff, RZ, 0xc0, !PT ;  /* 0x0000ffff98487812 */ /* 0x000fe200078ec0ff */
[----:B------:R3:W-:Y:S01]  /*15f20*/  @!P4 STL.S16 [R1+0x1b8], R105 ;  /* 0x0001b8690100c387 */ /* 0x0007e20000100600 */
[----:B------:R-:W-:Y:S01]  /*15f30*/  PRMT R93, R105, 0x7610, R93 ;  /* 0x00007610695d7816 */ /* 0x000fe2000000005d */
[----:B------:R-:W-:Y:S01]  /*15f40*/  MUFU.EX2 R146, R168 ;  /* 0x000000a800927308 */ /* 0x000fe20000000800 */
[----:B------:R-:W-:Y:S01]  /*15f50*/  SHF.R.U32.HI R72, RZ, 0x8, R72 ;  /* 0x00000008ff487819 */ /* 0x000fe20000011648 */
[----:B------:R-:W-:Y:S01]  /*15f60*/  STG.E.U16 desc[UR20][R180.64+0x60], R71 ;  /* 0x00006047b4007986 */ /* 0x000fe2000c101514 */
[----:B------:R-:W-:Y:S01]  /*15f70*/  @!P4 PRMT R70, R93, 0x5410, RZ ;  /* 0x000054105d46c816 */ /* 0x000fe200000000ff */
[----:B------:R-:W-:Y:S01]  /*15f80*/  FADD.FTZ R93, R145, R89 ;  /* 0x00000059915d7221 */ /* 0x000fe20000010000 */
[----:B------:R-:W-:Y:S05]  /*15f90*/  FADD.FTZ R89, R154, R104 ;  /* 0x000000689a597221 */ /* 0x000fea0000010000 */
[----:B------:R-:W-:Y:S01]  /*15fa0*/  MUFU.EX2 R145, R250 ;  /* 0x000000fa00917308 */ /* 0x000fe20000000800 */
[----:B------:R-:W-:Y:S01]  /*15fb0*/  FADD.FTZ R104, R107, R89 ;  /* 0x000000596b687221 */ /* 0x000fe20000010000 */
[----:B------:R-:W-:Y:S01]  /*15fc0*/  F2FP.BF16.F32.PACK_AB R107, R108, R144 ;  /* 0x000000906c6b723e */ /* 0x000fe200000010ff */
[----:B------:R-:W-:Y:S01]  /*15fd0*/  FADD.FTZ R89, R110, R93 ;  /* 0x0000005d6e597221 */ /* 0x000fe20000010000 */
[----:B------:R2:W-:Y:S06]  /*15fe0*/  STG.E.U16 desc[UR20][R180.64+0x62], R70 ;  /* 0x00006246b4007986 */ /* 0x0005ec000c101514 */
[----:B-1----:R-:W1:Y:S01]  /*15ff0*/  MUFU.EX2 R109, R252 ;  /* 0x000000fc006d7308 */ /* 0x002e620000000800 */
[----:B---3--:R-:W-:Y:S01]  /*16000*/  FADD.FTZ R105, R130, R74 ;  /* 0x0000004a82697221 */ /* 0x008fe20000010000 */
[----:B------:R-:W-:Y:S02]  /*16010*/  LOP3.LUT R74, R72, 0xffff, RZ, 0xc0, !PT ;  /* 0x0000ffff484a7812 */ /* 0x000fe400078ec0ff */
[C---:B------:R-:W-:Y:S02]  /*16020*/  PRMT R72, R73.reuse, 0x7632, R72 ;  /* 0x0000763249487816 */ /* 0x040fe40000000048 */
[----:B------:R-:W-:Y:S02]  /*16030*/  ISETP.LE.U32.AND P4, PT, R74, UR12, PT ;  /* 0x0000000c4a007c0c */ /* 0x000fe4000bf83070 */
[----:B------:R-:W-:Y:S02]  /*16040*/  PRMT R130, R73, 0x5410, R72 ;  /* 0x0000541049827816 */ /* 0x000fe40000000048 */
[--C-:B------:R-:W-:Y:S02]  /*16050*/  SHF.R.U32.HI R74, RZ, 0x10, R152.reuse ;  /* 0x00000010ff4a7819 */ /* 0x100fe40000011698 */
[----:B-1----:R-:W-:Y:S01]  /*16060*/  F2FP.BF16.F32.PACK_AB R110, R109, R110 ;  /* 0x0000006e6d6e723e */ /* 0x002fe200000010ff */
[----:B----4-:R-:W-:Y:S01]  /*16070*/  @!P3 HFMA2.BF16_V2 R124, -RZ.H0_H0, RZ.H0_H0, -R73.H0_H0 ;  /* 0x200000ffff7cb231 */ /* 0x010fe20000340949 */
[----:B------:R-:W-:Y:S02]  /*16080*/  LOP3.LUT R74, R74, 0xff, RZ, 0xc0, !PT ;  /* 0x000000ff4a4a7812 */ /* 0x000fe400078ec0ff */
[----:B------:R-:W-:Y:S01]  /*16090*/  F2FP.BF16.F32.PACK_AB R245, R145, R147 ;  /* 0x0000009391f5723e */ /* 0x000fe200000010ff */
[----:B--2---:R-:W-:Y:S01]  /*160a0*/  @!P2 HFMA2.BF16_V2 R121, -RZ.H0_H0, RZ.H0_H0, -R72.H0_H0 ;  /* 0x200000ffff79a231 */ /* 0x004fe20000340948 */
[----:B------:R-:W-:Y:S01]  /*160b0*/  PRMT R119, R124, 0x7610, R119 ;  /* 0x000076107c777816 */ /* 0x000fe20000000077 */
[----:B------:R1:W-:Y:S01]  /*160c0*/  @!P3 STL.S16 [R1+0x1c0], R124 ;  /* 0x0001c07c0100b387 */ /* 0x0003e20000100600 */
[----:B------:R-:W-:Y:S02]  /*160d0*/  MUFU.EX2 R70, R217 ;  /* 0x000000d900467308 */ /* 0x000fe40000000800 */
[----:B------:R-:W-:Y:S01]  /*160e0*/  @!P3 PRMT R73, R119, 0x5410, RZ ;  /* 0x000054107749b816 */ /* 0x000fe200000000ff */
[----:B------:R2:W-:Y:S01]  /*160f0*/  @!P2 STL.S16 [R1+0x1bc], R121 ;  /* 0x0001bc790100a387 */ /* 0x0005e20000100600 */
[----:B------:R-:W-:Y:S02]  /*16100*/  PRMT R91, R121, 0x7610, R91 ;  /* 0x00007610795b7816 */ /* 0x000fe4000000005b */
[----:B------:R-:W-:Y:S01]  /*16110*/  ISETP.LE.U32.AND P3, PT, R74, UR12, PT ;  /* 0x0000000c4a007c0c */ /* 0x000fe2000bf63070 */
[----:B------:R-:W-:Y:S01]  /*16120*/  STL [R1+0x424], R130 ;  /* 0x0004248201007387 */ /* 0x000fe20000100800 */
[----:B------:R-:W-:Y:S02]  /*16130*/  SHF.R.U32.HI R74, RZ, 0x18, R152 ;  /* 0x00000018ff4a7819 */ /* 0x000fe40000011698 */
[----:B------:R-:W-:Y:S01]  /*16140*/  @!P2 PRMT R72, R91, 0x5410, RZ ;  /* 0x000054105b48a816 */ /* 0x000fe200000000ff */
[----:B------:R-:W-:Y:S01]  /*16150*/  STL [R1+0x42c], R152 ;  /* 0x00042c9801007387 */ /* 0x000fe20000100800 */
[----:B------:R-:W-:Y:S01]  /*16160*/  ISETP.LE.U32.AND P2, PT, R74, UR12, PT ;  /* 0x0000000c4a007c0c */ /* 0x000fe2000bf43070 */
[----:B------:R-:W-:Y:S02]  /*16170*/  IMAD.U32 R74, RZ, RZ, UR25 ;  /* 0x00000019ff4a7e24 */ /* 0x000fe4000f8e00ff */
[----:B------:R-:W-:Y:S01]  /*16180*/  FADD.FTZ R91, R155, R106 ;  /* 0x0000006a9b5b7221 */ /* 0x000fe20000010000 */
[----:B------:R-:W-:Y:S01]  /*16190*/  STL [R1+0x428], R153 ;  /* 0x0004289901007387 */ /* 0x000fe20000100800 */
[----:B------:R-:W3:Y:S01]  /*161a0*/  MUFU.EX2 R106, R169 ;  /* 0x000000a9006a7308 */ /* 0x000ee20000000800 */
[----:B------:R-:W-:Y:S02]  /*161b0*/  LOP3.LUT R74, R135, UR22, R74, 0x96, !PT ;  /* 0x00000016874a7c12 */ /* 0x000fe4000f8e964a */
[----:B------:R4:W4:Y:S01]  /*161c0*/  LDL.S16 R156, [R1+0x204] ;  /* 0x00020400019c7983 */ /* 0x0009220000100600 */
[----:B------:R-:W-:Y:S03]  /*161d0*/  FADD.FTZ R91, R142, R91 ;  /* 0x0000005b8e5b7221 */ /* 0x000fe60000010000 */
[----:B------:R4:W4:Y:S01]  /*161e0*/  LDL.S16 R137, [R1+0x1f8] ;  /* 0x0001f80001897983 */ /* 0x0009220000100600 */
[----:B------:R-:W-:Y:S04]  /*161f0*/  IMAD.WIDE.U32 R154, R74, -0x326172a9, RZ ;  /* 0xcd9e8d574a9a7825 */ /* 0x000fe800078e00ff */
[----:B------:R-:W-:Y:S01]  /*16200*/  FADD.FTZ R74, R144, R105 ;  /* 0x00000069904a7221 */ /* 0x000fe20000010000 */
[----:B------:R-:W2:Y:S01]  /*16210*/  MUFU.EX2 R142, R222 ;  /* 0x000000de008e7308 */ /* 0x000ea20000000800 */
[----:B------:R4:W4:Y:S01]  /*16220*/  LDL.S16 R127, [R1+0x1ec] ;  /* 0x0001ec00017f7983 */ /* 0x0009220000100600 */
[----:B-1----:R-:W-:Y:S01]  /*16230*/  FADD.FTZ R124, R109, R89 ;  /* 0x000000596d7c7221 */ /* 0x002fe20000010000 */
[----:B------:R-:W-:Y:S01]  /*16240*/  LOP3.LUT R144, R185, UR26, R154, 0x96, !PT ;  /* 0x0000001ab9907c12 */ /* 0x000fe2000f8e969a */
[----:B------:R-:W-:Y:S01]  /*16250*/  FADD.FTZ R93, R108, R74 ;  /* 0x0000004a6c5d7221 */ /* 0x000fe20000010000 */
[----:B------:R-:W-:Y:S01]  /*16260*/  LOP3.LUT R108, R155, UR18, R122, 0x96, !PT ;  /* 0x000000129b6c7c12 */ /* 0x000fe2000f8e967a */
[----:B------:R1:W4:Y:S01]  /*16270*/  LDL.S16 R126, [R1+0x200] ;  /* 0x00020000017e7983 */ /* 0x0003220000100600 */
[----:B------:R-:W-:Y:S01]  /*16280*/  FADD.FTZ R74, R146, R104 ;  /* 0x00000068924a7221 */ /* 0x000fe20000010000 */
[----:B---3--:R-:W-:Y:S01]  /*16290*/  F2FP.BF16.F32.PACK_AB R104, R106, R146 ;  /* 0x000000926a68723e */ /* 0x008fe200000010ff */
[----:B------:R-:W-:Y:S01]  /*162a0*/  FADD.FTZ R89, R147, R91 ;  /* 0x0000005b93597221 */ /* 0x000fe20000010000 */
[----:B------:R-:W-:Y:S01]  /*162b0*/  IMAD.WIDE.U32 R108, R108, -0x2daee0ad, RZ ;  /* 0xd2511f536c6c7825 */ /* 0x000fe200078e00ff */
[----:B------:R3:W-:Y:S01]  /*162c0*/  STG.E.U16 desc[UR20][R176.64+0x70], R73 ;  /* 0x00007049b0007986 */ /* 0x0007e2000c101514 */
[----:B------:R-:W1:Y:S02]  /*162d0*/  MUFU.EX2 R105, R215 ;  /* 0x000000d700697308 */ /* 0x000e640000000800 */
[----:B--2---:R-:W-:Y:S01]  /*162e0*/  FADD.FTZ R121, R145, R89 ;  /* 0x0000005991797221 */ /* 0x004fe20000010000 */
[----:B------:R-:W-:Y:S01]  /*162f0*/  FADD.FTZ R119, R106, R74 ;  /* 0x0000004a6a777221 */ /* 0x000fe20000010000 */
[----:B------:R-:W-:Y:S01]  /*16300*/  LOP3.LUT R146, R109, UR17, R132, 0x96, !PT ;  /* 0x000000116d927c12 */ /* 0x000fe2000f8e9684 */
[----:B------:R-:W-:Y:S01]  /*16310*/  IMAD.WIDE.U32 R144, R144, -0x2daee0ad, RZ ;  /* 0xd2511f5390907825 */ /* 0x000fe200078e00ff */
[----:B------:R2:W-:Y:S03]  /*16320*/  STG.E.U16 desc[UR20][R176.64+0x72], R72 ;  /* 0x00007248b0007986 */ /* 0x0005e6000c101514 */
[--C-:B------:R-:W-:Y:S01]  /*16330*/  FADD.FTZ R74, R142, R93.reuse ;  /* 0x0000005d8e4a7221 */ /* 0x100fe20000010000 */
[----:B------:R-:W-:Y:S01]  /*16340*/  PRMT R93, R0, 0x7632, R93 ;  /* 0x00007632005d7816 */ /* 0x000fe2000000005d */
[----:B------:R-:W-:Y:S01]  /*16350*/  IMAD.WIDE.U32 R146, R146, -0x326172a9, RZ ;  /* 0xcd9e8d5792927825 */ /* 0x000fe200078e00ff */
[----:B------:R-:W-:Y:S04]  /*16360*/  LOP3.LUT R145, R145, UR11, R108, 0x96, !PT ;  /* 0x0000000b91917c12 */ /* 0x000fe8000f8e966c */
[----:B------:R-:W-:Y:S02]  /*16370*/  LOP3.LUT R108, R147, UR16, R184, 0x96, !PT ;  /* 0x00000010936c7c12 */ /* 0x000fe4000f8e96b8 */
[C---:B-1----:R-:W-:Y:S01]  /*16380*/  F2FP.BF16.F32.PACK_AB R106, R105.reuse, R142 ;  /* 0x0000008e696a723e */ /* 0x042fe200000010ff */
[--C-:B------:R-:W-:Y:S01]  /*16390*/  FADD.FTZ R215, R105, R74.reuse ;  /* 0x0000004a69d77221 */ /* 0x100fe20000010000 */
[C---:B------:R-:W-:Y:S01]  /*163a0*/  PRMT R74, R75.reuse, 0x7632, R74 ;  /* 0x000076324b4a7816 */ /* 0x040fe2000000004a */
[----:B------:R-:W-:Y:S01]  /*163b0*/  IMAD.WIDE.U32 R108, R108, -0x2daee0ad, RZ ;  /* 0xd2511f536c6c7825 */ /* 0x000fe200078e00ff */
[----:B------:R-:W-:Y:S02]  /*163c0*/  PRMT R142, R0, 0x5410, R93 ;  /* 0x00005410008e7816 */ /* 0x000fe4000000005d */
[----:B------:R-:W-:Y:S01]  /*163d0*/  PRMT R112, R75, 0x5410, R74 ;  /* 0x000054104b707816 */ /* 0x000fe2000000004a */
[----:B------:R-:W-:Y:S01]  /*163e0*/  STL [R1+0x430], R215 ;  /* 0x000430d701007387 */ /* 0x000fe20000100800 */
[----:B------:R-:W-:Y:S01]  /*163f0*/  LOP3.LUT R186, R109, UR9, R144, 0x96, !PT ;  /* 0x000000096dba7c12 */ /* 0x000fe2000f8e9690 */
[----:B------:R-:W-:Y:S01]  /*16400*/  IMAD.WIDE.U32 R144, R145, -0x326172a9, RZ ;  /* 0xcd9e8d5791907825 */ /* 0x000fe200078e00ff */
[----:B---3--:R-:W-:Y:S03]  /*16410*/  PRMT R73, R245, 0x7632, R73 ;  /* 0x00007632f5497816 */ /* 0x008fe60000000049 */
[----:B------:R-:W-:Y:S01]  /*16420*/  IMAD.WIDE.U32 R186, R186, -0x326172a9, RZ ;  /* 0xcd9e8d57baba7825 */ /* 0x000fe200078e00ff */
[----:B------:R-:W-:Y:S01]  /*16430*/  LOP3.LUT R146, R145, UR10, R146, 0x96, !PT ;  /* 0x0000000a91927c12 */ /* 0x000fe2000f8e9692 */
[----:B--2---:R-:W1:Y:S03]  /*16440*/  MUFU.EX2 R72, R219 ;  /* 0x000000db00487308 */ /* 0x004e660000000800 */
[----:B------:R-:W-:Y:S01]  /*16450*/  LOP3.LUT R105, R187, UR23, R144, 0x96, !PT ;  /* 0x00000017bb697c12 */ /* 0x000fe2000f8e9690 */
[----:B------:R-:W-:Y:S05]  /*16460*/  IMAD.WIDE.U32 R248, R146, -0x2daee0ad, RZ ;  /* 0xd2511f5392f87825 */ /* 0x000fea00078e00ff */
[----:B------:R-:W-:Y:S05]  /*16470*/  LOP3.LUT R145, R249, UR8, R108, 0x96, !PT ;  /* 0x00000008f9917c12 */ /* 0x000fea000f8e966c */
[----:B------:R-:W-:Y:S04]  /*16480*/  IMAD.WIDE.U32 R144, R145, -0x326172a9, RZ ;  /* 0xcd9e8d5791907825 */ /* 0x000fe800078e00ff */
[----:B-1----:R-:W-:Y:S01]  /*16490*/  FADD.FTZ R221, R72, R124 ;  /* 0x0000007c48dd7221 */ /* 0x002fe20000010000 */
[----:B------:R-:W-:Y:S01]  /*164a0*/  LOP3.LUT R124, R148, 0xff, RZ, 0xc0, !PT ;  /* 0x000000ff947c7812 */ /* 0x000fe200078ec0ff */
[----:B------:R-:W-:Y:S01]  /*164b0*/  FADD.FTZ R219, R70, R121 ;  /* 0x0000007946db7221 */ /* 0x000fe20000010000 */
[----:B------:R-:W-:Y:S02]  /*164c0*/  LOP3.LUT R89, R145, UR6, R186, 0x96, !PT ;  /* 0x0000000691597c12 */ /* 0x000fe4000f8e96ba */
[----:B------:R-:W-:Y:S02]  /*164d0*/  LOP3.LUT R240, R144, 0xff, RZ, 0xc0, !PT ;  /* 0x000000ff90f07812 */ /* 0x000fe400078ec0ff */
[C---:B------:R-:W-:Y:S02]  /*164e0*/  LOP3.LUT R64, R89.reuse, 0xff, RZ, 0xc0, !PT ;  /* 0x000000ff59407812 */ /* 0x040fe400078ec0ff */
[----:B------:R-:W-:Y:S02]  /*164f0*/  SHF.R.U32.HI R222, RZ, 0x18, R89 ;  /* 0x00000018ffde7819 */ /* 0x000fe40000011659 */
[----:B------:R-:W-:Y:S02]  /*16500*/  SHF.R.U32.HI R238, RZ, 0x18, R144 ;  /* 0x00000018ffee7819 */ /* 0x000fe40000011690 */
[----:B------:R-:W-:Y:S01]  /*16510*/  SHF.R.U32.HI R121, RZ, 0x10, R148 ;  /* 0x00000010ff797819 */ /* 0x000fe20000011694 */
[----:B----4-:R-:W-:Y:S02]  /*16520*/  @!P0 HFMA2.BF16_V2 R156, -RZ.H0_H0, RZ.H0_H0, -R75.H0_H0 ;  /* 0x200000ffff9c8231 */ /* 0x010fe4000034094b */
[----:B------:R-:W-:Y:S03]  /*16530*/  @!P6 HFMA2.BF16_V2 R137, -RZ.H0_H0, RZ.H0_H0, -R74.H0_H0 ;  /* 0x200000ffff89e231 */ /* 0x000fe6000034094a */
[----:B------:R-:W-:Y:S01]  /*16540*/  PRMT R100, R156, 0x7610, R100 ;  /* 0x000076109c647816 */ /* 0x000fe20000000064 */
[----:B------:R-:W-:Y:S01]  /*16550*/  @!P0 STL.S16 [R1+0x204], R156 ;  /* 0x0002049c01008387 */ /* 0x000fe20000100600 */
[----:B------:R-:W-:Y:S02]  /*16560*/  @!P5 HFMA2.BF16_V2 R127, -RZ.H0_H0, RZ.H0_H0, -R65.H0_H0 ;  /* 0x200000ffff7fd231 */ /* 0x000fe40000340941 */
[----:B------:R-:W-:Y:S01]  /*16570*/  @!P0 PRMT R75, R100, 0x5410, RZ ;  /* 0x00005410644b8816 */ /* 0x000fe200000000ff */
[----:B------:R-:W-:Y:S01]  /*16580*/  STL [R1+0x434], R112 ;  /* 0x0004347001007387 */ /* 0x000fe20000100800 */
[----:B------:R-:W-:Y:S02]  /*16590*/  ISETP.LE.U32.AND P0, PT, R64, UR12, PT ;  /* 0x0000000c40007c0c */ /* 0x000fe4000bf03070 */
[----:B------:R-:W-:Y:S01]  /*165a0*/  LOP3.LUT R64, R89, 0xffff, RZ, 0xc0, !PT ;  /* 0x0000ffff59407812 */ /* 0x000fe200078ec0ff */
[----:B------:R1:W-:Y:S01]  /*165b0*/  @!P6 STL.S16 [R1+0x1f8], R137 ;  /* 0x0001f8890100e387 */ /* 0x0003e20000100600 */
[----:B------:R-:W-:Y:S02]  /*165c0*/  PRMT R97, R137, 0x7610, R97 ;  /* 0x0000761089617816 */ /* 0x000fe40000000061 */
[----:B------:R-:W-:Y:S01]  /*165d0*/  SHF.R.U32.HI R64, RZ, 0x8, R64 ;  /* 0x00000008ff407819 */ /* 0x000fe20000011640 */
[----:B------:R-:W-:Y:S01]  /*165e0*/  @!P5 STL.S16 [R1+0x1ec], R127 ;  /* 0x0001ec7f0100d387 */ /* 0x000fe20000100600 */
[----:B------:R-:W-:Y:S02]  /*165f0*/  PRMT R91, R127, 0x7610, R91 ;  /* 0x000076107f5b7816 */ /* 0x000fe4000000005b */
[----:B------:R-:W-:Y:S01]  /*16600*/  LOP3.LUT R252, R64, 0xffff, RZ, 0xc0, !PT ;  /* 0x0000ffff40fc7812 */ /* 0x000fe200078ec0ff */
[----:B------:R2:W3:Y:S01]  /*16610*/  LDL.S16 R113, [R1+0x210] ;  /* 0x0002100001717983 */ /* 0x0004e20000100600 */
[C---:B------:R-:W-:Y:S02]  /*16620*/  PRMT R64, R65.reuse, 0x7632, R64 ;  /* 0x0000763241407816 */ /* 0x040fe40000000040 */
[----:B------:R-:W-:Y:S01]  /*16630*/  SHF.R.U32.HI R89, RZ, 0x10, R89 ;  /* 0x00000010ff597819 */ /* 0x000fe20000011659 */
[----:B------:R4:W-:Y:S01]  /*16640*/  STG.E.U16 desc[UR20][R178.64+0x70], R75 ;  /* 0x0000704bb2007986 */ /* 0x0009e2000c101514 */
[----:B------:R-:W-:Y:S01]  /*16650*/  PRMT R116, R65, 0x5410, R64 ;  /* 0x0000541041747816 */ /* 0x000fe20000000040 */
[----:B------:R-:W-:Y:S01]  /*16660*/  @!P4 HFMA2.BF16_V2 R126, -RZ.H0_H0, RZ.H0_H0, -R64.H0_H0 ;  /* 0x200000ffff7ec231 */ /* 0x000fe20000340940 */
[----:B------:R-:W-:Y:S02]  /*16670*/  @!P5 PRMT R65, R91, 0x5410, RZ ;  /* 0x000054105b41d816 */ /* 0x000fe400000000ff */
[----:B------:R-:W-:Y:S01]  /*16680*/  LOP3.LUT R175, R89, 0xff, RZ, 0xc0, !PT ;  /* 0x000000ff59af7812 */ /* 0x000fe200078ec0ff */
[----:B------:R-:W-:Y:S01]  /*16690*/  STL [R1+0x438], R116 ;  /* 0x0004387401007387 */ /* 0x000fe20000100800 */
[----:B------:R-:W-:Y:S02]  /*166a0*/  PRMT R20, R126, 0x7610, R20 ;  /* 0x000076107e147816 */ /* 0x000fe40000000014 */
[----:B------:R-:W-:Y:S01]  /*166b0*/  LOP3.LUT R91, R155, UR18, R230, 0x96, !PT ;  /* 0x000000129b5b7c12 */ /* 0x000fe2000f8e96e6 */
[----:B------:R2:W-:Y:S01]  /*166c0*/  @!P4 STL.S16 [R1+0x200], R126 ;  /* 0x0002007e0100c387 */ /* 0x0005e20000100600 */
[----:B------:R-:W-:Y:S02]  /*166d0*/  @!P4 PRMT R64, R20, 0x5410, RZ ;  /* 0x000054101440c816 */ /* 0x000fe400000000ff */
[----:B------:R-:W-:Y:S01]  /*166e0*/  LOP3.LUT R89, R193, UR26, R154, 0x96, !PT ;  /* 0x0000001ac1597c12 */ /* 0x000fe2000f8e969a */
[----:B-1----:R1:W3:Y:S01]  /*166f0*/  LDL.S16 R137, [R1+0x20c] ;  /* 0x00020c0001897983 */ /* 0x0022e20000100600 */
[----:B------:R-:W-:Y:S01]  /*16700*/  @!P6 PRMT R74, R97, 0x5410, RZ ;  /* 0x00005410614ae816 */ /* 0x000fe200000000ff */
[----:B------:R-:W-:Y:S01]  /*16710*/  IMAD.WIDE.U32 R100, R91, -0x2daee0ad, RZ ;  /* 0xd2511f535b647825 */ /* 0x000fe200078e00ff */
[----:B------:R-:W-:Y:S01]  /*16720*/  ISETP.LE.U32.AND P4, PT, R222, UR12, PT ;  /* 0x0000000cde007c0c */ /* 0x000fe2000bf83070 */
[----:B------:R1:W3:Y:S02]  /*16730*/  LDL.S16 R20, [R1+0x214] ;  /* 0x0002140001147983 */ /* 0x0002e40000100600 */
[----:B------:R-:W-:Y:S01]  /*16740*/  IMAD.WIDE.U32 R170, R89, -0x2daee0ad, RZ ;  /* 0xd2511f5359aa7825 */ /* 0x000fe200078e00ff */
[----:B------:R-:W-:Y:S01]  /*16750*/  LOP3.LUT R89, R101, UR17, R220, 0x96, !PT ;  /* 0x0000001165597c12 */ /* 0x000fe2000f8e96dc */
[----:B------:R-:W-:Y:S02]  /*16760*/  STG.E.U16 desc[UR20][R178.64+0x72], R74 ;  /* 0x0000724ab2007986 */ /* 0x000fe4000c101514 */
[----:B------:R-:W-:Y:S01]  /*16770*/  IMAD.WIDE.U32 R154, R105, -0x2daee0ad, RZ ;  /* 0xd2511f53699a7825 */ /* 0x000fe200078e00ff */
[----:B------:R-:W-:Y:S01]  /*16780*/  LOP3.LUT R91, R171, UR11, R100, 0x96, !PT ;  /* 0x0000000bab5b7c12 */ /* 0x000fe2000f8e9664 */
[----:B------:R-:W-:Y:S01]  /*16790*/  STG.E.U16 desc[UR20][R182.64+0x6e], R65 ;  /* 0x00006e41b6007986 */ /* 0x000fe2000c101514 */
[----:B----4-:R-:W-:Y:S01]  /*167a0*/  PRMT R75, R245, 0x7610, R75 ;  /* 0x00007610f54b7816 */ /* 0x010fe2000000004b */
[----:B------:R-:W-:Y:S01]  /*167b0*/  IMAD.WIDE.U32 R100, R89, -0x326172a9, RZ ;  /* 0xcd9e8d5759647825 */ /* 0x000fe200078e00ff */
[----:B------:R-:W-:Y:S01]  /*167c0*/  PRMT R89, R90, 0x7632, R89 ;  /* 0x000076325a597816 */ /* 0x000fe20000000059 */
[----:B------:R-:W-:Y:S01]  /*167d0*/  STG.E.U16 desc[UR20][R182.64+0x70], R64 ;  /* 0x00007040b6007986 */ /* 0x000fe2000c101514 */
[----:B------:R-:W-:Y:S01]  /*167e0*/  LOP3.LUT R228, R154, 0xff, RZ, 0xc0, !PT ;  /* 0x000000ff9ae47812 */ /* 0x000fe200078ec0ff */
[----:B------:R-:W-:Y:S01]  /*167f0*/  IMAD.WIDE.U32 R108, R91, -0x326172a9, RZ ;  /* 0xcd9e8d575b6c7825 */ /* 0x000fe200078e00ff */
[----:B------:R-:W-:Y:S02]  /*16800*/  LOP3.LUT R96, R101, UR16, R192, 0x96, !PT ;  /* 0x0000001065607c12 */ /* 0x000fe4000f8e96c0 */
[----:B------:R-:W-:Y:S02]  /*16810*/  PRMT R91, R92, 0x7632, R91 ;  /* 0x000076325c5b7816 */ /* 0x000fe4000000005b */
[----:B------:R-:W-:Y:S01]  /*16820*/  LOP3.LUT R81, R109, UR10, R100, 0x96, !PT ;  /* 0x0000000a6d517c12 */ /* 0x000fe2000f8e9664 */
[----:B------:R-:W-:Y:S01]  /*16830*/  IMAD.WIDE.U32 R96, R96, -0x2daee0ad, RZ ;  /* 0xd2511f5360607825 */ /* 0x000fe200078e00ff */
[----:B------:R-:W-:Y:S02]  /*16840*/  SHF.R.U32.HI R226, RZ, 0x18, R154 ;  /* 0x00000018ffe27819 */ /* 0x000fe4000001169a */
[----:B------:R-:W-:Y:S01]  /*16850*/  PRMT R109, R110, 0x7632, R109 ;  /* 0x000076326e6d7816 */ /* 0x000fe2000000006d */
[----:B--2---:R-:W-:Y:S01]  /*16860*/  IMAD.WIDE.U32 R126, R81, -0x2daee0ad, RZ ;  /* 0xd2511f53517e7825 */ /* 0x004fe200078e00ff */
[----:B------:R-:W-:Y:S02]  /*16870*/  LOP3.LUT R170, R97, UR9, R170, 0x96, !PT ;  /* 0x0000000961aa7c12 */ /* 0x000fe4000f8e96aa */
[----:B------:R-:W-:Y:S02]  /*16880*/  PRMT R101, R104, 0x7632, R101 ;  /* 0x0000763268657816 */ /* 0x000fe40000000065 */
[----:B------:R-:W-:Y:S01]  /*16890*/  LOP3.LUT R162, R127, UR8, R96, 0x96, !PT ;  /* 0x000000087fa27c12 */ /* 0x000fe2000f8e9660 */
[----:B------:R-:W-:Y:S01]  /*168a0*/  IMAD.WIDE.U32 R170, R170, -0x326172a9, RZ ;  /* 0xcd9e8d57aaaa7825 */ /* 0x000fe200078e00ff */
[----:B------:R-:W-:Y:S03]  /*168b0*/  PRMT R105, R106, 0x7632, R105 ;  /* 0x000076326a697816 */ /* 0x000fe60000000069 */
[----:B------:R-:W-:Y:S01]  /*168c0*/  IMAD.WIDE.U32 R162, R162, -0x326172a9, RZ ;  /* 0xcd9e8d57a2a27825 */ /* 0x000fe200078e00ff */
[--C-:B------:R-:W-:Y:S02]  /*168d0*/  LOP3.LUT R156, R171, UR23, R108.reuse, 0x96, !PT ;  /* 0x00000017ab9c7c12 */ /* 0x100fe4000f8e966c */
[----:B------:R-:W-:Y:S02]  /*168e0*/  PRMT R108, R107, 0x7632, R108 ;  /* 0x000076326b6c7816 */ /* 0x000fe4000000006c */
[----:B------:R-:W-:Y:S01]  /*168f0*/  LOP3.LUT R81, R163, UR6, R170, 0x96, !PT ;  /* 0x00000006a3517c12 */ /* 0x000fe2000f8e96aa */
[----:B------:R-:W-:Y:S03]  /*16900*/  IMAD.WIDE.U32 R156, R156, -0x2daee0ad, RZ ;  /* 0xd2511f539c9c7825 */ /* 0x000fe600078e00ff */
[----:B------:R-:W-:Y:S02]  /*16910*/  SHF.R.U32.HI R2, RZ, 0x10, R81 ;  /* 0x00000010ff027819 */ /* 0x000fe40000011651 */
[C---:B------:R-:W-:Y:S02]  /*16920*/  LOP3.LUT R3, R81.reuse, 0xffff, RZ, 0xc0, !PT ;  /* 0x0000ffff51037812 */ /* 0x040fe400078ec0ff */
[----:B------:R-:W-:Y:S01]  /*16930*/  LOP3.LUT R247, R2, 0xff, RZ, 0xc0, !PT ;  /* 0x000000ff02f77812 */ /* 0x000fe200078ec0ff */
[----:B------:R-:W-:Y:S01]  /*16940*/  IMAD.U32 R2, RZ, RZ, UR25 ;  /* 0x00000019ff027e24 */ /* 0x000fe2000f8e00ff */
[----:B------:R-:W-:Y:S02]  /*16950*/  SHF.R.U32.HI R3, RZ, 0x8, R3 ;  /* 0x00000008ff037819 */ /* 0x000fe40000011603 */
[----:B------:R-:W-:Y:S02]  /*16960*/  LOP3.LUT R250, R81, 0xff, RZ, 0xc0, !PT ;  /* 0x000000ff51fa7812 */ /* 0x000fe400078ec0ff */
[----:B------:R-:W-:Y:S02]  /*16970*/  LOP3.LUT R2, R135, UR19, R2, 0x96, !PT ;  /* 0x0000001387027c12 */ /* 0x000fe4000f8e9602 */
[----:B------:R-:W-:Y:S02]  /*16980*/  LOP3.LUT R249, R3, 0xffff, RZ, 0xc0, !PT ;  /* 0x0000ffff03f97812 */ /* 0x000fe400078ec0ff */
[----:B------:R-:W-:Y:S02]  /*16990*/  ISETP.LE.U32.AND P5, PT, R250, UR12, PT ;  /* 0x0000000cfa007c0c */ /* 0x000fe4000bfa3070 */
[----:B------:R-:W-:Y:S02]  /*169a0*/  ISETP.LE.U32.AND P1, PT, R247, UR12, PT ;  /* 0x0000000cf7007c0c */ /* 0x000fe4000bf23070 */
[----:B------:R-:W-:Y:S02]  /*169b0*/  ISETP.LE.U32.AND P6, PT, R249, UR12, PT ;  /* 0x0000000cf9007c0c */ /* 0x000fe4000bfc3070 */
[--C-:B------:R-:W-:Y:S02]  /*169c0*/  SHF.R.U32.HI R241, RZ, 0x18, R81.reuse ;  /* 0x00000018fff17819 */ /* 0x100fe40000011651 */
[----:B------:R-:W-:Y:S02]  /*169d0*/  PRMT R81, R82, 0x7632, R81 ;  /* 0x0000763252517816 */ /* 0x000fe40000000051 */
[C---:B------:R-:W-:Y:S02]  /*169e0*/  LOP3.LUT R210, R156.reuse, 0xff, RZ, 0xc0, !PT ;  /* 0x000000ff9cd27812 */ /* 0x040fe400078ec0ff */
[----:B------:R-:W-:Y:S02]  /*169f0*/  LOP3.LUT R28, R156, 0xffff, RZ, 0xc0, !PT ;  /* 0x0000ffff9c1c7812 */ /* 0x000fe400078ec0ff */
[----:B------:R-:W-:Y:S02]  /*16a00*/  SHF.R.U32.HI R206, RZ, 0x18, R156 ;  /* 0x00000018ffce7819 */ /* 0x000fe4000001169c */
[----:B------:R-:W-:Y:S04]  /*16a10*/  SHF.R.U32.HI R28, RZ, 0x8, R28 ;  /* 0x00000008ff1c7819 */ /* 0x000fe8000001161c */
[----:B------:R-:W-:Y:S02]  /*16a20*/  LOP3.LUT R209, R28, 0xffff, RZ, 0xc0, !PT ;  /* 0x0000ffff1cd17812 */ /* 0x000fe400078ec0ff */
[----:B------:R-:W-:Y:S04]  /*16a30*/  SHF.R.U32.HI R28, RZ, 0x10, R156 ;  /* 0x00000010ff1c7819 */ /* 0x000fe8000001169c */
[----:B------:R-:W-:Y:S01]  /*16a40*/  LOP3.LUT R207, R28, 0xff, RZ, 0xc0, !PT ;  /* 0x000000ff1ccf7812 */ /* 0x000fe200078ec0ff */
[----:B---3--:R-:W-:Y:S05]  /*16a50*/  @!P3 HFMA2.BF16_V2 R113, -RZ.H0_H0, RZ.H0_H0, -R67.H0_H0 ;  /* 0x200000ffff71b231 */ /* 0x008fea0000340943 */
[----:B------:R-:W-:Y:S01]  /*16a60*/  PRMT R96, R113, 0x7610, R96 ;  /* 0x0000761071607816 */ /* 0x000fe20000000060 */
[----:B------:R2:W-:Y:S01]  /*16a70*/  @!P3 STL.S16 [R1+0x210], R113 ;  /* 0x000210710100b387 */ /* 0x0005e20000100600 */
[----:B------:R-:W-:Y:S02]  /*16a80*/  @!P2 HFMA2.BF16_V2 R137, -RZ.H0_H0, RZ.H0_H0, -R66.H0_H0 ;  /* 0x200000ffff89a231 */ /* 0x000fe40000340942 */
[----:B------:R-:W-:Y:S03]  /*16a90*/  @!P0 HFMA2.BF16_V2 R20, -RZ.H0_H0, RZ.H0_H0, -R0.H0_H0 ;  /* 0x200000ffff148231 */ /* 0x000fe60000340900 */
[----:B------:R-:W-:Y:S02]  /*16aa0*/  PRMT R39, R137, 0x7610, R39 ;  /* 0x0000761089277816 */ /* 0x000fe40000000027 */
[----:B------:R-:W-:Y:S02]  /*16ab0*/  PRMT R3, R20, 0x7610, R3 ;  /* 0x0000761014037816 */ /* 0x000fe40000000003 */
[----:B--2---:R-:W-:Y:S02]  /*16ac0*/  PRMT R113, R67, 0x5410, R66 ;  /* 0x0000541043717816 */ /* 0x004fe40000000042 */
[----:B------:R-:W-:Y:S02]  /*16ad0*/  @!P2 PRMT R66, R39, 0x5410, RZ ;  /* 0x000054102742a816 */ /* 0x000fe400000000ff */
[----:B------:R-:W-:Y:S01]  /*16ae0*/  @!P3 PRMT R67, R96, 0x5410, RZ ;  /* 0x000054106043b816 */ /* 0x000fe200000000ff */
[----:B------:R-:W-:Y:S01]  /*16af0*/  STL [R1+0x43c], R113 ;  /* 0x00043c7101007387 */ /* 0x000fe20000100800 */
[----:B------:R-:W-:Y:S01]  /*16b00*/  @!P0 PRMT R0, R3, 0x5410, RZ ;  /* 0x0000541003008816 */ /* 0x000fe200000000ff */
[----:B------:R-:W-:Y:S01]  /*16b10*/  IMAD.WIDE.U32 R96, R2, -0x326172a9, RZ ;  /* 0xcd9e8d5702607825 */ /* 0x000fe200078e00ff */
[----:B------:R-:W-:Y:S01]  /*16b20*/  ISETP.LE.U32.AND P3, PT, R175, UR12, PT ;  /* 0x0000000caf007c0c */ /* 0x000fe2000bf63070 */
[----:B------:R2:W-:Y:S01]  /*16b30*/  @!P2 STL.S16 [R1+0x20c], R137 ;  /* 0x00020c890100a387 */ /* 0x0005e20000100600 */
[----:B------:R-:W-:Y:S02]  /*16b40*/  ISETP.LE.U32.AND P2, PT, R252, UR12, PT ;  /* 0x0000000cfc007c0c */ /* 0x000fe4000bf43070 */
[----:B------:R-:W-:Y:S01]  /*16b50*/  LOP3.LUT R48, R97, UR18, R122, 0x96, !PT ;  /* 0x0000001261307c12 */ /* 0x000fe2000f8e967a */
[----:B------:R3:W-:Y:S01]  /*16b60*/  @!P0 STL.S16 [R1+0x214], R20 ;  /* 0x0002141401008387 */ /* 0x0007e20000100600 */
[----:B------:R-:W-:Y:S02]  /*16b70*/  LOP3.LUT R2, R185, UR26, R96, 0x96, !PT ;  /* 0x0000001ab9027c12 */ /* 0x000fe4000f8e9660 */
[----:B------:R-:W-:Y:S01]  /*16b80*/  ISETP.LE.U32.AND P0, PT, R241, UR12, PT ;  /* 0x0000000cf1007c0c */ /* 0x000fe2000bf03070 */
[----:B------:R-:W-:Y:S01]  /*16b90*/  STL [R1+0x440], R142 ;  /* 0x0004408e01007387 */ /* 0x000fe20000100800 */
[----:B------:R-:W-:Y:S01]  /*16ba0*/  LOP3.LUT R45, R97, UR18, R230, 0x96, !PT ;  /* 0x00000012612d7c12 */ /* 0x000fe2000f8e96e6 */
[----:B------:R-:W-:Y:S01]  /*16bb0*/  IMAD.WIDE.U32 R48, R48, -0x2daee0ad, RZ ;  /* 0xd2511f5330307825 */ /* 0x000fe200078e00ff */
[----:B------:R-:W-:Y:S01]  /*16bc0*/  PRMT R97, R190, 0x7610, R97 ;  /* 0x00007610be617816 */ /* 0x000fe20000000061 */
[----:B------:R1:W4:Y:S02]  /*16bd0*/  LDL.S16 R146, [R1+0x1e4] ;  /* 0x0001e40001927983 */ /* 0x0003240000100600 */
[----:B------:R-:W-:Y:S01]  /*16be0*/  IMAD.WIDE.U32 R2, R2, -0x2daee0ad, RZ ;  /* 0xd2511f5302027825 */ /* 0x000fe200078e00ff */
[----:B------:R-:W-:Y:S01]  /*16bf0*/  LOP3.LUT R50, R49, UR17, R132, 0x96, !PT ;  /* 0x0000001131327c12 */ /* 0x000fe2000f8e9684 */
[----:B------:R1:W4:Y:S03]  /*16c00*/  LDL.S16 R135, [R1+0x1dc] ;  /* 0x0001dc0001877983 */ /* 0x0003260000100600 */
[----:B------:R-:W-:Y:S01]  /*16c10*/  LOP3.LUT R3, R3, UR11, R48, 0x96, !PT ;  /* 0x0000000b03037c12 */ /* 0x000fe2000f8e9630 */
[----:B------:R1:W4:Y:S01]  /*16c20*/  LDL.S16 R134, [R1+0x1d0] ;  /* 0x0001d00001867983 */ /* 0x0003220000100600 */
[----:B------:R-:W-:Y:S03]  /*16c30*/  IMAD.WIDE.U32 R50, R50, -0x326172a9, RZ ;  /* 0xcd9e8d5732327825 */ /* 0x000fe600078e00ff */
[----:B------:R1:W4:Y:S02]  /*16c40*/  LDL.S16 R39, [R1+0x1cc] ;  /* 0x0001cc0001277983 */ /* 0x0003240000100600 */
[----:B------:R-:W-:Y:S02]  /*16c50*/  LOP3.LUT R48, R51, UR16, R184, 0x96, !PT ;  /* 0x0000001033307c12 */ /* 0x000fe4000f8e96b8 */
[----:B------:R-:W-:Y:S01]  /*16c60*/  PRMT R51, R191, 0x7632, R51 ;  /* 0x00007632bf337816 */ /* 0x000fe20000000033 */
[----:B--2---:R1:W2:Y:S02]  /*16c70*/  LDL.S16 R137, [R1+0x1e0] ;  /* 0x0001e00001897983 */ /* 0x0042a40000100600 */
[----:B------:R-:W-:Y:S02]  /*16c80*/  IMAD.WIDE.U32 R48, R48, -0x2daee0ad, RZ ;  /* 0xd2511f5330307825 */ /* 0x000fe400078e00ff */
[----:B---3--:R1:W3:Y:S03]  /*16c90*/  LDL.S16 R20, [R1+0x1c8] ;  /* 0x0001c80001147983 */ /* 0x0082e60000100600 */
[----:B------:R-:W-:Y:S01]  /*16ca0*/  LOP3.LUT R168, R49, UR9, R2, 0x96, !PT ;  /* 0x0000000931a87c12 */ /* 0x000fe2000f8e9602 */
[----:B------:R-:W-:Y:S01]  /*16cb0*/  IMAD.WIDE.U32 R2, R3, -0x326172a9, RZ ;  /* 0xcd9e8d5703027825 */ /* 0x000fe200078e00ff */
[----:B------:R1:W-:Y:S03]  /*16cc0*/  STG.E.U16 desc[UR20][R180.64+0x70], R67 ;  /* 0x00007043b4007986 */ /* 0x0003e6000c101514 */
[----:B------:R-:W-:Y:S01]  /*16cd0*/  IMAD.WIDE.U32 R168, R168, -0x326172a9, RZ ;  /* 0xcd9e8d57a8a87825 */ /* 0x000fe200078e00ff */
[----:B------:R-:W-:Y:S01]  /*16ce0*/  LOP3.LUT R50, R3, UR10, R50, 0x96, !PT ;  /* 0x0000000a03327c12 */ /* 0x000fe2000f8e9632 */
[----:B------:R-:W-:Y:S03]  /*16cf0*/  STG.E.U16 desc[UR20][R180.64+0x72], R66 ;  /* 0x00007242b4007986 */ /* 0x000fe6000c101514 */
[----:B------:R-:W-:Y:S01]  /*16d00*/  LOP3.LUT R158, R169, UR23, R2, 0x96, !PT ;  /* 0x00000017a99e7c12 */ /* 0x000fe2000f8e9602 */
[----:B------:R2:W3:Y:S01]  /*16d10*/  LDL.S16 R3, [R1+0x1d8] ;  /* 0x0001d80001037983 */ /* 0x0004e20000100600 */
[----:B------:R-:W-:Y:S01]  /*16d20*/  IMAD.WIDE.U32 R242, R50, -0x2daee0ad, RZ ;  /* 0xd2511f5332f27825 */ /* 0x000fe200078e00ff */
[----:B------:R-:W-:Y:S02]  /*16d30*/  PRMT R50, R167, 0x7610, R50 ;  /* 0x00007610a7327816 */ /* 0x000fe40000000032 */
[----:B------:R2:W3:Y:S01]  /*16d40*/  LDL.S16 R2, [R1+0x1c4] ;  /* 0x0001c40001027983 */ /* 0x0004e20000100600 */
[----:B------:R-:W-:Y:S01]  /*16d50*/  IMAD.WIDE.U32 R158, R158, -0x2daee0ad, RZ ;  /* 0xd2511f539e9e7825 */ /* 0x000fe200078e00ff */
[----:B------:R-:W-:Y:S02]  /*16d60*/  LOP3.LUT R100, R243, UR8, R48, 0x96, !PT ;  /* 0x00000008f3647c12 */ /* 0x000fe4000f8e9630 */
[--C-:B------:R-:W-:Y:S01]  /*16d70*/  LOP3.LUT R48, R193, UR26, R96.reuse, 0x96, !PT ;  /* 0x0000001ac1307c12 */ /* 0x100fe2000f8e9660 */
[----:B------:R1:W-:Y:S01]  /*16d80*/  STG.E.U16 desc[UR20][R176.64+0x80], R0 ;  /* 0x00008000b0007986 */ /* 0x0003e2000c101514 */
[----:B------:R-:W-:Y:S02]  /*16d90*/  PRMT R96, R195, 0x7632, R96 ;  /* 0x00007632c3607816 */ /* 0x000fe40000000060 */
[----:B------:R-:W-:Y:S01]  /*16da0*/  LOP3.LUT R187, R158, 0xff, RZ, 0xc0, !PT ;  /* 0x000000ff9ebb7812 */ /* 0x000fe200078ec0ff */
[----:B------:R-:W-:Y:S01]  /*16db0*/  IMAD.WIDE.U32 R48, R48, -0x2daee0ad, RZ ;  /* 0xd2511f5330307825 */ /* 0x000fe200078e00ff */
[----:B-1----:R-:W1:Y:S10]  /*16dc0*/  MUFU.EX2 R67, R214 ;  /* 0x000000d600437308 */ /* 0x002e740000000800 */
[----:B------:R-:W-:Y:S10]  /*16dd0*/  MUFU.EX2 R214, R139 ;  /* 0x0000008b00d67308 */ /* 0x000ff40000000800 */
[----:B------:R-:W1:Y:S02]  /*16de0*/  MUFU.EX2 R139, R173 ;  /* 0x000000ad008b7308 */ /* 0x000e640000000800 */
[----:B-1----:R-:W-:Y:S01]  /*16df0*/  FADD.FTZ R217, R67, R119 ;  /* 0x0000007743d97221 */ /* 0x002fe20000010000 */
[----:B------:R-:W-:Y:S02]  /*16e00*/  LOP3.LUT R0, R158, 0xffff, RZ, 0xc0, !PT ;  /* 0x0000ffff9e007812 */ /* 0x000fe400078ec0ff */
[----:B------:R-:W-:Y:S02]  /*16e10*/  SHF.R.U32.HI R119, RZ, 0x10, R144 ;  /* 0x00000010ff777819 */ /* 0x000fe40000011690 */
[----:B------:R-:W-:Y:S04]  /*16e20*/  SHF.R.U32.HI R0, RZ, 0x8, R0 ;  /* 0x00000008ff007819 */ /* 0x000fe80000011600 */
[----:B------:R-:W-:Y:S02]  /*16e30*/  LOP3.LUT R171, R0, 0xffff, RZ, 0xc0, !PT ;  /* 0x0000ffff00ab7812 */ /* 0x000fe400078ec0ff */
[----:B------:R-:W-:Y:S04]  /*16e40*/  F2FP.BF16.F32.PACK_AB R65, R139, R214 ;  /* 0x000000d68b41723e */ /* 0x000fe800000010ff */
[----:B------:R-:W-:Y:S01]  /*16e50*/  PRMT R64, R65, 0x7632, R64 ;  /* 0x0000763241407816 */ /* 0x000fe20000000040 */
[----:B----4-:R-:W-:Y:S02]  /*16e60*/  @!P2 HFMA2.BF16_V2 R146, -RZ.H0_H0, RZ.H0_H0, -R93.H0_H0 ;  /* 0x200000ffff92a231 */ /* 0x010fe4000034095d */
[----:B------:R-:W-:Y:S03]  /*16e70*/  @!P4 HFMA2.BF16_V2 R135, -RZ.H0_H0, RZ.H0_H0, -R91.H0_H0 ;  /* 0x200000ffff87c231 */ /* 0x000fe6000034095b */
[----:B------:R-:W-:Y:S01]  /*16e80*/  PRMT R143, R146, 0x7610, R143 ;  /* 0x00007610928f7816 */ /* 0x000fe2000000008f */
[----:B------:R-:W-:Y:S01]  /*16e90*/  @!P2 STL.S16 [R1+0x1e4], R146 ;  /* 0x0001e4920100a387 */ /* 0x000fe20000100600 */
[----:B------:R-:W-:Y:S01]  /*16ea0*/  @!P5 HFMA2.BF16_V2 R134, -RZ.H0_H0, RZ.H0_H0, -R90.H0_H0 ;  /* 0x200000ffff86d231 */ /* 0x000fe2000034095a */
[----:B------:R-:W-:Y:S01]  /*16eb0*/  PRMT R118, R135, 0x7610, R118 ;  /* 0x0000761087767816 */ /* 0x000fe20000000076 */
[----:B------:R-:W-:Y:S03]  /*16ec0*/  @!P6 HFMA2.BF16_V2 R39, -RZ.H0_H0, RZ.H0_H0, -R89.H0_H0 ;  /* 0x200000ffff27e231 */ /* 0x000fe60000340959 */
[----:B------:R-:W-:Y:S02]  /*16ed0*/  PRMT R74, R118, 0x7610, R74 ;  /* 0x00007610764a7816 */ /* 0x000fe4000000004a */
[----:B------:R-:W-:Y:S01]  /*16ee0*/  LOP3.LUT R118, R144, 0xff, RZ, 0xc0, !PT ;  /* 0x000000ff90767812 */ /* 0x000fe200078ec0ff */
[----:B--2---:R-:W-:Y:S02]  /*16ef0*/  @!P3 HFMA2.BF16_V2 R137, -RZ.H0_H0, RZ.H0_H0, -R92.H0_H0 ;  /* 0x200000ffff89b231 */ /* 0x004fe4000034095c */
[----:B---3--:R-:W-:Y:S03]  /*16f00*/  @!P1 HFMA2.BF16_V2 R20, -RZ.H0_H0, RZ.H0_H0, -R88.H0_H0 ;  /* 0x200000ffff149231 */ /* 0x008fe60000340958 */
[----:B------:R-:W-:Y:S01]  /*16f10*/  PRMT R223, R137, 0x7610, R223 ;  /* 0x0000761089df7816 */ /* 0x000fe200000000df */
[----:B------:R1:W-:Y:S04]  /*16f20*/  @!P3 STL.S16 [R1+0x1e0], R137 ;  /* 0x0001e0890100b387 */ /* 0x0003e80000100600 */
[----:B------:R2:W3:Y:S04]  /*16f30*/  LDL.S16 R46, [R1+0x1d4] ;  /* 0x0001d400012e7983 */ /* 0x0004e80000100600 */
[----:B------:R-:W-:Y:S04]  /*16f40*/  @!P4 STL.S16 [R1+0x1dc], R135 ;  /* 0x0001dc870100c387 */ /* 0x000fe80000100600 */
[----:B------:R2:W4:Y:S04]  /*16f50*/  LDL.S16 R44, [R1+0x1f4] ;  /* 0x0001f400012c7983 */ /* 0x0005280000100600 */
[----:B------:R-:W-:Y:S01]  /*16f60*/  @!P5 STL.S16 [R1+0x1d0], R134 ;  /* 0x0001d0860100d387 */ /* 0x000fe20000100600 */
[----:B------:R-:W-:Y:S03]  /*16f70*/  @!P0 HFMA2.BF16_V2 R2, -RZ.H0_H0, RZ.H0_H0, -R87.H0_H0 ;  /* 0x200000ffff028231 */ /* 0x000fe60000340957 */
[----:B------:R2:W-:Y:S04]  /*16f80*/  @!P1 STL.S16 [R1+0x1c8], R20 ;  /* 0x0001c81401009387 */ /* 0x0005e80000100600 */
[----:B------:R2:W-:Y:S01]  /*16f90*/  @!P6 STL.S16 [R1+0x1cc], R39 ;  /* 0x0001cc270100e387 */ /* 0x0005e20000100600 */
[----:B-1----:R-:W-:Y:S03]  /*16fa0*/  SHF.R.U32.HI R137, RZ, 0x18, R144 ;  /* 0x00000018ff897819 */ /* 0x002fe60000011690 */
[----:B--2---:R1:W2:Y:S04]  /*16fb0*/  LDL.S16 R20, [R1+0x1f0] ;  /* 0x0001f00001147983 */ /* 0x0042a80000100600 */
[----:B------:R1:W2:Y:S04]  /*16fc0*/  LDL.S16 R39, [R1+0x1e8] ;  /* 0x0001e80001277983 */ /* 0x0002a80000100600 */
[----:B------:R1:W-:Y:S01]  /*16fd0*/  @!P0 STL.S16 [R1+0x1c4], R2 ;  /* 0x0001c40201008387 */ /* 0x0003e20000100600 */
[----:B------:R-:W-:Y:S03]  /*16fe0*/  ISETP.LE.U32.AND P0, PT, R240, UR12, PT ;  /* 0x0000000cf0007c0c */ /* 0x000fe6000bf03070 */
[----:B------:R2:W2:Y:S10]  /*16ff0*/  LDL.S16 R47, [R1+0x1fc] ;  /* 0x0001fc00012f7983 */ /* 0x0004b40000100600 */
[----:B------:R-:W-:Y:S05]  /*17000*/  @!P0 HFMA2.BF16_V2 R3, -RZ.H0_H0, RZ.H0_H0, -R84.H0_H0 ;  /* 0x200000ffff038231 */ /* 0x000fea0000340954 */
[----:B------:R1:W-:Y:S02]  /*17010*/  @!P0 STL.S16 [R1+0x1d8], R3 ;  /* 0x0001d80301008387 */ /* 0x0003e40000100600 */
[----:B-1----:R-:W-:Y:S04]  /*17020*/  LOP3.LUT R2, R144, 0xffff, RZ, 0xc0, !PT ;  /* 0x0000ffff90027812 */ /* 0x002fe800078ec0ff */
[----:B------:R-:W-:Y:S04]  /*17030*/  SHF.R.U32.HI R2, RZ, 0x8, R2 ;  /* 0x00000008ff027819 */ /* 0x000fe80000011602 */
[----:B------:R-:W-:Y:S02]  /*17040*/  LOP3.LUT R237, R2, 0xffff, RZ, 0xc0, !PT ;  /* 0x0000ffff02ed7812 */ /* 0x000fe400078ec0ff */
[----:B------:R-:W-:Y:S02]  /*17050*/  LOP3.LUT R2, R162, 0xffff, RZ, 0xc0, !PT ;  /* 0x0000ffffa2027812 */ /* 0x000fe400078ec0ff */
[----:B------:R-:W-:Y:S02]  /*17060*/  ISETP.LE.U32.AND P0, PT, R237, UR12, PT ;  /* 0x0000000ced007c0c */ /* 0x000fe4000bf03070 */
[----:B------:R-:W-:Y:S04]  /*17070*/  SHF.R.U32.HI R2, RZ, 0x8, R2 ;  /* 0x00000008ff027819 */ /* 0x000fe80000011602 */
[----:B------:R-:W-:Y:S02]  /*17080*/  LOP3.LUT R2, R2, 0xffff, RZ, 0xc0, !PT ;  /* 0x0000ffff02027812 */ /* 0x000fe400078ec0ff */
[----:B------:R-:W-:Y:S04]  /*17090*/  SHF.R.U32.HI R3, RZ, 0x10, R144 ;  /* 0x00000010ff037819 */ /* 0x000fe80000011690 */
[----:B------:R-:W-:Y:S02]  /*170a0*/  LOP3.LUT R239, R3, 0xff, RZ, 0xc0, !PT ;  /* 0x000000ff03ef7812 */ /* 0x000fe400078ec0ff */
[----:B------:R-:W-:Y:S01]  /*170b0*/  LOP3.LUT R3, R162, 0xff, RZ, 0xc0, !PT ;  /* 0x000000ffa2037812 */ /* 0x000fe200078ec0ff */
[----:B---3--:R-:W-:Y:S05]  /*170c0*/  @!P0 HFMA2.BF16_V2 R46, -RZ.H0_H0, RZ.H0_H0, -R83.H0_H0 ;  /* 0x200000ffff2e8231 */ /* 0x008fea0000340953 */
[----:B------:R1:W-:Y:S01]  /*170d0*/  @!P0 STL.S16 [R1+0x1d4], R46 ;  /* 0x0001d42e01008387 */ /* 0x0003e20000100600 */
[----:B------:R-:W-:Y:S11]  /*170e0*/  ISETP.LE.U32.AND P0, PT, R239, UR12, PT ;  /* 0x0000000cef007c0c */ /* 0x000ff6000bf03070 */
[----:B------:R-:W-:Y:S02]  /*170f0*/  @!UPT UIADD3 URZ, URZ, URZ, URZ ;  /* 0x0000003f3f3ff290 */ /* 0x000fe4000fffe03f */
[----:B----4-:R-:W-:Y:S01]  /*17100*/  @!P0 HFMA2.BF16_V2 R44, -RZ.H0_H0, RZ.H0_H0, -R86.H0_H0 ;  /* 0x200000ffff2c8231 */ /* 0x010fe20000340956 */
[----:B-1----:R1:W3:Y:S04]  /*17110*/  LDL.S16 R46, [R1+0x208] ;  /* 0x00020800012e7983 */ /* 0x0022e80000100600 */
[----:B------:R4:W-:Y:S01]  /*17120*/  @!P0 STL.S16 [R1+0x1f4], R44 ;  /* 0x0001f42c01008387 */ /* 0x0009e20000100600 */
[----:B------:R-:W-:Y:S11]  /*17130*/  ISETP.LE.U32.AND P0, PT, R238, UR12, PT ;  /* 0x0000000cee007c0c */ /* 0x000ff6000bf03070 */
[----:B------:R-:W-:Y:S02]  /*17140*/  @!UPT UIADD3 URZ, URZ, URZ, URZ ;  /* 0x0000003f3f3ff290 */ /* 0x000fe4000fffe03f */
[----:B--2---:R-:W-:Y:S01]  /*17150*/  @!P0 HFMA2.BF16_V2 R20, -RZ.H0_H0, RZ.H0_H0, -R85.H0_H0 ;  /* 0x200000ffff148231 */ /* 0x004fe20000340955 */
[----:B----4-:R1:W2:Y:S04]  /*17160*/  LDL.S16 R44, [R1+0x218] ;  /* 0x00021800012c7983 */ /* 0x0102a80000100600 */
[----:B------:R4:W-:Y:S01]  /*17170*/  @!P0 STL.S16 [R1+0x1f0], R20 ;  /* 0x0001f01401008387 */ /* 0x0009e20000100600 */
[----:B------:R-:W-:Y:S11]  /*17180*/  ISETP.LE.U32.AND P0, PT, R3, UR12, PT ;  /* 0x0000000c03007c0c */ /* 0x000ff6000bf03070 */
[----:B------:R-:W-:Y:S02]  /*17190*/  @!UPT UIADD3 URZ, URZ, URZ, URZ ;  /* 0x0000003f3f3ff290 */ /* 0x000fe4000fffe03f */
[----:B------:R-:W-:Y:S01]  /*171a0*/  @!P0 HFMA2.BF16_V2 R39, -RZ.H0_H0, RZ.H0_H0, -R82.H0_H0 ;  /* 0x200000ffff278231 */ /* 0x000fe20000340952 */
[----:B----4-:R1:W4:Y:S04]  /*171b0*/  LDL.S16 R20, [R1+0x21c] ;  /* 0x00021c0001147983 */ /* 0x0103280000100600 */
[----:B------:R1:W-:Y:S04]  /*171c0*/  STL [R1+0x30], R3 ;  /* 0x0000300301007387 */ /* 0x0003e80000100800 */
[----:B------:R1:W-:Y:S01]  /*171d0*/  @!P0 STL.S16 [R1+0x1e8], R39 ;  /* 0x0001e82701008387 */ /* 0x0003e20000100600 */
[----:B------:R-:W-:Y:S11]  /*171e0*/  ISETP.LE.U32.AND P0, PT, R2, UR12, PT ;  /* 0x0000000c02007c0c */ /* 0x000ff6000bf03070 */
[----:B------:R-:W-:Y:S02]  /*171f0*/  @!UPT UIADD3 URZ, URZ, URZ, URZ ;  /* 0x0000003f3f3ff290 */ /* 0x000fe4000fffe03f */
[----:B------:R-:W-:Y:S01]  /*17200*/  @!P0 HFMA2.BF16_V2 R47, -RZ.H0_H0, RZ.H0_H0, -R81.H0_H0 ;  /* 0x200000ffff2f8231 */ /* 0x000fe20000340951 */
[----:B-1----:R-:W-:Y:S04]  /*17210*/  SHF.R.U32.HI R3, RZ, 0x10, R162 ;  /* 0x00000010ff037819 */ /* 0x002fe800000116a2 */
[----:B------:R-:W-:Y:S01]  /*17220*/  LOP3.LUT R40, R3, 0xff, RZ, 0xc0, !PT ;  /* 0x000000ff03287812 */ /* 0x000fe200078ec0ff */
[----:B------:R1:W4:Y:S04]  /*17230*/  LDL.S16 R39, [R1+0x220] ;  /* 0x0002200001277983 */ /* 0x0003280000100600 */
[----:B------:R1:W-:Y:S04]  /*17240*/  STL [R1+0x14], R2 ;  /* 0x0000140201007387 */ /* 0x0003e80000100800 */
[----:B------:R2:W4:Y:S04]  /*17250*/  LDL.S16 R43, [R1+0x224] ;  /* 0x00022400012b7983 */ /* 0x0005280000100600 */
[----:B------:R-:W-:Y:S01]  /*17260*/  @!P0 STL.S16 [R1+0x1fc], R47 ;  /* 0x0001fc2f01008387 */ /* 0x000fe20000100600 */
[----:B------:R-:W-:Y:S03]  /*17270*/  ISETP.LE.U32.AND P0, PT, R40, UR12, PT ;  /* 0x0000000c28007c0c */ /* 0x000fe6000bf03070 */
[----:B------:R1:W-:Y:S04]  /*17280*/  STL [R1+0x444], R248 ;  /* 0x000444f801007387 */ /* 0x0003e80000100800 */
[----:B------:R1:W-:Y:S02]  /*17290*/  STL [R1+0x28], R40 ;  /* 0x0000282801007387 */ /* 0x0003e40000100800 */
[----:B-1----:R-:W-:Y:S04]  /*172a0*/  LOP3.LUT R2, R155, UR7, R248, 0x96, !PT ;  /* 0x000000079b027c12 */ /* 0x002fe8000f8e96f8 */
[C---:B------:R-:W-:Y:S02]  /*172b0*/  LOP3.LUT R236, R2.reuse, 0xff, RZ, 0xc0, !PT ;  /* 0x000000ff02ec7812 */ /* 0x040fe400078ec0ff */
[----:B------:R-:W-:Y:S02]  /*172c0*/  LOP3.LUT R3, R2, 0xffff, RZ, 0xc0, !PT ;  /* 0x0000ffff02037812 */ /* 0x000fe400078ec0ff */
[----:B------:R-:W-:Y:S02]  /*172d0*/  SHF.R.U32.HI R232, RZ, 0x18, R2 ;  /* 0x00000018ffe87819 */ /* 0x000fe40000011602 */
[----:B------:R-:W-:Y:S02]  /*172e0*/  SHF.R.U32.HI R3, RZ, 0x8, R3 ;  /* 0x00000008ff037819 */ /* 0x000fe40000011603 */
[----:B------:R-:W-:Y:S02]  /*172f0*/  SHF.R.U32.HI R248, RZ, 0x18, R162 ;  /* 0x00000018fff87819 */ /* 0x000fe400000116a2 */
[----:B------:R-:W-:Y:S02]  /*17300*/  LOP3.LUT R235, R3, 0xffff, RZ, 0xc0, !PT ;  /* 0x0000ffff03eb7812 */ /* 0x000fe400078ec0ff */
[----:B------:R-:W-:Y:S02]  /*17310*/  SHF.R.U32.HI R40, RZ, 0x10, R2 ;  /* 0x00000010ff287819 */ /* 0x000fe40000011602 */
[----:B------:R-:W-:Y:S02]  /*17320*/  ISETP.LE.U32.AND P3, PT, R232, UR12, PT ;  /* 0x0000000ce8007c0c */ /* 0x000fe4000bf63070 */
[----:B------:R-:W-:Y:S02]  /*17330*/  LOP3.LUT R234, R40, 0xff, RZ, 0xc0, !PT ;  /* 0x000000ff28ea7812 */ /* 0x000fe400078ec0ff */
[----:B------:R-:W-:Y:S04]  /*17340*/  LOP3.LUT R3, R157, UR7, R126, 0x96, !PT ;  /* 0x000000079d037c12 */ /* 0x000fe8000f8e967e */
[C---:B------:R-:W-:Y:S02]  /*17350*/  LOP3.LUT R40, R3.reuse, 0xffff, RZ, 0xc0, !PT ;  /* 0x0000ffff03287812 */ /* 0x040fe400078ec0ff */
[----:B------:R-:W-:Y:S02]  /*17360*/  LOP3.LUT R233, R3, 0xff, RZ, 0xc0, !PT ;  /* 0x000000ff03e97812 */ /* 0x000fe400078ec0ff */
[----:B------:R-:W-:Y:S02]  /*17370*/  SHF.R.U32.HI R40, RZ, 0x8, R40 ;  /* 0x00000008ff287819 */ /* 0x000fe40000011628 */
[--C-:B------:R-:W-:Y:S02]  /*17380*/  SHF.R.U32.HI R2, RZ, 0x10, R3.reuse ;  /* 0x00000010ff027819 */ /* 0x100fe40000011603 */
[----:B------:R-:W-:Y:S02]  /*17390*/  LOP3.LUT R230, R40, 0xffff, RZ, 0xc0, !PT ;  /* 0x0000ffff28e67812 */ /* 0x000fe400078ec0ff */
[----:B------:R-:W-:Y:S02]  /*173a0*/  ISETP.LE.U32.AND P2, PT, R233, UR12, PT ;  /* 0x0000000ce9007c0c */ /* 0x000fe4000bf43070 */
[----:B------:R-:W-:Y:S02]  /*173b0*/  LOP3.LUT R231, R2, 0xff, RZ, 0xc0, !PT ;  /* 0x000000ff02e77812 */ /* 0x000fe400078ec0ff */
[----:B------:R-:W-:Y:S02]  /*173c0*/  ISETP.LE.U32.AND P1, PT, R230, UR12, PT ;  /* 0x0000000ce6007c0c */ /* 0x000fe4000bf23070 */
[----:B------:R-:W-:Y:S02]  /*173d0*/  SHF.R.U32.HI R229, RZ, 0x18, R3 ;  /* 0x00000018ffe57819 */ /* 0x000fe40000011603 */
[----:B------:R-:W-:Y:S04]  /*173e0*/  SHF.R.U32.HI R3, RZ, 0x10, R154 ;  /* 0x00000010ff037819 */ /* 0x000fe8000001169a */
[----:B------:R-:W-:Y:S02]  /*173f0*/  LOP3.LUT R227, R3, 0xff, RZ, 0xc0, !PT ;  /* 0x000000ff03e37812 */ /* 0x000fe400078ec0ff */
[----:B------:R-:W-:Y:S01]  /*17400*/  PRMT R3, R166, 0x7610, R3 ;  /* 0x00007610a6037816 */ /* 0x000fe20000000003 */
[----:B---3--:R-:W-:Y:S05]  /*17410*/  @!P0 HFMA2.BF16_V2 R46, -RZ.H0_H0, RZ.H0_H0, -R62.H0_H0 ;  /* 0x200000ffff2e8231 */ /* 0x008fea000034093e */
[----:B------:R-:W-:Y:S01]  /*17420*/  PRMT R142, R46, 0x7610, R142 ;  /* 0x000076102e8e7816 */ /* 0x000fe2000000008e */
[----:B------:R-:W-:Y:S01]  /*17430*/  @!P0 STL.S16 [R1+0x208], R46 ;  /* 0x0002082e01008387 */ /* 0x000fe20000100600 */
[----:B------:R-:W-:Y:S11]  /*17440*/  ISETP.LE.U32.AND P0, PT, R248, UR12, PT ;  /* 0x0000000cf8007c0c */ /* 0x000ff6000bf03070 */
[----:B------:R-:W-:Y:S02]  /*17450*/  @!UPT UIADD3 URZ, URZ, URZ, URZ ;  /* 0x0000003f3f3ff290 */ /* 0x000fe4000fffe03f */
[----:B--2---:R-:W-:Y:S05]  /*17460*/  @!P0 HFMA2.BF16_V2 R44, -RZ.H0_H0, RZ.H0_H0, -R61.H0_H0 ;  /* 0x200000ffff2c8231 */ /* 0x004fea000034093d */
[----:B------:R-:W-:Y:S01]  /*17470*/  PRMT R113, R44, 0x7610, R113 ;  /* 0x000076102c717816 */ /* 0x000fe20000000071 */
[----:B------:R1:W-:Y:S01]  /*17480*/  @!P0 STL.S16 [R1+0x218], R44 ;  /* 0x0002182c01008387 */ /* 0x0003e20000100600 */
[----:B------:R-:W-:Y:S11]  /*17490*/  ISETP.LE.U32.AND P0, PT, R236, UR12, PT ;  /* 0x0000000cec007c0c */ /* 0x000ff6000bf03070 */
[----:B------:R-:W-:Y:S02]  /*174a0*/  @!UPT UIADD3 URZ, URZ, URZ, URZ ;  /* 0x0000003f3f3ff290 */ /* 0x000fe4000fffe03f */
[----:B----4-:R-:W-:Y:S02]  /*174b0*/  @!P0 HFMA2.BF16_V2 R20, -RZ.H0_H0, RZ.H0_H0, -R80.H0_H0 ;  /* 0x200000ffff148231 */ /* 0x010fe40000340950 */
[----:B-1----:R-:W-:Y:S03]  /*174c0*/  IMAD.WIDE.U32 R44, R45, -0x2daee0ad, RZ ;  /* 0xd2511f532d2c7825 */ /* 0x002fe600078e00ff */
[----:B------:R-:W-:Y:S01]  /*174d0*/  PRMT R116, R20, 0x7610, R116 ;  /* 0x0000761014747816 */ /* 0x000fe20000000074 */
[----:B------:R1:W-:Y:S01]  /*174e0*/  @!P0 STL.S16 [R1+0x21c], R20 ;  /* 0x00021c1401008387 */ /* 0x0003e20000100600 */
[----:B------:R-:W-:Y:S02]  /*174f0*/  ISETP.LE.U32.AND P0, PT, R235, UR12, PT ;  /* 0x0000000ceb007c0c */ /* 0x000fe4000bf03070 */
[----:B------:R-:W-:Y:S01]  /*17500*/  LOP3.LUT R40, R45, UR17, R220, 0x96, !PT ;  /* 0x000000112d287c12 */ /* 0x000fe2000f8e96dc */
[----:B------:R2:W3:Y:S01]  /*17510*/  LDL.S16 R42, [R1+0x234] ;  /* 0x00023400012a7983 */ /* 0x0004e20000100600 */
[----:B------:R-:W-:Y:S01]  /*17520*/  LOP3.LUT R2, R49, UR11, R44, 0x96, !PT ;  /* 0x0000000b31027c12 */ /* 0x000fe2000f8e962c */
[----:B------:R-:W4:Y:S01]  /*17530*/  MUFU.EX2 R220, R218 ;  /* 0x000000da00dc7308 */ /* 0x000f220000000800 */
[----:B------:R-:W-:Y:S03]  /*17540*/  PRMT R49, R167, 0x7632, R49 ;  /* 0x00007632a7317816 */ /* 0x000fe60000000031 */
[----:B------:R-:W-:Y:S01]  /*17550*/  IMAD.WIDE.U32 R160, R2, -0x326172a9, RZ ;  /* 0xcd9e8d5702a07825 */ /* 0x000fe200078e00ff */
[----:B------:R-:W-:Y:S05]  /*17560*/  LOP3.LUT R2, R154, 0xffff, RZ, 0xc0, !PT ;  /* 0x0000ffff9a027812 */ /* 0x000fea00078ec0ff */
[----:B------:R-:W2:Y:S01]  /*17570*/  MUFU.EX2 R218, R216 ;  /* 0x000000d800da7308 */ /* 0x000ea20000000800 */
[----:B------:R-:W-:Y:S04]  /*17580*/  SHF.R.U32.HI R2, RZ, 0x8, R2 ;  /* 0x00000008ff027819 */ /* 0x000fe80000011602 */
[----:B------:R-:W-:Y:S02]  /*17590*/  LOP3.LUT R211, R2, 0xffff, RZ, 0xc0, !PT ;  /* 0x0000ffff02d37812 */ /* 0x000fe400078ec0ff */
[----:B------:R-:W-:Y:S03]  /*175a0*/  PRMT R2, R166, 0x7632, R2 ;  /* 0x00007632a6027816 */ /* 0x000fe60000000002 */
[----:B------:R-:W2:Y:S01]  /*175b0*/  MUFU.EX2 R216, R174 ;  /* 0x000000ae00d87308 */ /* 0x000ea20000000800 */
[----:B----4-:R-:W-:Y:S01]  /*175c0*/  F2FP.BF16.F32.PACK_AB R72, R220, R72 ;  /* 0x00000048dc48723e */ /* 0x010fe200000010ff */
[----:B-1----:R1:W4:Y:S03]  /*175d0*/  LDL.S16 R20, [R1+0x240] ;  /* 0x0002400001147983 */ /* 0x0023260000100600 */
[----:B------:R-:W-:Y:S01]  /*175e0*/  PRMT R71, R72, 0x7632, R71 ;  /* 0x0000763248477816 */ /* 0x000fe20000000047 */
[----:B------:R-:W-:Y:S01]  /*175f0*/  @!P0 HFMA2.BF16_V2 R39, -RZ.H0_H0, RZ.H0_H0, -R63.H0_H0 ;  /* 0x200000ffff278231 */ /* 0x000fe2000034093f */
[----:B--2---:R-:W-:Y:S04]  /*17600*/  F2FP.BF16.F32.PACK_AB R70, R218, R70 ;  /* 0x00000046da46723e */ /* 0x004fe800000010ff */
[----:B------:R-:W-:Y:S01]  /*17610*/  PRMT R112, R39, 0x7610, R112 ;  /* 0x0000761027707816 */ /* 0x000fe20000000070 */
[----:B------:R2:W-:Y:S01]  /*17620*/  @!P0 STL.S16 [R1+0x220], R39 ;  /* 0x0002202701008387 */ /* 0x0005e20000100600 */
[----:B------:R-:W-:Y:S02]  /*17630*/  ISETP.LE.U32.AND P0, PT, R234, UR12, PT ;  /* 0x0000000cea007c0c */ /* 0x000fe4000bf03070 */
[----:B------:R-:W-:Y:S01]  /*17640*/  PRMT R68, R70, 0x7632, R68 ;  /* 0x0000763246447816 */ /* 0x000fe20000000044 */
[----:B------:R1:W4:Y:S01]  /*17650*/  LDL.S16 R41, [R1+0x230] ;  /* 0x0002300001297983 */ /* 0x0003220000100600 */
[----:B------:R-:W-:Y:S04]  /*17660*/  F2FP.BF16.F32.PACK_AB R67, R216, R67 ;  /* 0x00000043d843723e */ /* 0x000fe800000010ff */
[----:B------:R-:W-:Y:S05]  /*17670*/  PRMT R66, R67, 0x7632, R66 ;  /* 0x0000763243427816 */ /* 0x000fea0000000042 */
[----:B------:R-:W-:Y:S05]  /*17680*/  @!P0 HFMA2.BF16_V2 R43, -RZ.H0_H0, RZ.H0_H0, -R60.H0_H0 ;  /* 0x200000ffff2b8231 */ /* 0x000fea000034093c */
[----:B------:R-:W-:Y:S01]  /*17690*/  PRMT R215, R43, 0x7610, R215 ;  /* 0x000076102bd77816 */ /* 0x000fe200000000d7 */
[----:B--2---:R1:W2:Y:S04]  /*176a0*/  LDL.S16 R39, [R1+0x22c] ;  /* 0x00022c0001277983 */ /* 0x0042a80000100600 */
[----:B------:R-:W-:Y:S01]  /*176b0*/  @!P0 STL.S16 [R1+0x224], R43 ;  /* 0x0002242b01008387 */ /* 0x000fe20000100600 */
[----:B------:R-:W-:Y:S03]  /*176c0*/  ISETP.LE.U32.AND P0, PT, R231, UR12, PT ;  /* 0x0000000ce7007c0c */ /* 0x000fe6000bf03070 */
[----:B------:R1:W2:Y:S01]  /*176d0*/  LDL.S16 R47, [R1+0x228] ;  /* 0x00022800012f7983 */ /* 0x0002a20000100600 */
[----:B---3--:R-:W-:Y:S05]  /*176e0*/  @!P2 HFMA2.BF16_V2 R42, -RZ.H0_H0, RZ.H0_H0, -R56.H0_H0 ;  /* 0x200000ffff2aa231 */ /* 0x008fea0000340938 */
[----:B------:R-:W-:Y:S01]  /*176f0*/  PRMT R153, R42, 0x7610, R153 ;  /* 0x000076102a997816 */ /* 0x000fe20000000099 */
[----:B----4-:R-:W-:Y:S05]  /*17700*/  @!P3 HFMA2.BF16_V2 R20, -RZ.H0_H0, RZ.H0_H0, -R59.H0_H0 ;  /* 0x200000ffff14b231 */ /* 0x010fea000034093b */
[----:B------:R-:W-:Y:S01]  /*17710*/  PRMT R152, R20, 0x7610, R152 ;  /* 0x0000761014987816 */ /* 0x000fe20000000098 */
[----:B------:R3:W-:Y:S01]  /*17720*/  @!P3 STL.S16 [R1+0x240], R20 ;  /* 0x000240140100b387 */ /* 0x0007e20000100600 */
[----:B------:R-:W-:Y:S05]  /*17730*/  @!P1 HFMA2.BF16_V2 R41, -RZ.H0_H0, RZ.H0_H0, -R55.H0_H0 ;  /* 0x200000ffff299231 */ /* 0x000fea0000340937 */
[----:B------:R-:W-:Y:S01]  /*17740*/  PRMT R130, R41, 0x7610, R130 ;  /* 0x0000761029827816 */ /* 0x000fe20000000082 */
[----:B---3--:R1:W3:Y:S01]  /*17750*/  LDL.S16 R20, [R1+0x23c] ;  /* 0x00023c0001147983 */ /* 0x0082e20000100600 */
[----:B--2---:R-:W-:Y:S03]  /*17760*/  @!P0 HFMA2.BF16_V2 R39, -RZ.H0_H0, RZ.H0_H0, -R58.H0_H0 ;  /* 0x200000ffff278231 */ /* 0x004fe6000034093a */
[----:B------:R-:W-:Y:S02]  /*17770*/  @!P2 STL.S16 [R1+0x234], R42 ;  /* 0x0002342a0100a387 */ /* 0x000fe40000100600 */
[----:B------:R-:W-:Y:S02]  /*17780*/  PRMT R136, R39, 0x7610, R136 ;  /* 0x0000761027887816 */ /* 0x000fe40000000088 */
[----:B------:R2:W-:Y:S04]  /*17790*/  @!P1 STL.S16 [R1+0x230], R41 ;  /* 0x0002302901009387 */ /* 0x0005e80000100600 */
[----:B------:R4:W-:Y:S01]  /*177a0*/  @!P0 STL.S16 [R1+0x22c], R39 ;  /* 0x00022c2701008387 */ /* 0x0009e20000100600 */
[----:B------:R-:W-:Y:S03]  /*177b0*/  ISETP.LE.U32.AND P0, PT, R229, UR12, PT ;  /* 0x0000000ce5007c0c */ /* 0x000fe6000bf03070 */
[----:B------:R1:W3:Y:S10]  /*177c0*/  LDL.S16 R46, [R1+0x238] ;  /* 0x00023800012e7983 */ /* 0x0002f40000100600 */
[----:B------:R-:W-:Y:S05]  /*177d0*/  @!P0 HFMA2.BF16_V2 R47, -RZ.H0_H0, RZ.H0_H0, -R57.H0_H0 ;  /* 0x200000ffff2f8231 */ /* 0x000fea0000340939 */
[----:B------:R-:W-:Y:S01]  /*177e0*/  PRMT R150, R47, 0x7610, R150 ;  /* 0x000076102f967816 */ /* 0x000fe20000000096 */
[----:B--2---:R-:W-:Y:S01]  /*177f0*/  IMAD.WIDE.U32 R40, R40, -0x326172a9, RZ ;  /* 0xcd9e8d5728287825 */ /* 0x004fe200078e00ff */
[----:B----4-:R1:W2:Y:S04]  /*17800*/  LDL.S16 R39, [R1+0x24c] ;  /* 0x00024c0001277983 */ /* 0x0102a80000100600 */
[----:B------:R-:W-:Y:S01]  /*17810*/  LOP3.LUT R42, R41, UR16, R192, 0x96, !PT ;  /* 0x00000010292a7c12 */ /* 0x000fe2000f8e96c0 */
[----:B------:R4:W-:Y:S01]  /*17820*/  @!P0 STL.S16 [R1+0x228], R47 ;  /* 0x0002282f01008387 */ /* 0x0009e20000100600 */
[----:B------:R-:W-:Y:S03]  /*17830*/  ISETP.LE.U32.AND P0, PT, R228, UR12, PT ;  /* 0x0000000ce4007c0c */ /* 0x000fe6000bf03070 */
[----:B------:R-:W-:Y:S05]  /*17840*/  IMAD.WIDE.U32 R42, R42, -0x2daee0ad, RZ ;  /* 0xd2511f532a2a7825 */ /* 0x000fea00078e00ff */
[----:B------:R-:W-:Y:S01]  /*17850*/  LOP3.LUT R146, R43, UR9, R48, 0x96, !PT ;  /* 0x000000092b927c12 */ /* 0x000fe2000f8e9630 */
[----:B------:R-:W-:Y:S01]  /*17860*/  IMAD.MOV.U32 R48, RZ, RZ, 0x7054 ;  /* 0x00007054ff307424 */ /* 0x000fe200078e00ff */
[----:B------:R-:W-:Y:S02]  /*17870*/  LOP3.LUT R43, R161, UR10, R40, 0x96, !PT ;  /* 0x0000000aa12b7c12 */ /* 0x000fe4000f8e9628 */
[----:B------:R1:W2:Y:S01]  /*17880*/  LDL.S16 R40, [R1+0x248] ;  /* 0x0002480001287983 */ /* 0x0002a20000100600 */
[----:B------:R-:W-:Y:S04]  /*17890*/  IMAD.WIDE.U32 R146, R146, -0x326172a9, RZ ;  /* 0xcd9e8d5792927825 */ /* 0x000fe800078e00ff */
[----:B------:R-:W-:Y:S01]  /*178a0*/  IMAD.WIDE.U32 R134, R43, -0x2daee0ad, RZ ;  /* 0xd2511f532b867825 */ /* 0x000fe200078e00ff */
[----:B------:R-:W-:Y:S03]  /*178b0*/  LOP3.LUT R160, R147, UR23, R160, 0x96, !PT ;  /* 0x0000001793a07c12 */ /* 0x000fe6000f8e96a0 */
[----:B------:R-:W-:Y:S01]  /*178c0*/  IMAD.U32 R147, RZ, RZ, UR12 ;  /* 0x0000000cff937e24 */ /* 0x000fe2000f8e00ff */
[----:B------:R-:W-:Y:S01]  /*178d0*/  LOP3.LUT R166, R135, UR8, R42, 0x96, !PT ;  /* 0x0000000887a67c12 */ /* 0x000fe2000f8e962a */
[----:B------:R-:W-:Y:S03]  /*178e0*/  IMAD.WIDE.U32 R160, R160, -0x2daee0ad, RZ ;  /* 0xd2511f53a0a07825 */ /* 0x000fe600078e00ff */
[----:B------:R-:W-:Y:S01]  /*178f0*/  PRMT R147, R147, R48, UR12 ;  /* 0x0000000c93937e16 */ /* 0x000fe20008000030 */
[----:B------:R-:W-:Y:S04]  /*17900*/  IMAD.WIDE.U32 R166, R166, -0x326172a9, RZ ;  /* 0xcd9e8d57a6a67825 */ /* 0x000fe800078e00ff */
[----:B----4-:R-:W-:Y:S02]  /*17910*/  IMAD.MOV.U32 R47, RZ, RZ, R123 ;  /* 0x000000ffff2f7224 */ /* 0x010fe400078e007b */
[----:B---3--:R-:W-:Y:S05]  /*17920*/  @!P0 HFMA2.BF16_V2 R20, -RZ.H0_H0, RZ.H0_H0, -R54.H0_H0 ;  /* 0x200000ffff148231 */ /* 0x008fea0000340936 */
[----:B------:R-:W-:Y:S01]  /*17930*/  PRMT R151, R20, 0x7610, R151 ;  /* 0x0000761014977816 */ /* 0x000fe20000000097 */
[----:B------:R3:W-:Y:S01]  /*17940*/  @!P0 STL.S16 [R1+0x23c], R20 ;  /* 0x00023c1401008387 */ /* 0x0007e20000100600 */
[----:B------:R-:W-:Y:S03]  /*17950*/  ISETP.LE.U32.AND P0, PT, R211, UR12, PT ;  /* 0x0000000cd3007c0c */ /* 0x000fe6000bf03070 */
[----:B------:R1:W4:Y:S10]  /*17960*/  LDL.S16 R45, [R1+0x250] ;  /* 0x00025000012d7983 */ /* 0x0003340000100600 */
[----:B------:R-:W-:Y:S05]  /*17970*/  @!P0 HFMA2.BF16_V2 R46, -RZ.H0_H0, RZ.H0_H0, -R53.H0_H0 ;  /* 0x200000ffff2e8231 */ /* 0x000fea0000340935 */
[----:B------:R-:W-:Y:S01]  /*17980*/  PRMT R131, R46, 0x7610, R131 ;  /* 0x000076102e837816 */ /* 0x000fe20000000083 */
[----:B---3--:R1:W3:Y:S04]  /*17990*/  LDL.S16 R20, [R1+0x244] ;  /* 0x0002440001147983 */ /* 0x0082e80000100600 */
[----:B------:R1:W-:Y:S01]  /*179a0*/  @!P0 STL.S16 [R1+0x238], R46 ;  /* 0x0002382e01008387 */ /* 0x0003e20000100600 */
[----:B------:R-:W-:Y:S11]  /*179b0*/  ISETP.LE.U32.AND P0, PT, R227, UR12, PT ;  /* 0x0000000ce3007c0c */ /* 0x000ff6000bf03070 */
[----:B------:R-:W-:Y:S02]  /*179c0*/  @!UPT UIADD3 URZ, URZ, URZ, URZ ;  /* 0x0000003f3f3ff290 */ /* 0x000fe4000fffe03f */
[----:B--2---:R-:W-:Y:S05]  /*179d0*/  @!P0 HFMA2.BF16_V2 R39, -RZ.H0_H0, RZ.H0_H0, -R52.H0_H0 ;  /* 0x200000ffff278231 */ /* 0x004fea0000340934 */
[----:B------:R-:W-:Y:S01]  /*179e0*/  PRMT R125, R39, 0x7610, R125 ;  /* 0x00007610277d7816 */ /* 0x000fe2000000007d */
[----:B------:R2:W-:Y:S01]  /*179f0*/  @!P0 STL.S16 [R1+0x24c], R39 ;  /* 0x00024c2701008387 */ /* 0x0005e20000100600 */
[----:B------:R-:W-:Y:S03]  /*17a00*/  ISETP.LE.U32.AND P0, PT, R226, UR12, PT ;  /* 0x0000000ce2007c0c */ /* 0x000fe6000bf03070 */
[----:B------:R3:W4:Y:S01]  /*17a10*/  LDL.S16 R44, [R1+0x254] ;  /* 0x00025400012c7983 */ /* 0x0007220000100600 */
[----:B-1----:R-:W-:Y:S09]  /*17a20*/  IMAD.MOV.U32 R46, RZ, RZ, R122 ;  /* 0x000000ffff2e7224 */ /* 0x002ff200078e007a */
[----:B------:R-:W-:Y:S05]  /*17a30*/  @!P0 HFMA2.BF16_V2 R40, -RZ.H0_H0, RZ.H0_H0, -R51.H0_H0 ;  /* 0x200000ffff288231 */ /* 0x000fea0000340933 */
[----:B------:R-:W-:Y:S01]  /*17a40*/  PRMT R120, R40, 0x7610, R120 ;  /* 0x0000761028787816 */ /* 0x000fe20000000078 */
[----:B--2---:R1:W2:Y:S04]  /*17a50*/  LDL.S16 R39, [R1+0x258] ;  /* 0x0002580001277983 */ /* 0x0042a80000100600 */
[----:B------:R1:W-:Y:S01]  /*17a60*/  @!P0 STL.S16 [R1+0x248], R40 ;  /* 0x0002482801008387 */ /* 0x0003e20000100600 */
[----:B------:R-:W-:Y:S03]  /*17a70*/  ISETP.LE.U32.AND P0, PT, R210, UR12, PT ;  /* 0x0000000cd2007c0c */ /* 0x000fe6000bf03070 */
[----:B------:R2:W2:Y:S01]  /*17a80*/  LDL.S16 R29, [R1+0x260] ;  /* 0x00026000011d7983 */ /* 0x0004a20000100600 */
[----:B-1----:R-:W-:Y:S01]  /*17a90*/  IMAD.WIDE.U32 R40, R100, -0x326172a9, RZ ;  /* 0xcd9e8d5764287825 */ /* 0x002fe200078e00ff */
[----:B------:R-:W-:Y:S04]  /*17aa0*/  PRMT R100, R190, 0x7632, R100 ;  /* 0x00007632be647816 */ /* 0x000fe80000000064 */
[----:B------:R-:W-:Y:S02]  /*17ab0*/  LOP3.LUT R28, R41, UR6, R168, 0x96, !PT ;  /* 0x00000006291c7c12 */ /* 0x000fe4000f8e96a8 */
[----:B------:R-:W-:Y:S02]  /*17ac0*/  LOP3.LUT R197, R40, 0xff, RZ, 0xc0, !PT ;  /* 0x000000ff28c57812 */ /* 0x000fe400078ec0ff */
[----:B------:R-:W-:Y:S02]  /*17ad0*/  LOP3.LUT R208, R28, 0xff, RZ, 0xc0, !PT ;  /* 0x000000ff1cd07812 */ /* 0x000fe400078ec0ff */
[--C-:B------:R-:W-:Y:S02]  /*17ae0*/  SHF.R.U32.HI R30, RZ, 0x10, R28.reuse ;  /* 0x00000010ff1e7819 */ /* 0x100fe4000001161c */
[----:B------:R-:W-:Y:S02]  /*17af0*/  SHF.R.U32.HI R204, RZ, 0x18, R28 ;  /* 0x00000018ffcc7819 */ /* 0x000fe4000001161c */
[----:B------:R-:W-:Y:S02]  /*17b00*/  LOP3.LUT R202, R30, 0xff, RZ, 0xc0, !PT ;  /* 0x000000ff1eca7812 */ /* 0x000fe400078ec0ff */
[----:B------:R-:W-:Y:S02]  /*17b10*/  ISETP.LE.U32.AND P3, PT, R204, UR12, PT ;  /* 0x0000000ccc007c0c */ /* 0x000fe4000bf63070 */
[----:B------:R-:W-:Y:S02]  /*17b20*/  ISETP.LE.U32.AND P4, PT, R202, UR12, PT ;  /* 0x0000000cca007c0c */ /* 0x000fe4000bf83070 */
[--C-:B------:R-:W-:Y:S02]  /*17b30*/  SHF.R.U32.HI R194, RZ, 0x18, R40.reuse ;  /* 0x00000018ffc27819 */ /* 0x100fe40000011628 */
[----:B------:R-:W-:Y:S02]  /*17b40*/  LOP3.LUT R225, R40, 0xffff, RZ, 0xc0, !PT ;  /* 0x0000ffff28e17812 */ /* 0x000fe400078ec0ff */
[--C-:B------:R-:W-:Y:S02]  /*17b50*/  SHF.R.U32.HI R174, RZ, 0x10, R40.reuse ;  /* 0x00000010ffae7819 */ /* 0x100fe40000011628 */
[----:B------:R-:W-:Y:S01]  /*17b60*/  SHF.R.U32.HI R133, RZ, 0x18, R40 ;  /* 0x00000018ff857819 */ /* 0x000fe20000011628 */
[----:B---3--:R-:W-:Y:S05]  /*17b70*/  @!P0 HFMA2.BF16_V2 R20, -RZ.H0_H0, RZ.H0_H0, -R50.H0_H0 ;  /* 0x200000ffff148231 */ /* 0x008fea0000340932 */
[----:B------:R-:W-:Y:S01]  /*17b80*/  PRMT R115, R20, 0x7610, R115 ;  /* 0x0000761014737816 */ /* 0x000fe20000000073 */
[----:B------:R1:W-:Y:S01]  /*17b90*/  @!P0 STL.S16 [R1+0x244], R20 ;  /* 0x0002441401008387 */ /* 0x0003e20000100600 */
[----:B------:R-:W-:Y:S11]  /*17ba0*/  ISETP.LE.U32.AND P0, PT, R209, UR12, PT ;  /* 0x0000000cd1007c0c */ /* 0x000ff6000bf03070 */
[----:B------:R-:W-:Y:S02]  /*17bb0*/  @!UPT UIADD3 URZ, URZ, URZ, URZ ;  /* 0x0000003f3f3ff290 */ /* 0x000fe4000fffe03f */
[----:B----4-:R-:W-:Y:S05]  /*17bc0*/  @!P0 HFMA2.BF16_V2 R45, -RZ.H0_H0, RZ.H0_H0, -R49.H0_H0 ;  /* 0x200000ffff2d8231 */ /* 0x010fea0000340931 */
[----:B------:R-:W-:Y:S01]  /*17bd0*/  PRMT R114, R45, 0x7610, R114 ;  /* 0x000076102d727816 */ /* 0x000fe20000000072 */
[----:B-1----:R1:W3:Y:S04]  /*17be0*/  LDL.S16 R20, [R1+0x25c] ;  /* 0x00025c0001147983 */ /* 0x0022e80000100600 */
[----:B------:R-:W-:Y:S01]  /*17bf0*/  @!P0 STL.S16 [R1+0x250], R45 ;  /* 0x0002502d01008387 */ /* 0x000fe20000100600 */
[----:B------:R-:W-:Y:S11]  /*17c00*/  ISETP.LE.U32.AND P0, PT, R207, UR12, PT ;  /* 0x0000000ccf007c0c */ /* 0x000ff6000bf03070 */
[----:B------:R-:W-:Y:S02]  /*17c10*/  @!UPT UIADD3 URZ, URZ, URZ, URZ ;  /* 0x0000003f3f3ff290 */ /* 0x000fe4000fffe03f */
[----:B------:R-:W-:Y:S05]  /*17c20*/  @!P0 HFMA2.BF16_V2 R44, -RZ.H0_H0, RZ.H0_H0, -R3.H0_H0 ;  /* 0x200000ffff2c8231 */ /* 0x000fea0000340903 */
[----:B------:R-:W-:Y:S01]  /*17c30*/  PRMT R99, R44, 0x7610, R99 ;  /* 0x000076102c637816 */ /* 0x000fe20000000063 */
[----:B------:R-:W-:Y:S01]  /*17c40*/  @!P0 STL.S16 [R1+0x254], R44 ;  /* 0x0002542c01008387 */ /* 0x000fe20000100600 */
[----:B------:R-:W-:Y:S11]  /*17c50*/  ISETP.LE.U32.AND P0, PT, R206, UR12, PT ;  /* 0x0000000cce007c0c */ /* 0x000ff6000bf03070 */
[----:B------:R-:W-:Y:S02]  /*17c60*/  @!UPT UIADD3 URZ, URZ, URZ, URZ ;  /* 0x0000003f3f3ff290 */ /* 0x000fe4000fffe03f */
[----:B--2---:R-:W-:Y:S05]  /*17c70*/  @!P0 HFMA2.BF16_V2 R39, -RZ.H0_H0, RZ.H0_H0, -R2.H0_H0 ;  /* 0x200000ffff278231 */ /* 0x004fea0000340902 */
[----:B------:R-:W-:Y:S01]  /*17c80*/  PRMT R95, R39, 0x7610, R95 ;  /* 0x00007610275f7816 */ /* 0x000fe2000000005f */
[----:B------:R-:W-:Y:S01]  /*17c90*/  @!P0 STL.S16 [R1+0x258], R39 ;  /* 0x0002582701008387 */ /* 0x000fe20000100600 */
[----:B------:R-:W-:Y:S11]  /*17ca0*/  ISETP.LE.U32.AND P0, PT, R208, UR12, PT ;  /* 0x0000000cd0007c0c */ /* 0x000ff6000bf03070 */
[----:B------:R-:W-:Y:S02]  /*17cb0*/  @!UPT UIADD3 URZ, URZ, URZ, URZ ;  /* 0x0000003f3f3ff290 */ /* 0x000fe4000fffe03f */
[----:B------:R-:W-:Y:S05]  /*17cc0*/  @!P0 HFMA2.BF16_V2 R29, -RZ.H0_H0, RZ.H0_H0, -R76.H0_H0 ;  /* 0x200000ffff1d8231 */ /* 0x000fea000034094c */
[----:B------:R-:W-:Y:S01]  /*17cd0*/  PRMT R111, R29, 0x7610, R111 ;  /* 0x000076101d6f7816 */ /* 0x000fe2000000006f */
[----:B------:R2:W-:Y:S02]  /*17ce0*/  @!P0 STL.S16 [R1+0x260], R29 ;  /* 0x0002601d01008387 */ /* 0x0005e40000100600 */
[----:B--2---:R-:W-:Y:S04]  /*17cf0*/  LOP3.LUT R29, R28, 0xffff, RZ, 0xc0, !PT ;  /* 0x0000ffff1c1d7812 */ /* 0x004fe800078ec0ff */
[----:B------:R-:W-:Y:S04]  /*17d00*/  SHF.R.U32.HI R29, RZ, 0x8, R29 ;  /* 0x00000008ff1d7819 */ /* 0x000fe8000001161d */
[----:B------:R-:W-:Y:S02]  /*17d10*/  LOP3.LUT R205, R29, 0xffff, RZ, 0xc0, !PT ;  /* 0x0000ffff1dcd7812 */ /* 0x000fe400078ec0ff */
[----:B------:R-:W-:Y:S01]  /*17d20*/  LOP3.LUT R29, R167, UR6, R146, 0x96, !PT ;  /* 0x00000006a71d7c12 */ /* 0x000fe2000f8e9692 */
[----:B------:R-:W-:Y:S01]  /*17d30*/  UIADD3 UR6, UR24, -0x61c88647, URZ ;  /* 0x9e3779b918067890 */ /* 0x000fe2000fffe03f */
[----:B------:R-:W-:Y:S02]  /*17d40*/  ISETP.LE.U32.AND P0, PT, R205, UR12, PT ;  /* 0x0000000ccd007c0c */ /* 0x000fe4000bf03070 */
[C---:B------:R-:W-:Y:S02]  /*17d50*/  LOP3.LUT R28, R29.reuse, 0xffff, RZ, 0xc0, !PT ;  /* 0x0000ffff1d1c7812 */ /* 0x040fe400078ec0ff */
[----:B------:R-:W-:Y:S02]  /*17d60*/  LOP3.LUT R203, R29, 0xff, RZ, 0xc0, !PT ;  /* 0x000000ff1dcb7812 */ /* 0x000fe400078ec0ff */
[----:B------:R-:W-:Y:S02]  /*17d70*/  SHF.R.U32.HI R28, RZ, 0x8, R28 ;  /* 0x00000008ff1c7819 */ /* 0x000fe4000001161c */
[----:B------:R-:W-:Y:S02]  /*17d80*/  ISETP.LE.U32.AND P2, PT, R203, UR12, PT ;  /* 0x0000000ccb007c0c */ /* 0x000fe4000bf43070 */
[----:B------:R-:W-:Y:S02]  /*17d90*/  LOP3.LUT R198, R28, 0xffff, RZ, 0xc0, !PT ;  /* 0x0000ffff1cc67812 */ /* 0x000fe400078ec0ff */
[--C-:B------:R-:W-:Y:S02]  /*17da0*/  SHF.R.U32.HI R30, RZ, 0x10, R29.reuse ;  /* 0x00000010ff1e7819 */ /* 0x100fe4000001161d */
[----:B------:R-:W-:Y:S02]  /*17db0*/  ISETP.LE.U32.AND P1, PT, R198, UR12, PT ;  /* 0x0000000cc6007c0c */ /* 0x000fe4000bf23070 */
[----:B------:R-:W-:Y:S02]  /*17dc0*/  LOP3.LUT R199, R30, 0xff, RZ, 0xc0, !PT ;  /* 0x000000ff1ec77812 */ /* 0x000fe400078ec0ff */
[----:B------:R-:W-:Y:S02]  /*17dd0*/  SHF.R.U32.HI R196, RZ, 0x18, R29 ;  /* 0x00000018ffc47819 */ /* 0x000fe4000001161d */
[----:B------:R-:W-:Y:S04]  /*17de0*/  LOP3.LUT R28, R40, 0xffff, RZ, 0xc0, !PT ;  /* 0x0000ffff281c7812 */ /* 0x000fe800078ec0ff */
[----:B------:R-:W-:Y:S02]  /*17df0*/  SHF.R.U32.HI R29, RZ, 0x8, R28 ;  /* 0x00000008ff1d7819 */ /* 0x000fe4000001161c */
[----:B------:R-:W-:Y:S02]  /*17e00*/  SHF.R.U32.HI R28, RZ, 0x10, R40 ;  /* 0x00000010ff1c7819 */ /* 0x000fe40000011628 */
[----:B------:R-:W-:Y:S02]  /*17e10*/  LOP3.LUT R193, R29, 0xffff, RZ, 0xc0, !PT ;  /* 0x0000ffff1dc17812 */ /* 0x000fe400078ec0ff */
[----:B------:R-:W-:Y:S02]  /*17e20*/  LOP3.LUT R195, R28, 0xff, RZ, 0xc0, !PT ;  /* 0x000000ff1cc37812 */ /* 0x000fe400078ec0ff */
[----:B------:R-:W-:Y:S02]  /*17e30*/  LOP3.LUT R28, R166, 0xffff, RZ, 0xc0, !PT ;  /* 0x0000ffffa61c7812 */ /* 0x000fe400078ec0ff */
[----:B------:R-:W-:Y:S02]  /*17e40*/  SHF.R.U32.HI R29, RZ, 0x10, R166 ;  /* 0x00000010ff1d7819 */ /* 0x000fe400000116a6 */
[----:B------:R-:W-:Y:S02]  /*17e50*/  SHF.R.U32.HI R28, RZ, 0x8, R28 ;  /* 0x00000008ff1c7819 */ /* 0x000fe4000001161c */
[----:B------:R-:W-:Y:S02]  /*17e60*/  LOP3.LUT R251, R29, 0xff, RZ, 0xc0, !PT ;  /* 0x000000ff1dfb7812 */ /* 0x000fe400078ec0ff */
[----:B------:R-:W-:Y:S02]  /*17e70*/  LOP3.LUT R243, R28, 0xffff, RZ, 0xc0, !PT ;  /* 0x0000ffff1cf37812 */ /* 0x000fe400078ec0ff */
[----:B------:R-:W-:Y:S02]  /*17e80*/  LOP3.LUT R28, R159, UR7, R242, 0x96, !PT ;  /* 0x000000079f1c7c12 */ /* 0x000fe4000f8e96f2 */
[----:B------:R-:W-:Y:S01]  /*17e90*/  LOP3.LUT R29, R161, UR7, R134, 0x96, !PT ;  /* 0x00000007a11d7c12 */ /* 0x000fe2000f8e9686 */
[----:B------:R-:W-:Y:S01]  /*17ea0*/  UIADD3 UR7, UR24, -0x4ab325aa, URZ ;  /* 0xb54cda5618077890 */ /* 0x000fe2000fffe03f */
[----:B------:R-:W-:Y:S02]  /*17eb0*/  LOP3.LUT R192, R28, 0xff, RZ, 0xc0, !PT ;  /* 0x000000ff1cc07812 */ /* 0x000fe400078ec0ff */
[----:B------:R-:W-:Y:S02]  /*17ec0*/  SHF.R.U32.HI R191, RZ, 0x18, R28 ;  /* 0x00000018ffbf7819 */ /* 0x000fe4000001161c */
[----:B------:R-:W-:Y:S02]  /*17ed0*/  LOP3.LUT R189, R29, 0xff, RZ, 0xc0, !PT ;  /* 0x000000ff1dbd7812 */ /* 0x000fe400078ec0ff */
[----:B------:R-:W-:Y:S02]  /*17ee0*/  LOP3.LUT R168, R41, UR7, R168, 0x96, !PT ;  /* 0x0000000729a87c12 */ /* 0x000fe4000f8e96a8 */
[----:B------:R-:W-:Y:S02]  /*17ef0*/  LOP3.LUT R169, R149, UR7, R246, 0x96, !PT ;  /* 0x0000000795a97c12 */ /* 0x000fe4000f8e96f6 */
[----:B------:R-:W-:Y:S02]  /*17f00*/  LOP3.LUT R246, R148, 0xffff, RZ, 0xc0, !PT ;  /* 0x0000ffff94f67812 */ /* 0x000fe400078ec0ff */
[----:B------:R-:W-:Y:S02]  /*17f10*/  LOP3.LUT R186, R145, UR7, R186, 0x96, !PT ;  /* 0x0000000791ba7c12 */ /* 0x000fe4000f8e96ba */
[----:B------:R-:W-:Y:S02]  /*17f20*/  LOP3.LUT R170, R163, UR7, R170, 0x96, !PT ;  /* 0x00000007a3aa7c12 */ /* 0x000fe4000f8e96aa */
[----:B------:R-:W-:Y:S01]  /*17f30*/  LOP3.LUT R163, R162, 0xffff, RZ, 0xc0, !PT ;  /* 0x0000ffffa2a37812 */ /* 0x000fe200078ec0ff */
[----:B---3--:R-:W-:Y:S05]  /*17f40*/  @!P0 HFMA2.BF16_V2 R20, -RZ.H0_H0, RZ.H0_H0, -R77.H0_H0 ;  /* 0x200000ffff148231 */ /* 0x008fea000034094d */
[----:B------:R-:W-:Y:S01]  /*17f50*/  PRMT R102, R20, 0x7610, R102 ;  /* 0x0000761014667816 */ /* 0x000fe20000000066 */
[----:B------:R2:W-:Y:S01]  /*17f60*/  @!P0 STL.S16 [R1+0x25c], R20 ;  /* 0x00025c1401008387 */ /* 0x0005e20000100600 */
[----:B------:R-:W-:Y:S03]  /*17f70*/  ISETP.LE.U32.AND P0, PT, R199, UR12, PT ;  /* 0x0000000cc7007c0c */ /* 0x000fe6000bf03070 */
[----:B------:R1:W3:Y:S04]  /*17f80*/  LDL.S16 R45, [R1+0x274] ;  /* 0x00027400012d7983 */ /* 0x0002e80000100600 */
[----:B------:R1:W4:Y:S04]  /*17f90*/  LDL.S16 R31, [R1+0x270] ;  /* 0x00027000011f7983 */ /* 0x0003280000100600 */
[----:B------:R1:W4:Y:S04]  /*17fa0*/  LDL.S16 R44, [R1+0x26c] ;  /* 0x00026c00012c7983 */ /* 0x0003280000100600 */
[----:B------:R1:W4:Y:S04]  /*17fb0*/  LDL.S16 R43, [R1+0x264] ;  /* 0x00026400012b7983 */ /* 0x0003280000100600 */
[----:B------:R1:W4:Y:S04]  /*17fc0*/  LDL.S16 R42, [R1+0x278] ;  /* 0x00027800012a7983 */ /* 0x0003280000100600 */
[----:B------:R1:W4:Y:S04]  /*17fd0*/  LDL.S16 R39, [R1+0x27c] ;  /* 0x00027c0001277983 */ /* 0x0003280000100600 */
[----:B--2---:R1:W2:Y:S01]  /*17fe0*/  LDL.S16 R20, [R1+0x268] ;  /* 0x0002680001147983 */ /* 0x0042a20000100600 */
[----:B---3--:R-:W-:Y:S02]  /*17ff0*/  @!P4 HFMA2.BF16_V2 R45, -RZ.H0_H0, RZ.H0_H0, -R69.H0_H0 ;  /* 0x200000ffff2dc231 */ /* 0x008fe40000340945 */
[----:B----4-:R-:W-:Y:S03]  /*18000*/  @!P3 HFMA2.BF16_V2 R31, -RZ.H0_H0, RZ.H0_H0, -R79.H0_H0 ;  /* 0x200000ffff1fb231 */ /* 0x010fe6000034094f */
[----:B------:R-:W-:Y:S01]  /*18010*/  PRMT R94, R45, 0x7610, R94 ;  /* 0x000076102d5e7816 */ /* 0x000fe2000000005e */
[----:B------:R-:W-:Y:S01]  /*18020*/  @!P4 STL.S16 [R1+0x274], R45 ;  /* 0x0002742d0100c387 */ /* 0x000fe20000100600 */
[----:B------:R-:W-:Y:S01]  /*18030*/  @!P2 HFMA2.BF16_V2 R44, -RZ.H0_H0, RZ.H0_H0, -R78.H0_H0 ;  /* 0x200000ffff2ca231 */ /* 0x000fe2000034094e */
[----:B------:R-:W-:Y:S02]  /*18040*/  PRMT R27, R31, 0x7610, R27 ;  /* 0x000076101f1b7816 */ /* 0x000fe4000000001b */
[----:B------:R3:W-:Y:S01]  /*18050*/  @!P3 STL.S16 [R1+0x270], R31 ;  /* 0x0002701f0100b387 */ /* 0x0007e20000100600 */
[----:B------:R-:W-:Y:S01]  /*18060*/  ISETP.LE.U32.AND P3, PT, R243, UR12, PT ;  /* 0x0000000cf3007c0c */ /* 0x000fe2000bf63070 */
[----:B------:R-:W-:Y:S01]  /*18070*/  @!P0 HFMA2.BF16_V2 R43, -RZ.H0_H0, RZ.H0_H0, -R97.H0_H0 ;  /* 0x200000ffff2b8231 */ /* 0x000fe20000340961 */
[----:B------:R-:W-:Y:S04]  /*18080*/  PRMT R26, R44, 0x7610, R26 ;  /* 0x000076102c1a7816 */ /* 0x000fe8000000001a */
[----:B------:R-:W-:Y:S01]  /*18090*/  PRMT R22, R43, 0x7610, R22 ;  /* 0x000076102b167816 */ /* 0x000fe20000000016 */
[----:B--2---:R-:W-:Y:S05]  /*180a0*/  @!P1 HFMA2.BF16_V2 R20, -RZ.H0_H0, RZ.H0_H0, -R96.H0_H0 ;  /* 0x200000ffff149231 */ /* 0x004fea0000340960 */
[----:B------:R-:W-:Y:S01]  /*180b0*/  PRMT R23, R20, 0x7610, R23 ;  /* 0x0000761014177816 */ /* 0x000fe20000000017 */
[----:B---3--:R1:W2:Y:S04]  /*180c0*/  LDL.S16 R31, [R1+0x288] ;  /* 0x00028800011f7983 */ /* 0x0082a80000100600 */
[----:B------:R-:W-:Y:S01]  /*180d0*/  @!P2 STL.S16 [R1+0x26c], R44 ;  /* 0x00026c2c0100a387 */ /* 0x000fe20000100600 */
[----:B------:R-:W-:Y:S03]  /*180e0*/  ISETP.LE.U32.AND P2, PT, R251, UR12, PT ;  /* 0x0000000cfb007c0c */ /* 0x000fe6000bf43070 */
[----:B------:R1:W3:Y:S04]  /*180f0*/  LDL.S16 R30, [R1+0x284] ;  /* 0x00028400011e7983 */ /* 0x0002e80000100600 */
[----:B------:R4:W-:Y:S01]  /*18100*/  @!P1 STL.S16 [R1+0x268], R20 ;  /* 0x0002681401009387 */ /* 0x0009e20000100600 */
[----:B------:R-:W-:Y:S11]  /*18110*/  ISETP.LE.U32.AND P1, PT, R196, UR12, PT ;  /* 0x0000000cc4007c0c */ /* 0x000ff6000bf23070 */
[----:B------:R-:W-:Y:S02]  /*18120*/  @!UPT UIADD3 URZ, URZ, URZ, URZ ;  /* 0x0000003f3f3ff290 */ /* 0x000fe4000fffe03f */
[----:B------:R-:W-:Y:S05]  /*18130*/  @!P1 HFMA2.BF16_V2 R42, -RZ.H0_H0, RZ.H0_H0, -R100.H0_H0 ;  /* 0x200000ffff2a9231 */ /* 0x000fea0000340964 */
[----:B------:R-:W-:Y:S01]  /*18140*/  PRMT R15, R42, 0x7610, R15 ;  /* 0x000076102a0f7816 */ /* 0x000fe2000000000f */
[----:B----4-:R1:W4:Y:S04]  /*18150*/  LDL.S16 R20, [R1+0x280] ;  /* 0x0002800001147983 */ /* 0x0103280000100600 */
[----:B------:R-:W-:Y:S01]  /*18160*/  @!P0 STL.S16 [R1+0x264], R43 ;  /* 0x0002642b01008387 */ /* 0x000fe20000100600 */
[----:B------:R-:W-:Y:S03]  /*18170*/  ISETP.LE.U32.AND P0, PT, R197, UR12, PT ;  /* 0x0000000cc5007c0c */ /* 0x000fe6000bf03070 */
[----:B------:R-:W-:Y:S01]  /*18180*/  @!P1 STL.S16 [R1+0x278], R42 ;  /* 0x0002782a01009387 */ /* 0x000fe20000100600 */
[----:B------:R-:W-:Y:S09]  /*18190*/  ISETP.LE.U32.AND P1, PT, R193, UR12, PT ;  /* 0x0000000cc1007c0c */ /* 0x000ff2000bf23070 */
[----:B------:R-:W-:Y:S05]  /*181a0*/  @!P0 HFMA2.BF16_V2 R39, -RZ.H0_H0, RZ.H0_H0, -R107.H0_H0 ;  /* 0x200000ffff278231 */ /* 0x000fea000034096b */
[----:B------:R-:W-:Y:S01]  /*181b0*/  PRMT R14, R39, 0x7610, R14 ;  /* 0x00007610270e7816 */ /* 0x000fe2000000000e */
[----:B------:R1:W-:Y:S01]  /*181c0*/  @!P0 STL.S16 [R1+0x27c], R39 ;  /* 0x00027c2701008387 */ /* 0x0003e20000100600 */
[----:B------:R-:W-:Y:S02]  /*181d0*/  ISETP.LE.U32.AND P0, PT, R195, UR12, PT ;  /* 0x0000000cc3007c0c */ /* 0x000fe4000bf03070 */
[----:B-1----:R-:W-:Y:S01]  /*181e0*/  SHF.R.U32.HI R39, RZ, 0x18, R166 ;  /* 0x00000018ff277819 */ /* 0x002fe200000116a6 */
[----:B--2---:R-:W-:Y:S05]  /*181f0*/  @!P1 HFMA2.BF16_V2 R31, -RZ.H0_H0, RZ.H0_H0, -R108.H0_H0 ;  /* 0x200000ffff1f9231 */ /* 0x004fea000034096c */
[----:B------:R-:W-:Y:S01]  /*18200*/  PRMT R25, R31, 0x7610, R25 ;  /* 0x000076101f197816 */ /* 0x000fe20000000019 */
[----:B------:R1:W-:Y:S01]  /*18210*/  @!P1 STL.S16 [R1+0x288], R31 ;  /* 0x0002881f01009387 */ /* 0x0003e20000100600 */
[----:B------:R-:W-:Y:S03]  /*18220*/  ISETP.LE.U32.AND P1, PT, R39, UR12, PT ;  /* 0x0000000c27007c0c */ /* 0x000fe6000bf23070 */
[----:B---3--:R-:W-:Y:S05]  /*18230*/  @!P0 HFMA2.BF16_V2 R30, -RZ.H0_H0, RZ.H0_H0, -R110.H0_H0 ;  /* 0x200000ffff1e8231 */ /* 0x008fea000034096e */
[----:B------:R-:W-:Y:S01]  /*18240*/  PRMT R24, R30, 0x7610, R24 ;  /* 0x000076101e187816 */ /* 0x000fe20000000018 */
[----:B------:R2:W-:Y:S01]  /*18250*/  @!P0 STL.S16 [R1+0x284], R30 ;  /* 0x0002841e01008387 */ /* 0x0005e20000100600 */
[----:B------:R-:W-:Y:S11]  /*18260*/  ISETP.LE.U32.AND P0, PT, R194, UR12, PT ;  /* 0x0000000cc2007c0c */ /* 0x000ff6000bf03070 */
[----:B------:R-:W-:Y:S02]  /*18270*/  @!UPT UIADD3 URZ, URZ, URZ, URZ ;  /* 0x0000003f3f3ff290 */ /* 0x000fe4000fffe03f */
[----:B----4-:R-:W-:Y:S05]  /*18280*/  @!P0 HFMA2.BF16_V2 R20, -RZ.H0_H0, RZ.H0_H0, -R109.H0_H0 ;  /* 0x200000ffff148231 */ /* 0x010fea000034096d */
[----:B------:R-:W-:Y:S01]  /*18290*/  PRMT R21, R20, 0x7610, R21 ;  /* 0x0000761014157816 */ /* 0x000fe20000000015 */
[----:B------:R3:W-:Y:S01]  /*182a0*/  @!P0 STL.S16 [R1+0x280], R20 ;  /* 0x0002801401008387 */ /* 0x0007e20000100600 */
[----:B------:R-:W-:Y:S03]  /*182b0*/  ISETP.LE.U32.AND P0, PT, R192, UR12, PT ;  /* 0x0000000cc0007c0c */ /* 0x000fe6000bf03070 */
[----:B------:R4:W4:Y:S04]  /*182c0*/  LDL.S16 R44, [R1+0x298] ;  /* 0x00029800012c7983 */ /* 0x0009280000100600 */
[----:B------:R4:W4:Y:S04]  /*182d0*/  LDL.S16 R43, [R1+0x294] ;  /* 0x00029400012b7983 */ /* 0x0009280000100600 */
[----:B------:R4:W4:Y:S04]  /*182e0*/  LDL.S16 R42, [R1+0x290] ;  /* 0x00029000012a7983 */ /* 0x0009280000100600 */
[----:B-1----:R1:W4:Y:S04]  /*182f0*/  LDL.S16 R31, [R1+0x28c] ;  /* 0x00028c00011f7983 */ /* 0x0023280000100600 */
[----:B--2---:R1:W2:Y:S01]  /*18300*/  LDL.S16 R30, [R1+0x29c] ;  /* 0x00029c00011e7983 */ /* 0x0042a20000100600 */
[----:B---3--:R-:W-:Y:S04]  /*18310*/  LOP3.LUT R20, R166, 0xff, RZ, 0xc0, !PT ;  /* 0x000000ffa6147812 */ /* 0x008fe800078ec0ff */
[----:B------:R-:W-:Y:S11]  /*18320*/  ISETP.LE.U32.AND P4, PT, R20, UR12, PT ;  /* 0x0000000c14007c0c */ /* 0x000ff6000bf83070 */
[----:B------:R-:W-:Y:S02]  /*18330*/  @!UPT UIADD3 URZ, URZ, URZ, URZ ;  /* 0x0000003f3f3ff290 */ /* 0x000fe4000fffe03f */
[----:B----4-:R-:W-:Y:S02]  /*18340*/  @!P4 HFMA2.BF16_V2 R44, -RZ.H0_H0, RZ.H0_H0, -R75.H0_H0 ;  /* 0x200000ffff2cc231 */ /* 0x010fe4000034094b */
[----:B------:R-:W-:Y:S03]  /*18350*/  @!P3 HFMA2.BF16_V2 R43, -RZ.H0_H0, RZ.H0_H0, -R73.H0_H0 ;  /* 0x200000ffff2bb231 */ /* 0x000fe60000340949 */
[----:B------:R-:W-:Y:S01]  /*18360*/  PRMT R13, R44, 0x7610, R13 ;  /* 0x000076102c0d7816 */ /* 0x000fe2000000000d */
[----:B------:R3:W-:Y:S01]  /*18370*/  @!P4 STL.S16 [R1+0x298], R44 ;  /* 0x0002982c0100c387 */ /* 0x0007e20000100600 */
[----:B------:R-:W-:Y:S01]  /*18380*/  @!P2 HFMA2.BF16_V2 R42, -RZ.H0_H0, RZ.H0_H0, -R104.H0_H0 ;  /* 0x200000ffff2aa231 */ /* 0x000fe20000340968 */
[----:B------:R-:W-:Y:S02]  /*18390*/  PRMT R12, R43, 0x7610, R12 ;  /* 0x000076102b0c7816 */ /* 0x000fe4000000000c */
[----:B------:R4:W-:Y:S01]  /*183a0*/  @!P3 STL.S16 [R1+0x294], R43 ;  /* 0x0002942b0100b387 */ /* 0x0009e20000100600 */
[----:B------:R-:W-:Y:S01]  /*183b0*/  @!P1 HFMA2.BF16_V2 R31, -RZ.H0_H0, RZ.H0_H0, -R101.H0_H0 ;  /* 0x200000ffff1f9231 */ /* 0x000fe20000340965 */
[----:B------:R-:W-:Y:S02]  /*183c0*/  PRMT R38, R42, 0x7610, R38 ;  /* 0x000076102a267816 */ /* 0x000fe40000000026 */
[----:B------:R1:W-:Y:S01]  /*183d0*/  @!P2 STL.S16 [R1+0x290], R42 ;  /* 0x0002902a0100a387 */ /* 0x0003e20000100600 */
[----:B--2---:R-:W-:Y:S01]  /*183e0*/  @!P0 HFMA2.BF16_V2 R30, -RZ.H0_H0, RZ.H0_H0, -R106.H0_H0 ;  /* 0x200000ffff1e8231 */ /* 0x004fe2000034096a */
[----:B------:R-:W-:Y:S02]  /*183f0*/  PRMT R35, R31, 0x7610, R35 ;  /* 0x000076101f237816 */ /* 0x000fe40000000023 */
[----:B------:R2:W-:Y:S01]  /*18400*/  @!P1 STL.S16 [R1+0x28c], R31 ;  /* 0x00028c1f01009387 */ /* 0x0005e20000100600 */
[----:B------:R-:W-:Y:S02]  /*18410*/  ISETP.LE.U32.AND P1, PT, R191, UR12, PT ;  /* 0x0000000cbf007c0c */ /* 0x000fe4000bf23070 */
[----:B------:R-:W-:Y:S01]  /*18420*/  PRMT R34, R30, 0x7610, R34 ;  /* 0x000076101e227816 */ /* 0x000fe20000000022 */
[----:B------:R2:W-:Y:S01]  /*18430*/  @!P0 STL.S16 [R1+0x29c], R30 ;  /* 0x00029c1e01008387 */ /* 0x0005e20000100600 */
[----:B------:R-:W-:Y:S03]  /*18440*/  ISETP.LE.U32.AND P0, PT, R189, UR12, PT ;  /* 0x0000000cbd007c0c */ /* 0x000fe6000bf03070 */
[----:B------:R2:W2:Y:S04]  /*18450*/  LDL.S16 R45, [R1+0x2b0] ;  /* 0x0002b000012d7983 */ /* 0x0004a80000100600 */
[----:B---3--:R3:W3:Y:S04]  /*18460*/  LDL.S16 R44, [R1+0x2ac] ;  /* 0x0002ac00012c7983 */ /* 0x0086e80000100600 */
[----:B----4-:R4:W4:Y:S04]  /*18470*/  LDL.S16 R43, [R1+0x2a8] ;  /* 0x0002a800012b7983 */ /* 0x0109280000100600 */
[----:B-1----:R1:W4:Y:S01]  /*18480*/  LDL.S16 R42, [R1+0x2a4] ;  /* 0x0002a400012a7983 */ /* 0x0023220000100600 */
[----:B--2---:R-:W-:Y:S02]  /*18490*/  SHF.R.U32.HI R31, RZ, 0x10, R28 ;  /* 0x00000010ff1f7819 */ /* 0x004fe4000001161c */
[----:B------:R-:W-:Y:S02]  /*184a0*/  LOP3.LUT R30, R28, 0xffff, RZ, 0xc0, !PT ;  /* 0x0000ffff1c1e7812 */ /* 0x000fe400078ec0ff */
[----:B------:R-:W-:Y:S02]  /*184b0*/  LOP3.LUT R190, R31, 0xff, RZ, 0xc0, !PT ;  /* 0x000000ff1fbe7812 */ /* 0x000fe400078ec0ff */
[----:B------:R-:W-:Y:S02]  /*184c0*/  SHF.R.U32.HI R30, RZ, 0x8, R30 ;  /* 0x00000008ff1e7819 */ /* 0x000fe4000001161e */
[----:B------:R-:W-:Y:S02]  /*184d0*/  ISETP.LE.U32.AND P2, PT, R190, UR12, PT ;  /* 0x0000000cbe007c0c */ /* 0x000fe4000bf43070 */
[----:B------:R-:W-:Y:S02]  /*184e0*/  LOP3.LUT R188, R30, 0xffff, RZ, 0xc0, !PT ;  /* 0x0000ffff1ebc7812 */ /* 0x000fe400078ec0ff */
[----:B------:R-:W-:Y:S01]  /*184f0*/  LOP3.LUT R28, R29, 0xffff, RZ, 0xc0, !PT ;  /* 0x0000ffff1d1c7812 */ /* 0x000fe200078ec0ff */
[----:B------:R1:W2:Y:S01]  /*18500*/  LDL.S16 R30, [R1+0x2a0] ;  /* 0x0002a000011e7983 */ /* 0x0002a20000100600 */
[----:B------:R-:W-:Y:S02]  /*18510*/  ISETP.LE.U32.AND P3, PT, R188, UR12, PT ;  /* 0x0000000cbc007c0c */ /* 0x000fe4000bf63070 */
[----:B------:R-:W-:Y:S04]  /*18520*/  SHF.R.U32.HI R28, RZ, 0x8, R28 ;  /* 0x00000008ff1c7819 */ /* 0x000fe8000001161c */
[----:B------:R-:W-:Y:S07]  /*18530*/  LOP3.LUT R28, R28, 0xffff, RZ, 0xc0, !PT ;  /* 0x0000ffff1c1c7812 */ /* 0x000fee00078ec0ff */
[----:B------:R-:W-:Y:S05]  /*18540*/  @!P3 HFMA2.BF16_V2 R45, -RZ.H0_H0, RZ.H0_H0, -R105.H0_H0 ;  /* 0x200000ffff2db231 */ /* 0x000fea0000340969 */
[----:B------:R-:W-:Y:S01]  /*18550*/  PRMT R19, R45, 0x7610, R19 ;  /* 0x000076102d137816 */ /* 0x000fe20000000013 */
[----:B---3--:R-:W-:Y:S01]  /*18560*/  @!P2 HFMA2.BF16_V2 R44, -RZ.H0_H0, RZ.H0_H0, -R72.H0_H0 ;  /* 0x200000ffff2ca231 */ /* 0x008fe20000340948 */
[----:B------:R-:W-:Y:S01]  /*18570*/  @!P3 STL.S16 [R1+0x2b0], R45 ;  /* 0x0002b02d0100b387 */ /* 0x000fe20000100600 */
[----:B----4-:R-:W-:Y:S03]  /*18580*/  @!P1 HFMA2.BF16_V2 R43, -RZ.H0_H0, RZ.H0_H0, -R71.H0_H0 ;  /* 0x200000ffff2b9231 */ /* 0x010fe60000340947 */
[----:B------:R-:W-:Y:S01]  /*18590*/  PRMT R18, R44, 0x7610, R18 ;  /* 0x000076102c127816 */ /* 0x000fe20000000012 */
[----:B------:R-:W-:Y:S01]  /*185a0*/  @!P2 STL.S16 [R1+0x2ac], R44 ;  /* 0x0002ac2c0100a387 */ /* 0x000fe20000100600 */
[----:B------:R-:W-:Y:S01]  /*185b0*/  @!P0 HFMA2.BF16_V2 R42, -RZ.H0_H0, RZ.H0_H0, -R70.H0_H0 ;  /* 0x200000ffff2a8231 */ /* 0x000fe20000340946 */
[----:B------:R-:W-:Y:S02]  /*185c0*/  PRMT R37, R43, 0x7610, R37 ;  /* 0x000076102b257816 */ /* 0x000fe40000000025 */
[----:B------:R3:W-:Y:S01]  /*185d0*/  @!P1 STL.S16 [R1+0x2a8], R43 ;  /* 0x0002a82b01009387 */ /* 0x0007e20000100600 */
[----:B------:R-:W-:Y:S02]  /*185e0*/  ISETP.LE.U32.AND P1, PT, R28, UR12, PT ;  /* 0x0000000c1c007c0c */ /* 0x000fe4000bf23070 */
[----:B------:R-:W-:Y:S01]  /*185f0*/  PRMT R36, R42, 0x7610, R36 ;  /* 0x000076102a247816 */ /* 0x000fe20000000024 */
[----:B------:R4:W-:Y:S01]  /*18600*/  @!P0 STL.S16 [R1+0x2a4], R42 ;  /* 0x0002a42a01008387 */ /* 0x0009e20000100600 */
[--C-:B------:R-:W-:Y:S02]  /*18610*/  SHF.R.U32.HI R28, RZ, 0x10, R29.reuse ;  /* 0x00000010ff1c7819 */ /* 0x100fe4000001161d */
[----:B------:R-:W-:Y:S01]  /*18620*/  SHF.R.U32.HI R29, RZ, 0x18, R29 ;  /* 0x00000018ff1d7819 */ /* 0x000fe2000001161d */
[----:B------:R1:W4:Y:S01]  /*18630*/  LDL.S16 R31, [R1+0x2c0] ;  /* 0x0002c000011f7983 */ /* 0x0003220000100600 */
[----:B------:R-:W-:Y:S02]  /*18640*/  LOP3.LUT R173, R28, 0xff, RZ, 0xc0, !PT ;  /* 0x000000ff1cad7812 */ /* 0x000fe400078ec0ff */
[----:B------:R-:W-:Y:S02]  /*18650*/  ISETP.LE.U32.AND P6, PT, R29, UR12, PT ;  /* 0x0000000c1d007c0c */ /* 0x000fe4000bfc3070 */
[----:B------:R-:W-:Y:S02]  /*18660*/  ISETP.LE.U32.AND P2, PT, R173, UR12, PT ;  /* 0x0000000cad007c0c */ /* 0x000fe4000bf43070 */
[----:B------:R-:W-:Y:S01]  /*18670*/  ISETP.LE.U32.AND P0, PT, R187, UR12, PT ;  /* 0x0000000cbb007c0c */ /* 0x000fe2000bf03070 */
[----:B--2---:R-:W-:Y:S01]  /*18680*/  @!P1 HFMA2.BF16_V2 R30, -RZ.H0_H0, RZ.H0_H0, -R68.H0_H0 ;  /* 0x200000ffff1e9231 */ /* 0x004fe20000340944 */
[----:B------:R-:W-:Y:S04]  /*18690*/  @P1 LOP3.LUT R224, R224, 0x8000000, RZ, 0xfc, !PT ;  /* 0x08000000e0e01812 */ /* 0x000fe800078efcff */
[----:B------:R-:W-:Y:S01]  /*186a0*/  PRMT R33, R30, 0x7610, R33 ;  /* 0x000076101e217816 */ /* 0x000fe20000000021 */
[----:B---3--:R1:W2:Y:S04]  /*186b0*/  LDL.S16 R43, [R1+0x2b8] ;  /* 0x0002b800012b7983 */ /* 0x0082a80000100600 */
[----:B----4-:R1:W3:Y:S04]  /*186c0*/  LDL.S16 R42, [R1+0x2b4] ;  /* 0x0002b400012a7983 */ /* 0x0102e80000100600 */
[----:B------:R-:W4:Y:S04]  /*186d0*/  LDL.LU.64 R122, [R1+0x20] ;  /* 0x00002000017a7983 */ /* 0x000f280000300a00 */
[----:B------:R1:W-:Y:S01]  /*186e0*/  @!P1 STL.S16 [R1+0x2a0], R30 ;  /* 0x0002a01e01009387 */ /* 0x0003e20000100600 */
[----:B------:R-:W-:Y:S03]  /*186f0*/  ISETP.LE.U32.AND P1, PT, R252, UR12, PT ;  /* 0x0000000cfc007c0c */ /* 0x000fe6000bf23070 */
[----:B-1----:R1:W4:Y:S01]  /*18700*/  LDL.S16 R30, [R1+0x2bc] ;  /* 0x0002bc00011e7983 */ /* 0x0023220000100600 */
[----:B------:R-:W-:Y:S05]  /*18710*/  @!P0 HFMA2.BF16_V2 R31, -RZ.H0_H0, RZ.H0_H0, -R65.H0_H0 ;  /* 0x200000ffff1f8231 */ /* 0x000fea0000340941 */
[----:B------:R-:W-:Y:S01]  /*18720*/  PRMT R32, R31, 0x7610, R32 ;  /* 0x000076101f207816 */ /* 0x000fe20000000020 */
[----:B--2---:R-:W-:Y:S02]  /*18730*/  @!P2 HFMA2.BF16_V2 R43, -RZ.H0_H0, RZ.H0_H0, -R67.H0_H0 ;  /* 0x200000ffff2ba231 */ /* 0x004fe40000340943 */
[----:B---3--:R-:W-:Y:S03]  /*18740*/  @!P6 HFMA2.BF16_V2 R42, -RZ.H0_H0, RZ.H0_H0, -R66.H0_H0 ;  /* 0x200000ffff2ae231 */ /* 0x008fe60000340942 */
[----:B------:R-:W-:Y:S01]  /*18750*/  PRMT R17, R43, 0x7610, R17 ;  /* 0x000076102b117816 */ /* 0x000fe20000000011 */
[----:B------:R-:W-:Y:S01]  /*18760*/  @!P2 STL.S16 [R1+0x2b8], R43 ;  /* 0x0002b82b0100a387 */ /* 0x000fe20000100600 */
[----:B----4-:R-:W-:Y:S01]  /*18770*/  LOP3.LUT R0, R123, UR6, R46, 0x96, !PT ;  /* 0x000000067b007c12 */ /* 0x010fe2000f8e962e */
[----:B------:R-:W-:Y:S01]  /*18780*/  UIADD3 UR6, UR25, 0x646e171e, URZ ;  /* 0x646e171e19067890 */ /* 0x000fe2000fffe03f */
[----:B------:R-:W-:Y:S01]  /*18790*/  LOP3.LUT R29, R185, UR26, R122, 0x96, !PT ;  /* 0x0000001ab91d7c12 */ /* 0x000fe2000f8e967a */
[----:B------:R2:W-:Y:S01]  /*187a0*/  @!P6 STL.S16 [R1+0x2b4], R42 ;  /* 0x0002b42a0100e387 */ /* 0x0005e20000100600 */
[----:B------:R-:W-:Y:S01]  /*187b0*/  PRMT R16, R42, 0x7610, R16 ;  /* 0x000076102a107816 */ /* 0x000fe20000000010 */
[----:B------:R-:W-:Y:S01]  /*187c0*/  IMAD.WIDE.U32 R44, R0, -0x2daee0ad, RZ ;  /* 0xd2511f53002c7825 */ /* 0x000fe200078e00ff */
[----:B------:R-:W-:Y:S01]  /*187d0*/  SHF.R.U32.HI R123, RZ, 0x18, R148 ;  /* 0x00000018ff7b7819 */ /* 0x000fe20000011694 */
[----:B------:R-:W-:Y:S01]  /*187e0*/  @!P0 STL.S16 [R1+0x2c0], R31 ;  /* 0x0002c01f01008387 */ /* 0x000fe20000100600 */
[----:B------:R-:W-:Y:S02]  /*187f0*/  ISETP.LE.U32.AND P0, PT, R171, UR12, PT ;  /* 0x0000000cab007c0c */ /* 0x000fe4000bf03070 */
[----:B------:R-:W-:Y:S01]  /*18800*/  LOP3.LUT R122, R144, 0xffff, RZ, 0xc0, !PT ;  /* 0x0000ffff907a7812 */ /* 0x000fe200078ec0ff */
[----:B--2---:R-:W-:Y:S10]  /*18810*/  IMAD.WIDE.U32 R42, R29, -0x2daee0ad, RZ ;  /* 0xd2511f531d2a7825 */ /* 0x004ff400078e00ff */
[----:B------:R-:W-:Y:S01]  /*18820*/  @!P0 HFMA2.BF16_V2 R30, -RZ.H0_H0, RZ.H0_H0, -R64.H0_H0 ;  /* 0x200000ffff1e8231 */ /* 0x000fe20000340940 */
[----:B------:R-:W-:Y:S04]  /*18830*/  LOP3.LUT R0, R43, UR11, R44, 0x96, !PT ;  /* 0x0000000b2b007c12 */ /* 0x000fe8000f8e962c */
[----:B------:R2:W-:Y:S01]  /*18840*/  @!P0 STL.S16 [R1+0x2bc], R30 ;  /* 0x0002bc1e01008387 */ /* 0x0005e20000100600 */
[----:B------:R-:W-:Y:S02]  /*18850*/  PRMT R213, R30, 0x7610, R213 ;  /* 0x000076101ed57816 */ /* 0x000fe400000000d5 */
[----:B--2---:R-:W-:Y:S01]  /*18860*/  LOP3.LUT R30, R45, UR17, R132, 0x96, !PT ;  /* 0x000000112d1e7c12 */ /* 0x004fe2000f8e9684 */
[----:B------:R-:W-:Y:S01]  /*18870*/  IMAD.WIDE.U32 R44, R0, -0x326172a9, RZ ;  /* 0xcd9e8d57002c7825 */ /* 0x000fe200078e00ff */
[----:B------:R-:W-:Y:S02]  /*18880*/  LOP3.LUT R132, R40, 0xff, RZ, 0xc0, !PT ;  /* 0x000000ff28847812 */ /* 0x000fe400078ec0ff */
[----:B------:R-:W-:Y:S01]  /*18890*/  LOP3.LUT R40, R201, UR6, R10, 0x96, !PT ;  /* 0x00000006c9287c12 */ /* 0x000fe2000f8e960a */
[----:B------:R-:W-:Y:S05]  /*188a0*/  IMAD.WIDE.U32 R30, R30, -0x326172a9, RZ ;  /* 0xcd9e8d571e1e7825 */ /* 0x000fea00078e00ff */
[----:B------:R-:W-:Y:S02]  /*188b0*/  LOP3.LUT R28, R31, UR16, R184, 0x96, !PT ;  /* 0x000000101f1c7c12 */ /* 0x000fe4000f8e96b8 */
[----:B------:R-:W-:Y:S03]  /*188c0*/  LOP3.LUT R30, R45, UR10, R30, 0x96, !PT ;  /* 0x0000000a2d1e7c12 */ /* 0x000fe6000f8e961e */
[----:B------:R-:W-:Y:S04]  /*188d0*/  IMAD.WIDE.U32 R28, R28, -0x2daee0ad, RZ ;  /* 0xd2511f531c1c7825 */ /* 0x000fe800078e00ff */
[----:B------:R-:W-:Y:S01]  /*188e0*/  IMAD.WIDE.U32 R46, R30, -0x2daee0ad, RZ ;  /* 0xd2511f531e2e7825 */ /* 0x000fe200078e00ff */
[----:B------:R-:W-:Y:S04]  /*188f0*/  LOP3.LUT R29, R29, UR9, R42, 0x96, !PT ;  /* 0x000000091d1d7c12 */ /* 0x000fe8000f8e962a */
[----:B------:R-:W-:Y:S01]  /*18900*/  LOP3.LUT R42, R47, UR8, R28, 0x96, !PT ;  /* 0x000000082f2a7c12 */ /* 0x000fe2000f8e961c */
[----:B------:R-:W-:Y:S04]  /*18910*/  IMAD.WIDE.U32 R28, R29, -0x326172a9, RZ ;  /* 0xcd9e8d571d1c7825 */ /* 0x000fe800078e00ff */
[----:B------:R-:W-:Y:S01]  /*18920*/  IMAD.WIDE.U32 R42, R42, -0x326172a9, RZ ;  /* 0xcd9e8d572a2a7825 */ /* 0x000fe200078e00ff */
[----:B------:R-:W-:Y:S04]  /*18930*/  LOP3.LUT R44, R29, UR23, R44, 0x96, !PT ;  /* 0x000000171d2c7c12 */ /* 0x000fe8000f8e962c */
[----:B------:R-:W-:Y:S02]  /*18940*/  LOP3.LUT R0, R43, UR7, R28, 0x96, !PT ;  /* 0x000000072b007c12 */ /* 0x000fe4000f8e961c */
[----:B------:R-:W-:Y:S02]  /*18950*/  SHF.R.U32.HI R31, RZ, 0x10, R42 ;  /* 0x00000010ff1f7819 */ /* 0x000fe4000001162a */
[C---:B------:R-:W-:Y:S02]  /*18960*/  LOP3.LUT R28, R0.reuse, 0xffff, RZ, 0xc0, !PT ;  /* 0x0000ffff001c7812 */ /* 0x040fe400078ec0ff */
[----:B------:R-:W-:Y:S02]  /*18970*/  LOP3.LUT R29, R0, 0xff, RZ, 0xc0, !PT ;  /* 0x000000ff001d7812 */ /* 0x000fe400078ec0ff */
[----:B------:R-:W-:Y:S02]  /*18980*/  SHF.R.U32.HI R28, RZ, 0x8, R28 ;  /* 0x00000008ff1c7819 */ /* 0x000fe4000001161c */
[C---:B------:R-:W-:Y:S02]  /*18990*/  LOP3.LUT R30, R42.reuse, 0xffff, RZ, 0xc0, !PT ;  /* 0x0000ffff2a1e7812 */ /* 0x040fe400078ec0ff */
[----:B------:R-:W-:Y:S02]  /*189a0*/  PRMT R28, R29, 0x5410, R28 ;  /* 0x000054101d1c7816 */ /* 0x000fe4000000001c */
[--C-:B------:R-:W-:Y:S02]  /*189b0*/  SHF.R.U32.HI R29, RZ, 0x10, R0.reuse ;  /* 0x00000010ff1d7819 */ /* 0x100fe40000011600 */
[----:B------:R-:W-:Y:S02]  /*189c0*/  SHF.R.U32.HI R0, RZ, 0x18, R0 ;  /* 0x00000018ff007819 */ /* 0x000fe40000011600 */
[----:B------:R-:W-:Y:S02]  /*189d0*/  LOP3.LUT R29, R29, 0xff, RZ, 0xc0, !PT ;  /* 0x000000ff1d1d7812 */ /* 0x000fe400078ec0ff */
[----:B------:R-:W-:Y:S02]  /*189e0*/  LOP3.LUT R31, R31, 0xff, RZ, 0xc0, !PT ;  /* 0x000000ff1f1f7812 */ /* 0x000fe400078ec0ff */
[----:B------:R-:W-:Y:S02]  /*189f0*/  PRMT R29, R29, 0x5410, R0 ;  /* 0x000054101d1d7816 */ /* 0x000fe40000000000 */
[----:B------:R-:W-:Y:S02]  /*18a00*/  LOP3.LUT R0, R42, 0xff, RZ, 0xc0, !PT ;  /* 0x000000ff2a007812 */ /* 0x000fe400078ec0ff */
[----:B------:R-:W-:Y:S02]  /*18a10*/  SHF.R.U32.HI R42, RZ, 0x18, R42 ;  /* 0x00000018ff2a7819 */ /* 0x000fe4000001162a */
[----:B------:R-:W-:Y:S02]  /*18a20*/  SHF.R.U32.HI R30, RZ, 0x8, R30 ;  /* 0x00000008ff1e7819 */ /* 0x000fe4000001161e */
[----:B------:R-:W-:Y:S01]  /*18a30*/  PRMT R31, R31, 0x5410, R42 ;  /* 0x000054101f1f7816 */ /* 0x000fe2000000002a */
[----:B------:R-:W-:Y:S01]  /*18a40*/  IMAD.WIDE.U32 R42, R44, -0x2daee0ad, RZ ;  /* 0xd2511f532c2a7825 */ /* 0x000fe200078e00ff */
[----:B------:R-:W-:Y:S02]  /*18a50*/  PRMT R30, R0, 0x5410, R30 ;  /* 0x00005410001e7816 */ /* 0x000fe4000000001e */
[--C-:B------:R-:W-:Y:S02]  /*18a60*/  HSET2.LE.AND R28, R28, R147.reuse, PT ;  /* 0x000000931c1c7233 */ /* 0x100fe40003803000 */
[----:B------:R-:W-:Y:S02]  /*18a70*/  LOP3.LUT R0, R43, UR6, R46, 0x96, !PT ;  /* 0x000000062b007c12 */ /* 0x000fe4000f8e962e */
[--C-:B------:R-:W-:Y:S01]  /*18a80*/  HSET2.LE.AND R30, R30, R147.reuse, PT ;  /* 0x000000931e1e7233 */ /* 0x100fe20003803000 */
[----:B------:R-:W2:Y:S01]  /*18a90*/  LDL.LU.64 R46, [R1+0xa0] ;  /* 0x0000a000012e7983 */ /* 0x000ea20000300a00 */
[C---:B------:R-:W-:Y:S02]  /*18aa0*/  LOP3.LUT R44, R0.reuse, 0xffff, RZ, 0xc0, !PT ;  /* 0x0000ffff002c7812 */ /* 0x040fe400078ec0ff */
[----:B------:R-:W-:Y:S01]  /*18ab0*/  LOP3.LUT R48, R0, 0xff, RZ, 0xc0, !PT ;  /* 0x000000ff00307812 */ /* 0x000fe200078ec0ff */
[----:B------:R-:W3:Y:S01]  /*18ac0*/  LDL.LU.64 R10, [R1+0x450] ;  /* 0x00045000010a7983 */ /* 0x000ee20000300a00 */
[----:B------:R-:W-:Y:S02]  /*18ad0*/  SHF.R.U32.HI R44, RZ, 0x8, R44 ;  /* 0x00000008ff2c7819 */ /* 0x000fe4000001162c */
[----:B------:R-:W-:Y:S02]  /*18ae0*/  SHF.R.U32.HI R45, RZ, 0x10, R0 ;  /* 0x00000010ff2d7819 */ /* 0x000fe40000011600 */
[----:B------:R-:W-:Y:S02]  /*18af0*/  PRMT R48, R48, 0x5410, R44 ;  /* 0x0000541030307816 */ /* 0x000fe4000000002c */
[----:B------:R-:W-:Y:S02]  /*18b00*/  SHF.R.U32.HI R44, RZ, 0x18, R0 ;  /* 0x00000018ff2c7819 */ /* 0x000fe40000011600 */
[----:B------:R-:W-:Y:S02]  /*18b10*/  LOP3.LUT R0, R45, 0xff, RZ, 0xc0, !PT ;  /* 0x000000ff2d007812 */ /* 0x000fe400078ec0ff */
[----:B------:R-:W-:Y:S02]  /*18b20*/  LOP3.LUT R28, R28, R172, RZ, 0xc0, !PT ;  /* 0x000000ac1c1c7212 */ /* 0x000fe400078ec0ff */
[----:B------:R-:W-:Y:S02]  /*18b30*/  PRMT R185, R0, 0x5410, R44 ;  /* 0x0000541000b97816 */ /* 0x000fe4000000002c */
[C---:B------:R-:W-:Y:S02]  /*18b40*/  LOP3.LUT R0, R42.reuse, 0xffff, RZ, 0xc0, !PT ;  /* 0x0000ffff2a007812 */ /* 0x040fe400078ec0ff */
[----:B------:R-:W-:Y:S02]  /*18b50*/  LOP3.LUT R44, R42, 0xff, RZ, 0xc0, !PT ;  /* 0x000000ff2a2c7812 */ /* 0x000fe400078ec0ff */
[----:B------:R-:W-:Y:S02]  /*18b60*/  SHF.R.U32.HI R43, RZ, 0x8, R0 ;  /* 0x00000008ff2b7819 */ /* 0x000fe40000011600 */
[--C-:B------:R-:W-:Y:S02]  /*18b70*/  SHF.R.U32.HI R0, RZ, 0x10, R42.reuse ;  /* 0x00000010ff007819 */ /* 0x100fe4000001162a */
[----:B------:R-:W-:Y:S02]  /*18b80*/  SHF.R.U32.HI R42, RZ, 0x18, R42 ;  /* 0x00000018ff2a7819 */ /* 0x000fe4000001162a */
[----:B------:R-:W-:Y:S02]  /*18b90*/  LOP3.LUT R0, R0, 0xff, RZ, 0xc0, !PT ;  /* 0x000000ff00007812 */ /* 0x000fe400078ec0ff */
[----:B------:R-:W-:Y:S02]  /*18ba0*/  PRMT R184, R44, 0x5410, R43 ;  /* 0x000054102cb87816 */ /* 0x000fe4000000002b */
[----:B------:R-:W-:Y:S02]  /*18bb0*/  PRMT R245, R0, 0x5410, R42 ;  /* 0x0000541000f57816 */ /* 0x000fe4000000002a */
[----:B------:R-:W-:Y:S02]  /*18bc0*/  LOP3.LUT R30, R30, R138, RZ, 0xc0, !PT ;  /* 0x0000008a1e1e7212 */ /* 0x000fe400078ec0ff */
[----:B------:R-:W-:Y:S02]  /*18bd0*/  PRMT R138, R223, 0x7610, R138 ;  /* 0x00007610df8a7816 */ /* 0x000fe4000000008a */
[--C-:B------:R-:W-:Y:S02]  /*18be0*/  HSET2.LE.AND R29, R29, R147.reuse, PT ;  /* 0x000000931d1d7233 */ /* 0x100fe40003803000 */
[--C-:B------:R-:W-:Y:S02]  /*18bf0*/  HSET2.LE.AND R31, R31, R147.reuse, PT ;  /* 0x000000931f1f7233 */ /* 0x100fe40003803000 */
[--C-:B------:R-:W-:Y:S02]  /*18c00*/  HSET2.LE.AND R48, R48, R147.reuse, PT ;  /* 0x0000009330307233 */ /* 0x100fe40003803000 */
[----:B------:R-:W-:Y:S02]  /*18c10*/  LOP3.LUT R29, R29, R128, RZ, 0xc0, !PT ;  /* 0x000000801d1d7212 */ /* 0x000fe400078ec0ff */
[----:B------:R-:W-:Y:S01]  /*18c20*/  LOP3.LUT R31, R31, R129, RZ, 0xc0, !PT ;  /* 0x000000811f1f7212 */ /* 0x000fe200078ec0ff */
[----:B------:R-:W-:Y:S01]  /*18c30*/  IMAD.MOV.U32 R129, RZ, RZ, R175 ;  /* 0x000000ffff817224 */ /* 0x000fe200078e00af */
[----:B------:R-:W-:Y:S02]  /*18c40*/  LOP3.LUT R48, R48, R98, RZ, 0xc0, !PT ;  /* 0x0000006230307212 */ /* 0x000fe400078ec0ff */
[----:B------:R-:W-:Y:S02]  /*18c50*/  PRMT R98, R143, 0x7610, R98 ;  /* 0x000076108f627816 */ /* 0x000fe40000000062 */
[----:B------:R-:W-:Y:S01]  /*18c60*/  PRMT R128, R74, 0x7610, R128 ;  /* 0x000076104a807816 */ /* 0x000fe20000000080 */
[----:B------:R-:W-:Y:S01]  /*18c70*/  IMAD.MOV.U32 R74, RZ, RZ, R222 ;  /* 0x000000ffff4a7224 */ /* 0x000fe200078e00de */
[----:B------:R-:W-:Y:S02]  /*18c80*/  @!P1 PRMT R93, R98, 0x5410, RZ ;  /* 0x00005410625d9816 */ /* 0x000fe400000000ff */
[----:B------:R-:W-:Y:S02]  /*18c90*/  LOP3.LUT R143, R162, 0xff, RZ, 0xc0, !PT ;  /* 0x000000ffa28f7812 */ /* 0x000fe400078ec0ff */
[----:B------:R-:W-:Y:S01]  /*18ca0*/  ISETP.LE.U32.AND P1, PT, R74, UR12, PT ;  /* 0x0000000c4a007c0c */ /* 0x000fe2000bf23070 */
[----:B------:R-:W-:Y:S01]  /*18cb0*/  STG.E.U16 desc[UR20][R176.64+0x82], R93 ;  /* 0x0000825db0007986 */ /* 0x000fe2000c101514 */
[----:B------:R-:W-:Y:S02]  /*18cc0*/  PRMT R74, R92, 0x5410, R91 ;  /* 0x000054105c4a7816 */ /* 0x000fe4000000005b */
[--C-:B------:R-:W-:Y:S02]  /*18cd0*/  SHF.R.U32.HI R175, RZ, 0x10, R162.reuse ;  /* 0x00000010ffaf7819 */ /* 0x100fe400000116a2 */
[----:B------:R-:W-:Y:S02]  /*18ce0*/  SHF.R.U32.HI R162, RZ, 0x18, R162 ;  /* 0x00000018ffa27819 */ /* 0x000fe400000116a2 */
[----:B------:R-:W-:Y:S05]  /*18cf0*/  SHF.R.U32.HI R222, RZ, 0x18, R158 ;  /* 0x00000018ffde7819 */ /* 0x000fea000001169e */
[----:B------:R-:W-:Y:S02]  /*18d00*/  @!P1 PRMT R91, R128, 0x5410, RZ ;  /* 0x00005410805b9816 */ /* 0x000fe400000000ff */
[----:B------:R-:W-:Y:S03]  /*18d10*/  ISETP.LE.U32.AND P1, PT, R249, UR12, PT ;  /* 0x0000000cf9007c0c */ /* 0x000fe6000bf23070 */
[----:B------:R4:W-:Y:S02]  /*18d20*/  STG.E.U16 desc[UR20][R178.64+0x82], R91 ;  /* 0x0000825bb2007986 */ /* 0x0009e4000c101514 */
[----:B----4-:R-:W-:Y:S02]  /*18d30*/  PRMT R91, R88, 0x5410, R87 ;  /* 0x00005410585b7816 */ /* 0x010fe40000000057 */
[----:B--2---:R-:W-:Y:S02]  /*18d40*/  LOP3.LUT R0, R9, UR7, R46, 0x96, !PT ;  /* 0x0000000709007c12 */ /* 0x004fe4000f8e962e */
[----:B------:R-:W-:Y:S02]  /*18d50*/  LOP3.LUT R46, R8, 0xffff, RZ, 0xc0, !PT ;  /* 0x0000ffff082e7812 */ /* 0x000fe400078ec0ff */
[--C-:B------:R-:W-:Y:S02]  /*18d60*/  SHF.R.U32.HI R45, RZ, 0x10, R0.reuse ;  /* 0x00000010ff2d7819 */ /* 0x100fe40000011600 */
[C---:B------:R-:W-:Y:S02]  /*18d70*/  LOP3.LUT R41, R0.reuse, 0xffff, RZ, 0xc0, !PT ;  /* 0x0000ffff00297812 */ /* 0x040fe400078ec0ff */
[----:B------:R-:W-:Y:S02]  /*18d80*/  LOP3.LUT R44, R0, 0xff, RZ, 0xc0, !PT ;  /* 0x000000ff002c7812 */ /* 0x000fe400078ec0ff */
[----:B------:R-:W-:Y:S02]  /*18d90*/  SHF.R.U32.HI R0, RZ, 0x18, R0 ;  /* 0x00000018ff007819 */ /* 0x000fe40000011600 */
[----:B------:R-:W-:Y:S02]  /*18da0*/  LOP3.LUT R45, R45, 0xff, RZ, 0xc0, !PT ;  /* 0x000000ff2d2d7812 */ /* 0x000fe400078ec0ff */
[----:B------:R-:W-:Y:S02]  /*18db0*/  SHF.R.U32.HI R46, RZ, 0x8, R46 ;  /* 0x00000008ff2e7819 */ /* 0x000fe4000001162e */
[----:B------:R-:W-:Y:S02]  /*18dc0*/  PRMT R45, R45, 0x5410, R0 ;  /* 0x000054102d2d7816 */ /* 0x000fe40000000000 */
[----:B------:R-:W-:Y:S02]  /*18dd0*/  LOP3.LUT R0, R8, 0xff, RZ, 0xc0, !PT ;  /* 0x000000ff08007812 */ /* 0x000fe400078ec0ff */
[----:B------:R-:W-:Y:S02]  /*18de0*/  SHF.R.U32.HI R47, RZ, 0x10, R8 ;  /* 0x00000010ff2f7819 */ /* 0x000fe40000011608 */
[----:B------:R-:W-:Y:S02]  /*18df0*/  PRMT R46, R0, 0x5410, R46 ;  /* 0x00005410002e7816 */ /* 0x000fe4000000002e */
[----:B------:R-:W-:Y:S02]  /*18e00*/  SHF.R.U32.HI R0, RZ, 0x18, R8 ;  /* 0x00000018ff007819 */ /* 0x000fe40000011608 */
[----:B------:R-:W-:Y:S01]  /*18e10*/  LOP3.LUT R47, R47, 0xff, RZ, 0xc0, !PT ;  /* 0x000000ff2f2f7812 */ /* 0x000fe200078ec0ff */
[----:B------:R-:W3:Y:S01]  /*18e20*/  LDL.LU.64 R8, [R1+0x448] ;  /* 0x0004480001087983 */ /* 0x000ee20000300a00 */
[----:B------:R-:W-:Y:S02]  /*18e30*/  SHF.R.U32.HI R41, RZ, 0x8, R41 ;  /* 0x00000008ff297819 */ /* 0x000fe40000011629 */
[----:B------:R-:W-:Y:S02]  /*18e40*/  PRMT R47, R47, 0x5410, R0 ;  /* 0x000054102f2f7816 */ /* 0x000fe40000000000 */
[----:B------:R-:W-:Y:S02]  /*18e50*/  LOP3.LUT R0, R40, 0xffff, RZ, 0xc0, !PT ;  /* 0x0000ffff28007812 */ /* 0x000fe400078ec0ff */
[----:B------:R-:W-:Y:S02]  /*18e60*/  PRMT R44, R44, 0x5410, R41 ;  /* 0x000054102c2c7816 */ /* 0x000fe40000000029 */
[----:B------:R-:W-:Y:S02]  /*18e70*/  LOP3.LUT R41, R40, 0xff, RZ, 0xc0, !PT ;  /* 0x000000ff28297812 */ /* 0x000fe400078ec0ff */
[----:B------:R-:W-:Y:S02]  /*18e80*/  SHF.R.U32.HI R0, RZ, 0x8, R0 ;  /* 0x00000008ff007819 */ /* 0x000fe40000011600 */
[--C-:B------:R-:W-:Y:S02]  /*18e90*/  HSET2.LE.AND R44, R44, R147.reuse, PT ;  /* 0x000000932c2c7233 */ /* 0x100fe40003803000 */
[----:B------:R-:W-:Y:S02]  /*18ea0*/  PRMT R148, R41, 0x5410, R0 ;  /* 0x0000541029947816 */ /* 0x000fe40000000000 */
[--C-:B------:R-:W-:Y:S02]  /*18eb0*/  SHF.R.U32.HI R0, RZ, 0x10, R40.reuse ;  /* 0x00000010ff007819 */ /* 0x100fe40000011628 */
[----:B------:R-:W-:Y:S02]  /*18ec0*/  SHF.R.U32.HI R40, RZ, 0x18, R40 ;  /* 0x00000018ff287819 */ /* 0x000fe40000011628 */
[----:B------:R-:W-:Y:S02]  /*18ed0*/  LOP3.LUT R0, R0, 0xff, RZ, 0xc0, !PT ;  /* 0x000000ff00007812 */ /* 0x000fe400078ec0ff */
[----:B------:R-:W-:Y:S02]  /*18ee0*/  SHF.R.U32.HI R41, RZ, 0x10, R158 ;  /* 0x00000010ff297819 */ /* 0x000fe4000001169e */
[----:B------:R-:W-:Y:S02]  /*18ef0*/  PRMT R172, R0, 0x5410, R40 ;  /* 0x0000541000ac7816 */ /* 0x000fe40000000028 */
[C---:B------:R-:W-:Y:S02]  /*18f00*/  LOP3.LUT R0, R200.reuse, 0xffff, RZ, 0xc0, !PT ;  /* 0x0000ffffc8007812 */ /* 0x040fe400078ec0ff */
[----:B------:R-:W-:Y:S02]  /*18f10*/  LOP3.LUT R40, R200, 0xff, RZ, 0xc0, !PT ;  /* 0x000000ffc8287812 */ /* 0x000fe400078ec0ff */
[----:B------:R-:W-:Y:S02]  /*18f20*/  SHF.R.U32.HI R0, RZ, 0x8, R0 ;  /* 0x00000008ff007819 */ /* 0x000fe40000011600 */
[----:B------:R-:W-:Y:S02]  /*18f30*/  LOP3.LUT R223, R41, 0xff, RZ, 0xc0, !PT ;  /* 0x000000ff29df7812 */ /* 0x000fe400078ec0ff */
[----:B------:R-:W-:Y:S02]  /*18f40*/  PRMT R149, R40, 0x5410, R0 ;  /* 0x0000541028957816 */ /* 0x000fe40000000000 */
[----:B------:R-:W-:Y:S02]  /*18f50*/  SHF.R.U32.HI R40, RZ, 0x10, R160 ;  /* 0x00000010ff287819 */ /* 0x000fe400000116a0 */
[--C-:B------:R-:W-:Y:S02]  /*18f60*/  SHF.R.U32.HI R0, RZ, 0x10, R200.reuse ;  /* 0x00000010ff007819 */ /* 0x100fe400000116c8 */
[----:B------:R-:W-:Y:S02]  /*18f70*/  LOP3.LUT R40, R40, 0xff, RZ, 0xc0, !PT ;  /* 0x000000ff28287812 */ /* 0x000fe400078ec0ff */
[----:B------:R-:W-:Y:S02]  /*18f80*/  SHF.R.U32.HI R200, RZ, 0x18, R200 ;  /* 0x00000018ffc87819 */ /* 0x000fe400000116c8 */
[----:B------:R-:W-:Y:S02]  /*18f90*/  ISETP.LE.U32.AND P3, PT, R40, UR12, PT ;  /* 0x0000000c28007c0c */ /* 0x000fe4000bf63070 */
[----:B------:R-:W-:Y:S02]  /*18fa0*/  LOP3.LUT R40, R160, 0xff, RZ, 0xc0, !PT ;  /* 0x000000ffa0287812 */ /* 0x000fe400078ec0ff */
[----:B------:R-:W-:Y:S02]  /*18fb0*/  LOP3.LUT R0, R0, 0xff, RZ, 0xc0, !PT ;  /* 0x000000ff00007812 */ /* 0x000fe400078ec0ff */
[----:B------:R-:W-:Y:S02]  /*18fc0*/  ISETP.LE.U32.AND P5, PT, R40, UR12, PT ;  /* 0x0000000c28007c0c */ /* 0x000fe4000bfa3070 */
[----:B------:R-:W-:Y:S01]  /*18fd0*/  PRMT R200, R0, 0x5410, R200 ;  /* 0x0000541000c87816 */ /* 0x000fe200000000c8 */
[----:B------:R-:W2:Y:S01]  /*18fe0*/  LDSM.16.MT88.4 R40, [R212+0x4000] ;  /* 0x00400000d428783b */ /* 0x000ea20000004200 */
[----:B------:R-:W-:Y:S02]  /*18ff0*/  SHF.R.U32.HI R0, RZ, 0x18, R160 ;  /* 0x00000018ff007819 */ /* 0x000fe400000116a0 */
[--C-:B------:R-:W-:Y:S02]  /*19000*/  HSET2.LE.AND R45, R45, R147.reuse, PT ;  /* 0x000000932d2d7233 */ /* 0x100fe40003803000 */
[----:B------:R-:W-:Y:S02]  /*19010*/  ISETP.LE.U32.AND P2, PT, R0, UR12, PT ;  /* 0x0000000c00007c0c */ /* 0x000fe4000bf43070 */
[----:B------:R-:W-:Y:S02]  /*19020*/  LOP3.LUT R0, R160, 0xffff, RZ, 0xc0, !PT ;  /* 0x0000ffffa0007812 */ /* 0x000fe400078ec0ff */
[--C-:B------:R-:W-:Y:S02]  /*19030*/  HSET2.LE.AND R46, R46, R147.reuse, PT ;  /* 0x000000932e2e7233 */ /* 0x100fe40003803000 */
[--C-:B------:R-:W-:Y:S02]  /*19040*/  HSET2.LE.AND R47, R47, R147.reuse, PT ;  /* 0x000000932f2f7233 */ /* 0x100fe40003803000 */
[----:B------:R-:W-:Y:S02]  /*19050*/  SHF.R.U32.HI R0, RZ, 0x8, R0 ;  /* 0x00000008ff007819 */ /* 0x000fe40000011600 */
[----:B------:R-:W-:Y:S02]  /*19060*/  LOP3.LUT R44, R44, R140, RZ, 0xc0, !PT ;  /* 0x0000008c2c2c7212 */ /* 0x000fe400078ec0ff */
[----:B------:R-:W-:Y:S02]  /*19070*/  LOP3.LUT R45, R45, R141, RZ, 0xc0, !PT ;  /* 0x0000008d2d2d7212 */ /* 0x000fe400078ec0ff */
[----:B------:R-:W-:Y:S02]  /*19080*/  LOP3.LUT R46, R46, R117, RZ, 0xc0, !PT ;  /* 0x000000752e2e7212 */ /* 0x000fe400078ec0ff */
[----:B------:R-:W-:Y:S02]  /*19090*/  LOP3.LUT R47, R47, R103, RZ, 0xc0, !PT ;  /* 0x000000672f2f7212 */ /* 0x000fe400078ec0ff */
[----:B------:R-:W-:Y:S02]  /*190a0*/  LOP3.LUT R0, R0, 0xffff, RZ, 0xc0, !PT ;  /* 0x0000ffff00007812 */ /* 0x000fe400078ec0ff */
[----:B------:R-:W-:Y:S02]  /*190b0*/  IADD3 R103, P0, R176, -0x100, RZ ;  /* 0xffffff00b0677810 */ /* 0x000fe40007f1e0ff */
[----:B------:R-:W-:Y:S02]  /*190c0*/  ISETP.LE.U32.AND P4, PT, R0, UR12, PT ;  /* 0x0000000c00007c0c */ /* 0x000fe4000bf83070 */
[----:B------:R-:W-:Y:S01]  /*190d0*/  LOP3.LUT R141, R167, UR7, R146, 0x96, !PT ;  /* 0x00000007a78d7c12 */ /* 0x000fe2000f8e9692 */
[----:B------:R-:W4:Y:S01]  /*190e0*/  LDL.S16 R0, [R1+0x1c4] ;  /* 0x0001c40001007983 */ /* 0x000f220000100600 */
[----:B------:R-:W-:Y:S02]  /*190f0*/  IADD3.X R252, R177, -0x1, RZ, P0, !PT ;  /* 0xffffffffb1fc7810 */ /* 0x000fe400007fe4ff */
[----:B------:R-:W-:Y:S02]  /*19100*/  ISETP.LE.U32.AND P0, PT, R129, UR12, PT ;  /* 0x0000000c81007c0c */ /* 0x000fe4000bf03070 */
[----:B------:R-:W-:Y:S02]  /*19110*/  LOP3.LUT R140, R165, UR7, R244, 0x96, !PT ;  /* 0x00000007a58c7c12 */ /* 0x000fe4000f8e96f4 */
[C---:B------:R-:W-:Y:S02]  /*19120*/  LOP3.LUT R165, R164.reuse, 0xffff, RZ, 0xc0, !PT ;  /* 0x0000ffffa4a57812 */ /* 0x040fe400078ec0ff */
[--C-:B------:R-:W-:Y:S01]  /*19130*/  SHF.R.U32.HI R201, RZ, 0x10, R164.reuse ;  /* 0x00000010ffc97819 */ /* 0x100fe200000116a4 */
[-C--:B--2---:R-:W-:Y:S05]  /*19140*/  HMMA.16816.F32.BF16 R4, R28, R40.reuse, R4 ;  /* 0x000000281c04723c */ /* 0x084fea0000041804 */
[----:B------:R-:W-:Y:S02]  /*19150*/  LOP3.LUT R244, R164, 0xff, RZ, 0xc0, !PT ;  /* 0x000000ffa4f47812 */ /* 0x000fe400078ec0ff */
[----:B------:R-:W-:Y:S02]  /*19160*/  @!P0 PRMT R92, R138, 0x5410, RZ ;  /* 0x000054108a5c8816 */ /* 0x000fe400000000ff */
[----:B------:R-:W-:Y:S02]  /*19170*/  ISETP.LE.U32.AND P0, PT, R250, UR12, PT ;  /* 0x0000000cfa007c0c */ /* 0x000fe4000bf03070 */
[----:B------:R-:W-:Y:S01]  /*19180*/  SHF.R.U32.HI R164, RZ, 0x18, R164 ;  /* 0x00000018ffa47819 */ /* 0x000fe200000116a4 */
[----:B------:R2:W-:Y:S01]  /*19190*/  STG.E.U16 desc[UR20][R178.64+0x80], R92 ;  /* 0x0000805cb2007986 */ /* 0x0005e2000c101514 */
[----:B------:R-:W-:Y:S02]  /*191a0*/  LOP3.LUT R167, R166, 0xffff, RZ, 0xc0, !PT ;  /* 0x0000ffffa6a77812 */ /* 0x000fe400078ec0ff */
[----:B--2---:R-:W-:Y:S01]  /*191b0*/  PRMT R92, R90, 0x5410, R89 ;  /* 0x000054105a5c7816 */ /* 0x004fe20000000059 */
[C---:B---3--:R-:W-:Y:S01]  /*191c0*/  HMMA.16816.F32.BF16 R8, R44.reuse, R40, R8 ;  /* 0x000000282c08723c */ /* 0x048fe20000041808 */
[----:B------:R-:W2:Y:S04]  /*191d0*/  LDL.S16 R40, [R1+0x1cc] ;  /* 0x0001cc0001287983 */ /* 0x000ea80000100600 */
[----:B------:R-:W3:Y:S04]  /*191e0*/  LDL.S16 R41, [R1+0x1c8] ;  /* 0x0001c80001297983 */ /* 0x000ee80000100600 */
[----:B------:R1:W-:Y:S04]  /*191f0*/  STL [R1+0x98], R103 ;  /* 0x0000986701007387 */ /* 0x0003e80000100800 */
[----:B------:R-:W3:Y:S04]  /*19200*/  LDL.S16 R146, [R1+0x1d8] ;  /* 0x0001d80001927983 */ /* 0x000ee80000100600 */
[----:B------:R-:W3:Y:S04]  /*19210*/  LDL.S16 R117, [R1+0x1f4] ;  /* 0x0001f40001757983 */ /* 0x000ee80000100600 */
[----:B------:R-:W3:Y:S04]  /*19220*/  LDL.S16 R144, [R1+0x1f0] ;  /* 0x0001f00001907983 */ /* 0x000ee80000100600 */
[----:B-1----:R-:W3:Y:S04]  /*19230*/  LDL.S16 R103, [R1+0x1d4] ;  /* 0x0001d40001677983 */ /* 0x002ee80000100600 */
[----:B------:R-:W3:Y:S04]  /*19240*/  LDL.LU R145, [R1+0x30] ;  /* 0x0000300001917983 */ /* 0x000ee80000300800 */
[----:B------:R-:W3:Y:S04]  /*19250*/  LDL.LU R98, [R1+0x14] ;  /* 0x0000140001627983 */ /* 0x000ee80000300800 */
[----:B------:R-:W3:Y:S04]  /*19260*/  LDL.S16 R93, [R1+0x1d0] ;  /* 0x0001d000015d7983 */ /* 0x000ee80000100600 */
[----:B------:R-:W3:Y:S04]  /*19270*/  LDL.S16 R129, [R1+0x1e8] ;  /* 0x0001e80001817983 */ /* 0x000ee80000100600 */
[----:B------:R-:W3:Y:S04]  /*19280*/  LDL.S16 R138, [R1+0x1fc] ;  /* 0x0001fc00018a7983 */ /* 0x000ee80000100600 */
[----:B------:R-:W3:Y:S01]  /*19290*/  LDL.LU R128, [R1+0x28] ;  /* 0x0000280001807983 */ /* 0x000ee20000300800 */
[----:B--2---:R-:W-:Y:S02]  /*192a0*/  @!P1 PRMT R89, R40, 0x5410, RZ ;  /* 0x0000541028599816 */ /* 0x004fe400000000ff */
[----:B------:R-:W-:Y:S03]  /*192b0*/  ISETP.LE.U32.AND P1, PT, R241, UR12, PT ;  /* 0x0000000cf1007c0c */ /* 0x000fe6000bf23070 */
[----:B------:R1:W-:Y:S10]  /*192c0*/  STG.E.U16 desc[UR20][R182.64+0x80], R89 ;  /* 0x00008059b6007986 */ /* 0x0003f4000c101514 */
[----:B----4-:R-:W-:Y:S02]  /*192d0*/  @!P1 PRMT R87, R0, 0x5410, RZ ;  /* 0x0000541000579816 */ /* 0x010fe400000000ff */
[----:B------:R-:W-:Y:S02]  /*192e0*/  ISETP.LE.U32.AND P1, PT, R237, UR12, PT ;  /* 0x0000000ced007c0c */ /* 0x000fe4000bf23070 */
[----:B------:R-:W-:Y:S02]  /*192f0*/  LOP3.LUT R0, R121, 0xff, RZ, 0xc0, !PT ;  /* 0x000000ff79007812 */ /* 0x000fe400078ec0ff */
[----:B-1----:R-:W-:Y:S02]  /*19300*/  PRMT R89, R86, 0x5410, R85 ;  /* 0x0000541056597816 */ /* 0x002fe40000000055 */
[----:B---3--:R-:W-:Y:S02]  /*19310*/  @!P0 PRMT R90, R93, 0x5410, RZ ;  /* 0x000054105d5a8816 */ /* 0x008fe400000000ff */
[----:B------:R-:W-:Y:S02]  /*19320*/  ISETP.LE.U32.AND P0, PT, R247, UR12, PT ;  /* 0x0000000cf7007c0c */ /* 0x000fe4000bf03070 */
[----:B------:R-:W-:Y:S01]  /*19330*/  PRMT R93, R107, 0x5410, R108 ;  /* 0x000054106b5d7816 */ /* 0x000fe2000000006c */
[----:B------:R1:W-:Y:S04]  /*19340*/  STG.E.U16 desc[UR20][R182.64+0x7e], R90 ;  /* 0x00007e5ab6007986 */ /* 0x0003e8000c101514 */
[----:B------:R2:W-:Y:S06]  /*19350*/  STG.E.U16 desc[UR20][R180.64+0x82], R87 ;  /* 0x00008257b4007986 */ /* 0x0005ec000c101514 */
[----:B------:R-:W-:Y:S02]  /*19360*/  @!P0 PRMT R88, R41, 0x5410, RZ ;  /* 0x0000541029588816 */ /* 0x000fe400000000ff */
[----:B------:R-:W-:Y:S03]  /*19370*/  ISETP.LE.U32.AND P0, PT, R240, UR12, PT ;  /* 0x0000000cf0007c0c */ /* 0x000fe6000bf03070 */
[----:B------:R3:W-:Y:S01]  /*19380*/  STG.E.U16 desc[UR20][R180.64+0x80], R88 ;  /* 0x00008058b4007986 */ /* 0x0007e2000c101514 */
[----:B-1----:R-:W-:Y:S09]  /*19390*/  PRMT R90, R84, 0x5410, R83 ;  /* 0x00005410545a7816 */ /* 0x002ff20000000053 */
[----:B------:R-:W-:Y:S02]  /*193a0*/  @!P0 PRMT R84, R146, 0x5410, RZ ;  /* 0x0000541092548816 */ /* 0x000fe400000000ff */
[----:B------:R-:W-:Y:S02]  /*193b0*/  ISETP.LE.U32.AND P0, PT, R239, UR12, PT ;  /* 0x0000000cef007c0c */ /* 0x000fe4000bf03070 */
[----:B------:R-:W-:Y:S01]  /*193c0*/  @!P1 PRMT R83, R103, 0x5410, RZ ;  /* 0x0000541067539816 */ /* 0x000fe200000000ff */
[----:B------:R1:W-:Y:S01]  /*193d0*/  STG.E.U16 desc[UR20][R176.64+0x90], R84 ;  /* 0x00009054b0007986 */ /* 0x0003e2000c101514 */
[----:B------:R-:W-:Y:S02]  /*193e0*/  ISETP.LE.U32.AND P1, PT, R238, UR12, PT ;  /* 0x0000000cee007c0c */ /* 0x000fe4000bf23070 */
[----:B--2---:R-:W-:Y:S01]  /*193f0*/  PRMT R87, R62, 0x5410, R61 ;  /* 0x000054103e577816 */ /* 0x004fe2000000003d */
[----:B------:R2:W-:Y:S01]  /*19400*/  STG.E.U16 desc[UR20][R176.64+0x92], R83 ;  /* 0x00009253b0007986 */ /* 0x0005e2000c101514 */
[----:B------:R-:W-:Y:S02]  /*19410*/  PRMT R103, R75, 0x5410, R73 ;  /* 0x000054104b677816 */ /* 0x000fe40000000049 */
[----:B------:R-:W-:Y:S02]  /*19420*/  PRMT R146, R70, 0x5410, R68 ;  /* 0x0000541046927816 */ /* 0x000fe40000000044 */
[----:B---3--:R-:W-:Y:S02]  /*19430*/  PRMT R88, R82, 0x5410, R81 ;  /* 0x0000541052587816 */ /* 0x008fe40000000051 */
[----:B------:R-:W-:Y:S02]  /*19440*/  @!P0 PRMT R86, R117, 0x5410, RZ ;  /* 0x0000541075568816 */ /* 0x000fe400000000ff */
[----:B------:R-:W-:Y:S02]  /*19450*/  ISETP.LE.U32.AND P0, PT, R145, UR12, PT ;  /* 0x0000000c91007c0c */ /* 0x000fe4000bf03070 */
[----:B------:R-:W-:Y:S01]  /*19460*/  @!P1 PRMT R85, R144, 0x5410, RZ ;  /* 0x0000541090559816 */ /* 0x000fe200000000ff */
[----:B------:R3:W-:Y:S01]  /*19470*/  STG.E.U16 desc[UR20][R178.64+0x90], R86 ;  /* 0x00009056b2007986 */ /* 0x0007e2000c101514 */
[----:B------:R-:W-:Y:S02]  /*19480*/  ISETP.LE.U32.AND P1, PT, R98, UR12, PT ;  /* 0x0000000c62007c0c */ /* 0x000fe4000bf23070 */
[----:B------:R-:W-:Y:S01]  /*19490*/  PRMT R117, R97, 0x5410, R100 ;  /* 0x0000541061757816 */ /* 0x000fe20000000064 */
[----:B------:R4:W-:Y:S01]  /*194a0*/  STG.E.U16 desc[UR20][R178.64+0x92], R85 ;  /* 0x00009255b2007986 */ /* 0x0009e2000c101514 */
[----:B------:R-:W-:Y:S02]  /*194b0*/  PRMT R98, R104, 0x5410, R101 ;  /* 0x0000541068627816 */ /* 0x000fe40000000065 */
[----:B------:R-:W-:Y:S02]  /*194c0*/  PRMT R145, R67, 0x5410, R66 ;  /* 0x0000541043917816 */ /* 0x000fe40000000042 */
[----:B------:R-:W-:Y:S02]  /*194d0*/  @!P6 PRMT R66, R16, 0x5410, RZ ;  /* 0x000054101042e816 */ /* 0x000fe400000000ff */
[----:B------:R-:W-:Y:S02]  /*194e0*/  @!P0 PRMT R82, R129, 0x5410, RZ ;  /* 0x0000541081528816 */ /* 0x000fe400000000ff */
[----:B------:R-:W-:Y:S02]  /*194f0*/  ISETP.LE.U32.AND P0, PT, R128, UR12, PT ;  /* 0x0000000c80007c0c */ /* 0x000fe4000bf03070 */
[----:B------:R-:W-:Y:S01]  /*19500*/  @!P1 PRMT R81, R138, 0x5410, RZ ;  /* 0x000054108a519816 */ /* 0x000fe200000000ff */
[----:B------:R4:W-:Y:S01]  /*19510*/  STG.E.U16 desc[UR20][R182.64+0x8e], R82 ;  /* 0x00008e52b6007986 */ /* 0x0009e2000c101514 */
[----:B------:R-:W-:Y:S02]  /*19520*/  ISETP.LE.U32.AND P1, PT, R248, UR12, PT ;  /* 0x0000000cf8007c0c */ /* 0x000fe4000bf23070 */
[----:B-1----:R-:W-:Y:S01]  /*19530*/  PRMT R84, R80, 0x5410, R63 ;  /* 0x0000541050547816 */ /* 0x002fe2000000003f */
[----:B------:R-:W4:Y:S01]  /*19540*/  LDL.LU R248, [R1+0x444] ;  /* 0x0004440001f87983 */ /* 0x000f220000300800 */
[----:B--2---:R-:W-:Y:S02]  /*19550*/  PRMT R83, R60, 0x5410, R59 ;  /* 0x000054103c537816 */ /* 0x004fe4000000003b */
[----:B------:R-:W-:Y:S01]  /*19560*/  PRMT R128, R78, 0x5410, R96 ;  /* 0x000054104e807816 */ /* 0x000fe20000000060 */
[----:B------:R1:W-:Y:S01]  /*19570*/  STG.E.U16 desc[UR20][R182.64+0x90], R81 ;  /* 0x00009051b6007986 */ /* 0x0003e2000c101514 */
[----:B------:R-:W-:Y:S02]  /*19580*/  PRMT R138, R106, 0x5410, R105 ;  /* 0x000054106a8a7816 */ /* 0x000fe40000000069 */
[----:B------:R-:W-:Y:S02]  /*19590*/  @!P0 PRMT R62, R142, 0x5410, RZ ;  /* 0x000054108e3e8816 */ /* 0x000fe400000000ff */
[----:B------:R-:W-:Y:S01]  /*195a0*/  ISETP.LE.U32.AND P0, PT, R236, UR12, PT ;  /* 0x0000000cec007c0c */ /* 0x000fe2000bf03070 */
[----:B------:R-:W2:Y:S01]  /*195b0*/  LDL.LU R142, [R1+0x440] ;  /* 0x00044000018e7983 */ /* 0x000ea20000300800 */
[----:B------:R-:W-:Y:S02]  /*195c0*/  @!P1 PRMT R61, R113, 0x5410, RZ ;  /* 0x00005410713d9816 */ /* 0x000fe400000000ff */
[----:B------:R-:W-:Y:S01]  /*195d0*/  ISETP.LE.U32.AND P1, PT, R235, UR12, PT ;  /* 0x0000000ceb007c0c */ /* 0x000fe2000bf23070 */
[----:B------:R-:W2:Y:S01]  /*195e0*/  LDL.LU R113, [R1+0x43c] ;  /* 0x00043c0001717983 */ /* 0x000ea20000300800 */
[----:B---3--:R-:W-:Y:S02]  /*195f0*/  PRMT R86, R56, 0x5410, R55 ;  /* 0x0000541038567816 */ /* 0x008fe40000000037 */
[----:B----4-:R-:W-:Y:S01]  /*19600*/  PRMT R85, R58, 0x5410, R57 ;  /* 0x000054103a557816 */ /* 0x010fe20000000039 */
[----:B------:R3:W-:Y:S01]  /*19610*/  STG.E.U16 desc[UR20][R180.64+0x90], R62 ;  /* 0x0000903eb4007986 */ /* 0x0007e2000c101514 */
[----:B------:R-:W-:Y:S02]  /*19620*/  PRMT R129, R72, 0x5410, R71 ;  /* 0x0000541048817816 */ /* 0x000fe40000000047 */
[----:B------:R-:W-:Y:S01]  /*19630*/  ISETP.LE.U32.AND P6, PT, R187, UR12, PT ;  /* 0x0000000cbb007c0c */ /* 0x000fe2000bfc3070 */
[----:B------:R4:W-:Y:S01]  /*19640*/  STG.E.U16 desc[UR20][R180.64+0x92], R61 ;  /* 0x0000923db4007986 */ /* 0x0009e2000c101514 */
[----:B------:R-:W-:Y:S02]  /*19650*/  @!P0 PRMT R80, R116, 0x5410, RZ ;  /* 0x0000541074508816 */ /* 0x000fe400000000ff */
[----:B------:R-:W-:Y:S01]  /*19660*/  ISETP.LE.U32.AND P0, PT, R234, UR12, PT ;  /* 0x0000000cea007c0c */ /* 0x000fe2000bf03070 */
[----:B------:R-:W2:Y:S01]  /*19670*/  LDL.LU R116, [R1+0x438] ;  /* 0x0004380001747983 */ /* 0x000ea20000300800 */
[----:B------:R-:W-:Y:S02]  /*19680*/  @!P1 PRMT R63, R112, 0x5410, RZ ;  /* 0x00005410703f9816 */ /* 0x000fe400000000ff */
[----:B------:R-:W-:Y:S01]  /*19690*/  ISETP.LE.U32.AND P1, PT, R232, UR12, PT ;  /* 0x0000000ce8007c0c */ /* 0x000fe2000bf23070 */
[----:B------:R-:W2:Y:S01]  /*196a0*/  LDL.LU R112, [R1+0x434] ;  /* 0x0004340001707983 */ /* 0x000ea20000300800 */
[----:B------:R-:W-:Y:S02]  /*196b0*/  PRMT R82, R54, 0x5410, R53 ;  /* 0x0000541036527816 */ /* 0x000fe40000000035 */
[----:B-1----:R-:W-:Y:S01]  /*196c0*/  PRMT R81, R52, 0x5410, R51 ;  /* 0x0000541034517816 */ /* 0x002fe20000000033 */
[----:B------:R1:W-:Y:S01]  /*196d0*/  STG.E.U16 desc[UR20][R176.64+0xa0], R80 ;  /* 0x0000a050b0007986 */ /* 0x0003e2000c101514 */
[----:B------:R-:W-:Y:S02]  /*196e0*/  PRMT R144, R65, 0x5410, R64 ;  /* 0x0000541041907816 */ /* 0x000fe40000000040 */
[----:B------:R-:W-:Y:S01]  /*196f0*/  @!P6 PRMT R65, R32, 0x5410, RZ ;  /* 0x000054102041e816 */ /* 0x000fe200000000ff */
[----:B------:R1:W-:Y:S01]  /*19700*/  STG.E.U16 desc[UR20][R176.64+0xa2], R63 ;  /* 0x0000a23fb0007986 */ /* 0x0003e2000c101514 */
        /* <DEDUP_REMOVED lines=9> */
[----:B------:R-:W-:Y:S03]  /*197a0*/  ISETP.LE.U32.AND P6, PT, R223, UR12, PT ;  /* 0x0000000cdf007c0c */ /* 0x000fe6000bfc3070 */
[----:B------:R-:W-:Y:S01]  /*197b0*/  @!P0 PRMT R56, R153, 0x5410, RZ ;  /* 0x0000541099388816 */ /* 0x000fe200000000ff */
[----:B------:R4:W-:Y:S01]  /*197c0*/  STG.E.U16 desc[UR20][R178.64+0xa2], R59 ;  /* 0x0000a23bb2007986 */ /* 0x0009e2000c101514 */
[----:B------:R-:W-:Y:S02]  /*197d0*/  ISETP.LE.U32.AND P0, PT, R231, UR12, PT ;  /* 0x0000000ce7007c0c */ /* 0x000fe4000bf03070 */
[----:B------:R-:W-:Y:S01]  /*197e0*/  @!P1 PRMT R55, R130, 0x5410, RZ ;  /* 0x0000541082379816 */ /* 0x000fe200000000ff */
[----:B------:R-:W2:Y:S01]  /*197f0*/  LDL.LU R153, [R1+0x428] ;  /* 0x0004280001997983 */ /* 0x000ea20000300800 */
[----:B------:R-:W-:Y:S02]  /*19800*/  ISETP.LE.U32.AND P1, PT, R229, UR12, PT ;  /* 0x0000000ce5007c0c */ /* 0x000fe4000bf23070 */
[----:B-1----:R-:W-:Y:S01]  /*19810*/  PRMT R80, R76, 0x5410, R77 ;  /* 0x000054104c507816 */ /* 0x002fe2000000004d */
[----:B------:R-:W2:Y:S01]  /*19820*/  LDL.LU R130, [R1+0x424] ;  /* 0x0004240001827983 */ /* 0x000ea20000300800 */
[----:B------:R-:W-:Y:S03]  /*19830*/  PRMT R63, R69, 0x5410, R79 ;  /* 0x00005410453f7816 */ /* 0x000fe6000000004f */
[----:B------:R1:W-:Y:S02]  /*19840*/  STG.E.U16 desc[UR20][R182.64+0x9e], R56 ;  /* 0x00009e38b6007986 */ /* 0x0003e4000c101514 */
[----:B------:R-:W-:Y:S02]  /*19850*/  @!P0 PRMT R58, R136, 0x5410, RZ ;  /* 0x00005410883a8816 */ /* 0x000fe400000000ff */
[----:B------:R-:W-:Y:S01]  /*19860*/  ISETP.LE.U32.AND P0, PT, R228, UR12, PT ;  /* 0x0000000ce4007c0c */ /* 0x000fe2000bf03070 */
[----:B------:R-:W2:Y:S01]  /*19870*/  LDL.LU R136, [R1+0x420] ;  /* 0x0004200001887983 */ /* 0x000ea20000300800 */
[----:B------:R-:W-:Y:S02]  /*19880*/  @!P1 PRMT R57, R150, 0x5410, RZ ;  /* 0x0000541096399816 */ /* 0x000fe400000000ff */
[----:B------:R-:W-:Y:S01]  /*19890*/  ISETP.LE.U32.AND P1, PT, R211, UR12, PT ;  /* 0x0000000cd3007c0c */ /* 0x000fe2000bf23070 */
[----:B------:R-:W2:Y:S01]  /*198a0*/  LDL.LU R150, [R1+0x41c] ;  /* 0x00041c0001967983 */ /* 0x000ea20000300800 */
[----:B---3--:R-:W-:Y:S03]  /*198b0*/  PRMT R60, R110, 0x5410, R109 ;  /* 0x000054106e3c7816 */ /* 0x008fe6000000006d */
[----:B------:R-:W-:Y:S01]  /*198c0*/  STG.E.U16 desc[UR20][R182.64+0xa0], R55 ;  /* 0x0000a037b6007986 */ /* 0x000fe2000c101514 */
[--C-:B----4-:R-:W-:Y:S03]  /*198d0*/  HSET2.LE.AND R59, R200, R147.reuse, PT ;  /* 0x00000093c83b7233 */ /* 0x110fe60003803000 */
[----:B------:R-:W-:Y:S01]  /*198e0*/  @!P0 PRMT R54, R151, 0x5410, RZ ;  /* 0x0000541097368816 */ /* 0x000fe200000000ff */
[----:B------:R3:W-:Y:S01]  /*198f0*/  STG.E.U16 desc[UR20][R180.64+0xa0], R58 ;  /* 0x0000a03ab4007986 */ /* 0x0007e2000c101514 */
[----:B------:R-:W-:Y:S02]  /*19900*/  ISETP.LE.U32.AND P0, PT, R227, UR12, PT ;  /* 0x0000000ce3007c0c */ /* 0x000fe4000bf03070 */
[----:B------:R-:W-:Y:S01]  /*19910*/  @!P1 PRMT R53, R131, 0x5410, RZ ;  /* 0x0000541083359816 */ /* 0x000fe200000000ff */
[----:B------:R-:W4:Y:S01]  /*19920*/  LDL.LU R151, [R1+0x418] ;  /* 0x0004180001977983 */ /* 0x000f220000300800 */
[----:B------:R-:W-:Y:S03]  /*19930*/  ISETP.LE.U32.AND P1, PT, R226, UR12, PT ;  /* 0x0000000ce2007c0c */ /* 0x000fe6000bf23070 */
[----:B------:R-:W4:Y:S01]  /*19940*/  LDL.LU R131, [R1+0x414] ;  /* 0x0004140001837983 */ /* 0x000f220000300800 */
[--C-:B-1----:R-:W-:Y:S03]  /*19950*/  HSET2.LE.AND R56, R148, R147.reuse, PT ;  /* 0x0000009394387233 */ /* 0x102fe60003803000 */
[----:B------:R1:W-:Y:S02]  /*19960*/  STG.E.U16 desc[UR20][R180.64+0xa2], R57 ;  /* 0x0000a239b4007986 */ /* 0x0003e4000c101514 */
[----:B------:R-:W-:Y:S02]  /*19970*/  @!P0 PRMT R52, R125, 0x5410, RZ ;  /* 0x000054107d348816 */ /* 0x000fe400000000ff */
[----:B------:R-:W-:Y:S01]  /*19980*/  ISETP.LE.U32.AND P0, PT, R210, UR12, PT ;  /* 0x0000000cd2007c0c */ /* 0x000fe2000bf03070 */
[----:B------:R-:W4:Y:S01]  /*19990*/  LDL.LU R125, [R1+0x410] ;  /* 0x00041000017d7983 */ /* 0x000f220000300800 */
[----:B------:R-:W-:Y:S02]  /*199a0*/  @!P1 PRMT R51, R120, 0x5410, RZ ;  /* 0x0000541078339816 */ /* 0x000fe400000000ff */
[----:B------:R-:W-:Y:S01]  /*199b0*/  ISETP.LE.U32.AND P1, PT, R209, UR12, PT ;  /* 0x0000000cd1007c0c */ /* 0x000fe2000bf23070 */
[----:B------:R-:W4:Y:S04]  /*199c0*/  LDL.LU R120, [R1+0x40c] ;  /* 0x00040c0001787983 */ /* 0x000f280000300800 */
[----:B------:R-:W-:Y:S01]  /*199d0*/  STG.E.U16 desc[UR20][R176.64+0xb0], R54 ;  /* 0x0000b036b0007986 */ /* 0x000fe2000c101514 */
[--C-:B---3--:R-:W-:Y:S03]  /*199e0*/  HSET2.LE.AND R58, R149, R147.reuse, PT ;  /* 0x00000093953a7233 */ /* 0x108fe60003803000 */
[----:B------:R-:W-:Y:S01]  /*199f0*/  @!P0 PRMT R50, R115, 0x5410, RZ ;  /* 0x0000541073328816 */ /* 0x000fe200000000ff */
[----:B------:R-:W-:Y:S01]  /*19a00*/  STG.E.U16 desc[UR20][R176.64+0xb2], R53 ;  /* 0x0000b235b0007986 */ /* 0x000fe2000c101514 */
[----:B------:R-:W-:Y:S02]  /*19a10*/  ISETP.LE.U32.AND P0, PT, R207, UR12, PT ;  /* 0x0000000ccf007c0c */ /* 0x000fe4000bf03070 */
[----:B------:R-:W-:Y:S01]  /*19a20*/  @!P1 PRMT R49, R114, 0x5410, RZ ;  /* 0x0000541072319816 */ /* 0x000fe200000000ff */
[----:B------:R-:W3:Y:S01]  /*19a30*/  LDL.LU R115, [R1+0x408] ;  /* 0x0004080001737983 */ /* 0x000ee20000300800 */
[----:B------:R-:W-:Y:S03]  /*19a40*/  ISETP.LE.U32.AND P1, PT, R206, UR12, PT ;  /* 0x0000000cce007c0c */ /* 0x000fe6000bf23070 */
[----:B------:R-:W4:Y:S01]  /*19a50*/  LDL.LU R114, [R1+0x404] ;  /* 0x0004040001727983 */ /* 0x000f220000300800 */
[--C-:B-1----:R-:W-:Y:S02]  /*19a60*/  HSET2.LE.AND R57, R172, R147.reuse, PT ;  /* 0x00000093ac397233 */ /* 0x102fe40003803000 */
[----:B------:R-:W-:Y:S01]  /*19a70*/  LOP3.LUT R172, R166, 0xff, RZ, 0xc0, !PT ;  /* 0x000000ffa6ac7812 */ /* 0x000fe200078ec0ff */
[----:B------:R-:W-:Y:S02]  /*19a80*/  STG.E.U16 desc[UR20][R178.64+0xb0], R52 ;  /* 0x0000b034b2007986 */ /* 0x000fe4000c101514 */
[----:B------:R-:W-:Y:S02]  /*19a90*/  @!P0 PRMT R3, R99, 0x5410, RZ ;  /* 0x0000541063038816 */ /* 0x000fe400000000ff */
[----:B------:R-:W-:Y:S01]  /*19aa0*/  ISETP.LE.U32.AND P0, PT, R208, UR12, PT ;  /* 0x0000000cd0007c0c */ /* 0x000fe2000bf03070 */
[----:B------:R-:W4:Y:S01]  /*19ab0*/  LDL.LU R99, [R1+0x400] ;  /* 0x0004000001637983 */ /* 0x000f220000300800 */
[----:B------:R-:W-:Y:S02]  /*19ac0*/  @!P1 PRMT R2, R95, 0x5410, RZ ;  /* 0x000054105f029816 */ /* 0x000fe400000000ff */
[----:B------:R-:W-:Y:S01]  /*19ad0*/  ISETP.LE.U32.AND P1, PT, R205, UR12, PT ;  /* 0x0000000ccd007c0c */ /* 0x000fe2000bf23070 */
[----:B------:R-:W4:Y:S04]  /*19ae0*/  LDL.LU R95, [R1+0x3fc] ;  /* 0x0003fc00015f7983 */ /* 0x000f280000300800 */
[----:B------:R-:W-:Y:S04]  /*19af0*/  LDSM.16.MT88.4 R52, [R212+0x4400] ;  /* 0x00440000d434783b */ /* 0x000fe80000004200 */
[----:B------:R-:W-:Y:S01]  /*19b00*/  @!P0 PRMT R76, R111, 0x5410, RZ ;  /* 0x000054106f4c8816 */ /* 0x000fe200000000ff */
[----:B------:R1:W-:Y:S01]  /*19b10*/  STG.E.U16 desc[UR20][R178.64+0xb2], R51 ;  /* 0x0000b233b2007986 */ /* 0x0003e2000c101514 */
[----:B------:R-:W-:Y:S02]  /*19b20*/  ISETP.LE.U32.AND P0, PT, R202, UR12, PT ;  /* 0x0000000cca007c0c */ /* 0x000fe4000bf03070 */
[----:B------:R-:W-:Y:S01]  /*19b30*/  @!P1 PRMT R77, R102, 0x5410, RZ ;  /* 0x00005410664d9816 */ /* 0x000fe200000000ff */
[----:B------:R-:W4:Y:S01]  /*19b40*/  LDL.LU R111, [R1+0x3f8] ;  /* 0x0003f800016f7983 */ /* 0x000f220000300800 */
[----:B------:R-:W-:Y:S03]  /*19b50*/  ISETP.LE.U32.AND P1, PT, R204, UR12, PT ;  /* 0x0000000ccc007c0c */ /* 0x000fe6000bf23070 */
[----:B------:R-:W4:Y:S04]  /*19b60*/  LDL.LU R102, [R1+0x3f4] ;  /* 0x0003f40001667983 */ /* 0x000f280000300800 */
[----:B------:R1:W-:Y:S02]  /*19b70*/  STG.E.U16 desc[UR20][R182.64+0xae], R50 ;  /* 0x0000ae32b6007986 */ /* 0x0003e4000c101514 */
[----:B------:R-:W-:Y:S02]  /*19b80*/  @!P0 PRMT R69, R94, 0x5410, RZ ;  /* 0x000054105e458816 */ /* 0x000fe400000000ff */
[----:B------:R-:W-:Y:S01]  /*19b90*/  ISETP.LE.U32.AND P0, PT, R203, UR12, PT ;  /* 0x0000000ccb007c0c */ /* 0x000fe2000bf03070 */
[----:B------:R-:W4:Y:S01]  /*19ba0*/  LDL.LU R94, [R1+0x3f0] ;  /* 0x0003f000015e7983 */ /* 0x000f220000300800 */
[----:B------:R-:W-:Y:S02]  /*19bb0*/  @!P1 PRMT R79, R27, 0x5410, RZ ;  /* 0x000054101b4f9816 */ /* 0x000fe400000000ff */
[----:B------:R-:W-:Y:S01]  /*19bc0*/  ISETP.LE.U32.AND P1, PT, R198, UR12, PT ;  /* 0x0000000cc6007c0c */ /* 0x000fe2000bf23070 */
[----:B------:R-:W4:Y:S04]  /*19bd0*/  LDL.LU R27, [R1+0x3ec] ;  /* 0x0003ec00011b7983 */ /* 0x000f280000300800 */
[----:B------:R1:W-:Y:S02]  /*19be0*/  STG.E.U16 desc[UR20][R182.64+0xb0], R49 ;  /* 0x0000b031b6007986 */ /* 0x0003e4000c101514 */
[--C-:B-1----:R-:W-:Y:S02]  /*19bf0*/  HSET2.LE.AND R51, R245, R147.reuse, PT ;  /* 0x00000093f5337233 */ /* 0x102fe40003803000 */
[----:B------:R-:W-:Y:S01]  /*19c00*/  @!P0 PRMT R78, R26, 0x5410, RZ ;  /* 0x000054101a4e8816 */ /* 0x000fe200000000ff */
[----:B------:R1:W-:Y:S01]  /*19c10*/  STG.E.U16 desc[UR20][R180.64+0xb2], R2 ;  /* 0x0000b202b4007986 */ /* 0x0003e2000c101514 */
[----:B------:R-:W-:Y:S02]  /*19c20*/  ISETP.LE.U32.AND P0, PT, R199, UR12, PT ;  /* 0x0000000cc7007c0c */ /* 0x000fe4000bf03070 */
[----:B------:R-:W-:Y:S01]  /*19c30*/  @!P1 PRMT R96, R23, 0x5410, RZ ;  /* 0x0000541017609816 */ /* 0x000fe200000000ff */
[----:B------:R-:W4:Y:S01]  /*19c40*/  LDL.LU R26, [R1+0x3e8] ;  /* 0x0003e800011a7983 */ /* 0x000f220000300800 */
[----:B------:R-:W-:Y:S03]  /*19c50*/  ISETP.LE.U32.AND P1, PT, R196, UR12, PT ;  /* 0x0000000cc4007c0c */ /* 0x000fe6000bf23070 */
[----:B------:R-:W4:Y:S01]  /*19c60*/  LDL.LU R23, [R1+0x3e4] ;  /* 0x0003e40001177983 */ /* 0x000f220000300800 */
[--C-:B------:R-:W-:Y:S03]  /*19c70*/  HSET2.LE.AND R50, R184, R147.reuse, PT ;  /* 0x00000093b8327233 */ /* 0x100fe60003803000 */
[----:B------:R1:W-:Y:S02]  /*19c80*/  STG.E.U16 desc[UR20][R180.64+0xb0], R3 ;  /* 0x0000b003b4007986 */ /* 0x0003e4000c101514 */
[----:B------:R-:W-:Y:S02]  /*19c90*/  @!P0 PRMT R97, R22, 0x5410, RZ ;  /* 0x0000541016618816 */ /* 0x000fe400000000ff */
[----:B------:R-:W-:Y:S01]  /*19ca0*/  ISETP.LE.U32.AND P0, PT, R197, UR12, PT ;  /* 0x0000000cc5007c0c */ /* 0x000fe2000bf03070 */
[----:B------:R-:W4:Y:S01]  /*19cb0*/  LDL.LU R22, [R1+0x3e0] ;  /* 0x0003e00001167983 */ /* 0x000f220000300800 */
[----:B------:R-:W-:Y:S02]  /*19cc0*/  @!P1 PRMT R100, R15, 0x5410, RZ ;  /* 0x000054100f649816 */ /* 0x000fe400000000ff */
[----:B------:R-:W-:Y:S01]  /*19cd0*/  ISETP.LE.U32.AND P1, PT, R193, UR12, PT ;  /* 0x0000000cc1007c0c */ /* 0x000fe2000bf23070 */
[----:B------:R-:W4:Y:S01]  /*19ce0*/  LDL.LU R15, [R1+0x3dc] ;  /* 0x0003dc00010f7983 */ /* 0x000f220000300800 */
[--C-:B------:R-:W-:Y:S03]  /*19cf0*/  HSET2.LE.AND R49, R185, R147.reuse, PT ;  /* 0x00000093b9317233 */ /* 0x100fe60003803000 */
[----:B------:R-:W-:Y:S01]  /*19d00*/  STG.E.U16 desc[UR20][R176.64+0xc0], R76 ;  /* 0x0000c04cb0007986 */ /* 0x000fe2000c101514 */
[----:B-1----:R-:W-:Y:S03]  /*19d10*/  SHF.R.U32.HI R2, RZ, 0x8, R246 ;  /* 0x00000008ff027819 */ /* 0x002fe600000116f6 */
[----:B------:R-:W-:Y:S01]  /*19d20*/  @!P0 PRMT R107, R14, 0x5410, RZ ;  /* 0x000054100e6b8816 */ /* 0x000fe200000000ff */
[----:B------:R-:W-:Y:S01]  /*19d30*/  STG.E.U16 desc[UR20][R176.64+0xc2], R77 ;  /* 0x0000c24db0007986 */ /* 0x000fe2000c101514 */
[----:B------:R-:W-:Y:S02]  /*19d40*/  ISETP.LE.U32.AND P0, PT, R195, UR12, PT ;  /* 0x0000000cc3007c0c */ /* 0x000fe4000bf03070 */
[----:B------:R-:W-:Y:S01]  /*19d50*/  @!P1 PRMT R108, R25, 0x5410, RZ ;  /* 0x00005410196c9816 */ /* 0x000fe200000000ff */
[----:B------:R-:W4:Y:S01]  /*19d60*/  LDL.LU R14, [R1+0x3d8] ;  /* 0x0003d800010e7983 */ /* 0x000f220000300800 */
[----:B------:R-:W-:Y:S03]  /*19d70*/  ISETP.LE.U32.AND P1, PT, R194, UR12, PT ;  /* 0x0000000cc2007c0c */ /* 0x000fe6000bf23070 */
[----:B------:R-:W4:Y:S01]  /*19d80*/  LDL.LU R25, [R1+0x3d4] ;  /* 0x0003d40001197983 */ /* 0x000f220000300800 */
[----:B------:R-:W-:Y:S03]  /*19d90*/  LOP3.LUT R3, R201, 0xff, RZ, 0xc0, !PT ;  /* 0x000000ffc9037812 */ /* 0x000fe600078ec0ff */
[----:B------:R-:W-:Y:S02]  /*19da0*/  STG.E.U16 desc[UR20][R178.64+0xc0], R69 ;  /* 0x0000c045b2007986 */ /* 0x000fe4000c101514 */
[----:B------:R-:W-:Y:S02]  /*19db0*/  @!P0 PRMT R110, R24, 0x5410, RZ ;  /* 0x00005410186e8816 */ /* 0x000fe400000000ff */
[----:B------:R-:W-:Y:S01]  /*19dc0*/  ISETP.LE.U32.AND P0, PT, R20, UR12, PT ;  /* 0x0000000c14007c0c */ /* 0x000fe2000bf03070 */
[----:B------:R-:W4:Y:S01]  /*19dd0*/  LDL.LU R24, [R1+0x3d0] ;  /* 0x0003d00001187983 */ /* 0x000f220000300800 */
[----:B------:R-:W-:Y:S02]  /*19de0*/  @!P1 PRMT R109, R21, 0x5410, RZ ;  /* 0x00005410156d9816 */ /* 0x000fe400000000ff */
[----:B------:R-:W-:Y:S01]  /*19df0*/  ISETP.LE.U32.AND P1, PT, R243, UR12, PT ;  /* 0x0000000cf3007c0c */ /* 0x000fe2000bf23070 */
[----:B------:R-:W4:Y:S04]  /*19e00*/  LDL.LU R21, [R1+0x3cc] ;  /* 0x0003cc0001157983 */ /* 0x000f280000300800 */
[----:B------:R-:W4:Y:S04]  /*19e10*/  LDL.LU R20, [R1+0x3c8] ;  /* 0x0003c80001147983 */ /* 0x000f280000300800 */
[----:B------:R-:W-:Y:S01]  /*19e20*/  @!P0 PRMT R75, R13, 0x5410, RZ ;  /* 0x000054100d4b8816 */ /* 0x000fe200000000ff */
[----:B------:R-:W-:Y:S01]  /*19e30*/  STG.E.U16 desc[UR20][R178.64+0xc2], R79 ;  /* 0x0000c24fb2007986 */ /* 0x000fe2000c101514 */
[----:B------:R-:W-:Y:S02]  /*19e40*/  ISETP.LE.U32.AND P0, PT, R251, UR12, PT ;  /* 0x0000000cfb007c0c */ /* 0x000fe4000bf03070 */
[----:B------:R-:W-:Y:S01]  /*19e50*/  @!P1 PRMT R73, R12, 0x5410, RZ ;  /* 0x000054100c499816 */ /* 0x000fe200000000ff */
[----:B------:R-:W4:Y:S01]  /*19e60*/  LDL.LU R13, [R1+0x3c4] ;  /* 0x0003c400010d7983 */ /* 0x000f220000300800 */
[----:B------:R-:W-:Y:S03]  /*19e70*/  ISETP.LE.U32.AND P1, PT, R39, UR12, PT ;  /* 0x0000000c27007c0c */ /* 0x000fe6000bf23070 */
[----:B------:R-:W4:Y:S04]  /*19e80*/  LDL.LU R12, [R1+0x3c0] ;  /* 0x0003c000010c7983 */ /* 0x000f280000300800 */
[----:B------:R-:W4:Y:S02]  /*19e90*/  LDL.LU R39, [R1+0x3bc] ;  /* 0x0003bc0001277983 */ /* 0x000f240000300800 */
[----:B------:R-:W-:Y:S02]  /*19ea0*/  @!P0 PRMT R104, R38, 0x5410, RZ ;  /* 0x0000541026688816 */ /* 0x000fe400000000ff */
[----:B------:R-:W-:Y:S01]  /*19eb0*/  ISETP.LE.U32.AND P0, PT, R192, UR12, PT ;  /* 0x0000000cc0007c0c */ /* 0x000fe2000bf03070 */
[----:B------:R-:W4:Y:S01]  /*19ec0*/  LDL.LU R38, [R1+0x3b8] ;  /* 0x0003b80001267983 */ /* 0x000f220000300800 */
[----:B------:R-:W-:Y:S02]  /*19ed0*/  @!P1 PRMT R101, R35, 0x5410, RZ ;  /* 0x0000541023659816 */ /* 0x000fe400000000ff */
[----:B------:R-:W-:Y:S01]  /*19ee0*/  ISETP.LE.U32.AND P1, PT, R188, UR12, PT ;  /* 0x0000000cbc007c0c */ /* 0x000fe2000bf23070 */
[----:B------:R-:W4:Y:S04]  /*19ef0*/  LDL.LU R35, [R1+0x3b4] ;  /* 0x0003b40001237983 */ /* 0x000f280000300800 */
[----:B------:R-:W-:Y:S04]  /*19f00*/  STG.E.U16 desc[UR20][R182.64+0xbe], R78 ;  /* 0x0000be4eb6007986 */ /* 0x000fe8000c101514 */
[----:B------:R-:W-:Y:S01]  /*19f10*/  @!P0 PRMT R106, R34, 0x5410, RZ ;  /* 0x00005410226a8816 */ /* 0x000fe200000000ff */
[----:B------:R-:W-:Y:S01]  /*19f20*/  STG.E.U16 desc[UR20][R182.64+0xc0], R96 ;  /* 0x0000c060b6007986 */ /* 0x000fe2000c101514 */
[----:B------:R-:W-:Y:S02]  /*19f30*/  ISETP.LE.U32.AND P0, PT, R190, UR12, PT ;  /* 0x0000000cbe007c0c */ /* 0x000fe4000bf03070 */
[----:B------:R-:W-:Y:S01]  /*19f40*/  @!P1 PRMT R105, R19, 0x5410, RZ ;  /* 0x0000541013699816 */ /* 0x000fe200000000ff */
[----:B------:R-:W4:Y:S01]  /*19f50*/  LDL.LU R34, [R1+0x3b0] ;  /* 0x0003b00001227983 */ /* 0x000f220000300800 */
[----:B------:R-:W-:Y:S03]  /*19f60*/  ISETP.LE.U32.AND P1, PT, R191, UR12, PT ;  /* 0x0000000cbf007c0c */ /* 0x000fe6000bf23070 */
[----:B------:R-:W4:Y:S04]  /*19f70*/  LDL.LU R19, [R1+0x3ac] ;  /* 0x0003ac0001137983 */ /* 0x000f280000300800 */
[----:B------:R-:W-:Y:S02]  /*19f80*/  STG.E.U16 desc[UR20][R180.64+0xc0], R97 ;  /* 0x0000c061b4007986 */ /* 0x000fe4000c101514 */
[----:B------:R-:W-:Y:S02]  /*19f90*/  @!P0 PRMT R72, R18, 0x5410, RZ ;  /* 0x0000541012488816 */ /* 0x000fe400000000ff */
[----:B------:R-:W-:Y:S01]  /*19fa0*/  ISETP.LE.U32.AND P0, PT, R189, UR12, PT ;  /* 0x0000000cbd007c0c */ /* 0x000fe2000bf03070 */
[----:B------:R-:W4:Y:S01]  /*19fb0*/  LDL.LU R18, [R1+0x3a8] ;  /* 0x0003a80001127983 */ /* 0x000f220000300800 */
[----:B------:R-:W-:Y:S02]  /*19fc0*/  @!P1 PRMT R71, R37, 0x5410, RZ ;  /* 0x0000541025479816 */ /* 0x000fe400000000ff */
[----:B------:R-:W-:Y:S01]  /*19fd0*/  LOP3.LUT P1, RZ, R224, 0x8000000, RZ, 0xc0, !PT ;  /* 0x08000000e0ff7812 */ /* 0x000fe2000782c0ff */
[----:B------:R-:W4:Y:S04]  /*19fe0*/  LDL.LU R37, [R1+0x3a4] ;  /* 0x0003a40001257983 */ /* 0x000f280000300800 */
[----:B------:R-:W-:Y:S04]  /*19ff0*/  STG.E.U16 desc[UR20][R180.64+0xc2], R100 ;  /* 0x0000c264b4007986 */ /* 0x000fe8000c101514 */
[----:B------:R-:W-:Y:S01]  /*1a000*/  @!P0 PRMT R70, R36, 0x5410, RZ ;  /* 0x0000541024468816 */ /* 0x000fe200000000ff */
[----:B------:R-:W-:Y:S01]  /*1a010*/  STG.E.U16 desc[UR20][R176.64+0xd0], R107 ;  /* 0x0000d06bb0007986 */ /* 0x000fe2000c101514 */
[----:B------:R-:W-:Y:S02]  /*1a020*/  ISETP.LE.U32.AND P0, PT, R173, UR12, PT ;  /* 0x0000000cad007c0c */ /* 0x000fe4000bf03070 */
[----:B------:R-:W-:Y:S01]  /*1a030*/  @!P1 PRMT R68, R33, 0x5410, RZ ;  /* 0x0000541021449816 */ /* 0x000fe200000000ff */
[----:B------:R-:W4:Y:S01]  /*1a040*/  LDL.LU R36, [R1+0x3a0] ;  /* 0x0003a00001247983 */ /* 0x000f220000300800 */
[----:B------:R-:W-:Y:S03]  /*1a050*/  LOP3.LUT P1, RZ, R224, 0x4000000, RZ, 0xc0, !PT ;  /* 0x04000000e0ff7812 */ /* 0x000fe6000782c0ff */
[----:B------:R-:W4:Y:S04]  /*1a060*/  LDL.LU R33, [R1+0x39c] ;  /* 0x00039c0001217983 */ /* 0x000f280000300800 */
[----:B------:R-:W-:Y:S02]  /*1a070*/  STG.E.U16 desc[UR20][R176.64+0xd2], R108 ;  /* 0x0000d26cb0007986 */ /* 0x000fe4000c101514 */
[----:B------:R-:W-:Y:S02]  /*1a080*/  @!P0 PRMT R67, R17, 0x5410, RZ ;  /* 0x0000541011438816 */ /* 0x000fe400000000ff */
[----:B------:R-:W-:Y:S01]  /*1a090*/  ISETP.LE.U32.AND P0, PT, R171, UR12, PT ;  /* 0x0000000cab007c0c */ /* 0x000fe2000bf03070 */
[----:B------:R-:W4:Y:S01]  /*1a0a0*/  LDL.LU R17, [R1+0x398] ;  /* 0x0003980001117983 */ /* 0x000f220000300800 */
[--C-:B------:R-:W-:Y:S02]  /*1a0b0*/  SHF.R.U32.HI R171, RZ, 0x10, R166.reuse ;  /* 0x00000010ffab7819 */ /* 0x100fe400000116a6 */
[----:B------:R-:W-:Y:S01]  /*1a0c0*/  SHF.R.U32.HI R166, RZ, 0x18, R166 ;  /* 0x00000018ffa67819 */ /* 0x000fe200000116a6 */
[----:B------:R-:W4:Y:S04]  /*1a0d0*/  LDL.LU R16, [R1+0x394] ;  /* 0x0003940001107983 */ /* 0x000f280000300800 */
[----:B------:R-:W4:Y:S04]  /*1a0e0*/  LDL.LU R32, [R1+0x390] ;  /* 0x0003900001207983 */ /* 0x000f280000300800 */
[----:B------:R-:W-:Y:S01]  /*1a0f0*/  @!P0 PRMT R64, R213, 0x5410, RZ ;  /* 0x00005410d5408816 */ /* 0x000fe200000000ff */
[----:B------:R-:W-:Y:S01]  /*1a100*/  STG.E.U16 desc[UR20][R178.64+0xd0], R110 ;  /* 0x0000d06eb2007986 */ /* 0x000fe2000c101514 */
[----:B------:R-:W-:Y:S03]  /*1a110*/  ISETP.LE.U32.AND P0, PT, R222, UR12, PT ;  /* 0x0000000cde007c0c */ /* 0x000fe6000bf03070 */
[----:B------:R-:W4:Y:S04]  /*1a120*/  LDL.LU R213, [R1+0x38c] ;  /* 0x00038c0001d57983 */ /* 0x000f280000300800 */
[----:B------:R-:W4:Y:S04]  /*1a130*/  LDL.LU.64 R240, [R1+0x40] ;  /* 0x0000400001f07983 */ /* 0x000f280000300a00 */
[----:B------:R1:W4:Y:S04]  /*1a140*/  LDL.LU R121, [R1+0x388] ;  /* 0x0003880001797983 */ /* 0x0003280000300800 */
        /* <DEDUP_REMOVED lines=15> */
[----:B---3--:R-:W-:Y:S02]  /*1a240*/  LOP3.LUT R59, R59, R115, RZ, 0xc0, !PT ;  /* 0x000000733b3b7212 */ /* 0x008fe400078ec0ff */
[----:B--2---:R-:W-:Y:S02]  /*1a250*/  LOP3.LUT R115, R150, 0xff, RZ, 0xc0, !PT ;  /* 0x000000ff96737812 */ /* 0x004fe400078ec0ff */
[----:B----4-:R-:W-:Y:S02]  /*1a260*/  LOP3.LUT R58, R58, R114, RZ, 0xc0, !PT ;  /* 0x000000723a3a7212 */ /* 0x010fe400078ec0ff */
[----:B------:R-:W-:Y:S02]  /*1a270*/  SHF.R.U32.HI R114, RZ, 0x10, R152 ;  /* 0x00000010ff727819 */ /* 0x000fe40000011698 */
[----:B------:R-:W-:Y:S02]  /*1a280*/  LOP3.LUT R51, R51, R99, RZ, 0xc0, !PT ;  /* 0x0000006333337212 */ /* 0x000fe400078ec0ff */
[----:B------:R-:W-:Y:S02]  /*1a290*/  LOP3.LUT R99, R150, 0xffff, RZ, 0xc0, !PT ;  /* 0x0000ffff96637812 */ /* 0x000fe400078ec0ff */
[----:B------:R-:W-:Y:S02]  /*1a2a0*/  LOP3.LUT R50, R50, R95, RZ, 0xc0, !PT ;  /* 0x0000005f32327212 */ /* 0x000fe400078ec0ff */
[----:B------:R-:W-:Y:S02]  /*1a2b0*/  LOP3.LUT R57, R57, R111, RZ, 0xc0, !PT ;  /* 0x0000006f39397212 */ /* 0x000fe400078ec0ff */
[----:B------:R-:W-:Y:S02]  /*1a2c0*/  LOP3.LUT R111, R159, UR6, R242, 0x96, !PT ;  /* 0x000000069f6f7c12 */ /* 0x000fe4000f8e96f2 */
[----:B------:R-:W-:Y:S02]  /*1a2d0*/  LOP3.LUT R56, R56, R102, RZ, 0xc0, !PT ;  /* 0x0000006638387212 */ /* 0x000fe400078ec0ff */
[--C-:B------:R-:W-:Y:S02]  /*1a2e0*/  SHF.R.U32.HI R102, RZ, 0x10, R150.reuse ;  /* 0x00000010ff667819 */ /* 0x100fe40000011696 */
[----:B------:R-:W-:Y:S02]  /*1a2f0*/  SHF.R.U32.HI R150, RZ, 0x18, R150 ;  /* 0x00000018ff967819 */ /* 0x000fe40000011696 */
[----:B------:R-:W-:Y:S02]  /*1a300*/  LOP3.LUT R49, R49, R94, RZ, 0xc0, !PT ;  /* 0x0000005e31317212 */ /* 0x000fe400078ec0ff */
[----:B------:R-:W-:Y:S02]  /*1a310*/  PRMT R94, R3, 0x5410, R164 ;  /* 0x00005410035e7816 */ /* 0x000fe400000000a4 */
[----:B------:R-:W-:Y:S04]  /*1a320*/  LOP3.LUT R3, R119, 0xff, RZ, 0xc0, !PT ;  /* 0x000000ff77037812 */ /* 0x000fe800078ec0ff */
[----:B------:R-:W-:Y:S02]  /*1a330*/  PRMT R149, R3, 0x5410, R137 ;  /* 0x0000541003957816 */ /* 0x000fe40000000089 */
[----:B------:R-:W-:Y:S01]  /*1a340*/  LOP3.LUT R3, R169, 0xffff, RZ, 0xc0, !PT ;  /* 0x0000ffffa9037812 */ /* 0x000fe200078ec0ff */
[-C--:B------:R-:W-:Y:S06]  /*1a350*/  HMMA.16816.F32.BF16 R16, R44, R42.reuse, R16 ;  /* 0x0000002a2c10723c */ /* 0x080fec0000041810 */
[C---:B------:R-:W-:Y:S01]  /*1a360*/  HMMA.16816.F32.BF16 R12, R28.reuse, R42, R12 ;  /* 0x0000002a1c0c723c */ /* 0x040fe2000004180c */
[----:B------:R-:W2:Y:S05]  /*1a370*/  LDSM.16.MT88.4 R40, [R213+0x4000] ;  /* 0x00400000d528783b */ /* 0x000eaa0000004200 */
[-C--:B--2---:R-:W-:Y:S06]  /*1a380*/  HMMA.16816.F32.BF16 R20, R28, R40.reuse, R20 ;  /* 0x000000281c14723c */ /* 0x084fec0000041814 */
[C---:B------:R-:W-:Y:S06]  /*1a390*/  HMMA.16816.F32.BF16 R32, R44.reuse, R40, R32 ;  /* 0x000000282c20723c */ /* 0x040fec0000041820 */
[-C--:B------:R-:W-:Y:S01]  /*1a3a0*/  HMMA.16816.F32.BF16 R36, R44, R42.reuse, R36 ;  /* 0x0000002a2c24723c */ /* 0x080fe20000041824 */
[----:B------:R-:W2:Y:S05]  /*1a3b0*/  LDSM.16.MT88.4 R44, [R213+0x4400] ;  /* 0x00440000d52c783b */ /* 0x000eaa0000004200 */
[----:B------:R-:W-:Y:S01]  /*1a3c0*/  HMMA.16816.F32.BF16 R24, R28, R42, R24 ;  /* 0x0000002a1c18723c */ /* 0x000fe20000041818 */
[----:B------:R-:W3:Y:S05]  /*1a3d0*/  LDSM.16.MT88.4 R40, [R212+0x4800] ;  /* 0x00480000d428783b */ /* 0x000eea0000004200 */
[-C--:B------:R-:W-:Y:S05]  /*1a3e0*/  HMMA.16816.F32.BF16 R4, R48, R52.reuse, R4 ;  /* 0x000000343004723c */ /* 0x080fea0000041804 */
[----:B------:R-:W-:Y:S01]  /*1a3f0*/  SHF.R.U32.HI R28, RZ, 0x8, R165 ;  /* 0x00000008ff1c7819 */ /* 0x000fe200000116a5 */
[C---:B------:R-:W-:Y:S05]  /*1a400*/  HMMA.16816.F32.BF16 R8, R56.reuse, R52, R8 ;  /* 0x000000343808723c */ /* 0x040fea0000041808 */
[----:B------:R-:W-:Y:S01]  /*1a410*/  PRMT R95, R244, 0x5410, R28 ;  /* 0x00005410f45f7816 */ /* 0x000fe2000000001c */
[-C--:B------:R-:W-:Y:S05]  /*1a420*/  HMMA.16816.F32.BF16 R16, R56, R54.reuse, R16 ;  /* 0x000000363810723c */ /* 0x080fea0000041810 */
[----:B------:R-:W-:Y:S01]  /*1a430*/  PRMT R53, R124, 0x5410, R2 ;  /* 0x000054107c357816 */ /* 0x000fe20000000002 */
[C---:B------:R-:W-:Y:S01]  /*1a440*/  HMMA.16816.F32.BF16 R12, R48.reuse, R54, R12 ;  /* 0x00000036300c723c */ /* 0x040fe2000004180c */
[----:B------:R-:W4:Y:S04]  /*1a450*/  LDL.LU R124, [R1+0x384] ;  /* 0x00038400017c7983 */ /* 0x000f280000300800 */
[----:B------:R-:W-:Y:S02]  /*1a460*/  PRMT R52, R0, 0x5410, R123 ;  /* 0x0000541000347816 */ /* 0x000fe4000000007b */
[----:B------:R-:W-:Y:S01]  /*1a470*/  LOP3.LUT R2, R153, UR6, R120, 0x96, !PT ;  /* 0x0000000699027c12 */ /* 0x000fe2000f8e9678 */
[----:B------:R-:W3:Y:S03]  /*1a480*/  LDL.LU R123, [R1+0x380] ;  /* 0x00038000017b7983 */ /* 0x000ee60000300800 */
[----:B------:R-:W-:Y:S01]  /*1a490*/  SHF.R.U32.HI R28, RZ, 0x8, R122 ;  /* 0x00000008ff1c7819 */ /* 0x000fe2000001167a */
[----:B------:R-:W3:Y:S01]  /*1a4a0*/  LDL.LU.64 R120, [R1+0x378] ;  /* 0x0003780001787983 */ /* 0x000ee20000300a00 */
[----:B------:R-:W-:Y:S01]  /*1a4b0*/  SHF.R.U32.HI R29, RZ, 0x8, R163 ;  /* 0x00000008ff1d7819 */ /* 0x000fe200000116a3 */
[-C--:B--2---:R-:W-:Y:S02]  /*1a4c0*/  HMMA.16816.F32.BF16 R20, R48, R44.reuse, R20 ;  /* 0x0000002c3014723c */ /* 0x084fe40000041814 */
[----:B------:R-:W2:Y:S01]  /*1a4d0*/  LDL.LU R122, [R1+0x374] ;  /* 0x00037400017a7983 */ /* 0x000ea20000300800 */
[----:B------:R-:W-:Y:S02]  /*1a4e0*/  PRMT R148, R118, 0x5410, R28 ;  /* 0x0000541076947816 */ /* 0x000fe4000000001c */
[----:B------:R-:W-:Y:S01]  /*1a4f0*/  LOP3.LUT R54, R152, 0xffff, RZ, 0xc0, !PT ;  /* 0x0000ffff98367812 */ /* 0x000fe200078ec0ff */
[----:B------:R-:W2:Y:S01]  /*1a500*/  LDL.LU R119, [R1+0x370] ;  /* 0x0003700001777983 */ /* 0x000ea20000300800 */
[----:B------:R-:W-:Y:S01]  /*1a510*/  PRMT R153, R143, 0x5410, R29 ;  /* 0x000054108f997816 */ /* 0x000fe2000000001d */
[C---:B------:R-:W-:Y:S02]  /*1a520*/  HMMA.16816.F32.BF16 R32, R56.reuse, R44, R32 ;  /* 0x0000002c3820723c */ /* 0x040fe40000041820 */
[----:B------:R-:W2:Y:S02]  /*1a530*/  LDL.LU R118, [R1+0x36c] ;  /* 0x00036c0001767983 */ /* 0x000ea40000300800 */
[--C-:B------:R-:W-:Y:S02]  /*1a540*/  SHF.R.U32.HI R29, RZ, 0x10, R169.reuse ;  /* 0x00000010ff1d7819 */ /* 0x100fe400000116a9 */
[----:B------:R-:W-:Y:S01]  /*1a550*/  LOP3.LUT R31, R169, 0xff, RZ, 0xc0, !PT ;  /* 0x000000ffa91f7812 */ /* 0x000fe200078ec0ff */
[-C--:B------:R-:W-:Y:S01]  /*1a560*/  HMMA.16816.F32.BF16 R36, R56, R46.reuse, R36 ;  /* 0x0000002e3824723c */ /* 0x080fe20000041824 */
[----:B------:R-:W2:Y:S03]  /*1a570*/  LDL.LU R137, [R1+0x368] ;  /* 0x0003680001897983 */ /* 0x000ea60000300800 */
[----:B------:R-:W-:Y:S01]  /*1a580*/  LOP3.LUT R44, R175, 0xff, RZ, 0xc0, !PT ;  /* 0x000000ffaf2c7812 */ /* 0x000fe200078ec0ff */
[----:B------:R-:W2:Y:S01]  /*1a590*/  LDL.LU R143, [R1+0x364] ;  /* 0x00036400018f7983 */ /* 0x000ea20000300800 */
[----:B------:R-:W-:Y:S01]  /*1a5a0*/  SHF.R.U32.HI R169, RZ, 0x18, R169 ;  /* 0x00000018ffa97819 */ /* 0x000fe200000116a9 */
[----:B------:R-:W-:Y:S02]  /*1a5b0*/  HMMA.16816.F32.BF16 R24, R48, R46, R24 ;  /* 0x0000002e3018723c */ /* 0x000fe40000041818 */
[----:B------:R-:W2:Y:S02]  /*1a5c0*/  LDL.LU R175, [R1+0x360] ;  /* 0x0003600001af7983 */ /* 0x000ea40000300800 */
[C---:B------:R-:W-:Y:S02]  /*1a5d0*/  LOP3.LUT R28, R140.reuse, 0xffff, RZ, 0xc0, !PT ;  /* 0x0000ffff8c1c7812 */ /* 0x040fe400078ec0ff */
[----:B------:R-:W-:Y:S01]  /*1a5e0*/  LOP3.LUT R29, R29, 0xff, RZ, 0xc0, !PT ;  /* 0x000000ff1d1d7812 */ /* 0x000fe200078ec0ff */
[----:B------:R-:W1:Y:S01]  /*1a5f0*/  LDSM.16.MT88.4 R48, [R213+0x4800] ;  /* 0x00480000d530783b */ /* 0x000e620000004200 */
[--C-:B------:R-:W-:Y:S03]  /*1a600*/  HSET2.LE.AND R47, R94, R147.reuse, PT ;  /* 0x000000935e2f7233 */ /* 0x100fe60003803000 */
[----:B------:R-:W-:Y:S02]  /*1a610*/  LOP3.LUT R94, R157, UR6, R126, 0x96, !PT ;  /* 0x000000069d5e7c12 */ /* 0x000fe4000f8e967e */
[----:B------:R-:W-:Y:S01]  /*1a620*/  SHF.R.U32.HI R30, RZ, 0x8, R3 ;  /* 0x00000008ff1e7819 */ /* 0x000fe20000011603 */
[----:B------:R-:W2:Y:S01]  /*1a630*/  LDL.LU.64 R126, [R1+0x358] ;  /* 0x00035800017e7983 */ /* 0x000ea20000300a00 */
[----:B------:R-:W-:Y:S02]  /*1a640*/  LOP3.LUT R3, R140, 0xff, RZ, 0xc0, !PT ;  /* 0x000000ff8c037812 */ /* 0x000fe400078ec0ff */
[----:B------:R-:W-:Y:S02]  /*1a650*/  SHF.R.U32.HI R28, RZ, 0x8, R28 ;  /* 0x00000008ff1c7819 */ /* 0x000fe4000001161c */
[----:B------:R-:W-:Y:S02]  /*1a660*/  PRMT R169, R29, 0x5410, R169 ;  /* 0x000054101da97816 */ /* 0x000fe400000000a9 */
[----:B------:R-:W-:Y:S02]  /*1a670*/  SHF.R.U32.HI R29, RZ, 0x10, R140 ;  /* 0x00000010ff1d7819 */ /* 0x000fe4000001168c */
[----:B------:R-:W-:Y:S02]  /*1a680*/  LOP3.LUT R0, R151, UR6, R240, 0x96, !PT ;  /* 0x0000000697007c12 */ /* 0x000fe4000f8e96f0 */
[----:B------:R-:W-:Y:S02]  /*1a690*/  PRMT R30, R31, 0x5410, R30 ;  /* 0x000054101f1e7816 */ /* 0x000fe4000000001e */
[----:B------:R-:W-:Y:S02]  /*1a6a0*/  PRMT R151, R44, 0x5410, R162 ;  /* 0x000054102c977816 */ /* 0x000fe400000000a2 */
[----:B------:R-:W-:Y:S02]  /*1a6b0*/  PRMT R44, R3, 0x5410, R28 ;  /* 0x00005410032c7816 */ /* 0x000fe4000000001c */
[----:B------:R-:W-:Y:S02]  /*1a6c0*/  SHF.R.U32.HI R140, RZ, 0x18, R140 ;  /* 0x00000018ff8c7819 */ /* 0x000fe4000001168c */
[----:B------:R-:W-:Y:S02]  /*1a6d0*/  LOP3.LUT R3, R29, 0xff, RZ, 0xc0, !PT ;  /* 0x000000ff1d037812 */ /* 0x000fe400078ec0ff */
[--C-:B------:R-:W-:Y:S02]  /*1a6e0*/  HSET2.LE.AND R28, R30, R147.reuse, PT ;  /* 0x000000931e1c7233 */ /* 0x100fe40003803000 */
[--C-:B------:R-:W-:Y:S02]  /*1a6f0*/  HSET2.LE.AND R29, R169, R147.reuse, PT ;  /* 0x00000093a91d7233 */ /* 0x100fe40003803000 */
[--C-:B------:R-:W-:Y:S02]  /*1a700*/  HSET2.LE.AND R30, R53, R147.reuse, PT ;  /* 0x00000093351e7233 */ /* 0x100fe40003803000 */
[--C-:B------:R-:W-:Y:S02]  /*1a710*/  HSET2.LE.AND R31, R52, R147.reuse, PT ;  /* 0x00000093341f7233 */ /* 0x100fe40003803000 */
[----:B------:R-:W-:Y:S02]  /*1a720*/  PRMT R3, R3, 0x5410, R140 ;  /* 0x0000541003037816 */ /* 0x000fe4000000008c */
[--C-:B------:R-:W-:Y:S02]  /*1a730*/  HSET2.LE.AND R44, R44, R147.reuse, PT ;  /* 0x000000932c2c7233 */ /* 0x100fe40003803000 */
[--C-:B------:R-:W-:Y:S02]  /*1a740*/  HSET2.LE.AND R46, R95, R147.reuse, PT ;  /* 0x000000935f2e7233 */ /* 0x100fe40003803000 */
[--C-:B------:R-:W-:Y:S02]  /*1a750*/  HSET2.LE.AND R45, R3, R147.reuse, PT ;  /* 0x00000093032d7233 */ /* 0x100fe40003803000 */
[----:B------:R-:W-:Y:S02]  /*1a760*/  LOP3.LUT R47, R47, R125, RZ, 0xc0, !PT ;  /* 0x0000007d2f2f7212 */ /* 0x000fe400078ec0ff */
[----:B------:R-:W-:Y:S02]  /*1a770*/  LOP3.LUT R55, R152, 0xff, RZ, 0xc0, !PT ;  /* 0x000000ff98377812 */ /* 0x000fe400078ec0ff */
[----:B------:R-:W-:Y:S02]  /*1a780*/  SHF.R.U32.HI R3, RZ, 0x8, R54 ;  /* 0x00000008ff037819 */ /* 0x000fe40000011636 */
[----:B------:R-:W-:Y:S02]  /*1a790*/  SHF.R.U32.HI R152, RZ, 0x18, R152 ;  /* 0x00000018ff987819 */ /* 0x000fe40000011698 */
[----:B------:R-:W-:Y:S02]  /*1a7a0*/  LOP3.LUT R56, R2, 0xff, RZ, 0xc0, !PT ;  /* 0x000000ff02387812 */ /* 0x000fe400078ec0ff */
[----:B------:R-:W-:Y:S02]  /*1a7b0*/  LOP3.LUT R95, R155, UR6, R248, 0x96, !PT ;  /* 0x000000069b5f7c12 */ /* 0x000fe4000f8e96f8 */
[----:B------:R-:W-:Y:S02]  /*1a7c0*/  LOP3.LUT R125, R158, 0xff, RZ, 0xc0, !PT ;  /* 0x000000ff9e7d7812 */ /* 0x000fe400078ec0ff */
[----:B----4-:R-:W-:Y:S02]  /*1a7d0*/  LOP3.LUT R46, R46, R124, RZ, 0xc0, !PT ;  /* 0x0000007c2e2e7212 */ /* 0x010fe400078ec0ff */
[----:B------:R-:W-:Y:S02]  /*1a7e0*/  SHF.R.U32.HI R124, RZ, 0x10, R158 ;  /* 0x00000010ff7c7819 */ /* 0x000fe4000001169e */
[----:B---3--:R-:W-:Y:S02]  /*1a7f0*/  LOP3.LUT R45, R45, R123, RZ, 0xc0, !PT ;  /* 0x0000007b2d2d7212 */ /* 0x008fe400078ec0ff */
[----:B------:R-:W-:Y:S02]  /*1a800*/  LOP3.LUT R123, R156, 0xff, RZ, 0xc0, !PT ;  /* 0x000000ff9c7b7812 */ /* 0x000fe400078ec0ff */
[----:B------:R-:W-:Y:S02]  /*1a810*/  LOP3.LUT R30, R30, R120, RZ, 0xc0, !PT ;  /* 0x000000781e1e7212 */ /* 0x000fe400078ec0ff */
[----:B------:R-:W-:Y:S02]  /*1a820*/  LOP3.LUT R31, R31, R121, RZ, 0xc0, !PT ;  /* 0x000000791f1f7212 */ /* 0x000fe400078ec0ff */
[----:B--2---:R-:W-:Y:S02]  /*1a830*/  LOP3.LUT R44, R44, R122, RZ, 0xc0, !PT ;  /* 0x0000007a2c2c7212 */ /* 0x004fe400078ec0ff */
[----:B------:R-:W-:Y:S02]  /*1a840*/  LOP3.LUT R120, R156, 0xffff, RZ, 0xc0, !PT ;  /* 0x0000ffff9c787812 */ /* 0x000fe400078ec0ff */
[----:B------:R-:W-:Y:S02]  /*1a850*/  LOP3.LUT R29, R29, R119, RZ, 0xc0, !PT ;  /* 0x000000771d1d7212 */ /* 0x000fe400078ec0ff */
[----:B------:R-:W-:Y:S02]  /*1a860*/  LOP3.LUT R119, R154, 0xff, RZ, 0xc0, !PT ;  /* 0x000000ff9a777812 */ /* 0x000fe400078ec0ff */
[----:B------:R-:W-:Y:S02]  /*1a870*/  LOP3.LUT R28, R28, R118, RZ, 0xc0, !PT ;  /* 0x000000761c1c7212 */ /* 0x000fe400078ec0ff */
[----:B------:R-:W-:Y:S02]  /*1a880*/  LOP3.LUT R118, R154, 0xffff, RZ, 0xc0, !PT ;  /* 0x0000ffff9a767812 */ /* 0x000fe400078ec0ff */
[----:B------:R-:W-:Y:S02]  /*1a890*/  SHF.R.U32.HI R122, RZ, 0x10, R154 ;  /* 0x00000010ff7a7819 */ /* 0x000fe4000001169a */
[----:B------:R-:W-:Y:S01]  /*1a8a0*/  SHF.R.U32.HI R121, RZ, 0x10, R156 ;  /* 0x00000010ff797819 */ /* 0x000fe2000001169c */
[-C--:B------:R-:W-:Y:S01]  /*1a8b0*/  HMMA.16816.F32.BF16 R4, R28, R40.reuse, R4 ;  /* 0x000000281c04723c */ /* 0x080fe20000041804 */
[----:B------:R-:W-:Y:S04]  /*1a8c0*/  MUFU.EX2 R137, R137 ;  /* 0x0000008900897308 */ /* 0x000fe80000000800 */
[----:B------:R-:W-:Y:S01]  /*1a8d0*/  SHF.R.U32.HI R154, RZ, 0x18, R154 ;  /* 0x00000018ff9a7819 */ /* 0x000fe2000001169a */
[C---:B------:R-:W-:Y:S05]  /*1a8e0*/  HMMA.16816.F32.BF16 R8, R44.reuse, R40, R8 ;  /* 0x000000282c08723c */ /* 0x040fea0000041808 */
[----:B------:R-:W-:Y:S01]  /*1a8f0*/  MUFU.EX2 R175, R175 ;  /* 0x000000af00af7308 */ /* 0x000fe20000000800 */
[----:B------:R-:W-:Y:S01]  /*1a900*/  SHF.R.U32.HI R156, RZ, 0x18, R156 ;  /* 0x00000018ff9c7819 */ /* 0x000fe2000001169c */
[-C--:B------:R-:W-:Y:S04]  /*1a910*/  HMMA.16816.F32.BF16 R16, R44, R42.reuse, R16 ;  /* 0x0000002a2c10723c */ /* 0x080fe80000041810 */
[----:B------:R-:W-:Y:S02]  /*1a920*/  SHF.R.U32.HI R41, RZ, 0x8, R99 ;  /* 0x00000008ff297819 */ /* 0x000fe40000011663 */
[C---:B------:R-:W-:Y:S05]  /*1a930*/  HMMA.16816.F32.BF16 R12, R28.reuse, R42, R12 ;  /* 0x0000002a1c0c723c */ /* 0x040fea000004180c */
[----:B------:R-:W-:Y:S01]  /*1a940*/  PRMT R99, R55, 0x5410, R3 ;  /* 0x0000541037637816 */ /* 0x000fe20000000003 */
[-C--:B-1----:R-:W-:Y:S01]  /*1a950*/  HMMA.16816.F32.BF16 R20, R28, R48.reuse, R20 ;  /* 0x000000301c14723c */ /* 0x082fe20000041814 */
[----:B------:R-:W1:Y:S04]  /*1a960*/  LDSM.16.MT88.4 R52, [R212+0x4c00] ;  /* 0x004c0000d434783b */ /* 0x000e680000004200 */
[----:B------:R-:W-:Y:S01]  /*1a970*/  LOP3.LUT R40, R102, 0xff, RZ, 0xc0, !PT ;  /* 0x000000ff66287812 */ /* 0x000fe200078ec0ff */
[C---:B------:R-:W-:Y:S05]  /*1a980*/  HMMA.16816.F32.BF16 R32, R44.reuse, R48, R32 ;  /* 0x000000302c20723c */ /* 0x040fea0000041820 */
[----:B------:R-:W-:Y:S01]  /*1a990*/  LOP3.LUT R3, R0, 0xffff, RZ, 0xc0, !PT ;  /* 0x0000ffff00037812 */ /* 0x000fe200078ec0ff */
[-C--:B------:R-:W-:Y:S01]  /*1a9a0*/  HMMA.16816.F32.BF16 R36, R44, R50.reuse, R36 ;  /* 0x000000322c24723c */ /* 0x080fe20000041824 */
[----:B------:R-:W2:Y:S04]  /*1a9b0*/  LDSM.16.MT88.4 R44, [R213+0x4c00] ;  /* 0x004c0000d52c783b */ /* 0x000ea80000004200 */
[----:B------:R-:W-:Y:S01]  /*1a9c0*/  PRMT R57, R40, 0x5410, R150 ;  /* 0x0000541028397816 */ /* 0x000fe20000000096 */
[----:B------:R-:W-:Y:S05]  /*1a9d0*/  HMMA.16816.F32.BF16 R24, R28, R50, R24 ;  /* 0x000000321c18723c */ /* 0x000fea0000041818 */
[--C-:B------:R-:W-:Y:S02]  /*1a9e0*/  SHF.R.U32.HI R40, RZ, 0x10, R0.reuse ;  /* 0x00000010ff287819 */ /* 0x100fe40000011600 */
[----:B------:R-:W-:Y:S04]  /*1a9f0*/  LOP3.LUT R42, R0, 0xff, RZ, 0xc0, !PT ;  /* 0x000000ff002a7812 */ /* 0x000fe800078ec0ff */
[----:B------:R-:W-:Y:S02]  /*1aa00*/  SHF.R.U32.HI R43, RZ, 0x18, R0 ;  /* 0x00000018ff2b7819 */ /* 0x000fe40000011600 */
[----:B------:R-:W-:Y:S02]  /*1aa10*/  LOP3.LUT R0, R2, 0xffff, RZ, 0xc0, !PT ;  /* 0x0000ffff02007812 */ /* 0x000fe400078ec0ff */
[----:B------:R-:W-:Y:S02]  /*1aa20*/  SHF.R.U32.HI R3, RZ, 0x8, R3 ;  /* 0x00000008ff037819 */ /* 0x000fe40000011603 */
[----:B------:R-:W-:Y:S02]  /*1aa30*/  PRMT R58, R115, 0x5410, R41 ;  /* 0x00005410733a7816 */ /* 0x000fe40000000029 */
[----:B------:R-:W-:Y:S02]  /*1aa40*/  LOP3.LUT R41, R114, 0xff, RZ, 0xc0, !PT ;  /* 0x000000ff72297812 */ /* 0x000fe400078ec0ff */
[----:B------:R-:W-:Y:S02]  /*1aa50*/  LOP3.LUT R40, R40, 0xff, RZ, 0xc0, !PT ;  /* 0x000000ff28287812 */ /* 0x000fe400078ec0ff */
[----:B------:R-:W-:Y:S02]  /*1aa60*/  SHF.R.U32.HI R0, RZ, 0x8, R0 ;  /* 0x00000008ff007819 */ /* 0x000fe40000011600 */
[----:B------:R-:W-:Y:S02]  /*1aa70*/  PRMT R42, R42, 0x5410, R3 ;  /* 0x000054102a2a7816 */ /* 0x000fe40000000003 */
[----:B------:R-:W-:Y:S02]  /*1aa80*/  SHF.R.U32.HI R3, RZ, 0x10, R2 ;  /* 0x00000010ff037819 */ /* 0x000fe40000011602 */
        /* <DEDUP_REMOVED lines=10> */
[----:B------:R-:W-:Y:S02]  /*1ab30*/  LOP3.LUT R40, R40, R126, RZ, 0xc0, !PT ;  /* 0x0000007e28287212 */ /* 0x000fe400078ec0ff */
[----:B------:R-:W-:Y:S02]  /*1ab40*/  LOP3.LUT R41, R41, R127, RZ, 0xc0, !PT ;  /* 0x0000007f29297212 */ /* 0x000fe400078ec0ff */
[----:B------:R-:W-:Y:S02]  /*1ab50*/  LOP3.LUT R42, R42, R130, RZ, 0xc0, !PT ;  /* 0x000000822a2a7212 */ /* 0x000fe400078ec0ff */
[----:B------:R-:W-:Y:S02]  /*1ab60*/  LOP3.LUT R43, R43, R112, RZ, 0xc0, !PT ;  /* 0x000000702b2b7212 */ /* 0x000fe400078ec0ff */
[--C-:B------:R-:W-:Y:S02]  /*1ab70*/  HSET2.LE.AND R0, R56, R147.reuse, PT ;  /* 0x0000009338007233 */ /* 0x100fe40003803000 */
[--C-:B------:R-:W-:Y:S02]  /*1ab80*/  HSET2.LE.AND R2, R2, R147.reuse, PT ;  /* 0x0000009302027233 */ /* 0x100fe40003803000 */
[--C-:B------:R-:W-:Y:S01]  /*1ab90*/  HSET2.LE.AND R3, R99, R147.reuse, PT ;  /* 0x0000009363037233 */ /* 0x100fe20003803000 */
[-C--:B-1----:R-:W-:Y:S05]  /*1aba0*/  HMMA.16816.F32.BF16 R4, R40, R52.reuse, R4 ;  /* 0x000000342804723c */ /* 0x082fea0000041804 */
[--C-:B------:R-:W-:Y:S02]  /*1abb0*/  HSET2.LE.AND R48, R59, R147.reuse, PT ;  /* 0x000000933b307233 */ /* 0x100fe40003803000 */
[----:B------:R-:W-:Y:S01]  /*1abc0*/  LOP3.LUT R28, R0, R131, RZ, 0xc0, !PT ;  /* 0x00000083001c7212 */ /* 0x000fe200078ec0ff */
[----:B------:R-:W1:Y:S03]  /*1abd0*/  LDSM.16.MT88.4 R56, [R212+0x5000] ;  /* 0x00500000d438783b */ /* 0x000e660000004200 */
[----:B------:R-:W-:Y:S02]  /*1abe0*/  LOP3.LUT R29, R2, R136, RZ, 0xc0, !PT ;  /* 0x00000088021d7212 */ /* 0x000fe400078ec0ff */
[----:B------:R-:W-:Y:S02]  /*1abf0*/  LOP3.LUT R30, R3, R116, RZ, 0xc0, !PT ;  /* 0x00000074031e7212 */ /* 0x000fe400078ec0ff */
[----:B------:R-:W-:Y:S02]  /*1ac00*/  LOP3.LUT R31, R48, R113, RZ, 0xc0, !PT ;  /* 0x00000071301f7212 */ /* 0x000fe400078ec0ff */
[----:B------:R-:W-:Y:S02]  /*1ac10*/  SHF.R.U32.HI R0, RZ, 0x8, R225 ;  /* 0x00000008ff007819 */ /* 0x000fe400000116e1 */
[----:B------:R-:W-:Y:S02]  /*1ac20*/  LOP3.LUT R3, R186, 0xffff, RZ, 0xc0, !PT ;  /* 0x0000ffffba037812 */ /* 0x000fe400078ec0ff */
[----:B------:R-:W-:Y:S01]  /*1ac30*/  PRMT R126, R132, 0x5410, R0 ;  /* 0x00005410847e7816 */ /* 0x000fe20000000000 */
[C---:B------:R-:W-:Y:S04]  /*1ac40*/  HMMA.16816.F32.BF16 R8, R28.reuse, R52, R8 ;  /* 0x000000341c08723c */ /* 0x040fe80000041808 */
[----:B------:R-:W-:Y:S02]  /*1ac50*/  LOP3.LUT R2, R186, 0xff, RZ, 0xc0, !PT ;  /* 0x000000ffba027812 */ /* 0x000fe400078ec0ff */
[----:B------:R-:W-:Y:S01]  /*1ac60*/  SHF.R.U32.HI R3, RZ, 0x8, R3 ;  /* 0x00000008ff037819 */ /* 0x000fe20000011603 */
[-C--:B------:R-:W-:Y:S04]  /*1ac70*/  HMMA.16816.F32.BF16 R16, R28, R54.reuse, R16 ;  /* 0x000000361c10723c */ /* 0x080fe80000041810 */
[--C-:B------:R-:W-:Y:S02]  /*1ac80*/  SHF.R.U32.HI R0, RZ, 0x10, R186.reuse ;  /* 0x00000010ff007819 */ /* 0x100fe400000116ba */
[----:B------:R-:W-:Y:S01]  /*1ac90*/  PRMT R52, R2, 0x5410, R3 ;  /* 0x0000541002347816 */ /* 0x000fe20000000003 */
[C---:B------:R-:W-:Y:S04]  /*1aca0*/  HMMA.16816.F32.BF16 R12, R40.reuse, R54, R12 ;  /* 0x00000036280c723c */ /* 0x040fe8000004180c */
[----:B------:R-:W-:Y:S02]  /*1acb0*/  SHF.R.U32.HI R48, RZ, 0x18, R186 ;  /* 0x00000018ff307819 */ /* 0x000fe400000116ba */
[----:B------:R-:W-:Y:S01]  /*1acc0*/  LOP3.LUT R0, R0, 0xff, RZ, 0xc0, !PT ;  /* 0x000000ff00007812 */ /* 0x000fe200078ec0ff */
[-C--:B--2---:R-:W-:Y:S04]  /*1acd0*/  HMMA.16816.F32.BF16 R20, R40, R44.reuse, R20 ;  /* 0x0000002c2814723c */ /* 0x084fe80000041814 */
[----:B------:R-:W-:Y:S02]  /*1ace0*/  LOP3.LUT R2, R170, 0xffff, RZ, 0xc0, !PT ;  /* 0x0000ffffaa027812 */ /* 0x000fe400078ec0ff */
[----:B------:R-:W-:Y:S01]  /*1acf0*/  SHF.R.U32.HI R3, RZ, 0x10, R170 ;  /* 0x00000010ff037819 */ /* 0x000fe200000116aa */
[C---:B------:R-:W-:Y:S04]  /*1ad00*/  HMMA.16816.F32.BF16 R32, R28.reuse, R44, R32 ;  /* 0x0000002c1c20723c */ /* 0x040fe80000041820 */
[----:B------:R-:W-:Y:S02]  /*1ad10*/  PRMT R0, R0, 0x5410, R48 ;  /* 0x0000541000007816 */ /* 0x000fe40000000030 */
[--C-:B------:R-:W-:Y:S01]  /*1ad20*/  HSET2.LE.AND R48, R52, R147.reuse, PT ;  /* 0x0000009334307233 */ /* 0x100fe20003803000 */
[-C--:B------:R-:W-:Y:S01]  /*1ad30*/  HMMA.16816.F32.BF16 R36, R28, R46.reuse, R36 ;  /* 0x0000002e1c24723c */ /* 0x080fe20000041824 */
[----:B------:R-:W2:Y:S03]  /*1ad40*/  LDSM.16.MT88.4 R52, [R213+0x5000] ;  /* 0x00500000d534783b */ /* 0x000ea60000004200 */
[----:B------:R-:W-:Y:S02]  /*1ad50*/  LOP3.LUT R51, R170, 0xff, RZ, 0xc0, !PT ;  /* 0x000000ffaa337812 */ /* 0x000fe400078ec0ff */
[----:B------:R-:W-:Y:S01]  /*1ad60*/  SHF.R.U32.HI R50, RZ, 0x18, R170 ;  /* 0x00000018ff327819 */ /* 0x000fe200000116aa */
[----:B------:R-:W-:Y:S01]  /*1ad70*/  HMMA.16816.F32.BF16 R24, R40, R46, R24 ;  /* 0x0000002e2818723c */ /* 0x000fe20000041818 */
[----:B------:R-:W3:Y:S03]  /*1ad80*/  LDSM.16.MT88.4 R44, [R212+0x5400] ;  /* 0x00540000d42c783b */ /* 0x000ee60000004200 */
[----:B------:R-:W-:Y:S02]  /*1ad90*/  SHF.R.U32.HI R49, RZ, 0x8, R2 ;  /* 0x00000008ff317819 */ /* 0x000fe40000011602 */
[----:B------:R-:W-:Y:S02]  /*1ada0*/  LOP3.LUT R3, R3, 0xff, RZ, 0xc0, !PT ;  /* 0x000000ff03037812 */ /* 0x000fe400078ec0ff */
[----:B------:R-:W-:Y:S03]  /*1adb0*/  PRMT R102, R51, 0x5410, R49 ;  /* 0x0000541033667816 */ /* 0x000fe60000000031 */
[----:B------:R-:W-:Y:S02]  /*1adc0*/  PRMT R3, R3, 0x5410, R50 ;  /* 0x0000541003037816 */ /* 0x000fe40000000032 */
[--C-:B------:R-:W-:Y:S02]  /*1add0*/  HSET2.LE.AND R49, R0, R147.reuse, PT ;  /* 0x0000009300317233 */ /* 0x100fe40003803000 */
[--C-:B------:R-:W-:Y:S02]  /*1ade0*/  HSET2.LE.AND R50, R148, R147.reuse, PT ;  /* 0x0000009394327233 */ /* 0x100fe40003803000 */
[--C-:B------:R-:W-:Y:S02]  /*1adf0*/  HSET2.LE.AND R51, R149, R147.reuse, PT ;  /* 0x0000009395337233 */ /* 0x100fe40003803000 */
        /* <DEDUP_REMOVED lines=9> */
[----:B------:R-:W-:Y:S04]  /*1ae90*/  LOP3.LUT R28, R28, R92, RZ, 0xc0, !PT ;  /* 0x0000005c1c1c7212 */ /* 0x000fe800078ec0ff */
[----:B------:R-:W-:Y:S02]  /*1aea0*/  LOP3.LUT R29, R29, R91, RZ, 0xc0, !PT ;  /* 0x0000005b1d1d7212 */ /* 0x000fe400078ec0ff */
[----:B------:R-:W-:Y:S02]  /*1aeb0*/  LOP3.LUT R30, R30, R88, RZ, 0xc0, !PT ;  /* 0x000000581e1e7212 */ /* 0x000fe400078ec0ff */
[----:B------:R-:W-:Y:S02]  /*1aec0*/  LOP3.LUT R31, R31, R87, RZ, 0xc0, !PT ;  /* 0x000000571f1f7212 */ /* 0x000fe400078ec0ff */
[C---:B------:R-:W-:Y:S02]  /*1aed0*/  LOP3.LUT R0, R95.reuse, 0xffff, RZ, 0xc0, !PT ;  /* 0x0000ffff5f007812 */ /* 0x040fe400078ec0ff */
[----:B------:R-:W-:Y:S02]  /*1aee0*/  SHF.R.U32.HI R2, RZ, 0x8, R118 ;  /* 0x00000008ff027819 */ /* 0x000fe40000011676 */
[----:B------:R-:W-:Y:S01]  /*1aef0*/  SHF.R.U32.HI R3, RZ, 0x8, R120 ;  /* 0x00000008ff037819 */ /* 0x000fe20000011678 */
[C---:B------:R-:W-:Y:S04]  /*1af00*/  HMMA.16816.F32.BF16 R8, R28.reuse, R56, R8 ;  /* 0x000000381c08723c */ /* 0x040fe80000041808 */
[----:B------:R-:W-:Y:S02]  /*1af10*/  LOP3.LUT R41, R95, 0xff, RZ, 0xc0, !PT ;  /* 0x000000ff5f297812 */ /* 0x000fe400078ec0ff */
[----:B------:R-:W-:Y:S01]  /*1af20*/  SHF.R.U32.HI R0, RZ, 0x8, R0 ;  /* 0x00000008ff007819 */ /* 0x000fe20000011600 */
[-C--:B------:R-:W-:Y:S04]  /*1af30*/  HMMA.16816.F32.BF16 R16, R28, R58.reuse, R16 ;  /* 0x0000003a1c10723c */ /* 0x080fe80000041810 */
[----:B------:R-:W-:Y:S02]  /*1af40*/  PRMT R112, R119, 0x5410, R2 ;  /* 0x0000541077707816 */ /* 0x000fe40000000002 */
[----:B------:R-:W-:Y:S01]  /*1af50*/  PRMT R74, R123, 0x5410, R3 ;  /* 0x000054107b4a7816 */ /* 0x000fe20000000003 */
[C---:B------:R-:W-:Y:S04]  /*1af60*/  HMMA.16816.F32.BF16 R12, R48.reuse, R58, R12 ;  /* 0x0000003a300c723c */ /* 0x040fe8000004180c */
[----:B------:R-:W-:Y:S02]  /*1af70*/  LOP3.LUT R40, R122, 0xff, RZ, 0xc0, !PT ;  /* 0x000000ff7a287812 */ /* 0x000fe400078ec0ff */
[----:B------:R-:W-:Y:S01]  /*1af80*/  LOP3.LUT R2, R121, 0xff, RZ, 0xc0, !PT ;  /* 0x000000ff79027812 */ /* 0x000fe200078ec0ff */
[-C--:B--2---:R-:W-:Y:S04]  /*1af90*/  HMMA.16816.F32.BF16 R20, R48, R52.reuse, R20 ;  /* 0x000000343014723c */ /* 0x084fe80000041814 */
[----:B------:R-:W-:Y:S02]  /*1afa0*/  PRMT R42, R41, 0x5410, R0 ;  /* 0x00005410292a7816 */ /* 0x000fe40000000000 */
[----:B------:R-:W-:Y:S01]  /*1afb0*/  SHF.R.U32.HI R3, RZ, 0x10, R95 ;  /* 0x00000010ff037819 */ /* 0x000fe2000001165f */
[C---:B------:R-:W-:Y:S04]  /*1afc0*/  HMMA.16816.F32.BF16 R32, R28.reuse, R52, R32 ;  /* 0x000000341c20723c */ /* 0x040fe80000041820 */
[----:B------:R-:W-:Y:S02]  /*1afd0*/  LOP3.LUT R0, R94, 0xffff, RZ, 0xc0, !PT ;  /* 0x0000ffff5e007812 */ /* 0x000fe400078ec0ff */
[----:B------:R-:W-:Y:S01]  /*1afe0*/  LOP3.LUT R99, R161, UR6, R134, 0x96, !PT ;  /* 0x00000006a1637c12 */ /* 0x000fe2000f8e9686 */
[-C--:B------:R-:W-:Y:S01]  /*1aff0*/  HMMA.16816.F32.BF16 R36, R28, R54.reuse, R36 ;  /* 0x000000361c24723c */ /* 0x080fe20000041824 */
[----:B------:R-:W2:Y:S03]  /*1b000*/  LDL.LU.64 R134, [R1+0x350] ;  /* 0x0003500001867983 */ /* 0x000ea60000300a00 */
[----:B------:R-:W-:Y:S01]  /*1b010*/  PRMT R43, R40, 0x5410, R154 ;  /* 0x00005410282b7816 */ /* 0x000fe2000000009a */
[----:B------:R-:W4:Y:S01]  /*1b020*/  LDL.LU R225, [R1+0x348] ;  /* 0x0003480001e17983 */ /* 0x000f220000300800 */
[----:B------:R-:W-:Y:S01]  /*1b030*/  PRMT R56, R2, 0x5410, R156 ;  /* 0x0000541002387816 */ /* 0x000fe2000000009c */
[----:B------:R-:W-:Y:S02]  /*1b040*/  HMMA.16816.F32.BF16 R24, R48, R54, R24 ;  /* 0x000000363018723c */ /* 0x000fe40000041818 */
[----:B------:R-:W4:Y:S02]  /*1b050*/  LDL.LU R132, [R1+0x344] ;  /* 0x0003440001847983 */ /* 0x000f240000300800 */
[----:B------:R-:W-:Y:S02]  /*1b060*/  LOP3.LUT R41, R3, 0xff, RZ, 0xc0, !PT ;  /* 0x000000ff03297812 */ /* 0x000fe400078ec0ff */
[----:B------:R-:W-:Y:S02]  /*1b070*/  SHF.R.U32.HI R2, RZ, 0x10, R94 ;  /* 0x00000010ff027819 */ /* 0x000fe4000001165e */
[----:B------:R-:W-:Y:S03]  /*1b080*/  LOP3.LUT R40, R94, 0xff, RZ, 0xc0, !PT ;  /* 0x000000ff5e287812 */ /* 0x000fe600078ec0ff */
[----:B------:R-:W-:Y:S02]  /*1b090*/  SHF.R.U32.HI R3, RZ, 0x8, R0 ;  /* 0x00000008ff037819 */ /* 0x000fe40000011600 */
[----:B------:R-:W-:Y:S02]  /*1b0a0*/  SHF.R.U32.HI R94, RZ, 0x18, R94 ;  /* 0x00000018ff5e7819 */ /* 0x000fe4000001165e */
[----:B------:R-:W-:Y:S02]  /*1b0b0*/  LOP3.LUT R0, R2, 0xff, RZ, 0xc0, !PT ;  /* 0x000000ff02007812 */ /* 0x000fe400078ec0ff */
[----:B------:R-:W-:Y:S02]  /*1b0c0*/  PRMT R3, R40, 0x5410, R3 ;  /* 0x0000541028037816 */ /* 0x000fe40000000003 */
[----:B------:R-:W-:Y:S02]  /*1b0d0*/  PRMT R2, R0, 0x5410, R94 ;  /* 0x0000541000027816 */ /* 0x000fe4000000005e */
[--C-:B------:R-:W-:Y:S02]  /*1b0e0*/  HSET2.LE.AND R31, R56, R147.reuse, PT ;  /* 0x00000093381f7233 */ /* 0x100fe40003803000 */
[--C-:B------:R-:W-:Y:S01]  /*1b0f0*/  HSET2.LE.AND R0, R3, R147.reuse, PT ;  /* 0x0000009303007233 */ /* 0x100fe20003803000 */
[----:B------:R-:W1:Y:S01]  /*1b100*/  LDSM.16.MT88.4 R56, [R213+0x5400] ;  /* 0x00540000d538783b */ /* 0x000e620000004200 */
[----:B------:R-:W-:Y:S02]  /*1b110*/  LOP3.LUT R3, R174, 0xff, RZ, 0xc0, !PT ;  /* 0x000000ffae037812 */ /* 0x000fe400078ec0ff */
[----:B------:R-:W-:Y:S01]  /*1b120*/  LOP3.LUT R31, R31, R61, RZ, 0xc0, !PT ;  /* 0x0000003d1f1f7212 */ /* 0x000fe200078ec0ff */
[----:B------:R-:W4:Y:S01]  /*1b130*/  LDL.LU R174, [R1+0x340] ;  /* 0x0003400001ae7983 */ /* 0x000f220000300800 */
[----:B------:R-:W-:Y:S02]  /*1b140*/  PRMT R61, R3, 0x5410, R133 ;  /* 0x00005410033d7816 */ /* 0x000fe40000000085 */
[----:B------:R-:W-:Y:S01]  /*1b150*/  SHF.R.U32.HI R95, RZ, 0x18, R95 ;  /* 0x00000018ff5f7819 */ /* 0x000fe2000001165f */
[----:B------:R-:W4:Y:S01]  /*1b160*/  LDL.LU R133, [R1+0x33c] ;  /* 0x00033c0001857983 */ /* 0x000f220000300800 */
[--C-:B------:R-:W-:Y:S02]  /*1b170*/  HSET2.LE.AND R40, R42, R147.reuse, PT ;  /* 0x000000932a287233 */ /* 0x100fe40003803000 */
        /* <DEDUP_REMOVED lines=10> */
[----:B------:R-:W-:Y:S01]  /*1b220*/  LOP3.LUT R28, R0, R86, RZ, 0xc0, !PT ;  /* 0x00000056001c7212 */ /* 0x000fe200078ec0ff */
[-C--:B---3--:R-:W-:Y:S05]  /*1b230*/  HMMA.16816.F32.BF16 R4, R40, R44.reuse, R4 ;  /* 0x0000002c2804723c */ /* 0x088fea0000041804 */
[----:B------:R-:W-:Y:S02]  /*1b240*/  LOP3.LUT R29, R2, R85, RZ, 0xc0, !PT ;  /* 0x00000055021d7212 */ /* 0x000fe400078ec0ff */
[----:B------:R-:W-:Y:S04]  /*1b250*/  LOP3.LUT R30, R30, R62, RZ, 0xc0, !PT ;  /* 0x0000003e1e1e7212 */ /* 0x000fe800078ec0ff */
[--C-:B------:R-:W-:Y:S02]  /*1b260*/  SHF.R.U32.HI R2, RZ, 0x10, R168.reuse ;  /* 0x00000010ff027819 */ /* 0x100fe400000116a8 */
[----:B------:R-:W-:Y:S01]  /*1b270*/  SHF.R.U32.HI R48, RZ, 0x18, R168 ;  /* 0x00000018ff307819 */ /* 0x000fe200000116a8 */
[C---:B------:R-:W-:Y:S04]  /*1b280*/  HMMA.16816.F32.BF16 R8, R28.reuse, R44, R8 ;  /* 0x0000002c1c08723c */ /* 0x040fe80000041808 */
[----:B------:R-:W-:Y:S02]  /*1b290*/  LOP3.LUT R2, R2, 0xff, RZ, 0xc0, !PT ;  /* 0x000000ff02027812 */ /* 0x000fe400078ec0ff */
[----:B------:R-:W-:Y:S01]  /*1b2a0*/  SHF.R.U32.HI R51, RZ, 0x8, R167 ;  /* 0x00000008ff337819 */ /* 0x000fe200000116a7 */
[-C--:B------:R-:W-:Y:S04]  /*1b2b0*/  HMMA.16816.F32.BF16 R16, R28, R46.reuse, R16 ;  /* 0x0000002e1c10723c */ /* 0x080fe80000041810 */
[----:B------:R-:W-:Y:S02]  /*1b2c0*/  PRMT R53, R2, 0x5410, R48 ;  /* 0x0000541002357816 */ /* 0x000fe40000000030 */
[--C-:B------:R-:W-:Y:S01]  /*1b2d0*/  SHF.R.U32.HI R2, RZ, 0x10, R141.reuse ;  /* 0x00000010ff027819 */ /* 0x100fe2000001168d */
[C---:B------:R-:W-:Y:S04]  /*1b2e0*/  HMMA.16816.F32.BF16 R12, R40.reuse, R46, R12 ;  /* 0x0000002e280c723c */ /* 0x040fe8000004180c */
[----:B------:R-:W-:Y:S02]  /*1b2f0*/  SHF.R.U32.HI R45, RZ, 0x18, R141 ;  /* 0x00000018ff2d7819 */ /* 0x000fe4000001168d */
[----:B------:R-:W-:Y:S01]  /*1b300*/  LOP3.LUT R2, R2, 0xff, RZ, 0xc0, !PT ;  /* 0x000000ff02027812 */ /* 0x000fe200078ec0ff */
[-C--:B-1----:R-:W-:Y:S04]  /*1b310*/  HMMA.16816.F32.BF16 R20, R40, R56.reuse, R20 ;  /* 0x000000382814723c */ /* 0x082fe80000041814 */
[--C-:B------:R-:W-:Y:S02]  /*1b320*/  HSET2.LE.AND R47, R61, R147.reuse, PT ;  /* 0x000000933d2f7233 */ /* 0x100fe40003803000 */
[----:B------:R-:W-:Y:S01]  /*1b330*/  LOP3.LUT R0, R168, 0xffff, RZ, 0xc0, !PT ;  /* 0x0000ffffa8007812 */ /* 0x000fe200078ec0ff */
[C---:B------:R-:W-:Y:S04]  /*1b340*/  HMMA.16816.F32.BF16 R32, R28.reuse, R56, R32 ;  /* 0x000000381c20723c */ /* 0x040fe80000041820 */
[----:B------:R-:W-:Y:S02]  /*1b350*/  LOP3.LUT R47, R47, R60, RZ, 0xc0, !PT ;  /* 0x0000003c2f2f7212 */ /* 0x000fe400078ec0ff */
[----:B------:R-:W-:Y:S01]  /*1b360*/  PRMT R52, R2, 0x5410, R45 ;  /* 0x0000541002347816 */ /* 0x000fe2000000002d */
[-C--:B------:R-:W-:Y:S04]  /*1b370*/  HMMA.16816.F32.BF16 R36, R28, R58.reuse, R36 ;  /* 0x0000003a1c24723c */ /* 0x080fe80000041824 */
[----:B------:R-:W-:Y:S02]  /*1b380*/  LOP3.LUT R50, R171, 0xff, RZ, 0xc0, !PT ;  /* 0x000000ffab327812 */ /* 0x000fe400078ec0ff */
[----:B------:R-:W-:Y:S01]  /*1b390*/  LOP3.LUT R49, R168, 0xff, RZ, 0xc0, !PT ;  /* 0x000000ffa8317812 */ /* 0x000fe200078ec0ff */
[----:B------:R-:W-:Y:S01]  /*1b3a0*/  HMMA.16816.F32.BF16 R24, R40, R58, R24 ;  /* 0x0000003a2818723c */ /* 0x000fe20000041818 */
[----:B------:R-:W-:Y:S01]  /*1b3b0*/  LDSM.16.MT88.4 R40, [R213+0x5800] ;  /* 0x00580000d528783b */ /* 0x000fe20000004200 */
[----:B------:R1:W3:Y:S02]  /*1b3c0*/  MUFU.EX2 R58, R143 ;  /* 0x0000008f003a7308 */ /* 0x0002e40000000800 */
[----:B------:R-:W-:Y:S02]  /*1b3d0*/  SHF.R.U32.HI R0, RZ, 0x8, R0 ;  /* 0x00000008ff007819 */ /* 0x000fe40000011600 */
[----:B------:R-:W-:Y:S02]  /*1b3e0*/  PRMT R74, R172, 0x5410, R51 ;  /* 0x00005410ac4a7816 */ /* 0x000fe40000000033 */
[--C-:B------:R-:W-:Y:S03]  /*1b3f0*/  HSET2.LE.AND R45, R53, R147.reuse, PT ;  /* 0x00000093352d7233 */ /* 0x100fe60003803000 */
[--C-:B------:R-:W-:Y:S02]  /*1b400*/  HSET2.LE.AND R30, R74, R147.reuse, PT ;  /* 0x000000934a1e7233 */ /* 0x100fe40003803000 */
[----:B------:R-:W-:Y:S02]  /*1b410*/  PRMT R62, R50, 0x5410, R166 ;  /* 0x00005410323e7816 */ /* 0x000fe400000000a6 */
[----:B------:R-:W-:Y:S01]  /*1b420*/  LOP3.LUT R45, R45, R63, RZ, 0xc0, !PT ;  /* 0x0000003f2d2d7212 */ /* 0x000fe200078ec0ff */
[----:B------:R-:W-:Y:S01]  /*1b430*/  LDSM.16.MT88.4 R164, [R212+0x5c00] ;  /* 0x005c0000d4a4783b */ /* 0x000fe20000004200 */
[----:B------:R-:W-:Y:S02]  /*1b440*/  PRMT R55, R49, 0x5410, R0 ;  /* 0x0000541031377816 */ /* 0x000fe40000000000 */
[--C-:B------:R-:W-:Y:S02]  /*1b450*/  HSET2.LE.AND R31, R62, R147.reuse, PT ;  /* 0x000000933e1f7233 */ /* 0x100fe40003803000 */
[C---:B------:R-:W-:Y:S02]  /*1b460*/  LOP3.LUT R0, R141.reuse, 0xffff, RZ, 0xc0, !PT ;  /* 0x0000ffff8d007812 */ /* 0x040fe400078ec0ff */
[----:B------:R-:W-:Y:S02]  /*1b470*/  LOP3.LUT R48, R141, 0xff, RZ, 0xc0, !PT ;  /* 0x000000ff8d307812 */ /* 0x000fe400078ec0ff */
[----:B------:R-:W-:Y:S02]  /*1b480*/  SHF.R.U32.HI R44, RZ, 0x8, R0 ;  /* 0x00000008ff2c7819 */ /* 0x000fe40000011600 */
[----:B------:R-:W-:Y:S02]  /*1b490*/  SHF.R.U32.HI R113, RZ, 0x10, R160 ;  /* 0x00000010ff717819 */ /* 0x000fe400000116a0 */
[----:B------:R-:W-:Y:S02]  /*1b4a0*/  PRMT R54, R48, 0x5410, R44 ;  /* 0x0000541030367816 */ /* 0x000fe4000000002c */
[--C-:B------:R-:W-:Y:S01]  /*1b4b0*/  HSET2.LE.AND R44, R55, R147.reuse, PT ;  /* 0x00000093372c7233 */ /* 0x100fe20003803000 */
[----:B------:R-:W1:Y:S01]  /*1b4c0*/  LDSM.16.MT88.4 R48, [R212+0x5800] ;  /* 0x00580000d430783b */ /* 0x000e620000004200 */
[----:B------:R-:W-:Y:S02]  /*1b4d0*/  SHF.R.U32.HI R114, RZ, 0x18, R160 ;  /* 0x00000018ff727819 */ /* 0x000fe400000116a0 */
[----:B------:R-:W-:Y:S02]  /*1b4e0*/  LOP3.LUT R0, R113, 0xff, RZ, 0xc0, !PT ;  /* 0x000000ff71007812 */ /* 0x000fe400078ec0ff */
[----:B------:R-:W-:Y:S02]  /*1b4f0*/  LOP3.LUT R44, R44, R80, RZ, 0xc0, !PT ;  /* 0x000000502c2c7212 */ /* 0x000fe400078ec0ff */
[----:B------:R-:W-:Y:S02]  /*1b500*/  LOP3.LUT R115, R160, 0xffff, RZ, 0xc0, !PT ;  /* 0x0000ffffa0737812 */ /* 0x000fe400078ec0ff */
[----:B------:R-:W-:Y:S02]  /*1b510*/  LOP3.LUT R116, R158, 0xffff, RZ, 0xc0, !PT ;  /* 0x0000ffff9e747812 */ /* 0x000fe400078ec0ff */
[----:B------:R-:W-:Y:S02]  /*1b520*/  PRMT R83, R0, 0x5410, R114 ;  /* 0x0000541000537816 */ /* 0x000fe40000000072 */
[----:B------:R-:W-:Y:S02]  /*1b530*/  SHF.R.U32.HI R159, RZ, 0x18, R158 ;  /* 0x00000018ff9f7819 */ /* 0x000fe4000001169e */
[--C-:B------:R-:W-:Y:S02]  /*1b540*/  HSET2.LE.AND R46, R126, R147.reuse, PT ;  /* 0x000000937e2e7233 */ /* 0x100fe40003803000 */
[----:B------:R-:W-:Y:S02]  /*1b550*/  SHF.R.U32.HI R0, RZ, 0x8, R115 ;  /* 0x00000008ff007819 */ /* 0x000fe40000011673 */
[----:B------:R-:W-:Y:S02]  /*1b560*/  LOP3.LUT R160, R160, 0xff, RZ, 0xc0, !PT ;  /* 0x000000ffa0a07812 */ /* 0x000fe400078ec0ff */
[----:B------:R-:W-:Y:S02]  /*1b570*/  LOP3.LUT R2, R124, 0xff, RZ, 0xc0, !PT ;  /* 0x000000ff7c027812 */ /* 0x000fe400078ec0ff */
[----:B------:R-:W-:Y:S02]  /*1b580*/  PRMT R81, R160, 0x5410, R0 ;  /* 0x00005410a0517816 */ /* 0x000fe40000000000 */
[----:B------:R-:W-:Y:S02]  /*1b590*/  PRMT R82, R2, 0x5410, R159 ;  /* 0x0000541002527816 */ /* 0x000fe4000000009f */
[----:B------:R-:W-:Y:S02]  /*1b5a0*/  LOP3.LUT R46, R46, R93, RZ, 0xc0, !PT ;  /* 0x0000005d2e2e7212 */ /* 0x000fe400078ec0ff */
[--C-:B------:R-:W-:Y:S02]  /*1b5b0*/  HSET2.LE.AND R0, R54, R147.reuse, PT ;  /* 0x0000009336007233 */ /* 0x100fe40003803000 */
[--C-:B------:R-:W-:Y:S02]  /*1b5c0*/  HSET2.LE.AND R2, R52, R147.reuse, PT ;  /* 0x0000009334027233 */ /* 0x100fe40003803000 */
[----:B------:R-:W-:Y:S02]  /*1b5d0*/  LOP3.LUT R30, R30, R103, RZ, 0xc0, !PT ;  /* 0x000000671e1e7212 */ /* 0x000fe400078ec0ff */
[----:B------:R-:W-:Y:S02]  /*1b5e0*/  LOP3.LUT R28, R0, R128, RZ, 0xc0, !PT ;  /* 0x00000080001c7212 */ /* 0x000fe400078ec0ff */
[----:B------:R-:W-:Y:S02]  /*1b5f0*/  LOP3.LUT R29, R2, R117, RZ, 0xc0, !PT ;  /* 0x00000075021d7212 */ /* 0x000fe400078ec0ff */
[----:B------:R-:W-:Y:S01]  /*1b600*/  LOP3.LUT R31, R31, R98, RZ, 0xc0, !PT ;  /* 0x000000621f1f7212 */ /* 0x000fe200078ec0ff */
[-C--:B-1----:R-:W-:Y:S05]  /*1b610*/  HMMA.16816.F32.BF16 R4, R44, R48.reuse, R4 ;  /* 0x000000302c04723c */ /* 0x082fea0000041804 */
[----:B------:R-:W-:Y:S01]  /*1b620*/  SHF.R.U32.HI R3, RZ, 0x8, R116 ;  /* 0x00000008ff037819 */ /* 0x000fe20000011674 */
[C---:B------:R-:W-:Y:S05]  /*1b630*/  HMMA.16816.F32.BF16 R8, R28.reuse, R48, R8 ;  /* 0x000000301c08723c */ /* 0x040fea0000041808 */
[----:B------:R-:W-:Y:S01]  /*1b640*/  PRMT R158, R125, 0x5410, R3 ;  /* 0x000054107d9e7816 */ /* 0x000fe20000000003 */
[-C--:B------:R-:W-:Y:S05]  /*1b650*/  HMMA.16816.F32.BF16 R16, R28, R50.reuse, R16 ;  /* 0x000000321c10723c */ /* 0x080fea0000041810 */
[--C-:B------:R-:W-:Y:S01]  /*1b660*/  SHF.R.U32.HI R3, RZ, 0x10, R99.reuse ;  /* 0x00000010ff037819 */ /* 0x100fe20000011663 */
[C---:B------:R-:W-:Y:S05]  /*1b670*/  HMMA.16816.F32.BF16 R12, R44.reuse, R50, R12 ;  /* 0x000000322c0c723c */ /* 0x040fea000004180c */
[----:B------:R-:W-:Y:S01]  /*1b680*/  LOP3.LUT R2, R111, 0xffff, RZ, 0xc0, !PT ;  /* 0x0000ffff6f027812 */ /* 0x000fe200078ec0ff */
[-C--:B------:R-:W-:Y:S05]  /*1b690*/  HMMA.16816.F32.BF16 R20, R44, R40.reuse, R20 ;  /* 0x000000282c14723c */ /* 0x080fea0000041814 */
[----:B------:R-:W-:Y:S01]  /*1b6a0*/  SHF.R.U32.HI R54, RZ, 0x18, R99 ;  /* 0x00000018ff367819 */ /* 0x000fe20000011663 */
[C---:B------:R-:W-:Y:S05]  /*1b6b0*/  HMMA.16816.F32.BF16 R32, R28.reuse, R40, R32 ;  /* 0x000000281c20723c */ /* 0x040fea0000041820 */
[----:B------:R-:W-:Y:S01]  /*1b6c0*/  LOP3.LUT R3, R3, 0xff, RZ, 0xc0, !PT ;  /* 0x000000ff03037812 */ /* 0x000fe200078ec0ff */
[-C--:B------:R-:W-:Y:S05]  /*1b6d0*/  HMMA.16816.F32.BF16 R36, R28, R42.reuse, R36 ;  /* 0x0000002a1c24723c */ /* 0x080fea0000041824 */
[--C-:B------:R-:W-:Y:S01]  /*1b6e0*/  SHF.R.U32.HI R52, RZ, 0x10, R111.reuse ;  /* 0x00000010ff347819 */ /* 0x100fe2000001166f */
[----:B------:R-:W-:Y:S05]  /*1b6f0*/  HMMA.16816.F32.BF16 R24, R44, R42, R24 ;  /* 0x0000002a2c18723c */ /* 0x000fea0000041818 */
[----:B------:R-:W-:Y:S02]  /*1b700*/  LOP3.LUT R53, R111, 0xff, RZ, 0xc0, !PT ;  /* 0x000000ff6f357812 */ /* 0x000fe400078ec0ff */
[----:B------:R-:W-:Y:S04]  /*1b710*/  SHF.R.U32.HI R2, RZ, 0x8, R2 ;  /* 0x00000008ff027819 */ /* 0x000fe80000011602 */
[----:B------:R-:W-:Y:S02]  /*1b720*/  LOP3.LUT R0, R99, 0xffff, RZ, 0xc0, !PT ;  /* 0x0000ffff63007812 */ /* 0x000fe400078ec0ff */
[----:B------:R-:W-:Y:S02]  /*1b730*/  PRMT R3, R3, 0x5410, R54 ;  /* 0x0000541003037816 */ /* 0x000fe40000000036 */
[----:B------:R-:W-:Y:S02]  /*1b740*/  SHF.R.U32.HI R56, RZ, 0x18, R111 ;  /* 0x00000018ff387819 */ /* 0x000fe4000001166f */
[----:B------:R-:W-:Y:S02]  /*1b750*/  LOP3.LUT R52, R52, 0xff, RZ, 0xc0, !PT ;  /* 0x000000ff34347812 */ /* 0x000fe400078ec0ff */
[----:B------:R-:W-:Y:S02]  /*1b760*/  LOP3.LUT R55, R99, 0xff, RZ, 0xc0, !PT ;  /* 0x000000ff63377812 */ /* 0x000fe400078ec0ff */
[----:B------:R-:W-:Y:S02]  /*1b770*/  PRMT R2, R53, 0x5410, R2 ;  /* 0x0000541035027816 */ /* 0x000fe40000000002 */
[----:B------:R-:W-:Y:S02]  /*1b780*/  SHF.R.U32.HI R0, RZ, 0x8, R0 ;  /* 0x00000008ff007819 */ /* 0x000fe40000011600 */
[----:B------:R-:W-:Y:S02]  /*1b790*/  PRMT R52, R52, 0x5410, R56 ;  /* 0x0000541034347816 */ /* 0x000fe40000000038 */
[--C-:B------:R-:W-:Y:S02]  /*1b7a0*/  HSET2.LE.AND R141, R3, R147.reuse, PT ;  /* 0x00000093038d7233 */ /* 0x100fe40003803000 */
[----:B------:R-:W-:Y:S02]  /*1b7b0*/  PRMT R0, R55, 0x5410, R0 ;  /* 0x0000541037007816 */ /* 0x000fe40000000000 */
[--C-:B------:R-:W-:Y:S02]  /*1b7c0*/  HSET2.LE.AND R156, R2, R147.reuse, PT ;  /* 0x00000093029c7233 */ /* 0x100fe40003803000 */
[--C-:B------:R-:W-:Y:S02]  /*1b7d0*/  HSET2.LE.AND R157, R52, R147.reuse, PT ;  /* 0x00000093349d7233 */ /* 0x100fe40003803000 */
[----:B------:R-:W1:Y:S01]  /*1b7e0*/  LDSM.16.MT88.4 R52, [R213+0x5c00] ;  /* 0x005c0000d534783b */ /* 0x000e620000004200 */
[--C-:B------:R-:W-:Y:S02]  /*1b7f0*/  HSET2.LE.AND R158, R158, R147.reuse, PT ;  /* 0x000000939e9e7233 */ /* 0x100fe40003803000 */
[--C-:B------:R-:W-:Y:S02]  /*1b800*/  HSET2.LE.AND R56, R82, R147.reuse, PT ;  /* 0x0000009352387233 */ /* 0x100fe40003803000 */
[--C-:B------:R-:W-:Y:S02]  /*1b810*/  HSET2.LE.AND R140, R0, R147.reuse, PT ;  /* 0x00000093008c7233 */ /* 0x100fe40003803000 */
[----:B------:R-:W-:Y:S02]  /*1b820*/  LOP3.LUT R156, R156, R138, RZ, 0xc0, !PT ;  /* 0x0000008a9c9c7212 */ /* 0x000fe400078ec0ff */
[----:B------:R-:W-:Y:S02]  /*1b830*/  LOP3.LUT R157, R157, R129, RZ, 0xc0, !PT ;  /* 0x000000819d9d7212 */ /* 0x000fe400078ec0ff */
[----:B------:R-:W-:Y:S02]  /*1b840*/  LOP3.LUT R158, R158, R144, RZ, 0xc0, !PT ;  /* 0x000000909e9e7212 */ /* 0x000fe400078ec0ff */
[--C-:B------:R-:W-:Y:S02]  /*1b850*/  HSET2.LE.AND R143, R83, R147.reuse, PT ;  /* 0x00000093538f7233 */ /* 0x100fe40003803000 */
[----:B------:R-:W-:Y:S02]  /*1b860*/  HSET2.LE.AND R57, R81, R147, PT ;  /* 0x0000009351397233 */ /* 0x000fe40003803000 */
[----:B---3--:R-:W-:Y:S02]  /*1b870*/  F2FP.BF16.F32.PACK_AB R49, R137, R58 ;  /* 0x0000003a8931723e */ /* 0x008fe400000010ff */
[----:B------:R-:W-:Y:S02]  /*1b880*/  LOP3.LUT R140, R140, R146, RZ, 0xc0, !PT ;  /* 0x000000928c8c7212 */ /* 0x000fe400078ec0ff */
[----:B------:R-:W-:Y:S02]  /*1b890*/  LOP3.LUT R143, R143, R49, RZ, 0xc0, !PT ;  /* 0x000000318f8f7212 */ /* 0x000fe400078ec0ff */
[----:B------:R-:W-:Y:S01]  /*1b8a0*/  LOP3.LUT R141, R141, R145, RZ, 0xc0, !PT ;  /* 0x000000918d8d7212 */ /* 0x000fe200078ec0ff */
[----:B--2---:R-:W-:Y:S01]  /*1b8b0*/  IMAD.MOV.U32 R136, RZ, RZ, R134 ;  /* 0x000000ffff887224 */ /* 0x004fe200078e0086 */
[----:B----4-:R-:W2:Y:S02]  /*1b8c0*/  MUFU.EX2 R59, R225 ;  /* 0x000000e1003b7308 */ /* 0x010ea40000000800 */
[----:B--2---:R-:W-:Y:S04]  /*1b8d0*/  F2FP.BF16.F32.PACK_AB R2, R175, R59 ;  /* 0x0000003baf02723e */ /* 0x004fe800000010ff */
[C---:B------:R-:W-:Y:S04]  /*1b8e0*/  PRMT R0, R2.reuse, 0x7632, R0 ;  /* 0x0000763202007816 */ /* 0x040fe80000000000 */
[----:B------:R-:W-:Y:S04]  /*1b8f0*/  PRMT R142, R2, 0x5410, R0 ;  /* 0x00005410028e7816 */ /* 0x000fe80000000000 */
[----:B------:R-:W-:Y:S01]  /*1b900*/  LOP3.LUT R142, R57, R142, RZ, 0xc0, !PT ;  /* 0x0000008e398e7212 */ /* 0x000fe200078ec0ff */
[----:B------:R-:W-:Y:S10]  /*1b910*/  MUFU.EX2 R174, R174 ;  /* 0x000000ae00ae7308 */ /* 0x000ff40000000800 */
[----:B------:R2:W3:Y:S02]  /*1b920*/  MUFU.EX2 R60, R133 ;  /* 0x00000085003c7308 */ /* 0x0004e40000000800 */
[----:B--2---:R-:W2:Y:S01]  /*1b930*/  LDL.LU R133, [R1+0x338] ;  /* 0x0003380001857983 */ /* 0x004ea20000300800 */
[----:B---3--:R-:W-:Y:S03]  /*1b940*/  F2FP.BF16.F32.PACK_AB R48, R174, R60 ;  /* 0x0000003cae30723e */ /* 0x008fe600000010ff */
[----:B------:R4:W5:Y:S01]  /*1b950*/  LDL.LU R225, [R1+0x334] ;  /* 0x0003340001e17983 */ /* 0x0009620000300800 */
[C---:B------:R-:W-:Y:S03]  /*1b960*/  PRMT R3, R48.reuse, 0x7632, R3 ;  /* 0x0000763230037816 */ /* 0x040fe60000000003 */
[----:B------:R4:W3:Y:S01]  /*1b970*/  LDL.S16 R74, [R1+0xc0] ;  /* 0x0000c000014a7983 */ /* 0x0008e20000100600 */
[----:B------:R-:W-:Y:S03]  /*1b980*/  PRMT R159, R48, 0x5410, R3 ;  /* 0x00005410309f7816 */ /* 0x000fe60000000003 */
[----:B------:R4:W4:Y:S01]  /*1b990*/  LDL.S16 R63, [R1+0xbc] ;  /* 0x0000bc00013f7983 */ /* 0x0009220000100600 */
[----:B------:R-:W-:Y:S03]  /*1b9a0*/  LOP3.LUT R159, R56, R159, RZ, 0xc0, !PT ;  /* 0x0000009f389f7212 */ /* 0x000fe600078ec0ff */
[----:B------:R1:W2:Y:S04]  /*1b9b0*/  LDL.S16 R62, [R1+0xb8] ;  /* 0x0000b800013e7983 */ /* 0x0002a80000100600 */
[----:B------:R1:W2:Y:S01]  /*1b9c0*/  LDL.S16 R84, [R1+0xc8] ;  /* 0x0000c80001547983 */ /* 0x0002a20000100600 */
[-C--:B------:R-:W-:Y:S03]  /*1b9d0*/  HMMA.16816.F32.BF16 R168, R156, R164.reuse, R4 ;  /* 0x000000a49ca8723c */ /* 0x080fe60000041804 */
[----:B------:R2:W2:Y:S03]  /*1b9e0*/  LDL.S16 R61, [R1+0xb4] ;  /* 0x0000b400013d7983 */ /* 0x0004a60000100600 */
[C---:B------:R-:W-:Y:S01]  /*1b9f0*/  HMMA.16816.F32.BF16 R152, R140.reuse, R164, R8 ;  /* 0x000000a48c98723c */ /* 0x040fe20000041808 */
[----:B------:R2:W2:Y:S04]  /*1ba00*/  LDL.S16 R80, [R1+0xc4] ;  /* 0x0000c40001507983 */ /* 0x0004a80000100600 */
[----:B------:R-:W-:Y:S01]  /*1ba10*/  @P2 PRMT R4, R49, 0x7632, R4 ;  /* 0x0000763231042816 */ /* 0x000fe20000000004 */
[-C--:B------:R-:W-:Y:S06]  /*1ba20*/  HMMA.16816.F32.BF16 R148, R140, R166.reuse, R16 ;  /* 0x000000a68c94723c */ /* 0x080fec0000041810 */
[C---:B------:R-:W-:Y:S06]  /*1ba30*/  HMMA.16816.F32.BF16 R164, R156.reuse, R166, R12 ;  /* 0x000000a69ca4723c */ /* 0x040fec000004180c */
[-C--:B-1----:R-:W-:Y:S06]  /*1ba40*/  HMMA.16816.F32.BF16 R160, R156, R52.reuse, R20 ;  /* 0x000000349ca0723c */ /* 0x082fec0000041814 */
[C---:B------:R-:W-:Y:S06]  /*1ba50*/  HMMA.16816.F32.BF16 R144, R140.reuse, R52, R32 ;  /* 0x000000348c90723c */ /* 0x040fec0000041820 */
[-C--:B------:R-:W-:Y:S06]  /*1ba60*/  HMMA.16816.F32.BF16 R140, R140, R54.reuse, R36 ;  /* 0x000000368c8c723c */ /* 0x080fec0000041824 */
[----:B------:R-:W-:Y:S05]  /*1ba70*/  HMMA.16816.F32.BF16 R156, R156, R54, R24 ;  /* 0x000000369c9c723c */ /* 0x000fea0000041818 */
[----:B---3--:R-:W-:Y:S02]  /*1ba80*/  @!P6 HFMA2.BF16_V2 R74, -RZ.H0_H0, RZ.H0_H0, -R48.H0_H0 ;  /* 0x200000ffff4ae231 */ /* 0x008fe40000340930 */
[----:B----4-:R-:W-:Y:S04]  /*1ba90*/  @!P0 HFMA2.BF16_V2 R63, -RZ.H0_H0, RZ.H0_H0, -R3.H0_H0 ;  /* 0x200000ffff3f8231 */ /* 0x010fe80000340903 */
[----:B------:R-:W-:Y:S01]  /*1baa0*/  PRMT R10, R74, 0x7610, R10 ;  /* 0x000076104a0a7816 */ /* 0x000fe2000000000a */
[----:B--2---:R-:W-:Y:S01]  /*1bab0*/  @!P5 HFMA2.BF16_V2 R62, -RZ.H0_H0, RZ.H0_H0, -R2.H0_H0 ;  /* 0x200000ffff3ed231 */ /* 0x004fe20000340902 */
[----:B------:R-:W-:Y:S02]  /*1bac0*/  PRMT R9, R63, 0x7610, R9 ;  /* 0x000076103f097816 */ /* 0x000fe40000000009 */
[----:B------:R-:W-:Y:S01]  /*1bad0*/  @!P6 PRMT R48, R10, 0x5410, RZ ;  /* 0x000054100a30e816 */ /* 0x000fe200000000ff */
[--C-:B------:R-:W-:Y:S01]  /*1bae0*/  @!P3 HFMA2.BF16_V2 R84, -RZ.H0_H0, RZ.H0_H0, -R49.reuse.H0_H0 ;  /* 0x200000ffff54b231 */ /* 0x100fe20000340931 */
[----:B------:R-:W-:Y:S02]  /*1baf0*/  @!P0 PRMT R3, R9, 0x5410, RZ ;  /* 0x0000541009038816 */ /* 0x000fe400000000ff */
[----:B------:R-:W-:Y:S01]  /*1bb00*/  PRMT R8, R62, 0x7610, R8 ;  /* 0x000076103e087816 */ /* 0x000fe20000000008 */
[----:B------:R-:W-:Y:S01]  /*1bb10*/  STG.E.U16 desc[UR20][R178.64+0xf0], R48 ;  /* 0x0000f030b2007986 */ /* 0x000fe2000c101514 */
[----:B------:R-:W-:Y:S01]  /*1bb20*/  @!P4 HFMA2.BF16_V2 R61, -RZ.H0_H0, RZ.H0_H0, -R0.H0_H0 ;  /* 0x200000ffff3dc231 */ /* 0x000fe20000340900 */
[----:B------:R-:W-:Y:S02]  /*1bb30*/  PRMT R6, R84, 0x7610, R6 ;  /* 0x0000761054067816 */ /* 0x000fe40000000006 */
[----:B------:R1:W-:Y:S01]  /*1bb40*/  STG.E.U16 desc[UR20][R178.64+0xf2], R3 ;  /* 0x0000f203b2007986 */ /* 0x0003e2000c101514 */
[----:B------:R-:W-:Y:S01]  /*1bb50*/  @!P5 PRMT R2, R8, 0x5410, RZ ;  /* 0x000054100802d816 */ /* 0x000fe200000000ff */
[----:B------:R-:W-:Y:S01]  /*1bb60*/  @!P2 HFMA2.BF16_V2 R80, -RZ.H0_H0, RZ.H0_H0, -R49.H1_H1 ;  /* 0x200000ffff50a231 */ /* 0x000fe20000360931 */
[----:B------:R-:W-:Y:S01]  /*1bb70*/  @!P3 PRMT R49, R6, 0x5410, RZ ;  /* 0x000054100631b816 */ /* 0x000fe200000000ff */
[----:B------:R-:W-:Y:S01]  /*1bb80*/  @!P3 STL.S16 [R1+0xc8], R84 ;  /* 0x0000c8540100b387 */ /* 0x000fe20000100600 */
[----:B------:R-:W-:Y:S02]  /*1bb90*/  PRMT R7, R61, 0x7610, R7 ;  /* 0x000076103d077816 */ /* 0x000fe40000000007 */
[----:B------:R-:W-:Y:S01]  /*1bba0*/  PRMT R5, R80, 0x7610, R5 ;  /* 0x0000761050057816 */ /* 0x000fe20000000005 */
[----:B------:R2:W-:Y:S01]  /*1bbb0*/  STG.E.U16 desc[UR20][R182.64+0xee], R2 ;  /* 0x0000ee02b6007986 */ /* 0x0005e2000c101514 */
[----:B------:R-:W-:Y:S02]  /*1bbc0*/  @!P4 PRMT R0, R7, 0x5410, RZ ;  /* 0x000054100700c816 */ /* 0x000fe400000000ff */
[----:B------:R-:W-:Y:S01]  /*1bbd0*/  @!P2 PRMT R4, R5, 0x5410, RZ ;  /* 0x000054100504a816 */ /* 0x000fe200000000ff */
[----:B------:R-:W-:Y:S04]  /*1bbe0*/  @!P2 STL.S16 [R1+0xc4], R80 ;  /* 0x0000c4500100a387 */ /* 0x000fe80000100600 */
[----:B------:R4:W5:Y:S04]  /*1bbf0*/  LDL.LU R223, [R1+0x330] ;  /* 0x0003300001df7983 */ /* 0x0009680000300800 */
[----:B------:R3:W-:Y:S04]  /*1bc00*/  STG.E.U16 desc[UR20][R182.64+0xf0], R0 ;  /* 0x0000f000b6007986 */ /* 0x0007e8000c101514 */
[----:B------:R4:W5:Y:S01]  /*1bc10*/  LDL.LU R222, [R1+0x32c] ;  /* 0x00032c0001de7983 */ /* 0x0009620000300800 */
[----:B-1----:R-:W-:Y:S03]  /*1bc20*/  FADD.FTZ R3, R216, R217 ;  /* 0x000000d9d8037221 */ /* 0x002fe60000010000 */
[----:B------:R-:W-:Y:S01]  /*1bc30*/  @!P6 STL.S16 [R1+0xc0], R74 ;  /* 0x0000c04a0100e387 */ /* 0x000fe20000100600 */
[----:B------:R-:W-:Y:S03]  /*1bc40*/  FADD.FTZ R58, R58, R3 ;  /* 0x000000033a3a7221 */ /* 0x000fe60000010000 */
[----:B------:R-:W-:Y:S01]  /*1bc50*/  @!P0 STL.S16 [R1+0xbc], R63 ;  /* 0x0000bc3f01008387 */ /* 0x000fe20000100600 */
[----:B------:R-:W-:Y:S01]  /*1bc60*/  ISETP.LT.AND P0, PT, RZ, UR27, PT ;  /* 0x0000001bff007c0c */ /* 0x000fe2000bf01270 */
[----:B------:R-:W-:Y:S01]  /*1bc70*/  UIADD3 UR27, UR27, -0x1, URZ ;  /* 0xffffffff1b1b7890 */ /* 0x000fe2000fffe03f */
[----:B--2---:R-:W-:Y:S01]  /*1bc80*/  FADD.FTZ R2, R220, R221 ;  /* 0x000000dddc027221 */ /* 0x004fe20000010000 */
[----:B------:R-:W-:Y:S01]  /*1bc90*/  @!P5 STL.S16 [R1+0xb8], R62 ;  /* 0x0000b83e0100d387 */ /* 0x000fe20000100600 */
[----:B------:R-:W-:Y:S02]  /*1bca0*/  FADD.FTZ R229, R137, R58 ;  /* 0x0000003a89e57221 */ /* 0x000fe40000010000 */
[----:B------:R-:W-:Y:S01]  /*1bcb0*/  FADD.FTZ R2, R60, R2 ;  /* 0x000000023c027221 */ /* 0x000fe20000010000 */
[----:B------:R1:W-:Y:S03]  /*1bcc0*/  STG.E.U16 desc[UR20][R180.64+0xf2], R4 ;  /* 0x0000f204b4007986 */ /* 0x0003e6000c101514 */
[----:B------:R-:W-:Y:S01]  /*1bcd0*/  FADD.FTZ R2, R174, R2 ;  /* 0x00000002ae027221 */ /* 0x000fe20000010000 */
[----:B------:R-:W-:Y:S01]  /*1bce0*/  @!P4 STL.S16 [R1+0xb4], R61 ;  /* 0x0000b43d0100c387 */ /* 0x000fe20000100600 */
[----:B---3--:R-:W-:Y:S03]  /*1bcf0*/  FADD.FTZ R0, R218, R219 ;  /* 0x000000dbda007221 */ /* 0x008fe60000010000 */
[----:B------:R4:W5:Y:S01]  /*1bd00*/  LDL.LU R221, [R1+0x328] ;  /* 0x0003280001dd7983 */ /* 0x0009620000300800 */
[----:B------:R-:W-:Y:S03]  /*1bd10*/  FADD.FTZ R0, R59, R0 ;  /* 0x000000003b007221 */ /* 0x000fe60000010000 */
[----:B------:R4:W5:Y:S01]  /*1bd20*/  LDL.LU R220, [R1+0x324] ;  /* 0x0003240001dc7983 */ /* 0x0009620000300800 */
[----:B------:R-:W-:Y:S03]  /*1bd30*/  FADD.FTZ R228, R175, R0 ;  /* 0x00000000afe47221 */ /* 0x000fe60000010000 */
[----:B------:R4:W5:Y:S01]  /*1bd40*/  LDL.LU R219, [R1+0x320] ;  /* 0x0003200001db7983 */ /* 0x0009620000300800 */
[----:B------:R-:W-:Y:S03]  /*1bd50*/  IMAD.MOV.U32 R0, RZ, RZ, R133 ;  /* 0x000000ffff007224 */ /* 0x000fe600078e0085 */
[----:B------:R4:W5:Y:S04]  /*1bd60*/  LDL.LU R218, [R1+0x31c] ;  /* 0x00031c0001da7983 */ /* 0x0009680000300800 */
[----:B------:R4:W5:Y:S01]  /*1bd70*/  LDL.LU R217, [R1+0x318] ;  /* 0x0003180001d97983 */ /* 0x0009620000300800 */
[----:B-1----:R-:W-:Y:S03]  /*1bd80*/  FADD.FTZ R4, R214, R215 ;  /* 0x000000d7d6047221 */ /* 0x002fe60000010000 */
[----:B------:R4:W5:Y:S01]  /*1bd90*/  LDL.LU R216, [R1+0x314] ;  /* 0x0003140001d87983 */ /* 0x0009620000300800 */
[----:B------:R-:W-:Y:S03]  /*1bda0*/  FADD.FTZ R3, R139, R4 ;  /* 0x000000048b037221 */ /* 0x000fe60000010000 */
[----:B------:R4:W5:Y:S04]  /*1bdb0*/  LDL.LU R215, [R1+0x310] ;  /* 0x0003100001d77983 */ /* 0x0009680000300800 */
[----:B------:R4:W5:Y:S04]  /*1bdc0*/  LDL.LU R214, [R1+0x30c] ;  /* 0x00030c0001d67983 */ /* 0x0009680000300800 */
[----:B------:R4:W5:Y:S04]  /*1bdd0*/  LDL.LU R139, [R1+0x308] ;  /* 0x00030800018b7983 */ /* 0x0009680000300800 */
[----:B------:R1:W-:Y:S04]  /*1bde0*/  STL [R1+0x1c], R3 ;  /* 0x00001c0301007387 */ /* 0x0003e80000100800 */
[----:B------:R2:W-:Y:S04]  /*1bdf0*/  STL [R1+0x28], R2 ;  /* 0x0000280201007387 */ /* 0x0005e80000100800 */
[----:B------:R4:W-:Y:S01]  /*1be00*/  STG.E.U16 desc[UR20][R180.64+0xf0], R49 ;  /* 0x0000f031b4007986 */ /* 0x0009e2000c101514 */
[----:B-1----:R-:W-:Y:S02]  /*1be10*/  IMAD.MOV.U32 R3, RZ, RZ, R135 ;  /* 0x000000ffff037224 */ /* 0x002fe400078e0087 */
[----:B--2---:R-:W-:Y:S01]  /*1be20*/  IMAD.MOV.U32 R2, RZ, RZ, R132 ;  /* 0x000000ffff027224 */ /* 0x004fe200078e0084 */
[----:B------:R-:W-:Y:S06]  /*1be30*/  @P0 BRA `(.L_x_642) ;  /* 0xffffff3c00f40947 */ /* 0x000fec000383ffff */
.L_x_641:
[----:B------:R-:W2:Y:S04]  /*1be40*/  LDL.LU R6, [R1+0x1c] ;  /* 0x00001c0001067983 */ /* 0x000ea80000300800 */
[----:B------:R-:W3:Y:S01]  /*1be50*/  LDL.LU R4, [R1+0x28] ;  /* 0x0000280001047983 */ /* 0x000ee20000300800 */
[----:B------:R-:W1:Y:S01]  /*1be60*/  S2UR UR4, SR_CgaCtaId ;  /* 0x00000000000479c3 */ /* 0x000e620000008800 */
[----:B------:R-:W-:Y:S01]  /*1be70*/  UISETP.NE.AND UP0, UPT, UR13, -0x1, UPT ;  /* 0xffffffff0d00788c */ /* 0x000fe2000bf05270 */
[----:B------:R-:W4:Y:S01]  /*1be80*/  S2R R36, SR_TID.X ;  /* 0x0000000000247919 */ /* 0x000f220000002100 */
[----:B------:R-:W1:Y:S04]  /*1be90*/  SHFL.BFLY PT, R0, R228, 0x2, 0x1f ;  /* 0x0c401f00e4007f89 */ /* 0x000e6800000e0000 */
[----:B------:R-:W-:Y:S01]  /*1bea0*/  PLOP3.LUT P2, PT, PT, PT, UP0, 0x80, 0x0 ;  /* 0x000000000000781c */ /* 0x000fe20003f4f008 */
[----:B------:R-:W4:Y:S04]  /*1beb0*/  SHFL.BFLY PT, R5, R229, 0x2, 0x1f ;  /* 0x0c401f00e5057f89 */ /* 0x000f2800000e0000 */
[----:B------:R-:W-:-:S02]  /*1bec0*/  @UP0 ULDC.64 UR6, c[0x0][0x298] ;  /* 0x0000a60000060ab9 */ /* 0x000fc40000000a00 */
[----:B------:R-:W-:-:S03]  /*1bed0*/  @UP0 UIMAD.WIDE.U32 UR10, UR13, UR6, URZ ;  /* 0x000000060d0a02a5 */ /* 0x000fc6000f8e003f */
[----:B------:R-:W-:Y:S01]  /*1bee0*/  UMOV UR6, 0x400 ;  /* 0x0000040000067882 */ /* 0x000fe20000000000 */
[----:B------:R-:W-:-:S03]  /*1bef0*/  @UP0 UIMAD UR8, UR13, UR7, UR11 ;  /* 0x000000070d0802a4 */ /* 0x000fc6000f8e020b */
[----:B------:R-:W-:Y:S01]  /*1bf00*/  ULDC UR7, c[0x0][0x38c] ;  /* 0x0000e30000077ab9 */ /* 0x000fe20000000800 */
[----:B-1----:R-:W-:Y:S01]  /*1bf10*/  ULEA UR4, UR4, UR6, 0x18 ;  /* 0x0000000604047291 */ /* 0x002fe2000f8ec03f */
[----:B------:R-:W-:Y:S01]  /*1bf20*/  FADD.FTZ R0, R0, R228 ;  /* 0x000000e400007221 */ /* 0x000fe20000010000 */
[----:B----4-:R-:W-:Y:S01]  /*1bf30*/  FADD.FTZ R5, R5, R229 ;  /* 0x000000e505057221 */ /* 0x010fe20000010000 */
[----:B------:R-:W-:-:S04]  /*1bf40*/  SHF.R.S32.HI R31, RZ, 0x1f, R36 ;  /* 0x0000001fff1f7819 */ /* 0x000fc80000011424 */
[----:B------:R-:W1:Y:S01]  /*1bf50*/  SHFL.BFLY PT, R7, R5, 0x1, 0x1f ;  /* 0x0c201f0005077f89 */ /* 0x000e6200000e0000 */
[CC--:B------:R-:W-:Y:S02]  /*1bf60*/  LEA.HI R28, R31.reuse, R36.reuse, RZ, 0x2 ;  /* 0x000000241f1c7211 */ /* 0x0c0fe400078f10ff */
[----:B------:R-:W-:Y:S02]  /*1bf70*/  LEA.HI R31, R31, R36, RZ, 0x5 ;  /* 0x000000241f1f7211 */ /* 0x000fe400078f28ff */
[----:B------:R-:W-:Y:S01]  /*1bf80*/  SHF.R.S32.HI R30, RZ, 0x2, R28 ;  /* 0x00000002ff1e7819 */ /* 0x000fe2000001141c */
[----:B-1----:R-:W-:Y:S01]  /*1bf90*/  FADD.FTZ R27, R5, R7 ;  /* 0x00000007051b7221 */ /* 0x002fe20000010000 */
[----:B------:R-:W-:Y:S01]  /*1bfa0*/  LOP3.LUT R7, R28, 0xfffffffc, RZ, 0xc0, !PT ;  /* 0xfffffffc1c077812 */ /* 0x000fe200078ec0ff */
[----:B------:R-:W-:-:S03]  /*1bfb0*/  IMAD.MOV.U32 R5, RZ, RZ, 0x3f800000 ;  /* 0x3f800000ff057424 */ /* 0x000fc600078e00ff */
[----:B------:R-:W-:Y:S01]  /*1bfc0*/  FSETP.NE.FTZ.AND P3, PT, R27, RZ, PT ;  /* 0x000000ff1b00720b */ /* 0x000fe20003f75000 */
[----:B------:R-:W-:Y:S01]  /*1bfd0*/  IMAD.IADD R7, R36, 0x1, -R7 ;  /* 0x0000000124077824 */ /* 0x000fe200078e0a07 */
[----:B--2---:R-:W1:Y:S04]  /*1bfe0*/  SHFL.BFLY PT, R3, R6, 0x2, 0x1f ;  /* 0x0c401f0006037f89 */ /* 0x004e6800000e0000 */
[----:B---3--:R-:W2:Y:S01]  /*1bff0*/  SHFL.BFLY PT, R2, R4, 0x2, 0x1f ;  /* 0x0c401f0004027f89 */ /* 0x008ea200000e0000 */
[----:B-1----:R-:W-:Y:S01]  /*1c000*/  FADD.FTZ R3, R3, R6 ;  /* 0x0000000603037221 */ /* 0x002fe20000010000 */
[----:B--2---:R-:W-:-:S04]  /*1c010*/  FADD.FTZ R2, R2, R4 ;  /* 0x0000000402027221 */ /* 0x004fc80000010000 */
[----:B------:R-:W1:Y:S04]  /*1c020*/  SHFL.BFLY PT, R8, R3, 0x1, 0x1f ;  /* 0x0c201f0003087f89 */ /* 0x000e6800000e0000 */
[----:B------:R-:W2:Y:S04]  /*1c030*/  SHFL.BFLY PT, R6, R2, 0x1, 0x1f ;  /* 0x0c201f0002067f89 */ /* 0x000ea800000e0000 */
[----:B------:R-:W3:Y:S01]  /*1c040*/  SHFL.BFLY PT, R4, R0, 0x1, 0x1f ;  /* 0x0c201f0000047f89 */ /* 0x000ee200000e0000 */
[----:B-1----:R-:W-:Y:S01]  /*1c050*/  FADD.FTZ R24, R3, R8 ;  /* 0x0000000803187221 */ /* 0x002fe20000010000 */
[----:B------:R-:W-:-:S02]  /*1c060*/  IMAD.MOV.U32 R3, RZ, RZ, 0x3f800000 ;  /* 0x3f800000ff037424 */ /* 0x000fc400078e00ff */
[----:B--2---:R-:W-:Y:S01]  /*1c070*/  FADD.FTZ R25, R2, R6 ;  /* 0x0000000602197221 */ /* 0x004fe20000010000 */
[----:B------:R-:W-:Y:S02]  /*1c080*/  SHF.R.S32.HI R2, RZ, 0x1f, R30 ;  /* 0x0000001fff027819 */ /* 0x000fe4000001141e */
[----:B------:R-:W-:Y:S01]  /*1c090*/  FSETP.NE.FTZ.AND P6, PT, R24, RZ, PT ;  /* 0x000000ff1800720b */ /* 0x000fe20003fd5000 */
[----:B---3--:R-:W-:Y:S01]  /*1c0a0*/  FADD.FTZ R26, R0, R4 ;  /* 0x00000004001a7221 */ /* 0x008fe20000010000 */
[----:B------:R-:W-:Y:S01]  /*1c0b0*/  LEA.HI R2, R2, R30, RZ, 0x3 ;  /* 0x0000001e02027211 */ /* 0x000fe200078f18ff */
[----:B------:R-:W-:Y:S01]  /*1c0c0*/  IMAD.MOV.U32 R4, RZ, RZ, 0x3f800000 ;  /* 0x3f800000ff047424 */ /* 0x000fe200078e00ff */
[----:B------:R-:W-:Y:S02]  /*1c0d0*/  FSETP.NE.FTZ.AND P5, PT, R25, RZ, PT ;  /* 0x000000ff1900720b */ /* 0x000fe40003fb5000 */
[----:B------:R-:W-:Y:S02]  /*1c0e0*/  LOP3.LUT R2, R2, 0xfffffff8, RZ, 0xc0, !PT ;  /* 0xfffffff802027812 */ /* 0x000fe400078ec0ff */
[----:B------:R-:W-:-:S02]  /*1c0f0*/  FSETP.NE.FTZ.AND P4, PT, R26, RZ, PT ;  /* 0x000000ff1a00720b */ /* 0x000fc40003f95000 */
[----:B------:R-:W-:Y:S01]  /*1c100*/  SHF.R.S32.HI R6, RZ, 0x5, R31 ;  /* 0x00000005ff067819 */ /* 0x000fe2000001141f */
[----:B------:R-:W-:Y:S02]  /*1c110*/  IMAD.IADD R2, R30, 0x1, -R2 ;  /* 0x000000011e027824 */ /* 0x000fe400078e0a02 */
[----:B------:R-:W1:Y:S02]  /*1c120*/  @P6 MUFU.RCP R4, R24 ;  /* 0x0000001800046308 */ /* 0x000e640000001000 */
[----:B------:R-:W-:Y:S01]  /*1c130*/  IMAD R9, R6, 0x100, R7 ;  /* 0x0000010006097824 */ /* 0x000fe200078e0207 */
[----:B------:R-:W-:Y:S01]  /*1c140*/  LEA.HI R0, R2, R2, RZ, 0x1 ;  /* 0x0000000202007211 */ /* 0x000fe200078f08ff */
[----:B------:R-:W-:-:S03]  /*1c150*/  IMAD.MOV.U32 R6, RZ, RZ, 0x3f800000 ;  /* 0x3f800000ff067424 */ /* 0x000fc600078e00ff */
[----:B------:R-:W-:Y:S01]  /*1c160*/  LOP3.LUT R8, R0, 0x3fffffe, RZ, 0xc0, !PT ;  /* 0x03fffffe00087812 */ /* 0x000fe200078ec0ff */
[----:B------:R-:W2:Y:S01]  /*1c170*/  @P5 MUFU.RCP R3, R25 ;  /* 0x0000001900035308 */ /* 0x000ea20000001000 */
[----:B------:R-:W-:-:S03]  /*1c180*/  SHF.R.S32.HI R0, RZ, 0x1, R0 ;  /* 0x00000001ff007819 */ /* 0x000fc60000011400 */
[----:B------:R-:W-:Y:S01]  /*1c190*/  IMAD.IADD R8, R2, 0x1, -R8 ;  /* 0x0000000102087824 */ /* 0x000fe200078e0a08 */
[C---:B------:R-:W-:Y:S01]  /*1c1a0*/  LOP3.LUT P1, RZ, R0.reuse, 0x2, RZ, 0xc0, !PT ;  /* 0x0000000200ff7812 */ /* 0x040fe2000782c0ff */
[C---:B------:R-:W-:Y:S01]  /*1c1b0*/  IMAD.SHL.U32 R2, R0.reuse, 0x40, RZ ;  /* 0x0000004000027824 */ /* 0x040fe200078e00ff */
[----:B------:R-:W-:Y:S01]  /*1c1c0*/  LOP3.LUT R7, R0, 0x1, RZ, 0xc0, !PT ;  /* 0x0000000100077812 */ /* 0x000fe200078ec0ff */
[----:B------:R-:W3:Y:S01]  /*1c1d0*/  @P4 MUFU.RCP R5, R26 ;  /* 0x0000001a00054308 */ /* 0x000ee20000001000 */
[----:B-1----:R-:W-:Y:S02]  /*1c1e0*/  FMUL.FTZ R4, R4, UR7 ;  /* 0x0000000704047c20 */ /* 0x002fe40008410000 */
[----:B------:R-:W-:Y:S01]  /*1c1f0*/  LOP3.LUT R0, R2, 0xc0, RZ, 0xc0, !PT ;  /* 0x000000c002007812 */ /* 0x000fe200078ec0ff */
[----:B------:R-:W-:Y:S01]  /*1c200*/  IMAD R2, R8, 0x10, R9 ;  /* 0x0000001008027824 */ /* 0x000fe200078e0209 */
[----:B------:R-:W-:Y:S02]  /*1c210*/  ISETP.NE.U32.AND P0, PT, R7, 0x1, PT ;  /* 0x000000010700780c */ /* 0x000fe40003f05070 */
[----:B------:R-:W-:Y:S01]  /*1c220*/  LEA.HI R0, R0, R0, RZ, 0x1d ;  /* 0x0000000000007211 */ /* 0x000fe200078fe8ff */
[----:B------:R-:W1:Y:S01]  /*1c230*/  @P3 MUFU.RCP R6, R27 ;  /* 0x0000001b00063308 */ /* 0x000e620000001000 */
[----:B--2---:R-:W-:-:S03]  /*1c240*/  FMUL.FTZ R3, R3, UR7 ;  /* 0x0000000703037c20 */ /* 0x004fc60008410000 */
[----:B------:R-:W-:Y:S02]  /*1c250*/  IMAD.U32 R14, R2, 0x2, R0 ;  /* 0x00000002020e7824 */ /* 0x000fe400078e0000 */
[----:B---3--:R-:W-:-:S03]  /*1c260*/  FMUL.FTZ R2, R5, UR7 ;  /* 0x0000000705027c20 */ /* 0x008fc60008410000 */
[----:B------:R-:W-:Y:S01]  /*1c270*/  LEA R14, R14, UR4, 0x1 ;  /* 0x000000040e0e7c11 */ /* 0x000fe2000f8e08ff */
[----:B-1----:R-:W-:Y:S01]  /*1c280*/  FMUL.FTZ R0, R6, UR7 ;  /* 0x0000000706007c20 */ /* 0x002fe20008410000 */
        /* <DEDUP_REMOVED lines=8> */
.L_x_645:
[----:B------:R-:W-:Y:S01]  /*1c310*/  ULDC.U8 UR4, c[0x0][0x3d8] ;  /* 0x0000f60000047ab9 */ /* 0x000fe20000000000 */
[----:B------:R-:W-:Y:S01]  /*1c320*/  IMAD.MOV.U32 R21, RZ, RZ, 0x10 ;  /* 0x00000010ff157424 */ /* 0x000fe200078e00ff */
[----:B------:R-:W-:Y:S01]  /*1c330*/  ISETP.NE.AND P2, PT, RZ, UR4, PT ;  /* 0x00000004ff007c0c */ /* 0x000fe2000bf45270 */
[----:B------:R-:W-:Y:S01]  /*1c340*/  ULDC.U8 UR7, c[0x0][0x3d9] ;  /* 0x0000f64000077ab9 */ /* 0x000fe20000000000 */
[C---:B------:R-:W-:Y:S01]  /*1c350*/  VIADD R19, R14.reuse, 0x20 ;  /* 0x000000200e137836 */ /* 0x040fe20000000000 */
[----:B------:R-:W-:Y:S02]  /*1c360*/  CS2R R22, SRZ ;  /* 0x0000000000167805 */ /* 0x000fe4000001ff00 */
[----:B------:R-:W-:Y:S01]  /*1c370*/  SEL R21, R21, 0xfffffff0, P0 ;  /* 0xfffffff015157807 */ /* 0x000fe20000000000 */
[----:B------:R-:W-:Y:S01]  /*1c380*/  @P1 VIADD R19, R14, 0xffffffe0 ;  /* 0xffffffe00e131836 */ /* 0x000fe20000000000 */
[----:B------:R-:W-:Y:S02]  /*1c390*/  ISETP.NE.OR P0, PT, RZ, UR7, !P2 ;  /* 0x00000007ff007c0c */ /* 0x000fe4000d705670 */
[----:B------:R-:W-:-:S04]  /*1c3a0*/  PLOP3.LUT P1, PT, PT, PT, PT, 0x8, 0x0 ;  /* 0x000000000000781c */ /* 0x000fc80003f2e170 */
[----:B------:R-:W-:-:S07]  /*1c3b0*/  P2R R5, PR, RZ, 0x2 ;  /* 0x00000002ff057803 */ /* 0x000fce0000000000 */
[----:B------:R-:W-:Y:S05]  /*1c3c0*/  @P0 BRA `(.L_x_646) ;  /* 0x0000000000240947 */ /* 0x000fea0003800000 */
[----:B------:R-:W1:Y:S01]  /*1c3d0*/  S2UR UR4, SR_CTAID.Y ;  /* 0x00000000000479c3 */ /* 0x000e620000002600 */
[----:B------:R-:W-:Y:S01]  /*1c3e0*/  ULDC UR6, c[0x0][0x2c4] ;  /* 0x0000b10000067ab9 */ /* 0x000fe20000000800 */
[----:B------:R-:W-:-:S04]  /*1c3f0*/  PLOP3.LUT P0, PT, PT, PT, PT, 0x80, 0x0 ;  /* 0x000000000000781c */ /* 0x000fc80003f0f070 */
[----:B------:R-:W-:Y:S01]  /*1c400*/  P2R R5, PR, RZ, 0x1 ;  /* 0x00000001ff057803 */ /* 0x000fe20000000000 */
[----:B-1----:R-:W-:-:S04]  /*1c410*/  UIMAD UR4, UR4, UR6, URZ ;  /* 0x00000006040472a4 */ /* 0x002fc8000f8e023f */
[----:B------:R-:W-:-:S04]  /*1c420*/  USEL UR13, UR4, UR13, !UP0 ;  /* 0x0000000d040d7287 */ /* 0x000fc8000c000000 */
[----:B------:R-:W-:Y:S02]  /*1c430*/  USHF.R.S32.HI UR4, URZ, 0x1f, UR13 ;  /* 0x0000001f3f047899 */ /* 0x000fe4000801140d */
[----:B------:R-:W-:-:S04]  /*1c440*/  IMAD.U32 R22, RZ, RZ, UR13 ;  /* 0x0000000dff167e24 */ /* 0x000fc8000f8e00ff */
[----:B------:R-:W-:-:S07]  /*1c450*/  IMAD.U32 R23, RZ, RZ, UR4 ;  /* 0x00000004ff177e24 */ /* 0x000fce000f8e00ff */
.L_x_646:
[----:B------:R-:W-:Y:S01]  /*1c460*/  ISETP.NE.AND P1, PT, RZ, UR7, PT ;  /* 0x00000007ff007c0c */ /* 0x000fe2000bf25270 */
[C---:B------:R-:W-:Y:S01]  /*1c470*/  FMUL.FTZ R168, R4.reuse, R168 ;  /* 0x000000a804a87220 */ /* 0x040fe20000410000 */
[----:B------:R-:W-:Y:S01]  /*1c480*/  PLOP3.LUT P0, PT, PT, PT, PT, 0x8, 0x0 ;  /* 0x000000000000781c */ /* 0x000fe20003f0e170 */
[C---:B------:R-:W-:Y:S01]  /*1c490*/  FMUL.FTZ R8, R4.reuse, R169 ;  /* 0x000000a904087220 */ /* 0x040fe20000410000 */
[C---:B------:R-:W-:Y:S01]  /*1c4a0*/  FMUL.FTZ R170, R3.reuse, R170 ;  /* 0x000000aa03aa7220 */ /* 0x040fe20000410000 */
[C---:B------:R-:W-:Y:S01]  /*1c4b0*/  FMUL.FTZ R7, R3.reuse, R171 ;  /* 0x000000ab03077220 */ /* 0x040fe20000410000 */
[C---:B------:R-:W-:Y:S01]  /*1c4c0*/  FMUL.FTZ R164, R4.reuse, R164 ;  /* 0x000000a404a47220 */ /* 0x040fe20000410000 */
[----:B------:R-:W-:Y:S01]  /*1c4d0*/  FMUL.FTZ R165, R4, R165 ;  /* 0x000000a504a57220 */ /* 0x000fe20000410000 */
[C---:B------:R-:W-:Y:S01]  /*1c4e0*/  FMUL.FTZ R166, R3.reuse, R166 ;  /* 0x000000a603a67220 */ /* 0x040fe20000410000 */
[----:B------:R-:W-:Y:S01]  /*1c4f0*/  FMUL.FTZ R167, R3, R167 ;  /* 0x000000a703a77220 */ /* 0x000fe20000410000 */
[C---:B------:R-:W-:Y:S01]  /*1c500*/  FMUL.FTZ R152, R2.reuse, R152 ;  /* 0x0000009802987220 */ /* 0x040fe20000410000 */
[----:B------:R-:W-:Y:S01]  /*1c510*/  FMUL.FTZ R6, R2, R153 ;  /* 0x0000009902067220 */ /* 0x000fe20000410000 */
[----:B------:R-:W-:Y:S01]  /*1c520*/  FMUL.FTZ R154, R0, R154 ;  /* 0x0000009a009a7220 */ /* 0x000fe20000410000 */
[----:B------:R-:W-:Y:S01]  /*1c530*/  @!P1 PLOP3.LUT P0, PT, P2, PT, PT, 0x80, 0x0 ;  /* 0x000000000000981c */ /* 0x000fe2000170f070 */
[----:B------:R-:W-:Y:S01]  /*1c540*/  FMUL.FTZ R148, R2, R148 ;  /* 0x0000009402947220 */ /* 0x000fe20000410000 */
[----:B------:R-:W-:Y:S01]  /*1c550*/  ISETP.NE.AND P2, PT, R5, RZ, PT ;  /* 0x000000ff0500720c */ /* 0x000fe20003f45270 */
[----:B------:R-:W-:Y:S01]  /*1c560*/  FMUL.FTZ R5, R0, R155 ;  /* 0x0000009b00057220 */ /* 0x000fe20000410000 */
[----:B------:R-:W-:Y:S01]  /*1c570*/  FMUL.FTZ R149, R2, R149 ;  /* 0x0000009502957220 */ /* 0x000fe20000410000 */
[C---:B------:R-:W-:Y:S01]  /*1c580*/  FMUL.FTZ R160, R4.reuse, R160 ;  /* 0x000000a004a07220 */ /* 0x040fe20000410000 */
[C---:B------:R-:W-:Y:S01]  /*1c590*/  FMUL.FTZ R17, R4.reuse, R161 ;  /* 0x000000a104117220 */ /* 0x040fe20000410000 */
[C---:B------:R-:W-:Y:S01]  /*1c5a0*/  FMUL.FTZ R156, R4.reuse, R156 ;  /* 0x0000009c049c7220 */ /* 0x040fe20000410000 */
        /* <DEDUP_REMOVED lines=9> */
[----:B------:R-:W-:Y:S01]  /*1c640*/  F2FP.BF16.F32.PACK_AB R8, R8, R168 ;  /* 0x000000a80808723e */ /* 0x000fe200000010ff */
[C---:B------:R-:W-:Y:S01]  /*1c650*/  FMUL.FTZ R150, R0.reuse, R150 ;  /* 0x0000009600967220 */ /* 0x040fe20000410000 */
[----:B------:R-:W-:Y:S01]  /*1c660*/  F2FP.BF16.F32.PACK_AB R7, R7, R170 ;  /* 0x000000aa0707723e */ /* 0x000fe200000010ff */
[C---:B------:R-:W-:Y:S01]  /*1c670*/  FMUL.FTZ R18, R0.reuse, R151 ;  /* 0x0000009700127220 */ /* 0x040fe20000410000 */
[----:B------:R-:W-:Y:S01]  /*1c680*/  F2FP.BF16.F32.PACK_AB R4, R165, R164 ;  /* 0x000000a4a504723e */ /* 0x000fe200000010ff */
[C---:B------:R-:W-:Y:S01]  /*1c690*/  FMUL.FTZ R146, R0.reuse, R146 ;  /* 0x0000009200927220 */ /* 0x040fe20000410000 */
[----:B------:R-:W-:Y:S01]  /*1c6a0*/  F2FP.BF16.F32.PACK_AB R3, R167, R166 ;  /* 0x000000a6a703723e */ /* 0x000fe200000010ff */
[----:B------:R-:W-:Y:S01]  /*1c6b0*/  FMUL.FTZ R13, R0, R147 ;  /* 0x00000093000d7220 */ /* 0x000fe20000410000 */
[----:B------:R-:W-:Y:S01]  /*1c6c0*/  IADD3 R2, R14, R21, RZ ;  /* 0x000000150e027210 */ /* 0x000fe20007ffe0ff */
[C---:B------:R-:W-:Y:S01]  /*1c6d0*/  FMUL.FTZ R142, R0.reuse, R142 ;  /* 0x0000008e008e7220 */ /* 0x040fe20000410000 */
[----:B------:R-:W-:Y:S01]  /*1c6e0*/  FMUL.FTZ R20, R0, R143 ;  /* 0x0000008f00147220 */ /* 0x000fe20000410000 */
[----:B------:R-:W-:Y:S01]  /*1c6f0*/  F2FP.BF16.F32.PACK_AB R6, R6, R152 ;  /* 0x000000980606723e */ /* 0x000fe200000010ff */
[----:B------:R-:W1:Y:S01]  /*1c700*/  @!P1 LDC R12, c[0x0][0x2c4] ;  /* 0x0000b100ff0c9b82 */ /* 0x000e620000000800 */
[----:B------:R-:W-:Y:S01]  /*1c710*/  F2FP.BF16.F32.PACK_AB R5, R5, R154 ;  /* 0x0000009a0505723e */ /* 0x000fe200000010ff */
[----:B------:R-:W-:Y:S01]  /*1c720*/  STS [R14], R8 ;  /* 0x000000080e007388 */ /* 0x000fe20000000800 */
[----:B------:R-:W-:Y:S01]  /*1c730*/  F2FP.BF16.F32.PACK_AB R0, R149, R148 ;  /* 0x000000949500723e */ /* 0x000fe200000010ff */
[----:B------:R-:W-:Y:S01]  /*1c740*/  BSSY B0, `(.L_x_647) ;  /* 0x0000073000007945 */ /* 0x000fe20003800000 */
[----:B------:R-:W-:Y:S01]  /*1c750*/  F2FP.BF16.F32.PACK_AB R18, R18, R150 ;  /* 0x000000961212723e */ /* 0x000fe200000010ff */
[----:B------:R2:W-:Y:S01]  /*1c760*/  STS [R14+0x200], R7 ;  /* 0x000200070e007388 */ /* 0x0005e20000000800 */
[----:B------:R-:W-:Y:S01]  /*1c770*/  F2FP.BF16.F32.PACK_AB R17, R17, R160 ;  /* 0x000000a01111723e */ /* 0x000fe200000010ff */
[----:B------:R-:W3:Y:S01]  /*1c780*/  S2UR UR4, SR_CTAID.X ;  /* 0x00000000000479c3 */ /* 0x000ee20000002500 */
[----:B------:R-:W-:Y:S01]  /*1c790*/  F2FP.BF16.F32.PACK_AB R16, R16, R162 ;  /* 0x000000a21010723e */ /* 0x000fe200000010ff */
[----:B------:R-:W4:Y:S01]  /*1c7a0*/  S2R R37, SR_TID.X ;  /* 0x0000000000257919 */ /* 0x000f220000002100 */
        /* <DEDUP_REMOVED lines=9> */
[----:B-1----:R-:W1:Y:S03]  /*1c840*/  @P0 LDC R12, c[0x0][0x2e4] ;  /* 0x0000b900ff0c0b82 */ /* 0x002e660000000800 */
[----:B------:R-:W-:Y:S04]  /*1c850*/  STS [R14+0x1200], R5 ;  /* 0x001200050e007388 */ /* 0x000fe80000000800 */
[----:B------:R4:W-:Y:S01]  /*1c860*/  STS [R2+0x1000], R0 ;  /* 0x0010000002007388 */ /* 0x0009e20000000800 */
[----:B--2---:R-:W1:Y:S03]  /*1c870*/  @!P1 LDC R7, c[0x0][0x270] ;  /* 0x00009c00ff079b82 */ /* 0x004e660000000800 */
[----:B------:R2:W-:Y:S04]  /*1c880*/  STS [R2+0x1200], R18 ;  /* 0x0012001202007388 */ /* 0x0005e80000000800 */
[----:B------:R-:W-:Y:S01]  /*1c890*/  STS [R19], R17 ;  /* 0x0000001113007388 */ /* 0x000fe20000000800 */
[----:B---3--:R-:W-:Y:S01]  /*1c8a0*/  LOP3.LUT R4, R31, 0xffffffe0, RZ, 0xc0, !PT ;  /* 0xffffffe01f047812 */ /* 0x008fe200078ec0ff */
[----:B------:R-:W3:Y:S02]  /*1c8b0*/  @P5 LDC R8, c[0x0][0x2e8] ;  /* 0x0000ba00ff085b82 */ /* 0x000ee40000000800 */
[----:B------:R-:W-:Y:S01]  /*1c8c0*/  STS [R19+0x200], R16 ;  /* 0x0002001013007388 */ /* 0x000fe20000000800 */
[----:B----4-:R-:W-:-:S02]  /*1c8d0*/  SHF.R.S32.HI R29, RZ, 0x1f, R37 ;  /* 0x0000001fff1d7819 */ /* 0x010fc40000011425 */
[----:B------:R-:W-:Y:S01]  /*1c8e0*/  @P1 MOV R3, 0x1 ;  /* 0x0000000100031802 */ /* 0x000fe20000000f00 */
[----:B------:R-:W4:Y:S01]  /*1c8f0*/  S2R R38, SR_CTAID.Z ;  /* 0x0000000000267919 */ /* 0x000f220000002700 */
[----:B------:R-:W-:Y:S01]  /*1c900*/  LEA.HI R29, R29, R37, RZ, 0x2 ;  /* 0x000000251d1d7211 */ /* 0x000fe200078f10ff */
[----:B------:R-:W2:Y:S01]  /*1c910*/  @P6 MUFU.LG2 R6, R24 ;  /* 0x0000001800066308 */ /* 0x000ea20000000c00 */
[----:B------:R-:W-:-:S04]  /*1c920*/  IADD3 R4, -R4, R36, RZ ;  /* 0x0000002404047210 */ /* 0x000fc80007ffe1ff */
[----:B------:R-:W-:Y:S02]  /*1c930*/  LOP3.LUT P0, RZ, R4, 0x3, RZ, 0xc0, !PT ;  /* 0x0000000304ff7812 */ /* 0x000fe4000780c0ff */
[----:B------:R-:W-:Y:S01]  /*1c940*/  IADD3 R0, R21, R19, RZ ;  /* 0x0000001315007210 */ /* 0x000fe20007ffe0ff */
[----:B------:R-:W4:Y:S01]  /*1c950*/  @P5 MUFU.LG2 R5, R25 ;  /* 0x0000001900055308 */ /* 0x000f220000000c00 */
[----:B-1----:R-:W-:Y:S01]  /*1c960*/  @!P1 IMAD R3, R12, R7, RZ ;  /* 0x000000070c039224 */ /* 0x002fe200078e02ff */
[----:B--2---:R-:W1:Y:S02]  /*1c970*/  @P1 LDC R2, c[0x0][0x2c0] ;  /* 0x0000b000ff021b82 */ /* 0x004e640000000800 */
[----:B------:R-:W-:Y:S01]  /*1c980*/  STS [R0], R11 ;  /* 0x0000000b00007388 */ /* 0x000fe20000000800 */
[----:B------:R-:W-:-:S03]  /*1c990*/  MOV R18, 0x7f800000 ;  /* 0x7f80000000127802 */ /* 0x000fc60000000f00 */
[----:B------:R2:W-:Y:S01]  /*1c9a0*/  STS [R0+0x200], R10 ;  /* 0x0002000a00007388 */ /* 0x0005e20000000800 */
[----:B------:R-:W-:Y:S01]  /*1c9b0*/  @P3 MUFU.LG2 R7, R27 ;  /* 0x0000001b00073308 */ /* 0x000fe20000000c00 */
[----:B------:R-:W-:Y:S01]  /*1c9c0*/  @P6 FMUL.FTZ R6, R6, 0.69314718246459960938 ;  /* 0x3f31721806066820 */ /* 0x000fe20000410000 */
[----:B------:R-:W-:Y:S01]  /*1c9d0*/  MOV R24, 0x7f800000 ;  /* 0x7f80000000187802 */ /* 0x000fe20000000f00 */
[----:B------:R-:W-:Y:S04]  /*1c9e0*/  STS [R19+0x1000], R15 ;  /* 0x0010000f13007388 */ /* 0x000fe80000000800 */
[----:B------:R2:W-:Y:S01]  /*1c9f0*/  STS [R19+0x1200], R13 ;  /* 0x0012000d13007388 */ /* 0x0005e20000000800 */
[----:B----4-:R-:W-:Y:S01]  /*1ca00*/  @P5 FMUL.FTZ R5, R5, 0.69314718246459960938 ;  /* 0x3f31721805055820 */ /* 0x010fe20000410000 */
[----:B------:R-:W-:-:S02]  /*1ca10*/  MOV R25, 0x7f800000 ;  /* 0x7f80000000197802 */ /* 0x000fc40000000f00 */
[----:B------:R4:W-:Y:S01]  /*1ca20*/  STS [R0+0x1000], R9 ;  /* 0x0010000900007388 */ /* 0x0009e20000000800 */
[----:B---3-5:R-:W-:-:S03]  /*1ca30*/  @P5 FFMA.FTZ R25, R134, R8, R5 ;  /* 0x0000000886195223 */ /* 0x028fc60000010005 */
[----:B------:R3:W-:Y:S01]  /*1ca40*/  STS [R0+0x1200], R20 ;  /* 0x0012001400007388 */ /* 0x0007e20000000800 */
[----:B------:R-:W-:Y:S01]  /*1ca50*/  @!P1 MOV R2, 0x1 ;  /* 0x0000000100029802 */ /* 0x000fe20000000f00 */
[----:B------:R-:W-:Y:S04]  /*1ca60*/  BAR.SYNC.DEFER_BLOCKING 0x0 ;  /* 0x0000000000007b1d */ /* 0x000fe80000010000 */
[----:B-1----:R-:W-:-:S04]  /*1ca70*/  IMAD R4, R2, UR4, RZ ;  /* 0x0000000402047c24 */ /* 0x002fc8000f8e02ff */
[----:B--2---:R-:W1:Y:S01]  /*1ca80*/  @P1 LDC.64 R10, c[0x0][0x2c0] ;  /* 0x0000b000ff0a1b82 */ /* 0x004e620000000a00 */
[----:B------:R-:W2:Y:S01]  /*1ca90*/  S2R R16, SR_CTAID.Y ;  /* 0x0000000000107919 */ /* 0x000ea20000002600 */
[----:B------:R-:W1:Y:S01]  /*1caa0*/  @P4 MUFU.LG2 R13, R26 ;  /* 0x0000001a000d4308 */ /* 0x000e620000000c00 */
[----:B------:R-:W-:-:S05]  /*1cab0*/  MOV R19, 0x7f800000 ;  /* 0x7f80000000137802 */ /* 0x000fca0000000f00 */
[----:B----4-:R-:W4:Y:S01]  /*1cac0*/  @P6 LDC R9, c[0x0][0x2e8] ;  /* 0x0000ba00ff096b82 */ /* 0x010f220000000800 */
[----:B---3--:R-:W-:Y:S01]  /*1cad0*/  LOP3.LUT R0, R29, 0xfffffffc, RZ, 0xc0, !PT ;  /* 0xfffffffc1d007812 */ /* 0x008fe200078ec0ff */
[----:B------:R3:W2:Y:S03]  /*1cae0*/  LDS.128 R32, [R225+0x1800] ;  /* 0x00180000e1207984 */ /* 0x0006a60000000c00 */
[----:B------:R-:W-:Y:S01]  /*1caf0*/  IADD3 R14, -R0, R37, RZ ;  /* 0x00000025000e7210 */ /* 0x000fe20007ffe1ff */
[----:B-1----:R-:W-:Y:S01]  /*1cb00*/  @P1 IMAD R0, R11, R10, RZ ;  /* 0x0000000a0b001224 */ /* 0x002fe200078e02ff */
[----:B------:R-:W-:Y:S01]  /*1cb10*/  @!P1 MOV R0, R12 ;  /* 0x0000000c00009202 */ /* 0x000fe20000000f00 */
[----:B------:R-:W1:Y:S01]  /*1cb20*/  @P3 LDC R10, c[0x0][0x2e8] ;  /* 0x0000ba00ff0a3b82 */ /* 0x000e620000000800 */
[----:B------:R-:W-:-:S07]  /*1cb30*/  @P4 FMUL.FTZ R5, R13, 0.69314718246459960938 ;  /* 0x3f3172180d054820 */ /* 0x000fce0000410000 */
[----:B------:R-:W3:Y:S01]  /*1cb40*/  @P4 LDC R11, c[0x0][0x2e8] ;  /* 0x0000ba00ff0b4b82 */ /* 0x000ee20000000800 */
[----:B--2---:R-:W-:Y:S02]  /*1cb50*/  IMAD R3, R16, R3, RZ ;  /* 0x0000000310037224 */ /* 0x004fe400078e02ff */
[----:B----4-:R-:W-:-:S03]  /*1cb60*/  @P6 FFMA.FTZ R24, R135, R9, R6 ;  /* 0x0000000987186223 */ /* 0x010fc60000010006 */
[----:B------:R-:W-:-:S05]  /*1cb70*/  SEL R3, R3, RZ, !P2 ;  /* 0x000000ff03037207 */ /* 0x000fca0005000000 */
[----:B------:R-:W-:Y:S01]  /*1cb80*/  IMAD R0, R38, R0, R3 ;  /* 0x0000000026007224 */ /* 0x000fe200078e0203 */
[----:B------:R-:W-:Y:S01]  /*1cb90*/  SHF.L.U32 R3, R4, 0x7, RZ ;  /* 0x0000000704037819 */ /* 0x000fe200000006ff */
[----:B------:R-:W-:-:S03]  /*1cba0*/  @P3 FMUL.FTZ R4, R7, 0.69314718246459960938 ;  /* 0x3f31721807043820 */ /* 0x000fc60000410000 */
[----:B------:R-:W-:Y:S01]  /*1cbb0*/  SHF.R.S32.HI R6, RZ, 0x1f, R3 ;  /* 0x0000001fff067819 */ /* 0x000fe20000011403 */
[----:B-1----:R-:W-:Y:S01]  /*1cbc0*/  @P3 FFMA.FTZ R18, R132, R10, R4 ;  /* 0x0000000a84123223 */ /* 0x002fe20000010004 */
[--C-:B------:R-:W-:Y:S02]  /*1cbd0*/  IADD3 R3, P2, P1, R3, R22, R0.reuse ;  /* 0x0000001603037210 */ /* 0x100fe4000795e000 */
[----:B------:R-:W-:Y:S02]  /*1cbe0*/  SHF.R.S32.HI R0, RZ, 0x1f, R0 ;  /* 0x0000001fff007819 */ /* 0x000fe40000011400 */
[----:B------:R-:W-:Y:S01]  /*1cbf0*/  SHF.L.U32 R10, R14, 0x3, RZ ;  /* 0x000000030e0a7819 */ /* 0x000fe200000006ff */
[----:B---3--:R-:W-:Y:S01]  /*1cc00*/  @P4 FFMA.FTZ R19, R133, R11, R5 ;  /* 0x0000000b85134223 */ /* 0x008fe20000010005 */
[----:B------:R-:W-:Y:S01]  /*1cc10*/  IADD3.X R4, R6, R23, R0, P2, P1 ;  /* 0x0000001706047210 */ /* 0x000fe200017e2400 */
[----:B------:R-:W-:Y:S06]  /*1cc20*/  @P0 BRA `(.L_x_648) ;  /* 0x0000000000900947 */ /* 0x000fec0003800000 */
[----:B------:R-:W2:Y:S02]  /*1cc30*/  LDL.LU R39, [R1+0x304] ;  /* 0x0003040001277983 */ /* 0x000ea40000300800 */
[C---:B--2---:R-:W-:Y:S01]  /*1cc40*/  VIADD R0, R39.reuse, 0x8 ;  /* 0x0000000827007836 */ /* 0x044fe20000000000 */
        /* <DEDUP_REMOVED lines=9> */
[-C--:B------:R-:W-:Y:S01]  /*1cce0*/  @!P4 IMAD R6, R6, R2.reuse, RZ ;  /* 0x000000020606c224 */ /* 0x080fe200078e02ff */
[-C--:B------:R-:W-:Y:S01]  /*1ccf0*/  @!P6 IADD3 R9, P0, R7, R3.reuse, RZ ;  /* 0x000000030709e210 */ /* 0x080fe20007f1e0ff */
[----:B------:R-:W2:Y:S01]  /*1cd00*/  @!P5 LDC.64 R16, c[0x0][0x2b0] ;  /* 0x0000ac00ff10db82 */ /* 0x000ea20000000a00 */
[----:B------:R-:W-:Y:S01]  /*1cd10*/  @!P3 IMAD R5, R5, R2, RZ ;  /* 0x000000020505b224 */ /* 0x000fe200078e02ff */
[-C--:B------:R-:W-:Y:S02]  /*1cd20*/  @!P5 IADD3 R2, P2, R0, R3.reuse, RZ ;  /* 0x000000030002d210 */ /* 0x080fe40007f5e0ff */
[----:B------:R-:W-:Y:S02]  /*1cd30*/  @!P4 IADD3 R11, P1, R6, R3, RZ ;  /* 0x00000003060bc210 */ /* 0x000fe40007f3e0ff */
[----:B------:R-:W-:-:S02]  /*1cd40*/  @!P5 LEA.HI.X.SX32 R0, R0, R4, 0x1, P2 ;  /* 0x000000040000d211 */ /* 0x000fc400010f0eff */
[----:B------:R-:W3:Y:S01]  /*1cd50*/  @!P4 LDC.64 R20, c[0x0][0x2b0] ;  /* 0x0000ac00ff14cb82 */ /* 0x000ee20000000a00 */
[-C--:B------:R-:W-:Y:S02]  /*1cd60*/  @!P6 LEA.HI.X.SX32 R7, R7, R4.reuse, 0x1, P0 ;  /* 0x000000040707e211 */ /* 0x080fe400000f0eff */
[----:B------:R-:W-:Y:S02]  /*1cd70*/  @!P4 LEA.HI.X.SX32 R13, R6, R4, 0x1, P1 ;  /* 0x00000004060dc211 */ /* 0x000fe400008f0eff */
[----:B------:R-:W-:-:S03]  /*1cd80*/  @!P3 IADD3 R3, P0, R5, R3, RZ ;  /* 0x000000030503b210 */ /* 0x000fc60007f1e0ff */
[----:B------:R-:W4:Y:S01]  /*1cd90*/  @!P3 LDC.64 R22, c[0x0][0x2b0] ;  /* 0x0000ac00ff16bb82 */ /* 0x000f220000000a00 */
[----:B-1----:R-:W-:Y:S02]  /*1cda0*/  @!P6 LEA R8, P2, R9, R14, 0x2 ;  /* 0x0000000e0908e211 */ /* 0x002fe400078410ff */
        /* <DEDUP_REMOVED lines=12> */
.L_x_648:
[----:B------:R-:W-:Y:S05]  /*1ce70*/  BSYNC B0 ;  /* 0x0000000000007941 */ /* 0x000fea0003800000 */
.L_x_647:
[----:B------:R2:W3:Y:S01]  /*1ce80*/  LDS.128 R12, [R225] ;  /* 0x00000000e10c7984 */ /* 0x0004e20000000c00 */
[----:B------:R-:W-:Y:S01]  /*1ce90*/  UIMAD UR15, UR4, -0x80, UR15 ;  /* 0xffffff80040f78a4 */ /* 0x000fe2000f8e020f */
[C---:B------:R-:W-:Y:S01]  /*1cea0*/  LEA.HI.SX32 R0, R28.reuse, 0x40, 0x1e ;  /* 0x000000401c007811 */ /* 0x040fe200078ff2ff */
[----:B------:R-:W-:Y:S01]  /*1ceb0*/  BSSY B0, `(.L_x_649) ;  /* 0x0000021000007945 */ /* 0x000fe20003800000 */
[----:B------:R-:W-:Y:S01]  /*1cec0*/  ULDC UR4, c[0x0][0x2d0] ;  /* 0x0000b40000047ab9 */ /* 0x000fe20000000800 */
[----:B-1----:R-:W-:Y:S02]  /*1ced0*/  LEA.HI.SX32 R2, R28, 0x20, 0x1e ;  /* 0x000000201c027811 */ /* 0x002fe400078ff2ff */
[----:B------:R-:W-:Y:S01]  /*1cee0*/  ISETP.GE.AND P4, PT, R10, UR4, PT ;  /* 0x000000040a007c0c */ /* 0x000fe2000bf86270 */
[----:B------:R-:W-:Y:S01]  /*1cef0*/  ULDC.64 UR4, c[0x0][0x2a0] ;  /* 0x0000a80000047ab9 */ /* 0x000fe20000000a00 */
[----:B------:R-:W-:Y:S02]  /*1cf00*/  SHF.R.S32.HI R6, RZ, 0x1f, R38 ;  /* 0x0000001fff067819 */ /* 0x000fe40000011426 */
[----:B------:R-:W-:-:S02]  /*1cf10*/  ISETP.GE.OR P3, PT, R30, UR15, P4 ;  /* 0x0000000f1e007c0c */ /* 0x000fc4000a766670 */
[----:B------:R-:W-:Y:S02]  /*1cf20*/  ISETP.GE.OR P1, PT, R0, UR15, P4 ;  /* 0x0000000f00007c0c */ /* 0x000fe4000a726670 */
[----:B------:R-:W-:Y:S02]  /*1cf30*/  SHF.R.S32.HI R3, RZ, 0x1f, R10 ;  /* 0x0000001fff037819 */ /* 0x000fe4000001140a */
[----:B------:R-:W-:Y:S02]  /*1cf40*/  IADD3 R4, P0, R10, UR10, RZ ;  /* 0x0000000a0a047c10 */ /* 0x000fe4000ff1e0ff */
[----:B------:R-:W-:Y:S02]  /*1cf50*/  LEA.HI.SX32 R0, R28, 0x60, 0x1e ;  /* 0x000000601c007811 */ /* 0x000fe400078ff2ff */
[----:B------:R-:W-:Y:S02]  /*1cf60*/  ISETP.GE.OR P2, PT, R2, UR15, P4 ;  /* 0x0000000f02007c0c */ /* 0x000fe4000a746670 */
[----:B------:R-:W-:-:S02]  /*1cf70*/  SHF.R.S32.HI R2, RZ, 0x2, R29 ;  /* 0x00000002ff027819 */ /* 0x000fc4000001141d */
[----:B------:R-:W-:Y:S02]  /*1cf80*/  IADD3.X R5, R3, UR8, RZ, P0, !PT ;  /* 0x0000000803057c10 */ /* 0x000fe400087fe4ff */
[----:B------:R-:W-:Y:S01]  /*1cf90*/  ISETP.GE.OR P4, PT, R0, UR15, P4 ;  /* 0x0000000f00007c0c */ /* 0x000fe2000a786670 */
[----:B------:R-:W-:Y:S01]  /*1cfa0*/  IMAD R0, R6, UR4, RZ ;  /* 0x0000000406007c24 */ /* 0x000fe2000f8e02ff */
[----:B------:R-:W-:Y:S01]  /*1cfb0*/  SHF.R.S32.HI R3, RZ, 0x1f, R2 ;  /* 0x0000001fff037819 */ /* 0x000fe20000011402 */
[----:B------:R-:W-:Y:S02]  /*1cfc0*/  IMAD.U32 R6, RZ, RZ, UR14 ;  /* 0x0000000eff067e24 */ /* 0x000fe4000f8e00ff */
[C---:B------:R-:W-:Y:S02]  /*1cfd0*/  IMAD R0, R38.reuse, UR5, R0 ;  /* 0x0000000526007c24 */ /* 0x040fe4000f8e0200 */
[----:B------:R-:W-:-:S04]  /*1cfe0*/  IMAD.WIDE.U32 R8, R38, UR4, R4 ;  /* 0x0000000426087c25 */ /* 0x000fc8000f8e0004 */
[----:B------:R-:W-:-:S04]  /*1cff0*/  IMAD.WIDE R2, R6, 0x80, R2 ;  /* 0x0000008006027825 */ /* 0x000fc800078e0202 */
[----:B------:R-:W-:Y:S01]  /*1d000*/  IMAD.IADD R5, R9, 0x1, R0 ;  /* 0x0000000109057824 */ /* 0x000fe200078e0200 */
[----:B--23--:R-:W-:Y:S06]  /*1d010*/  @P3 BRA `(.L_x_650) ;  /* 0x0000000000283947 */ /* 0x00cfec0003800000 */
        /* <DEDUP_REMOVED lines=10> */
.L_x_650:
[----:B------:R-:W-:Y:S05]  /*1d0c0*/  BSYNC B0 ;  /* 0x0000000000007941 */ /* 0x000fea0003800000 */
.L_x_649:
        /* <DEDUP_REMOVED lines=16> */
.L_x_652:
[----:B------:R-:W-:Y:S05]  /*1d1d0*/  BSYNC B0 ;  /* 0x0000000000007941 */ /* 0x000fea0003800000 */
.L_x_651:
        /* <DEDUP_REMOVED lines=16> */
.L_x_654:
[----:B------:R-:W-:Y:S05]  /*1d2e0*/  BSYNC B0 ;  /* 0x0000000000007941 */ /* 0x000fea0003800000 */
.L_x_653:
        /* <DEDUP_REMOVED lines=15> */
.L_x_611:
[----:B------:R-:W-:Y:S01]  /*1d3e0*/  UISETP.NE.AND UP2, UPT, UR13, -0x1, UPT ;  /* 0xffffffff0d00788c */ /* 0x000fe2000bf45270 */
[----:B------:R-:W-:Y:S01]  /*1d3f0*/  LEA.HI R8, R11, R179, RZ, 0x2 ;  /* 0x000000b30b087211 */ /* 0x000fe200078f10ff */
[----:B------:R-:W-:Y:S01]  /*1d400*/  ULDC.U8 UR6, c[0x0][0x3d8] ;  /* 0x0000f60000067ab9 */ /* 0x000fe20000000000 */
[----:B------:R-:W-:Y:S01]  /*1d410*/  ULDC.U8 UR10, c[0x0][0x3d9] ;  /* 0x0000f640000a7ab9 */ /* 0x000fe20000000000 */
[----:B------:R-:W-:Y:S01]  /*1d420*/  UISETP.NE.AND UP3, UPT, UR6, URZ, UPT ;  /* 0x0000003f0600728c */ /* 0x000fe2000bf65270 */
[----:B------:R-:W-:Y:S01]  /*1d430*/  LOP3.LUT R0, R8, 0xfffffffc, RZ, 0xc0, !PT ;  /* 0xfffffffc08007812 */ /* 0x000fe200078ec0ff */
[----:B------:R-:W-:Y:S01]  /*1d440*/  UISETP.NE.AND UP1, UPT, UR10, URZ, UPT ;  /* 0x0000003f0a00728c */ /* 0x000fe2000bf25270 */
[----:B------:R-:W-:Y:S01]  /*1d450*/  SHF.R.S32.HI R8, RZ, 0x2, R8 ;  /* 0x00000002ff087819 */ /* 0x000fe20000011408 */
[----:B------:R-:W-:Y:S02]  /*1d460*/  UISETP.EQ.AND UP3, UPT, UR10, URZ, UP3 ;  /* 0x0000003f0a00728c */ /* 0x000fe40009f62270 */
[----:B------:R-:W-:Y:S01]  /*1d470*/  IMAD.IADD R0, R179, 0x1, -R0 ;  /* 0x00000001b3007824 */ /* 0x000fe200078e0a00 */
[----:B------:R-:W-:Y:S01]  /*1d480*/  @!UP2 USHF.R.S32.HI UR12, URZ, 0x1f, UR7 ;  /* 0x0000001f3f0ca899 */ /* 0x000fe20008011407 */
[----:B------:R-:W-:Y:S01]  /*1d490*/  PLOP3.LUT P0, PT, PT, PT, UP1, 0x80, 0x0 ;  /* 0x000000000000781c */ /* 0x000fe20003f0f018 */
[----:B------:R-:W-:Y:S01]  /*1d4a0*/  @UP2 ULDC.64 UR8, c[0x0][0x298] ;  /* 0x0000a60000082ab9 */ /* 0x000fe20000000a00 */
[----:B------:R-:W-:Y:S01]  /*1d4b0*/  @!UP2 ULDC.64 UR4, c[0x0][0x290] ;  /* 0x0000a4000004aab9 */ /* 0x000fe20000000a00 */
[----:B------:R-:W-:Y:S01]  /*1d4c0*/  @UP2 UIMAD.WIDE.U32 UR10, UR13, UR8, URZ ;  /* 0x000000080d0a22a5 */ /* 0x000fe2000f8e003f */
[----:B------:R-:W-:Y:S01]  /*1d4d0*/  VIADD R14, R8, 0x20 ;  /* 0x00000020080e7836 */ /* 0x000fe20000000000 */
[----:B------:R-:W-:-:S02]  /*1d4e0*/  UISETP.NE.OR UP0, UPT, UR13, -0x1, !UP3 ;  /* 0xffffffff0d00788c */ /* 0x000fc4000df05670 */
[----:B------:R-:W-:Y:S02]  /*1d4f0*/  @!UP2 UIMAD UR8, UR12, UR4, URZ ;  /* 0x000000040c08a2a4 */ /* 0x000fe4000f8e023f */
[----:B------:R-:W-:Y:S02]  /*1d500*/  @!UP2 UIMAD.WIDE.U32 UR16, UR7, UR4, URZ ;  /* 0x000000040710a2a5 */ /* 0x000fe4000f8e003f */
[----:B------:R-:W-:Y:S02]  /*1d510*/  @!UP2 UIMAD UR8, UR7, UR5, UR8 ;  /* 0x000000050708a2a4 */ /* 0x000fe4000f8e0208 */
[----:B------:R-:W-:Y:S01]  /*1d520*/  @UP2 UIMAD UR9, UR13, UR9, UR11 ;  /* 0x000000090d0922a4 */ /* 0x000fe2000f8e020b */
[----:B------:R-:W-:Y:S01]  /*1d530*/  @UP1 ULDC.64 UR4, c[0x0][0x2c0] ;  /* 0x0000b00000041ab9 */ /* 0x000fe20000000a00 */
[----:B------:R-:W-:Y:S01]  /*1d540*/  @!UP3 UMOV UR18, URZ ;  /* 0x0000003f0012bc82 */ /* 0x000fe20008000000 */
[----:B------:R-:W-:Y:S01]  /*1d550*/  @UP1 UIMAD UR11, UR5, UR4, URZ ;  /* 0x00000004050b12a4 */ /* 0x000fe2000f8e023f */
[----:B------:R-:W-:-:S02]  /*1d560*/  @!UP3 UMOV UR19, URZ ;  /* 0x0000003f0013bc82 */ /* 0x000fc40008000000 */
[----:B------:R-:W-:Y:S01]  /*1d570*/  @UP3 ULDC UR4, c[0x0][0x2c4] ;  /* 0x0000b10000043ab9 */ /* 0x000fe20000000800 */
[----:B------:R-:W-:Y:S01]  /*1d580*/  @UP1 ULDC UR12, c[0x0][0x2c0] ;  /* 0x0000b000000c1ab9 */ /* 0x000fe20000000800 */
[----:B------:R-:W-:Y:S01]  /*1d590*/  @!UP0 UIMAD UR13, UR7, UR4, URZ ;  /* 0x00000004070d82a4 */ /* 0x000fe2000f8e023f */
[----:B------:R-:W-:Y:S01]  /*1d5a0*/  @UP1 UMOV UR5, 0x1 ;  /* 0x0000000100051882 */ /* 0x000fe20000000000 */
[----:B------:R-:W-:Y:S02]  /*1d5b0*/  @!UP2 UIADD3 UR9, UR17, UR8, URZ ;  /* 0x000000081109a290 */ /* 0x000fe4000fffe03f */
[----:B------:R-:W-:Y:S01]  /*1d5c0*/  @UP3 USHF.R.S32.HI UR4, URZ, 0x1f, UR13 ;  /* 0x0000001f3f043899 */ /* 0x000fe2000801140d */
[----:B------:R-:W-:Y:S02]  /*1d5d0*/  @!UP2 UMOV UR10, UR16 ;  /* 0x00000010000aac82 */ /* 0x000fe40008000000 */
[----:B------:R-:W-:-:S04]  /*1d5e0*/  @UP3 UMOV UR18, UR13 ;  /* 0x0000000d00123c82 */ /* 0x000fc80008000000 */
[----:B------:R-:W-:Y:S01]  /*1d5f0*/  @UP3 UMOV UR19, UR4 ;  /* 0x0000000400133c82 */ /* 0x000fe20008000000 */
[----:B------:R-:W-:Y:S05]  /*1d600*/  @P0 BRA `(.L_x_655) ;  /* 0x0000000000180947 */ /* 0x000fea0003800000 */
[----:B------:R-:W-:Y:S01]  /*1d610*/  UISETP.NE.AND UP0, UPT, UR6, URZ, UPT ;  /* 0x0000003f0600728c */ /* 0x000fe2000bf05270 */
[----:B------:R-:W-:Y:S01]  /*1d620*/  ULDC UR11, c[0x0][0x2c4] ;  /* 0x0000b100000b7ab9 */ /* 0x000fe20000000800 */
[----:B------:R-:W-:Y:S01]  /*1d630*/  ULDC UR5, c[0x0][0x270] ;  /* 0x00009c0000057ab9 */ /* 0x000fe20000000800 */
[----:B------:R-:W-:-:S08]  /*1d640*/  UMOV UR12, 0x1 ;  /* 0x00000001000c7882 */ /* 0x000fd00000000000 */
[----:B------:R-:W-:Y:S02]  /*1d650*/  @UP0 ULDC UR11, c[0x0][0x2e4] ;  /* 0x0000b900000b0ab9 */ /* 0x000fe40000000800 */
[----:B------:R-:W-:-:S12]  /*1d660*/  UIMAD UR5, UR11, UR5, URZ ;  /* 0x000000050b0572a4 */ /* 0x000fd8000f8e023f */
.L_x_655:
[----:B------:R-:W-:Y:S01]  /*1d670*/  UIADD3 UR15, -UR33, UR15, URZ ;  /* 0x0000000f210f7290 */ /* 0x000fe2000fffe13f */
[C---:B------:R-:W-:Y:S01]  /*1d680*/  VIADD R15, R8.reuse, 0x40 ;  /* 0x00000040080f7836 */ /* 0x040fe20000000000 */
[----:B------:R-:W-:Y:S01]  /*1d690*/  USHF.R.S32.HI UR6, URZ, 0x1f, UR29 ;  /* 0x0000001f3f067899 */ /* 0x000fe2000801141d */
[C---:B------:R-:W-:Y:S01]  /*1d6a0*/  VIADD R16, R8.reuse, 0x60 ;  /* 0x0000006008107836 */ /* 0x040fe20000000000 */
[----:B------:R-:W-:Y:S01]  /*1d6b0*/  UIMAD UR7, UR7, UR5, URZ ;  /* 0x00000005070772a4 */ /* 0x000fe2000f8e023f */
[----:B------:R-:W-:Y:S01]  /*1d6c0*/  SHF.R.S32.HI R9, RZ, 0x1f, R8 ;  /* 0x0000001fff097819 */ /* 0x000fe20000011408 */
[----:B------:R-:W-:Y:S01]  /*1d6d0*/  IMAD.U32 R4, RZ, RZ, UR14 ;  /* 0x0000000eff047e24 */ /* 0x000fe2000f8e00ff */
[----:B------:R-:W-:Y:S01]  /*1d6e0*/  ISETP.GE.AND P4, PT, R8, UR15, PT ;  /* 0x0000000f08007c0c */ /* 0x000fe2000bf86270 */
[----:B------:R-:W-:Y:S01]  /*1d6f0*/  ULDC.64 UR4, c[0x0][0x2a0] ;  /* 0x0000a80000047ab9 */ /* 0x000fe20000000a00 */
[----:B------:R-:W-:Y:S01]  /*1d700*/  ISETP.GE.AND P3, PT, R14, UR15, PT ;  /* 0x0000000f0e007c0c */ /* 0x000fe2000bf66270 */
[----:B------:R-:W-:Y:S01]  /*1d710*/  UIMAD UR6, UR6, UR4, URZ ;  /* 0x00000004060672a4 */ /* 0x000fe2000f8e023f */
[----:B------:R-:W-:Y:S01]  /*1d720*/  ISETP.GE.AND P2, PT, R15, UR15, PT ;  /* 0x0000000f0f007c0c */ /* 0x000fe2000bf46270 */
[----:B------:R-:W-:Y:S01]  /*1d730*/  IMAD.U32 R6, RZ, RZ, UR4 ;  /* 0x00000004ff067e24 */ /* 0x000fe2000f8e00ff */
[----:B------:R-:W-:Y:S01]  /*1d740*/  ISETP.GE.AND P1, PT, R16, UR15, PT ;  /* 0x0000000f10007c0c */ /* 0x000fe2000bf26270 */
[----:B------:R-:W-:Y:S01]  /*1d750*/  ULDC UR4, c[0x0][0x2d0] ;  /* 0x0000b40000047ab9 */ /* 0x000fe20000000800 */
[C---:B------:R-:W-:Y:S01]  /*1d760*/  ISETP.NE.OR P4, PT, R0.reuse, RZ, P4 ;  /* 0x000000ff0000720c */ /* 0x040fe20002785670 */
[----:B------:R-:W-:Y:S01]  /*1d770*/  USEL UR7, UR7, URZ, !UP3 ;  /* 0x0000003f07077287 */ /* 0x000fe2000d800000 */
[C---:B------:R-:W-:Y:S01]  /*1d780*/  ISETP.NE.OR P3, PT, R0.reuse, RZ, P3 ;  /* 0x000000ff0000720c */ /* 0x040fe20001f65670 */
[----:B------:R-:W-:Y:S01]  /*1d790*/  UIMAD UR5, UR29, UR5, UR6 ;  /* 0x000000051d0572a4 */ /* 0x000fe2000f8e0206 */
[C---:B------:R-:W-:Y:S01]  /*1d7a0*/  ISETP.NE.OR P2, PT, R0.reuse, RZ, P2 ;  /* 0x000000ff0000720c */ /* 0x040fe20001745670 */
[----:B------:R-:W-:Y:S01]  /*1d7b0*/  UIMAD UR6, UR33, UR12, URZ ;  /* 0x0000000c210672a4 */ /* 0x000fe2000f8e023f */
[C---:B------:R-:W-:Y:S01]  /*1d7c0*/  ISETP.NE.OR P1, PT, R0.reuse, RZ, P1 ;  /* 0x000000ff0000720c */ /* 0x040fe20000f25670 */
[----:B------:R-:W-:Y:S01]  /*1d7d0*/  IMAD.SHL.U32 R0, R0, 0x8, RZ ;  /* 0x0000000800007824 */ /* 0x000fe200078e00ff */
[----:B------:R-:W-:Y:S01]  /*1d7e0*/  UIMAD UR11, UR29, UR11, UR7 ;  /* 0x0000000b1d0b72a4 */ /* 0x000fe2000f8e0207 */
[----:B------:R-:W-:Y:S03]  /*1d7f0*/  BSSY B0, `(.L_x_656) ;  /* 0x0000018000007945 */ /* 0x000fe60003800000 */
[C---:B------:R-:W-:Y:S01]  /*1d800*/  ISETP.GE.AND P5, PT, R0.reuse, UR4, PT ;  /* 0x0000000400007c0c */ /* 0x040fe2000bfa6270 */
[----:B------:R-:W-:Y:S01]  /*1d810*/  USHF.R.S32.HI UR4, URZ, 0x1f, UR6 ;  /* 0x0000001f3f047899 */ /* 0x000fe20008011406 */
[----:B------:R-:W-:Y:S01]  /*1d820*/  IADD3 R2, P0, R0, UR10, RZ ;  /* 0x0000000a00027c10 */ /* 0x000fe2000ff1e0ff */
[----:B------:R-:W-:Y:S01]  /*1d830*/  USHF.R.S32.HI UR7, URZ, 0x1f, UR11 ;  /* 0x0000001f3f077899 */ /* 0x000fe2000801140b */
[----:B------:R-:W-:Y:S01]  /*1d840*/  ISETP.GE.OR P6, PT, R8, UR15, P5 ;  /* 0x0000000f08007c0c */ /* 0x000fe2000afc6670 */
[----:B------:R-:W-:Y:S01]  /*1d850*/  UIADD3 UR6, UP1, UP0, UR6, UR18, UR11 ;  /* 0x0000001206067290 */ /* 0x000fe2000f83e00b */
[----:B------:R-:W-:-:S02]  /*1d860*/  LEA.HI.X.SX32 R3, R0, UR9, 0x1, P0 ;  /* 0x0000000900037c11 */ /* 0x000fc400080f0eff */
[----:B------:R-:W-:Y:S01]  /*1d870*/  ISETP.GE.OR P0, PT, R14, UR15, P5 ;  /* 0x0000000f0e007c0c */ /* 0x000fe2000af06670 */
[----:B------:R-:W-:Y:S01]  /*1d880*/  UIADD3.X UR18, UR4, UR19, UR7, UP1, UP0 ;  /* 0x0000001304127290 */ /* 0x000fe20008fe0407 */
[----:B------:R-:W-:-:S04]  /*1d890*/  IMAD.WIDE.U32 R6, R6, UR29, R2 ;  /* 0x0000001d06067c25 */ /* 0x000fc8000f8e0002 */
[----:B------:R-:W-:Y:S02]  /*1d8a0*/  VIADD R5, R7, UR5 ;  /* 0x0000000507057c36 */ /* 0x000fe40008000000 */
[----:B------:R-:W-:Y:S01]  /*1d8b0*/  IMAD.WIDE R2, R4, 0x80, R8 ;  /* 0x0000008004027825 */ /* 0x000fe200078e0208 */
        /* <DEDUP_REMOVED lines=11> */
.L_x_657:
[----:B------:R-:W-:Y:S05]  /*1d970*/  BSYNC B0 ;  /* 0x0000000000007941 */ /* 0x000fea0003800000 */
.L_x_656:
        /* <DEDUP_REMOVED lines=17> */
.L_x_659:
[----:B------:R-:W-:Y:S05]  /*1da90*/  BSYNC B0 ;  /* 0x0000000000007941 */ /* 0x000fea0003800000 */
.L_x_658:
        /* <DEDUP_REMOVED lines=15> */
.L_x_661:
[----:B------:R-:W-:Y:S05]  /*1db90*/  BSYNC B0 ;  /* 0x0000000000007941 */ /* 0x000fea0003800000 */
.L_x_660:
        /* <DEDUP_REMOVED lines=14> */
.L_x_663:
[----:B------:R-:W-:Y:S05]  /*1dc80*/  BSYNC B0 ;  /* 0x0000000000007941 */ /* 0x000fea0003800000 */
.L_x_662:
[----:B------:R-:W-:Y:S04]  /*1dc90*/  BSSY B0, `(.L_x_664) ;  /* 0x000000a000007945 */ /* 0x000fe80003800000 */
[----:B------:R-:W-:Y:S05]  /*1dca0*/  @P4 BRA `(.L_x_665) ;  /* 0x0000000000204947 */ /* 0x000fea0003800000 */
[----:B------:R-:W-:Y:S01]  /*1dcb0*/  IMAD R0, R8, UR12, RZ ;  /* 0x0000000c08007c24 */ /* 0x000fe2000f8e02ff */
[----:B------:R-:W-:-:S04]  /*1dcc0*/  ULDC.64 UR4, c[0x0][0x2b0] ;  /* 0x0000ac0000047ab9 */ /* 0x000fc80000000a00 */
[----:B----4-:R-:W-:-:S04]  /*1dcd0*/  IADD3 R3, P0, R0, UR6, RZ ;  /* 0x0000000600037c10 */ /* 0x010fc8000ff1e0ff */
[----:B------:R-:W-:Y:S02]  /*1dce0*/  LEA.HI.X.SX32 R0, R0, UR18, 0x1, P0 ;  /* 0x0000001200007c11 */ /* 0x000fe400080f0eff */
[----:B------:R-:W-:-:S04]  /*1dcf0*/  LEA R2, P0, R3, UR4, 0x2 ;  /* 0x0000000403027c11 */ /* 0x000fc8000f8010ff */
[----:B------:R-:W-:Y:S01]  /*1dd00*/  LEA.HI.X R3, R3, UR5, R0, 0x2, P0 ;  /* 0x0000000503037c11 */ /* 0x000fe200080f1400 */
[----:B------:R-:W-:-:S05]  /*1dd10*/  IMAD.MOV.U32 R0, RZ, RZ, 0x7f800000 ;  /* 0x7f800000ff007424 */ /* 0x000fca00078e00ff */
[----:B------:R4:W-:Y:S03]  /*1dd20*/  STG.E desc[UR20][R2.64], R0 ;  /* 0x0000000002007986 */ /* 0x0009e6000c101914 */
.L_x_665:
[----:B------:R-:W-:Y:S05]  /*1dd30*/  BSYNC B0 ;  /* 0x0000000000007941 */ /* 0x000fea0003800000 */
.L_x_664:
[----:B------:R-:W-:Y:S04]  /*1dd40*/  BSSY B0, `(.L_x_666) ;  /* 0x000000a000007945 */ /* 0x000fe80003800000 */
[----:B------:R-:W-:Y:S05]  /*1dd50*/  @P3 BRA `(.L_x_667) ;  /* 0x0000000000203947 */ /* 0x000fea0003800000 */
[----:B----4-:R-:W-:Y:S01]  /*1dd60*/  IMAD R0, R14, UR12, RZ ;  /* 0x0000000c0e007c24 */ /* 0x010fe2000f8e02ff */
[----:B------:R-:W-:-:S04]  /*1dd70*/  ULDC.64 UR4, c[0x0][0x2b0] ;  /* 0x0000ac0000047ab9 */ /* 0x000fc80000000a00 */
[----:B------:R-:W-:-:S04]  /*1dd80*/  IADD3 R3, P0, R0, UR6, RZ ;  /* 0x0000000600037c10 */ /* 0x000fc8000ff1e0ff */
[----:B------:R-:W-:Y:S02]  /*1dd90*/  LEA.HI.X.SX32 R0, R0, UR18, 0x1, P0 ;  /* 0x0000001200007c11 */ /* 0x000fe400080f0eff */
[----:B------:R-:W-:-:S04]  /*1dda0*/  LEA R2, P0, R3, UR4, 0x2 ;  /* 0x0000000403027c11 */ /* 0x000fc8000f8010ff */
[----:B------:R-:W-:Y:S01]  /*1ddb0*/  LEA.HI.X R3, R3, UR5, R0, 0x2, P0 ;  /* 0x0000000503037c11 */ /* 0x000fe200080f1400 */
[----:B------:R-:W-:-:S05]  /*1ddc0*/  IMAD.MOV.U32 R0, RZ, RZ, 0x7f800000 ;  /* 0x7f800000ff007424 */ /* 0x000fca00078e00ff */
[----:B------:R4:W-:Y:S03]  /*1ddd0*/  STG.E desc[UR20][R2.64], R0 ;  /* 0x0000000002007986 */ /* 0x0009e6000c101914 */
.L_x_667:
[----:B------:R-:W-:Y:S05]  /*1dde0*/  BSYNC B0 ;  /* 0x0000000000007941 */ /* 0x000fea0003800000 */
.L_x_666:
        /* <DEDUP_REMOVED lines=10> */
.L_x_669:
[----:B------:R-:W-:Y:S05]  /*1de90*/  BSYNC B0 ;  /* 0x0000000000007941 */ /* 0x000fea0003800000 */
.L_x_668:
[----:B------:R-:W-:Y:S05]  /*1dea0*/  @P1 EXIT ;  /* 0x000000000000194d */ /* 0x000fea0003800000 */
[----:B----4-:R-:W-:Y:S01]  /*1deb0*/  IMAD R0, R16, UR12, RZ ;  /* 0x0000000c10007c24 */ /* 0x010fe2000f8e02ff */
        /* <DEDUP_REMOVED lines=8> */
.L_x_670:
        /* <DEDUP_REMOVED lines=12> */
.L_x_1318:


//--------------------- .text._ZN5flash16flash_fwd_kernelI23Flash_fwd_kernel_traitsILi32ELi128ELi128ELi4ELb0ELb0EN7cutlass10bfloat16_tE19Flash_kernel_traitsILi32ELi128ELi128ELi4ES3_EELb0ELb0ELb0ELb0ELb0ELb0ELb1ELb0EEEvNS_16Flash_fwd_paramsE --------------------------
	.section	.text._ZN5flash16flash_fwd_kernelI23Flash_fwd_kernel_traitsILi32ELi128ELi128ELi4ELb0ELb0EN7cutlass10bfloat16_tE19Flash_kernel_traitsILi32ELi128ELi128ELi4ES3_EELb0ELb0ELb0ELb0ELb0ELb0ELb1ELb0EEEvNS_16Flash_fwd_paramsE,"ax",@progbits
	.align	128
        .global         _ZN5flash16flash_fwd_kernelI23Flash_fwd_kernel_traitsILi32ELi128ELi128ELi4ELb0ELb0EN7cutlass10bfloat16_tE19Flash_kernel_traitsILi32ELi128ELi128ELi4ES3_EELb0ELb0ELb0ELb0ELb0ELb0ELb1ELb0EEEvNS_16Flash_fwd_paramsE
        .type           _ZN5flash16flash_fwd_kernelI23Flash_fwd_kernel_traitsILi32ELi128ELi128ELi4ELb0ELb0EN7cutlass10bfloat16_tE19Flash_kernel_traitsILi32ELi128ELi128ELi4ES3_EELb0ELb0ELb0ELb0ELb0ELb0ELb1ELb0EEEvNS_16Flash_fwd_paramsE,@function
        .size           _ZN5flash16flash_fwd_kernelI23Flash_fwd_kernel_traitsILi32ELi128ELi128ELi4ELb0ELb0EN7cutlass10bfloat16_tE19Flash_kernel_traitsILi32ELi128ELi128ELi4ES3_EELb0ELb0ELb0ELb0ELb0ELb0ELb1ELb0EEEvNS_16Flash_fwd_paramsE,(.L_x_1319 - _ZN5flash16flash_fwd_kernelI23Flash_fwd_kernel_traitsILi32ELi128ELi128ELi4ELb0ELb0EN7cutlass10bfloat16_tE19Flash_kernel_traitsILi32ELi128ELi128ELi4ES3_EELb0ELb0ELb0ELb0ELb0ELb0ELb1ELb0EEEvNS_16Flash_fwd_paramsE)
        .other          _ZN5flash16flash_fwd_kernelI23Flash_fwd_kernel_traitsILi32ELi128ELi128ELi4ELb0ELb0EN7cutlass10bfloat16_tE19Flash_kernel_traitsILi32ELi128ELi128ELi4ES3_EELb0ELb0ELb0ELb0ELb0ELb0ELb1ELb0EEEvNS_16Flash_fwd_paramsE,@"STO_CUDA_ENTRY STV_DEFAULT"
_ZN5flash16flash_fwd_kernelI23Flash_fwd_kernel_traitsILi32ELi128ELi128ELi4ELb0ELb0EN7cutlass10bfloat16_tE19Flash_kernel_traitsILi32ELi128ELi128ELi4ES3_EELb0ELb0ELb0ELb0ELb0ELb0ELb1ELb0EEEvNS_16Flash_fwd_paramsE:
.text._ZN5flash16flash_fwd_kernelI23Flash_fwd_kernel_traitsILi32ELi128ELi128ELi4ELb0ELb0EN7cutlass10bfloat16_tE19Flash_kernel_traitsILi32ELi128ELi128ELi4ES3_EELb0ELb0ELb0ELb0ELb0ELb0ELb1ELb0EEEvNS_16Flash_fwd_paramsE:
        /* <DEDUP_REMOVED lines=41> */
.L_x_671:
[----:B-1----:R-:W1:Y:S02]  /*0290*/  LDC R4, c[0x0][0x2c8] ;  /* 0x0000b200ff047b82 */ /* 0x002e640000000800 */
.L_x_672:
        /* <DEDUP_REMOVED lines=22> */
[----:B------:R-:W-:Y:S01]  /*0400*/  IMAD.IADD R36, R12, 0x1, -R25 ;  /* 0x000000010c247824 */ /* 0x000fe200078e0a19 */
[----:B------:R-:W-:Y:S01]  /*0410*/  SHF.R.S32.HI R12, RZ, 0x1f, R117 ;  /* 0x0000001fff0c7819 */ /* 0x000fe20000011475 */
[----:B------:R-:W-:Y:S01]  /*0420*/  IMAD.MOV.U32 R209, RZ, RZ, R33 ;  /* 0x000000ffffd17224 */ /* 0x000fe200078e0021 */
[----:B------:R-:W-:Y:S02]  /*0430*/  ISETP.NE.AND P1, PT, R24, -0x1, PT ;  /* 0xffffffff1800780c */ /* 0x000fe40003f25270 */
[CC--:B------:R-:W-:Y:S01]  /*0440*/  LEA.HI R7, R12.reuse, R117.reuse, RZ, 0x2 ;  /* 0x000000750c077211 */ /* 0x0c0fe200078f10ff */
[----:B------:R2:W-:Y:S01]  /*0450*/  STL [R1+0x74], R36 ;  /* 0x0000742401007387 */ /* 0x0005e20000100800 */
[CC--:B------:R-:W-:Y:S02]  /*0460*/  LEA.HI R26, R12.reuse, R117.reuse, RZ, 0x3 ;  /* 0x000000750c1a7211 */ /* 0x0c0fe400078f18ff */
[----:B------:R-:W-:-:S02]  /*0470*/  LEA.HI R5, R12, R117, RZ, 0x4 ;  /* 0x000000750c057211 */ /* 0x000fc400078f20ff */
[----:B------:R-:W-:Y:S02]  /*0480*/  SHF.R.S32.HI R22, RZ, 0x3, R26 ;  /* 0x00000003ff167819 */ /* 0x000fe4000001141a */
[----:B------:R-:W-:Y:S02]  /*0490*/  IABS R4, R30 ;  /* 0x0000001e00047213 */ /* 0x000fe40000000000 */
[----:B------:R-:W-:Y:S01]  /*04a0*/  SHF.R.S32.HI R6, RZ, 0x4, R5 ;  /* 0x00000004ff067819 */ /* 0x000fe20000011405 */
[----:B------:R-:W3:Y:S01]  /*04b0*/  @P1 LDC.64 R18, c[0x0][0x240] ;  /* 0x00009000ff121b82 */ /* 0x000ee20000000a00 */
[----:B------:R-:W-:Y:S01]  /*04c0*/  ISETP.NE.AND P0, PT, R14, -0x1, PT ;  /* 0xffffffff0e00780c */ /* 0x000fe20003f05270 */
[----:B------:R-:W-:Y:S01]  /*04d0*/  IMAD.MOV.U32 R15, RZ, RZ, R4 ;  /* 0x000000ffff0f7224 */ /* 0x000fe200078e0004 */
[----:B------:R-:W-:Y:S02]  /*04e0*/  LEA.HI R4, R5, R6, RZ, 0x1 ;  /* 0x0000000605047211 */ /* 0x000fe400078f08ff */
[----:B------:R-:W-:-:S02]  /*04f0*/  SHF.R.S32.HI R10, RZ, 0x2, R7 ;  /* 0x00000002ff0a7819 */ /* 0x000fc40000011407 */
[----:B-1----:R-:W-:Y:S01]  /*0500*/  IABS R0, R31 ;  /* 0x0000001f00007213 */ /* 0x002fe20000000000 */
[----:B------:R-:W1:Y:S01]  /*0510*/  @!P1 LDC.64 R16, c[0x0][0x228] ;  /* 0x00008a00ff109b82 */ /* 0x000e620000000a00 */
[----:B------:R-:W-:Y:S02]  /*0520*/  SHF.R.S32.HI R11, RZ, 0x1f, R10 ;  /* 0x0000001fff0b7819 */ /* 0x000fe4000001140a */
[----:B------:R-:W-:Y:S01]  /*0530*/  LEA.HI R202, R12, R117, RZ, 0x5 ;  /* 0x000000750cca7211 */ /* 0x000fe200078f28ff */
[----:B------:R-:W-:Y:S02]  /*0540*/  IMAD.MOV.U32 R23, RZ, RZ, R0 ;  /* 0x000000ffff177224 */ /* 0x000fe400078e0000 */
[----:B------:R-:W-:Y:S01]  /*0550*/  IMAD.WIDE R34, R27, 0x80, R10 ;  /* 0x000000801b227825 */ /* 0x000fe200078e020a */
[----:B------:R-:W-:Y:S01]  /*0560*/  SHF.R.S32.HI R28, RZ, 0x5, R202 ;  /* 0x00000005ff1c7819 */ /* 0x000fe200000114ca */
[----:B------:R-:W4:Y:S01]  /*0570*/  I2F.RP R2, R23 ;  /* 0x0000001700027306 */ /* 0x000f220000209400 */
[----:B------:R-:W5:Y:S08]  /*0580*/  @P0 LDC.64 R112, c[0x0][0x250] ;  /* 0x00009400ff700b82 */ /* 0x000f700000000a00 */
[----:B------:R-:W2:Y:S01]  /*0590*/  @P0 LDC.64 R44, c[0x0][0x248] ;  /* 0x00009200ff2c0b82 */ /* 0x000ea20000000a00 */
        /* <DEDUP_REMOVED lines=30> */
[----:B------:R-:W-:Y:S02]  /*0780*/  LEA.HI R21, R0, R0, RZ, 0x1 ;  /* 0x0000000000157211 */ /* 0x000fe400078f08ff */
[----:B------:R-:W-:Y:S01]  /*0790*/  SHF.R.S32.HI R12, RZ, 0x1f, R0 ;  /* 0x0000001fff0c7819 */ /* 0x000fe20000011400 */
[----:B------:R-:W-:Y:S01]  /*07a0*/  IMAD R6, R28, 0x8, R2 ;  /* 0x000000081c067824 */ /* 0x000fe200078e0202 */
[----:B------:R-:W-:Y:S01]  /*07b0*/  LOP3.LUT R5, R21, 0x7fffffe, RZ, 0xc0, !PT ;  /* 0x07fffffe15057812 */ /* 0x000fe200078ec0ff */
[----:B---3--:R-:W-:Y:S01]  /*07c0*/  @P1 IMAD.WIDE.U32 R2, R24, R18, RZ ;  /* 0x0000001218021225 */ /* 0x008fe200078e00ff */
[----:B------:R-:W-:-:S02]  /*07d0*/  @!P1 SHF.R.S32.HI R7, RZ, 0x1f, R29 ;  /* 0x0000001fff079819 */ /* 0x000fc4000001141d */
[----:B------:R-:W-:Y:S01]  /*07e0*/  LEA.HI R27, R12, R0, RZ, 0x3 ;  /* 0x000000000c1b7211 */ /* 0x000fe200078f18ff */
[----:B------:R-:W-:Y:S01]  /*07f0*/  @P1 IMAD R19, R24, R19, R3 ;  /* 0x0000001318131224 */ /* 0x000fe200078e0203 */
[----:B------:R-:W-:Y:S01]  /*0800*/  LOP3.LUT R3, R30, R31, RZ, 0x3c, !PT ;  /* 0x0000001f1e037212 */ /* 0x000fe200078e3cff */
[----:B------:R-:W-:Y:S01]  /*0810*/  IMAD.IADD R138, R0, 0x1, -R5 ;  /* 0x00000001008a7824 */ /* 0x000fe200078e0a05 */
[----:B------:R-:W-:Y:S01]  /*0820*/  @P0 IADD3 R5, R8, R14, RZ ;  /* 0x0000000e08050210 */ /* 0x000fe20007ffe0ff */
[----:B------:R-:W-:Y:S01]  /*0830*/  @!P2 IMAD.IADD R4, R4, 0x1, -R23 ;  /* 0x000000010404a824 */ /* 0x000fe200078e0a17 */
[----:B------:R-:W-:Y:S01]  /*0840*/  LEA R196, R6, R9, 0x5 ;  /* 0x0000000906c47211 */ /* 0x000fe200078e28ff */
[----:B------:R-:W-:Y:S01]  /*0850*/  @P0 IMAD.IADD R0, R8, 0x1, R14 ;  /* 0x0000000108000824 */ /* 0x000fe200078e020e */
[----:B------:R-:W-:Y:S01]  /*0860*/  ISETP.GE.AND P4, PT, R3, RZ, PT ;  /* 0x000000ff0300720c */ /* 0x000fe20003f86270 */
[----:B-1----:R-:W-:Y:S01]  /*0870*/  @!P1 IMAD R7, R7, R16, RZ ;  /* 0x0000001007079224 */ /* 0x002fe200078e02ff */
[----:B------:R-:W-:Y:S01]  /*0880*/  ISETP.GE.U32.AND P5, PT, R4, R23, PT ;  /* 0x000000170400720c */ /* 0x000fe20003fa6070 */
[----:B------:R-:W-:-:S02]  /*0890*/  @P1 IMAD.MOV.U32 R15, RZ, RZ, R2 ;  /* 0x000000ffff0f1224 */ /* 0x000fc400078e0002 */
[C---:B-----5:R-:W-:Y:S02]  /*08a0*/  @P0 IMAD R9, R0.reuse, R113, RZ ;  /* 0x0000007100090224 */ /* 0x060fe400078e02ff */
[----:B------:R-:W-:-:S04]  /*08b0*/  @P0 IMAD.WIDE.U32 R2, R0, R112, RZ ;  /* 0x0000007000020225 */ /* 0x000fc800078e00ff */
[----:B------:R-:W-:Y:S01]  /*08c0*/  @!P1 IMAD R12, R29, R17, R7 ;  /* 0x000000111d0c9224 */ /* 0x000fe200078e0207 */
[----:B------:R-:W-:Y:S01]  /*08d0*/  @P0 MOV R23, R2 ;  /* 0x0000000200170202 */ /* 0x000fe20000000f00 */
[----:B--2---:R-:W-:Y:S02]  /*08e0*/  @P0 IMAD R0, R5, R45, RZ ;  /* 0x0000002d05000224 */ /* 0x004fe400078e02ff */
[----:B------:R-:W-:-:S04]  /*08f0*/  @!P1 IMAD.WIDE.U32 R6, R29, R16, RZ ;  /* 0x000000101d069225 */ /* 0x000fc800078e00ff */
[----:B------:R-:W-:-:S04]  /*0900*/  @P0 IMAD.WIDE.U32 R4, R5, R44, RZ ;  /* 0x0000002c05040225 */ /* 0x000fc800078e00ff */
[----:B------:R-:W-:Y:S02]  /*0910*/  @!P1 IMAD.IADD R19, R7, 0x1, R12 ;  /* 0x0000000107139824 */ /* 0x000fe400078e020c */
[----:B------:R-:W-:Y:S02]  /*0920*/  @!P1 IMAD.MOV.U32 R15, RZ, RZ, R6 ;  /* 0x000000ffff0f9224 */ /* 0x000fe400078e0006 */
[----:B------:R-:W-:Y:S02]  /*0930*/  @P0 IMAD.IADD R24, R3, 0x1, R9 ;  /* 0x0000000103180824 */ /* 0x000fe400078e0209 */
[----:B------:R-:W-:Y:S02]  /*0940*/  @P0 IMAD.IADD R18, R5, 0x1, R0 ;  /* 0x0000000105120824 */ /* 0x000fe400078e0200 */
[----:B------:R-:W-:Y:S01]  /*0950*/  @P0 IMAD.MOV.U32 R17, RZ, RZ, R4 ;  /* 0x000000ffff110224 */ /* 0x000fe200078e0004 */
[----:B----4-:R-:W-:Y:S06]  /*0960*/  @P0 BRA `(.L_x_674) ;  /* 0x0000000000340947 */ /* 0x010fec0003800000 */
        /* <DEDUP_REMOVED lines=13> */
.L_x_674:
        /* <DEDUP_REMOVED lines=14> */
.L_x_675:
[----:B------:R-:W1:Y:S01]  /*0b20*/  S2UR UR4, SR_CgaCtaId ;  /* 0x00000000000479c3 */ /* 0x000e620000008800 */
[C---:B------:R-:W-:Y:S01]  /*0b30*/  VIADD R33, R10.reuse, 0x20 ;  /* 0x000000200a217836 */ /* 0x040fe20000000000 */
[----:B------:R-:W-:Y:S01]  /*0b40*/  SHF.R.S32.HI R209, RZ, 0x1f, R208 ;  /* 0x0000001fffd17819 */ /* 0x000fe200000114d0 */
[----:B------:R-:W-:Y:S01]  /*0b50*/  VIADD R32, R10, 0x40 ;  /* 0x000000400a207836 */ /* 0x000fe20000000000 */
        /* <DEDUP_REMOVED lines=53> */
.L_x_677:
[----:B------:R-:W-:Y:S05]  /*0eb0*/  BSYNC B0 ;  /* 0x0000000000007941 */ /* 0x000fea0003800000 */
.L_x_676:
        /* <DEDUP_REMOVED lines=22> */
.L_x_679:
[----:B------:R-:W-:Y:S05]  /*1020*/  BSYNC B0 ;  /* 0x0000000000007941 */ /* 0x000fea0003800000 */
.L_x_678:
        /* <DEDUP_REMOVED lines=22> */
.L_x_681:
[----:B------:R-:W-:Y:S05]  /*1190*/  BSYNC B0 ;  /* 0x0000000000007941 */ /* 0x000fea0003800000 */
.L_x_680:
        /* <DEDUP_REMOVED lines=22> */
.L_x_683:
[----:B------:R-:W-:Y:S05]  /*1300*/  BSYNC B0 ;  /* 0x0000000000007941 */ /* 0x000fea0003800000 */
.L_x_682:
[----:B------:R-:W-:Y:S01]  /*1310*/  IMAD.SHL.U32 R16, R22, 0x8, RZ ;  /* 0x0000000816107824 */ /* 0x000fe200078e00ff */
        /* <DEDUP_REMOVED lines=10> */
[CC--:B------:R-:W-:Y:S01]  /*13c0*/  ISETP.GE.AND P2, PT, R10.reuse, R14.reuse, PT ;  /* 0x0000000e0a00720c */ /* 0x0c0fe20003f46270 */
[C---:B------:R-:W-:Y:S01]  /*13d0*/  IMAD R7, R10.reuse, R45, R0 ;  /* 0x0000002d0a077224 */ /* 0x040fe200078e0200 */
[C---:B------:R-:W-:Y:S01]  /*13e0*/  ISETP.GE.AND P3, PT, R10.reuse, R14, PT ;  /* 0x0000000e0a00720c */ /* 0x040fe20003f66270 */
[----:B------:R-:W-:Y:S01]  /*13f0*/  IMAD R11, R10, R113, R8 ;  /* 0x000000710a0b7224 */ /* 0x000fe200078e0208 */
[----:B------:R-:W-:Y:S01]  /*1400*/  LOP3.LUT R0, R2, 0xc0, RZ, 0xc0, !PT ;  /* 0x000000c002007812 */ /* 0x000fe200078ec0ff */
[----:B------:R-:W-:Y:S01]  /*1410*/  IMAD.WIDE.U32 R2, R10, R112, R208 ;  /* 0x000000700a027225 */ /* 0x000fe200078e00d0 */
[----:B------:R-:W-:Y:S01]  /*1420*/  SHF.R.S32.HI R8, RZ, 0x1f, R13 ;  /* 0x0000001fff087819 */ /* 0x000fe2000001140d */
[----:B------:R-:W-:Y:S01]  /*1430*/  BSSY B0, `(.L_x_684) ;  /* 0x0000031000007945 */ /* 0x000fe20003800000 */
[----:B------:R-:W-:-:S02]  /*1440*/  IADD3.X R7, R18, R5, R7, P0, !PT ;  /* 0x0000000512077210 */ /* 0x000fc400007fe407 */
[----:B------:R-:W-:Y:S02]  /*1450*/  LOP3.LUT R10, R0, 0x8, R16, 0xf8, !PT ;  /* 0x00000008000a7812 */ /* 0x000fe400078ef810 */
[----:B------:R-:W-:Y:S01]  /*1460*/  SHF.R.U32.HI R5, RZ, 0x3, R0 ;  /* 0x00000003ff057819 */ /* 0x000fe20000011600 */
[----:B------:R-:W-:Y:S01]  /*1470*/  IMAD R0, R8, UR6, RZ ;  /* 0x0000000608007c24 */ /* 0x000fe2000f8e02ff */
[----:B------:R-:W-:Y:S01]  /*1480*/  IADD3 R4, P0, R23, R2, RZ ;  /* 0x0000000217047210 */ /* 0x000fe20007f1e0ff */
[C---:B------:R-:W-:Y:S01]  /*1490*/  IMAD.WIDE.U32 R30, R13.reuse, UR6, R6 ;  /* 0x000000060d1e7c25 */ /* 0x040fe2000f8e0006 */
[----:B------:R-:W-:Y:S02]  /*14a0*/  LOP3.LUT R15, R10, R5, RZ, 0x3c, !PT ;  /* 0x000000050a0f7212 */ /* 0x000fe400078e3cff */
[----:B------:R-:W-:Y:S01]  /*14b0*/  IADD3.X R5, R24, R3, R11, P0, !PT ;  /* 0x0000000318057210 */ /* 0x000fe200007fe40b */
[----:B------:R-:W-:Y:S01]  /*14c0*/  IMAD R3, R13, UR7, R0 ;  /* 0x000000070d037c24 */ /* 0x000fe2000f8e0200 */
[----:B------:R-:W-:Y:S01]  /*14d0*/  ULDC.64 UR6, c[0x0][0x268] ;  /* 0x00009a0000067ab9 */ /* 0x000fe20000000a00 */
[----:B------:R-:W-:Y:S01]  /*14e0*/  MOV R206, R30 ;  /* 0x0000001e00ce7202 */ /* 0x000fe20000000f00 */
[----:B------:R3:W-:Y:S01]  /*14f0*/  STL.64 [R1+0x58], R30 ;  /* 0x0000581e01007387 */ /* 0x0007e20000100a00 */
[----:B------:R-:W-:Y:S01]  /*1500*/  IMAD.IADD R207, R31, 0x1, R3 ;  /* 0x000000011fcf7824 */ /* 0x000fe200078e0203 */
[----:B------:R-:W-:Y:S01]  /*1510*/  LOP3.LUT R9, R9, 0xfffffffc, RZ, 0xc0, !PT ;  /* 0xfffffffc09097812 */ /* 0x000fe200078ec0ff */
[----:B------:R-:W-:Y:S01]  /*1520*/  IMAD.WIDE.U32 R16, R13, UR6, R4 ;  /* 0x000000060d107c25 */ /* 0x000fe2000f8e0004 */
[----:B------:R-:W-:-:S02]  /*1530*/  SHF.L.U64.HI R137, R44, 0x7, R45 ;  /* 0x000000072c897819 */ /* 0x000fc4000001022d */
[----:B------:R3:W-:Y:S01]  /*1540*/  STL.64 [R1+0x48], R206 ;  /* 0x000048ce01007387 */ /* 0x0007e20000100a00 */
[----:B------:R-:W-:Y:S01]  /*1550*/  IMAD.IADD R21, R12, 0x1, -R9 ;  /* 0x000000010c157824 */ /* 0x000fe200078e0a09 */
[----:B------:R-:W-:Y:S01]  /*1560*/  SHF.R.S32.HI R9, RZ, 0x1f, R46 ;  /* 0x0000001fff097819 */ /* 0x000fe2000001142e */
[----:B------:R-:W-:Y:S01]  /*1570*/  IMAD R2, R8, UR6, RZ ;  /* 0x0000000608027c24 */ /* 0x000fe2000f8e02ff */
[----:B------:R3:W-:Y:S01]  /*1580*/  STL.64 [R1+0x50], R16 ;  /* 0x0000501001007387 */ /* 0x0007e20000100a00 */
[----:B------:R-:W-:Y:S01]  /*1590*/  SHF.L.U32 R114, R44, 0x7, RZ ;  /* 0x000000072c727819 */ /* 0x000fe200000006ff */
[----:B------:R-:W-:Y:S01]  /*15a0*/  IMAD R0, R137, R46, RZ ;  /* 0x0000002e89007224 */ /* 0x000fe200078e02ff */
[-C--:B------:R-:W-:Y:S01]  /*15b0*/  ISETP.GE.AND P1, PT, R33, R14.reuse, PT ;  /* 0x0000000e2100720c */ /* 0x080fe20003f26270 */
[----:B------:R-:W-:Y:S01]  /*15c0*/  IMAD R12, R13, UR7, R2 ;  /* 0x000000070d0c7c24 */ /* 0x000fe2000f8e0202 */
[-C--:B------:R-:W-:Y:S01]  /*15d0*/  ISETP.GE.AND P4, PT, R32, R14.reuse, PT ;  /* 0x0000000e2000720c */ /* 0x080fe20003f86270 */
[----:B------:R-:W-:Y:S01]  /*15e0*/  IMAD.SHL.U32 R6, R21, 0x40, RZ ;  /* 0x0000004015067824 */ /* 0x000fe200078e00ff */
[----:B------:R-:W-:Y:S01]  /*15f0*/  ISETP.GE.AND P5, PT, R29, R14, PT ;  /* 0x0000000e1d00720c */ /* 0x000fe20003fa6270 */
[----:B------:R-:W-:-:S02]  /*1600*/  IMAD R0, R9, R114, R0 ;  /* 0x0000007209007224 */ /* 0x000fc400078e0200 */
[----:B------:R-:W-:Y:S01]  /*1610*/  IMAD.WIDE.U32 R2, R46, R114, R206 ;  /* 0x000000722e027225 */ /* 0x000fe200078e00ce */
[----:B------:R-:W-:-:S03]  /*1620*/  LOP3.LUT R8, R6, 0xc0, RZ, 0xc0, !PT ;  /* 0x000000c006087812 */ /* 0x000fc600078ec0ff */
[----:B------:R-:W-:Y:S01]  /*1630*/  IMAD R11, R25, 0x8, R19 ;  /* 0x00000008190b7824 */ /* 0x000fe200078e0213 */
[----:B------:R-:W-:Y:S01]  /*1640*/  IADD3 R5, R3, R0, RZ ;  /* 0x0000000003057210 */ /* 0x000fe20007ffe0ff */
        /* <DEDUP_REMOVED lines=15> */
.L_x_685:
[----:B------:R-:W-:Y:S05]  /*1740*/  BSYNC B0 ;  /* 0x0000000000007941 */ /* 0x000fea0003800000 */
.L_x_684:
        /* <DEDUP_REMOVED lines=19> */
.L_x_687:
[----:B------:R-:W-:Y:S05]  /*1880*/  BSYNC B0 ;  /* 0x0000000000007941 */ /* 0x000fea0003800000 */
.L_x_686:
        /* <DEDUP_REMOVED lines=15> */
.L_x_689:
[----:B------:R-:W-:Y:S05]  /*1980*/  BSYNC B0 ;  /* 0x0000000000007941 */ /* 0x000fea0003800000 */
.L_x_688:
        /* <DEDUP_REMOVED lines=17> */
.L_x_691:
[----:B------:R-:W-:Y:S05]  /*1aa0*/  BSYNC B0 ;  /* 0x0000000000007941 */ /* 0x000fea0003800000 */
.L_x_690:
        /* <DEDUP_REMOVED lines=43> */
.L_x_693:
[----:B------:R-:W-:Y:S05]  /*1d60*/  BSYNC B0 ;  /* 0x0000000000007941 */ /* 0x000fea0003800000 */
.L_x_692:
        /* <DEDUP_REMOVED lines=16> */
.L_x_695:
[----:B------:R-:W-:Y:S05]  /*1e70*/  BSYNC B0 ;  /* 0x0000000000007941 */ /* 0x000fea0003800000 */
.L_x_694:
        /* <DEDUP_REMOVED lines=16> */
.L_x_697:
[----:B------:R-:W-:Y:S05]  /*1f80*/  BSYNC B0 ;  /* 0x0000000000007941 */ /* 0x000fea0003800000 */
.L_x_696:
        /* <DEDUP_REMOVED lines=17> */
.L_x_699:
[----:B------:R-:W-:Y:S05]  /*20a0*/  BSYNC B0 ;  /* 0x0000000000007941 */ /* 0x000fea0003800000 */
.L_x_698:
[----:B---3--:R-:W-:Y:S01]  /*20b0*/  LDSM.16.M88.4 R16, [R186] ;  /* 0x00000000ba10783b */ /* 0x008fe20000000200 */
[----:B------:R-:W-:Y:S01]  /*20c0*/  LOP3.LUT P0, RZ, R22, 0x2, RZ, 0xc0, !PT ;  /* 0x0000000216ff7812 */ /* 0x000fe2000780c0ff */
[----:B------:R-:W-:Y:S01]  /*20d0*/  IMAD.MOV.U32 R0, RZ, RZ, 0x10 ;  /* 0x00000010ff007424 */ /* 0x000fe200078e00ff */
[----:B------:R-:W-:Y:S01]  /*20e0*/  LOP3.LUT P1, RZ, R21, 0x2, RZ, 0xc0, !PT ;  /* 0x0000000215ff7812 */ /* 0x000fe2000782c0ff */
[----:B------:R-:W3:Y:S01]  /*20f0*/  LDSM.16.M88.4 R48, [R135+0x2000] ;  /* 0x002000008730783b */ /* 0x000ee20000000200 */
[C---:B-1----:R-:W-:Y:S01]  /*2100*/  VIADD R2, R135.reuse, 0x2000 ;  /* 0x0000200087027836 */ /* 0x042fe20000000000 */
[----:B------:R-:W-:Y:S01]  /*2110*/  ULDC UR5, c[0x0][0x39c] ;  /* 0x0000e70000057ab9 */ /* 0x000fe20000000800 */
[----:B------:R-:W-:Y:S01]  /*2120*/  SEL R0, R0, 0xfffffff0, !P1 ;  /* 0xfffffff000007807 */ /* 0x000fe20004800000 */
[----:B------:R-:W2:Y:S01]  /*2130*/  LDSM.16.M88.4 R8, [R186+0x1000] ;  /* 0x00100000ba08783b */ /* 0x000ea20000000200 */
[----:B------:R-:W-:Y:S01]  /*2140*/  VIADD R188, R135, 0x2020 ;  /* 0x0000202087bc7836 */ /* 0x000fe20000000000 */
[----:B------:R-:W-:-:S02]  /*2150*/  LOP3.LUT R3, R202, 0xffffffe0, RZ, 0xc0, !PT ;  /* 0xffffffe0ca037812 */ /* 0x000fc400078ec0ff */
[----:B------:R-:W-:Y:S01]  /*2160*/  IMAD R187, R0, 0x2, R186 ;  /* 0x0000000200bb7824 */ /* 0x000fe200078e02ba */
[----:B------:R-:W1:Y:S01]  /*2170*/  LDSM.16.M88.4 R60, [R135+0x2400] ;  /* 0x00240000873c783b */ /* 0x000e620000000200 */
[----:B------:R-:W-:-:S03]  /*2180*/  @P0 VIADD R188, R2, 0xffffffe0 ;  /* 0xffffffe002bc0836 */ /* 0x000fc60000000000 */
[----:B------:R-:W-:Y:S04]  /*2190*/  LDSM.16.M88.4 R12, [R187] ;  /* 0x00000000bb0c783b */ /* 0x000fe80000000200 */
[----:B------:R-:W5:Y:S04]  /*21a0*/  LDSM.16.M88.4 R52, [R188] ;  /* 0x00000000bc34783b */ /* 0x000f680000000200 */
[----:B------:R-:W4:Y:S04]  /*21b0*/  LDSM.16.M88.4 R4, [R187+0x1000] ;  /* 0x00100000bb04783b */ /* 0x000f280000000200 */
[----:B------:R-:W4:Y:S04]  /*21c0*/  LDSM.16.M88.4 R68, [R188+0x400] ;  /* 0x00040000bc44783b */ /* 0x000f280000000200 */
[----:B------:R-:W4:Y:S04]  /*21d0*/  LDSM.16.M88.4 R88, [R135+0x2800] ;  /* 0x002800008758783b */ /* 0x000f280000000200 */
[----:B------:R-:W4:Y:S04]  /*21e0*/  LDSM.16.M88.4 R104, [R188+0x800] ;  /* 0x00080000bc68783b */ /* 0x000f280000000200 */
[----:B------:R-:W4:Y:S01]  /*21f0*/  LDSM.16.M88.4 R96, [R135+0x2c00] ;  /* 0x002c00008760783b */ /* 0x000f220000000200 */
[-C--:B---3--:R-:W-:Y:S03]  /*2200*/  HMMA.16816.F32.BF16 R24, R16, R48.reuse, RZ ;  /* 0x000000301018723c */ /* 0x088fe600000418ff */
[----:B------:R-:W3:Y:S04]  /*2210*/  LDSM.16.M88.4 R100, [R188+0xc00] ;  /* 0x000c0000bc64783b */ /* 0x000ee80000000200 */
[----:B------:R-:W3:Y:S01]  /*2220*/  LDSM.16.M88.4 R76, [R135+0x3000] ;  /* 0x00300000874c783b */ /* 0x000ee20000000200 */
[C---:B--2---:R-:W-:Y:S03]  /*2230*/  HMMA.16816.F32.BF16 R28, R8.reuse, R48, RZ ;  /* 0x00000030081c723c */ /* 0x044fe600000418ff */
[----:B------:R-:W2:Y:S03]  /*2240*/  LDSM.16.M88.4 R84, [R188+0x1000] ;  /* 0x00100000bc54783b */ /* 0x000ea60000000200 */
[----:B-1----:R-:W-:Y:S01]  /*2250*/  HMMA.16816.F32.BF16 R32, R8, R60, RZ ;  /* 0x0000003c0820723c */ /* 0x002fe200000418ff */
[----:B------:R-:W1:Y:S04]  /*2260*/  LDSM.16.M88.4 R92, [R135+0x3400] ;  /* 0x00340000875c783b */ /* 0x000e680000000200 */
[----:B------:R-:W1:Y:S04]  /*2270*/  LDSM.16.M88.4 R64, [R188+0x1400] ;  /* 0x00140000bc40783b */ /* 0x000e680000000200 */
[----:B------:R-:W1:Y:S01]  /*2280*/  LDSM.16.M88.4 R72, [R135+0x3800] ;  /* 0x003800008748783b */ /* 0x000e620000000200 */
[-C--:B-----5:R-:W-:Y:S03]  /*2290*/  HMMA.16816.F32.BF16 R24, R12, R52.reuse, R24 ;  /* 0x000000340c18723c */ /* 0x0a0fe60000041818 */
[----:B------:R-:W5:Y:S04]  /*22a0*/  LDSM.16.M88.4 R108, [R188+0x1800] ;  /* 0x00180000bc6c783b */ /* 0x000f680000000200 */
[----:B------:R-:W5:Y:S01]  /*22b0*/  LDSM.16.M88.4 R56, [R135+0x3c00] ;  /* 0x003c00008738783b */ /* 0x000f620000000200 */
[----:B----4-:R-:W-:Y:S03]  /*22c0*/  HMMA.16816.F32.BF16 R36, R4, R52, R28 ;  /* 0x000000340424723c */ /* 0x010fe6000004181c */
[----:B------:R-:W4:Y:S03]  /*22d0*/  LDSM.16.M88.4 R80, [R188+0x1c00] ;  /* 0x001c0000bc50783b */ /* 0x000f260000000200 */
        /* <DEDUP_REMOVED lines=8> */
[----:B------:R3:W-:-:S13]  /*2360*/  MUFU.TANH R147, R2 ;  /* 0x0000000200937308 */ /* 0x0007da0000002400 */
        /* <DEDUP_REMOVED lines=12> */
[----:B------:R3:W4:Y:S02]  /*2430*/  MUFU.TANH R21, R2 ;  /* 0x0000000200157308 */ /* 0x0007240000002400 */
[----:B---3--:R-:W-:-:S06]  /*2440*/  FMUL.FTZ R2, R39, UR5 ;  /* 0x0000000527027c20 */ /* 0x008fcc0008410000 */
[----:B------:R3:W4:Y:S02]  /*2450*/  MUFU.TANH R47, R2 ;  /* 0x00000002002f7308 */ /* 0x0007240000002400 */
        /* <DEDUP_REMOVED lines=41> */
[----:B--2---:R-:W-:Y:S06]  /*26f0*/  HMMA.16816.F32.BF16 R36, R4, R84, R32 ;  /* 0x000000540424723c */ /* 0x004fec0000041820 */
[----:B-1----:R-:W-:Y:S01]  /*2700*/  HMMA.16816.F32.BF16 R32, R8, R92, RZ ;  /* 0x0000005c0820723c */ /* 0x002fe200000418ff */
        /* <DEDUP_REMOVED lines=21> */
[----:B-----5:R-:W-:Y:S01]  /*2860*/  HMMA.16816.F32.BF16 R32, R4, R108, R32 ;  /* 0x0000006c0420723c */ /* 0x020fe20000041820 */
        /* <DEDUP_REMOVED lines=19> */
[----:B----4-:R-:W-:Y:S01]  /*29a0*/  HMMA.16816.F32.BF16 R36, R12, R80, R36 ;  /* 0x000000500c24723c */ /* 0x010fe20000041824 */
[----:B-1----:R-:W-:-:S04]  /*29b0*/  FMUL.FTZ R2, R25, UR5 ;  /* 0x0000000519027c20 */ /* 0x002fc80008410000 */
[----:B------:R1:W-:-:S15]  /*29c0*/  MUFU.TANH R195, R2 ;  /* 0x0000000200c37308 */ /* 0x0003de0000002400 */
[----:B------:R-:W-:-:S04]  /*29d0*/  NOP ;  /* 0x0000000000007918 */ /* 0x000fc80000000000 */
        /* <DEDUP_REMOVED lines=8> */
[----:B------:R-:W-:Y:S08]  /*2a60*/  MUFU.TANH R185, R38 ;  /* 0x0000002600b97308 */ /* 0x000ff00000002400 */
[----:B------:R2:W-:Y:S01]  /*2a70*/  MUFU.TANH R197, R39 ;  /* 0x0000002700c57308 */ /* 0x0005e20000002400 */
[----:B-1----:R-:W-:-:S02]  /*2a80*/  FMUL.FTZ R2, R27, UR5 ;  /* 0x000000051b027c20 */ /* 0x002fc40008410000 */
[----:B------:R-:W-:Y:S05]  /*2a90*/  HMMA.16816.F32.BF16 R24, R12, R108, R28 ;  /* 0x0000006c0c18723c */ /* 0x000fea000004181c */
[----:B------:R1:W-:Y:S01]  /*2aa0*/  MUFU.TANH R192, R2 ;  /* 0x0000000200c07308 */ /* 0x0003e20000002400 */
[C---:B------:R-:W-:Y:S06]  /*2ab0*/  HMMA.16816.F32.BF16 R28, R8.reuse, R56, RZ ;  /* 0x00000038081c723c */ /* 0x040fec00000418ff */
[----:B--2---:R-:W-:Y:S01]  /*2ac0*/  HMMA.16816.F32.BF16 R36, R8, R90, RZ ;  /* 0x0000005a0824723c */ /* 0x004fe200000418ff */
[----:B-1----:R-:W-:-:S04]  /*2ad0*/  FMUL.FTZ R2, R40, UR5 ;  /* 0x0000000528027c20 */ /* 0x002fc80008410000 */
        /* <DEDUP_REMOVED lines=30> */
[----:B-1----:R-:W-:-:S07]  /*2cc0*/  FMUL.FTZ R2, R34, UR5 ;  /* 0x0000000522027c20 */ /* 0x002fce0008410000 */
[----:B------:R1:W-:Y:S01]  /*2cd0*/  MUFU.TANH R169, R2 ;  /* 0x0000000200a97308 */ /* 0x0003e20000002400 */
[----:B--2---:R-:W-:Y:S06]  /*2ce0*/  HMMA.16816.F32.BF16 R24, R4, R70, R28 ;  /* 0x000000460418723c */ /* 0x004fec000004181c */
[----:B------:R-:W-:Y:S01]  /*2cf0*/  HMMA.16816.F32.BF16 R28, R8, R98, RZ ;  /* 0x00000062081c723c */ /* 0x000fe200000418ff */
[----:B-1----:R-:W-:-:S05]  /*2d00*/  FMUL.FTZ R2, R35, UR5 ;  /* 0x0000000523027c20 */ /* 0x002fca0008410000 */
[----:B------:R-:W-:Y:S01]  /*2d10*/  HMMA.16816.F32.BF16 R32, R4, R54, R40 ;  /* 0x000000360420723c */ /* 0x000fe20000041828 */
[----:B------:R1:W-:Y:S11]  /*2d20*/  MUFU.TANH R179, R2 ;  /* 0x0000000200b37308 */ /* 0x0003f60000002400 */
[----:B------:R-:W-:Y:S01]  /*2d30*/  FMUL.FTZ R24, R24, UR5 ;  /* 0x0000000518187c20 */ /* 0x000fe20008410000 */
[----:B------:R-:W-:Y:S01]  /*2d40*/  FMUL.FTZ R25, R25, UR5 ;  /* 0x0000000519197c20 */ /* 0x000fe20008410000 */
[----:B------:R-:W-:Y:S01]  /*2d50*/  FMUL.FTZ R26, R26, UR5 ;  /* 0x000000051a1a7c20 */ /* 0x000fe20008410000 */
[----:B------:R-:W-:Y:S01]  /*2d60*/  FMUL.FTZ R27, R27, UR5 ;  /* 0x000000051b1b7c20 */ /* 0x000fe20008410000 */
[----:B------:R-:W-:Y:S01]  /*2d70*/  MUFU.TANH R93, R24 ;  /* 0x00000018005d7308 */ /* 0x000fe20000002400 */
[----:B-1----:R-:W-:-:S05]  /*2d80*/  IMAD.SHL.U32 R2, R117, 0x2, RZ ;  /* 0x0000000275027824 */ /* 0x002fca00078e00ff */
[----:B------:R-:W-:Y:S02]  /*2d90*/  LOP3.LUT R2, R2, 0x6, RZ, 0xc0, !PT ;  /* 0x0000000602027812 */ /* 0x000fe400078ec0ff */
[----:B------:R-:W-:Y:S01]  /*2da0*/  FMUL.FTZ R32, R32, UR5 ;  /* 0x0000000520207c20 */ /* 0x000fe20008410000 */
[----:B------:R-:W-:Y:S01]  /*2db0*/  FMUL.FTZ R33, R33, UR5 ;  /* 0x0000000521217c20 */ /* 0x000fe20008410000 */
[----:B------:R-:W-:Y:S01]  /*2dc0*/  FMUL.FTZ R34, R34, UR5 ;  /* 0x0000000522227c20 */ /* 0x000fe20008410000 */
[----:B------:R-:W-:Y:S01]  /*2dd0*/  FMUL.FTZ R35, R35, UR5 ;  /* 0x0000000523237c20 */ /* 0x000fe20008410000 */
[----:B------:R-:W-:Y:S01]  /*2de0*/  MUFU.TANH R42, R32 ;  /* 0x00000020002a7308 */ /* 0x000fe20000002400 */
[----:B------:R-:W-:Y:S01]  /*2df0*/  IMAD R2, R46, 0x80, R2 ;  /* 0x000000802e027824 */ /* 0x000fe200078e0202 */
[----:B------:R-:W-:Y:S04]  /*2e00*/  BAR.SYNC.DEFER_BLOCKING 0x0 ;  /* 0x0000000000007b1d */ /* 0x000fe80000010000 */
[----:B------:R-:W-:-:S02]  /*2e10*/  ISETP.GE.AND P1, PT, R2, R20, PT ;  /* 0x000000140200720c */ /* 0x000fc40003f26270 */
[----:B------:R-:W-:Y:S02]  /*2e20*/  MUFU.TANH R43, R33 ;  /* 0x00000021002b7308 */ /* 0x000fe40000002400 */
[----:B------:R-:W-:Y:S02]  /*2e30*/  FSEL R108, R21, -INF , !P1 ;  /* 0xff800000156c7808 */ /* 0x000fe40004800000 */
[----:B------:R-:W-:Y:S02]  /*2e40*/  FSEL R101, R48, -INF , !P1 ;  /* 0xff80000030657808 */ /* 0x000fe40004800000 */
[----:B------:R-:W-:Y:S02]  /*2e50*/  FSEL R89, R115, -INF , !P1 ;  /* 0xff80000073597808 */ /* 0x000fe40004800000 */
[----:B------:R-:W1:Y:S01]  /*2e60*/  MUFU.TANH R40, R34 ;  /* 0x0000002200287308 */ /* 0x000e620000002400 */
[----:B------:R-:W-:-:S07]  /*2e70*/  FSEL R57, R118, -INF , !P1 ;  /* 0xff80000076397808 */ /* 0x000fce0004800000 */
[----:B------:R2:W-:Y:S08]  /*2e80*/  MUFU.TANH R41, R35 ;  /* 0x0000002300297308 */ /* 0x0005f00000002400 */
[----:B------:R-:W-:Y:S08]  /*2e90*/  MUFU.TANH R92, R25 ;  /* 0x00000019005c7308 */ /* 0x000ff00000002400 */
[----:B------:R-:W-:Y:S01]  /*2ea0*/  MUFU.TANH R104, R26 ;  /* 0x0000001a00687308 */ /* 0x000fe20000002400 */
[----:B--2---:R-:W-:Y:S06]  /*2eb0*/  HMMA.16816.F32.BF16 R32, R4, R106, R36 ;  /* 0x0000006a0420723c */ /* 0x004fec0000041824 */
[----:B------:R-:W-:Y:S01]  /*2ec0*/  HMMA.16816.F32.BF16 R36, R8, R78, RZ ;  /* 0x0000004e0824723c */ /* 0x000fe200000418ff */
[----:B------:R2:W-:-:S15]  /*2ed0*/  MUFU.TANH R116, R27 ;  /* 0x0000001b00747308 */ /* 0x0005de0000002400 */
[----:B------:R-:W-:-:S02]  /*2ee0*/  NOP ;  /* 0x0000000000007918 */ /* 0x000fc40000000000 */
[----:B------:R-:W-:Y:S01]  /*2ef0*/  FMUL.FTZ R32, R32, UR5 ;  /* 0x0000000520207c20 */ /* 0x000fe20008410000 */
[----:B------:R-:W-:Y:S01]  /*2f00*/  FMUL.FTZ R33, R33, UR5 ;  /* 0x0000000521217c20 */ /* 0x000fe20008410000 */
[----:B------:R-:W-:Y:S01]  /*2f10*/  FMUL.FTZ R34, R34, UR5 ;  /* 0x0000000522227c20 */ /* 0x000fe20008410000 */
[----:B------:R-:W-:Y:S01]  /*2f20*/  FMUL.FTZ R35, R35, UR5 ;  /* 0x0000000523237c20 */ /* 0x000fe20008410000 */
[----:B------:R-:W-:Y:S01]  /*2f30*/  MUFU.TANH R53, R32 ;  /* 0x0000002000357308 */ /* 0x000fe20000002400 */
[----:B--2---:R-:W-:Y:S06]  /*2f40*/  HMMA.16816.F32.BF16 R24, R4, R102, R28 ;  /* 0x000000660418723c */ /* 0x004fec000004181c */
[----:B------:R-:W-:Y:S01]  /*2f50*/  HMMA.16816.F32.BF16 R28, R8, R94, RZ ;  /* 0x0000005e081c723c */ /* 0x000fe200000418ff */
[----:B------:R-:W-:Y:S08]  /*2f60*/  MUFU.TANH R56, R33 ;  /* 0x0000002100387308 */ /* 0x000ff00000002400 */
        /* <DEDUP_REMOVED lines=8> */
[----:B--2---:R-:W-:Y:S06]  /*2ff0*/  HMMA.16816.F32.BF16 R32, R4, R86, R36 ;  /* 0x000000560420723c */ /* 0x004fec0000041824 */
[C---:B------:R-:W-:Y:S01]  /*3000*/  HMMA.16816.F32.BF16 R36, R8.reuse, R74, RZ ;  /* 0x0000004a0824723c */ /* 0x040fe200000418ff */
[----:B------:R-:W-:Y:S05]  /*3010*/  MUFU.TANH R125, R26 ;  /* 0x0000001a007d7308 */ /* 0x000fea0000002400 */
[----:B------:R-:W-:Y:S03]  /*3020*/  HMMA.16816.F32.BF16 R8, R8, R58, RZ ;  /* 0x0000003a0808723c */ /* 0x000fe600000418ff */
[----:B------:R2:W-:Y:S09]  /*3030*/  MUFU.TANH R127, R27 ;  /* 0x0000001b007f7308 */ /* 0x0005f20000002400 */
[----:B------:R-:W-:Y:S01]  /*3040*/  FMUL.FTZ R32, R32, UR5 ;  /* 0x0000000520207c20 */ /* 0x000fe20008410000 */
[----:B------:R-:W-:Y:S01]  /*3050*/  FMUL.FTZ R33, R33, UR5 ;  /* 0x0000000521217c20 */ /* 0x000fe20008410000 */
[----:B------:R-:W-:Y:S01]  /*3060*/  FMUL.FTZ R34, R34, UR5 ;  /* 0x0000000522227c20 */ /* 0x000fe20008410000 */
[----:B------:R-:W-:Y:S01]  /*3070*/  FMUL.FTZ R35, R35, UR5 ;  /* 0x0000000523237c20 */ /* 0x000fe20008410000 */
[----:B------:R-:W-:Y:S01]  /*3080*/  MUFU.TANH R109, R32 ;  /* 0x00000020006d7308 */ /* 0x000fe20000002400 */
[----:B--2---:R-:W-:Y:S07]  /*3090*/  HMMA.16816.F32.BF16 R24, R4, R66, R28 ;  /* 0x000000420418723c */ /* 0x004fee000004181c */
        /* <DEDUP_REMOVED lines=10> */
[C---:B--2---:R-:W-:Y:S06]  /*3140*/  HMMA.16816.F32.BF16 R32, R4.reuse, R110, R36 ;  /* 0x0000006e0420723c */ /* 0x044fec0000041824 */
[----:B------:R-:W-:Y:S01]  /*3150*/  HMMA.16816.F32.BF16 R4, R4, R82, R8 ;  /* 0x000000520404723c */ /* 0x000fe20000041808 */
[----:B------:R-:W-:Y:S05]  /*3160*/  MUFU.TANH R141, R26 ;  /* 0x0000001a008d7308 */ /* 0x000fea0000002400 */
[----:B------:R-:W-:Y:S03]  /*3170*/  HMMA.16816.F32.BF16 R8, R16, R62, RZ ;  /* 0x0000003e1008723c */ /* 0x000fe600000418ff */
[----:B------:R2:W-:Y:S09]  /*3180*/  MUFU.TANH R143, R27 ;  /* 0x0000001b008f7308 */ /* 0x0005f20000002400 */
[----:B------:R-:W-:Y:S01]  /*3190*/  FMUL.FTZ R33, R33, UR5 ;  /* 0x0000000521217c20 */ /* 0x000fe20008410000 */
[----:B------:R-:W-:Y:S01]  /*31a0*/  FMUL.FTZ R34, R34, UR5 ;  /* 0x0000000522227c20 */ /* 0x000fe20008410000 */
[----:B------:R-:W-:Y:S01]  /*31b0*/  FMUL.FTZ R32, R32, UR5 ;  /* 0x0000000520207c20 */ /* 0x000fe20008410000 */
[----:B------:R-:W-:Y:S01]  /*31c0*/  FMUL.FTZ R35, R35, UR5 ;  /* 0x0000000523237c20 */ /* 0x000fe20008410000 */
[----:B------:R-:W-:Y:S02]  /*31d0*/  MUFU.TANH R145, R33 ;  /* 0x0000002100917308 */ /* 0x000fe40000002400 */
[----:B------:R-:W-:Y:S01]  /*31e0*/  FMUL.FTZ R4, R4, UR5 ;  /* 0x0000000504047c20 */ /* 0x000fe20008410000 */
[----:B------:R-:W-:Y:S01]  /*31f0*/  FMUL.FTZ R5, R5, UR5 ;  /* 0x0000000505057c20 */ /* 0x000fe20008410000 */
[----:B--2---:R-:W-:Y:S01]  /*3200*/  HMMA.16816.F32.BF16 R24, R12, R54, R28 ;  /* 0x000000360c18723c */ /* 0x004fe2000004181c */
[----:B------:R-:W-:Y:S01]  /*3210*/  FMUL.FTZ R6, R6, UR5 ;  /* 0x0000000506067c20 */ /* 0x000fe20008410000 */
[----:B------:R-:W-:-:S02]  /*3220*/  FMUL.FTZ R7, R7, UR5 ;  /* 0x0000000507077c20 */ /* 0x000fc40008410000 */
[----:B------:R2:W-:Y:S02]  /*3230*/  MUFU.TANH R156, R4 ;  /* 0x00000004009c7308 */ /* 0x0005e40000002400 */
[----:B------:R-:W-:Y:S06]  /*3240*/  HMMA.16816.F32.BF16 R28, R12, R70, R8 ;  /* 0x000000460c1c723c */ /* 0x000fec0000041808 */
[----:B------:R-:W-:Y:S01]  /*3250*/  MUFU.TANH R157, R5 ;  /* 0x00000005009d7308 */ /* 0x000fe20000002400 */
[C---:B------:R-:W-:Y:S02]  /*3260*/  VIADD R8, R2.reuse, 0x9 ;  /* 0x0000000902087836 */ /* 0x040fe40000000000 */
[----:B------:R-:W-:-:S03]  /*3270*/  VIADD R9, R2, 0x8 ;  /* 0x0000000802097836 */ /* 0x000fc60000000000 */
[-C--:B------:R-:W-:Y:S01]  /*3280*/  ISETP.GE.AND P4, PT, R8, R20.reuse, PT ;  /* 0x000000140800720c */ /* 0x080fe20003f86270 */
[C---:B------:R-:W-:Y:S01]  /*3290*/  VIADD R8, R2.reuse, 0x11 ;  /* 0x0000001102087836 */ /* 0x040fe20000000000 */
[----:B------:R-:W-:Y:S01]  /*32a0*/  MUFU.TANH R160, R6 ;  /* 0x0000000600a07308 */ /* 0x000fe20000002400 */
[----:B--2---:R-:W-:Y:S01]  /*32b0*/  IMAD.IADD R4, R117, 0x1, -R3 ;  /* 0x0000000175047824 */ /* 0x004fe200078e0a03 */
[-C--:B------:R-:W-:Y:S01]  /*32c0*/  ISETP.GE.AND P3, PT, R9, R20.reuse, PT ;  /* 0x000000140900720c */ /* 0x080fe20003f66270 */
[----:B------:R-:W-:Y:S02]  /*32d0*/  VIADD R3, R2, 0x1 ;  /* 0x0000000102037836 */ /* 0x000fe40000000000 */
[----:B------:R-:W-:Y:S01]  /*32e0*/  FMUL.FTZ R24, R24, UR5 ;  /* 0x0000000518187c20 */ /* 0x000fe20008410000 */
[----:B------:R-:W-:Y:S01]  /*32f0*/  FMUL.FTZ R25, R25, UR5 ;  /* 0x0000000519197c20 */ /* 0x000fe20008410000 */
[----:B------:R2:W-:Y:S01]  /*3300*/  STL [R1+0x78], R4 ;  /* 0x0000780401007387 */ /* 0x0005e20000100800 */
[----:B------:R-:W-:Y:S01]  /*3310*/  FMUL.FTZ R26, R26, UR5 ;  /* 0x000000051a1a7c20 */ /* 0x000fe20008410000 */
[----:B------:R2:W-:Y:S01]  /*3320*/  MUFU.TANH R161, R7 ;  /* 0x0000000700a17308 */ /* 0x0005e20000002400 */
[----:B------:R-:W-:Y:S01]  /*3330*/  ISETP.GE.AND P0, PT, R3, R20, PT ;  /* 0x000000140300720c */ /* 0x000fe20003f06270 */
[----:B------:R-:W-:-:S02]  /*3340*/  VIADD R3, R2, 0x10 ;  /* 0x0000001002037836 */ /* 0x000fc40000000000 */
[----:B------:R-:W-:Y:S01]  /*3350*/  FMUL.FTZ R27, R27, UR5 ;  /* 0x000000051b1b7c20 */ /* 0x000fe20008410000 */
[-C--:B------:R-:W-:Y:S01]  /*3360*/  ISETP.GE.AND P2, PT, R8, R20.reuse, PT ;  /* 0x000000140800720c */ /* 0x080fe20003f46270 */
[----:B------:R-:W-:Y:S01]  /*3370*/  FMUL.FTZ R28, R28, UR5 ;  /* 0x000000051c1c7c20 */ /* 0x000fe20008410000 */
[----:B------:R-:W-:Y:S01]  /*3380*/  FMUL.FTZ R29, R29, UR5 ;  /* 0x000000051d1d7c20 */ /* 0x000fe20008410000 */
[-C--:B------:R-:W-:Y:S01]  /*3390*/  ISETP.GE.AND P6, PT, R3, R20.reuse, PT ;  /* 0x000000140300720c */ /* 0x080fe20003fc6270 */
[----:B------:R-:W-:Y:S01]  /*33a0*/  VIADD R3, R2, 0x18 ;  /* 0x0000001802037836 */ /* 0x000fe20000000000 */
[----:B------:R-:W3:Y:S01]  /*33b0*/  MUFU.TANH R23, R24 ;  /* 0x0000001800177308 */ /* 0x000ee20000002400 */
[----:B------:R-:W-:Y:S01]  /*33c0*/  P2R R9, PR, RZ, 0x4 ;  /* 0x00000004ff097803 */ /* 0x000fe20000000000 */
[----:B------:R-:W-:Y:S01]  /*33d0*/  FMUL.FTZ R31, R31, UR5 ;  /* 0x000000051f1f7c20 */ /* 0x000fe20008410000 */
[----:B------:R-:W-:Y:S01]  /*33e0*/  FSEL R105, R47, -INF , !P0 ;  /* 0xff8000002f697808 */ /* 0x000fe20004000000 */
[----:B------:R-:W-:Y:S01]  /*33f0*/  FMUL.FTZ R30, R30, UR5 ;  /* 0x000000051e1e7c20 */ /* 0x000fe20008410000 */
[----:B------:R-:W-:Y:S01]  /*3400*/  ISETP.GE.AND P2, PT, R3, R20, PT ;  /* 0x000000140300720c */ /* 0x000fe20003f46270 */
[----:B------:R-:W-:Y:S01]  /*3410*/  VIADD R3, R2, 0x19 ;  /* 0x0000001902037836 */ /* 0x000fe20000000000 */
[----:B------:R-:W-:Y:S01]  /*3420*/  FSEL R100, R52, -INF , !P0 ;  /* 0xff80000034647808 */ /* 0x000fe20004000000 */
[----:B------:R-:W4:Y:S01]  /*3430*/  MUFU.TANH R22, R25 ;  /* 0x0000001900167308 */ /* 0x000f220000002400 */
[----:B------:R-:W-:-:S02]  /*3440*/  P2R R8, PR, RZ, 0x4 ;  /* 0x00000004ff087803 */ /* 0x000fc40000000000 */
[-C--:B------:R-:W-:Y:S01]  /*3450*/  ISETP.GE.AND P5, PT, R3, R20.reuse, PT ;  /* 0x000000140300720c */ /* 0x080fe20003fa6270 */
[C---:B------:R-:W-:Y:S01]  /*3460*/  VIADD R3, R2.reuse, 0x20 ;  /* 0x0000002002037836 */ /* 0x040fe20000000000 */
[----:B------:R-:W-:Y:S01]  /*3470*/  FSEL R85, R133, -INF , !P0 ;  /* 0xff80000085557808 */ /* 0x000fe20004000000 */
[----:B--2---:R-:W-:Y:S01]  /*3480*/  HMMA.16816.F32.BF16 R4, R16, R90, RZ ;  /* 0x0000005a1004723c */ /* 0x004fe200000418ff */
[----:B------:R-:W-:Y:S01]  /*3490*/  FSEL R51, R147, -INF , !P0 ;  /* 0xff80000093337808 */ /* 0x000fe20004000000 */
[----:B------:R-:W2:Y:S01]  /*34a0*/  MUFU.TANH R11, R26 ;  /* 0x0000001a000b7308 */ /* 0x000ea20000002400 */
[----:B------:R-:W-:Y:S01]  /*34b0*/  ISETP.GE.AND P2, PT, R3, R20, PT ;  /* 0x000000140300720c */ /* 0x000fe20003f46270 */
[----:B------:R-:W-:Y:S01]  /*34c0*/  VIADD R3, R2, 0x21 ;  /* 0x0000002102037836 */ /* 0x000fe20000000000 */
[----:B-1----:R-:W-:Y:S02]  /*34d0*/  FSEL R115, R40, -INF , !P3 ;  /* 0xff80000028737808 */ /* 0x002fe40005800000 */
[----:B---3--:R-:W-:-:S02]  /*34e0*/  FSEL R52, R23, -INF , !P3 ;  /* 0xff80000017347808 */ /* 0x008fc40005800000 */
[-C--:B------:R-:W-:Y:S01]  /*34f0*/  ISETP.GE.AND P1, PT, R3, R20.reuse, PT ;  /* 0x000000140300720c */ /* 0x080fe20003f26270 */
[----:B------:R1:W3:Y:S01]  /*3500*/  MUFU.TANH R10, R27 ;  /* 0x0000001b000a7308 */ /* 0x0002e20000002400 */
[----:B------:R-:W-:Y:S01]  /*3510*/  VIADD R3, R2, 0x28 ;  /* 0x0000002802037836 */ /* 0x000fe20000000000 */
[----:B----4-:R-:W-:Y:S02]  /*3520*/  FSEL R39, R22, -INF , !P4 ;  /* 0xff80000016277808 */ /* 0x010fe40006000000 */
[----:B------:R-:W-:Y:S02]  /*3530*/  FSEL R97, R68, -INF , !P6 ;  /* 0xff80000044617808 */ /* 0x000fe40007000000 */
[----:B------:R-:W-:Y:S01]  /*3540*/  ISETP.GE.AND P0, PT, R3, R20, PT ;  /* 0x000000140300720c */ /* 0x000fe20003f06270 */
[----:B------:R-:W-:Y:S01]  /*3550*/  VIADD R3, R2, 0x29 ;  /* 0x0000002902037836 */ /* 0x000fe20000000000 */
[----:B------:R4:W5:Y:S01]  /*3560*/  MUFU.TANH R21, R28 ;  /* 0x0000001c00157308 */ /* 0x0009620000002400 */
[----:B--2---:R-:W-:-:S02]  /*3570*/  FSEL R88, R11, -INF , !P3 ;  /* 0xff8000000b587808 */ /* 0x004fc40005800000 */
[----:B------:R-:W-:Y:S02]  /*3580*/  FSEL R81, R132, -INF , !P6 ;  /* 0xff80000084517808 */ /* 0x000fe40007000000 */
[----:B------:R-:W-:Y:S02]  /*3590*/  FSEL R50, R142, -INF , !P6 ;  /* 0xff8000008e327808 */ /* 0x000fe40007000000 */
[----:B------:R-:W-:Y:S01]  /*35a0*/  FSEL R116, R116, -INF , !P5 ;  /* 0xff80000074747808 */ /* 0x000fe20006800000 */
[----:B------:R-:W-:Y:S01]  /*35b0*/  MUFU.TANH R29, R29 ;  /* 0x0000001d001d7308 */ /* 0x000fe20000002400 */
[----:B-1----:R-:W-:Y:S01]  /*35c0*/  HMMA.16816.F32.BF16 R24, R12, R106, R4 ;  /* 0x0000006a0c18723c */ /* 0x002fe20000041804 */
[----:B---3--:R-:W-:Y:S02]  /*35d0*/  FSEL R84, R10, -INF , !P4 ;  /* 0xff8000000a547808 */ /* 0x008fe40006000000 */
[----:B------:R-:W-:Y:S02]  /*35e0*/  FSEL R92, R92, -INF , !P5 ;  /* 0xff8000005c5c7808 */ /* 0x000fe40006800000 */
[----:B------:R-:W-:Y:S01]  /*35f0*/  FSEL R119, R119, -INF , !P2 ;  /* 0xff80000077777808 */ /* 0x000fe20005000000 */
[----:B------:R-:W-:Y:S01]  /*3600*/  HMMA.16816.F32.BF16 R4, R16, R98, RZ ;  /* 0x000000621004723c */ /* 0x000fe200000418ff */
[----:B------:R-:W-:Y:S01]  /*3610*/  FSEL R107, R41, -INF , !P4 ;  /* 0xff800000296b7808 */ /* 0x000fe20006000000 */
[----:B------:R-:W1:Y:S01]  /*3620*/  MUFU.TANH R31, R31 ;  /* 0x0000001f001f7308 */ /* 0x000e620000002400 */
[----:B------:R-:W-:Y:S01]  /*3630*/  FSEL R106, R49, -INF , !P6 ;  /* 0xff800000316a7808 */ /* 0x000fe20007000000 */
[----:B----4-:R-:W-:Y:S01]  /*3640*/  VIADD R28, R2, 0x31 ;  /* 0x00000031021c7836 */ /* 0x010fe20000000000 */
[----:B------:R-:W-:-:S02]  /*3650*/  ISETP.NE.AND P6, PT, R9, RZ, PT ;  /* 0x000000ff0900720c */ /* 0x000fc40003fc5270 */
[----:B------:R-:W-:Y:S02]  /*3660*/  FSEL R98, R43, -INF , !P4 ;  /* 0xff8000002b627808 */ /* 0x000fe40006000000 */
[----:B------:R-:W-:Y:S01]  /*3670*/  FSEL R99, R42, -INF , !P3 ;  /* 0xff8000002a637808 */ /* 0x000fe20005800000 */
[----:B------:R-:W2:Y:S01]  /*3680*/  MUFU.TANH R30, R30 ;  /* 0x0000001e001e7308 */ /* 0x000ea20000002400 */
[----:B------:R-:W-:Y:S01]  /*3690*/  ISETP.GE.AND P4, PT, R3, R20, PT ;  /* 0x000000140300720c */ /* 0x000fe20003f86270 */
[----:B------:R-:W-:Y:S01]  /*36a0*/  VIADD R3, R2, 0x30 ;  /* 0x0000003002037836 */ /* 0x000fe20000000000 */
[----:B------:R-:W-:Y:S02]  /*36b0*/  ISETP.NE.AND P3, PT, R8, RZ, PT ;  /* 0x000000ff0800720c */ /* 0x000fe40003f65270 */
[----:B------:R-:W-:Y:S01]  /*36c0*/  FSEL R96, R124, -INF , !P6 ;  /* 0xff8000007c607808 */ /* 0x000fe20007000000 */
[----:B------:R-:W-:Y:S01]  /*36d0*/  HMMA.16816.F32.BF16 R8, R16, R78, RZ ;  /* 0x0000004e1008723c */ /* 0x000fe200000418ff */
[----:B------:R-:W-:Y:S01]  /*36e0*/  FSEL R80, R149, -INF , !P6 ;  /* 0xff80000095507808 */ /* 0x000fe20007000000 */
[----:B------:R-:W-:Y:S01]  /*36f0*/  FMUL.FTZ R24, R24, UR5 ;  /* 0x0000000518187c20 */ /* 0x000fe20008410000 */
[----:B------:R-:W-:Y:S01]  /*3700*/  FSEL R49, R159, -INF , !P6 ;  /* 0xff8000009f317808 */ /* 0x000fe20007000000 */
[----:B------:R-:W-:Y:S01]  /*3710*/  FMUL.FTZ R25, R25, UR5 ;  /* 0x0000000519197c20 */ /* 0x000fe20008410000 */
[----:B-----5:R-:W-:Y:S01]  /*3720*/  FSEL R48, R21, -INF , !P3 ;  /* 0xff80000015307808 */ /* 0x020fe20005800000 */
[----:B------:R-:W-:Y:S01]  /*3730*/  VIADD R21, R2, 0x38 ;  /* 0x0000003802157836 */ /* 0x000fe20000000000 */
[----:B-1----:R-:W-:Y:S01]  /*3740*/  FSEL R76, R31, -INF , !P5 ;  /* 0xff8000001f4c7808 */ /* 0x002fe20006800000 */
[----:B------:R-:W-:Y:S01]  /*3750*/  HMMA.16816.F32.BF16 R4, R12, R102, R4 ;  /* 0x000000660c04723c */ /* 0x000fe20000041804 */
[----:B------:R-:W-:Y:S01]  /*3760*/  FSEL R46, R29, -INF , !P5 ;  /* 0xff8000001d2e7808 */ /* 0x000fe20006800000 */
[----:B------:R-:W-:Y:S01]  /*3770*/  FMUL.FTZ R26, R26, UR5 ;  /* 0x000000051a1a7c20 */ /* 0x000fe20008410000 */
[----:B------:R-:W-:Y:S01]  /*3780*/  FSEL R104, R104, -INF , !P3 ;  /* 0xff80000068687808 */ /* 0x000fe20005800000 */
[----:B------:R-:W-:Y:S01]  /*3790*/  FMUL.FTZ R27, R27, UR5 ;  /* 0x000000051b1b7c20 */ /* 0x000fe20008410000 */
[----:B------:R-:W-:Y:S01]  /*37a0*/  FSEL R93, R93, -INF , !P3 ;  /* 0xff8000005d5d7808 */ /* 0x000fe20005800000 */
[----:B------:R-:W1:Y:S01]  /*37b0*/  MUFU.TANH R24, R24 ;  /* 0x0000001800187308 */ /* 0x000e620000002400 */
[----:B------:R-:W-:-:S02]  /*37c0*/  FSEL R103, R69, -INF , !P6 ;  /* 0xff80000045677808 */ /* 0x000fc40007000000 */
[-C--:B------:R-:W-:Y:S02]  /*37d0*/  ISETP.GE.AND P6, PT, R3, R20.reuse, PT ;  /* 0x000000140300720c */ /* 0x080fe40003fc6270 */
[----:B--2---:R-:W-:Y:S01]  /*37e0*/  FSEL R77, R30, -INF , !P3 ;  /* 0xff8000001e4d7808 */ /* 0x004fe20005800000 */
[C---:B------:R-:W-:Y:S01]  /*37f0*/  VIADD R30, R2.reuse, 0x50 ;  /* 0x00000050021e7836 */ /* 0x040fe20000000000 */
[----:B------:R-:W-:Y:S01]  /*3800*/  P2R R3, PR, RZ, 0x40 ;  /* 0x00000040ff037803 */ /* 0x000fe20000000000 */
[----:B------:R-:W2:Y:S01]  /*3810*/  MUFU.TANH R25, R25 ;  /* 0x0000001900197308 */ /* 0x000ea20000002400 */
[----:B------:R-:W-:Y:S01]  /*3820*/  ISETP.GE.AND P6, PT, R21, R20, PT ;  /* 0x000000141500720c */ /* 0x000fe20003fc6270 */
[----:B------:R-:W-:Y:S01]  /*3830*/  VIADD R21, R2, 0x39 ;  /* 0x0000003902157836 */ /* 0x000fe20000000000 */
[----:B------:R-:W-:Y:S01]  /*3840*/  FSEL R91, R123, -INF , !P2 ;  /* 0xff8000007b5b7808 */ /* 0x000fe20005000000 */
[----:B------:R-:W-:Y:S01]  /*3850*/  HMMA.16816.F32.BF16 R8, R12, R86, R8 ;  /* 0x000000560c08723c */ /* 0x000fe20000041808 */
[----:B------:R-:W-:-:S02]  /*3860*/  FSEL R73, R150, -INF , !P2 ;  /* 0xff80000096497808 */ /* 0x000fc40005000000 */
[-C--:B------:R-:W-:Y:S01]  /*3870*/  ISETP.GE.AND P5, PT, R21, R20.reuse, PT ;  /* 0x000000141500720c */ /* 0x080fe20003fa6270 */
[----:B------:R-:W3:Y:S01]  /*3880*/  MUFU.TANH R26, R26 ;  /* 0x0000001a001a7308 */ /* 0x000ee20000002400 */
[----:B------:R-:W-:Y:S01]  /*3890*/  FSEL R47, R155, -INF , !P2 ;  /* 0xff8000009b2f7808 */ /* 0x000fe20005000000 */
[----:B------:R-:W-:Y:S01]  /*38a0*/  FMUL.FTZ R21, R4, UR5 ;  /* 0x0000000504157c20 */ /* 0x000fe20008410000 */
[----:B------:R-:W-:Y:S02]  /*38b0*/  VIADD R4, R2, 0x40 ;  /* 0x0000004002047836 */ /* 0x000fe40000000000 */
[----:B------:R-:W-:Y:S01]  /*38c0*/  FMUL.FTZ R5, R5, UR5 ;  /* 0x0000000505057c20 */ /* 0x000fe20008410000 */
[----:B------:R-:W-:Y:S01]  /*38d0*/  FMUL.FTZ R22, R6, UR5 ;  /* 0x0000000506167c20 */ /* 0x000fe20008410000 */
[----:B-1----:R-:W-:Y:S02]  /*38e0*/  FSEL R42, R24, -INF , !P0 ;  /* 0xff800000182a7808 */ /* 0x002fe40004000000 */
[----:B------:R-:W-:Y:S01]  /*38f0*/  ISETP.GE.AND P3, PT, R4, R20, PT ;  /* 0x000000140400720c */ /* 0x000fe20003f66270 */
[----:B------:R-:W-:Y:S01]  /*3900*/  VIADD R4, R2, 0x41 ;  /* 0x0000004102047836 */ /* 0x000fe20000000000 */
[----:B------:R1:W-:Y:S01]  /*3910*/  MUFU.TANH R23, R21 ;  /* 0x0000001500177308 */ /* 0x0003e20000002400 */
[----:B--2---:R-:W-:-:S02]  /*3920*/  FSEL R41, R25, -INF , !P4 ;  /* 0xff80000019297808 */ /* 0x004fc40006000000 */
[----:B------:R-:W-:Y:S02]  /*3930*/  FSEL R120, R120, -INF , !P0 ;  /* 0xff80000078787808 */ /* 0x000fe40004000000 */
[-C--:B------:R-:W-:Y:S02]  /*3940*/  ISETP.GE.AND P2, PT, R4, R20.reuse, PT ;  /* 0x000000140400720c */ /* 0x080fe40003f46270 */
[----:B---3--:R-:W-:Y:S01]  /*3950*/  FSEL R71, R26, -INF , !P0 ;  /* 0xff8000001a477808 */ /* 0x008fe20004000000 */
[----:B------:R2:W-:Y:S01]  /*3960*/  MUFU.TANH R29, R5 ;  /* 0x00000005001d7308 */ /* 0x0005e20000002400 */
[----:B------:R-:W-:Y:S01]  /*3970*/  FSEL R86, R53, -INF , !P0 ;  /* 0xff80000035567808 */ /* 0x000fe20004000000 */
[----:B------:R-:W-:Y:S01]  /*3980*/  FMUL.FTZ R11, R11, UR5 ;  /* 0x000000050b0b7c20 */ /* 0x000fe20008410000 */
[----:B------:R-:W-:Y:S01]  /*3990*/  ISETP.NE.AND P0, PT, R3, RZ, PT ;  /* 0x000000ff0300720c */ /* 0x000fe20003f05270 */
[----:B------:R-:W-:Y:S01]  /*39a0*/  VIADD R3, R2, 0x48 ;  /* 0x0000004802037836 */ /* 0x000fe20000000000 */
[----:B------:R-:W-:Y:S01]  /*39b0*/  FSEL R118, R140, -INF , !P1 ;  /* 0xff8000008c767808 */ /* 0x000fe20004800000 */
[----:B------:R-:W-:Y:S01]  /*39c0*/  FMUL.FTZ R8, R8, UR5 ;  /* 0x0000000508087c20 */ /* 0x000fe20008410000 */
[----:B------:R-:W-:Y:S01]  /*39d0*/  FSEL R87, R148, -INF , !P1 ;  /* 0xff80000094577808 */ /* 0x000fe20004800000 */
[----:B------:R-:W3:Y:S01]  /*39e0*/  MUFU.TANH R27, R27 ;  /* 0x0000001b001b7308 */ /* 0x000ee20000002400 */
[----:B-1----:R-:W-:Y:S01]  /*39f0*/  FMUL.FTZ R21, R7, UR5 ;  /* 0x0000000507157c20 */ /* 0x002fe20008410000 */
[----:B------:R-:W-:Y:S01]  /*3a00*/  FSEL R72, R162, -INF , !P1 ;  /* 0xff800000a2487808 */ /* 0x000fe20004800000 */
[----:B------:R-:W-:Y:S01]  /*3a10*/  FMUL.FTZ R9, R9, UR5 ;  /* 0x0000000509097c20 */ /* 0x000fe20008410000 */
[----:B------:R-:W-:Y:S01]  /*3a20*/  FSEL R43, R168, -INF , !P1 ;  /* 0xff800000a82b7808 */ /* 0x000fe20004800000 */
[----:B------:R-:W-:Y:S01]  /*3a30*/  FMUL.FTZ R10, R10, UR5 ;  /* 0x000000050a0a7c20 */ /* 0x000fe20008410000 */
[----:B------:R-:W-:Y:S01]  /*3a40*/  ISETP.GE.AND P1, PT, R3, R20, PT ;  /* 0x000000140300720c */ /* 0x000fe20003f26270 */
[----:B------:R-:W-:Y:S01]  /*3a50*/  VIADD R3, R2, 0x49 ;  /* 0x0000004902037836 */ /* 0x000fe20000000000 */
[----:B------:R-:W1:Y:S01]  /*3a60*/  MUFU.TANH R21, R21 ;  /* 0x0000001500157308 */ /* 0x000e620000002400 */
[----:B--2---:R-:W-:Y:S01]  /*3a70*/  HMMA.16816.F32.BF16 R4, R16, R94, RZ ;  /* 0x0000005e1004723c */ /* 0x004fe200000418ff */
[----:B------:R-:W-:-:S02]  /*3a80*/  FSEL R121, R121, -INF , !P4 ;  /* 0xff80000079797808 */ /* 0x000fc40006000000 */
[----:B------:R-:W-:Y:S02]  /*3a90*/  FSEL R79, R56, -INF , !P4 ;  /* 0xff800000384f7808 */ /* 0x000fe40006000000 */
[----:B------:R-:W-:Y:S02]  /*3aa0*/  FSEL R124, R139, -INF , !P0 ;  /* 0xff8000008b7c7808 */ /* 0x000fe40004000000 */
[----:B------:R-:W-:Y:S01]  /*3ab0*/  FSEL R78, R146, -INF , !P0 ;  /* 0xff800000924e7808 */ /* 0x000fe20004000000 */
[----:B------:R2:W-:Y:S01]  /*3ac0*/  MUFU.TANH R31, R8 ;  /* 0x00000008001f7308 */ /* 0x0005e20000002400 */
[----:B---3--:R-:W-:Y:S02]  /*3ad0*/  FSEL R69, R27, -INF , !P4 ;  /* 0xff8000001b457808 */ /* 0x008fe40006000000 */
[----:B------:R-:W-:Y:S02]  /*3ae0*/  FSEL R68, R163, -INF , !P0 ;  /* 0xff800000a3447808 */ /* 0x000fe40004000000 */
[----:B------:R-:W-:-:S02]  /*3af0*/  FSEL R38, R166, -INF , !P0 ;  /* 0xff800000a6267808 */ /* 0x000fc40004000000 */
[-C--:B------:R-:W-:Y:S01]  /*3b00*/  ISETP.GE.AND P4, PT, R28, R20.reuse, PT ;  /* 0x000000141c00720c */ /* 0x080fe20003f86270 */
[----:B------:R-:W3:Y:S01]  /*3b10*/  MUFU.TANH R11, R11 ;  /* 0x0000000b000b7308 */ /* 0x000ee20000002400 */
[-C--:B------:R-:W-:Y:S01]  /*3b20*/  ISETP.GE.AND P0, PT, R3, R20.reuse, PT ;  /* 0x000000140300720c */ /* 0x080fe20003f06270 */
[----:B------:R-:W-:Y:S01]  /*3b30*/  VIADD R3, R2, 0x51 ;  /* 0x0000005102037836 */ /* 0x000fe20000000000 */
[----:B------:R-:W-:Y:S02]  /*3b40*/  FSEL R126, R126, -INF , !P4 ;  /* 0xff8000007e7e7808 */ /* 0x000fe40006000000 */
[----:B------:R-:W-:Y:S02]  /*3b50*/  FSEL R90, R153, -INF , !P4 ;  /* 0xff800000995a7808 */ /* 0x000fe40006000000 */
[----:B------:R-:W-:Y:S01]  /*3b60*/  FSEL R70, R165, -INF , !P4 ;  /* 0xff800000a5467808 */ /* 0x000fe20006000000 */
[----:B------:R-:W-:Y:S01]  /*3b70*/  HMMA.16816.F32.BF16 R24, R12, R66, R4 ;  /* 0x000000420c18723c */ /* 0x000fe20000041804 */
[----:B------:R4:W5:Y:S01]  /*3b80*/  MUFU.TANH R28, R9 ;  /* 0x00000009001c7308 */ /* 0x0009620000002400 */
[----:B------:R-:W-:Y:S01]  /*3b90*/  FSEL R37, R174, -INF , !P4 ;  /* 0xff800000ae257808 */ /* 0x000fe20006000000 */
[----:B--2---:R-:W-:Y:S01]  /*3ba0*/  VIADD R8, R2, 0x58 ;  /* 0x0000005802087836 */ /* 0x004fe20000000000 */
[----:B------:R-:W-:-:S02]  /*3bb0*/  ISETP.GE.AND P4, PT, R3, R20, PT ;  /* 0x000000140300720c */ /* 0x000fc40003f86270 */
[C---:B------:R-:W-:Y:S01]  /*3bc0*/  HMMA.16816.F32.BF16 R4, R16.reuse, R74, RZ ;  /* 0x0000004a1004723c */ /* 0x040fe200000418ff */
[----:B------:R-:W-:Y:S02]  /*3bd0*/  FSEL R132, R64, -INF , !P2 ;  /* 0xff80000040847808 */ /* 0x000fe40005000000 */
[----:B------:R-:W-:Y:S01]  /*3be0*/  P2R R3, PR, RZ, 0x10 ;  /* 0x00000010ff037803 */ /* 0x000fe20000000000 */
[----:B------:R-:W2:Y:S01]  /*3bf0*/  MUFU.TANH R10, R10 ;  /* 0x0000000a000a7308 */ /* 0x000ea20000002400 */
[----:B------:R-:W-:Y:S01]  /*3c00*/  FSEL R117, R172, -INF , !P2 ;  /* 0xff800000ac757808 */ /* 0x000fe20005000000 */
[----:B------:R-:W-:Y:S01]  /*3c10*/  HMMA.16816.F32.BF16 R16, R16, R58, RZ ;  /* 0x0000003a1010723c */ /* 0x000fe200000418ff */
[----:B------:R-:W-:Y:S02]  /*3c20*/  FSEL R64, R182, -INF , !P2 ;  /* 0xff800000b6407808 */ /* 0x000fe40005000000 */
[----:B------:R-:W-:Y:S01]  /*3c30*/  FSEL R33, R191, -INF , !P2 ;  /* 0xff800000bf217808 */ /* 0x000fe20005000000 */
[----:B------:R-:W-:Y:S01]  /*3c40*/  VIADD R191, R188, 0x1400 ;  /* 0x00001400bcbf7836 */ /* 0x000fe20000000000 */
[----:B------:R-:W-:Y:S01]  /*3c50*/  FSEL R127, R127, -INF , !P5 ;  /* 0xff8000007f7f7808 */ /* 0x000fe20006800000 */
[----:B----4-:R-:W-:Y:S01]  /*3c60*/  VIADD R9, R2, 0x60 ;  /* 0x0000006002097836 */ /* 0x010fe20000000000 */
[----:B------:R4:W-:Y:S01]  /*3c70*/  MUFU.TANH R152, R34 ;  /* 0x0000002200987308 */ /* 0x0009e20000002400 */
[----:B------:R-:W-:-:S02]  /*3c80*/  FSEL R94, R61, -INF , !P5 ;  /* 0xff8000003d5e7808 */ /* 0x000fc40006800000 */
[----:B-1----:R-:W-:Y:S02]  /*3c90*/  FSEL R65, R21, -INF , !P5 ;  /* 0xff80000015417808 */ /* 0x002fe40006800000 */
[----:B------:R-:W-:Y:S01]  /*3ca0*/  FMUL.FTZ R24, R24, UR5 ;  /* 0x0000000518187c20 */ /* 0x000fe20008410000 */
[----:B------:R-:W-:Y:S01]  /*3cb0*/  FMUL.FTZ R26, R26, UR5 ;  /* 0x000000051a1a7c20 */ /* 0x000fe20008410000 */
[-C--:B------:R-:W-:Y:S01]  /*3cc0*/  ISETP.GE.AND P2, PT, R9, R20.reuse, PT ;  /* 0x000000140900720c */ /* 0x080fe20003f46270 */
[----:B------:R-:W-:Y:S01]  /*3cd0*/  FMUL.FTZ R25, R25, UR5 ;  /* 0x0000000519197c20 */ /* 0x000fe20008410000 */
[----:B------:R-:W-:Y:S01]  /*3ce0*/  FMUL.FTZ R27, R27, UR5 ;  /* 0x000000051b1b7c20 */ /* 0x000fe20008410000 */
[----:B------:R-:W-:Y:S01]  /*3cf0*/  ISETP.GE.AND P4, PT, R8, R20, PT ;  /* 0x000000140800720c */ /* 0x000fe20003f86270 */
[----:B------:R-:W-:Y:S01]  /*3d00*/  MUFU.TANH R24, R24 ;  /* 0x0000001800187308 */ /* 0x000fe20000002400 */
[----:B------:R-:W-:Y:S01]  /*3d10*/  HMMA.16816.F32.BF16 R4, R12, R110, R4 ;  /* 0x0000006e0c04723c */ /* 0x000fe20000041804 */
[----:B------:R-:W-:Y:S01]  /*3d20*/  VIADD R8, R2, 0x59 ;  /* 0x0000005902087836 */ /* 0x000fe20000000000 */
[----:B------:R-:W-:Y:S01]  /*3d30*/  FSEL R134, R134, -INF , !P0 ;  /* 0xff80000086867808 */ /* 0x000fe20004000000 */
[----:B------:R-:W-:Y:S01]  /*3d40*/  VIADD R9, R2, 0x61 ;  /* 0x0000006102097836 */ /* 0x000fe20000000000 */
[----:B---3--:R-:W-:-:S02]  /*3d50*/  FSEL R62, R11, -INF , !P0 ;  /* 0xff8000000b3e7808 */ /* 0x008fc40004000000 */
[----:B----4-:R-:W-:Y:S01]  /*3d60*/  FSEL R34, R29, -INF , !P5 ;  /* 0xff8000001d227808 */ /* 0x010fe20006800000 */
[----:B------:R-:W1:Y:S01]  /*3d70*/  MUFU.TANH R26, R26 ;  /* 0x0000001a001a7308 */ /* 0x000e620000002400 */
[----:B------:R-:W-:Y:S01]  /*3d80*/  ISETP.NE.AND P5, PT, R3, RZ, PT ;  /* 0x000000ff0300720c */ /* 0x000fe20003fa5270 */
[----:B------:R-:W-:Y:S01]  /*3d90*/  HMMA.16816.F32.BF16 R12, R12, R82, R16 ;  /* 0x000000520c0c723c */ /* 0x000fe20000041810 */
[----:B------:R-:W-:Y:S02]  /*3da0*/  P2R R3, PR, RZ, 0x4 ;  /* 0x00000004ff037803 */ /* 0x000fe40000000000 */
[----:B------:R-:W-:Y:S02]  /*3db0*/  FSEL R110, R122, -INF , !P0 ;  /* 0xff8000007a6e7808 */ /* 0x000fe40004000000 */
[----:B------:R-:W-:Y:S01]  /*3dc0*/  FSEL R133, R151, -INF , !P3 ;  /* 0xff80000097857808 */ /* 0x000fe20005800000 */
[----:B------:R3:W-:Y:S01]  /*3dd0*/  MUFU.TANH R144, R32 ;  /* 0x0000002000907308 */ /* 0x0007e20000002400 */
[----:B------:R-:W-:-:S02]  /*3de0*/  FSEL R102, R158, -INF , !P3 ;  /* 0xff8000009e667808 */ /* 0x000fc40005800000 */
[----:B------:R-:W-:Y:S02]  /*3df0*/  FSEL R66, R173, -INF , !P3 ;  /* 0xff800000ad427808 */ /* 0x000fe40005800000 */
[----:B------:R-:W-:Y:S02]  /*3e00*/  FSEL R95, R60, -INF , !P6 ;  /* 0xff8000003c5f7808 */ /* 0x000fe40007000000 */
[----:B------:R-:W-:Y:S01]  /*3e10*/  FSEL R140, R177, -INF , !P5 ;  /* 0xff800000b18c7808 */ /* 0x000fe20006800000 */
[----:B------:R4:W-:Y:S01]  /*3e20*/  MUFU.TANH R154, R35 ;  /* 0x00000023009a7308 */ /* 0x0009e20000002400 */
[----:B------:R-:W-:Y:S01]  /*3e30*/  FSEL R111, R181, -INF , !P5 ;  /* 0xff800000b56f7808 */ /* 0x000fe20006800000 */
[----:B------:R-:W-:Y:S01]  /*3e40*/  FMUL.FTZ R4, R4, UR5 ;  /* 0x0000000504047c20 */ /* 0x000fe20008410000 */
[----:B------:R-:W-:Y:S01]  /*3e50*/  FSEL R60, R192, -INF , !P5 ;  /* 0xff800000c03c7808 */ /* 0x000fe20006800000 */
[----:B------:R-:W-:Y:S01]  /*3e60*/  FMUL.FTZ R6, R6, UR5 ;  /* 0x0000000506067c20 */ /* 0x000fe20008410000 */
[----:B------:R-:W-:Y:S01]  /*3e70*/  FSEL R29, R195, -INF , !P5 ;  /* 0xff800000c31d7808 */ /* 0x000fe20006800000 */
[----:B------:R-:W-:Y:S01]  /*3e80*/  FMUL.FTZ R5, R5, UR5 ;  /* 0x0000000505057c20 */ /* 0x000fe20008410000 */
[----:B------:R-:W-:Y:S01]  /*3e90*/  FSEL R131, R131, -INF , !P1 ;  /* 0xff80000083837808 */ /* 0x000fe20004800000 */
[----:B------:R-:W-:Y:S01]  /*3ea0*/  MUFU.TANH R25, R25 ;  /* 0x0000001900197308 */ /* 0x000fe20000002400 */
[----:B---3--:R-:W-:Y:S01]  /*3eb0*/  FSEL R32, R31, -INF , !P1 ;  /* 0xff8000001f207808 */ /* 0x008fe20004800000 */
[----:B------:R-:W-:Y:S01]  /*3ec0*/  FMUL.FTZ R7, R7, UR5 ;  /* 0x0000000507077c20 */ /* 0x000fe20008410000 */
[----:B-----5:R-:W-:Y:S01]  /*3ed0*/  FSEL R31, R28, -INF , !P0 ;  /* 0xff8000001c1f7808 */ /* 0x020fe20004000000 */
[----:B------:R-:W-:Y:S01]  /*3ee0*/  FMUL.FTZ R12, R12, UR5 ;  /* 0x000000050c0c7c20 */ /* 0x000fe20008410000 */
[----:B------:R-:W-:Y:S01]  /*3ef0*/  ISETP.NE.AND P0, PT, R3, RZ, PT ;  /* 0x000000ff0300720c */ /* 0x000fe20003f05270 */
[----:B------:R-:W-:Y:S01]  /*3f00*/  VIADD R3, R2, 0x68 ;  /* 0x0000006802037836 */ /* 0x000fe20000000000 */
[----:B------:R-:W-:Y:S01]  /*3f10*/  FSEL R109, R109, -INF , !P1 ;  /* 0xff8000006d6d7808 */ /* 0x000fe20004800000 */
[----:B------:R-:W3:Y:S01]  /*3f20*/  MUFU.TANH R27, R27 ;  /* 0x0000001b001b7308 */ /* 0x000ee20000002400 */
[----:B----4-:R-:W-:Y:S01]  /*3f30*/  FSEL R35, R180, -INF , !P3 ;  /* 0xff800000b4237808 */ /* 0x010fe20005800000 */
[----:B------:R-:W-:Y:S01]  /*3f40*/  FMUL.FTZ R14, R14, UR5 ;  /* 0x000000050e0e7c20 */ /* 0x000fe20008410000 */
[-C--:B------:R-:W-:Y:S01]  /*3f50*/  ISETP.GE.AND P3, PT, R8, R20.reuse, PT ;  /* 0x000000140800720c */ /* 0x080fe20003f66270 */
[----:B------:R-:W-:Y:S01]  /*3f60*/  FMUL.FTZ R13, R13, UR5 ;  /* 0x000000050d0d7c20 */ /* 0x000fe20008410000 */
[----:B------:R-:W-:Y:S01]  /*3f70*/  ISETP.GE.AND P5, PT, R3, R20, PT ;  /* 0x000000140300720c */ /* 0x000fe20003fa6270 */
[----:B------:R-:W-:Y:S01]  /*3f80*/  VIADD R3, R2, 0x69 ;  /* 0x0000006902037836 */ /* 0x000fe20000000000 */
[----:B------:R-:W-:Y:S01]  /*3f90*/  P2R R8, PR, RZ, 0x8 ;  /* 0x00000008ff087803 */ /* 0x000fe20000000000 */
[----:B------:R-:W4:Y:S01]  /*3fa0*/  MUFU.TANH R22, R22 ;  /* 0x0000001600167308 */ /* 0x000f220000002400 */
[----:B--2---:R-:W-:Y:S01]  /*3fb0*/  FSEL R63, R10, -INF , !P1 ;  /* 0xff8000000a3f7808 */ /* 0x004fe20004800000 */
[----:B------:R-:W-:Y:S01]  /*3fc0*/  VIADD R195, R188, 0x400 ;  /* 0x00000400bcc37836 */ /* 0x000fe20000000000 */
[----:B------:R-:W-:Y:S01]  /*3fd0*/  ISETP.NE.AND P1, PT, R8, RZ, PT ;  /* 0x000000ff0800720c */ /* 0x000fe20003f25270 */
[----:B------:R-:W-:Y:S01]  /*3fe0*/  VIADD R8, R2, 0x70 ;  /* 0x0000007002087836 */ /* 0x000fe20000000000 */
[----:B------:R-:W-:Y:S01]  /*3ff0*/  FSEL R141, R141, -INF , !P4 ;  /* 0xff8000008d8d7808 */ /* 0x000fe20006000000 */
[----:B------:R-:W-:Y:S01]  /*4000*/  VIADD R192, R188, 0x1000 ;  /* 0x00001000bcc07836 */ /* 0x000fe20000000000 */
[----:B------:R-:W-:Y:S01]  /*4010*/  FSEL R122, R129, -INF , !P4 ;  /* 0xff800000817a7808 */ /* 0x000fe20006000000 */
[----:B------:R-:W2:Y:S01]  /*4020*/  MUFU.TANH R6, R6 ;  /* 0x0000000600067308 */ /* 0x000ea20000002400 */
[----:B-1----:R-:W-:-:S02]  /*4030*/  FSEL R58, R26, -INF , !P4 ;  /* 0xff8000001a3a7808 */ /* 0x002fc40006000000 */
[----:B------:R-:W-:Y:S02]  /*4040*/  FSEL R28, R24, -INF , !P4 ;  /* 0xff800000181c7808 */ /* 0x000fe40006000000 */
[-C--:B------:R-:W-:Y:S01]  /*4050*/  ISETP.GE.AND P4, PT, R3, R20.reuse, PT ;  /* 0x000000140300720c */ /* 0x080fe20003f86270 */
[----:B------:R-:W-:Y:S01]  /*4060*/  VIADD R3, R2, 0x78 ;  /* 0x0000007802037836 */ /* 0x000fe20000000000 */
[-C--:B------:R-:W-:Y:S01]  /*4070*/  ISETP.GE.AND P3, PT, R8, R20.reuse, PT ;  /* 0x000000140800720c */ /* 0x080fe20003f66270 */
[----:B------:R-:W-:Y:S01]  /*4080*/  VIADD R8, R2, 0x71 ;  /* 0x0000007102087836 */ /* 0x000fe20000000000 */
[----:B------:R-:W-:Y:S01]  /*4090*/  ISETP.GE.AND P2, PT, R30, R20, PT ;  /* 0x000000141e00720c */ /* 0x000fe20003f46270 */
[----:B------:R-:W-:Y:S01]  /*40a0*/  MUFU.TANH R5, R5 ;  /* 0x0000000500057308 */ /* 0x000fe20000002400 */
[----:B------:R-:W-:Y:S02]  /*40b0*/  FSEL R143, R143, -INF , !P1 ;  /* 0xff8000008f8f7808 */ /* 0x000fe40004800000 */
[----:B------:R-:W-:-:S02]  /*40c0*/  FSEL R129, R130, -INF , !P1 ;  /* 0xff80000082817808 */ /* 0x000fc40004800000 */
[----:B---3--:R-:W-:Y:S02]  /*40d0*/  FSEL R54, R27, -INF , !P1 ;  /* 0xff8000001b367808 */ /* 0x008fe40004800000 */
[----:B------:R-:W-:Y:S01]  /*40e0*/  FSEL R26, R25, -INF , !P1 ;  /* 0xff800000191a7808 */ /* 0x000fe20004800000 */
[----:B------:R-:W-:Y:S01]  /*40f0*/  MUFU.TANH R7, R7 ;  /* 0x0000000700077308 */ /* 0x000fe20000002400 */
[----:B------:R-:W-:Y:S01]  /*4100*/  ISETP.GE.AND P1, PT, R3, R20, PT ;  /* 0x000000140300720c */ /* 0x000fe20003f26270 */
[----:B------:R-:W-:Y:S01]  /*4110*/  IMAD R3, R138, 0x20, R128 ;  /* 0x000000208a037824 */ /* 0x000fe200078e0280 */
[----:B------:R-:W-:Y:S02]  /*4120*/  FSEL R147, R169, -INF , !P0 ;  /* 0xff800000a9937808 */ /* 0x000fe40004000000 */
[----:B------:R-:W-:Y:S02]  /*4130*/  FSEL R128, R176, -INF , !P0 ;  /* 0xff800000b0807808 */ /* 0x000fe40004000000 */
[----:B------:R-:W-:Y:S01]  /*4140*/  FSEL R56, R189, -INF , !P0 ;  /* 0xff800000bd387808 */ /* 0x000fe20004000000 */
[----:B------:R-:W-:Y:S01]  /*4150*/  MUFU.TANH R12, R12 ;  /* 0x0000000c000c7308 */ /* 0x000fe20000002400 */
[----:B------:R-:W-:Y:S01]  /*4160*/  FSEL R25, R194, -INF , !P0 ;  /* 0xff800000c2197808 */ /* 0x000fe20004000000 */
[----:B------:R-:W-:Y:S01]  /*4170*/  VIADD R194, R188, 0x800 ;  /* 0x00000800bcc27836 */ /* 0x000fe20000000000 */
[----:B------:R-:W-:Y:S01]  /*4180*/  FSEL R142, R164, -INF , !P2 ;  /* 0xff800000a48e7808 */ /* 0x000fe20005000000 */
[----:B------:R-:W-:Y:S01]  /*4190*/  VIADD R189, R188, 0x1c00 ;  /* 0x00001c00bcbd7836 */ /* 0x000fe20000000000 */
[----:B------:R-:W-:-:S02]  /*41a0*/  FSEL R123, R170, -INF , !P2 ;  /* 0xff800000aa7b7808 */ /* 0x000fc40005000000 */
[----:B------:R-:W-:Y:S01]  /*41b0*/  FSEL R61, R184, -INF , !P2 ;  /* 0xff800000b83d7808 */ /* 0x000fe20005000000 */
[----:B------:R-:W-:Y:S01]  /*41c0*/  MUFU.TANH R14, R14 ;  /* 0x0000000e000e7308 */ /* 0x000fe20000002400 */
[----:B------:R-:W-:Y:S01]  /*41d0*/  FSEL R30, R190, -INF , !P2 ;  /* 0xff800000be1e7808 */ /* 0x000fe20005000000 */
[----:B------:R-:W-:Y:S01]  /*41e0*/  VIADD R190, R188, 0x1800 ;  /* 0x00001800bcbe7836 */ /* 0x000fe20000000000 */
[----:B------:R-:W-:Y:S02]  /*41f0*/  ISETP.GE.AND P0, PT, R20, 0x81, PT ;  /* 0x000000811400780c */ /* 0x000fe40003f06270 */
[----:B------:R-:W-:Y:S02]  /*4200*/  ISETP.GE.AND P2, PT, R8, R20, PT ;  /* 0x000000140800720c */ /* 0x000fe40003f46270 */
[----:B------:R-:W-:Y:S01]  /*4210*/  FSEL R125, R125, -INF , !P6 ;  /* 0xff8000007d7d7808 */ /* 0x000fe20007000000 */
[----:B------:R1:W3:Y:S01]  /*4220*/  MUFU.TANH R8, R4 ;  /* 0x0000000400087308 */ /* 0x0002e20000002400 */
[----:B----4-:R-:W-:-:S02]  /*4230*/  FSEL R67, R22, -INF , !P6 ;  /* 0xff80000016437808 */ /* 0x010fc40007000000 */
[----:B------:R-:W-:Y:S02]  /*4240*/  FSEL R36, R23, -INF , !P6 ;  /* 0xff80000017247808 */ /* 0x000fe40007000000 */
[----:B------:R-:W-:Y:S02]  /*4250*/  ISETP.GE.AND P6, PT, R9, R20, PT ;  /* 0x000000140900720c */ /* 0x000fe40003fc6270 */
[----:B------:R-:W-:Y:S01]  /*4260*/  FSEL R158, R167, -INF , !P3 ;  /* 0xff800000a79e7808 */ /* 0x000fe20005800000 */
[----:B------:R-:W-:Y:S01]  /*4270*/  MUFU.TANH R13, R13 ;  /* 0x0000000d000d7308 */ /* 0x000fe20000002400 */
[----:B------:R-:W-:Y:S02]  /*4280*/  FSEL R153, R179, -INF , !P6 ;  /* 0xff800000b3997808 */ /* 0x000fe40007000000 */
[----:B------:R-:W-:Y:S02]  /*4290*/  FSEL R130, R183, -INF , !P6 ;  /* 0xff800000b7827808 */ /* 0x000fe40007000000 */
[----:B------:R-:W-:Y:S01]  /*42a0*/  FSEL R55, R193, -INF , !P6 ;  /* 0xff800000c1377808 */ /* 0x000fe20007000000 */
[----:B------:R-:W-:Y:S01]  /*42b0*/  VIADD R193, R188, 0xc00 ;  /* 0x00000c00bcc17836 */ /* 0x000fe20000000000 */
[----:B------:R-:W-:Y:S01]  /*42c0*/  FSEL R24, R200, -INF , !P6 ;  /* 0xff800000c8187808 */ /* 0x000fe20007000000 */
[----:B-1----:R-:W-:Y:S01]  /*42d0*/  VIADD R4, R2, 0x79 ;  /* 0x0000007902047836 */ /* 0x002fe20000000000 */
[----:B------:R-:W-:-:S02]  /*42e0*/  P2R R2, PR, RZ, 0x1 ;  /* 0x00000001ff027803 */ /* 0x000fc40000000000 */
[----:B------:R-:W-:Y:S02]  /*42f0*/  FSEL R146, R175, -INF , !P3 ;  /* 0xff800000af927808 */ /* 0x000fe40005800000 */
[----:B------:R-:W-:Y:S01]  /*4300*/  ISETP.NE.AND P6, PT, R2, RZ, PT ;  /* 0x000000ff0200720c */ /* 0x000fe20003fc5270 */
[----:B------:R-:W-:Y:S02]  /*4310*/  IMAD.IADD R2, R136, 0x1, R3 ;  /* 0x0000000188027824 */ /* 0x000fe400078e0203 */
[----:B------:R-:W-:Y:S01]  /*4320*/  FMUL.FTZ R3, R15, UR5 ;  /* 0x000000050f037c20 */ /* 0x000fe20008410000 */
[----:B------:R-:W-:Y:S02]  /*4330*/  ISETP.GE.AND P0, PT, R4, R20, PT ;  /* 0x000000140400720c */ /* 0x000fe40003f06270 */
[----:B------:R-:W-:Y:S02]  /*4340*/  FSEL R59, R185, -INF , !P3 ;  /* 0xff800000b93b7808 */ /* 0x000fe40005800000 */
[----:B------:R-:W-:Y:S01]  /*4350*/  FSEL R22, R198, -INF , !P3 ;  /* 0xff800000c6167808 */ /* 0x000fe20005800000 */
[----:B------:R-:W1:Y:S01]  /*4360*/  MUFU.TANH R3, R3 ;  /* 0x0000000300037308 */ /* 0x000e620000002400 */
        /* <DEDUP_REMOVED lines=12> */
[----:B--2---:R-:W-:-:S02]  /*4430*/  FSEL R27, R6, -INF , !P5 ;  /* 0xff800000061b7808 */ /* 0x004fc40006800000 */
[----:B---3--:R-:W-:Y:S02]  /*4440*/  FSEL R19, R8, -INF , !P5 ;  /* 0xff80000008137808 */ /* 0x008fe40006800000 */
[----:B------:R-:W-:Y:S02]  /*4450*/  FSEL R53, R7, -INF , !P4 ;  /* 0xff80000007357808 */ /* 0x000fe40006000000 */
[----:B------:R-:W-:Y:S02]  /*4460*/  FSEL R18, R5, -INF , !P4 ;  /* 0xff80000005127808 */ /* 0x000fe40006000000 */
[----:B------:R-:W-:Y:S02]  /*4470*/  FSEL R164, R14, -INF , !P1 ;  /* 0xff8000000ea47808 */ /* 0x000fe40004800000 */
[----:B------:R-:W-:Y:S02]  /*4480*/  FSEL R21, R12, -INF , !P1 ;  /* 0xff8000000c157808 */ /* 0x000fe40004800000 */
[----:B-1----:R-:W-:-:S02]  /*4490*/  FSEL R162, R3, -INF , !P0 ;  /* 0xff80000003a27808 */ /* 0x002fc40004000000 */
[----:B------:R-:W-:Y:S01]  /*44a0*/  FSEL R20, R13, -INF , !P0 ;  /* 0xff8000000d147808 */ /* 0x000fe20004000000 */
[----:B------:R-:W-:Y:S06]  /*44b0*/  @!P6 BRA `(.L_x_700) ;  /* 0x0000000000d8e947 */ /* 0x000fec0003800000 */
        /* <DEDUP_REMOVED lines=52> */
.L_x_702:
[----:B------:R-:W-:Y:S05]  /*4800*/  BSYNC B0 ;  /* 0x0000000000007941 */ /* 0x000fea0003800000 */
.L_x_701:
[----:B------:R-:W0:Y:S02]  /*4810*/  LDGDEPBAR ;  /* 0x00000000000079af */ /* 0x000e240000000000 */
.L_x_700:
[----:B------:R-:W-:Y:S01]  /*4820*/  FMNMX.FTZ R40, R57, R51, !PT ;  /* 0x0000003339287209 */ /* 0x000fe20007810000 */
[----:B------:R-:W-:Y:S01]  /*4830*/  ULDC UR5, c[0x0][0x2ec] ;  /* 0x0000bb0000057ab9 */ /* 0x000fe20000000800 */
[----:B------:R-:W-:Y:S02]  /*4840*/  FMNMX.FTZ R6, R108, R105, !PT ;  /* 0x000000696c067209 */ /* 0x000fe40007810000 */
[----:B------:R-:W-:Y:S02]  /*4850*/  FMNMX.FTZ R40, R52, R40, !PT ;  /* 0x0000002834287209 */ /* 0x000fe40007810000 */
[----:B------:R-:W-:Y:S02]  /*4860*/  LEA R184, R2, UR4, 0x1 ;  /* 0x0000000402b87c11 */ /* 0x000fe4000f8e08ff */
[----:B------:R-:W-:Y:S02]  /*4870*/  FMNMX.FTZ R40, R39, R40, !PT ;  /* 0x0000002827287209 */ /* 0x000fe40007810000 */
[----:B------:R-:W-:-:S02]  /*4880*/  LEA R185, R0, R184, 0x1 ;  /* 0x000000b800b97211 */ /* 0x000fc400078e08ff */
        /* <DEDUP_REMOVED lines=35> */
[----:B-1----:R-:W-:-:S04]  /*4ac0*/  FFMA.FTZ R4, R57, UR5, -R3 ;  /* 0x0000000539047c23 */ /* 0x002fc80008010803 */
[----:B------:R1:W-:Y:S02]  /*4ad0*/  MUFU.EX2 R167, R4 ;  /* 0x0000000400a77308 */ /* 0x0003e40000000800 */
[----:B-1----:R-:W-:-:S06]  /*4ae0*/  FFMA.FTZ R4, R51, UR5, -R3 ;  /* 0x0000000533047c23 */ /* 0x002fcc0008010803 */
[----:B------:R1:W2:Y:S02]  /*4af0*/  MUFU.EX2 R166, R4 ;  /* 0x0000000400a67308 */ /* 0x0002a40000000800 */
[----:B-1----:R-:W-:Y:S01]  /*4b00*/  FFMA.FTZ R4, R52, UR5, -R3 ;  /* 0x0000000534047c23 */ /* 0x002fe20008010803 */
[----:B--2---:R-:W-:-:S05]  /*4b10*/  F2FP.BF16.F32.PACK_AB R12, R166, R167 ;  /* 0x000000a7a60c723e */ /* 0x004fca00000010ff */
[----:B------:R1:W-:Y:S02]  /*4b20*/  MUFU.EX2 R221, R4 ;  /* 0x0000000400dd7308 */ /* 0x0003e40000000800 */
[----:B-1----:R-:W-:Y:S01]  /*4b30*/  FFMA.FTZ R4, R39, UR5, -R3 ;  /* 0x0000000527047c23 */ /* 0x002fe20008010803 */
[----:B------:R-:W-:-:S05]  /*4b40*/  FMNMX.FTZ R39, R89, R85, !PT ;  /* 0x0000005559277209 */ /* 0x000fca0007810000 */
[----:B------:R1:W2:Y:S01]  /*4b50*/  MUFU.EX2 R222, R4 ;  /* 0x0000000400de7308 */ /* 0x0002a20000000800 */
[----:B------:R-:W-:-:S04]  /*4b60*/  FMNMX.FTZ R39, R88, R39, !PT ;  /* 0x0000002758277209 */ /* 0x000fc80007810000 */
        /* <DEDUP_REMOVED lines=41> */
[----:B------:R-:W1:Y:S01]  /*4e00*/  SHFL.BFLY PT, R5, R39, 0x2, 0x1f ;  /* 0x0c401f0027057f89 */ /* 0x000e6200000e0000 */
[----:B------:R2:W-:Y:S02]  /*4e10*/  MUFU.EX2 R237, R4 ;  /* 0x0000000400ed7308 */ /* 0x0005e40000000800 */
[----:B--2---:R-:W-:-:S06]  /*4e20*/  FFMA.FTZ R4, R42, UR5, -R3 ;  /* 0x000000052a047c23 */ /* 0x004fcc0008010803 */
[----:B------:R2:W-:Y:S01]  /*4e30*/  MUFU.EX2 R236, R4 ;  /* 0x0000000400ec7308 */ /* 0x0005e20000000800 */
[----:B-1----:R-:W-:-:S05]  /*4e40*/  FMNMX.FTZ R39, R39, R5, !PT ;  /* 0x0000000527277209 */ /* 0x002fca0007810000 */
[----:B------:R-:W1:Y:S01]  /*4e50*/  SHFL.BFLY PT, R5, R39, 0x1, 0x1f ;  /* 0x0c201f0027057f89 */ /* 0x000e6200000e0000 */
[----:B--2---:R-:W-:-:S04]  /*4e60*/  FFMA.FTZ R4, R41, UR5, -R3 ;  /* 0x0000000529047c23 */ /* 0x004fc80008010803 */
[----:B------:R2:W-:Y:S01]  /*4e70*/  MUFU.EX2 R235, R4 ;  /* 0x0000000400eb7308 */ /* 0x0005e20000000800 */
[----:B-1----:R-:W-:-:S04]  /*4e80*/  FMNMX.FTZ R39, R39, R5, !PT ;  /* 0x0000000527277209 */ /* 0x002fc80007810000 */
[C---:B------:R-:W-:Y:S01]  /*4e90*/  FSETP.NEU.FTZ.AND P0, PT, R39.reuse, -INF , PT ;  /* 0xff8000002700780b */ /* 0x040fe20003f1d000 */
[----:B------:R-:W-:Y:S01]  /*4ea0*/  FMUL.FTZ R5, R39, UR5 ;  /* 0x0000000527057c20 */ /* 0x000fe20008410000 */
[----:B--2---:R-:W-:-:S04]  /*4eb0*/  FFMA.FTZ R4, R38, UR5, -R3 ;  /* 0x0000000526047c23 */ /* 0x004fc80008010803 */
[----:B------:R-:W-:Y:S01]  /*4ec0*/  FSEL R5, R5, RZ, P0 ;  /* 0x000000ff05057208 */ /* 0x000fe20000000000 */
[----:B------:R1:W-:Y:S04]  /*4ed0*/  MUFU.EX2 R234, R4 ;  /* 0x0000000400ea7308 */ /* 0x0003e80000000800 */
[----:B------:R-:W-:Y:S01]  /*4ee0*/  FFMA.FTZ R2, R162, UR5, -R5 ;  /* 0x00000005a2027c23 */ /* 0x000fe20008010805 */
        /* <DEDUP_REMOVED lines=37> */
[----:B------:R-:W-:Y:S02]  /*5140*/  FFMA.FTZ R3, R20, UR5, -R3 ;  /* 0x0000000514037c23 */ /* 0x000fe40008010803 */
[----:B------:R-:W1:Y:S03]  /*5150*/  LDSM.16.MT88.4 R20, [R184+0x4000] ;  /* 0x00400000b814783b */ /* 0x000e660000004200 */
[----:B------:R2:W-:Y:S08]  /*5160*/  MUFU.EX2 R250, R4 ;  /* 0x0000000400fa7308 */ /* 0x0005f00000000800 */
        /* <DEDUP_REMOVED lines=24> */
[----:B-1----:R-:W-:Y:S01]  /*52f0*/  HMMA.16816.F32.BF16 R72, R12, R22, RZ ;  /* 0x000000160c48723c */ /* 0x002fe200000418ff */
[----:B--2---:R-:W-:-:S06]  /*5300*/  FFMA.FTZ R4, R71, UR5, -R5 ;  /* 0x0000000547047c23 */ /* 0x004fcc0008010805 */
        /* <DEDUP_REMOVED lines=94> */
[----:B------:R-:W-:-:S07]  /*58f0*/  FSETP.NEU.FTZ.AND P0, PT, R38, -INF , PT ;  /* 0xff8000002600780b */ /* 0x000fce0003f1d000 */
[----:B------:R-:W-:Y:S01]  /*5900*/  MUFU.EX2 R182, R6 ;  /* 0x0000000600b67308 */ /* 0x000fe20000000800 */
[--C-:B-1----:R-:W-:Y:S02]  /*5910*/  FFMA.FTZ R4, R27, UR5, -R5.reuse ;  /* 0x000000051b047c23 */ /* 0x102fe40008010805 */
[----:B------:R-:W1:Y:S05]  /*5920*/  LDSM.16.MT88.4 R24, [R185+0x4000] ;  /* 0x00400000b918783b */ /* 0x000e6a0000004200 */
[----:B------:R2:W-:Y:S02]  /*5930*/  MUFU.EX2 R198, R4 ;  /* 0x0000000400c67308 */ /* 0x0005e40000000800 */
[----:B--2---:R-:W-:Y:S01]  /*5940*/  FMNMX.FTZ R4, R159, R3, !PT ;  /* 0x000000039f047209 */ /* 0x004fe20007810000 */
[----:B------:R-:W-:-:S03]  /*5950*/  FFMA.FTZ R3, R53, UR5, -R5 ;  /* 0x0000000535037c23 */ /* 0x000fc60008010805 */
[----:B------:R-:W-:Y:S02]  /*5960*/  FMNMX.FTZ R4, R160, R4, !PT ;  /* 0x00000004a0047209 */ /* 0x000fe40007810000 */
[----:B------:R2:W-:Y:S01]  /*5970*/  MUFU.EX2 R183, R3 ;  /* 0x0000000300b77308 */ /* 0x0005e20000000800 */
[----:B-1----:R-:W-:Y:S01]  /*5980*/  HMMA.16816.F32.BF16 R64, R12, R24, RZ ;  /* 0x000000180c40723c */ /* 0x002fe200000418ff */
[----:B--2---:R-:W-:Y:S01]  /*5990*/  FMNMX.FTZ R3, R161, R4, !PT ;  /* 0x00000004a1037209 */ /* 0x004fe20007810000 */
[----:B------:R-:W-:-:S04]  /*59a0*/  FMUL.FTZ R4, R38, UR5 ;  /* 0x0000000526047c20 */ /* 0x000fc80008410000 */
[----:B------:R-:W1:Y:S01]  /*59b0*/  SHFL.BFLY PT, R7, R3, 0x2, 0x1f ;  /* 0x0c401f0003077f89 */ /* 0x000e6200000e0000 */
[----:B------:R-:W-:Y:S01]  /*59c0*/  FSEL R4, R4, RZ, P0 ;  /* 0x000000ff04047208 */ /* 0x000fe20000000000 */
[----:B------:R-:W-:Y:S04]  /*59d0*/  HMMA.16816.F32.BF16 R68, R12, R26, RZ ;  /* 0x0000001a0c44723c */ /* 0x000fe800000418ff */
[----:B------:R-:W-:-:S04]  /*59e0*/  FFMA.FTZ R6, R101, UR5, -R4 ;  /* 0x0000000565067c23 */ /* 0x000fc80008010804 */
[----:B------:R2:W-:Y:S01]  /*59f0*/  MUFU.EX2 R168, R6 ;  /* 0x0000000600a87308 */ /* 0x0005e20000000800 */
[----:B-1----:R-:W-:Y:S01]  /*5a00*/  FMNMX.FTZ R3, R3, R7, !PT ;  /* 0x0000000703037209 */ /* 0x002fe20007810000 */
[----:B--2---:R-:W-:-:S04]  /*5a10*/  FFMA.FTZ R6, R100, UR5, -R4 ;  /* 0x0000000564067c23 */ /* 0x004fc80008010804 */
[----:B------:R-:W1:Y:S02]  /*5a20*/  SHFL.BFLY PT, R16, R3, 0x1, 0x1f ;  /* 0x0c201f0003107f89 */ /* 0x000e6400000e0000 */
[----:B------:R2:W3:Y:S02]  /*5a30*/  MUFU.EX2 R114, R6 ;  /* 0x0000000600727308 */ /* 0x0004e40000000800 */
[----:B--2---:R-:W-:Y:S01]  /*5a40*/  FFMA.FTZ R6, R99, UR5, -R4 ;  /* 0x0000000563067c23 */ /* 0x004fe20008010804 */
[----:B---3--:R-:W-:-:S05]  /*5a50*/  F2FP.BF16.F32.PACK_AB R8, R114, R168 ;  /* 0x000000a87208723e */ /* 0x008fca00000010ff */
[----:B------:R2:W-:Y:S01]  /*5a60*/  MUFU.EX2 R169, R6 ;  /* 0x0000000600a97308 */ /* 0x0005e20000000800 */
[----:B-1----:R-:W-:Y:S01]  /*5a70*/  FMNMX.FTZ R16, R3, R16, !PT ;  /* 0x0000001003107209 */ /* 0x002fe20007810000 */
[----:B------:R-:W-:-:S03]  /*5a80*/  FFMA.FTZ R3, R86, UR5, -R4 ;  /* 0x0000000556037c23 */ /* 0x000fc60008010804 */
[----:B------:R-:W-:-:S03]  /*5a90*/  FSETP.NEU.FTZ.AND P0, PT, R16, -INF , PT ;  /* 0xff8000001000780b */ /* 0x000fc60003f1d000 */
[----:B------:R1:W-:Y:S01]  /*5aa0*/  MUFU.EX2 R176, R3 ;  /* 0x0000000300b07308 */ /* 0x0003e20000000800 */
[----:B--2---:R-:W-:-:S07]  /*5ab0*/  FFMA.FTZ R6, R98, UR5, -R4 ;  /* 0x0000000562067c23 */ /* 0x004fce0008010804 */
[----:B------:R2:W3:Y:S01]  /*5ac0*/  MUFU.EX2 R170, R6 ;  /* 0x0000000600aa7308 */ /* 0x0004e20000000800 */
[----:B-1----:R-:W-:-:S05]  /*5ad0*/  FMUL.FTZ R3, R16, UR5 ;  /* 0x0000000510037c20 */ /* 0x002fca0008410000 */
[----:B------:R-:W-:-:S05]  /*5ae0*/  FSEL R3, R3, RZ, P0 ;  /* 0x000000ff03037208 */ /* 0x000fca0000000000 */
[----:B------:R-:W-:Y:S01]  /*5af0*/  FFMA.FTZ R0, R105, UR5, -R3 ;  /* 0x0000000569007c23 */ /* 0x000fe20008010803 */
[----:B--2---:R-:W-:Y:S01]  /*5b00*/  FFMA.FTZ R6, R97, UR5, -R4 ;  /* 0x0000000561067c23 */ /* 0x004fe20008010804 */
[----:B---3--:R-:W-:-:S03]  /*5b10*/  F2FP.BF16.F32.PACK_AB R10, R170, R169 ;  /* 0x000000a9aa0a723e */ /* 0x008fc600000010ff */
        /* <DEDUP_REMOVED lines=13> */
[----:B-1----:R-:W-:Y:S02]  /*5bf0*/  FFMA.FTZ R6, R78, UR5, -R4 ;  /* 0x000000054e067c23 */ /* 0x002fe40008010804 */
[----:B------:R-:W-:Y:S04]  /*5c00*/  HMMA.16816.F32.BF16 R76, R12, R20, RZ ;  /* 0x000000140c4c723c */ /* 0x000fe800000418ff */
[----:B------:R1:W-:Y:S03]  /*5c10*/  MUFU.EX2 R179, R6 ;  /* 0x0000000600b37308 */ /* 0x0003e60000000800 */
[----:B------:R-:W-:-:S02]  /*5c20*/  F2FP.BF16.F32.PACK_AB R12, R223, R224 ;  /* 0x000000e0df0c723e */ /* 0x000fc400000010ff */
[----:B------:R-:W-:Y:S02]  /*5c30*/  F2FP.BF16.F32.PACK_AB R13, R209, R197 ;  /* 0x000000c5d10d723e */ /* 0x000fe400000010ff */
[----:B------:R-:W-:Y:S02]  /*5c40*/  F2FP.BF16.F32.PACK_AB R14, R226, R225 ;  /* 0x000000e1e20e723e */ /* 0x000fe400000010ff */
[----:B------:R-:W-:Y:S01]  /*5c50*/  F2FP.BF16.F32.PACK_AB R15, R212, R208 ;  /* 0x000000d0d40f723e */ /* 0x000fe200000010ff */
[----:B-1----:R-:W-:-:S06]  /*5c60*/  FFMA.FTZ R6, R108, UR5, -R3 ;  /* 0x000000056c067c23 */ /* 0x002fcc0008010803 */
[C---:B------:R-:W-:Y:S01]  /*5c70*/  HMMA.16816.F32.BF16 R80, R12.reuse, R32, R64 ;  /* 0x000000200c50723c */ /* 0x040fe20000041840 */
[----:B------:R-:W-:Y:S05]  /*5c80*/  MUFU.EX2 R7, R6 ;  /* 0x0000000600077308 */ /* 0x000fea0000000800 */
[----:B------:R-:W-:Y:S03]  /*5c90*/  HMMA.16816.F32.BF16 R76, R12, R28, R76 ;  /* 0x0000001c0c4c723c */ /* 0x000fe6000004184c */
        /* <DEDUP_REMOVED lines=48> */
[----:B-1----:R-:W-:-:S04]  /*5fa0*/  FFMA.FTZ R0, R119, UR5, -R3 ;  /* 0x0000000577007c23 */ /* 0x002fc80008010803 */
        /* <DEDUP_REMOVED lines=11> */
[----:B---3--:R-:W-:Y:S06]  /*6060*/  HMMA.16816.F32.BF16 R64, R8, R22, R48 ;  /* 0x000000160840723c */ /* 0x008fec0000041830 */
[-C--:B------:R-:W-:Y:S06]  /*6070*/  HMMA.16816.F32.BF16 R48, R12, R20.reuse, R80 ;  /* 0x000000140c30723c */ /* 0x080fec0000041850 */
[----:B------:R-:W-:Y:S01]  /*6080*/  HMMA.16816.F32.BF16 R68, R8, R20, R60 ;  /* 0x000000140844723c */ /* 0x000fe2000004183c */
[----:B-1----:R-:W-:-:S04]  /*6090*/  FFMA.FTZ R0, R109, UR5, -R4 ;  /* 0x000000056d007c23 */ /* 0x002fc80008010804 */
[----:B------:R1:W-:Y:S01]  /*60a0*/  MUFU.EX2 R94, R0 ;  /* 0x00000000005e7308 */ /* 0x0003e20000000800 */
[----:B------:R-:W-:Y:S06]  /*60b0*/  HMMA.16816.F32.BF16 R148, R8, R26, R44 ;  /* 0x0000001a0894723c */ /* 0x000fec000004182c */
[----:B------:R-:W-:Y:S01]  /*60c0*/  HMMA.16816.F32.BF16 R44, R12, R22, R56 ;  /* 0x000000160c2c723c */ /* 0x000fe20000041838 */
[----:B------:R-:W-:Y:S05]  /*60d0*/  LDSM.16.MT88.4 R20, [R185+0x5000] ;  /* 0x00500000b914783b */ /* 0x000fea0000004200 */
[----:B------:R-:W-:Y:S01]  /*60e0*/  HMMA.16816.F32.BF16 R136, R8, R24, R136 ;  /* 0x000000180888723c */ /* 0x000fe20000041888 */
[----:B-1----:R-:W-:-:S05]  /*60f0*/  FFMA.FTZ R0, R110, UR5, -R4 ;  /* 0x000000056e007c23 */ /* 0x002fca0008010804 */
[----:B------:R-:W-:Y:S01]  /*6100*/  HMMA.16816.F32.BF16 R60, R12, R26, R52 ;  /* 0x0000001a0c3c723c */ /* 0x000fe20000041834 */
[----:B------:R-:W-:Y:S01]  /*6110*/  F2FP.BF16.F32.PACK_AB R8, R107, R179 ;  /* 0x000000b36b08723e */ /* 0x000fe200000010ff */
[----:B------:R1:W-:Y:S01]  /*6120*/  MUFU.EX2 R90, R0 ;  /* 0x00000000005a7308 */ /* 0x0003e20000000800 */
[----:B------:R-:W-:Y:S01]  /*6130*/  F2FP.BF16.F32.PACK_AB R10, R104, R105 ;  /* 0x00000069680a723e */ /* 0x000fe200000010ff */
[----:B------:R-:W2:Y:S03]  /*6140*/  LDSM.16.MT88.4 R24, [R184+0x5000] ;  /* 0x00500000b818783b */ /* 0x000ea60000004200 */
[----:B------:R-:W-:Y:S02]  /*6150*/  F2FP.BF16.F32.PACK_AB R12, R233, R234 ;  /* 0x000000eae90c723e */ /* 0x000fe400000010ff */
[----:B------:R-:W-:Y:S02]  /*6160*/  F2FP.BF16.F32.PACK_AB R13, R216, R217 ;  /* 0x000000d9d80d723e */ /* 0x000fe400000010ff */
[----:B------:R-:W-:-:S02]  /*6170*/  F2FP.BF16.F32.PACK_AB R14, R231, R232 ;  /* 0x000000e8e70e723e */ /* 0x000fc400000010ff */
[----:B------:R-:W-:Y:S01]  /*6180*/  F2FP.BF16.F32.PACK_AB R15, R213, R214 ;  /* 0x000000d6d50f723e */ /* 0x000fe200000010ff */
[----:B-1----:R-:W-:-:S06]  /*6190*/  FFMA.FTZ R0, R124, UR5, -R3 ;  /* 0x000000057c007c23 */ /* 0x002fcc0008010803 */
[C---:B----4-:R-:W-:Y:S01]  /*61a0*/  HMMA.16816.F32.BF16 R56, R12.reuse, R28, R48 ;  /* 0x0000001c0c38723c */ /* 0x050fe20000041830 */
[----:B------:R1:W-:Y:S05]  /*61b0*/  MUFU.EX2 R88, R0 ;  /* 0x0000000000587308 */ /* 0x0003ea0000000800 */
[C---:B-----5:R-:W-:Y:S06]  /*61c0*/  HMMA.16816.F32.BF16 R60, R12.reuse, R34, R60 ;  /* 0x000000220c3c723c */ /* 0x060fec000004183c */
[C---:B------:R-:W-:Y:S06]  /*61d0*/  HMMA.16816.F32.BF16 R72, R12.reuse, R32, R72 ;  /* 0x000000200c48723c */ /* 0x040fec0000041848 */
[----:B------:R-:W-:Y:S01]  /*61e0*/  HMMA.16816.F32.BF16 R44, R12, R30, R44 ;  /* 0x0000001e0c2c723c */ /* 0x000fe2000004182c */
[----:B-1----:R-:W-:-:S04]  /*61f0*/  FFMA.FTZ R0, R126, UR5, -R3 ;  /* 0x000000057e007c23 */ /* 0x002fc80008010803 */
[----:B------:R1:W3:Y:S02]  /*6200*/  MUFU.EX2 R87, R0 ;  /* 0x0000000000577308 */ /* 0x0002e40000000800 */
[----:B------:R-:W-:Y:S02]  /*6210*/  F2FP.BF16.F32.PACK_AB R12, R229, R230 ;  /* 0x000000e6e50c723e */ /* 0x000fe400000010ff */
[----:B------:R-:W-:Y:S02]  /*6220*/  F2FP.BF16.F32.PACK_AB R13, R210, R211 ;  /* 0x000000d3d20d723e */ /* 0x000fe400000010ff */
[----:B------:R-:W-:Y:S02]  /*6230*/  F2FP.BF16.F32.PACK_AB R14, R238, R228 ;  /* 0x000000e4ee0e723e */ /* 0x000fe400000010ff */
[----:B------:R-:W-:-:S07]  /*6240*/  F2FP.BF16.F32.PACK_AB R15, R206, R207 ;  /* 0x000000cfce0f723e */ /* 0x000fce00000010ff */
[----:B--2---:R-:W-:Y:S01]  /*6250*/  HMMA.16816.F32.BF16 R60, R12, R26, R60 ;  /* 0x0000001a0c3c723c */ /* 0x004fe2000004183c */
[----:B-1----:R-:W-:Y:S01]  /*6260*/  FFMA.FTZ R0, R125, UR5, -R3 ;  /* 0x000000057d007c23 */ /* 0x002fe20008010803 */
[----:B---3--:R-:W-:-:S04]  /*6270*/  F2FP.BF16.F32.PACK_AB R9, R87, R88 ;  /* 0x000000585709723e */ /* 0x008fc800000010ff */
        /* <DEDUP_REMOVED lines=15> */
[----:B------:R-:W2:Y:S06]  /*6370*/  LDSM.16.MT88.4 R32, [R184+0x5400] ;  /* 0x00540000b820783b */ /* 0x000eac0000004200 */
[----:B------:R-:W-:Y:S02]  /*6380*/  F2FP.BF16.F32.PACK_AB R8, R99, R102 ;  /* 0x000000666308723e */ /* 0x000fe400000010ff */
[----:B------:R-:W-:Y:S01]  /*6390*/  F2FP.BF16.F32.PACK_AB R10, R90, R94 ;  /* 0x0000005e5a0a723e */ /* 0x000fe200000010ff */
[----:B-1----:R-:W-:-:S04]  /*63a0*/  FFMA.FTZ R0, R122, UR5, -R4 ;  /* 0x000000057a007c23 */ /* 0x002fc80008010804 */
[----:B------:R1:W-:Y:S02]  /*63b0*/  MUFU.EX2 R83, R0 ;  /* 0x0000000000537308 */ /* 0x0003e40000000800 */
        /* <DEDUP_REMOVED lines=11> */
[----:B------:R1:W3:Y:S02]  /*6470*/  MUFU.EX2 R80, R0 ;  /* 0x0000000000507308 */ /* 0x0002e40000000800 */
[C---:B------:R-:W-:Y:S06]  /*6480*/  HMMA.16816.F32.BF16 R48, R8.reuse, R20, R52 ;  /* 0x000000140830723c */ /* 0x040fec0000041834 */
[C---:B------:R-:W-:Y:S01]  /*6490*/  HMMA.16816.F32.BF16 R52, R8.reuse, R22, R64 ;  /* 0x000000160834723c */ /* 0x040fe20000041840 */
[----:B------:R-:W4:Y:S05]  /*64a0*/  LDSM.16.MT88.4 R20, [R184+0x5800] ;  /* 0x00580000b814783b */ /* 0x000f2a0000004200 */
[----:B------:R-:W-:Y:S01]  /*64b0*/  HMMA.16816.F32.BF16 R136, R8, R24, R136 ;  /* 0x000000180888723c */ /* 0x000fe20000041888 */
[----:B-1----:R-:W-:-:S04]  /*64c0*/  FFMA.FTZ R0, R128, UR5, -R4 ;  /* 0x0000000580007c23 */ /* 0x002fc80008010804 */
[----:B------:R1:W-:Y:S01]  /*64d0*/  MUFU.EX2 R77, R0 ;  /* 0x00000000004d7308 */ /* 0x0003e20000000800 */
[----:B------:R-:W-:Y:S07]  /*64e0*/  HMMA.16816.F32.BF16 R148, R8, R26, R148 ;  /* 0x0000001a0894723c */ /* 0x000fee0000041894 */
[----:B------:R-:W-:Y:S02]  /*64f0*/  F2FP.BF16.F32.PACK_AB R8, R86, R89 ;  /* 0x000000595608723e */ /* 0x000fe400000010ff */
[----:B---3--:R-:W-:Y:S01]  /*6500*/  F2FP.BF16.F32.PACK_AB R10, R80, R83 ;  /* 0x00000053500a723e */ /* 0x008fe200000010ff */
        /* <DEDUP_REMOVED lines=9> */
[----:B-1----:R-:W-:Y:S02]  /*65a0*/  FFMA.FTZ R0, R143, UR5, -R3 ;  /* 0x000000058f007c23 */ /* 0x002fe40008010803 */
[----:B------:R-:W-:Y:S01]  /*65b0*/  HMMA.16816.F32.BF16 R140, R12, R24, R72 ;  /* 0x000000180c8c723c */ /* 0x000fe20000041848 */
[----:B------:R-:W1:Y:S03]  /*65c0*/  LDSM.16.MT88.4 R24, [R185+0x5800] ;  /* 0x00580000b918783b */ /* 0x000e660000004200 */
[----:B------:R3:W5:Y:S03]  /*65d0*/  MUFU.EX2 R68, R0 ;  /* 0x0000000000447308 */ /* 0x0007660000000800 */
[----:B------:R-:W-:-:S02]  /*65e0*/  F2FP.BF16.F32.PACK_AB R12, R240, R239 ;  /* 0x000000eff00c723e */ /* 0x000fc400000010ff */
[----:B------:R-:W-:Y:S02]  /*65f0*/  F2FP.BF16.F32.PACK_AB R13, R204, R205 ;  /* 0x000000cdcc0d723e */ /* 0x000fe400000010ff */
[----:B------:R-:W-:Y:S02]  /*6600*/  F2FP.BF16.F32.PACK_AB R14, R243, R241 ;  /* 0x000000f1f30e723e */ /* 0x000fe400000010ff */
[----:B------:R-:W-:Y:S01]  /*6610*/  F2FP.BF16.F32.PACK_AB R15, R202, R203 ;  /* 0x000000cbca0f723e */ /* 0x000fe200000010ff */
[----:B---3--:R-:W-:Y:S01]  /*6620*/  FFMA.FTZ R0, R144, UR5, -R4 ;  /* 0x0000000590007c23 */ /* 0x008fe20008010804 */
[----:B-----5:R-:W-:-:S05]  /*6630*/  F2FP.BF16.F32.PACK_AB R11, R68, R67 ;  /* 0x00000043440b723e */ /* 0x020fca00000010ff */
[----:B--2---:R-:W-:Y:S01]  /*6640*/  HMMA.16816.F32.BF16 R60, R12, R34, R60 ;  /* 0x000000220c3c723c */ /* 0x004fe2000004183c */
[----:B------:R2:W-:Y:S05]  /*6650*/  MUFU.EX2 R69, R0 ;  /* 0x0000000000457308 */ /* 0x0005ea0000000800 */
[C---:B------:R-:W-:Y:S06]  /*6660*/  HMMA.16816.F32.BF16 R136, R8.reuse, R32, R136 ;  /* 0x000000200888723c */ /* 0x040fec0000041888 */
[C---:B------:R-:W-:Y:S06]  /*6670*/  HMMA.16816.F32.BF16 R148, R8.reuse, R34, R148 ;  /* 0x000000220894723c */ /* 0x040fec0000041894 */
[----:B------:R-:W-:Y:S01]  /*6680*/  HMMA.16816.F32.BF16 R48, R8, R28, R48 ;  /* 0x0000001c0830723c */ /* 0x000fe20000041830 */
[----:B--2---:R-:W-:-:S04]  /*6690*/  FFMA.FTZ R0, R145, UR5, -R4 ;  /* 0x0000000591007c23 */ /* 0x004fc80008010804 */
[----:B------:R2:W3:Y:S01]  /*66a0*/  MUFU.EX2 R66, R0 ;  /* 0x0000000000427308 */ /* 0x0004e20000000800 */
[----:B------:R-:W-:Y:S06]  /*66b0*/  HMMA.16816.F32.BF16 R52, R8, R30, R52 ;  /* 0x0000001e0834723c */ /* 0x000fec0000041834 */
[----:B------:R-:W-:Y:S01]  /*66c0*/  HMMA.16816.F32.BF16 R140, R12, R32, R140 ;  /* 0x000000200c8c723c */ /* 0x000fe2000004188c */
[----:B------:R-:W-:-:S05]  /*66d0*/  F2FP.BF16.F32.PACK_AB R8, R76, R77 ;  /* 0x0000004d4c08723e */ /* 0x000fca00000010ff */
[----:B------:R-:W-:Y:S01]  /*66e0*/  HMMA.16816.F32.BF16 R56, R12, R28, R56 ;  /* 0x0000001c0c38723c */ /* 0x000fe20000041838 */
[----:B--2---:R-:W-:Y:S01]  /*66f0*/  FFMA.FTZ R0, R146, UR5, -R4 ;  /* 0x0000000592007c23 */ /* 0x004fe20008010804 */
[----:B---3--:R-:W-:-:S04]  /*6700*/  F2FP.BF16.F32.PACK_AB R10, R66, R69 ;  /* 0x00000045420a723e */ /* 0x008fc800000010ff */
[----:B------:R-:W-:Y:S01]  /*6710*/  HMMA.16816.F32.BF16 R12, R12, R30, R44 ;  /* 0x0000001e0c0c723c */ /* 0x000fe2000004182c */
[----:B------:R-:W-:Y:S01]  /*6720*/  LDSM.16.MT88.4 R28, [R185+0x5c00] ;  /* 0x005c0000b91c783b */ /* 0x000fe20000004200 */
[----:B------:R2:W-:Y:S02]  /*6730*/  MUFU.EX2 R65, R0 ;  /* 0x0000000000417308 */ /* 0x0005e40000000800 */
[--C-:B--2---:R-:W-:Y:S02]  /*6740*/  FFMA.FTZ R0, R147, UR5, -R3.reuse ;  /* 0x0000000593007c23 */ /* 0x104fe40008010803 */
[----:B------:R-:W2:Y:S04]  /*6750*/  LDSM.16.MT88.4 R144, [R184+0x5c00] ;  /* 0x005c0000b890783b */ /* 0x000ea80000004200 */
        /* <DEDUP_REMOVED lines=23> */
[----:B------:R1:W3:Y:S02]  /*68d0*/  MUFU.EX2 R35, R0 ;  /* 0x0000000000237308 */ /* 0x0002e40000000800 */
[----:B------:R-:W-:Y:S01]  /*68e0*/  HMMA.16816.F32.BF16 R140, R8, R20, R140 ;  /* 0x00000014088c723c */ /* 0x000fe2000004188c */
[----:B------:R-:W-:-:S05]  /*68f0*/  FADD.FTZ R4, R92, R4 ;  /* 0x000000045c047221 */ /* 0x000fca0000010000 */
[C---:B------:R-:W-:Y:S06]  /*6900*/  HMMA.16816.F32.BF16 R60, R8.reuse, R22, R60 ;  /* 0x00000016083c723c */ /* 0x040fec000004183c */
[----:B------:R-:W-:Y:S01]  /*6910*/  HMMA.16816.F32.BF16 R56, R8, R24, R56 ;  /* 0x000000180838723c */ /* 0x000fe20000041838 */
[----:B-1----:R-:W-:-:S05]  /*6920*/  FFMA.FTZ R0, R158, UR5, -R3 ;  /* 0x000000059e007c23 */ /* 0x002fca0008010803 */
[----:B------:R-:W-:Y:S01]  /*6930*/  HMMA.16816.F32.BF16 R12, R8, R26, R12 ;  /* 0x0000001a080c723c */ /* 0x000fe2000004180c */
[----:B------:R-:W-:Y:S08]  /*6940*/  MUFU.EX2 R8, R2 ;  /* 0x0000000200087308 */ /* 0x000ff00000000800 */
[----:B------:R1:W-:Y:S02]  /*6950*/  MUFU.EX2 R34, R0 ;  /* 0x0000000000227308 */ /* 0x0003e40000000800 */
[----:B-1----:R-:W-:-:S06]  /*6960*/  FFMA.FTZ R0, R159, UR5, -R3 ;  /* 0x000000059f007c23 */ /* 0x002fcc0008010803 */
[----:B------:R1:W-:Y:S02]  /*6970*/  MUFU.EX2 R33, R0 ;  /* 0x0000000000217308 */ /* 0x0003e40000000800 */
[--C-:B-1----:R-:W-:Y:S01]  /*6980*/  FFMA.FTZ R0, R160, UR5, -R3.reuse ;  /* 0x00000005a0007c23 */ /* 0x102fe20008010803 */
[----:B------:R-:W-:Y:S01]  /*6990*/  FFMA.FTZ R3, R161, UR5, -R3 ;  /* 0x00000005a1037c23 */ /* 0x000fe20008010803 */
[----:B------:R-:W-:-:S04]  /*69a0*/  F2FP.BF16.F32.PACK_AB R160, R247, R248 ;  /* 0x000000f8f7a0723e */ /* 0x000fc800000010ff */
[----:B------:R1:W-:Y:S08]  /*69b0*/  MUFU.EX2 R19, R0 ;  /* 0x0000000000137308 */ /* 0x0003f00000000800 */
[----:B------:R4:W5:Y:S01]  /*69c0*/  MUFU.EX2 R32, R3 ;  /* 0x0000000300207308 */ /* 0x0009620000000800 */
[----:B-1----:R-:W-:-:S07]  /*69d0*/  FFMA.FTZ R0, R163, UR5, -R5 ;  /* 0x00000005a3007c23 */ /* 0x002fce0008010805 */
[----:B------:R1:W2:Y:S01]  /*69e0*/  MUFU.EX2 R18, R0 ;  /* 0x0000000000127308 */ /* 0x0002a20000000800 */
[----:B----4-:R-:W-:Y:S01]  /*69f0*/  FADD.FTZ R3, R167, R166 ;  /* 0x000000a6a7037221 */ /* 0x010fe20000010000 */
[----:B---3--:R-:W-:Y:S02]  /*6a00*/  F2FP.BF16.F32.PACK_AB R166, R35, R36 ;  /* 0x0000002423a6723e */ /* 0x008fe400000010ff */
[----:B-----5:R-:W-:Y:S01]  /*6a10*/  F2FP.BF16.F32.PACK_AB R167, R32, R19 ;  /* 0x0000001320a7723e */ /* 0x020fe200000010ff */
[----:B------:R-:W-:-:S04]  /*6a20*/  FADD.FTZ R3, R221, R3 ;  /* 0x00000003dd037221 */ /* 0x000fc80000010000 */
[----:B------:R-:W-:Y:S01]  /*6a30*/  FADD.FTZ R6, R222, R3 ;  /* 0x00000003de067221 */ /* 0x000fe20000010000 */
[----:B-1----:R-:W-:Y:S01]  /*6a40*/  FFMA.FTZ R0, R164, UR5, -R5 ;  /* 0x00000005a4007c23 */ /* 0x002fe20008010805 */
[----:B------:R-:W-:Y:S01]  /*6a50*/  FADD.FTZ R5, R165, R17 ;  /* 0x00000011a5057221 */ /* 0x000fe20000010000 */
[----:B------:R-:W-:Y:S02]  /*6a60*/  F2FP.BF16.F32.PACK_AB R164, R41, R65 ;  /* 0x0000004129a4723e */ /* 0x000fe400000010ff */
[----:B------:R1:W3:Y:S01]  /*6a70*/  MUFU.EX2 R17, R0 ;  /* 0x0000000000117308 */ /* 0x0002e20000000800 */
[----:B------:R-:W-:Y:S01]  /*6a80*/  FADD.FTZ R2, R180, R5 ;  /* 0x00000005b4027221 */ /* 0x000fe20000010000 */
[----:B------:R-:W-:Y:S02]  /*6a90*/  F2FP.BF16.F32.PACK_AB R165, R33, R34 ;  /* 0x0000002221a5723e */ /* 0x000fe400000010ff */
[----:B--2---:R-:W-:Y:S01]  /*6aa0*/  F2FP.BF16.F32.PACK_AB R161, R18, R182 ;  /* 0x000000b612a1723e */ /* 0x004fe200000010ff */
[----:B------:R-:W-:Y:S01]  /*6ab0*/  FADD.FTZ R3, R181, R2 ;  /* 0x00000002b5037221 */ /* 0x000fe20000010000 */
[----:B------:R-:W-:-:S03]  /*6ac0*/  FADD.FTZ R2, R96, R4 ;  /* 0x0000000460027221 */ /* 0x000fc60000010000 */
[----:B------:R-:W-:Y:S01]  /*6ad0*/  FADD.FTZ R3, R197, R3 ;  /* 0x00000003c5037221 */ /* 0x000fe20000010000 */
[----:B------:R-:W-:Y:S01]  /*6ae0*/  FADD.FTZ R4, R98, R2 ;  /* 0x0000000262047221 */ /* 0x000fe20000010000 */
[----:B------:R-:W-:Y:S03]  /*6af0*/  HMMA.16816.F32.BF16 R136, R164, R144, R136 ;  /* 0x00000090a488723c */ /* 0x000fe60000041888 */
[----:B------:R-:W-:Y:S01]  /*6b00*/  FADD.FTZ R4, R100, R4 ;  /* 0x0000000464047221 */ /* 0x000fe20000010000 */
[----:B-1----:R-:W-:-:S03]  /*6b10*/  FADD.FTZ R0, R168, R114 ;  /* 0x00000072a8007221 */ /* 0x002fc60000010000 */
[----:B------:R-:W-:Y:S01]  /*6b20*/  FADD.FTZ R4, R101, R4 ;  /* 0x0000000465047221 */ /* 0x000fe20000010000 */
[----:B---3--:R-:W-:Y:S01]  /*6b30*/  F2FP.BF16.F32.PACK_AB R163, R8, R17 ;  /* 0x0000001108a3723e */ /* 0x008fe200000010ff */
[----:B------:R-:W-:Y:S01]  /*6b40*/  HMMA.16816.F32.BF16 R148, R164, R146, R148 ;  /* 0x00000092a494723c */ /* 0x000fe20000041894 */
        /* <DEDUP_REMOVED lines=122> */
[----:B------:R-:W2:Y:S01]  /*72f0*/  LDL.64 R118, [R1+0x40] ;  /* 0x0000400001767983 */ /* 0x000ea20000100a00 */
[----:B------:R-:W-:Y:S01]  /*7300*/  ULDC UR4, c[0x0][0x2d0] ;  /* 0x0000b40000047ab9 */ /* 0x000fe20000000800 */
[----:B------:R-:W3:Y:S01]  /*7310*/  LDC.64 R220, c[0x0][0x250] ;  /* 0x00009400ffdc7b82 */ /* 0x000ee20000000a00 */
[----:B-1----:R-:W-:Y:S01]  /*7320*/  IMAD.SHL.U32 R0, R112, 0x20, RZ ;  /* 0x0000002070007824 */ /* 0x002fe200078e00ff */
[----:B------:R-:W-:Y:S01]  /*7330*/  LEA.HI.SX32 R197, R201, 0xfffffffe, 0x19 ;  /* 0xfffffffec9c57811 */ /* 0x000fe200078fcaff */
[----:B------:R-:W-:Y:S01]  /*7340*/  IMAD.MOV.U32 R133, RZ, RZ, R38 ;  /* 0x000000ffff857224 */ /* 0x000fe200078e0026 */
[----:B------:R-:W-:Y:S01]  /*7350*/  MOV R132, R39 ;  /* 0x0000002700847202 */ /* 0x000fe20000000f00 */
[----:B------:R-:W-:Y:S01]  /*7360*/  ULDC UR5, c[0x0][0x39c] ;  /* 0x0000e70000057ab9 */ /* 0x000fe20000000800 */
[----:B------:R-:W-:Y:S02]  /*7370*/  MOV R134, R16 ;  /* 0x0000001000867202 */ /* 0x000fe40000000f00 */
[----:B--2---:R-:W-:Y:S01]  /*7380*/  ISETP.GE.AND P0, PT, R118, UR4, PT ;  /* 0x0000000476007c0c */ /* 0x004fe2000bf06270 */
[----:B------:R-:W-:-:S12]  /*7390*/  ULDC UR4, c[0x0][0x2ec] ;  /* 0x0000bb0000047ab9 */ /* 0x000fd80000000800 */
[----:B------:R-:W1:Y:S08]  /*73a0*/  @!P0 LDC.64 R4, c[0x0][0x220] ;  /* 0x00008800ff048b82 */ /* 0x000e700000000a00 */
[----:B------:R-:W2:Y:S08]  /*73b0*/  @!P0 LDC.64 R2, c[0x0][0x220] ;  /* 0x00008800ff028b82 */ /* 0x000eb00000000a00 */
[----:B------:R-:W4:Y:S01]  /*73c0*/  @!P0 LDC.64 R6, c[0x0][0x220] ;  /* 0x00008800ff068b82 */ /* 0x000f220000000a00 */
[----:B-1----:R1:W-:Y:S04]  /*73d0*/  @!P0 STL.64 [R1+0x30], R4 ;  /* 0x0000300401008387 */ /* 0x0023e80000100a00 */
[----:B--2---:R2:W-:Y:S04]  /*73e0*/  @!P0 STL.64 [R1+0x28], R2 ;  /* 0x0000280201008387 */ /* 0x0045e80000100a00 */
[----:B----4-:R-:W-:Y:S01]  /*73f0*/  @!P0 STL.64 [R1+0x20], R6 ;  /* 0x0000200601008387 */ /* 0x010fe20000100a00 */
[----:B-1----:R-:W1:Y:S01]  /*7400*/  @!P0 LDC.64 R4, c[0x0][0x220] ;  /* 0x00008800ff048b82 */ /* 0x002e620000000a00 */
[----:B--2---:R-:W-:Y:S01]  /*7410*/  SHF.L.U64.HI R2, R112, 0x5, R113 ;  /* 0x0000000570027819 */ /* 0x004fe20000010271 */
[----:B------:R-:W-:Y:S01]  /*7420*/  IMAD.MOV.U32 R3, RZ, RZ, R40 ;  /* 0x000000ffff037224 */ /* 0x000fe200078e0028 */
[----:B-1----:R-:W-:Y:S04]  /*7430*/  @!P0 STL.64 [R1+0x10], R4 ;  /* 0x0000100401008387 */ /* 0x002fe80000100a00 */
[----:B------:R-:W-:Y:S04]  /*7440*/  STL [R1+0x1c], R2 ;  /* 0x00001c0201007387 */ /* 0x000fe80000100800 */
[----:B------:R3:W-:Y:S02]  /*7450*/  STL [R1+0x38], R0 ;  /* 0x0000380001007387 */ /* 0x0007e40000100800 */
[----:B---3--:R-:W-:-:S05]  /*7460*/  @!P0 IMAD R0, R221, 0x60, RZ ;  /* 0x00000060dd008824 */ /* 0x008fca00078e02ff */
[----:B------:R1:W-:Y:S01]  /*7470*/  @!P0 STL [R1+0x18], R0 ;  /* 0x0000180001008387 */ /* 0x0003e20000100800 */
[----:B------:R-:W-:Y:S05]  /*7480*/  BRA `(.L_x_704) ;  /* 0x0000000000e07947 */ /* 0x000fea0003800000 */
.L_x_706:
[----:B------:R-:W2:Y:S01]  /*7490*/  LDL.64 R226, [R1+0x58] ;  /* 0x0000580001e27983 */ /* 0x000ea20000100a00 */
[----:B------:R-:W1:Y:S01]  /*74a0*/  LDC.64 R6, c[0x0][0x248] ;  /* 0x00009200ff067b82 */ /* 0x000e620000000a00 */
[----:B------:R-:W-:Y:S02]  /*74b0*/  VIADD R0, R197, 0xffffffff ;  /* 0xffffffffc5007836 */ /* 0x000fe40000000000 */
[----:B------:R-:W4:Y:S03]  /*74c0*/  LDL.64 R224, [R1+0x48] ;  /* 0x0000480001e07983 */ /* 0x000f260000100a00 */
[----:B------:R-:W-:Y:S01]  /*74d0*/  SHF.R.S32.HI R2, RZ, 0x1f, R0 ;  /* 0x0000001fff027819 */ /* 0x000fe20000011400 */
[----:B------:R-:W5:Y:S01]  /*74e0*/  LDL R223, [R1+0x60] ;  /* 0x0000600001df7983 */ /* 0x000f620000100800 */
[----:B------:R-:W3:Y:S03]  /*74f0*/  @!P0 LDC.64 R12, c[0x0][0x218] ;  /* 0x00008600ff0c8b82 */ /* 0x000ee60000000a00 */
[----:B------:R-:W5:Y:S04]  /*7500*/  LDL R222, [R1+0x3c] ;  /* 0x00003c0001de7983 */ /* 0x000f680000100800 */
[----:B------:R1:W-:Y:S01]  /*7510*/  @P0 STS [R196+0x2000], RZ ;  /* 0x002000ffc4000388 */ /* 0x0003e20000000800 */
[----:B------:R-:W5:Y:S03]  /*7520*/  @!P0 LDC.64 R10, c[0x0][0x218] ;  /* 0x00008600ff0a8b82 */ /* 0x000f660000000a00 */
[----:B------:R1:W-:Y:S04]  /*7530*/  @P0 STS [R196+0x2004], RZ ;  /* 0x002004ffc4000388 */ /* 0x0003e80000000800 */
[----:B------:R1:W-:Y:S01]  /*7540*/  @P0 STS.64 [R196+0x2008], RZ ;  /* 0x002008ffc4000388 */ /* 0x0003e20000000a00 */
[----:B------:R-:W5:Y:S08]  /*7550*/  @!P0 LDC.64 R16, c[0x0][0x218] ;  /* 0x00008600ff108b82 */ /* 0x000f700000000a00 */
[----:B------:R-:W5:Y:S01]  /*7560*/  @!P0 LDC.64 R18, c[0x0][0x218] ;  /* 0x00008600ff128b82 */ /* 0x000f620000000a00 */
[-C--:B-1----:R-:W-:Y:S02]  /*7570*/  IMAD R2, R2, R6.reuse, RZ ;  /* 0x0000000602027224 */ /* 0x082fe400078e02ff */
[C---:B------:R-:W-:Y:S04]  /*7580*/  IMAD.WIDE.U32 R8, R0.reuse, R6, RZ ;  /* 0x0000000600087225 */ /* 0x040fe800078e00ff */
[----:B------:R-:W-:Y:S02]  /*7590*/  IMAD R0, R0, R7, R2 ;  /* 0x0000000700007224 */ /* 0x000fe400078e0202 */
[----:B------:R-:W-:Y:S02]  /*75a0*/  @!P0 IMAD R15, R7, 0x60, RZ ;  /* 0x00000060070f8824 */ /* 0x000fe400078e02ff */
[----:B------:R-:W-:Y:S01]  /*75b0*/  IMAD.IADD R0, R9, 0x1, R0 ;  /* 0x0000000109007824 */ /* 0x000fe200078e0200 */
[----:B--2---:R-:W-:Y:S04]  /*75c0*/  LEA R4, P1, R8, R226, 0x7 ;  /* 0x000000e208047211 */ /* 0x004fe800078238ff */
[----:B---3--:R-:W-:Y:S02]  /*75d0*/  @!P0 LEA R12, P5, R4, R12, 0x1 ;  /* 0x0000000c040c8211 */ /* 0x008fe400078a08ff */
[----:B----4-:R-:W-:Y:S02]  /*75e0*/  LEA.HI.X R5, R8, R225, R0, 0x7, P1 ;  /* 0x000000e108057211 */ /* 0x010fe400008f3c00 */
[----:B-----5:R-:W-:Y:S02]  /*75f0*/  @!P0 IADD3 R0, P4, R223, R4, RZ ;  /* 0x00000004df008210 */ /* 0x020fe40007f9e0ff */
        /* <DEDUP_REMOVED lines=33> */
.L_x_704:
[----:B--2---:R-:W2:Y:S01]  /*7810*/  LDL.64 R20, [R1+0x50] ;  /* 0x0000500001147983 */ /* 0x004ea20000100a00 */
[----:B------:R-:W-:Y:S04]  /*7820*/  DEPBAR.LE SB0, 0x0 ;  /* 0x000080000000791a */ /* 0x000fe80000000000 */
[CC--:B------:R-:W-:Y:S01]  /*7830*/  IMAD.WIDE.U32 R6, R197.reuse, R220.reuse, RZ ;  /* 0x000000dcc5067225 */ /* 0x0c0fe200078e00ff */
[----:B------:R-:W3:Y:S01]  /*7840*/  LDL R18, [R1+0x34] ;  /* 0x0000340001127983 */ /* 0x000ee20000100800 */
[C---:B------:R-:W-:Y:S02]  /*7850*/  ISETP.GT.AND P6, PT, R197.reuse, RZ, PT ;  /* 0x000000ffc500720c */ /* 0x040fe40003fc4270 */
[----:B-1----:R-:W-:Y:S01]  /*7860*/  SHF.R.S32.HI R0, RZ, 0x1f, R197 ;  /* 0x0000001fff007819 */ /* 0x002fe200000114c5 */
[----:B------:R-:W4:Y:S04]  /*7870*/  LDL R12, [R1+0x64] ;  /* 0x00006400010c7983 */ /* 0x000f280000100800 */
[----:B------:R-:W5:Y:S01]  /*7880*/  LDL R19, [R1+0x2c] ;  /* 0x00002c0001137983 */ /* 0x000f620000100800 */
[----:B------:R-:W-:Y:S03]  /*7890*/  IMAD R0, R0, R220, RZ ;  /* 0x000000dc00007224 */ /* 0x000fe600078e02ff */
[----:B------:R-:W3:Y:S01]  /*78a0*/  LDL R11, [R1+0x30] ;  /* 0x00003000010b7983 */ /* 0x000ee20000100800 */
[----:B------:R-:W-:Y:S03]  /*78b0*/  IMAD R0, R197, R221, R0 ;  /* 0x000000ddc5007224 */ /* 0x000fe600078e0200 */
[----:B------:R-:W5:Y:S01]  /*78c0*/  LDL R17, [R1+0x24] ;  /* 0x0000240001117983 */ /* 0x000f620000100800 */
[----:B------:R-:W-:Y:S03]  /*78d0*/  IMAD.IADD R0, R7, 0x1, R0 ;  /* 0x0000000107007824 */ /* 0x000fe600078e0200 */
[----:B------:R-:W5:Y:S04]  /*78e0*/  LDL R2, [R1+0x38] ;  /* 0x0000380001027983 */ /* 0x000f680000100800 */
        /* <DEDUP_REMOVED lines=11> */
[----:B----4-:R-:W-:Y:S02]  /*79a0*/  LEA.HI.X R5, R6, R12, R0, 0x7, P1 ;  /* 0x0000000c06057211 */ /* 0x010fe400008f3c00 */
[C---:B------:R-:W-:Y:S04]  /*79b0*/  @!P0 LEA R0, P2, R220.reuse, R4, 0x6 ;  /* 0x00000004dc008211 */ /* 0x040fe800078430ff */
[----:B------:R-:W-:Y:S02]  /*79c0*/  @!P0 LEA.HI.X R7, R220, R5, R221, 0x6, P2 ;  /* 0x00000005dc078211 */ /* 0x000fe400010f34dd */
[C---:B---3--:R-:W-:Y:S04]  /*79d0*/  @!P0 LEA R12, P5, R4.reuse, R11, 0x1 ;  /* 0x0000000b040c8211 */ /* 0x048fe800078a08ff */
[C---:B------:R-:W-:Y:S02]  /*79e0*/  @!P0 LEA.HI.X R13, R4.reuse, R18, R5, 0x1, P5 ;  /* 0x00000012040d8211 */ /* 0x040fe400028f0c05 */
[----:B-----5:R-:W-:Y:S03]  /*79f0*/  @!P0 IADD3 R2, P4, R4, R2, RZ ;  /* 0x0000000204028210 */ /* 0x020fe60007f9e0ff */
[----:B------:R-:W-:Y:S01]  /*7a00*/  @!PT LDS RZ, [RZ] ;  /* 0x00000000fffff984 */ /* 0x000fe20000000800 */
[----:B------:R-:W-:Y:S01]  /*7a10*/  @!PT LDS RZ, [RZ] ;  /* 0x00000000fffff984 */ /* 0x000fe20000000800 */
[----:B------:R-:W-:Y:S01]  /*7a20*/  @!PT LDS RZ, [RZ] ;  /* 0x00000000fffff984 */ /* 0x000fe20000000800 */
[----:B------:R-:W-:Y:S02]  /*7a30*/  @!P0 LDGSTS.E.BYPASS.LTC128B.128 [R196+0x4000], desc[UR8][R12.64] ;  /* 0x040000000cc48fae */ /* 0x000fe4000b901d48 */
[----:B------:R-:W-:Y:S06]  /*7a40*/  @!P0 IMAD.X R6, R5, 0x1, R9, P4 ;  /* 0x0000000105068824 */ /* 0x000fec00020e0609 */
[----:B------:R-:W-:Y:S01]  /*7a50*/  @P0 STS.128 [R196+0x4800], RZ ;  /* 0x004800ffc4000388 */ /* 0x000fe20000000c00 */
[----:B------:R-:W-:Y:S01]  /*7a60*/  @!P0 IMAD.WIDE.U32 R4, R220, 0x60, R4 ;  /* 0x00000060dc048825 */ /* 0x000fe200078e0004 */
[----:B------:R-:W-:Y:S02]  /*7a70*/  @!P0 LEA R10, P3, R2, R10, 0x1 ;  /* 0x0000000a020a8211 */ /* 0x000fe400078608ff */
[----:B------:R-:W-:Y:S02]  /*7a80*/  @!P0 LEA R8, P1, R0, R8, 0x1 ;  /* 0x0000000800088211 */ /* 0x000fe400078208ff */
[----:B------:R-:W-:Y:S02]  /*7a90*/  @!P0 LEA.HI.X R11, R2, R19, R6, 0x1, P3 ;  /* 0x00000013020b8211 */ /* 0x000fe400018f0c06 */
[----:B------:R-:W-:Y:S01]  /*7aa0*/  @!P0 LEA.HI.X R9, R0, R17, R7, 0x1, P1 ;  /* 0x0000001100098211 */ /* 0x000fe200008f0c07 */
[----:B------:R-:W-:Y:S01]  /*7ab0*/  @!P0 IMAD.IADD R0, R16, 0x1, R5 ;  /* 0x0000000110008824 */ /* 0x000fe200078e0205 */
[C---:B------:R-:W-:Y:S01]  /*7ac0*/  @!P0 LEA R6, P1, R4.reuse, R15, 0x1 ;  /* 0x0000000f04068211 */ /* 0x040fe200078208ff */
[----:B------:R-:W-:Y:S01]  /*7ad0*/  @!PT LDS RZ, [RZ] ;  /* 0x00000000fffff984 */ /* 0x000fe20000000800 */
[----:B------:R-:W-:Y:S01]  /*7ae0*/  @!PT LDS RZ, [RZ] ;  /* 0x00000000fffff984 */ /* 0x000fe20000000800 */
[----:B------:R-:W-:Y:S01]  /*7af0*/  @!PT LDS RZ, [RZ] ;  /* 0x00000000fffff984 */ /* 0x000fe20000000800 */
[----:B------:R-:W-:Y:S03]  /*7b00*/  @!P0 LDGSTS.E.BYPASS.LTC128B.128 [R196+0x4800], desc[UR8][R10.64] ;  /* 0x048000000ac48fae */ /* 0x000fe6000b901d48 */
[----:B------:R-:W-:Y:S05]  /*7b10*/  @!P0 LEA.HI.X R7, R4, R14, R0, 0x1, P1 ;  /* 0x0000000e04078211 */ /* 0x000fea00008f0c00 */
        /* <DEDUP_REMOVED lines=326> */
[----:B------:R-:W-:Y:S08]  /*8f80*/  FMUL.FTZ R131, R131, UR5 ;  /* 0x0000000583837c20 */ /* 0x000ff00008410000 */
        /* <DEDUP_REMOVED lines=147> */
.L_x_705:
[----:B------:R-:W-:Y:S01]  /*98c0*/  SHFL.BFLY PT, R6, R40, 0x2, 0x1f ;  /* 0x0c401f0028067f89 */ /* 0x000fe200000e0000 */
[----:B-1-3--:R-:W-:Y:S02]  /*98d0*/  FMNMX.FTZ R5, R131, R21, !PT ;  /* 0x0000001583057209 */ /* 0x00afe40007810000 */
        /* <DEDUP_REMOVED lines=25> */
[----:B------:R-:W-:Y:S01]  /*9a70*/  FADD.FTZ R0, -R39, R132 ;  /* 0x0000008427007221 */ /* 0x000fe20000010100 */
[----:B------:R-:W-:Y:S01]  /*9a80*/  FSEL R43, R43, RZ, P1 ;  /* 0x000000ff2b2b7208 */ /* 0x000fe20000800000 */
[C---:B------:R-:W-:Y:S01]  /*9a90*/  FMUL.FTZ R64, R39.reuse, UR4 ;  /* 0x0000000427407c20 */ /* 0x040fe20008410000 */
[----:B------:R1:W2:Y:S01]  /*9aa0*/  MUFU.EX2 R37, R3 ;  /* 0x0000000300257308 */ /* 0x0002a20000000800 */
[----:B---3--:R-:W-:Y:S02]  /*9ab0*/  FMNMX.FTZ R38, R38, R7, !PT ;  /* 0x0000000726267209 */ /* 0x008fe40007810000 */
[----:B------:R-:W-:Y:S01]  /*9ac0*/  FSETP.NEU.FTZ.AND P1, PT, R39, -INF , PT ;  /* 0xff8000002700780b */ /* 0x000fe20003f3d000 */
[--C-:B------:R-:W-:Y:S01]  /*9ad0*/  FFMA.FTZ R8, R207, UR4, -R43.reuse ;  /* 0x00000004cf087c23 */ /* 0x100fe2000801082b */
[--C-:B------:R-:W-:Y:S01]  /*9ae0*/  FFMA.FTZ R7, R169, UR4, -R43.reuse ;  /* 0x00000004a9077c23 */ /* 0x100fe2000801082b */
[----:B------:R-:W-:Y:S01]  /*9af0*/  FMUL.FTZ R65, R38, UR4 ;  /* 0x0000000426417c20 */ /* 0x000fe20008410000 */
[----:B------:R-:W-:Y:S03]  /*9b00*/  FSEL R64, R64, RZ, P1 ;  /* 0x000000ff40407208 */ /* 0x000fe60000800000 */
[----:B------:R3:W-:Y:S01]  /*9b10*/  MUFU.EX2 R182, R8 ;  /* 0x0000000800b67308 */ /* 0x0007e20000000800 */
[----:B------:R-:W-:Y:S01]  /*9b20*/  FSETP.NEU.FTZ.AND P1, PT, R38, -INF , PT ;  /* 0xff8000002600780b */ /* 0x000fe20003f3d000 */
[----:B------:R-:W-:Y:S01]  /*9b30*/  FFMA.FTZ R16, R97, UR4, -R43 ;  /* 0x0000000461107c23 */ /* 0x000fe2000801082b */
[--C-:B------:R-:W-:Y:S02]  /*9b40*/  FFMA.FTZ R5, R201, UR4, -R64.reuse ;  /* 0x00000004c9057c23 */ /* 0x100fe40008010840 */
[----:B------:R-:W-:Y:S01]  /*9b50*/  FSEL R65, R65, RZ, P1 ;  /* 0x000000ff41417208 */ /* 0x000fe20000800000 */
[--C-:B------:R-:W-:Y:S01]  /*9b60*/  FFMA.FTZ R12, R87, UR4, -R64.reuse ;  /* 0x00000004570c7c23 */ /* 0x100fe20008010840 */
[--C-:B------:R-:W-:Y:S01]  /*9b70*/  FFMA.FTZ R9, R86, UR4, -R64.reuse ;  /* 0x0000000456097c23 */ /* 0x100fe20008010840 */
[----:B------:R-:W-:Y:S01]  /*9b80*/  FFMA.FTZ R20, R98, UR4, -R64 ;  /* 0x0000000462147c23 */ /* 0x000fe20008010840 */
[----:B-1----:R-:W-:Y:S01]  /*9b90*/  FMUL.FTZ R3, R0, UR4 ;  /* 0x0000000400037c20 */ /* 0x002fe20008410000 */
[C---:B--2---:R-:W-:Y:S01]  /*9ba0*/  FMUL.FTZ R17, R37.reuse, R145 ;  /* 0x0000009125117220 */ /* 0x044fe20000410000 */
[----:B------:R-:W-:Y:S01]  /*9bb0*/  FMUL.FTZ R21, R37, R153 ;  /* 0x0000009925157220 */ /* 0x000fe20000410000 */
[----:B------:R-:W-:Y:S01]  /*9bc0*/  FFMA.FTZ R6, R208, UR4, -R65 ;  /* 0x00000004d0067c23 */ /* 0x000fe20008010841 */
[----:B------:R4:W1:Y:S01]  /*9bd0*/  MUFU.EX2 R36, R3 ;  /* 0x0000000300247308 */ /* 0x0008620000000800 */
[----:B------:R-:W-:Y:S01]  /*9be0*/  FADD.FTZ R0, -R38, R133 ;  /* 0x0000008526007221 */ /* 0x000fe20000010100 */
[--C-:B---3--:R-:W-:Y:S08]  /*9bf0*/  FFMA.FTZ R8, R34, UR4, -R43.reuse ;  /* 0x0000000422087c23 */ /* 0x108ff0000801082b */
[----:B------:R2:W-:Y:S01]  /*9c00*/  MUFU.EX2 R127, R6 ;  /* 0x00000006007f7308 */ /* 0x0005e20000000800 */
[----:B----4-:R-:W-:Y:S01]  /*9c10*/  FMNMX.FTZ R3, R2, R4, !PT ;  /* 0x0000000402037209 */ /* 0x010fe20007810000 */
[--C-:B------:R-:W-:Y:S01]  /*9c20*/  FFMA.FTZ R4, R209, UR4, -R43.reuse ;  /* 0x00000004d1047c23 */ /* 0x100fe2000801082b */
[----:B------:R-:W-:Y:S07]  /*9c30*/  FMUL.FTZ R2, R0, UR4 ;  /* 0x0000000400027c20 */ /* 0x000fee0008410000 */
[----:B------:R3:W-:Y:S01]  /*9c40*/  MUFU.EX2 R209, R5 ;  /* 0x0000000500d17308 */ /* 0x0007e20000000800 */
[C---:B------:R-:W-:Y:S01]  /*9c50*/  FSETP.NEU.FTZ.AND P1, PT, R3.reuse, -INF , PT ;  /* 0xff8000000300780b */ /* 0x040fe20003f3d000 */
[C---:B------:R-:W-:Y:S01]  /*9c60*/  FADD.FTZ R0, -R3.reuse, R134 ;  /* 0x0000008603007221 */ /* 0x040fe20000010100 */
[C---:B-1----:R-:W-:Y:S01]  /*9c70*/  FMUL.FTZ R18, R36.reuse, R146 ;  /* 0x0000009224127220 */ /* 0x042fe20000410000 */
[C---:B------:R-:W-:Y:S01]  /*9c80*/  FMUL.FTZ R19, R36.reuse, R147 ;  /* 0x0000009324137220 */ /* 0x040fe20000410000 */
[----:B------:R-:W-:Y:S01]  /*9c90*/  FMUL.FTZ R22, R36, R154 ;  /* 0x0000009a24167220 */ /* 0x000fe20000410000 */
[----:B------:R-:W-:Y:S01]  /*9ca0*/  FMUL.FTZ R66, R3, UR4 ;  /* 0x0000000403427c20 */ /* 0x000fe20008410000 */
[----:B------:R-:W-:Y:S03]  /*9cb0*/  FMUL.FTZ R0, R0, UR4 ;  /* 0x0000000400007c20 */ /* 0x000fe60008410000 */
[----:B------:R1:W-:Y:S01]  /*9cc0*/  MUFU.EX2 R134, R4 ;  /* 0x0000000400867308 */ /* 0x0003e20000000800 */
[----:B--2---:R-:W-:Y:S01]  /*9cd0*/  FFMA.FTZ R6, R33, UR4, -R43 ;  /* 0x0000000421067c23 */ /* 0x004fe2000801082b */
[----:B------:R-:W-:Y:S08]  /*9ce0*/  FSEL R66, R66, RZ, P1 ;  /* 0x000000ff42427208 */ /* 0x000ff00000800000 */
[----:B------:R-:W2:Y:S01]  /*9cf0*/  MUFU.EX2 R0, R0 ;  /* 0x0000000000007308 */ /* 0x000ea20000000800 */
[----:B---3--:R-:W-:Y:S09]  /*9d00*/  FFMA.FTZ R5, R215, UR4, -R65 ;  /* 0x00000004d7057c23 */ /* 0x008ff20008010841 */
[----:B------:R3:W-:Y:S01]  /*9d10*/  MUFU.EX2 R175, R5 ;  /* 0x0000000500af7308 */ /* 0x0007e20000000800 */
[--C-:B-1----:R-:W-:Y:S09]  /*9d20*/  FFMA.FTZ R4, R219, UR4, -R43.reuse ;  /* 0x00000004db047c23 */ /* 0x102ff2000801082b */
[----:B------:R1:W-:Y:S01]  /*9d30*/  MUFU.EX2 R173, R4 ;  /* 0x0000000400ad7308 */ /* 0x0003e20000000800 */
[C---:B--2---:R-:W-:Y:S01]  /*9d40*/  FMUL.FTZ R15, R0.reuse, R151 ;  /* 0x00000097000f7220 */ /* 0x044fe20000410000 */
[----:B------:R-:W-:Y:S08]  /*9d50*/  FMUL.FTZ R14, R0, R150 ;  /* 0x00000096000e7220 */ /* 0x000ff00000410000 */
[----:B------:R2:W-:Y:S01]  /*9d60*/  MUFU.EX2 R215, R8 ;  /* 0x0000000800d77308 */ /* 0x0005e20000000800 */
[--C-:B---3--:R-:W-:Y:S09]  /*9d70*/  FFMA.FTZ R5, R206, UR4, -R64.reuse ;  /* 0x00000004ce057c23 */ /* 0x108ff20008010840 */
[----:B------:R3:W-:Y:S01]  /*9d80*/  MUFU.EX2 R181, R5 ;  /* 0x0000000500b57308 */ /* 0x0007e20000000800 */
[--C-:B-1----:R-:W-:Y:S09]  /*9d90*/  FFMA.FTZ R4, R211, UR4, -R64.reuse ;  /* 0x00000004d3047c23 */ /* 0x102ff20008010840 */
[----:B------:R1:W-:Y:S01]  /*9da0*/  MUFU.EX2 R132, R4 ;  /* 0x0000000400847308 */ /* 0x0003e20000000800 */
[----:B--2---:R-:W-:Y:S09]  /*9db0*/  FFMA.FTZ R8, R52, UR4, -R43 ;  /* 0x0000000434087c23 */ /* 0x004ff2000801082b */
[----:B------:R2:W-:Y:S01]  /*9dc0*/  MUFU.EX2 R206, R7 ;  /* 0x0000000700ce7308 */ /* 0x0005e20000000800 */
[----:B---3--:R-:W-:Y:S09]  /*9dd0*/  FFMA.FTZ R5, R177, UR4, -R65 ;  /* 0x00000004b1057c23 */ /* 0x008ff20008010841 */
[----:B------:R3:W-:Y:S01]  /*9de0*/  MUFU.EX2 R177, R5 ;  /* 0x0000000500b17308 */ /* 0x0007e20000000800 */
[--C-:B-1----:R-:W-:Y:S09]  /*9df0*/  FFMA.FTZ R4, R218, UR4, -R64.reuse ;  /* 0x00000004da047c23 */ /* 0x102ff20008010840 */
[----:B------:R1:W-:Y:S01]  /*9e00*/  MUFU.EX2 R172, R4 ;  /* 0x0000000400ac7308 */ /* 0x0003e20000000800 */
[--C-:B--2---:R-:W-:Y:S09]  /*9e10*/  FFMA.FTZ R7, R48, UR4, -R43.reuse ;  /* 0x0000000430077c23 */ /* 0x104ff2000801082b */
[----:B------:R2:W-:Y:S01]  /*9e20*/  MUFU.EX2 R229, R7 ;  /* 0x0000000700e57308 */ /* 0x0005e20000000800 */
[----:B---3--:R-:W-:Y:S09]  /*9e30*/  FFMA.FTZ R5, R32, UR4, -R64 ;  /* 0x0000000420057c23 */ /* 0x008ff20008010840 */
[----:B------:R3:W-:Y:S01]  /*9e40*/  MUFU.EX2 R223, R8 ;  /* 0x0000000800df7308 */ /* 0x0007e20000000800 */
[--C-:B-1----:R-:W-:Y:S09]  /*9e50*/  FFMA.FTZ R4, R205, UR4, -R43.reuse ;  /* 0x00000004cd047c23 */ /* 0x102ff2000801082b */
[----:B------:R1:W-:Y:S01]  /*9e60*/  MUFU.EX2 R205, R4 ;  /* 0x0000000400cd7308 */ /* 0x0003e20000000800 */
[--C-:B--2---:R-:W-:Y:S09]  /*9e70*/  FFMA.FTZ R7, R25, UR4, -R43.reuse ;  /* 0x0000000419077c23 */ /* 0x104ff2000801082b */
[----:B------:R2:W-:Y:S01]  /*9e80*/  MUFU.EX2 R248, R7 ;  /* 0x0000000700f87308 */ /* 0x0005e20000000800 */
[--C-:B---3--:R-:W-:Y:S01]  /*9e90*/  FFMA.FTZ R8, R68, UR4, -R43.reuse ;  /* 0x0000000444087c23 */ /* 0x108fe2000801082b */
[--C-:B------:R-:W-:Y:S08]  /*9ea0*/  FFMA.FTZ R68, R111, UR4, -R66.reuse ;  /* 0x000000046f447c23 */ /* 0x100ff00008010842 */
[----:B------:R-:W3:Y:S01]  /*9eb0*/  MUFU.EX2 R2, R2 ;  /* 0x0000000200027308 */ /* 0x000ee20000000800 */
[--C-:B-1----:R-:W-:Y:S09]  /*9ec0*/  FFMA.FTZ R4, R198, UR4, -R43.reuse ;  /* 0x00000004c6047c23 */ /* 0x102ff2000801082b */
[----:B------:R1:W-:Y:S01]  /*9ed0*/  MUFU.EX2 R211, R4 ;  /* 0x0000000400d37308 */ /* 0x0003e20000000800 */
[----:B--2---:R-:W-:Y:S01]  /*9ee0*/  FFMA.FTZ R7, R80, UR4, -R43 ;  /* 0x0000000450077c23 */ /* 0x004fe2000801082b */
[----:B------:R-:W-:Y:S08]  /*9ef0*/  FFMA.FTZ R80, R41, UR4, -R66 ;  /* 0x0000000429507c23 */ /* 0x000ff00008010842 */
[----:B------:R2:W4:Y:S01]  /*9f00*/  MUFU.EX2 R32, R7 ;  /* 0x0000000700207308 */ /* 0x0005220000000800 */
[----:B---3--:R-:W-:Y:S09]  /*9f10*/  FMUL.FTZ R13, R2, R149 ;  /* 0x00000095020d7220 */ /* 0x008ff20000410000 */
[----:B------:R3:W-:Y:S01]  /*9f20*/  MUFU.EX2 R246, R8 ;  /* 0x0000000800f67308 */ /* 0x0007e20000000800 */
[----:B-1----:R-:W-:Y:S09]  /*9f30*/  FFMA.FTZ R4, R204, UR4, -R64 ;  /* 0x00000004cc047c23 */ /* 0x002ff20008010840 */
[----:B------:R1:W-:Y:S01]  /*9f40*/  MUFU.EX2 R198, R4 ;  /* 0x0000000400c67308 */ /* 0x0003e20000000800 */
[----:B--2---:R-:W-:Y:S01]  /*9f50*/  FMUL.FTZ R7, R36, R143 ;  /* 0x0000008f24077220 */ /* 0x004fe20000410000 */
[----:B----4-:R-:W-:Y:S01]  /*9f60*/  MOV R154, R32 ;  /* 0x00000020009a7202 */ /* 0x010fe20000000f00 */
[----:B------:R-:W-:Y:S07]  /*9f70*/  FMUL.FTZ R32, R37, R160 ;  /* 0x000000a025207220 */ /* 0x000fee0000410000 */
[----:B------:R2:W4:Y:S01]  /*9f80*/  MUFU.EX2 R151, R16 ;  /* 0x0000001000977308 */ /* 0x0005220000000800 */
[----:B---3--:R-:W-:Y:S09]  /*9f90*/  FMUL.FTZ R8, R2, R136 ;  /* 0x0000008802087220 */ /* 0x008ff20000410000 */
[----:B------:R3:W-:Y:S01]  /*9fa0*/  MUFU.EX2 R149, R20 ;  /* 0x0000001400957308 */ /* 0x0007e20000000800 */
[----:B-1----:R-:W-:Y:S09]  /*9fb0*/  FFMA.FTZ R4, R217, UR4, -R65 ;  /* 0x00000004d9047c23 */ /* 0x002ff20008010841 */
[----:B------:R1:W5:Y:S01]  /*9fc0*/  MUFU.EX2 R133, R4 ;  /* 0x0000000400857308 */ /* 0x0003620000000800 */
[C---:B--2---:R-:W-:Y:S01]  /*9fd0*/  FMUL.FTZ R16, R37.reuse, R144 ;  /* 0x0000009025107220 */ /* 0x044fe20000410000 */
[----:B----4-:R-:W-:Y:S08]  /*9fe0*/  MOV R153, R151 ;  /* 0x0000009700997202 */ /* 0x010ff00000000f00 */
[----:B------:R-:W-:Y:S01]  /*9ff0*/  MUFU.EX2 R68, R68 ;  /* 0x0000004400447308 */ /* 0x000fe20000000800 */
[----:B---3--:R-:W-:Y:S01]  /*a000*/  FMUL.FTZ R20, R37, R152 ;  /* 0x0000009825147220 */ /* 0x008fe20000410000 */
[--C-:B-1----:R-:W-:Y:S01]  /*a010*/  FFMA.FTZ R4, R210, UR4, -R66.reuse ;  /* 0x00000004d2047c23 */ /* 0x102fe20008010842 */
[----:B-----5:R-:W-:Y:S07]  /*a020*/  F2FP.BF16.F32.PACK_AB R48, R133, R127 ;  /* 0x0000007f8530723e */ /* 0x020fee00000010ff */
[----:B------:R1:W-:Y:S10]  /*a030*/  MUFU.EX2 R210, R6 ;  /* 0x0000000600d27308 */ /* 0x0003f40000000800 */
[----:B------:R2:W-:Y:S01]  /*a040*/  MUFU.EX2 R126, R4 ;  /* 0x00000004007e7308 */ /* 0x0005e20000000800 */
[--C-:B-1----:R-:W-:Y:S09]  /*a050*/  FFMA.FTZ R6, R49, UR4, -R43.reuse ;  /* 0x0000000431067c23 */ /* 0x102ff2000801082b */
[----:B------:R1:W-:Y:S01]  /*a060*/  MUFU.EX2 R234, R6 ;  /* 0x0000000600ea7308 */ /* 0x0003e20000000800 */
[--C-:B--2---:R-:W-:Y:S09]  /*a070*/  FFMA.FTZ R4, R216, UR4, -R66.reuse ;  /* 0x00000004d8047c23 */ /* 0x104ff20008010842 */
[----:B------:R2:W3:Y:S01]  /*a080*/  MUFU.EX2 R174, R4 ;  /* 0x0000000400ae7308 */ /* 0x0004e20000000800 */
[----:B-1----:R-:W-:Y:S01]  /*a090*/  FFMA.FTZ R6, R23, UR4, -R43 ;  /* 0x0000000417067c23 */ /* 0x002fe2000801082b */
[----:B------:R-:W-:Y:S01]  /*a0a0*/  FMUL.FTZ R23, R36, R155 ;  /* 0x0000009b24177220 */ /* 0x000fe20000410000 */
[--C-:B--2---:R-:W-:Y:S01]  /*a0b0*/  FFMA.FTZ R4, R213, UR4, -R65.reuse ;  /* 0x00000004d5047c23 */ /* 0x104fe20008010841 */
[----:B---3--:R-:W-:Y:S06]  /*a0c0*/  F2FP.BF16.F32.PACK_AB R49, R174, R126 ;  /* 0x0000007eae31723e */ /* 0x008fec00000010ff */
[----:B------:R1:W-:Y:S02]  /*a0d0*/  MUFU.EX2 R201, R4 ;  /* 0x0000000400c97308 */ /* 0x0003e40000000800 */
[--C-:B-1----:R-:W-:Y:S08]  /*a0e0*/  FFMA.FTZ R4, R214, UR4, -R66.reuse ;  /* 0x00000004d6047c23 */ /* 0x102ff00008010842 */
[----:B------:R1:W-:Y:S02]  /*a0f0*/  MUFU.EX2 R180, R4 ;  /* 0x0000000400b47308 */ /* 0x0003e40000000800 */
[----:B-1----:R-:W-:Y:S08]  /*a100*/  FFMA.FTZ R4, R212, UR4, -R66 ;  /* 0x00000004d4047c23 */ /* 0x002ff00008010842 */
[----:B------:R1:W-:Y:S10]  /*a110*/  MUFU.EX2 R212, R5 ;  /* 0x0000000500d47308 */ /* 0x0003f40000000800 */
[----:B------:R2:W-:Y:S01]  /*a120*/  MUFU.EX2 R183, R4 ;  /* 0x0000000400b77308 */ /* 0x0005e20000000800 */
[----:B-1----:R-:W-:Y:S01]  /*a130*/  FFMA.FTZ R5, R44, UR4, -R65 ;  /* 0x000000042c057c23 */ /* 0x002fe20008010841 */
[----:B------:R-:W-:Y:S08]  /*a140*/  F2FP.BF16.F32.PACK_AB R44, R173, R134 ;  /* 0x00000086ad2c723e */ /* 0x000ff000000010ff */
[----:B------:R1:W-:Y:S01]  /*a150*/  MUFU.EX2 R214, R5 ;  /* 0x0000000500d67308 */ /* 0x0003e20000000800 */
[----:B--2---:R-:W-:Y:S09]  /*a160*/  FFMA.FTZ R4, R203, UR4, -R43 ;  /* 0x00000004cb047c23 */ /* 0x004ff2000801082b */
[----:B------:R2:W-:Y:S01]  /*a170*/  MUFU.EX2 R204, R4 ;  /* 0x0000000400cc7308 */ /* 0x0005e20000000800 */
[--C-:B-1----:R-:W-:Y:S09]  /*a180*/  FFMA.FTZ R5, R54, UR4, -R64.reuse ;  /* 0x0000000436057c23 */ /* 0x102ff20008010840 */
[----:B------:R1:W-:Y:S01]  /*a190*/  MUFU.EX2 R219, R5 ;  /* 0x0000000500db7308 */ /* 0x0003e20000000800 */
[--C-:B--2---:R-:W-:Y:S09]  /*a1a0*/  FFMA.FTZ R4, R202, UR4, -R64.reuse ;  /* 0x00000004ca047c23 */ /* 0x104ff20008010840 */
[----:B------:R2:W-:Y:S01]  /*a1b0*/  MUFU.EX2 R202, R4 ;  /* 0x0000000400ca7308 */ /* 0x0005e20000000800 */
[--C-:B-1----:R-:W-:Y:S09]  /*a1c0*/  FFMA.FTZ R5, R60, UR4, -R65.reuse ;  /* 0x000000043c057c23 */ /* 0x102ff20008010841 */
[----:B------:R1:W-:Y:S01]  /*a1d0*/  MUFU.EX2 R238, R5 ;  /* 0x0000000500ee7308 */ /* 0x0003e20000000800 */
[--C-:B--2---:R-:W-:Y:S09]  /*a1e0*/  FFMA.FTZ R4, R168, UR4, -R64.reuse ;  /* 0x00000004a8047c23 */ /* 0x104ff20008010840 */
[----:B------:R2:W-:Y:S01]  /*a1f0*/  MUFU.EX2 R203, R4 ;  /* 0x0000000400cb7308 */ /* 0x0005e20000000800 */
[--C-:B-1----:R-:W-:Y:S01]  /*a200*/  FFMA.FTZ R5, R70, UR4, -R64.reuse ;  /* 0x0000000446057c23 */ /* 0x102fe20008010840 */
[--C-:B------:R-:W-:Y:S08]  /*a210*/  FFMA.FTZ R70, R118, UR4, -R64.reuse ;  /* 0x0000000476467c23 */ /* 0x100ff00008010840 */
[----:B------:R1:W-:Y:S01]  /*a220*/  MUFU.EX2 R243, R5 ;  /* 0x0000000500f37308 */ /* 0x0003e20000000800 */
[----:B--2---:R-:W-:Y:S09]  /*a230*/  FFMA.FTZ R4, R35, UR4, -R64 ;  /* 0x0000000423047c23 */ /* 0x004ff20008010840 */
[----:B------:R2:W-:Y:S10]  /*a240*/  MUFU.EX2 R207, R4 ;  /* 0x0000000400cf7308 */ /* 0x0005f40000000800 */
[----:B------:R-:W3:Y:S01]  /*a250*/  MUFU.EX2 R35, R6 ;  /* 0x0000000600237308 */ /* 0x000ee20000000800 */
[--C-:B-1----:R-:W-:Y:S01]  /*a260*/  FFMA.FTZ R5, R78, UR4, -R66.reuse ;  /* 0x000000044e057c23 */ /* 0x102fe20008010842 */
[--C-:B------:R-:W-:Y:S08]  /*a270*/  FFMA.FTZ R78, R123, UR4, -R66.reuse ;  /* 0x000000047b4e7c23 */ /* 0x100ff00008010842 */
[----:B------:R1:W-:Y:S01]  /*a280*/  MUFU.EX2 R239, R5 ;  /* 0x0000000500ef7308 */ /* 0x0003e20000000800 */
[----:B--2---:R-:W-:Y:S09]  /*a290*/  FFMA.FTZ R4, R200, UR4, -R65 ;  /* 0x00000004c8047c23 */ /* 0x004ff20008010841 */
[----:B------:R2:W-:Y:S01]  /*a2a0*/  MUFU.EX2 R168, R4 ;  /* 0x0000000400a87308 */ /* 0x0005e20000000800 */
[----:B---3--:R-:W-:Y:S01]  /*a2b0*/  MOV R144, R35 ;  /* 0x0000002300907202 */ /* 0x008fe20000000f00 */
[C---:B------:R-:W-:Y:S01]  /*a2c0*/  FMUL.FTZ R35, R36.reuse, R163 ;  /* 0x000000a324237220 */ /* 0x040fe20000410000 */
[----:B------:R-:W-:Y:S07]  /*a2d0*/  FFMA.FTZ R6, R81, UR4, -R43 ;  /* 0x0000000451067c23 */ /* 0x000fee000801082b */
[----:B------:R3:W4:Y:S01]  /*a2e0*/  MUFU.EX2 R10, R6 ;  /* 0x00000006000a7308 */ /* 0x0007220000000800 */
[----:B-1----:R-:W-:Y:S09]  /*a2f0*/  FMUL.FTZ R5, R37, R141 ;  /* 0x0000008d25057220 */ /* 0x002ff20000410000 */
[----:B------:R-:W-:Y:S01]  /*a300*/  MUFU.EX2 R70, R70 ;  /* 0x0000004600467308 */ /* 0x000fe20000000800 */
[--C-:B--2---:R-:W-:Y:S09]  /*a310*/  FFMA.FTZ R4, R179, UR4, -R65.reuse ;  /* 0x00000004b3047c23 */ /* 0x104ff20008010841 */
[----:B------:R1:W-:Y:S01]  /*a320*/  MUFU.EX2 R179, R4 ;  /* 0x0000000400b37308 */ /* 0x0003e20000000800 */
[----:B---3--:R-:W-:Y:S01]  /*a330*/  FMUL.FTZ R6, R36, R142 ;  /* 0x0000008e24067220 */ /* 0x008fe20000410000 */
[----:B----4-:R-:W-:Y:S01]  /*a340*/  MOV R143, R10 ;  /* 0x0000000a008f7202 */ /* 0x010fe20000000f00 */
[----:B------:R-:W-:Y:S07]  /*a350*/  FMUL.FTZ R10, R0, R138 ;  /* 0x0000008a000a7220 */ /* 0x000fee0000410000 */
[----:B------:R-:W-:Y:S01]  /*a360*/  MUFU.EX2 R78, R78 ;  /* 0x0000004e004e7308 */ /* 0x000fe20000000800 */
[--C-:B-1----:R-:W-:Y:S09]  /*a370*/  FFMA.FTZ R4, R199, UR4, -R66.reuse ;  /* 0x00000004c7047c23 */ /* 0x102ff20008010842 */
[----:B------:R1:W-:Y:S02]  /*a380*/  MUFU.EX2 R169, R4 ;  /* 0x0000000400a97308 */ /* 0x0003e40000000800 */
[--C-:B-1----:R-:W-:Y:S08]  /*a390*/  FFMA.FTZ R4, R178, UR4, -R66.reuse ;  /* 0x00000004b2047c23 */ /* 0x102ff00008010842 */
[----:B------:R1:W-:Y:S02]  /*a3a0*/  MUFU.EX2 R178, R4 ;  /* 0x0000000400b27308 */ /* 0x0003e40000000800 */
[----:B-1----:R-:W-:Y:S08]  /*a3b0*/  FFMA.FTZ R4, R171, UR4, -R65 ;  /* 0x00000004ab047c23 */ /* 0x002ff00008010841 */
[----:B------:R1:W-:Y:S02]  /*a3c0*/  MUFU.EX2 R199, R4 ;  /* 0x0000000400c77308 */ /* 0x0003e40000000800 */
[--C-:B-1----:R-:W-:Y:S08]  /*a3d0*/  FFMA.FTZ R4, R176, UR4, -R66.reuse ;  /* 0x00000004b0047c23 */ /* 0x102ff00008010842 */
[----:B------:R1:W-:Y:S02]  /*a3e0*/  MUFU.EX2 R171, R4 ;  /* 0x0000000400ab7308 */ /* 0x0003e40000000800 */
[----:B-1----:R-:W-:Y:S08]  /*a3f0*/  FFMA.FTZ R4, R170, UR4, -R66 ;  /* 0x00000004aa047c23 */ /* 0x002ff00008010842 */
[----:B------:R1:W-:Y:S02]  /*a400*/  MUFU.EX2 R216, R4 ;  /* 0x0000000400d87308 */ /* 0x0003e40000000800 */
[----:B-1----:R-:W-:Y:S08]  /*a410*/  FFMA.FTZ R4, R31, UR4, -R43 ;  /* 0x000000041f047c23 */ /* 0x002ff0000801082b */
[----:B------:R1:W-:Y:S02]  /*a420*/  MUFU.EX2 R228, R4 ;  /* 0x0000000400e47308 */ /* 0x0003e40000000800 */
[--C-:B-1----:R-:W-:Y:S01]  /*a430*/  FFMA.FTZ R4, R30, UR4, -R64.reuse ;  /* 0x000000041e047c23 */ /* 0x102fe20008010840 */
[--C-:B------:R-:W-:Y:S07]  /*a440*/  FFMA.FTZ R30, R89, UR4, -R65.reuse ;  /* 0x00000004591e7c23 */ /* 0x100fee0008010841 */
        /* <DEDUP_REMOVED lines=11> */
[----:B-1----:R-:W-:Y:S01]  /*a500*/  FFMA.FTZ R4, R28, UR4, -R66 ;  /* 0x000000041c047c23 */ /* 0x002fe20008010842 */
[----:B------:R-:W-:Y:S07]  /*a510*/  FFMA.FTZ R28, R99, UR4, -R64 ;  /* 0x00000004631c7c23 */ /* 0x000fee0008010840 */
[----:B------:R1:W-:Y:S10]  /*a520*/  MUFU.EX2 R176, R4 ;  /* 0x0000000400b07308 */ /* 0x0003f40000000800 */
[----:B------:R2:W-:Y:S01]  /*a530*/  MUFU.EX2 R152, R28 ;  /* 0x0000001c00987308 */ /* 0x0005e20000000800 */
[--C-:B-1----:R-:W-:Y:S09]  /*a540*/  FFMA.FTZ R4, R26, UR4, -R66.reuse ;  /* 0x000000041a047c23 */ /* 0x102ff20008010842 */
[----:B------:R1:W-:Y:S01]  /*a550*/  MUFU.EX2 R213, R4 ;  /* 0x0000000400d57308 */ /* 0x0003e20000000800 */
[--C-:B--2---:R-:W-:Y:S09]  /*a560*/  FFMA.FTZ R28, R88, UR4, -R65.reuse ;  /* 0x00000004581c7c23 */ /* 0x104ff20008010841 */
[----:B------:R2:W-:Y:S01]  /*a570*/  MUFU.EX2 R138, R28 ;  /* 0x0000001c008a7308 */ /* 0x0005e20000000800 */
[----:B-1----:R-:W-:Y:S01]  /*a580*/  FFMA.FTZ R4, R45, UR4, -R65 ;  /* 0x000000042d047c23 */ /* 0x002fe20008010841 */
[----:B------:R-:W-:Y:S08]  /*a590*/  F2FP.BF16.F32.PACK_AB R45, R172, R132 ;  /* 0x00000084ac2d723e */ /* 0x000ff000000010ff */
[----:B------:R1:W-:Y:S01]  /*a5a0*/  MUFU.EX2 R222, R4 ;  /* 0x0000000400de7308 */ /* 0x0003e20000000800 */
[----:B--2---:R-:W-:Y:S01]  /*a5b0*/  FMUL.FTZ R28, R2, R164 ;  /* 0x000000a4021c7220 */ /* 0x004fe20000410000 */
[--C-:B-1----:R-:W-:Y:S01]  /*a5c0*/  FFMA.FTZ R4, R46, UR4, -R66.reuse ;  /* 0x000000042e047c23 */ /* 0x102fe20008010842 */
[----:B------:R-:W-:Y:S07]  /*a5d0*/  F2FP.BF16.F32.PACK_AB R46, R211, R205 ;  /* 0x000000cdd32e723e */ /* 0x000fee00000010ff */
[----:B------:R1:W-:Y:S02]  /*a5e0*/  MUFU.EX2 R217, R4 ;  /* 0x0000000400d97308 */ /* 0x0003e40000000800 */
[----:B-1----:R-:W-:Y:S01]  /*a5f0*/  FFMA.FTZ R4, R47, UR4, -R66 ;  /* 0x000000042f047c23 */ /* 0x002fe20008010842 */
[----:B------:R-:W-:Y:S07]  /*a600*/  F2FP.BF16.F32.PACK_AB R47, R209, R198 ;  /* 0x000000c6d12f723e */ /* 0x000fee00000010ff */
[----:B------:R1:W-:Y:S02]  /*a610*/  MUFU.EX2 R224, R4 ;  /* 0x0000000400e07308 */ /* 0x0003e40000000800 */
[----:B-1----:R-:W-:Y:S08]  /*a620*/  FFMA.FTZ R4, R53, UR4, -R43 ;  /* 0x0000000435047c23 */ /* 0x002ff0000801082b */
[----:B------:R1:W-:Y:S02]  /*a630*/  MUFU.EX2 R232, R4 ;  /* 0x0000000400e87308 */ /* 0x0003e40000000800 */
[--C-:B-1----:R-:W-:Y:S02]  /*a640*/  FFMA.FTZ R4, R55, UR4, -R64.reuse ;  /* 0x0000000437047c23 */ /* 0x102fe40008010840 */
[----:B------:R-:W-:Y:S06]  /*a650*/  LDSM.16.MT88.4 R52, [R185+0x4000] ;  /* 0x00400000b934783b */ /* 0x000fec0000004200 */
[----:B------:R1:W-:Y:S02]  /*a660*/  MUFU.EX2 R230, R4 ;  /* 0x0000000400e67308 */ /* 0x0003e40000000800 */
[--C-:B-1----:R-:W-:Y:S02]  /*a670*/  FFMA.FTZ R4, R24, UR4, -R64.reuse ;  /* 0x0000000418047c23 */ /* 0x102fe40008010840 */
[----:B------:R-:W1:Y:S06]  /*a680*/  LDSM.16.MT88.4 R24, [R184+0x4000] ;  /* 0x00400000b818783b */ /* 0x000e6c0000004200 */
[----:B------:R2:W-:Y:S02]  /*a690*/  MUFU.EX2 R245, R4 ;  /* 0x0000000400f57308 */ /* 0x0005e40000000800 */
[----:B--2---:R-:W-:Y:S01]  /*a6a0*/  FFMA.FTZ R4, R67, UR4, -R64 ;  /* 0x0000000443047c23 */ /* 0x004fe20008010840 */
[--C-:B------:R-:W-:Y:S07]  /*a6b0*/  FFMA.FTZ R67, R110, UR4, -R66.reuse ;  /* 0x000000046e437c23 */ /* 0x100fee0008010842 */
[----:B------:R2:W-:Y:S02]  /*a6c0*/  MUFU.EX2 R34, R4 ;  /* 0x0000000400227308 */ /* 0x0005e40000000800 */
[--C-:B--2---:R-:W-:Y:S08]  /*a6d0*/  FFMA.FTZ R4, R56, UR4, -R65.reuse ;  /* 0x0000000438047c23 */ /* 0x104ff00008010841 */
[----:B------:R2:W-:Y:S02]  /*a6e0*/  MUFU.EX2 R200, R4 ;  /* 0x0000000400c87308 */ /* 0x0005e40000000800 */
[--C-:B--2---:R-:W-:Y:S08]  /*a6f0*/  FFMA.FTZ R4, R57, UR4, -R65.reuse ;  /* 0x0000000439047c23 */ /* 0x104ff00008010841 */
[----:B------:R2:W-:Y:S02]  /*a700*/  MUFU.EX2 R226, R4 ;  /* 0x0000000400e27308 */ /* 0x0005e40000000800 */
[--C-:B--2---:R-:W-:Y:S08]  /*a710*/  FFMA.FTZ R4, R58, UR4, -R66.reuse ;  /* 0x000000043a047c23 */ /* 0x104ff00008010842 */
[----:B------:R2:W-:Y:S02]  /*a720*/  MUFU.EX2 R208, R4 ;  /* 0x0000000400d07308 */ /* 0x0005e40000000800 */
[--C-:B--2---:R-:W-:Y:S02]  /*a730*/  FFMA.FTZ R4, R59, UR4, -R66.reuse ;  /* 0x000000043b047c23 */ /* 0x104fe40008010842 */
[----:B------:R-:W2:Y:S06]  /*a740*/  LDSM.16.MT88.4 R56, [R184+0x4400] ;  /* 0x00440000b838783b */ /* 0x000eac0000004200 */
        /* <DEDUP_REMOVED lines=11> */
[----:B------:R-:W-:Y:S01]  /*a800*/  MUFU.EX2 R69, R69 ;  /* 0x0000004500457308 */ /* 0x000fe20000000800 */
[--C-:B----4-:R-:W-:Y:S01]  /*a810*/  FFMA.FTZ R4, R71, UR4, -R64.reuse ;  /* 0x0000000447047c23 */ /* 0x110fe20008010840 */
[----:B-----5:R-:W-:Y:S01]  /*a820*/  MOV R155, R31 ;  /* 0x0000001f009b7202 */ /* 0x020fe20000000f00 */
[----:B------:R-:W-:Y:S01]  /*a830*/  FMUL.FTZ R31, R0, R167 ;  /* 0x000000a7001f7220 */ /* 0x000fe20000410000 */
[--C-:B------:R-:W-:Y:S06]  /*a840*/  FFMA.FTZ R71, R119, UR4, -R64.reuse ;  /* 0x0000000477477c23 */ /* 0x100fec0008010840 */
[----:B------:R4:W-:Y:S10]  /*a850*/  MUFU.EX2 R250, R4 ;  /* 0x0000000400fa7308 */ /* 0x0009f40000000800 */
[----:B------:R-:W-:Y:S01]  /*a860*/  MUFU.EX2 R71, R71 ;  /* 0x0000004700477308 */ /* 0x000fe20000000800 */
[--C-:B----4-:R-:W-:Y:S02]  /*a870*/  FFMA.FTZ R4, R82, UR4, -R64.reuse ;  /* 0x0000000452047c23 */ /* 0x110fe40008010840 */
[----:B------:R-:W4:Y:S07]  /*a880*/  LDL.LU R82, [R1] ;  /* 0x0000000001527983 */ /* 0x000f2e0000300800 */
[----:B------:R5:W-:Y:S01]  /*a890*/  MUFU.EX2 R252, R4 ;  /* 0x0000000400fc7308 */ /* 0x000be20000000800 */
[----:B------:R-:W2:Y:S04]  /*a8a0*/  LDL.LU R147, [R1+0x4] ;  /* 0x0000040001937983 */ /* 0x000ea80000300800 */
[----:B------:R-:W3:Y:S04]  /*a8b0*/  LDL.LU R146, [R1+0x8] ;  /* 0x0000080001927983 */ /* 0x000ee80000300800 */
[----:B------:R-:W4:Y:S01]  /*a8c0*/  LDL.LU R145, [R1+0xc] ;  /* 0x00000c0001917983 */ /* 0x000f220000300800 */
[--C-:B-----5:R-:W-:Y:S04]  /*a8d0*/  FFMA.FTZ R4, R83, UR4, -R64.reuse ;  /* 0x0000000453047c23 */ /* 0x120fe80008010840 */
[----:B------:R5:W1:Y:S02]  /*a8e0*/  MUFU.EX2 R11, R4 ;  /* 0x00000004000b7308 */ /* 0x000a640000000800 */
[----:B-----5:R-:W-:Y:S01]  /*a8f0*/  FFMA.FTZ R4, R72, UR4, -R65 ;  /* 0x0000000448047c23 */ /* 0x020fe20008010841 */
[----:B-1----:R-:W-:Y:S01]  /*a900*/  MOV R142, R11 ;  /* 0x0000000b008e7202 */ /* 0x002fe20000000f00 */
[----:B------:R-:W-:Y:S01]  /*a910*/  FMUL.FTZ R11, R0, R139 ;  /* 0x0000008b000b7220 */ /* 0x000fe20000410000 */
[----:B------:R-:W-:Y:S05]  /*a920*/  FFMA.FTZ R72, R117, UR4, -R43 ;  /* 0x0000000475487c23 */ /* 0x000fea000801082b */
[----:B------:R1:W-:Y:S10]  /*a930*/  MUFU.EX2 R235, R4 ;  /* 0x0000000400eb7308 */ /* 0x0003f40000000800 */
[----:B------:R5:W-:Y:S10]  /*a940*/  MUFU.EX2 R139, R12 ;  /* 0x0000000c008b7308 */ /* 0x000bf40000000800 */
[----:B------:R-:W5:Y:S01]  /*a950*/  MUFU.EX2 R72, R72 ;  /* 0x0000004800487308 */ /* 0x000f620000000800 */
[----:B-1----:R-:W-:Y:S01]  /*a960*/  FFMA.FTZ R4, R73, UR4, -R65 ;  /* 0x0000000449047c23 */ /* 0x002fe20008010841 */
[----:B------:R-:W-:Y:S08]  /*a970*/  FFMA.FTZ R73, R130, UR4, -R64 ;  /* 0x0000000482497c23 */ /* 0x000ff00008010840 */
[----:B------:R1:W-:Y:S01]  /*a980*/  MUFU.EX2 R240, R4 ;  /* 0x0000000400f07308 */ /* 0x0003e20000000800 */
[--C-:B-----5:R-:W-:Y:S09]  /*a990*/  FFMA.FTZ R12, R96, UR4, -R43.reuse ;  /* 0x00000004600c7c23 */ /* 0x120ff2000801082b */
[----:B------:R5:W5:Y:S01]  /*a9a0*/  MUFU.EX2 R29, R12 ;  /* 0x0000000c001d7308 */ /* 0x000b620000000800 */
[----:B------:R-:W-:Y:S09]  /*a9b0*/  F2FP.BF16.F32.PACK_AB R160, R72, R69 ;  /* 0x0000004548a0723e */ /* 0x000ff200000010ff */
[----:B------:R-:W-:Y:S01]  /*a9c0*/  MUFU.EX2 R73, R73 ;  /* 0x0000004900497308 */ /* 0x000fe20000000800 */
[--C-:B-1----:R-:W-:Y:S01]  /*a9d0*/  FFMA.FTZ R4, R74, UR4, -R66.reuse ;  /* 0x000000044a047c23 */ /* 0x102fe20008010842 */
[----:B------:R-:W-:Y:S08]  /*a9e0*/  FFMA.FTZ R74, R128, UR4, -R43 ;  /* 0x00000004804a7c23 */ /* 0x000ff0000801082b */
[----:B------:R1:W-:Y:S01]  /*a9f0*/  MUFU.EX2 R236, R4 ;  /* 0x0000000400ec7308 */ /* 0x0003e20000000800 */
[C---:B-----5:R-:W-:Y:S01]  /*aa00*/  FMUL.FTZ R12, R2.reuse, R148 ;  /* 0x00000094020c7220 */ /* 0x060fe20000410000 */
[----:B------:R-:W-:Y:S01]  /*aa10*/  MOV R150, R29 ;  /* 0x0000001d00967202 */ /* 0x000fe20000000f00 */
[----:B------:R-:W-:Y:S07]  /*aa20*/  FMUL.FTZ R29, R2, R165 ;  /* 0x000000a5021d7220 */ /* 0x000fee0000410000 */
[----:B------:R-:W-:Y:S01]  /*aa30*/  MUFU.EX2 R74, R74 ;  /* 0x0000004a004a7308 */ /* 0x000fe20000000800 */
[--C-:B-1----:R-:W-:Y:S01]  /*aa40*/  FFMA.FTZ R4, R75, UR4, -R66.reuse ;  /* 0x000000044b047c23 */ /* 0x102fe20008010842 */
[--C-:B------:R-:W-:Y:S08]  /*aa50*/  FFMA.FTZ R75, R120, UR4, -R65.reuse ;  /* 0x00000004784b7c23 */ /* 0x100ff00008010841 */
[----:B------:R1:W-:Y:S10]  /*aa60*/  MUFU.EX2 R241, R4 ;  /* 0x0000000400f17308 */ /* 0x0003f40000000800 */
[----:B------:R-:W-:Y:S01]  /*aa70*/  MUFU.EX2 R75, R75 ;  /* 0x0000004b004b7308 */ /* 0x000fe20000000800 */
[--C-:B-1----:R-:W-:Y:S01]  /*aa80*/  FFMA.FTZ R4, R76, UR4, -R65.reuse ;  /* 0x000000044c047c23 */ /* 0x102fe20008010841 */
[--C-:B------:R-:W-:Y:S08]  /*aa90*/  FFMA.FTZ R76, R121, UR4, -R65.reuse ;  /* 0x00000004794c7c23 */ /* 0x100ff00008010841 */
[----:B------:R1:W-:Y:S10]  /*aaa0*/  MUFU.EX2 R242, R4 ;  /* 0x0000000400f27308 */ /* 0x0003f40000000800 */
[----:B------:R-:W5:Y:S01]  /*aab0*/  MUFU.EX2 R76, R76 ;  /* 0x0000004c004c7308 */ /* 0x000f620000000800 */
[--C-:B-1----:R-:W-:Y:S01]  /*aac0*/  FFMA.FTZ R4, R77, UR4, -R65.reuse ;  /* 0x000000044d047c23 */ /* 0x102fe20008010841 */
[--C-:B------:R-:W-:Y:S08]  /*aad0*/  FFMA.FTZ R77, R122, UR4, -R66.reuse ;  /* 0x000000047a4d7c23 */ /* 0x100ff00008010842 */
[----:B------:R1:W-:Y:S01]  /*aae0*/  MUFU.EX2 R251, R4 ;  /* 0x0000000400fb7308 */ /* 0x0003e20000000800 */
[----:B-----5:R-:W-:Y:S09]  /*aaf0*/  F2FP.BF16.F32.PACK_AB R164, R76, R75 ;  /* 0x0000004b4ca4723e */ /* 0x020ff200000010ff */
[----:B------:R-:W5:Y:S01]  /*ab00*/  MUFU.EX2 R77, R77 ;  /* 0x0000004d004d7308 */ /* 0x000f620000000800 */
[--C-:B-1----:R-:W-:Y:S01]  /*ab10*/  FFMA.FTZ R4, R79, UR4, -R66.reuse ;  /* 0x000000044f047c23 */ /* 0x102fe20008010842 */
[----:B------:R-:W-:Y:S08]  /*ab20*/  FFMA.FTZ R79, R124, UR4, -R65 ;  /* 0x000000047c4f7c23 */ /* 0x000ff00008010841 */
[----:B------:R1:W-:Y:S01]  /*ab30*/  MUFU.EX2 R249, R4 ;  /* 0x0000000400f97308 */ /* 0x0003e20000000800 */
[----:B-----5:R-:W-:Y:S09]  /*ab40*/  F2FP.BF16.F32.PACK_AB R165, R78, R77 ;  /* 0x0000004d4ea5723e */ /* 0x020ff200000010ff */
[----:B------:R-:W-:Y:S01]  /*ab50*/  MUFU.EX2 R79, R79 ;  /* 0x0000004f004f7308 */ /* 0x000fe20000000800 */
[--C-:B-1----:R-:W-:Y:S09]  /*ab60*/  FFMA.FTZ R4, R84, UR4, -R43.reuse ;  /* 0x0000000454047c23 */ /* 0x102ff2000801082b */
[----:B------:R1:W-:Y:S02]  /*ab70*/  MUFU.EX2 R81, R4 ;  /* 0x0000000400517308 */ /* 0x0003e40000000800 */
[----:B-1----:R-:W-:Y:S08]  /*ab80*/  FFMA.FTZ R4, R85, UR4, -R43 ;  /* 0x0000000455047c23 */ /* 0x002ff0000801082b */
[----:B------:R1:W5:Y:S02]  /*ab90*/  MUFU.EX2 R33, R4 ;  /* 0x0000000400217308 */ /* 0x0003640000000800 */
[C---:B-1----:R-:W-:Y:S01]  /*aba0*/  FMUL.FTZ R4, R37.reuse, R140 ;  /* 0x0000008c25047220 */ /* 0x042fe20000410000 */
[----:B-----5:R-:W-:Y:S07]  /*abb0*/  MOV R141, R33 ;  /* 0x00000021008d7202 */ /* 0x020fee0000000f00 */
[----:B------:R1:W-:Y:S01]  /*abc0*/  MUFU.EX2 R140, R9 ;  /* 0x00000009008c7308 */ /* 0x0003e20000000800 */
[----:B------:R-:W-:Y:S01]  /*abd0*/  FMUL.FTZ R33, R37, R161 ;  /* 0x000000a125217220 */ /* 0x000fe20000410000 */
[----:B------:R-:W-:Y:S02]  /*abe0*/  F2FP.BF16.F32.PACK_AB R161, R71, R70 ;  /* 0x0000004647a1723e */ /* 0x000fe400000010ff */
[----:B------:R-:W-:Y:S01]  /*abf0*/  MOV R151, R141 ;  /* 0x0000008d00977202 */ /* 0x000fe20000000f00 */
[-C--:B------:R-:W-:Y:S05]  /*ac00*/  HMMA.16816.F32.BF16 R4, R44, R24.reuse, R4 ;  /* 0x000000182c04723c */ /* 0x080fea0000041804 */
[----:B------:R-:W-:Y:S02]  /*ac10*/  MOV R141, R81 ;  /* 0x00000051008d7202 */ /* 0x000fe40000000f00 */
[----:B------:R-:W-:Y:S01]  /*ac20*/  MUFU.EX2 R81, R67 ;  /* 0x0000004300517308 */ /* 0x000fe20000000800 */
[C---:B-1----:R-:W-:Y:S09]  /*ac30*/  FMUL.FTZ R9, R2.reuse, R137 ;  /* 0x0000008902097220 */ /* 0x042ff20000410000 */
[----:B------:R1:W-:Y:S01]  /*ac40*/  MUFU.EX2 R137, R30 ;  /* 0x0000001e00897308 */ /* 0x0003e20000000800 */
        /* <DEDUP_REMOVED lines=8> */
[----:B-1----:R-:W-:Y:S01]  /*acd0*/  FMUL.FTZ R30, R0, R166 ;  /* 0x000000a6001e7220 */ /* 0x002fe20000410000 */
[----:B------:R-:W-:Y:S03]  /*ace0*/  MOV R156, R34 ;  /* 0x00000022009c7202 */ /* 0x000fe60000000f00 */
[----:B------:R-:W-:Y:S02]  /*acf0*/  FMUL.FTZ R34, R36, R162 ;  /* 0x000000a224227220 */ /* 0x000fe40000410000 */
[C---:B------:R-:W-:Y:S06]  /*ad00*/  HMMA.16816.F32.BF16 R24, R48.reuse, R52, R24 ;  /* 0x000000343018723c */ /* 0x040fec0000041818 */
[-C--:B------:R-:W-:Y:S05]  /*ad10*/  HMMA.16816.F32.BF16 R28, R48, R54.reuse, R28 ;  /* 0x00000036301c723c */ /* 0x080fea000004181c */
[----:B------:R-:W-:Y:S01]  /*ad20*/  FFMA.FTZ R52, R90, UR4, -R66 ;  /* 0x000000045a347c23 */ /* 0x000fe20008010842 */
[----:B------:R-:W-:Y:S03]  /*ad30*/  HMMA.16816.F32.BF16 R32, R44, R54, R32 ;  /* 0x000000362c20723c */ /* 0x000fe60000041820 */
[----:B------:R1:W-:Y:S02]  /*ad40*/  MUFU.EX2 R136, R52 ;  /* 0x0000003400887308 */ /* 0x0003e40000000800 */
[----:B------:R-:W-:Y:S01]  /*ad50*/  F2FP.BF16.F32.PACK_AB R48, R204, R182 ;  /* 0x000000b6cc30723e */ /* 0x000fe200000010ff */
[----:B--2---:R-:W-:Y:S01]  /*ad60*/  FFMA.FTZ R36, R36, R147, R132 ;  /* 0x0000009324247223 */ /* 0x004fe20000010084 */
[----:B------:R-:W-:Y:S01]  /*ad70*/  F2FP.BF16.F32.PACK_AB R49, R202, R181 ;  /* 0x000000b5ca31723e */ /* 0x000fe200000010ff */
[----:B---3--:R-:W-:Y:S03]  /*ad80*/  FFMA.FTZ R2, R2, R146, R127 ;  /* 0x0000009202027223 */ /* 0x008fe6000001007f */
[----:B------:R-:W-:Y:S01]  /*ad90*/  F2FP.BF16.F32.PACK_AB R50, R210, R206 ;  /* 0x000000ced232723e */ /* 0x000fe200000010ff */
[----:B----4-:R-:W-:Y:S01]  /*ada0*/  FFMA.FTZ R0, R0, R145, R126 ;  /* 0x0000009100007223 */ /* 0x010fe2000001007e */
[----:B------:R-:W-:Y:S01]  /*adb0*/  F2FP.BF16.F32.PACK_AB R51, R207, R203 ;  /* 0x000000cbcf33723e */ /* 0x000fe200000010ff */
[----:B------:R-:W-:Y:S01]  /*adc0*/  FFMA.FTZ R37, R37, R82, R134 ;  /* 0x0000005225257223 */ /* 0x000fe20000010086 */
        /* <DEDUP_REMOVED lines=81> */
[----:B------:R-:W-:Y:S03]  /*b2e0*/  FADD.FTZ R36, R207, R36 ;  /* 0x00000024cf247221 */ /* 0x000fe60000010000 */
        /* <DEDUP_REMOVED lines=19> */
[----:B------:R-:W-:Y:S03]  /*b420*/  FADD.FTZ R37, R229, R37 ;  /* 0x00000025e5257221 */ /* 0x000fe60000010000 */
[----:B------:R-:W4:Y:S01]  /*b430*/  MUFU.EX2 R67, R43 ;  /* 0x0000002b00437308 */ /* 0x000f220000000800 */
[----:B------:R-:W-:Y:S01]  /*b440*/  FADD.FTZ R36, R230, R36 ;  /* 0x00000024e6247221 */ /* 0x000fe20000010000 */
[----:B------:R-:W-:Y:S01]  /*b450*/  FADD.FTZ R37, R234, R37 ;  /* 0x00000025ea257221 */ /* 0x000fe20000010000 */
[-C--:B-1----:R-:W-:Y:S03]  /*b460*/  HMMA.16816.F32.BF16 R20, R44, R56.reuse, R20 ;  /* 0x000000382c14723c */ /* 0x082fe60000041814 */
[----:B---3--:R-:W-:Y:S01]  /*b470*/  FFMA.FTZ R52, R114, UR4, -R64 ;  /* 0x0000000472347c23 */ /* 0x008fe20008010840 */
        /* <DEDUP_REMOVED lines=8> */
[----:B------:R-:W-:Y:S01]  /*b500*/  FFMA.FTZ R48, R105, UR4, -R65 ;  /* 0x0000000469307c23 */ /* 0x000fe20008010841 */
        /* <DEDUP_REMOVED lines=10> */
[----:B------:R-:W-:Y:S03]  /*b5b0*/  F2FP.BF16.F32.PACK_AB R49, R237, R208 ;  /* 0x000000d0ed31723e */ /* 0x000fe600000010ff */
[----:B------:R5:W-:Y:S01]  /*b5c0*/  MUFU.EX2 R86, R48 ;  /* 0x0000003000567308 */ /* 0x000be20000000800 */
[----:B------:R-:W-:Y:S01]  /*b5d0*/  F2FP.BF16.F32.PACK_AB R50, R244, R238 ;  /* 0x000000eef432723e */ /* 0x000fe200000010ff */
[----:B------:R-:W-:Y:S01]  /*b5e0*/  FFMA.FTZ R64, R131, UR4, -R64 ;  /* 0x0000000483407c23 */ /* 0x000fe20008010840 */
[----:B------:R-:W-:Y:S01]  /*b5f0*/  F2FP.BF16.F32.PACK_AB R51, R247, R233 ;  /* 0x000000e9f733723e */ /* 0x000fe200000010ff */
[-C--:B--2---:R-:W-:Y:S01]  /*b600*/  HMMA.16816.F32.BF16 R4, R44, R60.reuse, R4 ;  /* 0x0000003c2c04723c */ /* 0x084fe20000041804 */
[----:B---3--:R-:W-:Y:S02]  /*b610*/  LDSM.16.MT88.4 R56, [R184+0x5000] ;  /* 0x00500000b838783b */ /* 0x008fe40000004200 */
[----:B----4-:R-:W-:Y:S03]  /*b620*/  F2FP.BF16.F32.PACK_AB R162, R67, R74 ;  /* 0x0000004a43a2723e */ /* 0x010fe600000010ff */
[----:B------:R-:W2:Y:S01]  /*b630*/  MUFU.EX2 R64, R64 ;  /* 0x0000004000407308 */ /* 0x000ea20000000800 */
[----:B-1----:R-:W-:Y:S01]  /*b640*/  FFMA.FTZ R52, R104, UR4, -R65 ;  /* 0x0000000468347c23 */ /* 0x002fe20008010841 */
[----:B------:R-:W-:Y:S08]  /*b650*/  FADD.FTZ R2, R156, R37 ;  /* 0x000000259c027221 */ /* 0x000ff00000010000 */
[----:B------:R1:W-:Y:S01]  /*b660*/  MUFU.EX2 R87, R52 ;  /* 0x0000003400577308 */ /* 0x0003e20000000800 */
[----:B-----5:R-:W-:Y:S07]  /*b670*/  F2FP.BF16.F32.PACK_AB R48, R226, R200 ;  /* 0x000000c8e230723e */ /* 0x020fee00000010ff */
[C---:B------:R-:W-:Y:S04]  /*b680*/  HMMA.16816.F32.BF16 R8, R48.reuse, R60, R8 ;  /* 0x0000003c3008723c */ /* 0x040fe80000041808 */
[----:B--2---:R-:W-:Y:S02]  /*b690*/  F2FP.BF16.F32.PACK_AB R163, R64, R73 ;  /* 0x0000004940a3723e */ /* 0x004fe400000010ff */
[-C--:B------:R-:W-:Y:S01]  /*b6a0*/  HMMA.16816.F32.BF16 R12, R48, R62.reuse, R12 ;  /* 0x0000003e300c723c */ /* 0x080fe2000004180c */
[----:B-1----:R-:W1:Y:S04]  /*b6b0*/  LDSM.16.MT88.4 R52, [R185+0x4c00] ;  /* 0x004c0000b934783b */ /* 0x002e680000004200 */
[--C-:B------:R-:W-:Y:S01]  /*b6c0*/  FFMA.FTZ R60, R107, UR4, -R66.reuse ;  /* 0x000000046b3c7c23 */ /* 0x100fe20008010842 */
[C---:B------:R-:W-:Y:S03]  /*b6d0*/  HMMA.16816.F32.BF16 R16, R44.reuse, R62, R16 ;  /* 0x0000003e2c10723c */ /* 0x040fe60000041810 */
[----:B------:R2:W-:Y:S02]  /*b6e0*/  MUFU.EX2 R84, R60 ;  /* 0x0000003c00547308 */ /* 0x0005e40000000800 */
[----:B------:R-:W-:Y:S01]  /*b6f0*/  FFMA.FTZ R61, R108, UR4, -R65 ;  /* 0x000000046c3d7c23 */ /* 0x000fe20008010841 */
[----:B------:R-:W-:Y:S01]  /*b700*/  FFMA.FTZ R66, R42, UR4, -R66 ;  /* 0x000000042a427c23 */ /* 0x000fe20008010842 */
[----:B------:R-:W-:Y:S01]  /*b710*/  FADD.FTZ R42, R233, R0 ;  /* 0x00000000e92a7221 */ /* 0x000fe20000010000 */
[----:B------:R-:W-:Y:S05]  /*b720*/  FADD.FTZ R0, R244, R41 ;  /* 0x00000029f4007221 */ /* 0x000fea0000010000 */
[----:B------:R-:W-:Y:S01]  /*b730*/  MUFU.EX2 R83, R61 ;  /* 0x0000003d00537308 */ /* 0x000fe20000000800 */
[----:B------:R-:W-:Y:S01]  /*b740*/  FADD.FTZ R41, R243, R2 ;  /* 0x00000002f3297221 */ /* 0x000fe20000010000 */
[----:B------:R-:W-:Y:S01]  /*b750*/  FADD.FTZ R37, R247, R42 ;  /* 0x0000002af7257221 */ /* 0x000fe20000010000 */
[----:B------:R-:W-:Y:S01]  /*b760*/  FADD.FTZ R42, R246, R36 ;  /* 0x00000024f62a7221 */ /* 0x000fe20000010000 */
[----:B------:R-:W-:Y:S02]  /*b770*/  FADD.FTZ R36, R235, R0 ;  /* 0x00000000eb247221 */ /* 0x000fe40000010000 */
[----:B------:R-:W-:Y:S01]  /*b780*/  FADD.FTZ R0, R236, R37 ;  /* 0x00000025ec007221 */ /* 0x000fe20000010000 */
[----:B------:R-:W-:Y:S03]  /*b790*/  FADD.FTZ R37, R250, R41 ;  /* 0x00000029fa257221 */ /* 0x000fe60000010000 */
[----:B------:R-:W-:Y:S01]  /*b7a0*/  MUFU.EX2 R66, R66 ;  /* 0x0000004200427308 */ /* 0x000fe20000000800 */
[--C-:B--2---:R-:W-:Y:S01]  /*b7b0*/  FFMA.FTZ R60, R109, UR4, -R65.reuse ;  /* 0x000000046d3c7c23 */ /* 0x104fe20008010841 */
        /* <DEDUP_REMOVED lines=13> */
[----:B------:R-:W3:Y:S01]  /*b890*/  MUFU.EX2 R65, R65 ;  /* 0x0000004100417308 */ /* 0x000ee20000000800 */
[----:B------:R-:W-:Y:S01]  /*b8a0*/  FADD.FTZ R41, R141, R2 ;  /* 0x000000028d297221 */ /* 0x000fe20000010000 */
[-C--:B-1----:R-:W-:Y:S03]  /*b8b0*/  HMMA.16816.F32.BF16 R20, R44, R52.reuse, R20 ;  /* 0x000000342c14723c */ /* 0x082fe60000041814 */
[----:B------:R-:W-:Y:S01]  /*b8c0*/  FADD.FTZ R42, R249, R0 ;  /* 0x00000000f92a7221 */ /* 0x000fe20000010000 */
[----:B------:R-:W-:Y:S02]  /*b8d0*/  FADD.FTZ R0, R138, R43 ;  /* 0x0000002b8a007221 */ /* 0x000fe40000010000 */
[C---:B------:R-:W-:Y:S01]  /*b8e0*/  HMMA.16816.F32.BF16 R24, R48.reuse, R52, R24 ;  /* 0x000000343018723c */ /* 0x040fe20000041818 */
[----:B--2---:R-:W1:Y:S04]  /*b8f0*/  LDSM.16.MT88.4 R60, [R185+0x5000] ;  /* 0x00500000b93c783b */ /* 0x004e680000004200 */
[----:B------:R-:W-:Y:S01]  /*b900*/  FADD.FTZ R2, R136, R42 ;  /* 0x0000002a88027221 */ /* 0x000fe20000010000 */
[-C--:B------:R-:W-:Y:S05]  /*b910*/  HMMA.16816.F32.BF16 R28, R48, R54.reuse, R28 ;  /* 0x00000036301c723c */ /* 0x080fea000004181c */
[----:B---3--:R-:W-:Y:S01]  /*b920*/  F2FP.BF16.F32.PACK_AB R166, R65, R79 ;  /* 0x0000004f41a6723e */ /* 0x008fe200000010ff */
        /* <DEDUP_REMOVED lines=10> */
[----:B------:R-:W-:Y:S07]  /*b9d0*/  F2FP.BF16.F32.PACK_AB R47, R249, R239 ;  /* 0x000000eff92f723e */ /* 0x000fee00000010ff */
[C---:B------:R-:W-:Y:S06]  /*b9e0*/  HMMA.16816.F32.BF16 R8, R44.reuse, R56, R8 ;  /* 0x000000382c08723c */ /* 0x040fec0000041808 */
[-C--:B------:R-:W-:Y:S06]  /*b9f0*/  HMMA.16816.F32.BF16 R12, R44, R58.reuse, R12 ;  /* 0x0000003a2c0c723c */ /* 0x080fec000004180c */
[C---:B------:R-:W-:Y:S01]  /*ba00*/  HMMA.16816.F32.BF16 R16, R48.reuse, R58, R16 ;  /* 0x0000003a3010723c */ /* 0x040fe20000041810 */
[----:B------:R-:W3:Y:S05]  /*ba10*/  LDSM.16.MT88.4 R56, [R185+0x5400] ;  /* 0x00540000b938783b */ /* 0x000eea0000004200 */
        /* <DEDUP_REMOVED lines=12> */
[-C--:B--2---:R-:W-:Y:S05]  /*bae0*/  HMMA.16816.F32.BF16 R4, R44, R52.reuse, R4 ;  /* 0x000000342c04723c */ /* 0x084fea0000041804 */
[----:B------:R-:W-:Y:S07]  /*baf0*/  F2FP.BF16.F32.PACK_AB R51, R96, R97 ;  /* 0x000000616033723e */ /* 0x000fee00000010ff */
[C---:B------:R-:W-:Y:S06]  /*bb00*/  HMMA.16816.F32.BF16 R8, R48.reuse, R52, R8 ;  /* 0x000000343008723c */ /* 0x040fec0000041808 */
[-C--:B------:R-:W-:Y:S06]  /*bb10*/  HMMA.16816.F32.BF16 R12, R48, R54.reuse, R12 ;  /* 0x00000036300c723c */ /* 0x080fec000004180c */
[C---:B------:R-:W-:Y:S01]  /*bb20*/  HMMA.16816.F32.BF16 R16, R44.reuse, R54, R16 ;  /* 0x000000362c10723c */ /* 0x040fe20000041810 */
[----:B------:R-:W2:Y:S05]  /*bb30*/  LDSM.16.MT88.4 R52, [R185+0x5800] ;  /* 0x00580000b934783b */ /* 0x000eaa0000004200 */
[-C--:B---3--:R-:W-:Y:S06]  /*bb40*/  HMMA.16816.F32.BF16 R20, R44, R56.reuse, R20 ;  /* 0x000000382c14723c */ /* 0x088fec0000041814 */
[C---:B------:R-:W-:Y:S06]  /*bb50*/  HMMA.16816.F32.BF16 R24, R48.reuse, R56, R24 ;  /* 0x000000383018723c */ /* 0x040fec0000041818 */
[-C--:B------:R-:W-:Y:S06]  /*bb60*/  HMMA.16816.F32.BF16 R28, R48, R58.reuse, R28 ;  /* 0x0000003a301c723c */ /* 0x080fec000004181c */
[----:B------:R-:W-:Y:S01]  /*bb70*/  HMMA.16816.F32.BF16 R32, R44, R58, R32 ;  /* 0x0000003a2c20723c */ /* 0x000fe20000041820 */
[----:B------:R-:W3:Y:S04]  /*bb80*/  LDSM.16.MT88.4 R56, [R185+0x5c00] ;  /* 0x005c0000b938783b */ /* 0x000ee80000004200 */
        /* <DEDUP_REMOVED lines=13> */
[-C--:B--2---:R-:W-:Y:S05]  /*bc60*/  HMMA.16816.F32.BF16 R20, R48, R52.reuse, R20 ;  /* 0x000000343014723c */ /* 0x084fea0000041814 */
        /* <DEDUP_REMOVED lines=28> */
[-C--:B---3--:R-:W-:Y:S03]  /*be30*/  HMMA.16816.F32.BF16 R152, R160, R56.reuse, R20 ;  /* 0x00000038a098723c */ /* 0x088fe60000041814 */
        /* <DEDUP_REMOVED lines=34> */
.L_x_703:
[----:B-12---:R-:W2:Y:S04]  /*c060*/  LDL.LU R2, [R1] ;  /* 0x0000000001027983 */ /* 0x006ea80000300800 */
[----:B------:R-:W3:Y:S04]  /*c070*/  LDL.LU R0, [R1+0x4] ;  /* 0x0000040001007983 */ /* 0x000ee80000300800 */
        /* <DEDUP_REMOVED lines=18> */
[----:B--2---:R-:W1:Y:S04]  /*c1a0*/  SHFL.BFLY PT, R5, R2, 0x2, 0x1f ;  /* 0x0c401f0002057f89 */ /* 0x004e6800000e0000 */
[----:B---3--:R-:W2:Y:S04]  /*c1b0*/  SHFL.BFLY PT, R4, R0, 0x2, 0x1f ;  /* 0x0c401f0000047f89 */ /* 0x008ea800000e0000 */
[----:B----4-:R-:W3:Y:S04]  /*c1c0*/  SHFL.BFLY PT, R9, R15, 0x2, 0x1f ;  /* 0x0c401f000f097f89 */ /* 0x010ee800000e0000 */
[----:B-----5:R-:W4:Y:S01]  /*c1d0*/  SHFL.BFLY PT, R10, R14, 0x2, 0x1f ;  /* 0x0c401f000e0a7f89 */ /* 0x020f2200000e0000 */
[----:B------:R-:W-:Y:S01]  /*c1e0*/  ISETP.NE.AND P1, PT, R11, -0x1, PT ;  /* 0xffffffff0b00780c */ /* 0x000fe20003f25270 */
[----:B-1----:R-:W-:Y:S01]  /*c1f0*/  FADD.FTZ R5, R5, R2 ;  /* 0x0000000205057221 */ /* 0x002fe20000010000 */
[----:B------:R-:W-:Y:S01]  /*c200*/  LEA.HI R2, R3, R3, RZ, 0x1 ;  /* 0x0000000303027211 */ /* 0x000fe200078f08ff */
[----:B--2---:R-:W-:-:S03]  /*c210*/  FADD.FTZ R4, R4, R0 ;  /* 0x0000000004047221 */ /* 0x004fc60000010000 */
[----:B------:R-:W1:Y:S07]  /*c220*/  SHFL.BFLY PT, R29, R5, 0x1, 0x1f ;  /* 0x0c201f00051d7f89 */ /* 0x000e6e00000e0000 */
[----:B------:R-:W2:Y:S01]  /*c230*/  @P1 LDC.64 R12, c[0x0][0x298] ;  /* 0x0000a600ff0c1b82 */ /* 0x000ea20000000a00 */
[----:B------:R-:W-:Y:S01]  /*c240*/  SHF.R.S32.HI R0, RZ, 0x1, R2 ;  /* 0x00000001ff007819 */ /* 0x000fe20000011402 */
[----:B---3--:R-:W-:Y:S01]  /*c250*/  FADD.FTZ R6, R9, R15 ;  /* 0x0000000f09067221 */ /* 0x008fe20000010000 */
[----:B------:R-:W3:Y:S01]  /*c260*/  SHFL.BFLY PT, R28, R4, 0x1, 0x1f ;  /* 0x0c201f00041c7f89 */ /* 0x000ee200000e0000 */
[----:B------:R-:W-:-:S02]  /*c270*/  LOP3.LUT R2, R2, 0x3fffffe, RZ, 0xc0, !PT ;  /* 0x03fffffe02027812 */ /* 0x000fc400078ec0ff */
[C---:B------:R-:W-:Y:S01]  /*c280*/  IMAD.SHL.U32 R7, R0.reuse, 0x40, RZ ;  /* 0x0000004000077824 */ /* 0x040fe200078e00ff */
[----:B------:R2:W2:Y:S01]  /*c290*/  SHFL.BFLY PT, R26, R6, 0x1, 0x1f ;  /* 0x0c201f00061a7f89 */ /* 0x0004a200000e0000 */
[----:B------:R-:W-:Y:S01]  /*c2a0*/  LOP3.LUT R9, R0, 0x1, RZ, 0xc0, !PT ;  /* 0x0000000100097812 */ /* 0x000fe200078ec0ff */
[----:B------:R-:W-:Y:S02]  /*c2b0*/  IMAD.IADD R15, R3, 0x1, -R2 ;  /* 0x00000001030f7824 */ /* 0x000fe400078e0a02 */
[----:B------:R-:W-:Y:S01]  /*c2c0*/  LOP3.LUT R3, R7, 0xc0, RZ, 0xc0, !PT ;  /* 0x000000c007037812 */ /* 0x000fe200078ec0ff */
[----:B------:R-:W-:Y:S02]  /*c2d0*/  IMAD R2, R30, 0x100, R8 ;  /* 0x000001001e027824 */ /* 0x000fe400078e0208 */
[----:B----4-:R-:W-:Y:S02]  /*c2e0*/  FADD.FTZ R7, R10, R14 ;  /* 0x0000000e0a077221 */ /* 0x010fe40000010000 */
[----:B------:R-:W-:-:S03]  /*c2f0*/  IMAD R15, R15, 0x10, R2 ;  /* 0x000000100f0f7824 */ /* 0x000fc600078e0202 */
[----:B------:R4:W2:Y:S01]  /*c300*/  SHFL.BFLY PT, R27, R7, 0x1, 0x1f ;  /* 0x0c201f00071b7f89 */ /* 0x0008a200000e0000 */
[----:B-1----:R-:W-:Y:S01]  /*c310*/  FADD.FTZ R29, R5, R29 ;  /* 0x0000001d051d7221 */ /* 0x002fe20000010000 */
[----:B------:R-:W-:Y:S01]  /*c320*/  LEA.HI R5, R3, R3, RZ, 0x1d ;  /* 0x0000000303057211 */ /* 0x000fe200078fe8ff */
[----:B--2---:R-:W-:-:S04]  /*c330*/  @P1 IMAD.WIDE.U32 R2, R11, R12, RZ ;  /* 0x0000000c0b021225 */ /* 0x004fc800078e00ff */
[----:B---3--:R-:W-:Y:S01]  /*c340*/  FADD.FTZ R28, R4, R28 ;  /* 0x0000001c041c7221 */ /* 0x008fe20000010000 */
[----:B------:R-:W-:Y:S02]  /*c350*/  IMAD.U32 R15, R15, 0x2, R5 ;  /* 0x000000020f0f7824 */ /* 0x000fe400078e0005 */
[----:B------:R-:W-:Y:S02]  /*c360*/  @P1 IMAD R37, R11, R13, R3 ;  /* 0x0000000d0b251224 */ /* 0x000fe400078e0203 */
[----:B------:R-:W-:Y:S01]  /*c370*/  @P1 IMAD.MOV.U32 R36, RZ, RZ, R2 ;  /* 0x000000ffff241224 */ /* 0x000fe200078e0002 */
[----:B------:R-:W-:Y:S01]  /*c380*/  LEA R15, R15, UR4, 0x1 ;  /* 0x000000040f0f7c11 */ /* 0x000fe2000f8e08ff */
[----:B----4-:R-:W-:Y:S06]  /*c390*/  @P1 BRA `(.L_x_707) ;  /* 0x0000000000201947 */ /* 0x010fec0003800000 */
        /* <DEDUP_REMOVED lines=8> */
.L_x_707:
        /* <DEDUP_REMOVED lines=20> */
.L_x_708:
        /* <DEDUP_REMOVED lines=178> */
.L_x_710:
[----:B------:R-:W-:Y:S05]  /*d080*/  BSYNC B0 ;  /* 0x0000000000007941 */ /* 0x000fea0003800000 */
.L_x_709:
        /* <DEDUP_REMOVED lines=32> */
.L_x_712:
[----:B------:R-:W-:Y:S05]  /*d290*/  BSYNC B0 ;  /* 0x0000000000007941 */ /* 0x000fea0003800000 */
.L_x_711:
        /* <DEDUP_REMOVED lines=16> */
.L_x_714:
[----:B------:R-:W-:Y:S05]  /*d3a0*/  BSYNC B0 ;  /* 0x0000000000007941 */ /* 0x000fea0003800000 */
.L_x_713:
        /* <DEDUP_REMOVED lines=16> */
.L_x_716:
[----:B------:R-:W-:Y:S05]  /*d4b0*/  BSYNC B0 ;  /* 0x0000000000007941 */ /* 0x000fea0003800000 */
.L_x_715:
        /* <DEDUP_REMOVED lines=15> */
.L_x_673:
        /* <DEDUP_REMOVED lines=32> */
[----:B------:R-:W-:Y:S01]  /*d7b0*/  @P0 IMAD R9, R19, R9, R3 ;  /* 0x0000000913090224 */ /* 0x000fe200078e0203 */
[CC--:B------:R-:W-:Y:S01]  /*d7c0*/  ISETP.GE.AND P5, PT, R8.reuse, R12.reuse, PT ;  /* 0x0000000c0800720c */ /* 0x0c0fe20003fa6270 */
        /* <DEDUP_REMOVED lines=50> */
.L_x_718:
[----:B------:R-:W-:Y:S05]  /*daf0*/  BSYNC B0 ;  /* 0x0000000000007941 */ /* 0x000fea0003800000 */
.L_x_717:
        /* <DEDUP_REMOVED lines=19> */
.L_x_720:
[----:B------:R-:W-:Y:S05]  /*dc30*/  BSYNC B0 ;  /* 0x0000000000007941 */ /* 0x000fea0003800000 */
.L_x_719:
        /* <DEDUP_REMOVED lines=15> */
.L_x_722:
[----:B------:R-:W-:Y:S05]  /*dd30*/  BSYNC B0 ;  /* 0x0000000000007941 */ /* 0x000fea0003800000 */
.L_x_721:
        /* <DEDUP_REMOVED lines=17> */
.L_x_724:
[----:B------:R-:W-:Y:S05]  /*de50*/  BSYNC B0 ;  /* 0x0000000000007941 */ /* 0x000fea0003800000 */
.L_x_723:
        /* <DEDUP_REMOVED lines=11> */
.L_x_726:
[----:B------:R-:W-:Y:S05]  /*df10*/  BSYNC B0 ;  /* 0x0000000000007941 */ /* 0x000fea0003800000 */
.L_x_725:
        /* <DEDUP_REMOVED lines=10> */
.L_x_728:
[----:B------:R-:W-:Y:S05]  /*dfc0*/  BSYNC B0 ;  /* 0x0000000000007941 */ /* 0x000fea0003800000 */
.L_x_727:
        /* <DEDUP_REMOVED lines=11> */
.L_x_730:
[----:B------:R-:W-:Y:S05]  /*e080*/  BSYNC B0 ;  /* 0x0000000000007941 */ /* 0x000fea0003800000 */
.L_x_729:
        /* <DEDUP_REMOVED lines=11> */
.L_x_731:
        /* <DEDUP_REMOVED lines=12> */
.L_x_1319:


//--------------------- .text._ZN5flash16flash_fwd_kernelI23Flash_fwd_kernel_traitsILi32ELi128ELi128ELi4ELb0ELb0EN7cutlass10bfloat16_tE19Flash_kernel_traitsILi32ELi128ELi128ELi4ES3_EELb1ELb0ELb0ELb1ELb0ELb0ELb0ELb1EEEvNS_16Flash_fwd_paramsE --------------------------
	.section	.text._ZN5flash16flash_fwd_kernelI23Flash_fwd_kernel_traitsILi32ELi128ELi128ELi4ELb0ELb0EN7cutlass10bfloat16_tE19Flash_kernel_traitsILi32ELi128ELi128ELi4ES3_EELb1ELb0ELb0ELb1ELb0ELb0ELb0ELb1EEEvNS_16Flash_fwd_paramsE,"ax",@progbits
	.align	128
        .global         _ZN5flash16flash_fwd_kernelI23Flash_fwd_kernel_traitsILi32ELi128ELi128ELi4ELb0ELb0EN7cutlass10bfloat16_tE19Flash_kernel_traitsILi32ELi128ELi128ELi4ES3_EELb1ELb0ELb0ELb1ELb0ELb0ELb0ELb1EEEvNS_16Flash_fwd_paramsE
        .type           _ZN5flash16flash_fwd_kernelI23Flash_fwd_kernel_traitsILi32ELi128ELi128ELi4ELb0ELb0EN7cutlass10bfloat16_tE19Flash_kernel_traitsILi32ELi128ELi128ELi4ES3_EELb1ELb0ELb0ELb1ELb0ELb0ELb0ELb1EEEvNS_16Flash_fwd_paramsE,@function
        .size           _ZN5flash16flash_fwd_kernelI23Flash_fwd_kernel_traitsILi32ELi128ELi128ELi4ELb0ELb0EN7cutlass10bfloat16_tE19Flash_kernel_traitsILi32ELi128ELi128ELi4ES3_EELb1ELb0ELb0ELb1ELb0ELb0ELb0ELb1EEEvNS_16Flash_fwd_paramsE,(.L_x_1320 - _ZN5flash16flash_fwd_kernelI23Flash_fwd_kernel_traitsILi32ELi128ELi128ELi4ELb0ELb0EN7cutlass10bfloat16_tE19Flash_kernel_traitsILi32ELi128ELi128ELi4ES3_EELb1ELb0ELb0ELb1ELb0ELb0ELb0ELb1EEEvNS_16Flash_fwd_paramsE)
        .other          _ZN5flash16flash_fwd_kernelI23Flash_fwd_kernel_traitsILi32ELi128ELi128ELi4ELb0ELb0EN7cutlass10bfloat16_tE19Flash_kernel_traitsILi32ELi128ELi128ELi4ES3_EELb1ELb0ELb0ELb1ELb0ELb0ELb0ELb1EEEvNS_16Flash_fwd_paramsE,@"STO_CUDA_ENTRY STV_DEFAULT"
_ZN5flash16flash_fwd_kernelI23Flash_fwd_kernel_traitsILi32ELi128ELi128ELi4ELb0ELb0EN7cutlass10bfloat16_tE19Flash_kernel_traitsILi32ELi128ELi128ELi4ES3_EELb1ELb0ELb0ELb1ELb0ELb0ELb0ELb1EEEvNS_16Flash_fwd_paramsE:
.text._ZN5flash16flash_fwd_kernelI23Flash_fwd_kernel_traitsILi32ELi128ELi128ELi4ELb0ELb0EN7cutlass10bfloat16_tE19Flash_kernel_traitsILi32ELi128ELi128ELi4ES3_EELb1ELb0ELb0ELb1ELb0ELb0ELb0ELb1EEEvNS_16Flash_fwd_paramsE:
        /* <DEDUP_REMOVED lines=13> */
[----:B------:R-:W-:Y:S01]  /*00d0*/  S2UR UR17, SR_CTAID.X ;  /* 0x00000000001179c3 */ /* 0x000fe20000002500 */
[----:B------:R2:W5:Y:S07]  /*00e0*/  @P2 LDG.E.64 R4, desc[UR24][R2.64] ;  /* 0x0000001802042981 */ /* 0x00056e000c1e1b00 */
[----:B------:R-:W1:Y:S08]  /*00f0*/  S2UR UR33, SR_CTAID.Y ;  /* 0x00000000002179c3 */ /* 0x000e700000002600 */
[----:B------:R-:W4:Y:S01]  /*0100*/  S2UR UR32, SR_CTAID.Z ;  /* 0x00000000002079c3 */ /* 0x000f220000002700 */
[----:B------:R-:W-:Y:S01]  /*0110*/  UMOV UR16, 0xffffffff ;  /* 0xffffffff00107882 */ /* 0x000fe20000000000 */
[----:B------:R-:W-:Y:S01]  /*0120*/  UMOV UR10, URZ ;  /* 0x0000003f000a7c82 */ /* 0x000fe20008000000 */
[----:B------:R-:W-:-:S05]  /*0130*/  ULDC.U8 UR15, c[0x0][0x388] ;  /* 0x0000e200000f7ab9 */ /* 0x000fca0000000000 */
[----:B------:R-:W5:Y:S01]  /*0140*/  @P2 LDC R0, c[0x0][0x3b0] ;  /* 0x0000ec00ff002b82 */ /* 0x000f620000000800 */
[----:B--2---:R-:W-:Y:S02]  /*0150*/  @P2 IMAD.MOV.U32 R2, RZ, RZ, R8 ;  /* 0x000000ffff022224 */ /* 0x004fe400078e0008 */
[----:B---3--:R-:W-:-:S06]  /*0160*/  @P2 IMAD.MOV.U32 R3, RZ, RZ, R9 ;  /* 0x000000ffff032224 */ /* 0x008fcc00078e0009 */
[----:B------:R-:W2:Y:S01]  /*0170*/  @P2 LDG.E.64 R2, desc[UR24][R2.64] ;  /* 0x0000001802022981 */ /* 0x000ea2000c1e1b00 */
[----:B------:R-:W-:Y:S02]  /*0180*/  UISETP.NE.U32.AND UP2, UPT, UR6, URZ, UPT ;  /* 0x0000003f0600728c */ /* 0x000fe4000bf45070 */
[----:B-1----:R-:W-:Y:S02]  /*0190*/  UIMAD.WIDE UR8, UR33, 0x4, UR8 ;  /* 0x00000004210878a5 */ /* 0x002fe4000f8e0208 */
[----:B------:R-:W-:Y:S02]  /*01a0*/  UISETP.NE.AND.EX UP2, UPT, UR7, URZ, UPT, UP2 ;  /* 0x0000003f0700728c */ /* 0x000fe4000bf45320 */
[----:B----4-:R-:W-:Y:S01]  /*01b0*/  ULOP3.LUT UR4, UR32, UR17, UR33, 0xfe, !UPT ;  /* 0x0000001120047292 */ /* 0x010fe2000f8efe21 */
[----:B------:R-:W-:-:S03]  /*01c0*/  ULDC.U8 UR6, c[0x0][0x3c2] ;  /* 0x0000f08000067ab9 */ /* 0x000fc60000000000 */
[----:B------:R-:W-:Y:S01]  /*01d0*/  PLOP3.LUT P0, PT, PT, PT, UP2, 0x80, 0x0 ;  /* 0x000000000000781c */ /* 0x000fe20003f0f028 */
[----:B------:R-:W-:Y:S01]  /*01e0*/  UISETP.NE.AND UP3, UPT, UR6, URZ, UPT ;  /* 0x0000003f0600728c */ /* 0x000fe2000bf65270 */
[----:B------:R-:W-:Y:S01]  /*01f0*/  LOP3.LUT P3, RZ, R206, UR4, RZ, 0xfc, !PT ;  /* 0x00000004ceff7c12 */ /* 0x000fe2000f86fcff */
[----:B------:R-:W-:Y:S01]  /*0200*/  ULDC.64 UR4, c[0x0][0x300] ;  /* 0x0000c00000047ab9 */ /* 0x000fe20000000a00 */
[----:B------:R-:W-:Y:S01]  /*0210*/  ULDC.64 UR6, c[0x0][0x2f8] ;  /* 0x0000be0000067ab9 */ /* 0x000fe20000000a00 */
        /* <DEDUP_REMOVED lines=17> */
[----:B------:R-:W-:Y:S01]  /*0330*/  @UP1 ULDC.64 UR8, c[0x0][0x300] ;  /* 0x0000c00000081ab9 */ /* 0x000fe20000000a00 */
[----:B-1----:R-:W-:Y:S02]  /*0340*/  @!P3 IMAD.MOV.U32 R4, RZ, RZ, R8 ;  /* 0x000000ffff04b224 */ /* 0x002fe400078e0008 */
[----:B------:R-:W-:-:S05]  /*0350*/  @!P3 IMAD.MOV.U32 R5, RZ, RZ, R9 ;  /* 0x000000ffff05b224 */ /* 0x000fca00078e0009 */
[----:B------:R1:W-:Y:S01]  /*0360*/  @!P3 STG.E.64 desc[UR24][R6.64+0x8], R4 ;  /* 0x000008040600b986 */ /* 0x0003e2000c101b18 */
[----:B------:R-:W-:Y:S01]  /*0370*/  PLOP3.LUT P2, PT, PT, PT, UP0, 0x80, 0x0 ;  /* 0x000000000000781c */ /* 0x000fe20003f4f008 */
[----:B------:R-:W-:Y:S02]  /*0380*/  @UP1 UIMAD.WIDE UR8, UR33, 0x4, UR8 ;  /* 0x00000004210818a5 */ /* 0x000fe4000f8e0208 */
[----:B-1----:R-:W2:Y:S04]  /*0390*/  @P0 LDG.E R7, desc[UR24][R2.64] ;  /* 0x0000001802070981 */ /* 0x002ea8000c1e1900 */
[----:B------:R1:W3:Y:S01]  /*03a0*/  @P0 LDG.E R6, desc[UR24][R2.64+0x4] ;  /* 0x0000041802060981 */ /* 0x0002e2000c1e1900 */
[----:B------:R-:W-:Y:S02]  /*03b0*/  IMAD.U32 R4, RZ, RZ, UR8 ;  /* 0x00000008ff047e24 */ /* 0x000fe4000f8e00ff */
[----:B------:R-:W-:-:S05]  /*03c0*/  IMAD.U32 R5, RZ, RZ, UR9 ;  /* 0x00000009ff057e24 */ /* 0x000fca000f8e00ff */
[----:B------:R-:W4:Y:S01]  /*03d0*/  @P1 LDG.E R4, desc[UR24][R4.64] ;  /* 0x0000001804041981 */ /* 0x000f22000c1e1900 */
[----:B-1----:R-:W-:Y:S02]  /*03e0*/  IMAD.U32 R2, RZ, RZ, UR6 ;  /* 0x00000006ff027e24 */ /* 0x002fe4000f8e00ff */
[----:B------:R-:W-:-:S05]  /*03f0*/  IMAD.U32 R3, RZ, RZ, UR7 ;  /* 0x00000007ff037e24 */ /* 0x000fca000f8e00ff */
[----:B------:R-:W5:Y:S01]  /*0400*/  @!P2 LDG.E R0, desc[UR24][R2.64] ;  /* 0x000000180200a981 */ /* 0x000f62000c1e1900 */
[----:B------:R-:W-:Y:S01]  /*0410*/  UMOV UR6, 0xffffffff ;  /* 0xffffffff00067882 */ /* 0x000fe20000000000 */
[----:B------:R-:W-:-:S04]  /*0420*/  SHF.R.S32.HI R19, RZ, 0x1f, R206 ;  /* 0x0000001fff137819 */ /* 0x000fc800000114ce */
[----:B------:R-:W-:Y:S02]  /*0430*/  LEA.HI R178, R19, R206, RZ, 0x5 ;  /* 0x000000ce13b27211 */ /* 0x000fe400078f28ff */
[----:B--2---:R-:W-:Y:S02]  /*0440*/  @P0 R2UR UR16, R7 ;  /* 0x00000000071002ca */ /* 0x004fe400000e0000 */
[----:B---3--:R-:W-:Y:S02]  /*0450*/  @P0 R2UR UR18, R6 ;  /* 0x00000000061202ca */ /* 0x008fe400000e0000 */
[----:B------:R-:W-:-:S04]  /*0460*/  ISETP.NE.U32.AND P0, PT, RZ, UR4, PT ;  /* 0x00000004ff007c0c */ /* 0x000fc8000bf05070 */
[----:B------:R-:W-:-:S07]  /*0470*/  ISETP.NE.AND.EX P0, PT, RZ, UR5, PT, P0 ;  /* 0x00000005ff007c0c */ /* 0x000fce000bf05300 */
[----:B------:R-:W-:Y:S01]  /*0480*/  @UP2 UIADD3 UR18, UR18, -UR16, URZ ;  /* 0x8000001012122290 */ /* 0x000fe2000fffe03f */
[----:B----4-:R-:W-:-:S06]  /*0490*/  @P1 R2UR UR10, R4 ;  /* 0x00000000040a12ca */ /* 0x010fcc00000e0000 */
[----:B------:R-:W-:Y:S01]  /*04a0*/  @!UP2 ULDC UR18, c[0x0][0x2c4] ;  /* 0x0000b1000012aab9 */ /* 0x000fe20000000800 */
        /* <DEDUP_REMOVED lines=9> */
.L_x_732:
[----:B------:R-:W-:-:S05]  /*0540*/  ULDC UR7, c[0x0][0x2c8] ;  /* 0x0000b20000077ab9 */ /* 0x000fca0000000800 */
.L_x_733:
        /* <DEDUP_REMOVED lines=21> */
[----:B------:R-:W-:-:S06]  /*06a0*/  UISETP.GE.AND UP0, UPT, UR28, 0x1, UPT ;  /* 0x000000011c00788c */ /* 0x000fcc000bf06270 */
[----:B------:R-:W-:-:S13]  /*06b0*/  PLOP3.LUT P0, PT, PT, PT, UP0, 0x80, 0x0 ;  /* 0x000000000000781c */ /* 0x000fda0003f0f008 */
[----:B------:R-:W-:Y:S05]  /*06c0*/  @!P0 BRA `(.L_x_734) ;  /* 0x0000020800e88947 */ /* 0x000fea0003800000 */
[----:B------:R-:W1:Y:S01]  /*06d0*/  LDC R21, c[0x0][0x278] ;  /* 0x00009e00ff157b82 */ /* 0x000e620000000800 */
[----:B------:R-:W2:Y:S01]  /*06e0*/  S2R R4, SR_CTAID.Z ;  /* 0x0000000000047919 */ /* 0x000ea20000002700 */
[----:B------:R-:W-:Y:S01]  /*06f0*/  UISETP.NE.AND UP1, UPT, UR16, -0x1, UPT ;  /* 0xffffffff1000788c */ /* 0x000fe2000bf25270 */
[----:B------:R-:W-:Y:S01]  /*0700*/  LOP3.LUT R6, R178, 0xffffffe0, RZ, 0xc0, !PT ;  /* 0xffffffe0b2067812 */ /* 0x000fe200078ec0ff */
[----:B------:R-:W-:Y:S01]  /*0710*/  ULDC UR7, c[0x0][0x270] ;  /* 0x00009c0000077ab9 */ /* 0x000fe20000000800 */
[----:B------:R-:W-:Y:S01]  /*0720*/  UISETP.NE.AND UP0, UPT, UR6, -0x1, UPT ;  /* 0xffffffff0600788c */ /* 0x000fe2000bf05270 */
[----:B------:R-:W-:Y:S01]  /*0730*/  LEA.HI R20, R19, R206, RZ, 0x3 ;  /* 0x000000ce13147211 */ /* 0x000fe200078f18ff */
[----:B------:R-:W-:Y:S01]  /*0740*/  UIMAD UR7, UR33, UR7, UR32 ;  /* 0x00000007210772a4 */ /* 0x000fe2000f8e0220 */
[----:B------:R-:W-:Y:S01]  /*0750*/  IMAD.IADD R99, R206, 0x1, -R6 ;  /* 0x00000001ce637824 */ /* 0x000fe200078e0a06 */
[----:B------:R-:W-:Y:S01]  /*0760*/  UIADD3 UR14, -UR27, UR18, URZ ;  /* 0x000000121b0e7290 */ /* 0x000fe2000fffe13f */
[----:B------:R-:W-:Y:S01]  /*0770*/  SHF.R.S32.HI R18, RZ, 0x3, R20 ;  /* 0x00000003ff127819 */ /* 0x000fe20000011414 */
[----:B------:R-:W-:-:S02]  /*0780*/  USHF.L.U32 UR11, UR7, 0x5, URZ ;  /* 0x00000005070b7899 */ /* 0x000fc4000800063f */
[----:B------:R-:W-:Y:S01]  /*0790*/  @UP1 ULDC.64 UR4, c[0x0][0x240] ;  /* 0x0000900000041ab9 */ /* 0x000fe20000000a00 */
[----:B------:R-:W-:Y:S02]  /*07a0*/  @!UP1 USHF.R.S32.HI UR8, URZ, 0x1f, UR33 ;  /* 0x0000001f3f089899 */ /* 0x000fe40008011421 */
[----:B------:R-:W-:Y:S02]  /*07b0*/  @UP1 UIMAD.WIDE.U32 UR20, UR16, UR4, URZ ;  /* 0x00000004101412a5 */ /* 0x000fe4000f8e003f */
[----:B------:R-:W-:Y:S02]  /*07c0*/  USHF.R.S32.HI UR9, URZ, 0x1f, UR11 ;  /* 0x0000001f3f097899 */ /* 0x000fe4000801140b */
[----:B------:R-:W-:Y:S02]  /*07d0*/  @UP1 UIMAD UR19, UR16, UR5, UR21 ;  /* 0x00000005101312a4 */ /* 0x000fe4000f8e0215 */
[----:B------:R-:W-:Y:S01]  /*07e0*/  @UP0 UIADD3 UR13, UR10, UR6, URZ ;  /* 0x000000060a0d0290 */ /* 0x000fe2000fffe03f */
[----:B-1----:R-:W-:Y:S01]  /*07f0*/  IABS R0, R21 ;  /* 0x0000001500007213 */ /* 0x002fe20000000000 */
[----:B------:R-:W-:Y:S01]  /*0800*/  @!UP1 ULDC.64 UR4, c[0x0][0x228] ;  /* 0x00008a0000049ab9 */ /* 0x000fe20000000a00 */
[----:B------:R-:W-:Y:S01]  /*0810*/  ULDC UR21, c[0x0][0x2d8] ;  /* 0x0000b60000157ab9 */ /* 0x000fe20000000800 */
[----:B------:R-:W-:-:S02]  /*0820*/  @!UP1 UIMAD UR8, UR8, UR4, URZ ;  /* 0x00000004080892a4 */ /* 0x000fc4000f8e023f */
[----:B------:R-:W-:Y:S01]  /*0830*/  IMAD.MOV.U32 R5, RZ, RZ, R0 ;  /* 0x000000ffff057224 */ /* 0x000fe200078e0000 */
[----:B------:R-:W-:Y:S02]  /*0840*/  @!UP1 UIMAD.WIDE.U32 UR34, UR33, UR4, URZ ;  /* 0x00000004212292a5 */ /* 0x000fe4000f8e003f */
[----:B------:R-:W-:Y:S01]  /*0850*/  @!UP1 UIMAD UR5, UR33, UR5, UR8 ;  /* 0x00000005210592a4 */ /* 0x000fe2000f8e0208 */
[----:B------:R-:W1:Y:S01]  /*0860*/  I2F.RP R2, R5 ;  /* 0x0000000500027306 */ /* 0x000e620000209400 */
[----:B------:R-:W-:Y:S02]  /*0870*/  ULDC UR4, c[0x0][0x2d4] ;  /* 0x0000b50000047ab9 */ /* 0x000fe40000000800 */
[----:B------:R-:W-:Y:S02]  /*0880*/  UIMAD UR4, UR7, UR4, UR27 ;  /* 0x00000004070472a4 */ /* 0x000fe4000f8e021b */
[----:B------:R-:W-:Y:S02]  /*0890*/  @!UP1 UIADD3 UR19, UR35, UR5, URZ ;  /* 0x0000000523139290 */ /* 0x000fe4000fffe03f */
[----:B------:R-:W-:Y:S01]  /*08a0*/  UIMAD UR26, UR4, UR21, URZ ;  /* 0x00000015041a72a4 */ /* 0x000fe2000f8e023f */
[----:B------:R-:W-:Y:S01]  /*08b0*/  @!UP1 UMOV UR20, UR34 ;  /* 0x0000002200149c82 */ /* 0x000fe20008000000 */
[----:B-1----:R-:W1:Y:S02]  /*08c0*/  MUFU.RCP R2, R2 ;  /* 0x0000000200027308 */ /* 0x002e640000001000 */
[----:B-1----:R-:W-:-:S06]  /*08d0*/  VIADD R2, R2, 0xffffffe ;  /* 0x0ffffffe02027836 */ /* 0x002fcc0000000000 */
[----:B------:R-:W1:Y:S02]  /*08e0*/  F2I.FTZ.U32.TRUNC.NTZ R3, R2 ;  /* 0x0000000200037305 */ /* 0x000e64000021f000 */
[----:B-1----:R-:W-:Y:S02]  /*08f0*/  IMAD.MOV R0, RZ, RZ, -R3 ;  /* 0x000000ffff007224 */ /* 0x002fe400078e0a03 */
[----:B------:R-:W-:Y:S02]  /*0900*/  IMAD.MOV.U32 R2, RZ, RZ, RZ ;  /* 0x000000ffff027224 */ /* 0x000fe400078e00ff */
[----:B------:R-:W-:-:S04]  /*0910*/  IMAD R0, R0, R5, RZ ;  /* 0x0000000500007224 */ /* 0x000fc800078e02ff */
[----:B------:R-:W-:Y:S01]  /*0920*/  IMAD.HI.U32 R2, R3, R0, R2 ;  /* 0x0000000003027227 */ /* 0x000fe200078e0002 */
[----:B--2---:R-:W-:Y:S02]  /*0930*/  IABS R3, R4 ;  /* 0x0000000400037213 */ /* 0x004fe40000000000 */
[----:B------:R-:W-:-:S03]  /*0940*/  IADD3 R4, P1, P0, R8, UR11, R99 ;  /* 0x0000000b08047c10 */ /* 0x000fc6000f83e063 */
[----:B------:R-:W-:Y:S01]  /*0950*/  IMAD.HI.U32 R14, R2, R3, RZ ;  /* 0x00000003020e7227 */ /* 0x000fe200078e00ff */
[----:B------:R-:W-:Y:S01]  /*0960*/  SHF.R.S32.HI R2, RZ, 0x1f, R99 ;  /* 0x0000001fff027819 */ /* 0x000fe20000011463 */
[----:B------:R1:W-:Y:S02]  /*0970*/  STL [R1+0x18c], R4 ;  /* 0x00018c0401007387 */ /* 0x0003e40000100800 */
[----:B------:R-:W-:Y:S01]  /*0980*/  IMAD.MOV R0, RZ, RZ, -R14 ;  /* 0x000000ffff007224 */ /* 0x000fe200078e0a0e */
[----:B------:R-:W-:Y:S01]  /*0990*/  IADD3.X R202, R9, UR9, R2, P1, P0 ;  /* 0x0000000909ca7c10 */ /* 0x000fe20008fe0402 */
[----:B------:R-:W-:Y:S01]  /*09a0*/  @UP0 ULDC.64 UR8, c[0x0][0x248] ;  /* 0x0000920000080ab9 */ /* 0x000fe20000000a00 */
[----:B------:R-:W-:Y:S01]  /*09b0*/  PLOP3.LUT P0, PT, PT, PT, UP0, 0x80, 0x0 ;  /* 0x000000000000781c */ /* 0x000fe20003f0f008 */
[----:B------:R-:W-:Y:S01]  /*09c0*/  IMAD R2, R5, R0, R3 ;  /* 0x0000000005027224 */ /* 0x000fe200078e0203 */
[----:B------:R-:W-:Y:S01]  /*09d0*/  @UP0 UIMAD.WIDE.U32 UR22, UR13, UR8, URZ ;  /* 0x000000080d1602a5 */ /* 0x000fe2000f8e003f */
[----:B------:R-:W-:Y:S01]  /*09e0*/  IMAD.SHL.U32 R0, R18, 0x40, RZ ;  /* 0x0000004012007824 */ /* 0x000fe200078e00ff */
[----:B------:R-:W-:-:S04]  /*09f0*/  @UP0 UIMAD UR13, UR13, UR9, URZ ;  /* 0x000000090d0d02a4 */ /* 0x000fc8000f8e023f */
[----:B------:R-:W-:Y:S01]  /*0a00*/  @UP0 UIADD3 UR13, UR23, UR13, URZ ;  /* 0x0000000d170d0290 */ /* 0x000fe2000fffe03f */
[----:B------:R-:W-:Y:S02]  /*0a10*/  LOP3.LUT R0, R0, 0xc0, RZ, 0xc0, !PT ;  /* 0x000000c000007812 */ /* 0x000fe400078ec0ff */
[----:B-1----:R-:W-:-:S04]  /*0a20*/  LEA.HI R4, R19, R206, RZ, 0x2 ;  /* 0x000000ce13047211 */ /* 0x002fc800078f10ff */
[----:B------:R-:W-:Y:S02]  /*0a30*/  LOP3.LUT R3, R4, 0xfffffffc, RZ, 0xc0, !PT ;  /* 0xfffffffc04037812 */ /* 0x000fe400078ec0ff */
[----:B------:R-:W-:-:S03]  /*0a40*/  SHF.R.S32.HI R12, RZ, 0x2, R4 ;  /* 0x00000002ff0c7819 */ /* 0x000fc60000011404 */
[----:B------:R-:W-:Y:S01]  /*0a50*/  IMAD.IADD R3, R206, 0x1, -R3 ;  /* 0x00000001ce037824 */ /* 0x000fe200078e0a03 */
[----:B------:R-:W-:-:S03]  /*0a60*/  LEA.HI R4, R4, R12, RZ, 0x1 ;  /* 0x0000000c04047211 */ /* 0x000fc600078f08ff */
[----:B------:R-:W-:Y:S01]  /*0a70*/  IMAD.SHL.U32 R176, R3, 0x8, RZ ;  /* 0x0000000803b07824 */ /* 0x000fe200078e00ff */
[----:B------:R-:W-:Y:S01]  /*0a80*/  LOP3.LUT R4, R4, 0x7fffffe, RZ, 0xc0, !PT ;  /* 0x07fffffe04047812 */ /* 0x000fe200078ec0ff */
        /* <DEDUP_REMOVED lines=13> */
.L_x_735:
[----:B------:R-:W-:Y:S01]  /*0b60*/  @UP0 UIADD3 UR12, UR10, UR6, URZ ;  /* 0x000000060a0c0290 */ /* 0x000fe2000fffe03f */
[----:B------:R-:W-:Y:S01]  /*0b70*/  LOP3.LUT R3, R0, 0x18, R176, 0xf8, !PT ;  /* 0x0000001800037812 */ /* 0x000fe200078ef8b0 */
[----:B------:R-:W-:Y:S01]  /*0b80*/  USHF.R.S32.HI UR5, URZ, 0x1f, UR32 ;  /* 0x0000001f3f057899 */ /* 0x000fe20008011420 */
[----:B------:R-:W-:Y:S01]  /*0b90*/  SHF.R.U32.HI R0, RZ, 0x3, R0 ;  /* 0x00000003ff007819 */ /* 0x000fe20000011600 */
[----:B------:R-:W-:Y:S01]  /*0ba0*/  @UP0 ULDC.64 UR6, c[0x0][0x250] ;  /* 0x0000940000060ab9 */ /* 0x000fe20000000a00 */
[----:B------:R-:W-:Y:S01]  /*0bb0*/  ISETP.GT.U32.AND P5, PT, R5, R2, PT ;  /* 0x000000020500720c */ /* 0x000fe20003fa4070 */
[----:B------:R-:W-:Y:S01]  /*0bc0*/  @UP0 UIMAD.WIDE.U32 UR34, UR12, UR6, URZ ;  /* 0x000000060c2202a5 */ /* 0x000fe2000f8e003f */
[----:B------:R-:W-:Y:S01]  /*0bd0*/  LOP3.LUT R3, R3, R0, RZ, 0x3c, !PT ;  /* 0x0000000003037212 */ /* 0x000fe200078e3cff */
[----:B------:R-:W-:Y:S01]  /*0be0*/  @UP0 UIMAD UR12, UR12, UR7, URZ ;  /* 0x000000070c0c02a4 */ /* 0x000fe2000f8e023f */
[----:B------:R-:W-:Y:S01]  /*0bf0*/  SHF.R.S32.HI R201, RZ, 0x5, R178 ;  /* 0x00000005ffc97819 */ /* 0x000fe200000114b2 */
[----:B------:R-:W-:-:S02]  /*0c00*/  IMAD.IADD R0, R12, 0x1, -R4 ;  /* 0x000000010c007824 */ /* 0x000fc400078e0a04 */
[----:B------:R-:W-:Y:S01]  /*0c10*/  @UP0 UIADD3 UR12, UR35, UR12, URZ ;  /* 0x0000000c230c0290 */ /* 0x000fe2000fffe03f */
[----:B------:R-:W-:Y:S11]  /*0c20*/  @P0 BRA `(.L_x_736) ;  /* 0x0000000000300947 */ /* 0x000ff60003800000 */
        /* <DEDUP_REMOVED lines=8> */
[----:B------:R-:W-:Y:S02]  /*0cb0*/  UIMAD UR4, UR4, UR10, URZ ;  /* 0x0000000a040472a4 */ /* 0x000fe4000f8e023f */
[----:B------:R-:W-:Y:S02]  /*0cc0*/  UIMAD.WIDE.U32 UR34, UR33, UR10, UR34 ;  /* 0x0000000a212272a5 */ /* 0x000fe4000f8e0022 */
[----:B------:R-:W-:-:S04]  /*0cd0*/  UIMAD UR4, UR33, UR11, UR4 ;  /* 0x0000000b210472a4 */ /* 0x000fc8000f8e0204 */
[----:B------:R-:W-:-:S12]  /*0ce0*/  UIADD3 UR12, UR35, UR4, URZ ;  /* 0x00000004230c7290 */ /* 0x000fd8000fffe03f */
.L_x_736:
[----:B------:R-:W1:Y:S01]  /*0cf0*/  S2UR UR23, SR_CgaCtaId ;  /* 0x00000000001779c3 */ /* 0x000e620000008800 */
[----:B------:R-:W-:Y:S01]  /*0d00*/  ULDC.64 UR10, c[0x0][0x258] ;  /* 0x00009600000a7ab9 */ /* 0x000fe20000000a00 */
[----:B------:R-:W-:Y:S01]  /*0d10*/  IMAD R0, R201, 0x8, R0 ;  /* 0x00000008c9007824 */ /* 0x000fe200078e0200 */
[----:B------:R-:W-:Y:S01]  /*0d20*/  UIMAD UR4, UR5, UR10, URZ ;  /* 0x0000000a050472a4 */ /* 0x000fe2000f8e023f */
[----:B------:R-:W-:Y:S01]  /*0d30*/  @!P5 IMAD.IADD R2, R2, 0x1, -R5 ;  /* 0x000000010202d824 */ /* 0x000fe200078e0a05 */
[----:B------:R-:W-:Y:S01]  /*0d40*/  SHF.R.S32.HI R177, RZ, 0x1f, R176 ;  /* 0x0000001fffb17819 */ /* 0x000fe200000114b0 */
[----:B------:R-:W-:Y:S01]  /*0d50*/  IMAD.U32 R0, R0, 0x20, R3 ;  /* 0x0000002000007824 */ /* 0x000fe200078e0003 */
[----:B------:R-:W-:Y:S01]  /*0d60*/  UIMAD UR11, UR32, UR11, UR4 ;  /* 0x0000000b200b72a4 */ /* 0x000fe2000f8e0204 */
[----:B------:R-:W-:Y:S01]  /*0d70*/  ISETP.GE.AND P0, PT, R12, UR14, PT ;  /* 0x0000000e0c007c0c */ /* 0x000fe2000bf06270 */
[----:B------:R-:W-:Y:S01]  /*0d80*/  IMAD.U32 R6, RZ, RZ, UR10 ;  /* 0x0000000aff067e24 */ /* 0x000fe2000f8e00ff */
[----:B------:R-:W-:Y:S01]  /*0d90*/  UMOV UR4, 0x400 ;  /* 0x0000040000047882 */ /* 0x000fe20000000000 */
[----:B------:R-:W-:Y:S01]  /*0da0*/  ISETP.GE.U32.AND P6, PT, R2, R5, PT ;  /* 0x000000050200720c */ /* 0x000fe20003fc6070 */
[----:B------:R-:W-:Y:S01]  /*0db0*/  VIADD R16, R12, 0x20 ;  /* 0x000000200c107836 */ /* 0x000fe20000000000 */
[----:B------:R-:W-:Y:S01]  /*0dc0*/  IADD3 R2, P1, R176, UR20, RZ ;  /* 0x00000014b0027c10 */ /* 0x000fe2000ff3e0ff */
[C---:B------:R-:W-:Y:S01]  /*0dd0*/  VIADD R15, R12.reuse, 0x40 ;  /* 0x000000400c0f7836 */ /* 0x040fe20000000000 */
[----:B------:R-:W-:Y:S01]  /*0de0*/  LOP3.LUT R4, R21, UR32, RZ, 0x3c, !PT ;  /* 0x0000002015047c12 */ /* 0x000fe2000f8e3cff */
[----:B------:R-:W-:Y:S01]  /*0df0*/  VIADD R17, R12, 0x60 ;  /* 0x000000600c117836 */ /* 0x000fe20000000000 */
[----:B------:R-:W-:Y:S01]  /*0e00*/  IADD3.X R3, R177, UR19, RZ, P1, !PT ;  /* 0x00000013b1037c10 */ /* 0x000fe20008ffe4ff */
[----:B------:R-:W-:Y:S01]  /*0e10*/  BSSY B0, `(.L_x_737) ;  /* 0x0000021000007945 */ /* 0x000fe20003800000 */
[----:B------:R-:W-:Y:S01]  /*0e20*/  ISETP.GE.AND P4, PT, R4, RZ, PT ;  /* 0x000000ff0400720c */ /* 0x000fe20003f86270 */
[----:B------:R-:W-:Y:S01]  /*0e30*/  IMAD.U32 R4, RZ, RZ, UR17 ;  /* 0x00000011ff047e24 */ /* 0x000fe2000f8e00ff */
[----:B------:R-:W-:Y:S01]  /*0e40*/  SHF.R.S32.HI R13, RZ, 0x1f, R12 ;  /* 0x0000001fff0d7819 */ /* 0x000fe2000001140c */
[----:B------:R-:W-:Y:S01]  /*0e50*/  IMAD.WIDE.U32 R6, R6, UR32, R2 ;  /* 0x0000002006067c25 */ /* 0x000fe2000f8e0002 */
[----:B------:R-:W-:Y:S01]  /*0e60*/  ISETP.GE.AND P3, PT, R16, UR14, PT ;  /* 0x0000000e10007c0c */ /* 0x000fe2000bf66270 */
[----:B-1----:R-:W-:Y:S01]  /*0e70*/  ULEA UR4, UR23, UR4, 0x18 ;  /* 0x0000000417047291 */ /* 0x002fe2000f8ec03f */
[----:B------:R-:W-:Y:S01]  /*0e80*/  ISETP.GE.AND P2, PT, R15, UR14, PT ;  /* 0x0000000e0f007c0c */ /* 0x000fe2000bf46270 */
[----:B------:R-:W-:Y:S01]  /*0e90*/  VIADD R5, R7, UR11 ;  /* 0x0000000b07057c36 */ /* 0x000fe20008000000 */
[----:B------:R-:W-:Y:S01]  /*0ea0*/  ISETP.GE.AND P1, PT, R17, UR14, PT ;  /* 0x0000000e11007c0c */ /* 0x000fe2000bf26270 */
[----:B------:R-:W-:-:S02]  /*0eb0*/  IMAD.WIDE R2, R4, 0x80, R12 ;  /* 0x0000008004027825 */ /* 0x000fc400078e020c */
[----:B------:R-:W-:-:S05]  /*0ec0*/  LEA R244, R0, UR4, 0x1 ;  /* 0x0000000400f47c11 */ /* 0x000fca000f8e08ff */
[----:B------:R1:W-:Y:S01]  /*0ed0*/  STL [R1], R244 ;  /* 0x000000f401007387 */ /* 0x0003e20000100800 */
[----:B------:R-:W-:Y:S05]  /*0ee0*/  @P0 BRA `(.L_x_738) ;  /* 0x00000000004c0947 */ /* 0x000fea0003800000 */
        /* <DEDUP_REMOVED lines=19> */
.L_x_738:
[----:B------:R-:W-:Y:S05]  /*1020*/  BSYNC B0 ;  /* 0x0000000000007941 */ /* 0x000fea0003800000 */
.L_x_737:
        /* <DEDUP_REMOVED lines=22> */
.L_x_740:
[----:B------:R-:W-:Y:S05]  /*1190*/  BSYNC B0 ;  /* 0x0000000000007941 */ /* 0x000fea0003800000 */
.L_x_739:
        /* <DEDUP_REMOVED lines=22> */
.L_x_742:
[----:B------:R-:W-:Y:S05]  /*1300*/  BSYNC B0 ;  /* 0x0000000000007941 */ /* 0x000fea0003800000 */
.L_x_741:
[----:B------:R-:W-:Y:S01]  /*1310*/  UIADD3 UR10, UR28, 0x7f, URZ ;  /* 0x0000007f1c0a7890 */ /* 0x000fe2000fffe03f */
[----:B------:R-:W-:Y:S01]  /*1320*/  @!P5 VIADD R14, R14, 0x1 ;  /* 0x000000010e0ed836 */ /* 0x000fe20000000000 */
[----:B------:R-:W-:Y:S01]  /*1330*/  BSSY B0, `(.L_x_743) ;  /* 0x0000019000007945 */ /* 0x000fe20003800000 */
[----:B------:R-:W-:Y:S01]  /*1340*/  ISETP.NE.AND P0, PT, R21, RZ, PT ;  /* 0x000000ff1500720c */ /* 0x000fe20003f05270 */
[----:B------:R-:W-:Y:S02]  /*1350*/  USHF.R.S32.HI UR20, URZ, 0x1f, UR10 ;  /* 0x0000001f3f147899 */ /* 0x000fe4000801140a */
[----:B------:R-:W-:Y:S02]  /*1360*/  @P6 IADD3 R14, R14, 0x1, RZ ;  /* 0x000000010e0e6810 */ /* 0x000fe40007ffe0ff */
[----:B------:R-:W-:Y:S01]  /*1370*/  ULEA.HI UR20, UR20, UR10, URZ, 0x7 ;  /* 0x0000000a14147291 */ /* 0x000fe2000f8f383f */
[----:B------:R-:W-:Y:S11]  /*1380*/  @P1 BRA `(.L_x_744) ;  /* 0x00000000004c1947 */ /* 0x000ff60003800000 */
        /* <DEDUP_REMOVED lines=19> */
.L_x_744:
[----:B------:R-:W-:Y:S05]  /*14c0*/  BSYNC B0 ;  /* 0x0000000000007941 */ /* 0x000fea0003800000 */
.L_x_743:
[----:B------:R-:W-:Y:S01]  /*14d0*/  IMAD R4, R13, UR8, RZ ;  /* 0x000000080d047c24 */ /* 0x000fe2000f8e02ff */
[----:B------:R-:W-:Y:S01]  /*14e0*/  MOV R0, R14 ;  /* 0x0000000e00007202 */ /* 0x000fe20000000f00 */
[----:B-1----:R-:W-:Y:S01]  /*14f0*/  IMAD.WIDE.U32 R2, R12, UR8, R176 ;  /* 0x000000080c027c25 */ /* 0x002fe2000f8e00b0 */
[----:B------:R-:W-:Y:S01]  /*1500*/  ULDC.64 UR10, c[0x0][0x260] ;  /* 0x00009800000a7ab9 */ /* 0x000fe20000000a00 */
[----:B------:R-:W-:Y:S01]  /*1510*/  ULEA.HI.SX32 UR19, UR20, 0xffffffff, 0x19 ;  /* 0xffffffff14137891 */ /* 0x000fe2000f8fca3f */
[----:B------:R-:W-:Y:S01]  /*1520*/  @!P4 IADD3 R0, -R0, RZ, RZ ;  /* 0x000000ff0000c210 */ /* 0x000fe20007ffe1ff */
[----:B------:R-:W-:Y:S01]  /*1530*/  IMAD R4, R12, UR9, R4 ;  /* 0x000000090c047c24 */ /* 0x000fe2000f8e0204 */
[----:B------:R-:W-:Y:S01]  /*1540*/  IADD3 R6, P1, R2, UR22, RZ ;  /* 0x0000001602067c10 */ /* 0x000fe2000ff3e0ff */
[----:B------:R-:W-:Y:S01]  /*1550*/  UIMAD UR29, UR19, -0x80, UR28 ;  /* 0xffffff80131d78a4 */ /* 0x000fe2000f8e021c */
[----:B------:R-:W-:Y:S01]  /*1560*/  @!P0 LOP3.LUT R0, RZ, R21, RZ, 0x33, !PT ;  /* 0x00000015ff008212 */ /* 0x000fe200078e33ff */
[----:B------:R-:W-:Y:S01]  /*1570*/  USHF.L.U32 UR23, UR8, 0x7, URZ ;  /* 0x0000000708177899 */ /* 0x000fe2000800063f */
[----:B------:R-:W-:Y:S01]  /*1580*/  IADD3.X R7, R3, UR13, R4, P1, !PT ;  /* 0x0000000d03077c10 */ /* 0x000fe20008ffe404 */
[----:B------:R-:W-:Y:S01]  /*1590*/  IMAD.WIDE.U32 R2, R12, UR6, R176 ;  /* 0x000000060c027c25 */ /* 0x000fe2000f8e00b0 */
[----:B------:R-:W-:Y:S01]  /*15a0*/  SHF.R.S32.HI R8, RZ, 0x1f, R0 ;  /* 0x0000001fff087819 */ /* 0x000fe20000011400 */
[----:B------:R-:W-:Y:S01]  /*15b0*/  USHF.L.U64.HI UR22, UR8, 0x7, UR9 ;  /* 0x0000000708167899 */ /* 0x000fe20008010209 */
[----:B------:R-:W-:Y:S01]  /*15c0*/  BSSY B0, `(.L_x_745) ;  /* 0x0000029000007945 */ /* 0x000fe20003800000 */
[----:B------:R-:W-:Y:S01]  /*15d0*/  IMAD R4, R13, UR6, RZ ;  /* 0x000000060d047c24 */ /* 0x000fe2000f8e02ff */
[----:B------:R-:W-:Y:S01]  /*15e0*/  USHF.R.S32.HI UR36, URZ, 0x1f, UR19 ;  /* 0x0000001f3f247899 */ /* 0x000fe20008011413 */
[----:B---3--:R-:W-:Y:S01]  /*15f0*/  IMAD.WIDE.U32 R10, R0, UR10, R6 ;  /* 0x0000000a000a7c25 */ /* 0x008fe2000f8e0006 */
[----:B------:R-:W-:-:S02]  /*1600*/  MOV R179, UR23 ;  /* 0x0000001700b37c02 */ /* 0x000fc40008000f00 */
[----:B------:R-:W-:Y:S01]  /*1610*/  ISETP.GE.AND P3, PT, R16, UR29, PT ;  /* 0x0000001d10007c0c */ /* 0x000fe2000bf66270 */
[----:B------:R-:W-:Y:S01]  /*1620*/  IMAD R5, R12, UR7, R4 ;  /* 0x000000070c057c24 */ /* 0x000fe2000f8e0204 */
[----:B------:R-:W-:Y:S01]  /*1630*/  IADD3 R4, P0, R2, UR34, RZ ;  /* 0x0000002202047c10 */ /* 0x000fe2000ff1e0ff */
[----:B------:R-:W-:Y:S01]  /*1640*/  IMAD R2, R8, UR10, RZ ;  /* 0x0000000a08027c24 */ /* 0x000fe2000f8e02ff */
[----:B------:R-:W-:Y:S01]  /*1650*/  MOV R246, R10 ;  /* 0x0000000a00f67202 */ /* 0x000fe20000000f00 */
[----:B------:R1:W-:Y:S01]  /*1660*/  STL.64 [R1+0x2f0], R10 ;  /* 0x0002f00a01007387 */ /* 0x0003e20000100a00 */
[----:B------:R-:W-:Y:S01]  /*1670*/  IADD3.X R5, R3, UR12, R5, P0, !PT ;  /* 0x0000000c03057c10 */ /* 0x000fe200087fe405 */
[----:B------:R-:W-:Y:S01]  /*1680*/  IMAD R2, R0, UR11, R2 ;  /* 0x0000000b00027c24 */ /* 0x000fe2000f8e0202 */
[----:B------:R-:W-:Y:S01]  /*1690*/  ULDC.64 UR10, c[0x0][0x268] ;  /* 0x00009a00000a7ab9 */ /* 0x000fe20000000a00 */
[----:B------:R-:W-:Y:S01]  /*16a0*/  ISETP.GE.AND P0, PT, R12, UR29, PT ;  /* 0x0000001d0c007c0c */ /* 0x000fe2000bf06270 */
[----:B------:R-:W-:Y:S01]  /*16b0*/  UIMAD UR12, UR22, UR19, URZ ;  /* 0x00000013160c72a4 */ /* 0x000fe2000f8e023f */
[----:B------:R-:W-:Y:S01]  /*16c0*/  IMAD.WIDE.U32 R22, R0, UR10, R4 ;  /* 0x0000000a00167c25 */ /* 0x000fe2000f8e0004 */
[----:B------:R-:W-:-:S02]  /*16d0*/  IADD3 R247, R11, R2, RZ ;  /* 0x000000020bf77210 */ /* 0x000fc40007ffe0ff */
[----:B------:R-:W-:Y:S01]  /*16e0*/  UIMAD UR12, UR36, UR23, UR12 ;  /* 0x00000017240c72a4 */ /* 0x000fe2000f8e020c */
[----:B------:R-:W-:Y:S01]  /*16f0*/  IMAD R8, R8, UR10, RZ ;  /* 0x0000000a08087c24 */ /* 0x000fe2000f8e02ff */
[----:B------:R-:W-:Y:S01]  /*1700*/  ISETP.GE.AND P2, PT, R15, UR29, PT ;  /* 0x0000001d0f007c0c */ /* 0x000fe2000bf46270 */
[----:B------:R1:W-:Y:S01]  /*1710*/  STL.64 [R1+0x2e0], R246 ;  /* 0x0002e0f601007387 */ /* 0x0003e20000100a00 */
[----:B------:R-:W-:Y:S01]  /*1720*/  IMAD.WIDE.U32 R2, R179, UR19, R246 ;  /* 0x00000013b3027c25 */ /* 0x000fe2000f8e00f6 */
[----:B------:R-:W-:Y:S02]  /*1730*/  ISETP.GE.AND P1, PT, R17, UR29, PT ;  /* 0x0000001d11007c0c */ /* 0x000fe4000bf26270 */
[----:B------:R1:W-:Y:S01]  /*1740*/  STL.64 [R1+0x2e8], R22 ;  /* 0x0002e81601007387 */ /* 0x0003e20000100a00 */
[----:B------:R-:W-:Y:S01]  /*1750*/  IMAD R14, R0, UR11, R8 ;  /* 0x0000000b000e7c24 */ /* 0x000fe2000f8e0208 */
[----:B------:R-:W-:Y:S01]  /*1760*/  IADD3 R5, R3, UR12, RZ ;  /* 0x0000000c03057c10 */ /* 0x000fe2000fffe0ff */
[----:B------:R-:W-:Y:S08]  /*1770*/  @P0 BRA `(.L_x_746) ;  /* 0x0000000000340947 */ /* 0x000ff00003800000 */
        /* <DEDUP_REMOVED lines=13> */
.L_x_746:
[----:B------:R-:W-:Y:S05]  /*1850*/  BSYNC B0 ;  /* 0x0000000000007941 */ /* 0x000fea0003800000 */
.L_x_745:
        /* <DEDUP_REMOVED lines=17> */
.L_x_748:
[----:B------:R-:W-:Y:S05]  /*1970*/  BSYNC B0 ;  /* 0x0000000000007941 */ /* 0x000fea0003800000 */
.L_x_747:
        /* <DEDUP_REMOVED lines=8> */
[----:B-1----:R-:W-:-:S03]  /*1a00*/  IMAD.U32 R6, RZ, RZ, UR9 ;  /* 0x00000009ff067e24 */ /* 0x002fc6000f8e00ff */
        /* <DEDUP_REMOVED lines=8> */
.L_x_750:
[----:B------:R-:W-:Y:S05]  /*1a90*/  BSYNC B0 ;  /* 0x0000000000007941 */ /* 0x000fea0003800000 */
.L_x_749:
        /* <DEDUP_REMOVED lines=18> */
.L_x_752:
[----:B------:R-:W-:Y:S05]  /*1bc0*/  BSYNC B0 ;  /* 0x0000000000007941 */ /* 0x000fea0003800000 */
.L_x_751:
        /* <DEDUP_REMOVED lines=9> */
[----:B------:R-:W-:Y:S01]  /*1c60*/  @UP1 UMOV UR39, UR5 ;  /* 0x0000000500271c82 */ /* 0x000fe20008000000 */
[----:B------:R-:W-:Y:S01]  /*1c70*/  LEA.HI R8, R19, R206, RZ, 0x4 ;  /* 0x000000ce13087211 */ /* 0x000fe200078f20ff */
[----:B------:R-:W-:Y:S01]  /*1c80*/  @UP1 UIMAD.WIDE.U32 UR38, UR33, UR10, UR38 ;  /* 0x0000000a212612a5 */ /* 0x000fe2000f8e0026 */
[----:B-1----:R-:W-:Y:S01]  /*1c90*/  IMAD.SHL.U32 R10, R18, 0x8, RZ ;  /* 0x00000008120a7824 */ /* 0x002fe200078e00ff */
[----:B------:R-:W-:Y:S01]  /*1ca0*/  @UP1 UIMAD UR11, UR33, UR11, UR37 ;  /* 0x0000000b210b12a4 */ /* 0x000fe2000f8e0225 */
[----:B------:R-:W-:-:S04]  /*1cb0*/  DEPBAR.LE SB0, 0x0 ;  /* 0x000080000000791a */ /* 0x000fc80000000000 */
[----:B------:R-:W-:Y:S02]  /*1cc0*/  @UP1 ULEA UR12, UP0, UR38, UR12, 0x2 ;  /* 0x0000000c260c1291 */ /* 0x000fe4000f80103f */
[----:B------:R-:W-:Y:S01]  /*1cd0*/  @UP1 UIADD3 UR11, UR39, UR11, URZ ;  /* 0x0000000b270b1290 */ /* 0x000fe2000fffe03f */
[----:B------:R-:W-:-:S03]  /*1ce0*/  @UP1 ULDC UR5, c[0x0][0x2e8] ;  /* 0x0000ba0000051ab9 */ /* 0x000fc60000000800 */
[----:B------:R-:W-:Y:S01]  /*1cf0*/  @UP1 ULEA.HI.X UR13, UR38, UR13, UR11, 0x2, UP0 ;  /* 0x0000000d260d1291 */ /* 0x000fe200080f140b */
[----:B------:R-:W-:-:S05]  /*1d00*/  IMAD.U32 R2, RZ, RZ, UR12 ;  /* 0x0000000cff027e24 */ /* 0x000fca000f8e00ff */
[----:B------:R-:W-:-:S05]  /*1d10*/  IMAD.U32 R3, RZ, RZ, UR13 ;  /* 0x0000000dff037e24 */ /* 0x000fca000f8e00ff */
[----:B------:R1:W5:Y:S01]  /*1d20*/  @P0 LDG.E R11, desc[UR24][R2.64] ;  /* 0x00000018020b0981 */ /* 0x000362000c1e1900 */
[----:B------:R-:W-:Y:S01]  /*1d30*/  LOP3.LUT R0, R8, 0xfffffff0, RZ, 0xc0, !PT ;  /* 0xfffffff008007812 */ /* 0x000fe200078ec0ff */
[----:B------:R-:W-:Y:S01]  /*1d40*/  IMAD.IADD R14, R23, 0x1, R14 ;  /* 0x00000001170e7824 */ /* 0x000fe200078e020e */
[----:B------:R-:W-:Y:S01]  /*1d50*/  SHF.R.S32.HI R4, RZ, 0x4, R8 ;  /* 0x00000004ff047819 */ /* 0x000fe20000011408 */
[----:B------:R-:W-:Y:S01]  /*1d60*/  UIMAD.WIDE.U32 UR10, UR19, UR6, URZ ;  /* 0x00000006130a72a5 */ /* 0x000fe2000f8e003f */
[----:B------:R-:W-:Y:S01]  /*1d70*/  ISETP.GE.AND P5, PT, R12, UR29, PT ;  /* 0x0000001d0c007c0c */ /* 0x000fe2000bfa6270 */
[----:B------:R-:W-:Y:S01]  /*1d80*/  IMAD.IADD R5, R206, 0x1, -R0 ;  /* 0x00000001ce057824 */ /* 0x000fe200078e0a00 */
[----:B------:R-:W-:Y:S01]  /*1d90*/  LEA.HI R8, R8, R4, RZ, 0x1 ;  /* 0x0000000408087211 */ /* 0x000fe200078f08ff */
[----:B------:R-:W-:Y:S01]  /*1da0*/  BAR.SYNC.DEFER_BLOCKING 0x0 ;  /* 0x0000000000007b1d */ /* 0x000fe20000010000 */
[----:B------:R-:W-:Y:S02]  /*1db0*/  ISETP.GE.AND P4, PT, R16, UR29, PT ;  /* 0x0000001d10007c0c */ /* 0x000fe4000bf86270 */
[----:B------:R-:W-:-:S02]  /*1dc0*/  LEA.HI R6, R5, R5, RZ, 0x1 ;  /* 0x0000000505067211 */ /* 0x000fc400078f08ff */
[----:B------:R-:W-:Y:S01]  /*1dd0*/  LOP3.LUT R8, R8, 0xfffffffe, RZ, 0xc0, !PT ;  /* 0xfffffffe08087812 */ /* 0x000fe200078ec0ff */
[----:B------:R-:W-:Y:S01]  /*1de0*/  BSSY B0, `(.L_x_753) ;  /* 0x0000046000007945 */ /* 0x000fe20003800000 */
[--C-:B------:R-:W-:Y:S01]  /*1df0*/  SHF.R.S32.HI R7, RZ, 0x1, R6.reuse ;  /* 0x00000001ff077819 */ /* 0x100fe20000011406 */
[----:B------:R2:W-:Y:S01]  /*1e00*/  STL [R1+0x2f8], R14 ;  /* 0x0002f80e01007387 */ /* 0x0005e20000100800 */
[----:B------:R-:W-:Y:S01]  /*1e10*/  SHF.R.S32.HI R0, RZ, 0x1f, R6 ;  /* 0x0000001fff007819 */ /* 0x000fe20000011406 */
[----:B------:R-:W-:Y:S01]  /*1e20*/  IMAD.IADD R4, R4, 0x1, -R8 ;  /* 0x0000000104047824 */ /* 0x000fe200078e0a08 */
[----:B------:R-:W-:Y:S02]  /*1e30*/  LOP3.LUT R6, R6, 0x7fffffe, RZ, 0xc0, !PT ;  /* 0x07fffffe06067812 */ /* 0x000fe400078ec0ff */
[----:B------:R-:W-:Y:S02]  /*1e40*/  LEA.HI R9, R0, R7, RZ, 0x2 ;  /* 0x0000000700097211 */ /* 0x000fe400078f10ff */
[----:B------:R-:W-:Y:S01]  /*1e50*/  ISETP.GE.AND P3, PT, R15, UR29, PT ;  /* 0x0000001d0f007c0c */ /* 0x000fe2000bf66270 */
[----:B------:R-:W-:Y:S01]  /*1e60*/  IMAD.IADD R98, R5, 0x1, -R6 ;  /* 0x0000000105627824 */ /* 0x000fe200078e0a06 */
[----:B-1----:R-:W-:Y:S01]  /*1e70*/  LOP3.LUT R3, R20, 0xfffffff8, RZ, 0xc0, !PT ;  /* 0xfffffff814037812 */ /* 0x002fe200078ec0ff */
[----:B------:R-:W-:Y:S01]  /*1e80*/  IMAD.U32 R6, RZ, RZ, UR10 ;  /* 0x0000000aff067e24 */ /* 0x000fe2000f8e00ff */
[----:B------:R-:W-:-:S02]  /*1e90*/  LOP3.LUT R9, R9, 0xfffffffc, RZ, 0xc0, !PT ;  /* 0xfffffffc09097812 */ /* 0x000fc400078ec0ff */
[----:B------:R-:W-:Y:S01]  /*1ea0*/  ISETP.GE.AND P2, PT, R17, UR29, PT ;  /* 0x0000001d11007c0c */ /* 0x000fe2000bf46270 */
[----:B------:R-:W-:Y:S02]  /*1eb0*/  IMAD.IADD R3, R206, 0x1, -R3 ;  /* 0x00000001ce037824 */ /* 0x000fe400078e0a03 */
[----:B------:R-:W-:Y:S01]  /*1ec0*/  IMAD.IADD R48, R7, 0x1, -R9 ;  /* 0x0000000107307824 */ /* 0x000fe200078e0a09 */
[----:B------:R2:W-:Y:S02]  /*1ed0*/  @P5 STS [R244+0x4000], RZ ;  /* 0x004000fff4005388 */ /* 0x0005e40000000800 */
[----:B------:R-:W-:Y:S02]  /*1ee0*/  LEA.HI R2, R3, R3, RZ, 0x1 ;  /* 0x0000000303027211 */ /* 0x000fe400078f08ff */
[----:B------:R2:W-:Y:S02]  /*1ef0*/  @P5 STS [R244+0x4004], RZ ;  /* 0x004004fff4005388 */ /* 0x0005e40000000800 */
[----:B------:R-:W-:-:S02]  /*1f00*/  SHF.R.S32.HI R49, RZ, 0x1, R2 ;  /* 0x00000001ff317819 */ /* 0x000fc40000011402 */
[----:B------:R-:W-:Y:S01]  /*1f10*/  LOP3.LUT R2, R2, 0x3fffffe, RZ, 0xc0, !PT ;  /* 0x03fffffe02027812 */ /* 0x000fe200078ec0ff */
[----:B------:R2:W-:Y:S02]  /*1f20*/  @P5 STS.64 [R244+0x4008], RZ ;  /* 0x004008fff4005388 */ /* 0x0005e40000000a00 */
[----:B------:R-:W-:-:S05]  /*1f30*/  IMAD.SHL.U32 R0, R49, 0x40, RZ ;  /* 0x0000004031007824 */ /* 0x000fca00078e00ff */
[----:B------:R-:W-:-:S04]  /*1f40*/  LOP3.LUT R0, R0, 0xc0, RZ, 0xc0, !PT ;  /* 0x000000c000007812 */ /* 0x000fc800078ec0ff */
[----:B------:R-:W-:Y:S02]  /*1f50*/  LOP3.LUT R8, R0, 0x8, R10, 0xf8, !PT ;  /* 0x0000000800087812 */ /* 0x000fe400078ef80a */
[----:B------:R-:W-:Y:S01]  /*1f60*/  SHF.R.U32.HI R7, RZ, 0x3, R0 ;  /* 0x00000003ff077819 */ /* 0x000fe20000011600 */
[----:B------:R-:W-:Y:S02]  /*1f70*/  IMAD.IADD R0, R3, 0x1, -R2 ;  /* 0x0000000103007824 */ /* 0x000fe400078e0a02 */
[----:B------:R-:W-:Y:S01]  /*1f80*/  IMAD.SHL.U32 R3, R48, 0x40, RZ ;  /* 0x0000004030037824 */ /* 0x000fe200078e00ff */
[----:B------:R-:W-:Y:S01]  /*1f90*/  LOP3.LUT R9, R8, R7, RZ, 0x3c, !PT ;  /* 0x0000000708097212 */ /* 0x000fe200078e3cff */
[C---:B------:R-:W-:Y:S01]  /*1fa0*/  IMAD R7, R4.reuse, 0x8, R0 ;  /* 0x0000000804077824 */ /* 0x040fe200078e0200 */
[----:B------:R-:W5:Y:S01]  /*1fb0*/  @P0 MUFU.RCP R8, UR5 ;  /* 0x0000000500080d08 */ /* 0x000f620008001000 */
[----:B------:R-:W-:Y:S01]  /*1fc0*/  IMAD.SHL.U32 R2, R4, 0x8, RZ ;  /* 0x0000000804027824 */ /* 0x000fe200078e00ff */
[----:B------:R-:W-:Y:S01]  /*1fd0*/  LOP3.LUT R0, R3, 0xc0, RZ, 0xc0, !PT ;  /* 0x000000c003007812 */ /* 0x000fe200078ec0ff */
[----:B------:R-:W-:Y:S01]  /*1fe0*/  UIMAD UR5, UR36, UR6, URZ ;  /* 0x00000006240572a4 */ /* 0x000fe2000f8e023f */
[----:B------:R-:W-:-:S02]  /*1ff0*/  SHF.R.S32.HI R3, RZ, 0x1f, R5 ;  /* 0x0000001fff037819 */ /* 0x000fc40000011405 */
[----:B------:R-:W-:Y:S01]  /*2000*/  LOP3.LUT R4, R0, 0x8, R2, 0xf8, !PT ;  /* 0x0000000800047812 */ /* 0x000fe200078ef802 */
[----:B------:R-:W-:Y:S01]  /*2010*/  UIMAD UR5, UR19, UR7, UR5 ;  /* 0x00000007130572a4 */ /* 0x000fe2000f8e0205 */
[----:B------:R-:W-:Y:S01]  /*2020*/  SHF.R.U32.HI R2, RZ, 0x3, R0 ;  /* 0x00000003ff027819 */ /* 0x000fe20000011600 */
[----:B------:R-:W-:Y:S01]  /*2030*/  IMAD.U32 R0, R7, 0x20, R9 ;  /* 0x0000002007007824 */ /* 0x000fe200078e0009 */
[----:B------:R-:W-:Y:S01]  /*2040*/  LEA.HI R3, R3, R5, RZ, 0x3 ;  /* 0x0000000503037211 */ /* 0x000fe200078f18ff */
[----:B------:R-:W-:Y:S01]  /*2050*/  UIADD3 UR5, UR11, UR5, URZ ;  /* 0x000000050b057290 */ /* 0x000fe2000fffe03f */
[----:B------:R-:W-:Y:S01]  /*2060*/  LOP3.LUT R97, R4, R2, RZ, 0x3c, !PT ;  /* 0x0000000204617212 */ /* 0x000fe200078e3cff */
[----:B------:R-:W-:Y:S01]  /*2070*/  IMAD.U32 R7, RZ, RZ, UR11 ;  /* 0x0000000bff077e24 */ /* 0x000fe2000f8e00ff */
[----:B------:R-:W-:Y:S01]  /*2080*/  LEA R4, P1, R6, R22, 0x7 ;  /* 0x0000001606047211 */ /* 0x000fe200078238ff */
[----:B------:R-:W-:Y:S01]  /*2090*/  IMAD.SHL.U32 R2, R3, 0x20, RZ ;  /* 0x0000002003027824 */ /* 0x000fe200078e00ff */
[----:B------:R-:W-:Y:S01]  /*20a0*/  LEA R200, R0, UR4, 0x1 ;  /* 0x0000000400c87c11 */ /* 0x000fe2000f8e08ff */
[----:B------:R-:W-:Y:S01]  /*20b0*/  IMAD.U32 R3, RZ, RZ, UR5 ;  /* 0x00000005ff037e24 */ /* 0x000fe2000f8e00ff */
[----:B------:R-:W-:-:S02]  /*20c0*/  UMOV UR5, URZ ;  /* 0x0000003f00057c82 */ /* 0x000fc40008000000 */
[----:B------:R-:W-:-:S05]  /*20d0*/  LOP3.LUT R96, R2, 0xffffff00, RZ, 0xc0, !PT ;  /* 0xffffff0002607812 */ /* 0x000fca00078ec0ff */
[----:B------:R-:W-:-:S04]  /*20e0*/  IMAD R2, R201, 0x200, R96 ;  /* 0x00000200c9027824 */ /* 0x000fc800078e0260 */
[----:B------:R-:W-:-:S04]  /*20f0*/  IMAD R2, R98, 0x20, R2 ;  /* 0x0000002062027824 */ /* 0x000fc800078e0202 */
[----:B------:R-:W-:-:S05]  /*2100*/  IMAD.IADD R2, R97, 0x1, R2 ;  /* 0x0000000161027824 */ /* 0x000fca00078e0202 */
[----:B------:R-:W-:Y:S01]  /*2110*/  LEA R203, R2, UR4, 0x1 ;  /* 0x0000000402cb7c11 */ /* 0x000fe2000f8e08ff */
[----:B-----5:R-:W-:-:S05]  /*2120*/  @P0 FMUL.FTZ R5, R11, R8 ;  /* 0x000000080b050220 */ /* 0x020fca0000410000 */
[----:B------:R-:W-:Y:S02]  /*2130*/  @P0 R2UR UR10, R5 ;  /* 0x00000000050a02ca */ /* 0x000fe400000e0000 */
[----:B------:R-:W-:-:S11]  /*2140*/  LEA.HI.X R5, R6, R14, R3, 0x7, P1 ;  /* 0x0000000e06057211 */ /* 0x000fd600008f3c03 */
[----:B------:R-:W-:Y:S01]  /*2150*/  @UP1 UMOV UR5, UR10 ;  /* 0x0000000a00051c82 */ /* 0x000fe20008000000 */
[----:B--2---:R-:W-:Y:S05]  /*2160*/  @P5 BRA `(.L_x_754) ;  /* 0x0000000000345947 */ /* 0x004fea0003800000 */
        /* <DEDUP_REMOVED lines=13> */
.L_x_754:
[----:B------:R-:W-:Y:S05]  /*2240*/  BSYNC B0 ;  /* 0x0000000000007941 */ /* 0x000fea0003800000 */
.L_x_753:
        /* <DEDUP_REMOVED lines=9> */
[----:B--2---:R-:W-:-:S03]  /*22e0*/  IMAD.U32 R2, RZ, RZ, UR7 ;  /* 0x00000007ff027e24 */ /* 0x004fc6000f8e00ff */
        /* <DEDUP_REMOVED lines=8> */
.L_x_756:
[----:B------:R-:W-:Y:S05]  /*2370*/  BSYNC B0 ;  /* 0x0000000000007941 */ /* 0x000fea0003800000 */
.L_x_755:
        /* <DEDUP_REMOVED lines=18> */
.L_x_758:
[----:B------:R-:W-:Y:S05]  /*24a0*/  BSYNC B0 ;  /* 0x0000000000007941 */ /* 0x000fea0003800000 */
.L_x_757:
        /* <DEDUP_REMOVED lines=12> */
[----:B--2---:R-:W-:-:S04]  /*2570*/  LEA R2, P0, R4, UR10, 0x1 ;  /* 0x0000000a04027c11 */ /* 0x004fc8000f8008ff */
[----:B------:R-:W-:-:S05]  /*2580*/  LEA.HI.X R3, R4, UR11, R0, 0x1, P0 ;  /* 0x0000000b04037c11 */ /* 0x000fca00080f0c00 */
[----:B------:R-:W-:Y:S01]  /*2590*/  @!PT LDS RZ, [RZ] ;  /* 0x00000000fffff984 */ /* 0x000fe20000000800 */
[----:B------:R-:W-:Y:S01]  /*25a0*/  @!PT LDS RZ, [RZ] ;  /* 0x00000000fffff984 */ /* 0x000fe20000000800 */
[----:B------:R-:W-:Y:S01]  /*25b0*/  @!PT LDS RZ, [RZ] ;  /* 0x00000000fffff984 */ /* 0x000fe20000000800 */
[----:B------:R2:W-:Y:S04]  /*25c0*/  LDGSTS.E.BYPASS.LTC128B.128 [R244+0x5800], desc[UR24][R2.64] ;  /* 0x0580000002f47fae */ /* 0x0005e8000b901d58 */
.L_x_760:
[----:B------:R-:W-:Y:S05]  /*25d0*/  BSYNC B0 ;  /* 0x0000000000007941 */ /* 0x000fea0003800000 */
.L_x_759:
[----:B------:R-:W-:Y:S01]  /*25e0*/  LDSM.16.M88.4 R12, [R203] ;  /* 0x00000000cb0c783b */ /* 0x000fe20000000200 */
[----:B------:R-:W-:Y:S01]  /*25f0*/  LOP3.LUT P0, RZ, R49, 0x2, RZ, 0xc0, !PT ;  /* 0x0000000231ff7812 */ /* 0x000fe2000780c0ff */
[----:B------:R-:W-:Y:S01]  /*2600*/  IMAD.MOV.U32 R0, RZ, RZ, 0x10 ;  /* 0x00000010ff007424 */ /* 0x000fe200078e00ff */
[----:B------:R-:W-:Y:S01]  /*2610*/  LOP3.LUT P1, RZ, R48, 0x2, RZ, 0xc0, !PT ;  /* 0x0000000230ff7812 */ /* 0x000fe2000782c0ff */
[----:B------:R-:W5:Y:S01]  /*2620*/  LDSM.16.M88.4 R16, [R200+0x3400] ;  /* 0x00340000c810783b */ /* 0x000f620000000200 */
[C---:B--2---:R-:W-:Y:S01]  /*2630*/  VIADD R2, R200.reuse, 0x2000 ;  /* 0x00002000c8027836 */ /* 0x044fe20000000000 */
[----:B------:R-:W-:Y:S01]  /*2640*/  SHF.R.S32.HI R3, RZ, 0x1f, R178 ;  /* 0x0000001fff037819 */ /* 0x000fe200000114b2 */
[----:B------:R-:W-:Y:S01]  /*2650*/  VIADD R205, R200, 0x2020 ;  /* 0x00002020c8cd7836 */ /* 0x000fe20000000000 */
[----:B------:R-:W2:Y:S01]  /*2660*/  LDSM.16.M88.4 R36, [R200+0x2000] ;  /* 0x00200000c824783b */ /* 0x000ea20000000200 */
[----:B------:R-:W-:Y:S01]  /*2670*/  SEL R0, R0, 0xfffffff0, !P1 ;  /* 0xfffffff000007807 */ /* 0x000fe20004800000 */
[----:B------:R-:W-:Y:S01]  /*2680*/  UISETP.GE.AND UP0, UPT, UR28, 0x81, UPT ;  /* 0x000000811c00788c */ /* 0x000fe2000bf06270 */
[----:B------:R-:W-:Y:S01]  /*2690*/  LEA.HI R3, R3, R201, RZ, 0x2 ;  /* 0x000000c903037211 */ /* 0x000fe200078f10ff */
[----:B------:R-:W3:Y:S02]  /*26a0*/  LDSM.16.M88.4 R32, [R200+0x2400] ;  /* 0x00240000c820783b */ /* 0x000ee40000000200 */
[----:B------:R-:W-:Y:S01]  /*26b0*/  IMAD R204, R0, 0x2, R203 ;  /* 0x0000000200cc7824 */ /* 0x000fe200078e02cb */
[----:B------:R-:W-:Y:S01]  /*26c0*/  LOP3.LUT R3, R3, 0xffffffc, RZ, 0xc0, !PT ;  /* 0x0ffffffc03037812 */ /* 0x000fe200078ec0ff */
[----:B------:R-:W4:Y:S01]  /*26d0*/  LDSM.16.M88.4 R28, [R200+0x2800] ;  /* 0x00280000c81c783b */ /* 0x000f220000000200 */
[----:B------:R-:W-:Y:S01]  /*26e0*/  @P0 VIADD R205, R2, 0xffffffe0 ;  /* 0xffffffe002cd0836 */ /* 0x000fe20000000000 */
[----:B------:R-:W-:-:S02]  /*26f0*/  SHF.R.S32.HI R2, RZ, 0x1f, R99 ;  /* 0x0000001fff027819 */ /* 0x000fc40000011463 */
[----:B------:R-:W1:Y:S02]  /*2700*/  LDSM.16.M88.4 R24, [R200+0x2c00] ;  /* 0x002c0000c818783b */ /* 0x000e640000000200 */
[----:B------:R-:W-:Y:S02]  /*2710*/  LEA.HI R207, R2, R99, RZ, 0x2 ;  /* 0x0000006302cf7211 */ /* 0x000fe400078f10ff */
[----:B------:R-:W1:Y:S02]  /*2720*/  LDSM.16.M88.4 R20, [R200+0x3000] ;  /* 0x00300000c814783b */ /* 0x000e640000000200 */
[----:B------:R-:W-:Y:S02]  /*2730*/  SHF.R.S32.HI R2, RZ, 0x2, R207 ;  /* 0x00000002ff027819 */ /* 0x000fe400000114cf */
[----:B------:R-:W1:Y:S04]  /*2740*/  LDSM.16.M88.4 R40, [R200+0x3800] ;  /* 0x00380000c828783b */ /* 0x000e680000000200 */
[----:B------:R-:W1:Y:S04]  /*2750*/  LDSM.16.M88.4 R44, [R200+0x3c00] ;  /* 0x003c0000c82c783b */ /* 0x000e680000000200 */
[----:B------:R-:W1:Y:S04]  /*2760*/  LDSM.16.M88.4 R8, [R203+0x1000] ;  /* 0x00100000cb08783b */ /* 0x000e680000000200 */
[----:B------:R-:W-:Y:S04]  /*2770*/  LDSM.16.M88.4 R4, [R204] ;  /* 0x00000000cc04783b */ /* 0x000fe80000000200 */
[----:B------:R-:W1:Y:S01]  /*2780*/  LDSM.16.M88.4 R68, [R205+0x1400] ;  /* 0x00140000cd44783b */ /* 0x000e620000000200 */
[C---:B-----5:R-:W-:Y:S03]  /*2790*/  HMMA.16816.F32.BF16 R152, R12.reuse, R16, RZ ;  /* 0x000000100c98723c */ /* 0x060fe600000418ff */
[----:B------:R-:W5:Y:S03]  /*27a0*/  LDSM.16.M88.4 R60, [R205] ;  /* 0x00000000cd3c783b */ /* 0x000f660000000200 */
        /* <DEDUP_REMOVED lines=8> */
[C---:B-1----:R-:W-:Y:S03]  /*2830*/  HMMA.16816.F32.BF16 R160, R12.reuse, R24, RZ ;  /* 0x000000180ca0723c */ /* 0x042fe600000418ff */
[----:B------:R-:W1:Y:S03]  /*2840*/  LDSM.16.M88.4 R180, [R205+0x1c00] ;  /* 0x001c0000cdb4783b */ /* 0x000e660000000200 */
[C---:B------:R-:W-:Y:S01]  /*2850*/  HMMA.16816.F32.BF16 R156, R12.reuse, R20, RZ ;  /* 0x000000140c9c723c */ /* 0x040fe200000418ff */
[----:B------:R-:W1:Y:S04]  /*2860*/  LDSM.16.M88.4 R76, [R204+0x1000] ;  /* 0x00100000cc4c783b */ /* 0x000e680000000200 */
[----:B------:R5:W-:Y:S01]  /*2870*/  STL [R1+0x40], R207 ;  /* 0x000040cf01007387 */ /* 0x000be20000100800 */
[C---:B------:R-:W-:Y:S03]  /*2880*/  HMMA.16816.F32.BF16 R124, R12.reuse, R40, RZ ;  /* 0x000000280c7c723c */ /* 0x040fe600000418ff */
[----:B------:R-:W0:Y:S03]  /*2890*/  LDGDEPBAR ;  /* 0x00000000000079af */ /* 0x000e260000000000 */
[C---:B------:R-:W-:Y:S06]  /*28a0*/  HMMA.16816.F32.BF16 R116, R12.reuse, R44, RZ ;  /* 0x0000002c0c74723c */ /* 0x040fec00000418ff */
[C---:B------:R-:W-:Y:S06]  /*28b0*/  HMMA.16816.F32.BF16 R148, R12.reuse, R38, RZ ;  /* 0x000000260c94723c */ /* 0x040fec00000418ff */
[C---:B------:R-:W-:Y:S06]  /*28c0*/  HMMA.16816.F32.BF16 R144, R12.reuse, R34, RZ ;  /* 0x000000220c90723c */ /* 0x040fec00000418ff */
[----:B------:R-:W-:Y:S01]  /*28d0*/  HMMA.16816.F32.BF16 R140, R12, R30, RZ ;  /* 0x0000001e0c8c723c */ /* 0x000fe200000418ff */
[----:B-----5:R-:W-:Y:S01]  /*28e0*/  VIADD R207, R205, 0x1800 ;  /* 0x00001800cdcf7836 */ /* 0x020fe20000000000 */
[----:B------:R-:W-:-:S04]  /*28f0*/  DEPBAR.LE SB0, 0x0 ;  /* 0x000080000000791a */ /* 0x000fc80000000000 */
        /* <DEDUP_REMOVED lines=19> */
[----:B------:R-:W-:Y:S06]  /*2a30*/  HMMA.16816.F32.BF16 R184, R4, R68, R152 ;  /* 0x0000004404b8723c */ /* 0x000fec0000041898 */
[C---:B------:R-:W-:Y:S06]  /*2a40*/  HMMA.16816.F32.BF16 R40, R8.reuse, R42, RZ ;  /* 0x0000002a0828723c */ /* 0x040fec00000418ff */
[----:B------:R-:W-:Y:S06]  /*2a50*/  HMMA.16816.F32.BF16 R236, R8, R46, RZ ;  /* 0x0000002e08ec723c */ /* 0x000fec00000418ff */
[----:B------:R-:W-:Y:S01]  /*2a60*/  HMMA.16816.F32.BF16 R172, R4, R60, R172 ;  /* 0x0000003c04ac723c */ /* 0x000fe200000418ac */
[----:B------:R-:W-:-:S02]  /*2a70*/  IMAD.SHL.U32 R10, R206, 0x2, RZ ;  /* 0x00000002ce0a7824 */ /* 0x000fc400078e00ff */
[----:B------:R-:W-:-:S03]  /*2a80*/  VIADD R206, R205, 0x1c00 ;  /* 0x00001c00cdce7836 */ /* 0x000fc60000000000 */
[----:B--2---:R-:W-:Y:S01]  /*2a90*/  HMMA.16816.F32.BF16 R168, R4, R56, R168 ;  /* 0x0000003804a8723c */ /* 0x004fe200000418a8 */
[----:B------:R-:W-:-:S05]  /*2aa0*/  LOP3.LUT R10, R10, 0x6, RZ, 0xc0, !PT ;  /* 0x000000060a0a7812 */ /* 0x000fca00078ec0ff */
[C---:B------:R-:W-:Y:S06]  /*2ab0*/  HMMA.16816.F32.BF16 R164, R4.reuse, R52, R164 ;  /* 0x0000003404a4723c */ /* 0x040fec00000418a4 */
[C---:B---3--:R-:W-:Y:S06]  /*2ac0*/  HMMA.16816.F32.BF16 R160, R4.reuse, R48, R160 ;  /* 0x0000003004a0723c */ /* 0x048fec00000418a0 */
[C---:B----4-:R-:W-:Y:S06]  /*2ad0*/  HMMA.16816.F32.BF16 R156, R4.reuse, R64, R156 ;  /* 0x00000040049c723c */ /* 0x050fec000004189c */
[C---:B------:R-:W-:Y:S06]  /*2ae0*/  HMMA.16816.F32.BF16 R212, R4.reuse, R72, R124 ;  /* 0x0000004804d4723c */ /* 0x040fec000004187c */
        /* <DEDUP_REMOVED lines=9> */
[----:B------:R-:W-:Y:S01]  /*2b80*/  HMMA.16816.F32.BF16 R216, R76, R72, R16 ;  /* 0x000000484cd8723c */ /* 0x000fe20000041810 */
[----:B------:R-:W-:-:S02]  /*2b90*/  IMAD R4, R201, 0x10, R2 ;  /* 0x00000010c9047824 */ /* 0x000fc400078e0202 */
[----:B------:R-:W-:Y:S02]  /*2ba0*/  IMAD.U32 R6, RZ, RZ, UR28 ;  /* 0x0000001cff067e24 */ /* 0x000fe4000f8e00ff */
[----:B------:R-:W-:Y:S01]  /*2bb0*/  VIADD R7, R4, UR27 ;  /* 0x0000001b04077c36 */ /* 0x000fe20008000000 */
[C---:B------:R-:W-:Y:S01]  /*2bc0*/  HMMA.16816.F32.BF16 R224, R76.reuse, R180, R12 ;  /* 0x000000b44ce0723c */ /* 0x040fe2000004180c */
[----:B------:R-:W-:Y:S02]  /*2bd0*/  IMAD.U32 R5, RZ, RZ, UR19 ;  /* 0x00000013ff057e24 */ /* 0x000fe4000f8e00ff */
[----:B------:R-:W-:Y:S01]  /*2be0*/  IMAD.IADD R4, R201, 0x1, -R3 ;  /* 0x00000001c9047824 */ /* 0x000fe200078e0a03 */
[----:B------:R-:W-:Y:S01]  /*2bf0*/  IADD3 R16, R6, -UR18, R7 ;  /* 0x8000001206107c10 */ /* 0x000fe2000fffe007 */
[----:B------:R-:W-:Y:S01]  /*2c00*/  IMAD R3, R98, 0x20, R96 ;  /* 0x0000002062037824 */ /* 0x000fe200078e0260 */
[----:B------:R1:W-:Y:S01]  /*2c10*/  STL [R1+0x190], R7 ;  /* 0x0001900701007387 */ /* 0x0003e20000100800 */
[----:B------:R-:W-:Y:S01]  /*2c20*/  IMAD R10, R5, 0x80, R10 ;  /* 0x00000080050a7824 */ /* 0x000fe200078e020a */
[----:B------:R-:W-:Y:S01]  /*2c30*/  HMMA.16816.F32.BF16 R196, R76, R70, R20 ;  /* 0x000000464cc4723c */ /* 0x000fe20000041814 */
[----:B------:R-:W-:-:S02]  /*2c40*/  IMAD R178, R4, 0x10, R2 ;  /* 0x0000001004b27824 */ /* 0x000fc400078e0202 */
[----:B------:R-:W-:Y:S01]  /*2c50*/  IMAD.IADD R2, R97, 0x1, R3 ;  /* 0x0000000161027824 */ /* 0x000fe200078e0203 */
[----:B------:R-:W-:Y:S01]  /*2c60*/  ISETP.GE.AND P4, PT, R10, UR28, PT ;  /* 0x0000001c0a007c0c */ /* 0x000fe2000bf86270 */
[----:B------:R-:W-:Y:S01]  /*2c70*/  IMAD.IADD R3, R16, 0x1, -R10 ;  /* 0x0000000110037824 */ /* 0x000fe200078e0a0a */
[C---:B------:R-:W-:Y:S01]  /*2c80*/  HMMA.16816.F32.BF16 R108, R76.reuse, R60, R108 ;  /* 0x0000003c4c6c723c */ /* 0x040fe2000004186c */
[C---:B------:R-:W-:Y:S01]  /*2c90*/  VIADD R11, R10.reuse, 0x1 ;  /* 0x000000010a0b7836 */ /* 0x040fe20000000000 */
[----:B------:R2:W-:Y:S01]  /*2ca0*/  STL [R1+0x2fc], R178 ;  /* 0x0002fcb201007387 */ /* 0x0005e20000100800 */
[C---:B------:R-:W-:Y:S01]  /*2cb0*/  VIADD R15, R10.reuse, 0x8 ;  /* 0x000000080a0f7836 */ /* 0x040fe20000000000 */
[----:B------:R-:W-:Y:S01]  /*2cc0*/  IABS R3, R3 ;  /* 0x0000000300037213 */ /* 0x000fe20000000000 */
[C---:B------:R-:W-:Y:S01]  /*2cd0*/  VIADD R17, R10.reuse, 0x9 ;  /* 0x000000090a117836 */ /* 0x040fe20000000000 */
[C---:B------:R-:W-:Y:S01]  /*2ce0*/  HMMA.16816.F32.BF16 R208, R76.reuse, R68, R24 ;  /* 0x000000444cd0723c */ /* 0x040fe20000041818 */
[----:B------:R-:W-:Y:S01]  /*2cf0*/  VIADD R19, R10, 0x10 ;  /* 0x000000100a137836 */ /* 0x000fe20000000000 */
[----:B------:R-:W-:Y:S01]  /*2d00*/  ISETP.GE.AND P2, PT, R15, UR28, PT ;  /* 0x0000001c0f007c0c */ /* 0x000fe2000bf46270 */
[C---:B------:R-:W-:Y:S01]  /*2d10*/  IMAD.IADD R4, R16.reuse, 0x1, -R11 ;  /* 0x0000000110047824 */ /* 0x040fe200078e0a0b */
[----:B------:R-:W-:Y:S01]  /*2d20*/  ISETP.GE.AND P3, PT, R11, UR28, PT ;  /* 0x0000001c0b007c0c */ /* 0x000fe2000bf66270 */
[C---:B------:R-:W-:Y:S01]  /*2d30*/  IMAD.IADD R6, R16.reuse, 0x1, -R15 ;  /* 0x0000000110067824 */ /* 0x040fe200078e0a0f */
[C---:B------:R-:W-:Y:S01]  /*2d40*/  HMMA.16816.F32.BF16 R92, R76.reuse, R58, R92 ;  /* 0x0000003a4c5c723c */ /* 0x040fe2000004185c */
[C---:B------:R-:W-:Y:S01]  /*2d50*/  IMAD.IADD R9, R16.reuse, 0x1, -R19 ;  /* 0x0000000110097824 */ /* 0x040fe200078e0a13 */
[----:B------:R-:W-:Y:S01]  /*2d60*/  IABS R5, R4 ;  /* 0x0000000400057213 */ /* 0x000fe20000000000 */
[----:B------:R-:W-:Y:S01]  /*2d70*/  IMAD.MOV.U32 R8, RZ, RZ, R3 ;  /* 0x000000ffff087224 */ /* 0x000fe200078e0003 */
[----:B------:R-:W-:Y:S01]  /*2d80*/  IABS R4, R6 ;  /* 0x0000000600047213 */ /* 0x000fe20000000000 */
[----:B-1----:R-:W-:Y:S01]  /*2d90*/  IMAD.IADD R7, R16, 0x1, -R17 ;  /* 0x0000000110077824 */ /* 0x002fe200078e0a11 */
[----:B------:R-:W-:Y:S01]  /*2da0*/  IABS R6, R9 ;  /* 0x0000000900067213 */ /* 0x000fe20000000000 */
[C---:B------:R-:W-:Y:S01]  /*2db0*/  VIADD R18, R10.reuse, 0x11 ;  /* 0x000000110a127836 */ /* 0x040fe20000000000 */
[----:B------:R-:W-:Y:S01]  /*2dc0*/  I2FP.F32.S32 R8, R8 ;  /* 0x0000000800087245 */ /* 0x000fe20000201400 */
[C---:B------:R-:W-:Y:S01]  /*2dd0*/  VIADD R20, R10.reuse, 0x18 ;  /* 0x000000180a147836 */ /* 0x040fe20000000000 */
[----:B------:R-:W-:Y:S01]  /*2de0*/  IABS R3, R7 ;  /* 0x0000000700037213 */ /* 0x000fe20000000000 */
[----:B------:R-:W-:Y:S01]  /*2df0*/  IMAD.MOV.U32 R7, RZ, RZ, R5 ;  /* 0x000000ffff077224 */ /* 0x000fe200078e0005 */
[----:B------:R-:W-:Y:S01]  /*2e00*/  HMMA.16816.F32.BF16 R100, R76, R56, R100 ;  /* 0x000000384c64723c */ /* 0x000fe20000041864 */
[----:B------:R-:W-:Y:S01]  /*2e10*/  IMAD.MOV.U32 R5, RZ, RZ, R4 ;  /* 0x000000ffff057224 */ /* 0x000fe200078e0004 */
[----:B------:R-:W-:Y:S01]  /*2e20*/  ISETP.GE.AND P1, PT, R17, UR28, PT ;  /* 0x0000001c11007c0c */ /* 0x000fe2000bf26270 */
        /* <DEDUP_REMOVED lines=8> */
[----:B------:R-:W-:-:S02]  /*2eb0*/  VIADD R24, R10, 0x21 ;  /* 0x000000210a187836 */ /* 0x000fc40000000000 */
[----:B------:R-:W-:Y:S01]  /*2ec0*/  FFMA.FTZ R58, R7, -UR5, R173 ;  /* 0x80000005073a7c23 */ /* 0x000fe200080100ad */
[----:B------:R-:W-:Y:S01]  /*2ed0*/  FFMA.FTZ R59, R4, -UR5, R149 ;  /* 0x80000005043b7c23 */ /* 0x000fe20008010095 */
[C---:B------:R-:W-:Y:S02]  /*2ee0*/  IMAD.IADD R4, R16.reuse, 0x1, -R18 ;  /* 0x0000000110047824 */ /* 0x040fe400078e0a12 */
[----:B------:R-:W-:Y:S01]  /*2ef0*/  FFMA.FTZ R61, R3, -UR5, R168 ;  /* 0x80000005033d7c23 */ /* 0x000fe200080100a8 */
[C---:B------:R-:W-:Y:S01]  /*2f00*/  IMAD.IADD R3, R16.reuse, 0x1, -R20 ;  /* 0x0000000110037824 */ /* 0x040fe200078e0a14 */
[C---:B------:R-:W-:Y:S01]  /*2f10*/  HMMA.16816.F32.BF16 R220, R76.reuse, R74, R40 ;  /* 0x0000004a4cdc723c */ /* 0x040fe20000041828 */
[C---:B------:R-:W-:Y:S02]  /*2f20*/  IMAD.IADD R6, R16.reuse, 0x1, -R21 ;  /* 0x0000000110067824 */ /* 0x040fe400078e0a15 */
[----:B------:R-:W-:Y:S01]  /*2f30*/  FFMA.FTZ R57, R5, -UR5, R148 ;  /* 0x8000000505397c23 */ /* 0x000fe20008010094 */
[C---:B------:R-:W-:Y:S01]  /*2f40*/  IMAD.IADD R7, R16.reuse, 0x1, -R22 ;  /* 0x0000000110077824 */ /* 0x040fe200078e0a16 */
[----:B------:R-:W-:Y:S01]  /*2f50*/  IABS R5, R3 ;  /* 0x0000000300057213 */ /* 0x000fe20000000000 */
[----:B------:R-:W-:Y:S01]  /*2f60*/  IMAD.IADD R9, R16, 0x1, -R24 ;  /* 0x0000000110097824 */ /* 0x000fe200078e0a18 */
[C---:B------:R-:W-:Y:S01]  /*2f70*/  HMMA.16816.F32.BF16 R192, R76.reuse, R64, R32 ;  /* 0x000000404cc0723c */ /* 0x040fe20000041820 */
[----:B------:R-:W-:Y:S01]  /*2f80*/  FFMA.FTZ R42, R8, -UR5, R172 ;  /* 0x80000005082a7c23 */ /* 0x000fe200080100ac */
        /* <DEDUP_REMOVED lines=19> */
[----:B------:R-:W-:Y:S01]  /*30c0*/  FFMA.FTZ R64, R4, -UR5, R164 ;  /* 0x8000000504407c23 */ /* 0x000fe200080100a4 */
[C---:B------:R-:W-:Y:S01]  /*30d0*/  HMMA.16816.F32.BF16 R104, R76.reuse, R62, R104 ;  /* 0x0000003e4c68723c */ /* 0x040fe20000041868 */
[----:B------:R-:W-:Y:S01]  /*30e0*/  FFMA.FTZ R66, R3, -UR5, R165 ;  /* 0x8000000503427c23 */ /* 0x000fe200080100a5 */
[----:B------:R-:W-:Y:S01]  /*30f0*/  FFMA.FTZ R60, R6, -UR5, R169 ;  /* 0x80000005063c7c23 */ /* 0x000fe200080100a9 */
[----:B------:R-:W-:Y:S01]  /*3100*/  IMAD.IADD R4, R16, 0x1, -R23 ;  /* 0x0000000110047824 */ /* 0x000fe200078e0a17 */
[----:B------:R-:W-:Y:S01]  /*3110*/  ISETP.GE.AND P6, PT, R18, UR28, PT ;  /* 0x0000001c12007c0c */ /* 0x000fe2000bfc6270 */
[C---:B------:R-:W-:Y:S01]  /*3120*/  IMAD.IADD R3, R16.reuse, 0x1, -R25 ;  /* 0x0000000110037824 */ /* 0x040fe200078e0a19 */
[----:B------:R-:W-:Y:S01]  /*3130*/  HMMA.16816.F32.BF16 R112, R76, R48, R80 ;  /* 0x000000304c70723c */ /* 0x000fe20000041850 */
[----:B------:R-:W-:Y:S01]  /*3140*/  FFMA.FTZ R63, R7, -UR5, R144 ;  /* 0x80000005073f7c23 */ /* 0x000fe20008010090 */
[----:B------:R-:W-:-:S02]  /*3150*/  IMAD.IADD R6, R16, 0x1, -R26 ;  /* 0x0000000110067824 */ /* 0x000fc400078e0a1a */
[----:B------:R-:W-:Y:S01]  /*3160*/  FFMA.FTZ R62, R5, -UR5, R145 ;  /* 0x80000005053e7c23 */ /* 0x000fe20008010091 */
[C---:B------:R-:W-:Y:S01]  /*3170*/  IMAD.IADD R7, R16.reuse, 0x1, -R27 ;  /* 0x0000000110077824 */ /* 0x040fe200078e0a1b */
[----:B------:R-:W-:Y:S01]  /*3180*/  IABS R8, R4 ;  /* 0x0000000400087213 */ /* 0x000fe20000000000 */
[----:B------:R-:W-:Y:S01]  /*3190*/  IMAD.IADD R9, R16, 0x1, -R29 ;  /* 0x0000000110097824 */ /* 0x000fe200078e0a1d */
        /* <DEDUP_REMOVED lines=20> */
[----:B------:R-:W-:Y:S01]  /*32e0*/  FFMA.FTZ R65, R6, -UR5, R140 ;  /* 0x8000000506417c23 */ /* 0x000fe2000801008c */
[----:B------:R-:W-:Y:S01]  /*32f0*/  FFMA.FTZ R71, R3, -UR5, R136 ;  /* 0x8000000503477c23 */ /* 0x000fe20008010088 */
[----:B------:R-:W-:-:S02]  /*3300*/  IMAD.IADD R4, R16, 0x1, -R28 ;  /* 0x0000000110047824 */ /* 0x000fc400078e0a1c */
[----:B------:R-:W-:Y:S01]  /*3310*/  FFMA.FTZ R67, R7, -UR5, R141 ;  /* 0x8000000507437c23 */ /* 0x000fe2000801008d */
[C---:B------:R-:W-:Y:S02]  /*3320*/  IMAD.IADD R3, R16.reuse, 0x1, -R30 ;  /* 0x0000000110037824 */ /* 0x040fe400078e0a1e */
[----:B------:R-:W-:Y:S01]  /*3330*/  FFMA.FTZ R68, R5, -UR5, R160 ;  /* 0x8000000505447c23 */ /* 0x000fe200080100a0 */
        /* <DEDUP_REMOVED lines=25> */
[----:B------:R-:W-:Y:S02]  /*34d0*/  IMAD.IADD R3, R16, 0x1, -R43 ;  /* 0x0000000110037824 */ /* 0x000fe400078e0a2b */
[----:B------:R-:W-:Y:S01]  /*34e0*/  FFMA.FTZ R70, R7, -UR5, R137 ;  /* 0x8000000507467c23 */ /* 0x000fe20008010089 */
[----:B------:R-:W-:Y:S01]  /*34f0*/  VIADD R46, R10, 0x59 ;  /* 0x000000590a2e7836 */ /* 0x000fe20000000000 */
[----:B------:R-:W-:Y:S01]  /*3500*/  IABS R5, R4 ;  /* 0x0000000400057213 */ /* 0x000fe20000000000 */
[----:B------:R-:W-:Y:S01]  /*3510*/  IMAD.IADD R6, R16, 0x1, -R45 ;  /* 0x0000000110067824 */ /* 0x000fe200078e0a2d */
[----:B------:R-:W-:Y:S01]  /*3520*/  IABS R4, R3 ;  /* 0x0000000300047213 */ /* 0x000fe20000000000 */
[----:B------:R-:W-:Y:S01]  /*3530*/  VIADD R47, R10, 0x60 ;  /* 0x000000600a2f7836 */ /* 0x000fe20000000000 */
[----:B------:R-:W-:Y:S01]  /*3540*/  I2FP.F32.S32 R8, R5 ;  /* 0x0000000500087245 */ /* 0x000fe20000201400 */
[C---:B------:R-:W-:Y:S01]  /*3550*/  IMAD.IADD R7, R16.reuse, 0x1, -R46 ;  /* 0x0000000110077824 */ /* 0x040fe200078e0a2e */
[----:B------:R-:W-:Y:S01]  /*3560*/  IABS R3, R6 ;  /* 0x0000000600037213 */ /* 0x000fe20000000000 */
[----:B------:R-:W-:Y:S01]  /*3570*/  IMAD.MOV.U32 R6, RZ, RZ, R4 ;  /* 0x000000ffff067224 */ /* 0x000fe200078e0004 */
[----:B------:R-:W-:Y:S01]  /*3580*/  HMMA.16816.F32.BF16 R88, R76, R52, R88 ;  /* 0x000000344c58723c */ /* 0x000fe20000041858 */
[C---:B------:R-:W-:Y:S01]  /*3590*/  IMAD.IADD R4, R16.reuse, 0x1, -R47 ;  /* 0x0000000110047824 */ /* 0x040fe200078e0a2f */
[----:B------:R-:W-:Y:S01]  /*35a0*/  IABS R5, R7 ;  /* 0x0000000700057213 */ /* 0x000fe20000000000 */
[C---:B------:R-:W-:Y:S01]  /*35b0*/  VIADD R12, R16.reuse, 0x40 ;  /* 0x00000040100c7836 */ /* 0x040fe20000000000 */
[----:B------:R-:W-:Y:S01]  /*35c0*/  I2FP.F32.S32 R7, R6 ;  /* 0x0000000600077245 */ /* 0x000fe20000201400 */
[C---:B------:R-:W-:Y:S01]  /*35d0*/  VIADD R14, R16.reuse, 0x48 ;  /* 0x00000048100e7836 */ /* 0x040fe20000000000 */
[----:B------:R-:W-:Y:S01]  /*35e0*/  I2FP.F32.S32 R6, R3 ;  /* 0x0000000300067245 */ /* 0x000fe20000201400 */
[----:B------:R-:W-:Y:S01]  /*35f0*/  VIADD R13, R16, 0x8 ;  /* 0x00000008100d7836 */ /* 0x000fe20000000000 */
[----:B------:R-:W-:Y:S01]  /*3600*/  IABS R3, R4 ;  /* 0x0000000400037213 */ /* 0x000fe20000000000 */
[----:B------:R-:W-:-:S02]  /*3610*/  IMAD.MOV.U32 R4, RZ, RZ, R5 ;  /* 0x000000ffff047224 */ /* 0x000fc400078e0005 */
[----:B------:R-:W-:Y:S01]  /*3620*/  FFMA.FTZ R132, R7, -UR5, R185 ;  /* 0x8000000507847c23 */ /* 0x000fe200080100b9 */
[----:B------:R-:W-:Y:S01]  /*3630*/  FFMA.FTZ R133, R6, -UR5, R152 ;  /* 0x8000000506857c23 */ /* 0x000fe20008010098 */
[----:B------:R-:W-:Y:S01]  /*3640*/  I2FP.F32.S32 R6, R3 ;  /* 0x0000000300067245 */ /* 0x000fe20000201400 */
[--C-:B------:R-:W-:Y:S01]  /*3650*/  IMAD.IADD R3, R12, 0x1, -R10.reuse ;  /* 0x000000010c037824 */ /* 0x100fe200078e0a0a */
[----:B------:R-:W-:Y:S01]  /*3660*/  I2FP.F32.S32 R4, R4 ;  /* 0x0000000400047245 */ /* 0x000fe20000201400 */
[----:B------:R-:W-:Y:S02]  /*3670*/  IMAD.IADD R5, R14, 0x1, -R10 ;  /* 0x000000010e057824 */ /* 0x000fe400078e0a0a */
[----:B------:R-:W-:Y:S01]  /*3680*/  FFMA.FTZ R74, R8, -UR5, R184 ;  /* 0x80000005084a7c23 */ /* 0x000fe200080100b8 */
[----:B------:R-:W-:Y:S01]  /*3690*/  FFMA.FTZ R173, R6, -UR5, R212 ;  /* 0x8000000506ad7c23 */ /* 0x000fe200080100d4 */
[----:B------:R-:W-:Y:S01]  /*36a0*/  IABS R3, R3 ;  /* 0x0000000300037213 */ /* 0x000fe20000000000 */
[----:B------:R-:W-:Y:S01]  /*36b0*/  FFMA.FTZ R172, R4, -UR5, R153 ;  /* 0x8000000504ac7c23 */ /* 0x000fe20008010099 */
[C---:B------:R-:W-:Y:S01]  /*36c0*/  IMAD.IADD R4, R13.reuse, 0x1, -R10 ;  /* 0x000000010d047824 */ /* 0x040fe200078e0a0a */
[----:B------:R-:W-:Y:S01]  /*36d0*/  IABS R6, R5 ;  /* 0x0000000500067213 */ /* 0x000fe20000000000 */
[----:B------:R-:W-:Y:S01]  /*36e0*/  IMAD.IADD R5, R12, 0x1, -R11 ;  /* 0x000000010c057824 */ /* 0x000fe200078e0a0b */
[C---:B------:R-:W-:Y:S01]  /*36f0*/  HMMA.16816.F32.BF16 R84, R76.reuse, R54, R84 ;  /* 0x000000364c54723c */ /* 0x040fe20000041854 */
[----:B------:R-:W-:Y:S01]  /*3700*/  IMAD.MOV.U32 R8, RZ, RZ, R3 ;  /* 0x000000ffff087224 */ /* 0x000fe200078e0003 */
[----:B------:R-:W-:Y:S01]  /*3710*/  IABS R7, R4 ;  /* 0x0000000400077213 */ /* 0x000fe20000000000 */
[----:B------:R-:W-:Y:S01]  /*3720*/  IMAD.IADD R4, R13, 0x1, -R11 ;  /* 0x000000010d047824 */ /* 0x000fe200078e0a0b */
[----:B------:R-:W-:Y:S01]  /*3730*/  IABS R3, R5 ;  /* 0x0000000500037213 */ /* 0x000fe20000000000 */
[----:B------:R-:W-:Y:S01]  /*3740*/  IMAD.MOV.U32 R5, RZ, RZ, R6 ;  /* 0x000000ffff057224 */ /* 0x000fe200078e0006 */
[----:B------:R-:W-:Y:S01]  /*3750*/  I2FP.F32.S32 R7, R7 ;  /* 0x0000000700077245 */ /* 0x000fe20000201400 */
[----:B------:R-:W-:Y:S01]  /*3760*/  HMMA.16816.F32.BF16 R76, R76, R182, R236 ;  /* 0x000000b64c4c723c */ /* 0x000fe200000418ec */
[----:B------:R-:W-:Y:S01]  /*3770*/  IABS R4, R4 ;  /* 0x0000000400047213 */ /* 0x000fe20000000000 */
[----:B------:R-:W-:Y:S01]  /*3780*/  VIADD R212, R205, 0x400 ;  /* 0x00000400cdd47836 */ /* 0x000fe20000000000 */
        /* <DEDUP_REMOVED lines=10> */
[C-C-:B------:R-:W-:Y:S02]  /*3830*/  IMAD.IADD R4, R13.reuse, 0x1, -R15.reuse ;  /* 0x000000010d047824 */ /* 0x140fe400078e0a0f */
        /* <DEDUP_REMOVED lines=20> */
[--C-:B------:R-:W-:Y:S01]  /*3980*/  IMAD.IADD R8, R14, 0x1, -R19.reuse ;  /* 0x000000010e087824 */ /* 0x100fe200078e0a13 */
[----:B------:R-:W-:Y:S01]  /*3990*/  I2FP.F32.S32 R4, R5 ;  /* 0x0000000500047245 */ /* 0x000fe20000201400 */
[----:B------:R-:W-:Y:S01]  /*39a0*/  FFMA.FTZ R40, R7, -UR5, R150 ;  /* 0x8000000507287c23 */ /* 0x000fe20008010096 */
[----:B------:R-:W-:Y:S01]  /*39b0*/  I2FP.F32.S32 R3, R3 ;  /* 0x0000000300037245 */ /* 0x000fe20000201400 */
[----:B------:R-:W-:Y:S01]  /*39c0*/  FFMA.FTZ R33, R6, -UR5, R104 ;  /* 0x8000000506217c23 */ /* 0x000fe20008010068 */
[----:B------:R-:W-:-:S02]  /*39d0*/  IMAD.IADD R6, R12, 0x1, -R19 ;  /* 0x000000010c067824 */ /* 0x000fc400078e0a13 */
[----:B------:R-:W-:Y:S01]  /*39e0*/  FFMA.FTZ R49, R4, -UR5, R151 ;  /* 0x8000000504317c23 */ /* 0x000fe20008010097 */
[--C-:B------:R-:W-:Y:S02]  /*39f0*/  IMAD.IADD R4, R12, 0x1, -R17.reuse ;  /* 0x000000010c047824 */ /* 0x100fe400078e0a11 */
[----:B------:R-:W-:Y:S01]  /*3a00*/  FFMA.FTZ R15, R3, -UR5, R106 ;  /* 0x80000005030f7c23 */ /* 0x000fe2000801006a */
        /* <DEDUP_REMOVED lines=12> */
[----:B------:R-:W-:Y:S02]  /*3ad0*/  I2FP.F32.S32 R5, R5 ;  /* 0x0000000500057245 */ /* 0x000fe40000201400 */
[----:B------:R-:W-:Y:S01]  /*3ae0*/  I2FP.F32.S32 R7, R7 ;  /* 0x0000000700077245 */ /* 0x000fe20000201400 */
[----:B------:R-:W-:Y:S01]  /*3af0*/  FFMA.FTZ R52, R4, -UR5, R100 ;  /* 0x8000000504347c23 */ /* 0x000fe20008010064 */
[----:B------:R-:W-:Y:S01]  /*3b00*/  I2FP.F32.S32 R3, R3 ;  /* 0x0000000300037245 */ /* 0x000fe20000201400 */
[----:B------:R-:W-:Y:S01]  /*3b10*/  IMAD.IADD R4, R13, 0x1, -R18 ;  /* 0x000000010d047824 */ /* 0x000fe200078e0a12 */
[----:B------:R-:W-:Y:S01]  /*3b20*/  I2FP.F32.S32 R6, R8 ;  /* 0x0000000800067245 */ /* 0x000fe20000201400 */
[----:B------:R-:W-:Y:S01]  /*3b30*/  FFMA.FTZ R53, R5, -UR5, R170 ;  /* 0x8000000505357c23 */ /* 0x000fe200080100aa */
[----:B------:R-:W-:Y:S01]  /*3b40*/  FFMA.FTZ R11, R7, -UR5, R107 ;  /* 0x80000005070b7c23 */ /* 0x000fe2000801006b */
[----:B------:R-:W-:Y:S01]  /*3b50*/  FFMA.FTZ R51, R3, -UR5, R102 ;  /* 0x8000000503337c23 */ /* 0x000fe20008010066 */
[----:B------:R-:W-:-:S02]  /*3b60*/  IMAD.IADD R3, R12, 0x1, -R18 ;  /* 0x000000010c037824 */ /* 0x000fc400078e0a12 */
[----:B------:R-:W-:Y:S01]  /*3b70*/  FFMA.FTZ R17, R6, -UR5, R105 ;  /* 0x8000000506117c23 */ /* 0x000fe20008010069 */
[----:B------:R-:W-:Y:S01]  /*3b80*/  IMAD.IADD R5, R14, 0x1, -R18 ;  /* 0x000000010e057824 */ /* 0x000fe200078e0a12 */
[----:B------:R-:W-:Y:S01]  /*3b90*/  IABS R6, R4 ;  /* 0x0000000400067213 */ /* 0x000fe20000000000 */
[--C-:B------:R-:W-:Y:S01]  /*3ba0*/  IMAD.IADD R7, R13, 0x1, -R20.reuse ;  /* 0x000000010d077824 */ /* 0x100fe200078e0a14 */
[----:B------:R-:W-:Y:S01]  /*3bb0*/  IABS R4, R3 ;  /* 0x0000000300047213 */ /* 0x000fe20000000000 */
[----:B------:R-:W-:Y:S01]  /*3bc0*/  IMAD.IADD R8, R12, 0x1, -R20 ;  /* 0x000000010c087824 */ /* 0x000fe200078e0a14 */
[----:B------:R-:W-:Y:S02]  /*3bd0*/  IABS R3, R5 ;  /* 0x0000000500037213 */ /* 0x000fe40000000000 */
        /* <DEDUP_REMOVED lines=8> */
[----:B------:R-:W-:-:S02]  /*3c60*/  I2FP.F32.S32 R7, R6 ;  /* 0x0000000600077245 */ /* 0x000fc40000201400 */
[----:B------:R-:W-:Y:S01]  /*3c70*/  I2FP.F32.S32 R6, R3 ;  /* 0x0000000300067245 */ /* 0x000fe20000201400 */
[----:B------:R-:W-:Y:S01]  /*3c80*/  FFMA.FTZ R44, R8, -UR5, R171 ;  /* 0x80000005082c7c23 */ /* 0x000fe200080100ab */
[----:B------:R-:W-:Y:S01]  /*3c90*/  I2FP.F32.S32 R3, R5 ;  /* 0x0000000500037245 */ /* 0x000fe20000201400 */
[----:B------:R-:W-:Y:S01]  /*3ca0*/  FFMA.FTZ R41, R7, -UR5, R101 ;  /* 0x8000000507297c23 */ /* 0x000fe20008010065 */
[----:B------:R-:W-:Y:S01]  /*3cb0*/  I2FP.F32.S32 R4, R4 ;  /* 0x0000000400047245 */ /* 0x000fe20000201400 */
[----:B------:R-:W-:Y:S02]  /*3cc0*/  IMAD.IADD R5, R12, 0x1, -R21 ;  /* 0x000000010c057824 */ /* 0x000fe400078e0a15 */
[----:B------:R-:W-:Y:S01]  /*3cd0*/  FFMA.FTZ R18, R6, -UR5, R103 ;  /* 0x8000000506127c23 */ /* 0x000fe20008010067 */
[----:B------:R-:W-:Y:S01]  /*3ce0*/  FFMA.FTZ R54, R3, -UR5, R92 ;  /* 0x8000000503367c23 */ /* 0x000fe2000801005c */
[----:B------:R-:W-:Y:S02]  /*3cf0*/  IMAD.IADD R3, R14, 0x1, -R20 ;  /* 0x000000010e037824 */ /* 0x000fe400078e0a14 */
[----:B------:R-:W-:Y:S01]  /*3d00*/  FFMA.FTZ R56, R4, -UR5, R146 ;  /* 0x8000000504387c23 */ /* 0x000fe20008010092 */
[--C-:B------:R-:W-:Y:S01]  /*3d10*/  IMAD.IADD R4, R13, 0x1, -R21.reuse ;  /* 0x000000010d047824 */ /* 0x100fe200078e0a15 */
[----:B------:R-:W-:Y:S01]  /*3d20*/  FSEL R169, R57, -INF , !P2 ;  /* 0xff80000039a97808 */ /* 0x000fe20005000000 */
[----:B------:R-:W-:Y:S01]  /*3d30*/  IMAD.IADD R7, R14, 0x1, -R21 ;  /* 0x000000010e077824 */ /* 0x000fe200078e0a15 */
[----:B------:R-:W-:Y:S01]  /*3d40*/  IABS R6, R3 ;  /* 0x0000000300067213 */ /* 0x000fe20000000000 */
[----:B------:R-:W-:Y:S01]  /*3d50*/  IMAD.IADD R8, R13, 0x1, -R22 ;  /* 0x000000010d087824 */ /* 0x000fe200078e0a16 */
        /* <DEDUP_REMOVED lines=26> */
[----:B------:R-:W-:Y:S01]  /*3f00*/  ISETP.GE.AND P2, PT, R24, UR28, PT ;  /* 0x0000001c18007c0c */ /* 0x000fe2000bf46270 */
        /* <DEDUP_REMOVED lines=17> */
[----:B------:R-:W-:Y:S01]  /*4020*/  FSEL R141, R50, -INF , !P3 ;  /* 0xff800000328d7808 */ /* 0x000fe20005800000 */
        /* <DEDUP_REMOVED lines=15> */
[----:B------:R-:W-:Y:S01]  /*4120*/  ISETP.GE.AND P5, PT, R20, UR28, PT ;  /* 0x0000001c14007c0c */ /* 0x000fe2000bfa6270 */
        /* <DEDUP_REMOVED lines=8> */
[----:B------:R-:W-:Y:S01]  /*41b0*/  FFMA.FTZ R49, R4, -UR5, R143 ;  /* 0x8000000504317c23 */ /* 0x000fe2000801008f */
[----:B------:R-:W-:Y:S02]  /*41c0*/  IMAD.IADD R4, R13, 0x1, -R26 ;  /* 0x000000010d047824 */ /* 0x000fe400078e0a1a */
[----:B------:R-:W-:Y:S01]  /*41d0*/  FFMA.FTZ R33, R3, -UR5, R85 ;  /* 0x8000000503217c23 */ /* 0x000fe20008010055 */
[----:B------:R-:W-:Y:S01]  /*41e0*/  IMAD.IADD R3, R14, 0x1, -R25 ;  /* 0x000000010e037824 */ /* 0x000fe200078e0a19 */
[----:B------:R-:W-:Y:S01]  /*41f0*/  ISETP.GE.AND P4, PT, R21, UR28, PT ;  /* 0x0000001c15007c0c */ /* 0x000fe2000bf86270 */
[----:B------:R-:W-:Y:S01]  /*4200*/  FFMA.FTZ R20, R7, -UR5, R84 ;  /* 0x8000000507147c23 */ /* 0x000fe20008010054 */
[----:B------:R-:W-:Y:S01]  /*4210*/  ISETP.GE.AND P0, PT, R19, UR28, PT ;  /* 0x0000001c13007c0c */ /* 0x000fe2000bf06270 */
[----:B------:R-:W-:Y:S01]  /*4220*/  FFMA.FTZ R21, R8, -UR5, R142 ;  /* 0x8000000508157c23 */ /* 0x000fe2000801008e */
[----:B------:R-:W-:-:S02]  /*4230*/  IMAD.IADD R7, R14, 0x1, -R26 ;  /* 0x000000010e077824 */ /* 0x000fc400078e0a1a */
[----:B------:R-:W-:Y:S01]  /*4240*/  FFMA.FTZ R19, R6, -UR5, R86 ;  /* 0x8000000506137c23 */ /* 0x000fe20008010056 */
        /* <DEDUP_REMOVED lines=18> */
[----:B------:R-:W-:Y:S01]  /*4370*/  IMAD.IADD R5, R13, 0x1, -R29 ;  /* 0x000000010d057824 */ /* 0x000fe200078e0a1d */
[----:B------:R-:W-:Y:S02]  /*4380*/  I2FP.F32.S32 R3, R3 ;  /* 0x0000000300037245 */ /* 0x000fe40000201400 */
[----:B------:R-:W-:Y:S01]  /*4390*/  FSEL R151, R58, -INF , !P3 ;  /* 0xff8000003a977808 */ /* 0x000fe20005800000 */
[----:B------:R-:W-:Y:S01]  /*43a0*/  FFMA.FTZ R40, R4, -UR5, R163 ;  /* 0x8000000504287c23 */ /* 0x000fe200080100a3 */
[----:B------:R-:W-:Y:S01]  /*43b0*/  FSEL R170, R32, -INF , !P3 ;  /* 0xff80000020aa7808 */ /* 0x000fe20005800000 */
[----:B------:R-:W-:Y:S01]  /*43c0*/  IMAD.IADD R4, R12, 0x1, -R27 ;  /* 0x000000010c047824 */ /* 0x000fe200078e0a1b */
[----:B------:R-:W-:Y:S01]  /*43d0*/  ISETP.GE.AND P1, PT, R23, UR28, PT ;  /* 0x0000001c17007c0c */ /* 0x000fe2000bf26270 */
[----:B------:R-:W-:Y:S01]  /*43e0*/  FFMA.FTZ R23, R6, -UR5, R112 ;  /* 0x8000000506177c23 */ /* 0x000fe20008010070 */
[----:B------:R-:W-:Y:S01]  /*43f0*/  FSEL R165, R18, -INF , !P6 ;  /* 0xff80000012a57808 */ /* 0x000fe20007000000 */
[----:B------:R-:W-:Y:S01]  /*4400*/  FFMA.FTZ R18, R3, -UR5, R114 ;  /* 0x8000000503127c23 */ /* 0x000fe20008010072 */
[----:B------:R-:W-:Y:S01]  /*4410*/  ISETP.GE.AND P3, PT, R22, UR28, PT ;  /* 0x0000001c16007c0c */ /* 0x000fe2000bf66270 */
[----:B------:R-:W-:Y:S01]  /*4420*/  FFMA.FTZ R22, R8, -UR5, R87 ;  /* 0x8000000508167c23 */ /* 0x000fe20008010057 */
[----:B------:R-:W-:Y:S01]  /*4430*/  IMAD.IADD R3, R14, 0x1, -R27 ;  /* 0x000000010e037824 */ /* 0x000fe200078e0a1b */
[----:B------:R-:W-:Y:S01]  /*4440*/  FSEL R156, R60, -INF , !P6 ;  /* 0xff8000003c9c7808 */ /* 0x000fe20007000000 */
[--C-:B------:R-:W-:Y:S01]  /*4450*/  IMAD.IADD R6, R12, 0x1, -R29.reuse ;  /* 0x000000010c067824 */ /* 0x100fe200078e0a1d */
[----:B------:R-:W-:Y:S01]  /*4460*/  FSEL R126, R44, -INF , !P6 ;  /* 0xff8000002c7e7808 */ /* 0x000fe20007000000 */
[----:B------:R-:W-:Y:S01]  /*4470*/  IMAD.IADD R8, R14, 0x1, -R29 ;  /* 0x000000010e087824 */ /* 0x000fe200078e0a1d */
[----:B------:R-:W-:-:S02]  /*4480*/  FSEL R136, R41, -INF , !P6 ;  /* 0xff80000029887808 */ /* 0x000fc40007000000 */
[----:B------:R-:W-:Y:S01]  /*4490*/  ISETP.GE.AND P6, PT, R26, UR28, PT ;  /* 0x0000001c1a007c0c */ /* 0x000fe2000bfc6270 */
[----:B------:R-:W-:Y:S01]  /*44a0*/  FFMA.FTZ R26, R7, -UR5, R162 ;  /* 0x80000005071a7c23 */ /* 0x000fe200080100a2 */
        /* <DEDUP_REMOVED lines=11> */
[----:B------:R-:W-:Y:S01]  /*4560*/  FFMA.FTZ R32, R4, -UR5, R80 ;  /* 0x8000000504207c23 */ /* 0x000fe20008010050 */
[----:B------:R-:W-:Y:S01]  /*4570*/  I2FP.F32.S32 R3, R3 ;  /* 0x0000000300037245 */ /* 0x000fe20000201400 */
[----:B------:R-:W-:Y:S01]  /*4580*/  IMAD.IADD R4, R13, 0x1, -R28 ;  /* 0x000000010d047824 */ /* 0x000fe200078e0a1c */
[----:B------:R-:W-:Y:S01]  /*4590*/  FSEL R150, R63, -INF , !P5 ;  /* 0xff8000003f967808 */ /* 0x000fe20006800000 */
[----:B------:R-:W-:Y:S01]  /*45a0*/  FFMA.FTZ R17, R6, -UR5, R113 ;  /* 0x8000000506117c23 */ /* 0x000fe20008010071 */
[----:B------:R-:W-:Y:S01]  /*45b0*/  FSEL R120, R56, -INF , !P5 ;  /* 0xff80000038787808 */ /* 0x000fe20006800000 */
[--C-:B------:R-:W-:Y:S01]  /*45c0*/  IMAD.IADD R6, R13, 0x1, -R30.reuse ;  /* 0x000000010d067824 */ /* 0x100fe200078e0a1e */
[----:B------:R-:W-:Y:S01]  /*45d0*/  FSEL R124, R54, -INF , !P5 ;  /* 0xff800000367c7808 */ /* 0x000fe20006800000 */
[----:B------:R-:W-:Y:S01]  /*45e0*/  IMAD.IADD R8, R12, 0x1, -R30 ;  /* 0x000000010c087824 */ /* 0x000fe200078e0a1e */
[----:B------:R-:W-:-:S02]  /*45f0*/  FSEL R147, R35, -INF , !P5 ;  /* 0xff80000023937808 */ /* 0x000fc40006800000 */
[----:B------:R-:W-:Y:S01]  /*4600*/  ISETP.GE.AND P5, PT, R27, UR28, PT ;  /* 0x0000001c1b007c0c */ /* 0x000fe2000bfa6270 */
[----:B------:R-:W-:Y:S01]  /*4610*/  FFMA.FTZ R27, R3, -UR5, R82 ;  /* 0x80000005031b7c23 */ /* 0x000fe20008010052 */
[----:B------:R-:W-:Y:S01]  /*4620*/  I2FP.F32.S32 R7, R7 ;  /* 0x0000000700077245 */ /* 0x000fe20000201400 */
[----:B------:R-:W-:Y:S01]  /*4630*/  IMAD.IADD R3, R12, 0x1, -R28 ;  /* 0x000000010c037824 */ /* 0x000fe200078e0a1c */
[----:B------:R-:W-:Y:S01]  /*4640*/  FSEL R145, R34, -INF , !P4 ;  /* 0xff80000022917808 */ /* 0x000fe20006000000 */
[----:B------:R-:W-:Y:S01]  /*4650*/  FFMA.FTZ R34, R5, -UR5, R138 ;  /* 0x8000000505227c23 */ /* 0x000fe2000801008a */
[----:B------:R-:W-:Y:S02]  /*4660*/  IMAD.IADD R5, R14, 0x1, -R28 ;  /* 0x000000010e057824 */ /* 0x000fe400078e0a1c */
[----:B------:R-:W-:Y:S01]  /*4670*/  FFMA.FTZ R11, R7, -UR5, R115 ;  /* 0x80000005070b7c23 */ /* 0x000fe20008010073 */
        /* <DEDUP_REMOVED lines=18> */
[----:B------:R-:W-:Y:S01]  /*47a0*/  FSEL R130, R53, -INF , !P0 ;  /* 0xff80000035827808 */ /* 0x000fe20004000000 */
[----:B------:R-:W-:Y:S01]  /*47b0*/  FFMA.FTZ R41, R3, -UR5, R192 ;  /* 0x8000000503297c23 */ /* 0x000fe200080100c0 */
[----:B------:R-:W-:Y:S01]  /*47c0*/  IMAD.IADD R3, R14, 0x1, -R30 ;  /* 0x000000010e037824 */ /* 0x000fe200078e0a1e */
[----:B------:R-:W-:Y:S01]  /*47d0*/  FSEL R137, R52, -INF , !P0 ;  /* 0xff80000034897808 */ /* 0x000fe20004000000 */
[----:B------:R-:W-:Y:S01]  /*47e0*/  IMAD.IADD R4, R13, 0x1, -R31 ;  /* 0x000000010d047824 */ /* 0x000fe200078e0a1f */
[----:B------:R-:W-:-:S02]  /*47f0*/  FSEL R166, R51, -INF , !P0 ;  /* 0xff80000033a67808 */ /* 0x000fc40004000000 */
[----:B------:R-:W-:Y:S01]  /*4800*/  FSEL R114, R15, -INF , !P3 ;  /* 0xff8000000f727808 */ /* 0x000fe20005800000 */
[----:B------:R-:W-:Y:S01]  /*4810*/  FFMA.FTZ R15, R7, -UR5, R81 ;  /* 0x80000005070f7c23 */ /* 0x000fe20008010051 */
[----:B------:R-:W-:Y:S01]  /*4820*/  ISETP.GE.AND P0, PT, R25, UR28, PT ;  /* 0x0000001c19007c0c */ /* 0x000fe2000bf06270 */
[----:B------:R-:W-:Y:S01]  /*4830*/  FFMA.FTZ R25, R8, -UR5, R139 ;  /* 0x8000000508197c23 */ /* 0x000fe2000801008b */
[----:B------:R-:W-:Y:S01]  /*4840*/  FSEL R138, R9, -INF , !P3 ;  /* 0xff800000098a7808 */ /* 0x000fe20005800000 */
[----:B------:R-:W-:Y:S02]  /*4850*/  IMAD.IADD R7, R14, 0x1, -R31 ;  /* 0x000000010e077824 */ /* 0x000fe400078e0a1f */
[----:B------:R-:W-:Y:S01]  /*4860*/  FFMA.FTZ R9, R6, -UR5, R83 ;  /* 0x8000000506097c23 */ /* 0x000fe20008010053 */
        /* <DEDUP_REMOVED lines=20> */
[--C-:B------:R-:W-:Y:S01]  /*49b0*/  IMAD.IADD R5, R13, 0x1, -R38.reuse ;  /* 0x000000010d057824 */ /* 0x100fe200078e0a26 */
        /* <DEDUP_REMOVED lines=20> */
[----:B------:R-:W-:Y:S01]  /*4b00*/  IMAD.IADD R8, R12, 0x1, -R43 ;  /* 0x000000010c087824 */ /* 0x000fe200078e0a2b */
[----:B------:R-:W-:Y:S01]  /*4b10*/  I2FP.F32.S32 R3, R3 ;  /* 0x0000000300037245 */ /* 0x000fe20000201400 */
[----:B------:R-:W-:Y:S01]  /*4b20*/  FFMA.FTZ R35, R5, -UR5, R135 ;  /* 0x8000000505237c23 */ /* 0x000fe20008010087 */
[----:B------:R-:W-:Y:S01]  /*4b30*/  FSEL R158, R65, -INF , !P1 ;  /* 0xff800000419e7808 */ /* 0x000fe20004800000 */
[----:B------:R-:W-:Y:S01]  /*4b40*/  IMAD.IADD R5, R14, 0x1, -R37 ;  /* 0x000000010e057824 */ /* 0x000fe200078e0a25 */
[----:B------:R-:W-:Y:S01]  /*4b50*/  FSEL R101, R33, -INF , !P0 ;  /* 0xff80000021657808 */ /* 0x000fe20004000000 */
[----:B------:R-:W-:Y:S01]  /*4b60*/  FFMA.FTZ R33, R4, -UR5, R189 ;  /* 0x8000000504217c23 */ /* 0x000fe200080100bd */
[----:B------:R-:W-:Y:S01]  /*4b70*/  ISETP.GE.AND P1, PT, R31, UR28, PT ;  /* 0x0000001c1f007c0c */ /* 0x000fe2000bf26270 */
[----:B------:R-:W-:Y:S01]  /*4b80*/  FFMA.FTZ R31, R3, -UR5, R191 ;  /* 0x80000005031f7c23 */ /* 0x000fe200080100bf */
[----:B------:R-:W-:Y:S01]  /*4b90*/  I2FP.F32.S32 R7, R7 ;  /* 0x0000000700077245 */ /* 0x000fe20000201400 */
[--C-:B------:R-:W-:Y:S01]  /*4ba0*/  IMAD.IADD R4, R13, 0x1, -R37.reuse ;  /* 0x000000010d047824 */ /* 0x100fe200078e0a25 */
[----:B------:R-:W-:Y:S01]  /*4bb0*/  FSEL R148, R62, -INF , !P4 ;  /* 0xff8000003e947808 */ /* 0x000fe20006000000 */
[----:B------:R-:W-:Y:S01]  /*4bc0*/  IMAD.IADD R3, R12, 0x1, -R37 ;  /* 0x000000010c037824 */ /* 0x000fe200078e0a25 */
[----:B------:R-:W-:-:S02]  /*4bd0*/  FSEL R122, R39, -INF , !P4 ;  /* 0xff800000277a7808 */ /* 0x000fc40006000000 */
[----:B------:R-:W-:Y:S01]  /*4be0*/  ISETP.GE.AND P4, PT, R29, UR28, PT ;  /* 0x0000001c1d007c0c */ /* 0x000fe2000bf86270 */
[----:B------:R-:W-:Y:S01]  /*4bf0*/  FFMA.FTZ R29, R6, -UR5, R188 ;  /* 0x80000005061d7c23 */ /* 0x000fe200080100bc */
[----:B------:R-:W-:Y:S01]  /*4c00*/  FSEL R162, R64, -INF , !P3 ;  /* 0xff80000040a27808 */ /* 0x000fe20005800000 */
[----:B------:R-:W-:Y:S01]  /*4c10*/  IMAD.IADD R6, R13, 0x1, -R43 ;  /* 0x000000010d067824 */ /* 0x000fe200078e0a2b */
[----:B------:R-:W-:Y:S02]  /*4c20*/  FSEL R109, R55, -INF , !P3 ;  /* 0xff800000376d7808 */ /* 0x000fe40005800000 */
[----:B------:R-:W-:Y:S01]  /*4c30*/  ISETP.GE.AND P3, PT, R28, UR28, PT ;  /* 0x0000001c1c007c0c */ /* 0x000fe2000bf66270 */
        /* <DEDUP_REMOVED lines=17> */
[----:B------:R-:W-:Y:S01]  /*4d50*/  I2FP.F32.S32 R7, R7 ;  /* 0x0000000700077245 */ /* 0x000fe20000201400 */
[----:B------:R-:W-:Y:S01]  /*4d60*/  FFMA.FTZ R40, R4, -UR5, R187 ;  /* 0x8000000504287c23 */ /* 0x000fe200080100bb */
[----:B------:R-:W-:Y:S01]  /*4d70*/  FSEL R95, R17, -INF , !P5 ;  /* 0xff800000115f7808 */ /* 0x000fe20006800000 */
[----:B------:R-:W-:Y:S01]  /*4d80*/  FFMA.FTZ R39, R3, -UR5, R209 ;  /* 0x8000000503277c23 */ /* 0x000fe200080100d1 */
[----:B------:R-:W-:Y:S01]  /*4d90*/  FSEL R111, R11, -INF , !P5 ;  /* 0xff8000000b6f7808 */ /* 0x000fe20006800000 */
[----:B------:R-:W-:Y:S01]  /*4da0*/  IMAD.IADD R3, R14, 0x1, -R43 ;  /* 0x000000010e037824 */ /* 0x000fe200078e0a2b */
[----:B------:R-:W-:Y:S01]  /*4db0*/  FSEL R142, R68, -INF , !P6 ;  /* 0xff800000448e7808 */ /* 0x000fe20007000000 */
[----:B------:R-:W-:Y:S01]  /*4dc0*/  IMAD.IADD R4, R13, 0x1, -R45 ;  /* 0x000000010d047824 */ /* 0x000fe200078e0a2d */
[----:B------:R-:W-:Y:S01]  /*4dd0*/  FSEL R96, R26, -INF , !P6 ;  /* 0xff8000001a607808 */ /* 0x000fe20007000000 */
[----:B------:R-:W-:Y:S01]  /*4de0*/  VIADD R209, R205, 0x1000 ;  /* 0x00001000cdd17836 */ /* 0x000fe20000000000 */
[----:B------:R-:W-:-:S02]  /*4df0*/  FSEL R99, R23, -INF , !P6 ;  /* 0xff80000017637808 */ /* 0x000fc40007000000 */
[----:B------:R-:W-:Y:S02]  /*4e00*/  FSEL R119, R18, -INF , !P6 ;  /* 0xff80000012777808 */ /* 0x000fe40007000000 */
[----:B------:R-:W-:Y:S01]  /*4e10*/  ISETP.GE.AND P5, PT, R37, UR28, PT ;  /* 0x0000001c25007c0c */ /* 0x000fe2000bfa6270 */
[----:B------:R-:W-:Y:S01]  /*4e20*/  FFMA.FTZ R37, R7, -UR5, R208 ;  /* 0x8000000507257c23 */ /* 0x000fe200080100d0 */
[----:B------:R-:W-:Y:S01]  /*4e30*/  FSEL R143, R67, -INF , !P0 ;  /* 0xff800000438f7808 */ /* 0x000fe20004000000 */
[----:B------:R-:W-:Y:S01]  /*4e40*/  IMAD.IADD R7, R14, 0x1, -R45 ;  /* 0x000000010e077824 */ /* 0x000fe200078e0a2d */
[----:B------:R-:W-:Y:S01]  /*4e50*/  FSEL R97, R49, -INF , !P0 ;  /* 0xff80000031617808 */ /* 0x000fe20004000000 */
[----:B------:R-:W-:Y:S01]  /*4e60*/  VIADD R208, R205, 0x1400 ;  /* 0x00001400cdd07836 */ /* 0x000fe20000000000 */
[----:B------:R-:W-:Y:S02]  /*4e70*/  FSEL R121, R22, -INF , !P0 ;  /* 0xff80000016797808 */ /* 0x000fe40004000000 */
[----:B------:R-:W-:Y:S01]  /*4e80*/  ISETP.GE.AND P6, PT, R38, UR28, PT ;  /* 0x0000001c26007c0c */ /* 0x000fe2000bfc6270 */
[----:B------:R-:W-:Y:S01]  /*4e90*/  FFMA.FTZ R38, R8, -UR5, R186 ;  /* 0x8000000508267c23 */ /* 0x000fe200080100ba */
[----:B------:R-:W-:Y:S01]  /*4ea0*/  ISETP.GE.AND P0, PT, R36, UR28, PT ;  /* 0x0000001c24007c0c */ /* 0x000fe2000bf06270 */
[----:B------:R-:W-:Y:S01]  /*4eb0*/  FFMA.FTZ R36, R6, -UR5, R210 ;  /* 0x8000000506247c23 */ /* 0x000fe200080100d2 */
[----:B------:R-:W-:Y:S01]  /*4ec0*/  IMAD.IADD R8, R13, 0x1, -R46 ;  /* 0x000000010d087824 */ /* 0x000fe200078e0a2e */
[----:B------:R-:W-:Y:S01]  /*4ed0*/  IABS R6, R3 ;  /* 0x0000000300067213 */ /* 0x000fe20000000000 */
[----:B------:R-:W-:Y:S01]  /*4ee0*/  VIADD R210, R205, 0xc00 ;  /* 0x00000c00cdd27836 */ /* 0x000fe20000000000 */
        /* <DEDUP_REMOVED lines=20> */
[----:B------:R-:W-:Y:S02]  /*5030*/  IMAD.IADD R4, R12, 0x1, -R46 ;  /* 0x000000010c047824 */ /* 0x000fe400078e0a2e */
[----:B------:R-:W-:Y:S01]  /*5040*/  FFMA.FTZ R27, R3, -UR5, R198 ;  /* 0x80000005031b7c23 */ /* 0x000fe200080100c6 */
[----:B------:R-:W-:Y:S01]  /*5050*/  ISETP.GE.AND P2, PT, R30, UR28, PT ;  /* 0x0000001c1e007c0c */ /* 0x000fe2000bf46270 */
[----:B------:R-:W-:Y:S01]  /*5060*/  IMAD.IADD R3, R14, 0x1, -R46 ;  /* 0x000000010e037824 */ /* 0x000fe200078e0a2e */
[----:B------:R-:W-:Y:S01]  /*5070*/  FSEL R87, R34, -INF , !P4 ;  /* 0xff80000022577808 */ /* 0x000fe20006000000 */
[----:B------:R-:W-:Y:S01]  /*5080*/  FFMA.FTZ R30, R6, -UR5, R196 ;  /* 0x80000005061e7c23 */ /* 0x000fe200080100c4 */
[----:B------:R-:W-:Y:S01]  /*5090*/  FSEL R90, R32, -INF , !P4 ;  /* 0xff800000205a7808 */ /* 0x000fe20006000000 */
[----:B------:R-:W-:Y:S01]  /*50a0*/  FFMA.FTZ R34, R8, -UR5, R211 ;  /* 0x8000000508227c23 */ /* 0x000fe200080100d3 */
[----:B------:R-:W-:-:S02]  /*50b0*/  IMAD.IADD R6, R12, 0x1, -R47 ;  /* 0x000000010c067824 */ /* 0x000fc400078e0a2f */
[----:B------:R-:W-:Y:S01]  /*50c0*/  FFMA.FTZ R32, R7, -UR5, R154 ;  /* 0x8000000507207c23 */ /* 0x000fe2000801009a */
[----:B------:R-:W-:Y:S01]  /*50d0*/  IMAD.IADD R8, R14, 0x1, -R47 ;  /* 0x000000010e087824 */ /* 0x000fe200078e0a2f */
[----:B------:R-:W-:Y:S01]  /*50e0*/  IABS R7, R4 ;  /* 0x0000000400077213 */ /* 0x000fe20000000000 */
[----:B------:R-:W-:Y:S01]  /*50f0*/  VIADD R211, R205, 0x800 ;  /* 0x00000800cdd37836 */ /* 0x000fe20000000000 */
        /* <DEDUP_REMOVED lines=10> */
[----:B------:R-:W-:-:S02]  /*51a0*/  I2FP.F32.S32 R7, R7 ;  /* 0x0000000700077245 */ /* 0x000fc40000201400 */
[----:B------:R-:W-:Y:S01]  /*51b0*/  FSEL R88, R15, -INF , !P3 ;  /* 0xff8000000f587808 */ /* 0x000fe20005800000 */
[----:B------:R-:W-:Y:S01]  /*51c0*/  FFMA.FTZ R18, R6, -UR5, R197 ;  /* 0x8000000506127c23 */ /* 0x000fe200080100c5 */
[----:B------:R-:W-:Y:S01]  /*51d0*/  I2FP.F32.S32 R5, R5 ;  /* 0x0000000500057245 */ /* 0x000fe20000201400 */
[----:B------:R-:W-:Y:S01]  /*51e0*/  FFMA.FTZ R17, R7, -UR5, R199 ;  /* 0x8000000507117c23 */ /* 0x000fe200080100c7 */
[C---:B------:R-:W-:Y:S01]  /*51f0*/  VIADD R7, R10.reuse, 0x69 ;  /* 0x000000690a077836 */ /* 0x040fe20000000000 */
[----:B------:R-:W-:Y:S01]  /*5200*/  I2FP.F32.S32 R3, R3 ;  /* 0x0000000300037245 */ /* 0x000fe20000201400 */
[----:B------:R-:W-:Y:S01]  /*5210*/  VIADD R6, R10, 0x70 ;  /* 0x000000700a067836 */ /* 0x000fe20000000000 */
[----:B------:R-:W-:Y:S01]  /*5220*/  FSEL R100, R20, -INF , !P2 ;  /* 0xff80000014647808 */ /* 0x000fe20005000000 */
[--C-:B------:R-:W-:Y:S01]  /*5230*/  IMAD.IADD R15, R16, 0x1, -R7.reuse ;  /* 0x00000001100f7824 */ /* 0x100fe200078e0a07 */
[----:B------:R-:W-:Y:S01]  /*5240*/  FSEL R103, R9, -INF , !P3 ;  /* 0xff80000009677808 */ /* 0x000fe20005800000 */
[----:B------:R-:W-:Y:S01]  /*5250*/  FFMA.FTZ R20, R4, -UR5, R216 ;  /* 0x8000000504147c23 */ /* 0x000fe200080100d8 */
[----:B------:R-:W-:Y:S01]  /*5260*/  FSEL R125, R72, -INF , !P2 ;  /* 0xff800000487d7808 */ /* 0x000fe20005000000 */
[----:B------:R-:W-:Y:S01]  /*5270*/  VIADD R9, R10, 0x61 ;  /* 0x000000610a097836 */ /* 0x000fe20000000000 */
[----:B------:R-:W-:Y:S01]  /*5280*/  FSEL R82, R42, -INF , !P2 ;  /* 0xff8000002a527808 */ /* 0x000fe20005000000 */
[----:B------:R-:W-:Y:S01]  /*5290*/  VIADD R4, R10, 0x78 ;  /* 0x000000780a047836 */ /* 0x000fe20000000000 */
[----:B------:R-:W-:Y:S01]  /*52a0*/  FSEL R83, R41, -INF , !P2 ;  /* 0xff80000029537808 */ /* 0x000fe20005000000 */
[----:B------:R-:W-:Y:S01]  /*52b0*/  IMAD.IADD R11, R16, 0x1, -R8 ;  /* 0x00000001100b7824 */ /* 0x000fe200078e0a08 */
[----:B------:R-:W-:Y:S01]  /*52c0*/  FSEL R115, R74, -INF , !P5 ;  /* 0xff8000004a737808 */ /* 0x000fe20006800000 */
[--C-:B------:R-:W-:Y:S01]  /*52d0*/  IMAD.IADD R50, R12, 0x1, -R4.reuse ;  /* 0x000000010c327824 */ /* 0x100fe200078e0a04 */
[----:B------:R-:W-:Y:S01]  /*52e0*/  FSEL R62, R38, -INF , !P5 ;  /* 0xff800000263e7808 */ /* 0x000fe20006800000 */
[--C-:B------:R-:W-:Y:S01]  /*52f0*/  IMAD.IADD R38, R12, 0x1, -R7.reuse ;  /* 0x000000010c267824 */ /* 0x100fe200078e0a07 */
[----:B------:R-:W-:Y:S01]  /*5300*/  FSEL R67, R37, -INF , !P5 ;  /* 0xff80000025437808 */ /* 0x000fe20006800000 */
[--C-:B------:R-:W-:Y:S01]  /*5310*/  IMAD.IADD R37, R14, 0x1, -R7.reuse ;  /* 0x000000010e257824 */ /* 0x100fe200078e0a07 */
[----:B------:R-:W-:Y:S01]  /*5320*/  FSEL R91, R36, -INF , !P5 ;  /* 0xff800000245b7808 */ /* 0x000fe20006800000 */
[----:B------:R-:W-:Y:S01]  /*5330*/  IMAD.IADD R36, R13, 0x1, -R7 ;  /* 0x000000010d247824 */ /* 0x000fe200078e0a07 */
[----:B------:R-:W-:Y:S01]  /*5340*/  ISETP.GE.AND P2, PT, R46, UR28, PT ;  /* 0x0000001c2e007c0c */ /* 0x000fe2000bf46270 */
[----:B------:R-:W-:Y:S01]  /*5350*/  IMAD.IADD R46, R14, 0x1, -R4 ;  /* 0x000000010e2e7824 */ /* 0x000fe200078e0a04 */
[----:B------:R-:W-:Y:S01]  /*5360*/  ISETP.GE.AND P5, PT, R7, UR28, PT ;  /* 0x0000001c07007c0c */ /* 0x000fe2000bfa6270 */
[----:B------:R-:W-:Y:S01]  /*5370*/  IMAD.IADD R22, R16, 0x1, -R6 ;  /* 0x0000000110167824 */ /* 0x000fe200078e0a06 */
[----:B------:R-:W-:Y:S01]  /*5380*/  FSEL R81, R21, -INF , !P1 ;  /* 0xff80000015517808 */ /* 0x000fe20004800000 */
[----:B------:R-:W-:Y:S01]  /*5390*/  FFMA.FTZ R21, R5, -UR5, R214 ;  /* 0x8000000505157c23 */ /* 0x000fe200080100d6 */
[----:B------:R-:W-:Y:S01]  /*53a0*/  FSEL R98, R19, -INF , !P1 ;  /* 0xff80000013627808 */ /* 0x000fe20004800000 */
[----:B------:R-:W-:Y:S01]  /*53b0*/  FFMA.FTZ R19, R3, -UR5, R218 ;  /* 0x8000000503137c23 */ /* 0x000fe200080100da */
[----:B------:R-:W-:Y:S01]  /*53c0*/  IABS R7, R15 ;  /* 0x0000000f00077213 */ /* 0x000fe20000000000 */
[C---:B------:R-:W-:Y:S01]  /*53d0*/  VIADD R5, R10.reuse, 0x71 ;  /* 0x000000710a057836 */ /* 0x040fe20000000000 */
[----:B------:R-:W-:Y:S01]  /*53e0*/  FSEL R131, R71, -INF , !P4 ;  /* 0xff80000047837808 */ /* 0x000fe20006000000 */
[----:B------:R-:W-:Y:S01]  /*53f0*/  VIADD R3, R10, 0x79 ;  /* 0x000000790a037836 */ /* 0x000fe20000000000 */
[----:B------:R-:W-:Y:S01]  /*5400*/  FSEL R129, R70, -INF , !P3 ;  /* 0xff80000046817808 */ /* 0x000fe20005800000 */
[C---:B------:R-:W-:Y:S01]  /*5410*/  IMAD.IADD R10, R16.reuse, 0x1, -R9 ;  /* 0x00000001100a7824 */ /* 0x040fe200078e0a09 */
[----:B------:R-:W-:Y:S01]  /*5420*/  FSEL R64, R25, -INF , !P3 ;  /* 0xff80000019407808 */ /* 0x000fe20005800000 */
[----:B------:R-:W-:Y:S01]  /*5430*/  IMAD.IADD R23, R16, 0x1, -R5 ;  /* 0x0000000110177824 */ /* 0x000fe200078e0a05 */
[----:B------:R-:W-:Y:S01]  /*5440*/  ISETP.GE.AND P4, PT, R43, UR28, PT ;  /* 0x0000001c2b007c0c */ /* 0x000fe2000bf86270 */
[----:B------:R-:W-:Y:S01]  /*5450*/  IMAD.IADD R43, R14, 0x1, -R6 ;  /* 0x000000010e2b7824 */ /* 0x000fe200078e0a06 */
[----:B------:R-:W-:Y:S01]  /*5460*/  ISETP.GE.AND P3, PT, R45, UR28, PT ;  /* 0x0000001c2d007c0c */ /* 0x000fe2000bf66270 */
[C---:B------:R-:W-:Y:S01]  /*5470*/  IMAD.IADD R25, R13.reuse, 0x1, -R9 ;  /* 0x000000010d197824 */ /* 0x040fe200078e0a09 */
[----:B------:R-:W-:Y:S01]  /*5480*/  FSEL R80, R24, -INF , !P1 ;  /* 0xff80000018507808 */ /* 0x000fe20004800000 */
[--C-:B------:R-:W-:Y:S01]  /*5490*/  IMAD.IADD R24, R16, 0x1, -R4.reuse ;  /* 0x0000000110187824 */ /* 0x100fe200078e0a04 */
[----:B------:R-:W-:Y:S01]  /*54a0*/  FSEL R68, R44, -INF , !P0 ;  /* 0xff8000002c447808 */ /* 0x000fe20004000000 */
[C---:B------:R-:W-:Y:S01]  /*54b0*/  IMAD.IADD R44, R13.reuse, 0x1, -R4 ;  /* 0x000000010d2c7824 */ /* 0x040fe200078e0a04 */
        /* <DEDUP_REMOVED lines=9> */
[----:B------:R-:W-:Y:S01]  /*5550*/  IMAD.MOV.U32 R4, RZ, RZ, R7 ;  /* 0x000000ffff047224 */ /* 0x000fe200078e0007 */
[----:B------:R-:W-:-:S02]  /*5560*/  FSEL R113, R132, -INF , !P4 ;  /* 0xff80000084717808 */ /* 0x000fc40006000000 */
[----:B------:R-:W-:Y:S01]  /*5570*/  FSEL R60, R40, -INF , !P4 ;  /* 0xff800000283c7808 */ /* 0x000fe20006000000 */
[C-C-:B------:R-:W-:Y:S01]  /*5580*/  IMAD.IADD R40, R12.reuse, 0x1, -R5.reuse ;  /* 0x000000010c287824 */ /* 0x140fe200078e0a05 */
[----:B------:R-:W-:Y:S01]  /*5590*/  FSEL R63, R39, -INF , !P4 ;  /* 0xff800000273f7808 */ /* 0x000fe20006000000 */
[--C-:B------:R-:W-:Y:S01]  /*55a0*/  IMAD.IADD R39, R12, 0x1, -R6.reuse ;  /* 0x000000010c277824 */ /* 0x100fe200078e0a06 */
[----:B------:R-:W-:Y:S01]  /*55b0*/  FSEL R89, R34, -INF , !P4 ;  /* 0xff80000022597808 */ /* 0x000fe20006000000 */
[----:B------:R-:W-:Y:S01]  /*55c0*/  IMAD.IADD R34, R13, 0x1, -R6 ;  /* 0x000000010d227824 */ /* 0x000fe200078e0a06 */
[----:B------:R-:W-:Y:S02]  /*55d0*/  FSEL R112, R133, -INF , !P3 ;  /* 0xff80000085707808 */ /* 0x000fe40005800000 */
[----:B------:R-:W-:Y:S01]  /*55e0*/  FSEL R59, R32, -INF , !P3 ;  /* 0xff800000203b7808 */ /* 0x000fe20005800000 */
[----:B------:R-:W-:Y:S01]  /*55f0*/  IMAD.IADD R32, R14, 0x1, -R5 ;  /* 0x000000010e207824 */ /* 0x000fe200078e0a05 */
[----:B------:R-:W-:-:S02]  /*5600*/  FSEL R61, R30, -INF , !P3 ;  /* 0xff8000001e3d7808 */ /* 0x000fc40005800000 */
[----:B------:R-:W-:Y:S01]  /*5610*/  FSEL R86, R27, -INF , !P3 ;  /* 0xff8000001b567808 */ /* 0x000fe20005800000 */
[----:B------:R-:W-:Y:S01]  /*5620*/  IMAD.IADD R27, R13, 0x1, -R5 ;  /* 0x000000010d1b7824 */ /* 0x000fe200078e0a05 */
[----:B------:R-:W-:Y:S02]  /*5630*/  ISETP.GE.AND P4, PT, R6, UR28, PT ;  /* 0x0000001c06007c0c */ /* 0x000fe4000bf86270 */
[----:B------:R-:W-:Y:S02]  /*5640*/  ISETP.GE.AND P3, PT, R5, UR28, PT ;  /* 0x0000001c05007c0c */ /* 0x000fe4000bf66270 */
[----:B------:R-:W-:Y:S02]  /*5650*/  IABS R6, R10 ;  /* 0x0000000a00067213 */ /* 0x000fe40000000000 */
[----:B------:R-:W-:Y:S02]  /*5660*/  IABS R5, R11 ;  /* 0x0000000b00057213 */ /* 0x000fe40000000000 */
[----:B------:R-:W-:-:S02]  /*5670*/  FSEL R123, R73, -INF , !P1 ;  /* 0xff800000497b7808 */ /* 0x000fc40004800000 */
[----:B------:R-:W-:Y:S02]  /*5680*/  I2FP.F32.S32 R4, R4 ;  /* 0x0000000400047245 */ /* 0x000fe40000201400 */
[----:B------:R-:W-:Y:S02]  /*5690*/  ISETP.GE.AND P1, PT, R47, UR28, PT ;  /* 0x0000001c2f007c0c */ /* 0x000fe4000bf26270 */
[----:B------:R-:W-:Y:S01]  /*56a0*/  I2FP.F32.S32 R6, R6 ;  /* 0x0000000600067245 */ /* 0x000fe20000201400 */
[----:B------:R-:W-:Y:S01]  /*56b0*/  FFMA.FTZ R51, R4, -UR5, R229 ;  /* 0x8000000504337c23 */ /* 0x000fe200080100e5 */
[----:B------:R-:W-:Y:S02]  /*56c0*/  I2FP.F32.S32 R5, R5 ;  /* 0x0000000500057245 */ /* 0x000fe40000201400 */
[----:B------:R-:W-:Y:S01]  /*56d0*/  FSEL R108, R173, -INF , !P1 ;  /* 0xff800000ad6c7808 */ /* 0x000fe20004800000 */
[----:B------:R-:W-:Y:S01]  /*56e0*/  FFMA.FTZ R47, R6, -UR5, R213 ;  /* 0x80000005062f7c23 */ /* 0x000fe200080100d5 */
[----:B------:R-:W-:Y:S01]  /*56f0*/  FSEL R53, R21, -INF , !P1 ;  /* 0xff80000015357808 */ /* 0x000fe20004800000 */
[----:B------:R-:W-:Y:S01]  /*5700*/  FFMA.FTZ R52, R5, -UR5, R228 ;  /* 0x8000000505347c23 */ /* 0x000fe200080100e4 */
[----:B------:R-:W-:-:S02]  /*5710*/  FSEL R54, R20, -INF , !P1 ;  /* 0xff80000014367808 */ /* 0x000fc40004800000 */
[----:B------:R-:W-:Y:S02]  /*5720*/  FSEL R84, R19, -INF , !P1 ;  /* 0xff80000013547808 */ /* 0x000fe40004800000 */
[----:B------:R-:W-:Y:S02]  /*5730*/  ISETP.GE.AND P1, PT, R3, UR28, PT ;  /* 0x0000001c03007c0c */ /* 0x000fe4000bf26270 */
[----:B------:R-:W-:Y:S02]  /*5740*/  IABS R4, R23 ;  /* 0x0000001700047213 */ /* 0x000fe40000000000 */
[----:B------:R-:W-:Y:S02]  /*5750*/  FSEL R116, R116, -INF , !P6 ;  /* 0xff80000074747808 */ /* 0x000fe40007000000 */
[----:B------:R-:W-:Y:S01]  /*5760*/  FSEL R66, R35, -INF , !P6 ;  /* 0xff80000023427808 */ /* 0x000fe20007000000 */
[--C-:B------:R-:W-:Y:S01]  /*5770*/  IMAD.IADD R35, R12, 0x1, -R8.reuse ;  /* 0x000000010c237824 */ /* 0x100fe200078e0a08 */
[----:B------:R-:W-:Y:S01]  /*5780*/  FSEL R70, R33, -INF , !P6 ;  /* 0xff80000021467808 */ /* 0x000fe20007000000 */
[--C-:B------:R-:W-:Y:S01]  /*5790*/  IMAD.IADD R33, R14, 0x1, -R8.reuse ;  /* 0x000000010e217824 */ /* 0x100fe200078e0a08 */
[----:B------:R-:W-:Y:S01]  /*57a0*/  FSEL R92, R31, -INF , !P6 ;  /* 0xff8000001f5c7808 */ /* 0x000fe20007000000 */
[----:B------:R-:W-:Y:S01]  /*57b0*/  IMAD.IADD R31, R13, 0x1, -R8 ;  /* 0x000000010d1f7824 */ /* 0x000fe200078e0a08 */
[----:B------:R-:W-:Y:S01]  /*57c0*/  IABS R3, R24 ;  /* 0x0000001800037213 */ /* 0x000fe20000000000 */
[----:B------:R-:W-:Y:S01]  /*57d0*/  IMAD.MOV.U32 R7, RZ, RZ, R4 ;  /* 0x000000ffff077224 */ /* 0x000fe200078e0004 */
[----:B------:R-:W-:-:S02]  /*57e0*/  ISETP.GE.AND P6, PT, R8, UR28, PT ;  /* 0x0000001c08007c0c */ /* 0x000fc4000bfc6270 */
[----:B------:R-:W-:Y:S01]  /*57f0*/  IABS R5, R22 ;  /* 0x0000001600057213 */ /* 0x000fe20000000000 */
[----:B------:R-:W-:Y:S01]  /*5800*/  IMAD.MOV.U32 R4, RZ, RZ, R3 ;  /* 0x000000ffff047224 */ /* 0x000fe200078e0003 */
[----:B------:R-:W-:Y:S02]  /*5810*/  IABS R6, R16 ;  /* 0x0000001000067213 */ /* 0x000fe40000000000 */
[----:B------:R-:W-:Y:S02]  /*5820*/  IABS R8, R25 ;  /* 0x0000001900087213 */ /* 0x000fe40000000000 */
[----:B------:R-:W-:Y:S01]  /*5830*/  FSEL R117, R75, -INF , !P0 ;  /* 0xff8000004b757808 */ /* 0x000fe20004000000 */
[----:B------:R-:W-:Y:S01]  /*5840*/  IMAD.MOV.U32 R3, RZ, RZ, R6 ;  /* 0x000000ffff037224 */ /* 0x000fe200078e0006 */
[----:B------:R-:W-:Y:S01]  /*5850*/  FSEL R72, R29, -INF , !P0 ;  /* 0xff8000001d487808 */ /* 0x000fe20004000000 */
[--C-:B------:R-:W-:Y:S01]  /*5860*/  IMAD.IADD R29, R12, 0x1, -R9.reuse ;  /* 0x000000010c1d7824 */ /* 0x100fe200078e0a09 */
[----:B------:R-:W-:Y:S01]  /*5870*/  FSEL R93, R28, -INF , !P0 ;  /* 0xff8000001c5d7808 */ /* 0x000fe20004000000 */
[----:B------:R-:W-:Y:S01]  /*5880*/  IMAD.IADD R28, R14, 0x1, -R9 ;  /* 0x000000010e1c7824 */ /* 0x000fe200078e0a09 */
[----:B------:R-:W-:Y:S01]  /*5890*/  BAR.SYNC.DEFER_BLOCKING 0x0 ;  /* 0x0000000000007b1d */ /* 0x000fe20000010000 */
[----:B------:R-:W-:Y:S01]  /*58a0*/  ISETP.GE.AND P0, PT, R9, UR28, PT ;  /* 0x0000001c09007c0c */ /* 0x000fe2000bf06270 */
        /* <DEDUP_REMOVED lines=9> */
[----:B------:R-:W-:Y:S01]  /*5940*/  FFMA.FTZ R45, R9, -UR5, R240 ;  /* 0x80000005092d7c23 */ /* 0x000fe200080100f0 */
[----:B------:R-:W-:Y:S01]  /*5950*/  IABS R4, R29 ;  /* 0x0000001d00047213 */ /* 0x000fe20000000000 */
[----:B------:R-:W-:Y:S01]  /*5960*/  FFMA.FTZ R25, R3, -UR5, R215 ;  /* 0x8000000503197c23 */ /* 0x000fe200080100d7 */
[----:B------:R-:W-:Y:S01]  /*5970*/  IABS R3, R28 ;  /* 0x0000001c00037213 */ /* 0x000fe20000000000 */
[----:B------:R-:W-:Y:S01]  /*5980*/  FFMA.FTZ R41, R7, -UR5, R241 ;  /* 0x8000000507297c23 */ /* 0x000fe200080100f1 */
        /* <DEDUP_REMOVED lines=34> */
[----:B------:R-:W-:Y:S01]  /*5bb0*/  IABS R5, R27 ;  /* 0x0000001b00057213 */ /* 0x000fe20000000000 */
[----:B------:R-:W-:Y:S01]  /*5bc0*/  FFMA.FTZ R18, R7, -UR5, R221 ;  /* 0x8000000507127c23 */ /* 0x000fe200080100dd */
[----:B------:R-:W-:Y:S01]  /*5bd0*/  I2FP.F32.S32 R9, R9 ;  /* 0x0000000900097245 */ /* 0x000fe20000201400 */
[----:B------:R-:W-:Y:S01]  /*5be0*/  FFMA.FTZ R16, R4, -UR5, R242 ;  /* 0x8000000504107c23 */ /* 0x000fe200080100f2 */
[----:B------:R-:W-:Y:S01]  /*5bf0*/  IABS R3, R43 ;  /* 0x0000002b00037213 */ /* 0x000fe20000000000 */
[----:B------:R-:W-:Y:S01]  /*5c00*/  IMAD.MOV.U32 R7, RZ, RZ, R5 ;  /* 0x000000ffff077224 */ /* 0x000fe200078e0005 */
[----:B------:R-:W-:Y:S01]  /*5c10*/  IABS R6, R32 ;  /* 0x0000002000067213 */ /* 0x000fe20000000000 */
[----:B------:R-:W-:Y:S01]  /*5c20*/  IMAD.MOV.U32 R5, RZ, RZ, R8 ;  /* 0x000000ffff057224 */ /* 0x000fe200078e0008 */
[----:B------:R-:W-:Y:S01]  /*5c30*/  IABS R4, R40 ;  /* 0x0000002800047213 */ /* 0x000fe20000000000 */
[----:B------:R-:W-:Y:S01]  /*5c40*/  FFMA.FTZ R19, R9, -UR5, R231 ;  /* 0x8000000509137c23 */ /* 0x000fe200080100e7 */
        /* <DEDUP_REMOVED lines=24> */
[----:B------:R-:W-:Y:S01]  /*5dd0*/  FSEL R39, R21, -INF , !P0 ;  /* 0xff80000015277808 */ /* 0x000fe20004000000 */
[----:B------:R-:W-:Y:S01]  /*5de0*/  FFMA.FTZ R7, R7, -UR5, R76 ;  /* 0x8000000507077c23 */ /* 0x000fe2000801004c */
[----:B------:R-:W-:-:S02]  /*5df0*/  FSEL R76, R47, -INF , !P0 ;  /* 0xff8000002f4c7808 */ /* 0x000fc40004000000 */
[----:B------:R-:W-:Y:S02]  /*5e00*/  FSEL R48, R20, -INF , !P0 ;  /* 0xff80000014307808 */ /* 0x000fe40004000000 */
[----:B------:R-:W-:Y:S02]  /*5e10*/  PLOP3.LUT P0, PT, PT, PT, UP0, 0x80, 0x0 ;  /* 0x000000000000781c */ /* 0x000fe40003f0f008 */
        /* <DEDUP_REMOVED lines=32> */
[----:B--2---:R-:W-:Y:S06]  /*6020*/  @!P0 BRA `(.L_x_761) ;  /* 0x0000000000e48947 */ /* 0x004fec0003800000 */
[----:B------:R-:W-:Y:S01]  /*6030*/  ULDC UR6, c[0x0][0x2d0] ;  /* 0x0000b40000067ab9 */ /* 0x000fe20000000800 */
[----:B------:R-:W-:Y:S01]  /*6040*/  ULEA.HI.SX32 UR7, UR20, 0xfffffffe, 0x19 ;  /* 0xfffffffe14077891 */ /* 0x000fe2000f8fca3f */
        /* <DEDUP_REMOVED lines=11> */
[C---:B------:R-:W-:Y:S01]  /*6100*/  @!P1 IADD3 R9, P2, R4.reuse, UR35, RZ ;  /* 0x0000002304099c10 */ /* 0x040fe2000ff5e0ff */
        /* <DEDUP_REMOVED lines=41> */
.L_x_763:
[----:B------:R-:W-:Y:S05]  /*63a0*/  BSYNC B0 ;  /* 0x0000000000007941 */ /* 0x000fea0003800000 */
.L_x_762:
[----:B------:R-:W0:Y:S02]  /*63b0*/  LDGDEPBAR ;  /* 0x00000000000079af */ /* 0x000e240000000000 */
.L_x_761:
[----:B-1----:R-:W3:Y:S01]  /*63c0*/  LDL R4, [R1+0x18c] ;  /* 0x00018c0001047983 */ /* 0x002ee20000100800 */
[----:B------:R-:W-:Y:S01]  /*63d0*/  IMAD.U32 R3, RZ, RZ, UR17 ;  /* 0x00000011ff037e24 */ /* 0x000fe2000f8e00ff */
[----:B------:R-:W-:Y:S01]  /*63e0*/  USHF.L.U32 UR6, UR19, 0x2, URZ ;  /* 0x0000000213067899 */ /* 0x000fe2000800063f */
[----:B------:R-:W-:Y:S01]  /*63f0*/  FMNMX.FTZ R134, R152, R141, !PT ;  /* 0x0000008d98867209 */ /* 0x000fe20007810000 */
[----:B------:R-:W-:Y:S01]  /*6400*/  STL [R1+0x3ac], R226 ;  /* 0x0003ace201007387 */ /* 0x000fe20000100800 */
[----:B------:R-:W-:Y:S01]  /*6410*/  IMAD R217, R3, 0x8, R201 ;  /* 0x0000000803d97824 */ /* 0x000fe200078e02c9 */
[----:B------:R-:W-:Y:S01]  /*6420*/  UIADD3 UR32, UR31, -0x4498517b, URZ ;  /* 0xbb67ae851f207890 */ /* 0x000fe2000fffe03f */
[----:B------:R-:W-:Y:S01]  /*6430*/  FMNMX.FTZ R134, R146, R134, !PT ;  /* 0x0000008692867209 */ /* 0x000fe20007810000 */
[----:B------:R-:W-:Y:S01]  /*6440*/  STL [R1+0x3a8], R225 ;  /* 0x0003a8e101007387 */ /* 0x000fe20000100800 */
[----:B------:R-:W-:Y:S01]  /*6450*/  IMAD.WIDE.U32 R154, R217, -0x326172a9, RZ ;  /* 0xcd9e8d57d99a7825 */ /* 0x000fe200078e00ff */
[----:B------:R-:W-:Y:S01]  /*6460*/  ULOP3.LUT UR7, UR6, UR31, URZ, 0x3c, !UPT ;  /* 0x0000001f06077292 */ /* 0x000fe2000f8e3c3f */
[----:B------:R-:W-:Y:S01]  /*6470*/  FMNMX.FTZ R134, R140, R134, !PT ;  /* 0x000000868c867209 */ /* 0x000fe20007810000 */
[----:B------:R-:W-:Y:S01]  /*6480*/  STL [R1+0x3a4], R224 ;  /* 0x0003a4e001007387 */ /* 0x000fe20000100800 */
[----:B------:R-:W-:Y:S01]  /*6490*/  UIADD3 UR33, UR30, -0x61c88647, URZ ;  /* 0x9e3779b91e217890 */ /* 0x000fe2000fffe03f */
[----:B------:R-:W-:Y:S01]  /*64a0*/  IMAD.MOV.U32 R185, RZ, RZ, R178 ;  /* 0x000000ffffb97224 */ /* 0x000fe200078e00b2 */
[----:B------:R-:W-:Y:S01]  /*64b0*/  UIADD3 UR22, UR30, 0x3c6ef372, URZ ;  /* 0x3c6ef3721e167890 */ /* 0x000fe2000fffe03f */
[----:B------:R-:W-:Y:S01]  /*64c0*/  STL [R1+0x3a0], R223 ;  /* 0x0003a0df01007387 */ /* 0x000fe20000100800 */
[----:B------:R-:W-:Y:S01]  /*64d0*/  UIADD3 UR19, UR31, 0x76cf5d0a, URZ ;  /* 0x76cf5d0a1f137890 */ /* 0x000fe2000fffe03f */
[----:B------:R-:W-:Y:S01]  /*64e0*/  FMNMX.FTZ R134, R130, R134, !PT ;  /* 0x0000008682867209 */ /* 0x000fe20007810000 */
[----:B------:R-:W-:Y:S01]  /*64f0*/  UIADD3 UR12, UR31, 0x32370b8f, URZ ;  /* 0x32370b8f1f0c7890 */ /* 0x000fe2000fffe03f */
[----:B------:R-:W-:Y:S01]  /*6500*/  STL [R1+0x39c], R222 ;  /* 0x00039cde01007387 */ /* 0x000fe20000100800 */
[----:B------:R-:W-:Y:S01]  /*6510*/  UIADD3 UR13, UR30, -0x255992d5, URZ ;  /* 0xdaa66d2b1e0d7890 */ /* 0x000fe2000fffe03f */
[----:B------:R-:W-:Y:S01]  /*6520*/  FMNMX.FTZ R134, R126, R134, !PT ;  /* 0x000000867e867209 */ /* 0x000fe20007810000 */
[----:B------:R-:W-:Y:S01]  /*6530*/  UIADD3 UR11, UR30, 0x78dde6e4, URZ ;  /* 0x78dde6e41e0b7890 */ /* 0x000fe2000fffe03f */
[----:B------:R-:W-:Y:S01]  /*6540*/  STL [R1+0x398], R221 ;  /* 0x000398dd01007387 */ /* 0x000fe20000100800 */
[----:B------:R-:W-:Y:S01]  /*6550*/  UIADD3 UR8, UR31, -0x56f99767, URZ ;  /* 0xa90668991f087890 */ /* 0x000fe2000fffe03f */
        /* <DEDUP_REMOVED lines=9> */
[----:B------:R-:W-:Y:S02]  /*65f0*/  STL [R1+0x38c], R218 ;  /* 0x00038cda01007387 */ /* 0x000fe40000100800 */
[----:B------:R-:W-:Y:S02]  /*6600*/  FMNMX.FTZ R134, R104, R134, !PT ;  /* 0x0000008668867209 */ /* 0x000fe40007810000 */
[----:B------:R-:W-:Y:S02]  /*6610*/  STL [R1+0x388], R216 ;  /* 0x000388d801007387 */ /* 0x000fe40000100800 */
[----:B------:R-:W-:Y:S02]  /*6620*/  FMNMX.FTZ R134, R102, R134, !PT ;  /* 0x0000008666867209 */ /* 0x000fe40007810000 */
[----:B------:R-:W-:Y:S02]  /*6630*/  STL [R1+0x384], R191 ;  /* 0x000384bf01007387 */ /* 0x000fe40000100800 */
        /* <DEDUP_REMOVED lines=11> */
[----:B------:R1:W-:Y:S02]  /*66f0*/  STL [R1+0x338], R2 ;  /* 0x0003380201007387 */ /* 0x0003e40000100800 */
        /* <DEDUP_REMOVED lines=11> */
[----:B------:R4:W-:Y:S01]  /*67b0*/  STL [R1+0x320], R208 ;  /* 0x000320d001007387 */ /* 0x0009e20000100800 */
[----:B-1----:R-:W-:Y:S02]  /*67c0*/  LOP3.LUT R2, R202, UR30, RZ, 0x3c, !PT ;  /* 0x0000001eca027c12 */ /* 0x002fe4000f8e3cff */
[----:B------:R-:W-:Y:S01]  /*67d0*/  FMNMX.FTZ R134, R55, R134, !PT ;  /* 0x0000008637867209 */ /* 0x000fe20007810000 */
[----:B------:R-:W-:Y:S03]  /*67e0*/  STL [R1+0x31c], R207 ;  /* 0x00031ccf01007387 */ /* 0x000fe60000100800 */
        /* <DEDUP_REMOVED lines=9> */
[----:B------:R-:W-:Y:S01]  /*6880*/  STL [R1+0x308], R200 ;  /* 0x000308c801007387 */ /* 0x000fe20000100800 */
[----:B----4-:R-:W-:-:S02]  /*6890*/  LOP3.LUT R208, R155, R2, RZ, 0x3c, !PT ;  /* 0x000000029bd07212 */ /* 0x010fc400078e3cff */
[----:B------:R-:W-:Y:S01]  /*68a0*/  FMNMX.FTZ R134, R25, R134, !PT ;  /* 0x0000008619867209 */ /* 0x000fe20007810000 */
[----:B------:R-:W-:Y:S02]  /*68b0*/  STL [R1+0x304], R177 ;  /* 0x000304b101007387 */ /* 0x000fe40000100800 */
[----:B------:R-:W-:Y:S01]  /*68c0*/  IMAD.WIDE.U32 R40, R208, -0x2daee0ad, RZ ;  /* 0xd2511f53d0287825 */ /* 0x000fe200078e00ff */
[----:B------:R-:W-:Y:S01]  /*68d0*/  FMNMX.FTZ R134, R21, R134, !PT ;  /* 0x0000008615867209 */ /* 0x000fe20007810000 */
[----:B------:R-:W-:Y:S03]  /*68e0*/  STL [R1+0x300], R176 ;  /* 0x000300b001007387 */ /* 0x000fe60000100800 */
[----:B------:R-:W-:Y:S01]  /*68f0*/  FMNMX.FTZ R134, R18, R134, !PT ;  /* 0x0000008612867209 */ /* 0x000fe20007810000 */
[----:B------:R-:W-:Y:S04]  /*6900*/  STL [R1+0x14], R217 ;  /* 0x000014d901007387 */ /* 0x000fe80000100800 */
[----:B------:R-:W-:Y:S04]  /*6910*/  STL [R1+0x18], R2 ;  /* 0x0000180201007387 */ /* 0x000fe80000100800 */
[----:B------:R-:W-:Y:S04]  /*6920*/  STL [R1+0x33c], R208 ;  /* 0x00033cd001007387 */ /* 0x000fe80000100800 */
[----:B--2---:R-:W1:Y:S02]  /*6930*/  SHFL.BFLY PT, R9, R134, 0x2, 0x1f ;  /* 0x0c401f0086097f89 */ /* 0x004e6400000e0000 */
[----:B-1----:R-:W-:Y:S01]  /*6940*/  FMNMX.FTZ R134, R134, R9, !PT ;  /* 0x0000000986867209 */ /* 0x002fe20007810000 */
[----:B---3--:R-:W-:-:S05]  /*6950*/  IMAD.WIDE.U32 R4, R4, -0x2daee0ad, RZ ;  /* 0xd2511f5304047825 */ /* 0x008fca00078e00ff */
[----:B------:R-:W-:Y:S01]  /*6960*/  LOP3.LUT R219, R5, UR7, RZ, 0x3c, !PT ;  /* 0x0000000705db7c12 */ /* 0x000fe2000f8e3cff */
[----:B------:R1:W-:Y:S01]  /*6970*/  STL.64 [R1+0x168], R4 ;  /* 0x0001680401007387 */ /* 0x0003e20000100a00 */
[----:B------:R-:W-:Y:S01]  /*6980*/  LOP3.LUT R3, R41, UR32, R4, 0x96, !PT ;  /* 0x0000002029037c12 */ /* 0x000fe2000f8e9604 */
[----:B------:R-:W-:Y:S02]  /*6990*/  ULDC UR7, c[0x0][0x2ec] ;  /* 0x0000bb0000077ab9 */ /* 0x000fe40000000800 */
[----:B------:R-:W-:-:S04]  /*69a0*/  IMAD.WIDE.U32 R56, R219, -0x326172a9, RZ ;  /* 0xcd9e8d57db387825 */ /* 0x000fc800078e00ff */
[----:B------:R-:W-:-:S05]  /*69b0*/  IMAD.WIDE.U32 R26, R3, -0x326172a9, RZ ;  /* 0xcd9e8d57031a7825 */ /* 0x000fca00078e00ff */
[----:B------:R-:W-:-:S05]  /*69c0*/  LOP3.LUT R6, R27, UR22, R56, 0x96, !PT ;  /* 0x000000161b067c12 */ /* 0x000fca000f8e9638 */
[----:B------:R-:W-:Y:S01]  /*69d0*/  IMAD.WIDE.U32 R6, R6, -0x2daee0ad, RZ ;  /* 0xd2511f5306067825 */ /* 0x000fe200078e00ff */
[----:B-1----:R-:W-:-:S05]  /*69e0*/  LOP3.LUT R4, R57, UR33, R154, 0x96, !PT ;  /* 0x0000002139047c12 */ /* 0x002fca000f8e969a */
        /* <DEDUP_REMOVED lines=9> */
[----:B------:R-:W-:Y:S02]  /*6a80*/  FMNMX.FTZ R3, R175, R170, !PT ;  /* 0x000000aaaf037209 */ /* 0x000fe40007810000 */
[----:B------:R-:W-:Y:S02]  /*6a90*/  LOP3.LUT R6, R5, UR10, R6, 0x96, !PT ;  /* 0x0000000a05067c12 */ /* 0x000fe4000f8e9606 */
[----:B------:R-:W-:Y:S02]  /*6aa0*/  LOP3.LUT R13, R15, UR8, R4, 0x96, !PT ;  /* 0x000000080f0d7c12 */ /* 0x000fe4000f8e9604 */
[----:B------:R-:W-:Y:S01]  /*6ab0*/  FMNMX.FTZ R4, R164, R149, !PT ;  /* 0x00000095a4047209 */ /* 0x000fe20007810000 */
[----:B------:R-:W-:Y:S01]  /*6ac0*/  IMAD.WIDE.U32 R6, R6, -0x326172a9, RZ ;  /* 0xcd9e8d5706067825 */ /* 0x000fe200078e00ff */
        /* <DEDUP_REMOVED lines=91> */
[----:B------:R-:W-:Y:S02]  /*7080*/  FMNMX.FTZ R135, R69, R135, !PT ;  /* 0x0000008745877209 */ /* 0x000fe40007810000 */
[----:B------:R-:W-:Y:S01]  /*7090*/  LOP3.LUT R13, R7, UR9, R12, 0x96, !PT ;  /* 0x00000009070d7c12 */ /* 0x000fe2000f8e960c */
[----:B------:R-:W2:Y:S01]  /*70a0*/  SHFL.BFLY PT, R10, R132, 0x2, 0x1f ;  /* 0x0c401f00840a7f89 */ /* 0x000ea200000e0000 */
[----:B------:R-:W-:-:S02]  /*70b0*/  FMNMX.FTZ R135, R65, R135, !PT ;  /* 0x0000008741877209 */ /* 0x000fc40007810000 */
[----:B------:R-:W-:Y:S01]  /*70c0*/  LOP3.LUT R3, R5, UR35, R6, 0x96, !PT ;  /* 0x0000002305037c12 */ /* 0x000fe2000f8e9606 */
[----:B------:R-:W3:Y:S01]  /*70d0*/  SHFL.BFLY PT, R7, R134, 0x1, 0x1f ;  /* 0x0c201f0086077f89 */ /* 0x000ee200000e0000 */
[----:B------:R-:W-:Y:S02]  /*70e0*/  LOP3.LUT R16, R4, 0xffff, RZ, 0xc0, !PT ;  /* 0x0000ffff04107812 */ /* 0x000fe400078ec0ff */
[----:B------:R-:W-:Y:S01]  /*70f0*/  SHF.R.U32.HI R6, RZ, 0x10, R3 ;  /* 0x00000010ff067819 */ /* 0x000fe20000011603 */
[----:B------:R-:W4:Y:S01]  /*7100*/  SHFL.BFLY PT, R11, R135, 0x2, 0x1f ;  /* 0x0c401f00870b7f89 */ /* 0x000f2200000e0000 */
[----:B------:R-:W-:Y:S02]  /*7110*/  SHF.R.U32.HI R17, RZ, 0x10, R4 ;  /* 0x00000010ff117819 */ /* 0x000fe40000011604 */
[----:B------:R-:W-:-:S04]  /*7120*/  LOP3.LUT R6, R6, 0xff, RZ, 0xc0, !PT ;  /* 0x000000ff06067812 */ /* 0x000fc800078ec0ff */
[----:B------:R-:W-:Y:S02]  /*7130*/  ISETP.LE.U32.AND P6, PT, R6, UR15, PT ;  /* 0x0000000f06007c0c */ /* 0x000fe4000bfc3070 */
[----:B------:R-:W-:Y:S02]  /*7140*/  LOP3.LUT R6, R4, 0xff, RZ, 0xc0, !PT ;  /* 0x000000ff04067812 */ /* 0x000fe400078ec0ff */
[----:B-1----:R-:W-:Y:S02]  /*7150*/  FMNMX.FTZ R133, R133, R8, !PT ;  /* 0x0000000885857209 */ /* 0x002fe40007810000 */
[----:B------:R-:W-:Y:S02]  /*7160*/  ISETP.LE.U32.AND P2, PT, R6, UR15, PT ;  /* 0x0000000f06007c0c */ /* 0x000fe4000bf43070 */
[----:B------:R-:W-:Y:S01]  /*7170*/  LOP3.LUT R6, R3, 0xff, RZ, 0xc0, !PT ;  /* 0x000000ff03067812 */ /* 0x000fe200078ec0ff */
[----:B------:R-:W1:Y:S01]  /*7180*/  SHFL.BFLY PT, R8, R133, 0x1, 0x1f ;  /* 0x0c201f0085087f89 */ /* 0x000e6200000e0000 */
[----:B--2---:R-:W-:-:S02]  /*7190*/  FMNMX.FTZ R132, R132, R10, !PT ;  /* 0x0000000a84847209 */ /* 0x004fc40007810000 */
[----:B------:R-:W-:Y:S02]  /*71a0*/  ISETP.LE.U32.AND P4, PT, R6, UR15, PT ;  /* 0x0000000f06007c0c */ /* 0x000fe4000bf83070 */
[----:B---3--:R-:W-:Y:S01]  /*71b0*/  FMNMX.FTZ R134, R134, R7, !PT ;  /* 0x0000000786867209 */ /* 0x008fe20007810000 */
[----:B------:R-:W2:Y:S01]  /*71c0*/  SHFL.BFLY PT, R9, R132, 0x1, 0x1f ;  /* 0x0c201f0084097f89 */ /* 0x000ea200000e0000 */
[----:B------:R-:W-:Y:S02]  /*71d0*/  SHF.R.U32.HI R6, RZ, 0x18, R3 ;  /* 0x00000018ff067819 */ /* 0x000fe40000011603 */
[----:B----4-:R-:W-:Y:S01]  /*71e0*/  FMNMX.FTZ R135, R135, R11, !PT ;  /* 0x0000000b87877209 */ /* 0x010fe20007810000 */
[C---:B------:R-:W-:Y:S01]  /*71f0*/  FMUL.FTZ R5, R134.reuse, UR7 ;  /* 0x0000000786057c20 */ /* 0x040fe20008410000 */
[----:B------:R-:W-:Y:S01]  /*7200*/  FSETP.NEU.FTZ.AND P5, PT, R134, -INF , PT ;  /* 0xff8000008600780b */ /* 0x000fe20003fbd000 */
[----:B------:R-:W-:Y:S01]  /*7210*/  STL [R1+0x340], R134 ;  /* 0x0003408601007387 */ /* 0x000fe20000100800 */
[----:B------:R-:W-:-:S02]  /*7220*/  ISETP.LE.U32.AND P3, PT, R6, UR15, PT ;  /* 0x0000000f06007c0c */ /* 0x000fc4000bf63070 */
[----:B------:R-:W-:Y:S01]  /*7230*/  SHF.R.U32.HI R6, RZ, 0x18, R4 ;  /* 0x00000018ff067819 */ /* 0x000fe20000011604 */
[----:B------:R-:W3:Y:S01]  /*7240*/  SHFL.BFLY PT, R10, R135, 0x1, 0x1f ;  /* 0x0c201f00870a7f89 */ /* 0x000ee200000e0000 */
[----:B------:R-:W-:Y:S02]  /*7250*/  FSEL R5, R5, RZ, P5 ;  /* 0x000000ff05057208 */ /* 0x000fe40002800000 */
[----:B------:R-:W-:Y:S02]  /*7260*/  LOP3.LUT R3, R3, 0xffff, RZ, 0xc0, !PT ;  /* 0x0000ffff03037812 */ /* 0x000fe400078ec0ff */
[----:B------:R-:W-:Y:S01]  /*7270*/  ISETP.LE.U32.AND P1, PT, R6, UR15, PT ;  /* 0x0000000f06007c0c */ /* 0x000fe2000bf23070 */
[----:B------:R-:W-:Y:S01]  /*7280*/  FFMA.FTZ R11, R146, UR7, -R5 ;  /* 0x00000007920b7c23 */ /* 0x000fe20008010805 */
[----:B------:R-:W-:Y:S01]  /*7290*/  SHF.R.U32.HI R6, RZ, 0x8, R3 ;  /* 0x00000008ff067819 */ /* 0x000fe20000011603 */
[--C-:B------:R-:W-:Y:S01]  /*72a0*/  FFMA.FTZ R12, R140, UR7, -R5.reuse ;  /* 0x000000078c0c7c23 */ /* 0x100fe20008010805 */
[----:B-1----:R-:W-:Y:S01]  /*72b0*/  FMNMX.FTZ R133, R133, R8, !PT ;  /* 0x0000000885857209 */ /* 0x002fe20007810000 */
[--C-:B------:R-:W-:Y:S01]  /*72c0*/  FFMA.FTZ R19, R130, UR7, -R5.reuse ;  /* 0x0000000782137c23 */ /* 0x100fe20008010805 */
[--C-:B------:R-:W-:Y:S01]  /*72d0*/  FFMA.FTZ R20, R126, UR7, -R5.reuse ;  /* 0x000000077e147c23 */ /* 0x100fe20008010805 */
[--C-:B------:R-:W-:Y:S01]  /*72e0*/  FFMA.FTZ R23, R120, UR7, -R5.reuse ;  /* 0x0000000778177c23 */ /* 0x100fe20008010805 */
[C---:B------:R-:W-:Y:S01]  /*72f0*/  FSETP.NEU.FTZ.AND P5, PT, R133.reuse, -INF , PT ;  /* 0xff8000008500780b */ /* 0x040fe20003fbd000 */
[----:B------:R-:W-:Y:S01]  /*7300*/  FMUL.FTZ R4, R133, UR7 ;  /* 0x0000000785047c20 */ /* 0x000fe20008410000 */
[----:B--2---:R-:W-:Y:S01]  /*7310*/  FMNMX.FTZ R132, R132, R9, !PT ;  /* 0x0000000984847209 */ /* 0x004fe20007810000 */
[--C-:B------:R-:W-:Y:S01]  /*7320*/  FFMA.FTZ R24, R118, UR7, -R5.reuse ;  /* 0x0000000776187c23 */ /* 0x100fe20008010805 */
[--C-:B------:R-:W-:Y:S01]  /*7330*/  FFMA.FTZ R28, R109, UR7, -R5.reuse ;  /* 0x000000076d1c7c23 */ /* 0x100fe20008010805 */
[--C-:B------:R-:W-:Y:S01]  /*7340*/  FFMA.FTZ R51, R94, UR7, -R5.reuse ;  /* 0x000000075e337c23 */ /* 0x100fe20008010805 */
[----:B------:R-:W-:Y:S01]  /*7350*/  FSEL R4, R4, RZ, P5 ;  /* 0x000000ff04047208 */ /* 0x000fe20002800000 */
[C---:B------:R-:W-:Y:S01]  /*7360*/  FMUL.FTZ R7, R132.reuse, UR7 ;  /* 0x0000000784077c20 */ /* 0x040fe20008410000 */
[----:B------:R-:W-:Y:S01]  /*7370*/  FSETP.NEU.FTZ.AND P5, PT, R132, -INF , PT ;  /* 0xff8000008400780b */ /* 0x000fe20003fbd000 */
[--C-:B------:R-:W-:Y:S01]  /*7380*/  FFMA.FTZ R29, R104, UR7, -R5.reuse ;  /* 0x00000007681d7c23 */ /* 0x100fe20008010805 */
[--C-:B------:R-:W-:Y:S01]  /*7390*/  FFMA.FTZ R41, R102, UR7, -R5.reuse ;  /* 0x0000000766297c23 */ /* 0x100fe20008010805 */
[----:B---3--:R-:W-:Y:S01]  /*73a0*/  FMNMX.FTZ R135, R135, R10, !PT ;  /* 0x0000000a87877209 */ /* 0x008fe20007810000 */
[--C-:B------:R-:W-:Y:S01]  /*73b0*/  FFMA.FTZ R49, R97, UR7, -R5.reuse ;  /* 0x0000000761317c23 */ /* 0x100fe20008010805 */
[----:B------:R-:W-:Y:S01]  /*73c0*/  FSEL R3, R7, RZ, P5 ;  /* 0x000000ff07037208 */ /* 0x000fe20002800000 */
[--C-:B------:R-:W-:Y:S01]  /*73d0*/  FFMA.FTZ R50, R96, UR7, -R5.reuse ;  /* 0x0000000760327c23 */ /* 0x100fe20008010805 */
[C---:B------:R-:W-:Y:S01]  /*73e0*/  FSETP.NEU.FTZ.AND P5, PT, R135.reuse, -INF , PT ;  /* 0xff8000008700780b */ /* 0x040fe20003fbd000 */
[----:B------:R-:W-:Y:S01]  /*73f0*/  FMUL.FTZ R8, R135, UR7 ;  /* 0x0000000787087c20 */ /* 0x000fe20008410000 */
[----:B------:R-:W-:Y:S01]  /*7400*/  LOP3.LUT R7, R6, 0xffff, RZ, 0xc0, !PT ;  /* 0x0000ffff06077812 */ /* 0x000fe200078ec0ff */
[--C-:B------:R-:W-:Y:S01]  /*7410*/  FFMA.FTZ R52, R87, UR7, -R5.reuse ;  /* 0x0000000757347c23 */ /* 0x100fe20008010805 */
[--C-:B------:R-:W-:Y:S01]  /*7420*/  FFMA.FTZ R64, R64, UR7, -R5.reuse ;  /* 0x0000000740407c23 */ /* 0x100fe20008010805 */
[--C-:B------:R-:W-:Y:S01]  /*7430*/  FFMA.FTZ R82, R82, UR7, -R5.reuse ;  /* 0x0000000752527c23 */ /* 0x100fe20008010805 */
[----:B------:R-:W-:Y:S01]  /*7440*/  FSEL R6, R8, RZ, P5 ;  /* 0x000000ff08067208 */ /* 0x000fe20002800000 */
[--C-:B------:R-:W-:Y:S01]  /*7450*/  FFMA.FTZ R8, R152, UR7, -R5.reuse ;  /* 0x0000000798087c23 */ /* 0x100fe20008010805 */
[----:B------:R-:W-:Y:S01]  /*7460*/  ISETP.LE.U32.AND P5, PT, R7, UR15, PT ;  /* 0x0000000f07007c0c */ /* 0x000fe2000bfa3070 */
        /* <DEDUP_REMOVED lines=16> */
[----:B------:R-:W-:Y:S01]  /*7570*/  FFMA.FTZ R5, R168, UR7, -R6 ;  /* 0x00000007a8057c23 */ /* 0x000fe20008010806 */
[----:B------:R-:W-:Y:S01]  /*7580*/  MUFU.EX2 R8, R8 ;  /* 0x0000000800087308 */ /* 0x000fe20000000800 */
[--C-:B------:R-:W-:Y:S01]  /*7590*/  FFMA.FTZ R0, R22, UR7, -R4.reuse ;  /* 0x0000000716007c23 */ /* 0x100fe20008010804 */
[--C-:B------:R-:W-:Y:S01]  /*75a0*/  FFMA.FTZ R215, R81, UR7, -R4.reuse ;  /* 0x0000000751d77c23 */ /* 0x100fe20008010804 */
[----:B------:R1:W-:Y:S01]  /*75b0*/  STL [R1+0x344], R133 ;  /* 0x0003448501007387 */ /* 0x0003e20000100800 */
[--C-:B------:R-:W-:Y:S01]  /*75c0*/  FFMA.FTZ R225, R30, UR7, -R4.reuse ;  /* 0x000000071ee17c23 */ /* 0x100fe20008010804 */
[--C-:B------:R-:W-:Y:S01]  /*75d0*/  FFMA.FTZ R164, R164, UR7, -R4.reuse ;  /* 0x00000007a4a47c23 */ /* 0x100fe20008010804 */
[--C-:B------:R-:W-:Y:S01]  /*75e0*/  FFMA.FTZ R149, R149, UR7, -R4.reuse ;  /* 0x0000000795957c23 */ /* 0x100fe20008010804 */
[----:B------:R-:W-:Y:S01]  /*75f0*/  STL [R1+0x348], R132 ;  /* 0x0003488401007387 */ /* 0x000fe20000100800 */
[----:B------:R2:W-:Y:S01]  /*7600*/  MUFU.EX2 R21, R5 ;  /* 0x0000000500157308 */ /* 0x0005e20000000800 */
[--C-:B------:R-:W-:Y:S01]  /*7610*/  FFMA.FTZ R160, R160, UR7, -R4.reuse ;  /* 0x00000007a0a07c23 */ /* 0x100fe20008010804 */
[--C-:B------:R-:W-:Y:S01]  /*7620*/  FFMA.FTZ R173, R144, UR7, -R4.reuse ;  /* 0x0000000790ad7c23 */ /* 0x100fe20008010804 */
[----:B------:R3:W-:Y:S01]  /*7630*/  STL [R1+0x358], R135 ;  /* 0x0003588701007387 */ /* 0x0007e20000100800 */
[--C-:B------:R-:W-:Y:S01]  /*7640*/  FFMA.FTZ R178, R137, UR7, -R4.reuse ;  /* 0x0000000789b27c23 */ /* 0x100fe20008010804 */
[--C-:B------:R-:W-:Y:S01]  /*7650*/  FFMA.FTZ R179, R136, UR7, -R4.reuse ;  /* 0x0000000788b37c23 */ /* 0x100fe20008010804 */
[--C-:B------:R-:W-:Y:S01]  /*7660*/  FFMA.FTZ R180, R124, UR7, -R4.reuse ;  /* 0x000000077cb47c23 */ /* 0x100fe20008010804 */
[--C-:B------:R-:W-:Y:S01]  /*7670*/  FFMA.FTZ R181, R122, UR7, -R4.reuse ;  /* 0x000000077ab57c23 */ /* 0x100fe20008010804 */
[----:B------:R-:W4:Y:S01]  /*7680*/  MUFU.EX2 R7, R7 ;  /* 0x0000000700077308 */ /* 0x000f220000000800 */
        /* <DEDUP_REMOVED lines=8> */
[----:B--2---:R-:W-:Y:S01]  /*7710*/  FFMA.FTZ R5, R151, UR7, -R6 ;  /* 0x0000000797057c23 */ /* 0x004fe20008010806 */
[--C-:B------:R-:W-:Y:S01]  /*7720*/  FFMA.FTZ R214, R83, UR7, -R4.reuse ;  /* 0x0000000753d67c23 */ /* 0x100fe20008010804 */
[--C-:B------:R-:W-:Y:S01]  /*7730*/  FFMA.FTZ R187, R72, UR7, -R4.reuse ;  /* 0x0000000748bb7c23 */ /* 0x100fe20008010804 */
[--C-:B-1----:R-:W-:Y:S01]  /*7740*/  FFMA.FTZ R133, R34, UR7, -R4.reuse ;  /* 0x0000000722857c23 */ /* 0x102fe20008010804 */
[----:B------:R-:W1:Y:S01]  /*7750*/  MUFU.EX2 R18, R5 ;  /* 0x0000000500127308 */ /* 0x000e620000000800 */
[--C-:B------:R-:W-:Y:S01]  /*7760*/  FFMA.FTZ R224, R70, UR7, -R4.reuse ;  /* 0x0000000746e07c23 */ /* 0x100fe20008010804 */
[--C-:B------:R-:W-:Y:S01]  /*7770*/  FFMA.FTZ R226, R67, UR7, -R4.reuse ;  /* 0x0000000743e27c23 */ /* 0x100fe20008010804 */
[--C-:B------:R-:W-:Y:S01]  /*7780*/  FFMA.FTZ R190, R63, UR7, -R4.reuse ;  /* 0x000000073fbe7c23 */ /* 0x100fe20008010804 */
[----:B----4-:R-:W-:Y:S01]  /*7790*/  FADD.FTZ R22, R8, R7 ;  /* 0x0000000708167221 */ /* 0x010fe20000010000 */
[----:B------:R-:W-:Y:S01]  /*77a0*/  F2FP.BF16.F32.PACK_AB R9, R7, R8 ;  /* 0x000000080709723e */ /* 0x000fe200000010ff */
[--C-:B------:R-:W-:Y:S01]  /*77b0*/  FFMA.FTZ R194, R61, UR7, -R4.reuse ;  /* 0x000000073dc27c23 */ /* 0x100fe20008010804 */
[--C-:B---3--:R-:W-:Y:S01]  /*77c0*/  FFMA.FTZ R135, R36, UR7, -R4.reuse ;  /* 0x0000000724877c23 */ /* 0x108fe20008010804 */
[--C-:B------:R-:W-:Y:S01]  /*77d0*/  FFMA.FTZ R216, R58, UR7, -R4.reuse ;  /* 0x000000073ad87c23 */ /* 0x100fe20008010804 */
[--C-:B------:R-:W-:Y:S01]  /*77e0*/  FFMA.FTZ R222, R54, UR7, -R4.reuse ;  /* 0x0000000736de7c23 */ /* 0x100fe20008010804 */
[--C-:B------:R-:W-:Y:S01]  /*77f0*/  FFMA.FTZ R210, R39, UR7, -R4.reuse ;  /* 0x0000000727d27c23 */ /* 0x100fe20008010804 */
[--C-:B------:R-:W-:Y:S01]  /*7800*/  FFMA.FTZ R218, R38, UR7, -R4.reuse ;  /* 0x0000000726da7c23 */ /* 0x100fe20008010804 */
[----:B------:R-:W-:Y:S04]  /*7810*/  STL [R1+0x35c], R135 ;  /* 0x00035c8701007387 */ /* 0x000fe80000100800 */
[----:B------:R-:W-:Y:S01]  /*7820*/  STL [R1+0x360], R133 ;  /* 0x0003608501007387 */ /* 0x000fe20000100800 */
[----:B-1----:R-:W-:Y:S01]  /*7830*/  F2FP.BF16.F32.PACK_AB R7, R18, R21 ;  /* 0x000000151207723e */ /* 0x002fe200000010ff */
[----:B------:R-:W-:-:S03]  /*7840*/  FFMA.FTZ R5, R32, UR7, -R4 ;  /* 0x0000000720057c23 */ /* 0x000fc60008010804 */
[C---:B------:R-:W-:Y:S02]  /*7850*/  PRMT R81, R7.reuse, 0x7610, R81 ;  /* 0x0000761007517816 */ /* 0x040fe40000000051 */
[----:B------:R-:W-:Y:S01]  /*7860*/  PRMT R80, R7, 0x7632, R80 ;  /* 0x0000763207507816 */ /* 0x000fe20000000050 */
[----:B------:R1:W-:Y:S02]  /*7870*/  STL [R1+0x12c], R5 ;  /* 0x00012c0501007387 */ /* 0x0003e40000100800 */
[----:B------:R-:W-:Y:S01]  /*7880*/  @!P4 HFMA2.BF16_V2 R25, -RZ.H0_H0, RZ.H0_H0, -R81.H0_H0 ;  /* 0x200000ffff19c231 */ /* 0x000fe20000340951 */
[----:B------:R-:W-:Y:S01]  /*7890*/  PRMT R204, R81, 0x5410, R80 ;  /* 0x0000541051cc7816 */ /* 0x000fe20000000050 */
[----:B------:R-:W-:Y:S01]  /*78a0*/  @!P5 HFMA2.BF16_V2 R30, -RZ.H0_H0, RZ.H0_H0, -R80.H0_H0 ;  /* 0x200000ffff1ed231 */ /* 0x000fe20000340950 */
[----:B------:R-:W-:Y:S02]  /*78b0*/  STL [R1+0x140], R0 ;  /* 0x0001400001007387 */ /* 0x000fe40000100800 */
[----:B------:R-:W-:-:S02]  /*78c0*/  @!P4 PRMT R81, R25, 0x5410, RZ ;  /* 0x000054101951c816 */ /* 0x000fc400000000ff */
[----:B------:R-:W-:Y:S01]  /*78d0*/  @!P5 PRMT R80, R30, 0x5410, RZ ;  /* 0x000054101e50d816 */ /* 0x000fe200000000ff */
[----:B------:R-:W-:Y:S04]  /*78e0*/  STL [R1+0x364], R204 ;  /* 0x000364cc01007387 */ /* 0x000fe80000100800 */
[----:B------:R2:W-:Y:S01]  /*78f0*/  STL.64 [R1+0x350], R80 ;  /* 0x0003505001007387 */ /* 0x0005e20000100a00 */
[----:B-1----:R-:W-:-:S03]  /*7900*/  IMAD.WIDE.U32 R4, R13, -0x2daee0ad, RZ ;  /* 0xd2511f530d047825 */ /* 0x002fc600078e00ff */
[----:B------:R-:W-:Y:S02]  /*7910*/  LOP3.LUT R8, R4, 0xff, RZ, 0xc0, !PT ;  /* 0x000000ff04087812 */ /* 0x000fe400078ec0ff */
[----:B------:R-:W-:Y:S02]  /*7920*/  LOP3.LUT R7, R5, UR34, R14, 0x96, !PT ;  /* 0x0000002205077c12 */ /* 0x000fe4000f8e960e */
[----:B------:R-:W-:Y:S01]  /*7930*/  ISETP.LE.U32.AND P4, PT, R8, UR15, PT ;  /* 0x0000000f08007c0c */ /* 0x000fe2000bf83070 */
[--C-:B------:R-:W-:Y:S01]  /*7940*/  FFMA.FTZ R8, R169, UR7, -R6.reuse ;  /* 0x00000007a9087c23 */ /* 0x100fe20008010806 */
[----:B------:R-:W-:Y:S01]  /*7950*/  LOP3.LUT R14, R4, 0xffff, RZ, 0xc0, !PT ;  /* 0x0000ffff040e7812 */ /* 0x000fe200078ec0ff */
[----:B--2---:R-:W2:Y:S01]  /*7960*/  LDL.LU.64 R80, [R1+0x168] ;  /* 0x0001680001507983 */ /* 0x004ea20000300a00 */
[----:B------:R-:W-:Y:S01]  /*7970*/  FFMA.FTZ R5, R157, UR7, -R6 ;  /* 0x000000079d057c23 */ /* 0x000fe20008010806 */
[----:B------:R-:W-:Y:S01]  /*7980*/  MUFU.EX2 R15, R8 ;  /* 0x00000008000f7308 */ /* 0x000fe20000000800 */
[----:B------:R-:W-:-:S02]  /*7990*/  SHF.R.U32.HI R13, RZ, 0x10, R4 ;  /* 0x00000010ff0d7819 */ /* 0x000fc40000011604 */
[----:B------:R-:W-:-:S05]  /*79a0*/  SHF.R.U32.HI R10, RZ, 0x18, R4 ;  /* 0x00000018ff0a7819 */ /* 0x000fca0000011604 */
[----:B------:R-:W1:Y:S01]  /*79b0*/  MUFU.EX2 R25, R5 ;  /* 0x0000000500197308 */ /* 0x000e620000000800 */
[----:B------:R-:W-:Y:S02]  /*79c0*/  SHF.R.U32.HI R4, RZ, 0x8, R16 ;  /* 0x00000008ff047819 */ /* 0x000fe40000011610 */
[C---:B------:R-:W-:Y:S02]  /*79d0*/  PRMT R79, R9.reuse, 0x7632, R79 ;  /* 0x00007632094f7816 */ /* 0x040fe4000000004f */
[----:B------:R-:W-:Y:S02]  /*79e0*/  LOP3.LUT R4, R4, 0xffff, RZ, 0xc0, !PT ;  /* 0x0000ffff04047812 */ /* 0x000fe400078ec0ff */
[----:B------:R-:W-:Y:S01]  /*79f0*/  PRMT R78, R9, 0x7610, R78 ;  /* 0x00007610094e7816 */ /* 0x000fe2000000004e */
[----:B------:R-:W-:Y:S01]  /*7a00*/  @!P3 HFMA2.BF16_V2 R31, -RZ.H0_H0, RZ.H0_H0, -R79.H0_H0 ;  /* 0x200000ffff1fb231 */ /* 0x000fe2000034094f */
[----:B------:R-:W-:Y:S01]  /*7a10*/  ISETP.LE.U32.AND P5, PT, R4, UR15, PT ;  /* 0x0000000f04007c0c */ /* 0x000fe2000bfa3070 */
[----:B------:R-:W-:Y:S01]  /*7a20*/  MUFU.EX2 R11, R11 ;  /* 0x0000000b000b7308 */ /* 0x000fe20000000800 */
[----:B------:R-:W-:-:S02]  /*7a30*/  LOP3.LUT R4, R17, 0xff, RZ, 0xc0, !PT ;  /* 0x000000ff11047812 */ /* 0x000fc400078ec0ff */
[----:B------:R-:W-:Y:S02]  /*7a40*/  PRMT R30, R78, 0x5410, R79 ;  /* 0x000054104e1e7816 */ /* 0x000fe4000000004f */
[----:B------:R-:W-:-:S03]  /*7a50*/  @!P3 PRMT R79, R31, 0x5410, RZ ;  /* 0x000054101f4fb816 */ /* 0x000fc600000000ff */
[----:B------:R3:W4:Y:S01]  /*7a60*/  MUFU.EX2 R16, R12 ;  /* 0x0000000c00107308 */ /* 0x0007220000000800 */
[----:B-1----:R-:W-:Y:S02]  /*7a70*/  F2FP.BF16.F32.PACK_AB R5, R25, R15 ;  /* 0x0000000f1905723e */ /* 0x002fe400000010ff */
[----:B------:R-:W-:Y:S02]  /*7a80*/  ISETP.LE.U32.AND P3, PT, R4, UR15, PT ;  /* 0x0000000f04007c0c */ /* 0x000fe4000bf63070 */
[----:B------:R-:W-:Y:S01]  /*7a90*/  SHF.R.U32.HI R4, RZ, 0x10, R7 ;  /* 0x00000010ff047819 */ /* 0x000fe20000011607 */
[----:B------:R-:W-:Y:S01]  /*7aa0*/  @!P6 HFMA2.BF16_V2 R32, -RZ.H0_H0, RZ.H0_H0, -R78.H0_H0 ;  /* 0x200000ffff20e231 */ /* 0x000fe2000034094e */
[C---:B------:R-:W-:Y:S02]  /*7ab0*/  PRMT R88, R5.reuse, 0x7610, R88 ;  /* 0x0000761005587816 */ /* 0x040fe40000000058 */
[----:B------:R-:W-:Y:S01]  /*7ac0*/  PRMT R77, R5, 0x7632, R77 ;  /* 0x00007632054d7816 */ /* 0x000fe2000000004d */
[----:B------:R-:W-:Y:S01]  /*7ad0*/  FFMA.FTZ R5, R153, UR7, -R6 ;  /* 0x0000000799057c23 */ /* 0x000fe20008010806 */
[----:B------:R-:W-:Y:S01]  /*7ae0*/  LOP3.LUT R4, R4, 0xff, RZ, 0xc0, !PT ;  /* 0x000000ff04047812 */ /* 0x000fe200078ec0ff */
[----:B------:R-:W-:Y:S01]  /*7af0*/  FADD.FTZ R8, R21, R18 ;  /* 0x0000001215087221 */ /* 0x000fe20000010000 */
[----:B------:R-:W-:Y:S01]  /*7b00*/  @!P6 PRMT R78, R32, 0x5410, RZ ;  /* 0x00005410204ee816 */ /* 0x000fe200000000ff */
[----:B------:R1:W-:Y:S01]  /*7b10*/  MUFU.EX2 R17, R5 ;  /* 0x0000000500117308 */ /* 0x0003e20000000800 */
[----:B------:R-:W-:Y:S01]  /*7b20*/  @!P2 HFMA2.BF16_V2 R33, -RZ.H0_H0, RZ.H0_H0, -R88.H0_H0 ;  /* 0x200000ffff21a231 */ /* 0x000fe20000340958 */
[----:B------:R-:W-:Y:S01]  /*7b30*/  ISETP.LE.U32.AND P6, PT, R4, UR15, PT ;  /* 0x0000000f04007c0c */ /* 0x000fe2000bfc3070 */
[----:B---3--:R-:W-:Y:S01]  /*7b40*/  FADD.FTZ R12, R15, R8 ;  /* 0x000000080f0c7221 */ /* 0x008fe20000010000 */
[----:B------:R-:W-:Y:S01]  /*7b50*/  LOP3.LUT R4, R7, 0xff, RZ, 0xc0, !PT ;  /* 0x000000ff07047812 */ /* 0x000fe200078ec0ff */
[----:B------:R-:W-:Y:S01]  /*7b60*/  @!P5 HFMA2.BF16_V2 R34, -RZ.H0_H0, RZ.H0_H0, -R77.H0_H0 ;  /* 0x200000ffff22d231 */ /* 0x000fe2000034094d */
[----:B------:R-:W-:-:S02]  /*7b70*/  PRMT R18, R88, 0x5410, R77 ;  /* 0x0000541058127816 */ /* 0x000fc4000000004d */
[----:B------:R-:W-:Y:S02]  /*7b80*/  @!P2 PRMT R88, R33, 0x5410, RZ ;  /* 0x000054102158a816 */ /* 0x000fe400000000ff */
[----:B----4-:R-:W-:Y:S01]  /*7b90*/  F2FP.BF16.F32.PACK_AB R8, R16, R11 ;  /* 0x0000000b1008723e */ /* 0x010fe200000010ff */
[----:B-1----:R-:W-:Y:S01]  /*7ba0*/  FFMA.FTZ R5, R156, UR7, -R6 ;  /* 0x000000079c057c23 */ /* 0x002fe20008010806 */
[----:B------:R-:W-:-:S03]  /*7bb0*/  ISETP.LE.U32.AND P2, PT, R4, UR15, PT ;  /* 0x0000000f04007c0c */ /* 0x000fc6000bf43070 */
[----:B------:R-:W1:Y:S01]  /*7bc0*/  MUFU.EX2 R15, R5 ;  /* 0x00000005000f7308 */ /* 0x000e620000000800 */
[----:B------:R-:W-:Y:S02]  /*7bd0*/  SHF.R.U32.HI R4, RZ, 0x18, R7 ;  /* 0x00000018ff047819 */ /* 0x000fe40000011607 */
[----:B------:R-:W-:Y:S02]  /*7be0*/  LOP3.LUT R7, R7, 0xffff, RZ, 0xc0, !PT ;  /* 0x0000ffff07077812 */ /* 0x000fe400078ec0ff */
[----:B------:R-:W-:Y:S02]  /*7bf0*/  PRMT R70, R8, 0x7610, R70 ;  /* 0x0000761008467816 */ /* 0x000fe40000000046 */
[----:B------:R-:W-:Y:S02]  /*7c00*/  @!P5 PRMT R77, R34, 0x5410, RZ ;  /* 0x00005410224dd816 */ /* 0x000fe400000000ff */
[----:B------:R-:W-:Y:S02]  /*7c10*/  ISETP.LE.U32.AND P5, PT, R4, UR15, PT ;  /* 0x0000000f04007c0c */ /* 0x000fe4000bfa3070 */
[----:B------:R-:W-:Y:S01]  /*7c20*/  SHF.R.U32.HI R4, RZ, 0x8, R7 ;  /* 0x00000008ff047819 */ /* 0x000fe20000011607 */
[----:B------:R-:W-:Y:S01]  /*7c30*/  @!P3 HFMA2.BF16_V2 R36, -RZ.H0_H0, RZ.H0_H0, -R70.H0_H0 ;  /* 0x200000ffff24b231 */ /* 0x000fe20000340946 */
[----:B------:R-:W-:-:S02]  /*7c40*/  PRMT R72, R8, 0x7632, R72 ;  /* 0x0000763208487816 */ /* 0x000fc40000000048 */
[----:B------:R-:W-:Y:S02]  /*7c50*/  LOP3.LUT R4, R4, 0xffff, RZ, 0xc0, !PT ;  /* 0x0000ffff04047812 */ /* 0x000fe400078ec0ff */
[----:B------:R-:W-:Y:S02]  /*7c60*/  PRMT R209, R70, 0x5410, R72 ;  /* 0x0000541046d17816 */ /* 0x000fe40000000048 */
[----:B------:R-:W-:Y:S02]  /*7c70*/  @!P3 PRMT R70, R36, 0x5410, RZ ;  /* 0x000054102446b816 */ /* 0x000fe400000000ff */
[----:B------:R-:W-:Y:S02]  /*7c80*/  ISETP.LE.U32.AND P3, PT, R4, UR15, PT ;  /* 0x0000000f04007c0c */ /* 0x000fe4000bf63070 */
[----:B-1----:R-:W-:-:S04]  /*7c90*/  F2FP.BF16.F32.PACK_AB R4, R15, R17 ;  /* 0x000000110f04723e */ /* 0x002fc800000010ff */
[C---:B------:R-:W-:Y:S02]  /*7ca0*/  PRMT R87, R4.reuse, 0x7610, R87 ;  /* 0x0000761004577816 */ /* 0x040fe40000000057 */
[----:B------:R-:W-:-:S03]  /*7cb0*/  PRMT R90, R4, 0x7632, R90 ;  /* 0x00007632045a7816 */ /* 0x000fc6000000005a */
[----:B------:R-:W-:Y:S01]  /*7cc0*/  @!P2 HFMA2.BF16_V2 R38, -RZ.H0_H0, RZ.H0_H0, -R87.H0_H0 ;  /* 0x200000ffff26a231 */ /* 0x000fe20000340957 */
[----:B------:R-:W-:Y:S02]  /*7cd0*/  LOP3.LUT R4, R13, 0xff, RZ, 0xc0, !PT ;  /* 0x000000ff0d047812 */ /* 0x000fe400078ec0ff */
[----:B------:R-:W-:Y:S02]  /*7ce0*/  PRMT R203, R87, 0x5410, R90 ;  /* 0x0000541057cb7816 */ /* 0x000fe4000000005a */
[----:B------:R-:W-:Y:S02]  /*7cf0*/  @!P2 PRMT R87, R38, 0x5410, RZ ;  /* 0x000054102657a816 */ /* 0x000fe400000000ff */
[----:B------:R-:W-:Y:S02]  /*7d00*/  ISETP.LE.U32.AND P2, PT, R4, UR15, PT ;  /* 0x0000000f04007c0c */ /* 0x000fe4000bf43070 */
[----:B------:R-:W-:Y:S01]  /*7d10*/  SHF.R.U32.HI R4, RZ, 0x8, R14 ;  /* 0x00000008ff047819 */ /* 0x000fe2000001160e */
[----:B------:R-:W-:-:S02]  /*7d20*/  @!P3 HFMA2.BF16_V2 R37, -RZ.H0_H0, RZ.H0_H0, -R90.H0_H0 ;  /* 0x200000ffff25b231 */ /* 0x000fc4000034095a */
[----:B------:R-:W-:Y:S01]  /*7d30*/  FADD.FTZ R9, R11, R22 ;  /* 0x000000160b097221 */ /* 0x000fe20000010000 */
[----:B------:R-:W-:Y:S02]  /*7d40*/  LOP3.LUT R4, R4, 0xffff, RZ, 0xc0, !PT ;  /* 0x0000ffff04047812 */ /* 0x000fe400078ec0ff */
[----:B------:R-:W-:Y:S01]  /*7d50*/  @!P3 PRMT R90, R37, 0x5410, RZ ;  /* 0x00005410255ab816 */ /* 0x000fe200000000ff */
[----:B------:R-:W-:Y:S01]  /*7d60*/  FADD.FTZ R7, R16, R9 ;  /* 0x0000000910077221 */ /* 0x000fe20000010000 */
[----:B------:R-:W-:Y:S01]  /*7d70*/  ISETP.LE.U32.AND P3, PT, R4, UR15, PT ;  /* 0x0000000f04007c0c */ /* 0x000fe2000bf63070 */
[----:B------:R-:W-:Y:S01]  /*7d80*/  FFMA.FTZ R4, R150, UR7, -R6 ;  /* 0x0000000796047c23 */ /* 0x000fe20008010806 */
[----:B------:R-:W1:Y:S01]  /*7d90*/  MUFU.EX2 R8, R19 ;  /* 0x0000001300087308 */ /* 0x000e620000000800 */
[----:B------:R-:W-:-:S07]  /*7da0*/  @!P1 HFMA2.BF16_V2 R35, -RZ.H0_H0, RZ.H0_H0, -R72.H0_H0 ;  /* 0x200000ffff239231 */ /* 0x000fce0000340948 */
[----:B------:R-:W3:Y:S01]  /*7db0*/  MUFU.EX2 R9, R20 ;  /* 0x0000001400097308 */ /* 0x000ee20000000800 */
[----:B------:R-:W-:Y:S02]  /*7dc0*/  @!P1 PRMT R72, R35, 0x5410, RZ ;  /* 0x0000541023489816 */ /* 0x000fe400000000ff */
[----:B------:R-:W-:-:S05]  /*7dd0*/  ISETP.LE.U32.AND P1, PT, R10, UR15, PT ;  /* 0x0000000f0a007c0c */ /* 0x000fca000bf23070 */
[----:B------:R4:W-:Y:S01]  /*7de0*/  MUFU.EX2 R11, R4 ;  /* 0x00000004000b7308 */ /* 0x0009e20000000800 */
[----:B------:R-:W-:Y:S01]  /*7df0*/  STL [R1+0x368], R79 ;  /* 0x0003684f01007387 */ /* 0x000fe20000100800 */
[----:B------:R-:W-:Y:S02]  /*7e00*/  IMAD.MOV.U32 R31, RZ, RZ, R185 ;  /* 0x000000ffff1f7224 */ /* 0x000fe400078e00b9 */
[--C-:B------:R-:W-:Y:S01]  /*7e10*/  FFMA.FTZ R122, R175, UR7, -R3.reuse ;  /* 0x00000007af7a7c23 */ /* 0x100fe20008010803 */
[----:B------:R-:W-:Y:S01]  /*7e20*/  FFMA.FTZ R124, R170, UR7, -R3 ;  /* 0x00000007aa7c7c23 */ /* 0x000fe20008010803 */
[----:B------:R1:W-:Y:S01]  /*7e30*/  STL [R1+0x36c], R78 ;  /* 0x00036c4e01007387 */ /* 0x0003e20000100800 */
[----:B----4-:R-:W-:-:S04]  /*7e40*/  FFMA.FTZ R4, R148, UR7, -R6 ;  /* 0x0000000794047c23 */ /* 0x010fc80008010806 */
[----:B------:R4:W3:Y:S01]  /*7e50*/  MUFU.EX2 R10, R4 ;  /* 0x00000004000a7308 */ /* 0x0008e20000000800 */
        /* <DEDUP_REMOVED lines=19> */
[--C-:B-1----:R-:W-:Y:S01]  /*7f90*/  FFMA.FTZ R78, R89, UR7, -R3.reuse ;  /* 0x00000007594e7c23 */ /* 0x102fe20008010803 */
        /* <DEDUP_REMOVED lines=10> */
[----:B----4-:R-:W-:Y:S01]  /*8040*/  FADD.FTZ R4, R8, R7 ;  /* 0x0000000708047221 */ /* 0x010fe20000010000 */
[----:B---3--:R-:W-:Y:S01]  /*8050*/  F2FP.BF16.F32.PACK_AB R3, R9, R8 ;  /* 0x000000080903723e */ /* 0x008fe200000010ff */
[----:B------:R-:W-:Y:S08]  /*8060*/  MUFU.EX2 R7, R24 ;  /* 0x0000001800077308 */ /* 0x000ff00000000800 */
[----:B------:R-:W1:Y:S01]  /*8070*/  MUFU.EX2 R8, R23 ;  /* 0x0000001700087308 */ /* 0x000e620000000800 */
[----:B------:R-:W-:-:S02]  /*8080*/  PRMT R86, R3, 0x7632, R86 ;  /* 0x0000763203567816 */ /* 0x000fc40000000056 */
[----:B------:R-:W-:Y:S01]  /*8090*/  PRMT R85, R3, 0x7610, R85 ;  /* 0x0000761003557816 */ /* 0x000fe20000000055 */
[----:B------:R-:W-:Y:S01]  /*80a0*/  FADD.FTZ R5, R25, R12 ;  /* 0x0000000c19057221 */ /* 0x000fe20000010000 */
[----:B------:R-:W-:-:S04]  /*80b0*/  F2FP.BF16.F32.PACK_AB R3, R10, R11 ;  /* 0x0000000b0a03723e */ /* 0x000fc800000010ff */
[C---:B------:R-:W-:Y:S02]  /*80c0*/  PRMT R84, R3.reuse, 0x7610, R84 ;  /* 0x0000761003547816 */ /* 0x040fe40000000054 */
[----:B------:R-:W-:Y:S01]  /*80d0*/  PRMT R91, R3, 0x7632, R91 ;  /* 0x00007632035b7816 */ /* 0x000fe2000000005b */
[----:B------:R-:W-:Y:S01]  /*80e0*/  FADD.FTZ R3, R17, R5 ;  /* 0x0000000511037221 */ /* 0x000fe20000010000 */
[----:B------:R-:W-:Y:S01]  /*80f0*/  UIADD3 UR29, UR6, 0x1, URZ ;  /* 0x00000001061d7890 */ /* 0x000fe2000fffe03f */
[----:B------:R-:W-:Y:S02]  /*8100*/  FADD.FTZ R4, R9, R4 ;  /* 0x0000000409047221 */ /* 0x000fe40000010000 */
[----:B------:R-:W-:Y:S01]  /*8110*/  FADD.FTZ R5, R15, R3 ;  /* 0x000000030f057221 */ /* 0x000fe20000010000 */
[----:B-1----:R-:W-:Y:S01]  /*8120*/  F2FP.BF16.F32.PACK_AB R3, R7, R8 ;  /* 0x000000080703723e */ /* 0x002fe200000010ff */
[----:B------:R-:W-:-:S03]  /*8130*/  ULOP3.LUT UR29, UR29, UR31, URZ, 0x3c, !UPT ;  /* 0x0000001f1d1d7292 */ /* 0x000fc6000f8e3c3f */
[C---:B------:R-:W-:Y:S02]  /*8140*/  PRMT R89, R3.reuse, 0x7610, R89 ;  /* 0x0000761003597816 */ /* 0x040fe40000000059 */
[----:B------:R-:W-:Y:S01]  /*8150*/  PRMT R92, R3, 0x7632, R92 ;  /* 0x00007632035c7816 */ /* 0x000fe2000000005c */
[----:B------:R-:W-:Y:S01]  /*8160*/  FADD.FTZ R3, R8, R4 ;  /* 0x0000000408037221 */ /* 0x000fe20000010000 */
[----:B------:R-:W-:-:S03]  /*8170*/  @!P3 HFMA2.BF16_V2 R39, -RZ.H0_H0, RZ.H0_H0, -R91.H0_H0 ;  /* 0x200000ffff27b231 */ /* 0x000fc6000034095b */
[----:B------:R-:W-:Y:S01]  /*8180*/  FADD.FTZ R14, R7, R3 ;  /* 0x00000003070e7221 */ /* 0x000fe20000010000 */
[----:B------:R-:W-:Y:S01]  /*8190*/  FADD.FTZ R4, R11, R5 ;  /* 0x000000050b047221 */ /* 0x000fe20000010000 */
[----:B------:R-:W-:Y:S02]  /*81a0*/  PRMT R205, R84, 0x5410, R91 ;  /* 0x0000541054cd7816 */ /* 0x000fe4000000005b */
[----:B------:R-:W-:Y:S01]  /*81b0*/  @!P3 PRMT R91, R39, 0x5410, RZ ;  /* 0x00005410275bb816 */ /* 0x000fe200000000ff */
[----:B------:R-:W-:Y:S02]  /*81c0*/  IMAD.MOV.U32 R39, RZ, RZ, R18 ;  /* 0x000000ffff277224 */ /* 0x000fe400078e0012 */
[----:B------:R-:W-:Y:S01]  /*81d0*/  FADD.FTZ R18, R10, R4 ;  /* 0x000000040a127221 */ /* 0x000fe20000010000 */
[----:B------:R-:W-:Y:S01]  /*81e0*/  @!P2 HFMA2.BF16_V2 R45, -RZ.H0_H0, RZ.H0_H0, -R89.H0_H0 ;  /* 0x200000ffff2da231 */ /* 0x000fe20000340959 */
[----:B------:R-:W-:-:S04]  /*81f0*/  PRMT R33, R89, 0x5410, R92 ;  /* 0x0000541059217816 */ /* 0x000fc8000000005c */
[----:B------:R-:W-:Y:S02]  /*8200*/  @!P2 PRMT R89, R45, 0x5410, RZ ;  /* 0x000054102d59a816 */ /* 0x000fe400000000ff */
[----:B--2---:R-:W-:-:S05]  /*8210*/  LOP3.LUT R3, R81, UR29, RZ, 0x3c, !PT ;  /* 0x0000001d51037c12 */ /* 0x004fca000f8e3cff */
        /* <DEDUP_REMOVED lines=17> */
[----:B------:R-:W-:-:S04]  /*8330*/  LOP3.LUT R3, R5, UR35, R8, 0x96, !PT ;  /* 0x0000002305037c12 */ /* 0x000fc8000f8e9608 */
[----:B------:R-:W-:-:S04]  /*8340*/  LOP3.LUT R7, R3, 0xff, RZ, 0xc0, !PT ;  /* 0x000000ff03077812 */ /* 0x000fc800078ec0ff */
[----:B------:R-:W-:Y:S02]  /*8350*/  ISETP.LE.U32.AND P2, PT, R7, UR15, PT ;  /* 0x0000000f07007c0c */ /* 0x000fe4000bf43070 */
[----:B------:R-:W-:-:S04]  /*8360*/  LOP3.LUT R7, R3, 0xffff, RZ, 0xc0, !PT ;  /* 0x0000ffff03077812 */ /* 0x000fc800078ec0ff */
[----:B------:R-:W-:-:S04]  /*8370*/  SHF.R.U32.HI R7, RZ, 0x8, R7 ;  /* 0x00000008ff077819 */ /* 0x000fc80000011607 */
[----:B------:R-:W-:Y:S01]  /*8380*/  LOP3.LUT R7, R7, 0xffff, RZ, 0xc0, !PT ;  /* 0x0000ffff07077812 */ /* 0x000fe200078ec0ff */
[----:B------:R-:W-:-:S03]  /*8390*/  @!P1 HFMA2.BF16_V2 R43, -RZ.H0_H0, RZ.H0_H0, -R92.H0_H0 ;  /* 0x200000ffff2b9231 */ /* 0x000fc6000034095c */
[----:B------:R-:W-:Y:S02]  /*83a0*/  ISETP.LE.U32.AND P3, PT, R7, UR15, PT ;  /* 0x0000000f07007c0c */ /* 0x000fe4000bf63070 */
[--C-:B------:R-:W-:Y:S02]  /*83b0*/  SHF.R.U32.HI R7, RZ, 0x10, R3.reuse ;  /* 0x00000010ff077819 */ /* 0x100fe40000011603 */
[----:B------:R-:W-:Y:S01]  /*83c0*/  SHF.R.U32.HI R3, RZ, 0x18, R3 ;  /* 0x00000018ff037819 */ /* 0x000fe20000011603 */
[----:B------:R-:W-:Y:S01]  /*83d0*/  @!P6 HFMA2.BF16_V2 R44, -RZ.H0_H0, RZ.H0_H0, -R85.H0_H0 ;  /* 0x200000ffff2ce231 */ /* 0x000fe20000340955 */
[----:B------:R-:W-:Y:S02]  /*83e0*/  @!P1 PRMT R92, R43, 0x5410, RZ ;  /* 0x000054102b5c9816 */ /* 0x000fe400000000ff */
[----:B------:R-:W-:Y:S02]  /*83f0*/  ISETP.LE.U32.AND P1, PT, R3, UR15, PT ;  /* 0x0000000f03007c0c */ /* 0x000fe4000bf23070 */
[----:B------:R-:W-:Y:S01]  /*8400*/  LOP3.LUT R3, R4, 0xff, RZ, 0xc0, !PT ;  /* 0x000000ff04037812 */ /* 0x000fe200078ec0ff */
[----:B------:R-:W-:Y:S01]  /*8410*/  @!P5 HFMA2.BF16_V2 R46, -RZ.H0_H0, RZ.H0_H0, -R86.H0_H0 ;  /* 0x200000ffff2ed231 */ /* 0x000fe20000340956 */
[----:B------:R-:W-:-:S02]  /*8420*/  PRMT R135, R85, 0x5410, R86 ;  /* 0x0000541055877816 */ /* 0x000fc40000000056 */
[----:B------:R-:W-:Y:S02]  /*8430*/  @!P6 PRMT R85, R44, 0x5410, RZ ;  /* 0x000054102c55e816 */ /* 0x000fe400000000ff */
[----:B------:R-:W-:Y:S01]  /*8440*/  ISETP.LE.U32.AND P6, PT, R3, UR15, PT ;  /* 0x0000000f03007c0c */ /* 0x000fe2000bfc3070 */
[----:B------:R-:W-:Y:S01]  /*8450*/  @!P4 HFMA2.BF16_V2 R42, -RZ.H0_H0, RZ.H0_H0, -R84.H0_H0 ;  /* 0x200000ffff2ac231 */ /* 0x000fe20000340954 */
[--C-:B------:R-:W-:Y:S02]  /*8460*/  SHF.R.U32.HI R3, RZ, 0x18, R4.reuse ;  /* 0x00000018ff037819 */ /* 0x100fe40000011604 */
[----:B------:R-:W-:Y:S02]  /*8470*/  LOP3.LUT R7, R7, 0xff, RZ, 0xc0, !PT ;  /* 0x000000ff07077812 */ /* 0x000fe400078ec0ff */
[----:B------:R-:W-:Y:S02]  /*8480*/  LOP3.LUT R11, R4, 0xffff, RZ, 0xc0, !PT ;  /* 0x0000ffff040b7812 */ /* 0x000fe400078ec0ff */
[----:B------:R-:W-:Y:S01]  /*8490*/  SHF.R.U32.HI R13, RZ, 0x10, R4 ;  /* 0x00000010ff0d7819 */ /* 0x000fe20000011604 */
[--C-:B------:R-:W-:Y:S01]  /*84a0*/  FFMA.FTZ R4, R162, UR7, -R6.reuse ;  /* 0x00000007a2047c23 */ /* 0x100fe20008010806 */
[----:B------:R-:W-:Y:S01]  /*84b0*/  @!P5 PRMT R86, R46, 0x5410, RZ ;  /* 0x000054102e56d816 */ /* 0x000fe200000000ff */
[----:B------:R-:W1:Y:S01]  /*84c0*/  MUFU.EX2 R8, R28 ;  /* 0x0000001c00087308 */ /* 0x000e620000000800 */
[----:B------:R-:W-:Y:S01]  /*84d0*/  ISETP.LE.U32.AND P5, PT, R3, UR15, PT ;  /* 0x0000000f03007c0c */ /* 0x000fe2000bfa3070 */
[----:B------:R-:W-:Y:S01]  /*84e0*/  FFMA.FTZ R3, R161, UR7, -R6 ;  /* 0x00000007a1037c23 */ /* 0x000fe20008010806 */
[----:B------:R-:W-:-:S02]  /*84f0*/  @!P4 PRMT R84, R42, 0x5410, RZ ;  /* 0x000054102a54c816 */ /* 0x000fc400000000ff */
[----:B------:R-:W-:-:S03]  /*8500*/  ISETP.LE.U32.AND P4, PT, R7, UR15, PT ;  /* 0x0000000f07007c0c */ /* 0x000fc6000bf83070 */
[----:B------:R-:W2:Y:S08]  /*8510*/  MUFU.EX2 R7, R29 ;  /* 0x0000001d00077308 */ /* 0x000eb00000000800 */
[----:B------:R-:W-:Y:S08]  /*8520*/  MUFU.EX2 R4, R4 ;  /* 0x0000000400047308 */ /* 0x000ff00000000800 */
[----:B------:R1:W3:Y:S01]  /*8530*/  MUFU.EX2 R21, R3 ;  /* 0x0000000300157308 */ /* 0x0002e20000000800 */
[----:B------:R-:W-:Y:S01]  /*8540*/  LOP3.LUT R15, R9, UR9, R10, 0x96, !PT ;  /* 0x00000009090f7c12 */ /* 0x000fe2000f8e960a */
[----:B------:R-:W-:-:S02]  /*8550*/  IMAD.MOV.U32 R22, RZ, RZ, R31 ;  /* 0x000000ffff167224 */ /* 0x000fc400078e001f */
[----:B-1----:R-:W-:-:S04]  /*8560*/  FADD.FTZ R3, R8, R14 ;  /* 0x0000000e08037221 */ /* 0x002fc80000010000 */
[----:B--2---:R-:W-:Y:S01]  /*8570*/  FADD.FTZ R14, R7, R3 ;  /* 0x00000003070e7221 */ /* 0x004fe20000010000 */
[----:B---3--:R-:W-:Y:S02]  /*8580*/  F2FP.BF16.F32.PACK_AB R3, R21, R4 ;  /* 0x000000041503723e */ /* 0x008fe400000010ff */
[----:B------:R-:W-:Y:S01]  /*8590*/  F2FP.BF16.F32.PACK_AB R7, R7, R8 ;  /* 0x000000080707723e */ /* 0x000fe200000010ff */
[----:B------:R-:W-:Y:S01]  /*85a0*/  FADD.FTZ R8, R4, R18 ;  /* 0x0000001204087221 */ /* 0x000fe20000010000 */
[----:B------:R-:W-:Y:S01]  /*85b0*/  PRMT R204, R3, 0x7610, R204 ;  /* 0x0000761003cc7816 */ /* 0x000fe200000000cc */
[----:B------:R-:W-:Y:S01]  /*85c0*/  IMAD.WIDE.U32 R4, R15, -0x2daee0ad, RZ ;  /* 0xd2511f530f047825 */ /* 0x000fe200078e00ff */
[----:B------:R-:W-:-:S03]  /*85d0*/  PRMT R208, R3, 0x7632, R208 ;  /* 0x0000763203d07816 */ /* 0x000fc600000000d0 */
[--C-:B------:R-:W-:Y:S01]  /*85e0*/  FFMA.FTZ R9, R158, UR7, -R6.reuse ;  /* 0x000000079e097c23 */ /* 0x100fe20008010806 */
[----:B------:R-:W-:Y:S01]  /*85f0*/  FFMA.FTZ R10, R143, UR7, -R6 ;  /* 0x000000078f0a7c23 */ /* 0x000fe20008010806 */
[----:B------:R-:W-:Y:S02]  /*8600*/  IMAD.MOV.U32 R38, RZ, RZ, R30 ;  /* 0x000000ffff267224 */ /* 0x000fe400078e001e */
[----:B------:R-:W-:Y:S02]  /*8610*/  @!P2 HFMA2.BF16_V2 R47, -RZ.H0_H0, RZ.H0_H0, -R204.H0_H0 ;  /* 0x200000ffff2fa231 */ /* 0x000fe400003409cc */
        /* <DEDUP_REMOVED lines=20> */
[----:B------:R-:W-:Y:S01]  /*8760*/  LOP3.LUT R6, R4, 0xff, RZ, 0xc0, !PT ;  /* 0x000000ff04067812 */ /* 0x000fe200078ec0ff */
[----:B------:R-:W-:Y:S01]  /*8770*/  IMAD.MOV.U32 R15, RZ, RZ, R216 ;  /* 0x000000ffff0f7224 */ /* 0x000fe200078e00d8 */
[----:B------:R-:W-:-:S02]  /*8780*/  PRMT R216, R204, 0x5410, R208 ;  /* 0x00005410ccd87816 */ /* 0x000fc400000000d0 */
[----:B------:R-:W-:Y:S01]  /*8790*/  @!P2 PRMT R204, R47, 0x5410, RZ ;  /* 0x000054102fcca816 */ /* 0x000fe200000000ff */
[----:B------:R1:W-:Y:S01]  /*87a0*/  MUFU.EX2 R18, R9 ;  /* 0x0000000900127308 */ /* 0x0003e20000000800 */
[----:B------:R-:W-:Y:S01]  /*87b0*/  ISETP.LE.U32.AND P2, PT, R6, UR15, PT ;  /* 0x0000000f06007c0c */ /* 0x000fe2000bf43070 */
[----:B------:R-:W-:Y:S01]  /*87c0*/  IMAD.MOV.U32 R6, RZ, RZ, R15 ;  /* 0x000000ffff067224 */ /* 0x000fe200078e000f */
[----:B------:R-:W-:Y:S02]  /*87d0*/  LOP3.LUT R3, R5, UR34, R12, 0x96, !PT ;  /* 0x0000002205037c12 */ /* 0x000fe4000f8e960c */
[--C-:B------:R-:W-:Y:S02]  /*87e0*/  SHF.R.U32.HI R15, RZ, 0x10, R4.reuse ;  /* 0x00000010ff0f7819 */ /* 0x100fe40000011604 */
[----:B------:R-:W-:Y:S01]  /*87f0*/  SHF.R.U32.HI R12, RZ, 0x18, R4 ;  /* 0x00000018ff0c7819 */ /* 0x000fe20000011604 */
[----:B------:R-:W-:Y:S01]  /*8800*/  @!P3 HFMA2.BF16_V2 R48, -RZ.H0_H0, RZ.H0_H0, -R208.H0_H0 ;  /* 0x200000ffff30b231 */ /* 0x000fe200003409d0 */
[----:B-1----:R-:W-:-:S02]  /*8810*/  LOP3.LUT R9, R4, 0xffff, RZ, 0xc0, !PT ;  /* 0x0000ffff04097812 */ /* 0x002fc400078ec0ff */
[----:B------:R-:W-:Y:S01]  /*8820*/  SHF.R.U32.HI R4, RZ, 0x8, R11 ;  /* 0x00000008ff047819 */ /* 0x000fe2000001160b */
[----:B------:R-:W-:Y:S02]  /*8830*/  IMAD.MOV.U32 R11, RZ, RZ, R22 ;  /* 0x000000ffff0b7224 */ /* 0x000fe400078e0016 */
[----:B------:R1:W2:Y:S01]  /*8840*/  MUFU.EX2 R22, R10 ;  /* 0x0000000a00167308 */ /* 0x0002a20000000800 */
[C---:B------:R-:W-:Y:S02]  /*8850*/  PRMT R5, R7.reuse, 0x7632, R5 ;  /* 0x0000763207057816 */ /* 0x040fe40000000005 */
[----:B------:R-:W-:Y:S02]  /*8860*/  LOP3.LUT R4, R4, 0xffff, RZ, 0xc0, !PT ;  /* 0x0000ffff04047812 */ /* 0x000fe400078ec0ff */
[----:B------:R-:W-:Y:S01]  /*8870*/  PRMT R134, R7, 0x7610, R134 ;  /* 0x0000761007867816 */ /* 0x000fe20000000086 */
[----:B------:R-:W-:Y:S01]  /*8880*/  @!P1 HFMA2.BF16_V2 R54, -RZ.H0_H0, RZ.H0_H0, -R5.H0_H0 ;  /* 0x200000ffff369231 */ /* 0x000fe20000340905 */
[----:B------:R-:W-:Y:S01]  /*8890*/  @!P3 PRMT R208, R48, 0x5410, RZ ;  /* 0x0000541030d0b816 */ /* 0x000fe200000000ff */
[----:B------:R-:W-:Y:S01]  /*88a0*/  IMAD.MOV.U32 R7, RZ, RZ, R219 ;  /* 0x000000ffff077224 */ /* 0x000fe200078e00db */
[----:B------:R-:W-:-:S02]  /*88b0*/  ISETP.LE.U32.AND P3, PT, R4, UR15, PT ;  /* 0x0000000f04007c0c */ /* 0x000fc4000bf63070 */
[----:B------:R-:W-:Y:S01]  /*88c0*/  LOP3.LUT R4, R13, 0xff, RZ, 0xc0, !PT ;  /* 0x000000ff0d047812 */ /* 0x000fe200078ec0ff */
[----:B------:R-:W-:Y:S01]  /*88d0*/  @!P4 HFMA2.BF16_V2 R53, -RZ.H0_H0, RZ.H0_H0, -R134.H0_H0 ;  /* 0x200000ffff35c231 */ /* 0x000fe20000340986 */
[----:B------:R-:W-:Y:S02]  /*88e0*/  PRMT R219, R134, 0x5410, R5 ;  /* 0x0000541086db7816 */ /* 0x000fe40000000005 */
[----:B------:R-:W-:Y:S01]  /*88f0*/  @!P1 PRMT R5, R54, 0x5410, RZ ;  /* 0x0000541036059816 */ /* 0x000fe200000000ff */
[----:B-1----:R-:W-:Y:S01]  /*8900*/  IMAD.MOV.U32 R10, RZ, RZ, R226 ;  /* 0x000000ffff0a7224 */ /* 0x002fe200078e00e2 */
[----:B------:R-:W-:Y:S01]  /*8910*/  ISETP.LE.U32.AND P1, PT, R4, UR15, PT ;  /* 0x0000000f04007c0c */ /* 0x000fe2000bf23070 */
[----:B------:R-:W-:Y:S01]  /*8920*/  MUFU.EX2 R16, R16 ;  /* 0x0000001000107308 */ /* 0x000fe20000000800 */
[----:B--2---:R-:W-:Y:S01]  /*8930*/  F2FP.BF16.F32.PACK_AB R4, R22, R18 ;  /* 0x000000121604723e */ /* 0x004fe200000010ff */
[----:B------:R-:W-:Y:S01]  /*8940*/  IMAD.MOV.U32 R54, RZ, RZ, R5 ;  /* 0x000000ffff367224 */ /* 0x000fe200078e0005 */
[----:B------:R-:W-:Y:S01]  /*8950*/  @!P4 PRMT R134, R53, 0x5410, RZ ;  /* 0x000054103586c816 */ /* 0x000fe200000000ff */
[----:B------:R-:W-:Y:S01]  /*8960*/  FADD.FTZ R5, R21, R8 ;  /* 0x0000000815057221 */ /* 0x000fe20000010000 */
[----:B------:R-:W-:Y:S01]  /*8970*/  IMAD.MOV.U32 R53, RZ, RZ, R10 ;  /* 0x000000ffff357224 */ /* 0x000fe200078e000a */
[C---:B------:R-:W-:Y:S01]  /*8980*/  PRMT R13, R4.reuse, 0x7610, R13 ;  /* 0x00007610040d7816 */ /* 0x040fe2000000000d */
[----:B------:R-:W2:Y:S01]  /*8990*/  LDL.LU R226, [R1+0x3ac] ;  /* 0x0003ac0001e27983 */ /* 0x000ea20000300800 */
[----:B------:R-:W-:Y:S01]  /*89a0*/  PRMT R223, R4, 0x7632, R223 ;  /* 0x0000763204df7816 */ /* 0x000fe200000000df */
[----:B------:R-:W-:Y:S01]  /*89b0*/  MUFU.EX2 R8, R41 ;  /* 0x0000002900087308 */ /* 0x000fe20000000800 */
[----:B------:R-:W-:-:S07]  /*89c0*/  SHF.R.U32.HI R4, RZ, 0x10, R3 ;  /* 0x00000010ff047819 */ /* 0x000fce0000011603 */
[----:B------:R-:W1:Y:S01]  /*89d0*/  MUFU.EX2 R10, R49 ;  /* 0x00000031000a7308 */ /* 0x000e620000000800 */
[----:B------:R-:W-:Y:S01]  /*89e0*/  LOP3.LUT R4, R4, 0xff, RZ, 0xc0, !PT ;  /* 0x000000ff04047812 */ /* 0x000fe200078ec0ff */
[----:B------:R-:W-:-:S03]  /*89f0*/  @!P3 HFMA2.BF16_V2 R55, -RZ.H0_H0, RZ.H0_H0, -R223.H0_H0 ;  /* 0x200000ffff37b231 */ /* 0x000fc600003409df */
[----:B------:R-:W-:Y:S01]  /*8a00*/  ISETP.LE.U32.AND P4, PT, R4, UR15, PT ;  /* 0x0000000f04007c0c */ /* 0x000fe2000bf83070 */
[----:B------:R-:W-:Y:S01]  /*8a10*/  IMAD.MOV.U32 R4, RZ, RZ, R0 ;  /* 0x000000ffff047224 */ /* 0x000fe200078e0000 */
[----:B------:R-:W-:Y:S01]  /*8a20*/  PRMT R0, R13, 0x5410, R223 ;  /* 0x000054100d007816 */ /* 0x000fe200000000df */
[----:B------:R-:W-:Y:S01]  /*8a30*/  @!P6 HFMA2.BF16_V2 R58, -RZ.H0_H0, RZ.H0_H0, -R13.H0_H0 ;  /* 0x200000ffff3ae231 */ /* 0x000fe2000034090d */
[----:B------:R-:W-:Y:S01]  /*8a40*/  @!P3 PRMT R223, R55, 0x5410, RZ ;  /* 0x0000541037dfb816 */ /* 0x000fe200000000ff */
[----:B------:R-:W-:Y:S01]  /*8a50*/  IMAD.MOV.U32 R55, RZ, RZ, R4 ;  /* 0x000000ffff377224 */ /* 0x000fe200078e0004 */
[----:B------:R-:W-:Y:S01]  /*8a60*/  LOP3.LUT R4, R3, 0xff, RZ, 0xc0, !PT ;  /* 0x000000ff03047812 */ /* 0x000fe200078ec0ff */
[----:B------:R-:W-:Y:S02]  /*8a70*/  IMAD.MOV.U32 R21, RZ, RZ, R7 ;  /* 0x000000ffff157224 */ /* 0x000fe400078e0007 */
[----:B------:R-:W-:Y:S01]  /*8a80*/  FADD.FTZ R7, R18, R5 ;  /* 0x0000000512077221 */ /* 0x000fe20000010000 */
[----:B------:R-:W-:-:S02]  /*8a90*/  @!P6 PRMT R13, R58, 0x5410, RZ ;  /* 0x000054103a0de816 */ /* 0x000fc400000000ff */
[----:B-1----:R-:W-:Y:S02]  /*8aa0*/  F2FP.BF16.F32.PACK_AB R5, R10, R8 ;  /* 0x000000080a05723e */ /* 0x002fe400000010ff */
[----:B------:R-:W-:Y:S01]  /*8ab0*/  ISETP.LE.U32.AND P6, PT, R4, UR15, PT ;  /* 0x0000000f04007c0c */ /* 0x000fe2000bfc3070 */
[----:B------:R-:W-:Y:S01]  /*8ac0*/  IMAD.MOV.U32 R4, RZ, RZ, R6 ;  /* 0x000000ffff047224 */ /* 0x000fe200078e0006 */
[----:B------:R-:W-:Y:S01]  /*8ad0*/  PRMT R200, R5, 0x7632, R200 ;  /* 0x0000763205c87816 */ /* 0x000fe200000000c8 */
[----:B------:R-:W1:Y:S01]  /*8ae0*/  MUFU.EX2 R17, R17 ;  /* 0x0000001100117308 */ /* 0x000e620000000800 */
[----:B------:R-:W-:Y:S01]  /*8af0*/  FADD.FTZ R6, R8, R14 ;  /* 0x0000000e08067221 */ /* 0x000fe20000010000 */
[----:B------:R-:W-:Y:S01]  /*8b00*/  IMAD.MOV.U32 R14, RZ, RZ, R4 ;  /* 0x000000ffff0e7224 */ /* 0x000fe200078e0004 */
[----:B------:R-:W-:Y:S01]  /*8b10*/  SHF.R.U32.HI R4, RZ, 0x18, R3 ;  /* 0x00000018ff047819 */ /* 0x000fe20000011603 */
[----:B------:R-:W-:Y:S01]  /*8b20*/  @!P5 HFMA2.BF16_V2 R59, -RZ.H0_H0, RZ.H0_H0, -R200.H0_H0 ;  /* 0x200000ffff3bd231 */ /* 0x000fe200003409c8 */
[----:B------:R-:W-:-:S02]  /*8b30*/  LOP3.LUT R3, R3, 0xffff, RZ, 0xc0, !PT ;  /* 0x0000ffff03037812 */ /* 0x000fc400078ec0ff */
[----:B------:R-:W-:Y:S01]  /*8b40*/  PRMT R206, R5, 0x7610, R206 ;  /* 0x0000761005ce7816 */ /* 0x000fe200000000ce */
[----:B------:R-:W-:Y:S01]  /*8b50*/  IMAD.MOV.U32 R5, RZ, RZ, R55 ;  /* 0x000000ffff057224 */ /* 0x000fe200078e0037 */
[----:B------:R-:W-:Y:S02]  /*8b60*/  SHF.R.U32.HI R3, RZ, 0x8, R3 ;  /* 0x00000008ff037819 */ /* 0x000fe40000011603 */
[----:B------:R-:W-:Y:S02]  /*8b70*/  PRMT R55, R206, 0x5410, R200 ;  /* 0x00005410ce377816 */ /* 0x000fe400000000c8 */
[----:B------:R-:W-:Y:S01]  /*8b80*/  @!P5 PRMT R200, R59, 0x5410, RZ ;  /* 0x000054103bc8d816 */ /* 0x000fe200000000ff */
[----:B------:R-:W-:Y:S01]  /*8b90*/  IMAD.MOV.U32 R59, RZ, RZ, R11 ;  /* 0x000000ffff3b7224 */ /* 0x000fe200078e000b */
[----:B------:R-:W-:Y:S01]  /*8ba0*/  MUFU.EX2 R8, R50 ;  /* 0x0000003200087308 */ /* 0x000fe20000000800 */
[----:B------:R-:W-:-:S07]  /*8bb0*/  LOP3.LUT R3, R3, 0xffff, RZ, 0xc0, !PT ;  /* 0x0000ffff03037812 */ /* 0x000fce00078ec0ff */
[----:B------:R3:W4:Y:S01]  /*8bc0*/  MUFU.EX2 R11, R51 ;  /* 0x00000033000b7308 */ /* 0x0007220000000800 */
[----:B------:R-:W-:Y:S02]  /*8bd0*/  ISETP.LE.U32.AND P5, PT, R3, UR15, PT ;  /* 0x0000000f03007c0c */ /* 0x000fe4000bfa3070 */
[----:B-1----:R-:W-:Y:S01]  /*8be0*/  F2FP.BF16.F32.PACK_AB R3, R17, R16 ;  /* 0x000000101103723e */ /* 0x002fe200000010ff */
[----:B------:R-:W-:-:S03]  /*8bf0*/  FADD.FTZ R7, R22, R7 ;  /* 0x0000000716077221 */ /* 0x000fc60000010000 */
[C---:B------:R-:W-:Y:S02]  /*8c00*/  PRMT R133, R3.reuse, 0x7610, R133 ;  /* 0x0000761003857816 */ /* 0x040fe40000000085 */
[----:B------:R-:W-:Y:S02]  /*8c10*/  PRMT R220, R3, 0x7632, R220 ;  /* 0x0000763203dc7816 */ /* 0x000fe400000000dc */
[----:B------:R-:W-:Y:S01]  /*8c20*/  SHF.R.U32.HI R3, RZ, 0x8, R9 ;  /* 0x00000008ff037819 */ /* 0x000fe20000011609 */
[----:B---3--:R-:W-:Y:S02]  /*8c30*/  IMAD.MOV.U32 R51, RZ, RZ, R5 ;  /* 0x000000ffff337224 */ /* 0x008fe400078e0005 */
[----:B------:R-:W-:Y:S01]  /*8c40*/  FADD.FTZ R5, R10, R6 ;  /* 0x000000060a057221 */ /* 0x000fe20000010000 */
[----:B------:R-:W-:Y:S02]  /*8c50*/  IMAD.MOV.U32 R6, RZ, RZ, R224 ;  /* 0x000000ffff067224 */ /* 0x000fe400078e00e0 */
[----:B------:R-:W-:-:S02]  /*8c60*/  IMAD.MOV.U32 R10, RZ, RZ, R223 ;  /* 0x000000ffff0a7224 */ /* 0x000fc400078e00df */
[----:B------:R-:W-:Y:S02]  /*8c70*/  IMAD.MOV.U32 R22, RZ, RZ, R6 ;  /* 0x000000ffff167224 */ /* 0x000fe400078e0006 */
[----:B------:R-:W-:Y:S01]  /*8c80*/  IMAD.MOV.U32 R9, RZ, RZ, R10 ;  /* 0x000000ffff097224 */ /* 0x000fe200078e000a */
[----:B------:R1:W-:Y:S01]  /*8c90*/  MUFU.EX2 R6, R19 ;  /* 0x0000001300067308 */ /* 0x0003e20000000800 */
[----:B------:R-:W-:Y:S02]  /*8ca0*/  ISETP.LE.U32.AND P3, PT, R4, UR15, PT ;  /* 0x0000000f04007c0c */ /* 0x000fe4000bf63070 */
[----:B----4-:R-:W-:-:S05]  /*8cb0*/  F2FP.BF16.F32.PACK_AB R4, R11, R8 ;  /* 0x000000080b04723e */ /* 0x010fca00000010ff */
[----:B------:R3:W4:Y:S01]  /*8cc0*/  MUFU.EX2 R10, R20 ;  /* 0x00000014000a7308 */ /* 0x0007220000000800 */
[----:B------:R-:W-:Y:S01]  /*8cd0*/  @!P6 HFMA2.BF16_V2 R65, -RZ.H0_H0, RZ.H0_H0, -R133.H0_H0 ;  /* 0x200000ffff41e231 */ /* 0x000fe20000340985 */
[C---:B------:R-:W-:Y:S01]  /*8ce0*/  PRMT R18, R4.reuse, 0x7610, R18 ;  /* 0x0000761004127816 */ /* 0x040fe20000000012 */
[----:B------:R-:W-:Y:S01]  /*8cf0*/  @!P5 HFMA2.BF16_V2 R63, -RZ.H0_H0, RZ.H0_H0, -R220.H0_H0 ;  /* 0x200000ffff3fd231 */ /* 0x000fe200003409dc */
[----:B------:R-:W-:Y:S01]  /*8d00*/  PRMT R176, R4, 0x7632, R176 ;  /* 0x0000763204b07816 */ /* 0x000fe200000000b0 */
[----:B------:R-:W-:Y:S01]  /*8d10*/  @!P1 HFMA2.BF16_V2 R60, -RZ.H0_H0, RZ.H0_H0, -R206.H0_H0 ;  /* 0x200000ffff3c9231 */ /* 0x000fe200003409ce */
[----:B------:R-:W-:Y:S01]  /*8d20*/  LOP3.LUT R3, R3, 0xffff, RZ, 0xc0, !PT ;  /* 0x0000ffff03037812 */ /* 0x000fe200078ec0ff */
[----:B------:R-:W-:Y:S02]  /*8d30*/  IMAD.MOV.U32 R58, RZ, RZ, R225 ;  /* 0x000000ffff3a7224 */ /* 0x000fe400078e00e1 */
[----:B------:R-:W-:Y:S01]  /*8d40*/  @!P4 HFMA2.BF16_V2 R62, -RZ.H0_H0, RZ.H0_H0, -R18.H0_H0 ;  /* 0x200000ffff3ec231 */ /* 0x000fe20000340912 */
[----:B------:R-:W2:Y:S01]  /*8d50*/  LDL.LU R225, [R1+0x3a8] ;  /* 0x0003a80001e17983 */ /* 0x000ea20000300800 */
[----:B------:R-:W-:Y:S01]  /*8d60*/  @!P3 HFMA2.BF16_V2 R61, -RZ.H0_H0, RZ.H0_H0, -R176.H0_H0 ;  /* 0x200000ffff3db231 */ /* 0x000fe200003409b0 */
[----:B------:R-:W-:Y:S01]  /*8d70*/  @!P1 PRMT R206, R60, 0x5410, RZ ;  /* 0x000054103cce9816 */ /* 0x000fe200000000ff */
[----:B-1----:R-:W-:Y:S01]  /*8d80*/  IMAD.MOV.U32 R19, RZ, RZ, R222 ;  /* 0x000000ffff137224 */ /* 0x002fe200078e00de */
[----:B------:R-:W2:Y:S01]  /*8d90*/  LDL.LU R224, [R1+0x3a4] ;  /* 0x0003a40001e07983 */ /* 0x000ea20000300800 */
[----:B---3--:R-:W-:Y:S01]  /*8da0*/  IMAD.MOV.U32 R20, RZ, RZ, R200 ;  /* 0x000000ffff147224 */ /* 0x008fe200078e00c8 */
[----:B------:R-:W-:-:S02]  /*8db0*/  PRMT R200, R133, 0x5410, R220 ;  /* 0x0000541085c87816 */ /* 0x000fc400000000dc */
[----:B------:R-:W3:Y:S01]  /*8dc0*/  LDL.LU R223, [R1+0x3a0] ;  /* 0x0003a00001df7983 */ /* 0x000ee20000300800 */
[----:B------:R-:W-:Y:S01]  /*8dd0*/  @!P6 PRMT R133, R65, 0x5410, RZ ;  /* 0x000054104185e816 */ /* 0x000fe200000000ff */
[----:B------:R-:W-:Y:S01]  /*8de0*/  IMAD.MOV.U32 R65, RZ, RZ, R220 ;  /* 0x000000ffff417224 */ /* 0x000fe200078e00dc */
[----:B------:R-:W-:Y:S01]  /*8df0*/  @!P5 PRMT R65, R63, 0x5410, RZ ;  /* 0x000054103f41d816 */ /* 0x000fe200000000ff */
[----:B------:R-:W-:Y:S01]  /*8e00*/  IMAD.MOV.U32 R63, RZ, RZ, R9 ;  /* 0x000000ffff3f7224 */ /* 0x000fe200078e0009 */
[----:B------:R-:W-:Y:S01]  /*8e10*/  ISETP.LE.U32.AND P1, PT, R3, UR15, PT ;  /* 0x0000000f03007c0c */ /* 0x000fe2000bf23070 */
[----:B------:R1:W-:Y:S01]  /*8e20*/  MUFU.EX2 R9, R52 ;  /* 0x0000003400097308 */ /* 0x0003e20000000800 */
[----:B------:R-:W3:Y:S01]  /*8e30*/  LDL.LU R222, [R1+0x39c] ;  /* 0x00039c0001de7983 */ /* 0x000ee20000300800 */
[----:B------:R-:W-:Y:S01]  /*8e40*/  IMAD.MOV.U32 R60, RZ, RZ, R221 ;  /* 0x000000ffff3c7224 */ /* 0x000fe200078e00dd */
[----:B----4-:R-:W-:Y:S01]  /*8e50*/  F2FP.BF16.F32.PACK_AB R3, R10, R6 ;  /* 0x000000060a03723e */ /* 0x010fe200000010ff */
[----:B------:R-:W-:Y:S01]  /*8e60*/  FADD.FTZ R5, R8, R5 ;  /* 0x0000000508057221 */ /* 0x000fe20000010000 */
[----:B------:R-:W4:Y:S02]  /*8e70*/  LDL.LU R221, [R1+0x398] ;  /* 0x0003980001dd7983 */ /* 0x000f240000300800 */
[C---:B------:R-:W-:Y:S01]  /*8e80*/  PRMT R4, R3.reuse, 0x7610, R4 ;  /* 0x0000761003047816 */ /* 0x040fe20000000004 */
[----:B------:R1:W1:Y:S01]  /*8e90*/  MUFU.EX2 R8, R64 ;  /* 0x0000004000087308 */ /* 0x0002620000000800 */
[----:B------:R-:W4:Y:S01]  /*8ea0*/  LDL.LU R220, [R1+0x394] ;  /* 0x0003940001dc7983 */ /* 0x000f220000300800 */
[----:B------:R-:W-:Y:S01]  /*8eb0*/  PRMT R252, R3, 0x7632, R252 ;  /* 0x0000763203fc7816 */ /* 0x000fe200000000fc */
[----:B-1----:R-:W-:Y:S01]  /*8ec0*/  IMAD.MOV.U32 R52, RZ, RZ, R79 ;  /* 0x000000ffff347224 */ /* 0x002fe200078e004f */
[----:B------:R-:W-:-:S02]  /*8ed0*/  PRMT R79, R18, 0x5410, R176 ;  /* 0x00005410124f7816 */ /* 0x000fc400000000b0 */
[----:B------:R-:W-:Y:S01]  /*8ee0*/  @!P4 PRMT R18, R62, 0x5410, RZ ;  /* 0x000054103e12c816 */ /* 0x000fe200000000ff */
[----:B------:R-:W-:Y:S01]  /*8ef0*/  IMAD.MOV.U32 R62, RZ, RZ, R219 ;  /* 0x000000ffff3e7224 */ /* 0x000fe200078e00db */
[----:B------:R-:W-:Y:S01]  /*8f00*/  @!P3 PRMT R176, R61, 0x5410, RZ ;  /* 0x000054103db0b816 */ /* 0x000fe200000000ff */
[----:B------:R-:W4:Y:S01]  /*8f10*/  LDL.LU R219, [R1+0x390] ;  /* 0x0003900001db7983 */ /* 0x000f220000300800 */
[----:B------:R-:W-:Y:S01]  /*8f20*/  IMAD.MOV.U32 R61, RZ, RZ, R218 ;  /* 0x000000ffff3d7224 */ /* 0x000fe200078e00da */
[----:B------:R-:W-:Y:S01]  /*8f30*/  LOP3.LUT R3, R15, 0xff, RZ, 0xc0, !PT ;  /* 0x000000ff0f037812 */ /* 0x000fe200078ec0ff */
[----:B------:R-:W-:Y:S01]  /*8f40*/  IMAD.MOV.U32 R64, RZ, RZ, R216 ;  /* 0x000000ffff407224 */ /* 0x000fe200078e00d8 */
[----:B------:R-:W4:Y:S04]  /*8f50*/  LDL.LU R218, [R1+0x38c] ;  /* 0x00038c0001da7983 */ /* 0x000f280000300800 */
[----:B------:R-:W4:Y:S04]  /*8f60*/  LDL.LU R216, [R1+0x388] ;  /* 0x0003880001d87983 */ /* 0x000f280000300800 */
[----:B------:R-:W2:Y:S01]  /*8f70*/  LDL R15, [R1+0x40] ;  /* 0x00004000010f7983 */ /* 0x000ea20000100800 */
[----:B------:R-:W-:Y:S01]  /*8f80*/  @!P2 HFMA2.BF16_V2 R68, -RZ.H0_H0, RZ.H0_H0, -R4.H0_H0 ;  /* 0x200000ffff44a231 */ /* 0x000fe20000340904 */
[----:B------:R-:W-:Y:S01]  /*8f90*/  ISETP.LE.U32.AND P4, PT, R3, UR15, PT ;  /* 0x0000000f03007c0c */ /* 0x000fe2000bf83070 */
[----:B------:R-:W-:Y:S01]  /*8fa0*/  FADD.FTZ R3, R16, R7 ;  /* 0x0000000710037221 */ /* 0x000fe20000010000 */
[----:B------:R-:W-:Y:S01]  /*8fb0*/  IMAD.MOV.U32 R16, RZ, RZ, R79 ;  /* 0x000000ffff107224 */ /* 0x000fe200078e004f */
[----:B------:R-:W-:-:S02]  /*8fc0*/  PRMT R79, R4, 0x5410, R252 ;  /* 0x00005410044f7816 */ /* 0x000fc400000000fc */
[----:B------:R-:W-:Y:S02]  /*8fd0*/  @!P2 PRMT R4, R68, 0x5410, RZ ;  /* 0x000054104404a816 */ /* 0x000fe400000000ff */
[----:B------:R-:W-:-:S03]  /*8fe0*/  ISETP.LE.U32.AND P3, PT, R12, UR15, PT ;  /* 0x0000000f0c007c0c */ /* 0x000fc6000bf63070 */
[----:B------:R-:W-:Y:S02]  /*8ff0*/  IMAD.MOV.U32 R68, RZ, RZ, R4 ;  /* 0x000000ffff447224 */ /* 0x000fe400078e0004 */
[----:B------:R-:W-:Y:S01]  /*9000*/  FADD.FTZ R4, R17, R3 ;  /* 0x0000000311047221 */ /* 0x000fe20000010000 */
[----:B------:R-:W-:Y:S01]  /*9010*/  F2FP.BF16.F32.PACK_AB R3, R8, R9 ;  /* 0x000000090803723e */ /* 0x000fe200000010ff */
[----:B------:R-:W-:Y:S01]  /*9020*/  @!P1 HFMA2.BF16_V2 R66, -RZ.H0_H0, RZ.H0_H0, -R252.H0_H0 ;  /* 0x200000ffff429231 */ /* 0x000fe200003409fc */
[----:B------:R1:W1:Y:S02]  /*9030*/  MUFU.EX2 R7, R23 ;  /* 0x0000001700077308 */ /* 0x0002640000000800 */
[C---:B------:R-:W-:Y:S01]  /*9040*/  PRMT R250, R3.reuse, 0x7632, R250 ;  /* 0x0000763203fa7816 */ /* 0x040fe200000000fa */
[----:B------:R-:W-:Y:S01]  /*9050*/  UIADD3 UR27, UR6, 0x2, URZ ;  /* 0x00000002061b7890 */ /* 0x000fe2000fffe03f */
[----:B------:R-:W-:Y:S01]  /*9060*/  PRMT R251, R3, 0x7610, R251 ;  /* 0x0000761003fb7816 */ /* 0x000fe200000000fb */
[----:B------:R-:W-:Y:S01]  /*9070*/  FADD.FTZ R4, R6, R4 ;  /* 0x0000000406047221 */ /* 0x000fe20000010000 */
[----:B------:R-:W-:Y:S01]  /*9080*/  FADD.FTZ R3, R11, R5 ;  /* 0x000000050b037221 */ /* 0x000fe20000010000 */
[----:B------:R-:W-:Y:S01]  /*9090*/  @!P1 PRMT R252, R66, 0x5410, RZ ;  /* 0x0000541042fc9816 */ /* 0x000fe200000000ff */
[----:B------:R-:W-:Y:S01]  /*90a0*/  @!P3 HFMA2.BF16_V2 R67, -RZ.H0_H0, RZ.H0_H0, -R250.H0_H0 ;  /* 0x200000ffff43b231 */ /* 0x000fe200003409fa */
[----:B------:R-:W1:Y:S01]  /*90b0*/  MUFU.EX2 R6, R24 ;  /* 0x0000001800067308 */ /* 0x000e620000000800 */
[----:B------:R-:W-:Y:S01]  /*90c0*/  IMAD.MOV.U32 R66, RZ, RZ, R58 ;  /* 0x000000ffff427224 */ /* 0x000fe200078e003a */
[----:B------:R-:W-:Y:S01]  /*90d0*/  ULOP3.LUT UR27, UR27, UR31, URZ, 0x3c, !UPT ;  /* 0x0000001f1b1b7292 */ /* 0x000fe2000f8e3c3f */
[----:B------:R-:W-:-:S02]  /*90e0*/  IMAD.MOV.U32 R12, RZ, RZ, R191 ;  /* 0x000000ffff0c7224 */ /* 0x000fc400078e00bf */
[----:B------:R-:W-:Y:S01]  /*90f0*/  FADD.FTZ R3, R9, R3 ;  /* 0x0000000309037221 */ /* 0x000fe20000010000 */
[----:B------:R-:W-:Y:S02]  /*9100*/  IMAD.MOV.U32 R58, RZ, RZ, R54 ;  /* 0x000000ffff3a7224 */ /* 0x000fe400078e0036 */
[----:B------:R-:W-:Y:S02]  /*9110*/  @!P4 HFMA2.BF16_V2 R69, -RZ.H0_H0, RZ.H0_H0, -R251.H0_H0 ;  /* 0x200000ffff45c231 */ /* 0x000fe400003409fb */
[----:B------:R-:W-:Y:S01]  /*9120*/  IMAD.MOV.U32 R54, RZ, RZ, R210 ;  /* 0x000000ffff367224 */ /* 0x000fe200078e00d2 */
[----:B------:R-:W-:Y:S01]  /*9130*/  PRMT R210, R251, 0x5410, R250 ;  /* 0x00005410fbd27816 */ /* 0x000fe200000000fa */
[----:B------:R-:W-:Y:S01]  /*9140*/  FADD.FTZ R4, R10, R4 ;  /* 0x000000040a047221 */ /* 0x000fe20000010000 */
[----:B------:R-:W-:Y:S01]  /*9150*/  @!P3 PRMT R250, R67, 0x5410, RZ ;  /* 0x0000541043fab816 */ /* 0x000fe200000000ff */
[----:B------:R-:W-:Y:S02]  /*9160*/  IMAD.MOV.U32 R67, RZ, RZ, R12 ;  /* 0x000000ffff437224 */ /* 0x000fe400078e000c */
[----:B------:R-:W-:Y:S01]  /*9170*/  FADD.FTZ R12, R8, R3 ;  /* 0x00000003080c7221 */ /* 0x000fe20000010000 */
[----:B------:R-:W-:Y:S01]  /*9180*/  LOP3.LUT R3, R81, UR27, RZ, 0x3c, !PT ;  /* 0x0000001b51037c12 */ /* 0x000fe2000f8e3cff */
[----:B-1----:R-:W-:Y:S01]  /*9190*/  IMAD.MOV.U32 R23, RZ, RZ, R39 ;  /* 0x000000ffff177224 */ /* 0x002fe200078e0027 */
[----:B------:R-:W-:Y:S01]  /*91a0*/  @!P4 PRMT R251, R69, 0x5410, RZ ;  /* 0x0000541045fbc816 */ /* 0x000fe200000000ff */
[----:B------:R-:W-:-:S02]  /*91b0*/  IMAD.MOV.U32 R69, RZ, RZ, R16 ;  /* 0x000000ffff457224 */ /* 0x000fc400078e0010 */
[----:B------:R-:W-:Y:S01]  /*91c0*/  FADD.FTZ R4, R7, R4 ;  /* 0x0000000407047221 */ /* 0x000fe20000010000 */
[----:B------:R-:W-:Y:S01]  /*91d0*/  IMAD.MOV.U32 R16, RZ, RZ, R38 ;  /* 0x000000ffff107224 */ /* 0x000fe200078e0026 */
[----:B------:R-:W-:Y:S01]  /*91e0*/  F2FP.BF16.F32.PACK_AB R17, R6, R7 ;  /* 0x000000070611723e */ /* 0x000fe200000010ff */
[----:B------:R-:W-:Y:S01]  /*91f0*/  IMAD.WIDE.U32 R38, R3, -0x326172a9, RZ ;  /* 0xcd9e8d5703267825 */ /* 0x000fe200078e00ff */
[----:B------:R-:W-:Y:S01]  /*9200*/  UIADD3 UR23, UR6, 0x3, URZ ;  /* 0x0000000306177890 */ /* 0x000fe2000fffe03f */
[----:B------:R-:W-:Y:S01]  /*9210*/  MUFU.EX2 R163, R163 ;  /* 0x000000a300a37308 */ /* 0x000fe20000000800 */
[----:B------:R-:W-:Y:S01]  /*9220*/  PRMT R249, R17, 0x7610, R249 ;  /* 0x0000761011f97816 */ /* 0x000fe200000000f9 */
[----:B------:R-:W-:Y:S01]  /*9230*/  VIADD R217, R217, 0x4 ;  /* 0x00000004d9d97836 */ /* 0x000fe20000000000 */
[----:B------:R-:W-:Y:S01]  /*9240*/  PRMT R248, R17, 0x7632, R248 ;  /* 0x0000763211f87816 */ /* 0x000fe200000000f8 */
[----:B------:R-:W-:Y:S01]  /*9250*/  ULOP3.LUT UR23, UR23, UR31, URZ, 0x3c, !UPT ;  /* 0x0000001f17177292 */ /* 0x000fe2000f8e3c3f */
[----:B------:R1:W4:Y:S01]  /*9260*/  LDL.LU R191, [R1+0x384] ;  /* 0x0003840001bf7983 */ /* 0x0003220000300800 */
[----:B--2---:R-:W-:-:S02]  /*9270*/  IMAD.MOV.U32 R24, RZ, RZ, R15 ;  /* 0x000000ffff187224 */ /* 0x004fc400078e000f */
[----:B------:R-:W-:Y:S02]  /*9280*/  IMAD.MOV.U32 R15, RZ, RZ, R14 ;  /* 0x000000ffff0f7224 */ /* 0x000fe400078e000e */
        /* <DEDUP_REMOVED lines=20> */
[----:B------:R-:W-:Y:S01]  /*93d0*/  LOP3.LUT R6, R3, 0xffff, RZ, 0xc0, !PT ;  /* 0x0000ffff03067812 */ /* 0x000fe200078ec0ff */
[----:B------:R-:W-:Y:S01]  /*93e0*/  IMAD.MOV.U32 R11, RZ, RZ, R13 ;  /* 0x000000ffff0b7224 */ /* 0x000fe200078e000d */
[----:B------:R-:W-:Y:S02]  /*93f0*/  LOP3.LUT R13, R7, UR9, R8, 0x96, !PT ;  /* 0x00000009070d7c12 */ /* 0x000fe4000f8e9608 */
[----:B------:R-:W-:Y:S01]  /*9400*/  SHF.R.U32.HI R6, RZ, 0x8, R6 ;  /* 0x00000008ff067819 */ /* 0x000fe20000011606 */
[----:B------:R2:W-:Y:S03]  /*9410*/  MUFU.EX2 R7, R94 ;  /* 0x0000005e00077308 */ /* 0x0005e60000000800 */
[----:B------:R-:W-:Y:S01]  /*9420*/  LOP3.LUT R6, R6, 0xffff, RZ, 0xc0, !PT ;  /* 0x0000ffff06067812 */ /* 0x000fe200078ec0ff */
[----:B------:R-:W-:-:S03]  /*9430*/  IMAD.MOV.U32 R9, RZ, RZ, R15 ;  /* 0x000000ffff097224 */ /* 0x000fc600078e000f */
[----:B------:R-:W-:Y:S01]  /*9440*/  ISETP.LE.U32.AND P5, PT, R6, UR15, PT ;  /* 0x0000000f06007c0c */ /* 0x000fe2000bfa3070 */
[----:B------:R-:W1:Y:S01]  /*9450*/  MUFU.EX2 R15, R82 ;  /* 0x00000052000f7308 */ /* 0x000e620000000800 */
[----:B------:R-:W-:Y:S01]  /*9460*/  SHF.R.U32.HI R6, RZ, 0x10, R3 ;  /* 0x00000010ff067819 */ /* 0x000fe20000011603 */
[----:B--2---:R-:W-:-:S06]  /*9470*/  IMAD.MOV.U32 R94, RZ, RZ, R16 ;  /* 0x000000ffff5e7224 */ /* 0x004fcc00078e0010 */
[----:B------:R2:W3:Y:S01]  /*9480*/  MUFU.EX2 R16, R25 ;  /* 0x0000001900107308 */ /* 0x0004e20000000800 */
[----:B------:R-:W-:-:S04]  /*9490*/  SHF.R.U32.HI R3, RZ, 0x18, R3 ;  /* 0x00000018ff037819 */ /* 0x000fc80000011603 */
[----:B------:R-:W-:Y:S02]  /*94a0*/  ISETP.LE.U32.AND P3, PT, R3, UR15, PT ;  /* 0x0000000f03007c0c */ /* 0x000fe4000bf63070 */
[C---:B------:R-:W-:Y:S01]  /*94b0*/  LOP3.LUT R3, R4.reuse, 0xff, RZ, 0xc0, !PT ;  /* 0x000000ff04037812 */ /* 0x040fe200078ec0ff */
[----:B--2---:R-:W-:Y:S02]  /*94c0*/  IMAD.MOV.U32 R25, RZ, RZ, R11 ;  /* 0x000000ffff197224 */ /* 0x004fe400078e000b */
[----:B------:R2:W4:Y:S01]  /*94d0*/  MUFU.EX2 R11, R28 ;  /* 0x0000001c000b7308 */ /* 0x0005220000000800 */
[----:B------:R-:W-:Y:S02]  /*94e0*/  ISETP.LE.U32.AND P1, PT, R3, UR15, PT ;  /* 0x0000000f03007c0c */ /* 0x000fe4000bf23070 */
[----:B------:R-:W-:Y:S02]  /*94f0*/  SHF.R.U32.HI R3, RZ, 0x18, R4 ;  /* 0x00000018ff037819 */ /* 0x000fe40000011604 */
[----:B------:R-:W-:-:S02]  /*9500*/  LOP3.LUT R8, R4, 0xffff, RZ, 0xc0, !PT ;  /* 0x0000ffff04087812 */ /* 0x000fc400078ec0ff */
[----:B------:R-:W-:Y:S01]  /*9510*/  ISETP.LE.U32.AND P6, PT, R3, UR15, PT ;  /* 0x0000000f03007c0c */ /* 0x000fe2000bfc3070 */
[----:B-1----:R-:W-:Y:S01]  /*9520*/  FADD.FTZ R3, R15, R12 ;  /* 0x0000000c0f037221 */ /* 0x002fe20000010000 */
[----:B------:R-:W-:Y:S01]  /*9530*/  LOP3.LUT R6, R6, 0xff, RZ, 0xc0, !PT ;  /* 0x000000ff06067812 */ /* 0x000fe200078ec0ff */
[----:B--2---:R-:W-:Y:S01]  /*9540*/  IMAD.MOV.U32 R28, RZ, RZ, R9 ;  /* 0x000000ffff1c7224 */ /* 0x004fe200078e0009 */
[----:B------:R-:W-:Y:S01]  /*9550*/  SHF.R.U32.HI R9, RZ, 0x10, R4 ;  /* 0x00000010ff097819 */ /* 0x000fe20000011604 */
[----:B---3--:R-:W-:-:S04]  /*9560*/  FADD.FTZ R4, R16, R14 ;  /* 0x0000000e10047221 */ /* 0x008fc80000010000 */
[----:B----4-:R-:W-:Y:S01]  /*9570*/  FADD.FTZ R14, R11, R4 ;  /* 0x000000040b0e7221 */ /* 0x010fe20000010000 */
[----:B------:R-:W-:-:S04]  /*9580*/  IMAD.WIDE.U32 R4, R13, -0x2daee0ad, RZ ;  /* 0xd2511f530d047825 */ /* 0x000fc800078e00ff */
[C---:B------:R-:W-:Y:S01]  /*9590*/  FADD.FTZ R12, R7.reuse, R3 ;  /* 0x00000003070c7221 */ /* 0x040fe20000010000 */
[----:B------:R-:W-:Y:S02]  /*95a0*/  ISETP.LE.U32.AND P2, PT, R6, UR15, PT ;  /* 0x0000000f06007c0c */ /* 0x000fe4000bf43070 */
[----:B------:R-:W-:Y:S02]  /*95b0*/  F2FP.BF16.F32.PACK_AB R7, R7, R15 ;  /* 0x0000000f0707723e */ /* 0x000fe400000010ff */
[----:B------:R-:W-:Y:S02]  /*95c0*/  LOP3.LUT R3, R5, UR34, R10, 0x96, !PT ;  /* 0x0000002205037c12 */ /* 0x000fe4000f8e960a */
[C---:B------:R-:W-:Y:S02]  /*95d0*/  LOP3.LUT R6, R4.reuse, 0xff, RZ, 0xc0, !PT ;  /* 0x000000ff04067812 */ /* 0x040fe400078ec0ff */
[----:B------:R-:W-:Y:S02]  /*95e0*/  LOP3.LUT R13, R4, 0xffff, RZ, 0xc0, !PT ;  /* 0x0000ffff040d7812 */ /* 0x000fe400078ec0ff */
[----:B------:R-:W-:-:S02]  /*95f0*/  SHF.R.U32.HI R15, RZ, 0x10, R4 ;  /* 0x00000010ff0f7819 */ /* 0x000fc40000011604 */
[----:B------:R-:W-:Y:S02]  /*9600*/  SHF.R.U32.HI R10, RZ, 0x18, R4 ;  /* 0x00000018ff0a7819 */ /* 0x000fe40000011604 */
[----:B------:R-:W-:Y:S01]  /*9610*/  SHF.R.U32.HI R4, RZ, 0x8, R8 ;  /* 0x00000008ff047819 */ /* 0x000fe20000011608 */
[----:B------:R-:W-:Y:S01]  /*9620*/  @!P4 HFMA2.BF16_V2 R74, -RZ.H0_H0, RZ.H0_H0, -R249.H0_H0 ;  /* 0x200000ffff4ac231 */ /* 0x000fe200003409f9 */
[----:B------:R-:W-:Y:S01]  /*9630*/  PRMT R247, R7, 0x7632, R247 ;  /* 0x0000763207f77816 */ /* 0x000fe200000000f7 */
[----:B------:R-:W-:Y:S01]  /*9640*/  @!P5 HFMA2.BF16_V2 R76, -RZ.H0_H0, RZ.H0_H0, -R248.H0_H0 ;  /* 0x200000ffff4cd231 */ /* 0x000fe200003409f8 */
[----:B------:R-:W-:Y:S02]  /*9650*/  LOP3.LUT R4, R4, 0xffff, RZ, 0xc0, !PT ;  /* 0x0000ffff04047812 */ /* 0x000fe400078ec0ff */
[----:B------:R-:W-:Y:S01]  /*9660*/  PRMT R82, R249, 0x5410, R248 ;  /* 0x00005410f9527816 */ /* 0x000fe200000000f8 */
[----:B------:R-:W-:Y:S01]  /*9670*/  @!P3 HFMA2.BF16_V2 R75, -RZ.H0_H0, RZ.H0_H0, -R247.H0_H0 ;  /* 0x200000ffff4bb231 */ /* 0x000fe200003409f7 */
[----:B------:R-:W-:Y:S01]  /*9680*/  @!P4 PRMT R249, R74, 0x5410, RZ ;  /* 0x000054104af9c816 */ /* 0x000fe200000000ff */
[----:B------:R-:W-:Y:S01]  /*9690*/  IMAD.MOV.U32 R74, RZ, RZ, R28 ;  /* 0x000000ffff4a7224 */ /* 0x000fe200078e001c */
[----:B------:R-:W-:-:S02]  /*96a0*/  @!P5 PRMT R248, R76, 0x5410, RZ ;  /* 0x000054104cf8d816 */ /* 0x000fc400000000ff */
[----:B------:R-:W-:Y:S01]  /*96b0*/  PRMT R246, R7, 0x7610, R246 ;  /* 0x0000761007f67816 */ /* 0x000fe200000000f6 */
[----:B------:R-:W-:Y:S01]  /*96c0*/  IMAD.MOV.U32 R28, RZ, RZ, R25 ;  /* 0x000000ffff1c7224 */ /* 0x000fe200078e0019 */
[----:B------:R-:W-:Y:S01]  /*96d0*/  ISETP.LE.U32.AND P5, PT, R4, UR15, PT ;  /* 0x0000000f04007c0c */ /* 0x000fe2000bfa3070 */
[----:B------:R-:W-:Y:S01]  /*96e0*/  IMAD.MOV.U32 R25, RZ, RZ, R67 ;  /* 0x000000ffff197224 */ /* 0x000fe200078e0043 */
[----:B------:R-:W-:Y:S01]  /*96f0*/  LOP3.LUT R4, R9, 0xff, RZ, 0xc0, !PT ;  /* 0x000000ff09047812 */ /* 0x000fe200078ec0ff */
[----:B------:R-:W1:Y:S01]  /*9700*/  MUFU.EX2 R7, R109 ;  /* 0x0000006d00077308 */ /* 0x000e620000000800 */
[----:B------:R-:W-:Y:S02]  /*9710*/  PRMT R67, R246, 0x5410, R247 ;  /* 0x00005410f6437816 */ /* 0x000fe400000000f7 */
[----:B------:R-:W-:Y:S02]  /*9720*/  @!P3 PRMT R247, R75, 0x5410, RZ ;  /* 0x000054104bf7b816 */ /* 0x000fe400000000ff */
[----:B------:R-:W-:-:S02]  /*9730*/  ISETP.LE.U32.AND P3, PT, R4, UR15, PT ;  /* 0x0000000f04007c0c */ /* 0x000fc4000bf63070 */
[----:B------:R-:W-:Y:S01]  /*9740*/  LOP3.LUT R4, R3, 0xffff, RZ, 0xc0, !PT ;  /* 0x0000ffff03047812 */ /* 0x000fe200078ec0ff */
[----:B------:R-:W2:Y:S01]  /*9750*/  MUFU.EX2 R5, R118 ;  /* 0x0000007600057308 */ /* 0x000ea20000000800 */
[----:B------:R-:W-:Y:S02]  /*9760*/  @!P2 HFMA2.BF16_V2 R83, -RZ.H0_H0, RZ.H0_H0, -R246.H0_H0 ;  /* 0x200000ffff53a231 */ /* 0x000fe400003409f6 */
[----:B------:R-:W-:Y:S02]  /*9770*/  SHF.R.U32.HI R4, RZ, 0x8, R4 ;  /* 0x00000008ff047819 */ /* 0x000fe40000011604 */
[----:B------:R-:W-:Y:S02]  /*9780*/  F2FP.BF16.F32.PACK_AB R11, R11, R16 ;  /* 0x000000100b0b723e */ /* 0x000fe400000010ff */
[----:B------:R-:W-:Y:S02]  /*9790*/  LOP3.LUT R4, R4, 0xffff, RZ, 0xc0, !PT ;  /* 0x0000ffff04047812 */ /* 0x000fe400078ec0ff */
[----:B------:R-:W-:-:S02]  /*97a0*/  @!P2 PRMT R246, R83, 0x5410, RZ ;  /* 0x0000541053f6a816 */ /* 0x000fc400000000ff */
[----:B------:R-:W-:Y:S01]  /*97b0*/  ISETP.LE.U32.AND P2, PT, R4, UR15, PT ;  /* 0x0000000f04007c0c */ /* 0x000fe2000bf43070 */
[----:B-1----:R-:W-:Y:S01]  /*97c0*/  FADD.FTZ R4, R7, R12 ;  /* 0x0000000c07047221 */ /* 0x002fe20000010000 */
[----:B------:R-:W-:Y:S02]  /*97d0*/  PRMT R245, R11, 0x7610, R245 ;  /* 0x000076100bf57816 */ /* 0x000fe400000000f5 */
[----:B------:R-:W-:Y:S01]  /*97e0*/  ISETP.LE.U32.AND P4, PT, R6, UR15, PT ;  /* 0x0000000f06007c0c */ /* 0x000fe2000bf83070 */
[----:B--2---:R-:W-:Y:S02]  /*97f0*/  FADD.FTZ R6, R5, R4 ;  /* 0x0000000405067221 */ /* 0x004fe40000010000 */
[----:B------:R-:W-:Y:S01]  /*9800*/  @!P1 HFMA2.BF16_V2 R93, -RZ.H0_H0, RZ.H0_H0, -R245.H0_H0 ;  /* 0x200000ffff5d9231 */ /* 0x000fe200003409f5 */
[----:B------:R-:W-:Y:S02]  /*9810*/  PRMT R244, R11, 0x7632, R244 ;  /* 0x000076320bf47816 */ /* 0x000fe400000000f4 */
[----:B------:R-:W-:-:S02]  /*9820*/  F2FP.BF16.F32.PACK_AB R4, R5, R7 ;  /* 0x000000070504723e */ /* 0x000fc400000010ff */
[----:B------:R-:W-:Y:S01]  /*9830*/  LOP3.LUT R5, R3, 0xff, RZ, 0xc0, !PT ;  /* 0x000000ff03057812 */ /* 0x000fe200078ec0ff */
[----:B------:R-:W1:Y:S01]  /*9840*/  MUFU.EX2 R8, R29 ;  /* 0x0000001d00087308 */ /* 0x000e620000000800 */
[----:B------:R-:W-:Y:S02]  /*9850*/  PRMT R76, R245, 0x5410, R244 ;  /* 0x00005410f54c7816 */ /* 0x000fe400000000f4 */
[----:B------:R-:W-:Y:S02]  /*9860*/  @!P1 PRMT R245, R93, 0x5410, RZ ;  /* 0x000054105df59816 */ /* 0x000fe400000000ff */
[----:B------:R-:W-:-:S03]  /*9870*/  ISETP.LE.U32.AND P1, PT, R5, UR15, PT ;  /* 0x0000000f05007c0c */ /* 0x000fc6000bf23070 */
[----:B------:R-:W2:Y:S01]  /*9880*/  MUFU.EX2 R12, R30 ;  /* 0x0000001e000c7308 */ /* 0x000ea20000000800 */
[----:B------:R-:W-:-:S07]  /*9890*/  PRMT R243, R4, 0x7632, R243 ;  /* 0x0000763204f37816 */ /* 0x000fce00000000f3 */
[----:B------:R-:W3:Y:S01]  /*98a0*/  MUFU.EX2 R5, R120 ;  /* 0x0000007800057308 */ /* 0x000ee20000000800 */
[----:B------:R-:W-:-:S07]  /*98b0*/  PRMT R242, R4, 0x7610, R242 ;  /* 0x0000761004f27816 */ /* 0x000fce00000000f2 */
[----:B------:R-:W4:Y:S01]  /*98c0*/  MUFU.EX2 R9, R126 ;  /* 0x0000007e00097308 */ /* 0x000f220000000800 */
[----:B------:R-:W-:Y:S01]  /*98d0*/  @!P5 HFMA2.BF16_V2 R95, -RZ.H0_H0, RZ.H0_H0, -R244.H0_H0 ;  /* 0x200000ffff5fd231 */ /* 0x000fe200003409f4 */
[--C-:B------:R-:W-:Y:S02]  /*98e0*/  SHF.R.U32.HI R4, RZ, 0x18, R3.reuse ;  /* 0x00000018ff047819 */ /* 0x100fe40000011603 */
[----:B------:R-:W-:Y:S01]  /*98f0*/  SHF.R.U32.HI R3, RZ, 0x10, R3 ;  /* 0x00000010ff037819 */ /* 0x000fe20000011603 */
[----:B------:R-:W-:Y:S02]  /*9900*/  @!P6 HFMA2.BF16_V2 R96, -RZ.H0_H0, RZ.H0_H0, -R243.H0_H0 ;  /* 0x200000ffff60e231 */ /* 0x000fe400003409f3 */
[----:B------:R-:W-:Y:S01]  /*9910*/  IMAD.MOV.U32 R109, RZ, RZ, R25 ;  /* 0x000000ffff6d7224 */ /* 0x000fe200078e0019 */
[----:B------:R-:W-:Y:S01]  /*9920*/  @!P5 PRMT R244, R95, 0x5410, RZ ;  /* 0x000054105ff4d816 */ /* 0x000fe200000000ff */
[----:B------:R-:W-:Y:S01]  /*9930*/  IMAD.MOV.U32 R25, RZ, RZ, R59 ;  /* 0x000000ffff197224 */ /* 0x000fe200078e003b */
[----:B------:R-:W-:Y:S01]  /*9940*/  LOP3.LUT R3, R3, 0xff, RZ, 0xc0, !PT ;  /* 0x000000ff03037812 */ /* 0x000fe200078ec0ff */
[----:B-1----:R-:W-:Y:S01]  /*9950*/  FADD.FTZ R7, R8, R14 ;  /* 0x0000000e08077221 */ /* 0x002fe20000010000 */
[----:B------:R-:W-:Y:S01]  /*9960*/  ISETP.LE.U32.AND P5, PT, R4, UR15, PT ;  /* 0x0000000f04007c0c */ /* 0x000fe2000bfa3070 */
[----:B------:R-:W1:Y:S01]  /*9970*/  MUFU.EX2 R11, R130 ;  /* 0x00000082000b7308 */ /* 0x000e620000000800 */
[----:B------:R-:W-:-:S02]  /*9980*/  PRMT R59, R242, 0x5410, R243 ;  /* 0x00005410f23b7816 */ /* 0x000fc400000000f3 */
[----:B--2---:R-:W-:Y:S02]  /*9990*/  F2FP.BF16.F32.PACK_AB R4, R12, R8 ;  /* 0x000000080c04723e */ /* 0x004fe400000010ff */
[----:B------:R-:W-:Y:S01]  /*99a0*/  @!P6 PRMT R243, R96, 0x5410, RZ ;  /* 0x0000541060f3e816 */ /* 0x000fe200000000ff */
[----:B---3--:R-:W-:Y:S01]  /*99b0*/  FADD.FTZ R6, R5, R6 ;  /* 0x0000000605067221 */ /* 0x008fe20000010000 */
[----:B------:R-:W-:Y:S01]  /*99c0*/  ISETP.LE.U32.AND P6, PT, R3, UR15, PT ;  /* 0x0000000f03007c0c */ /* 0x000fe2000bfc3070 */
[----:B------:R-:W2:Y:S01]  /*99d0*/  MUFU.EX2 R8, R140 ;  /* 0x0000008c00087308 */ /* 0x000ea20000000800 */
[----:B----4-:R-:W-:Y:S02]  /*99e0*/  F2FP.BF16.F32.PACK_AB R3, R9, R5 ;  /* 0x000000050903723e */ /* 0x010fe400000010ff */
[----:B------:R-:W-:Y:S01]  /*99f0*/  SHF.R.U32.HI R5, RZ, 0x8, R13 ;  /* 0x00000008ff057819 */ /* 0x000fe2000001160d */
[----:B------:R-:W-:Y:S01]  /*9a00*/  @!P3 HFMA2.BF16_V2 R97, -RZ.H0_H0, RZ.H0_H0, -R242.H0_H0 ;  /* 0x200000ffff61b231 */ /* 0x000fe200003409f2 */
[C---:B------:R-:W-:Y:S01]  /*9a10*/  PRMT R239, R3.reuse, 0x7610, R239 ;  /* 0x0000761003ef7816 */ /* 0x040fe200000000ef */
[----:B------:R-:W-:Y:S01]  /*9a20*/  IMAD.MOV.U32 R93, RZ, RZ, R82 ;  /* 0x000000ffff5d7224 */ /* 0x000fe200078e0052 */
[----:B------:R-:W-:Y:S01]  /*9a30*/  PRMT R238, R3, 0x7632, R238 ;  /* 0x0000763203ee7816 */ /* 0x000fe200000000ee */
[----:B------:R-:W-:Y:S01]  /*9a40*/  IMAD.MOV.U32 R82, RZ, RZ, R60 ;  /* 0x000000ffff527224 */ /* 0x000fe200078e003c */
[----:B------:R-:W-:Y:S01]  /*9a50*/  LOP3.LUT R3, R5, 0xffff, RZ, 0xc0, !PT ;  /* 0x0000ffff05037812 */ /* 0x000fe200078ec0ff */
[----:B------:R-:W-:Y:S01]  /*9a60*/  IMAD.MOV.U32 R60, RZ, RZ, R19 ;  /* 0x000000ffff3c7224 */ /* 0x000fe200078e0013 */
[----:B------:R-:W-:Y:S01]  /*9a70*/  @!P3 PRMT R242, R97, 0x5410, RZ ;  /* 0x0000541061f2b816 */ /* 0x000fe200000000ff */
[----:B------:R-:W-:Y:S01]  /*9a80*/  MUFU.EX2 R14, R31 ;  /* 0x0000001f000e7308 */ /* 0x000fe20000000800 */
[----:B------:R-:W-:Y:S01]  /*9a90*/  ISETP.LE.U32.AND P3, PT, R3, UR15, PT ;  /* 0x0000000f03007c0c */ /* 0x000fe2000bf63070 */
[----:B------:R-:W-:Y:S01]  /*9aa0*/  FADD.FTZ R3, R9, R6 ;  /* 0x0000000609037221 */ /* 0x000fe20000010000 */
[----:B------:R-:W-:-:S05]  /*9ab0*/  PRMT R240, R4, 0x7632, R240 ;  /* 0x0000763204f07816 */ /* 0x000fca00000000f0 */
[----:B------:R3:W4:Y:S01]  /*9ac0*/  MUFU.EX2 R19, R32 ;  /* 0x0000002000137308 */ /* 0x0007220000000800 */
[----:B-1----:R-:W-:Y:S01]  /*9ad0*/  FADD.FTZ R5, R11, R3 ;  /* 0x000000030b057221 */ /* 0x002fe20000010000 */
[----:B--2---:R-:W-:Y:S01]  /*9ae0*/  F2FP.BF16.F32.PACK_AB R3, R8, R11 ;  /* 0x0000000b0803723e */ /* 0x004fe200000010ff */
[----:B------:R-:W-:Y:S01]  /*9af0*/  @!P2 HFMA2.BF16_V2 R99, -RZ.H0_H0, RZ.H0_H0, -R240.H0_H0 ;  /* 0x200000ffff63a231 */ /* 0x000fe200003409f0 */
[----:B------:R-:W-:Y:S01]  /*9b00*/  PRMT R241, R4, 0x7610, R241 ;  /* 0x0000761004f17816 */ /* 0x000fe200000000f1 */
[----:B------:R-:W-:Y:S01]  /*9b10*/  IMAD.MOV.U32 R83, RZ, RZ, R69 ;  /* 0x000000ffff537224 */ /* 0x000fe200078e0045 */
[C---:B------:R-:W-:Y:S02]  /*9b20*/  PRMT R235, R3.reuse, 0x7610, R235 ;  /* 0x0000761003eb7816 */ /* 0x040fe400000000eb */
[----:B------:R-:W-:Y:S01]  /*9b30*/  PRMT R234, R3, 0x7632, R234 ;  /* 0x0000763203ea7816 */ /* 0x000fe200000000ea */
[----:B------:R-:W-:Y:S01]  /*9b40*/  IMAD.MOV.U32 R69, RZ, RZ, R64 ;  /* 0x000000ffff457224 */ /* 0x000fe200078e0040 */
[----:B------:R-:W-:-:S02]  /*9b50*/  LOP3.LUT R4, R15, 0xff, RZ, 0xc0, !PT ;  /* 0x000000ff0f047812 */ /* 0x000fc400078ec0ff */
[----:B------:R-:W-:Y:S02]  /*9b60*/  LOP3.LUT R3, R81, UR23, RZ, 0x3c, !PT ;  /* 0x0000001751037c12 */ /* 0x000fe4000f8e3cff */
[----:B------:R-:W-:Y:S01]  /*9b70*/  PRMT R64, R241, 0x5410, R240 ;  /* 0x00005410f1407816 */ /* 0x000fe200000000f0 */
[----:B------:R-:W-:Y:S01]  /*9b80*/  IMAD.MOV.U32 R96, RZ, RZ, R33 ;  /* 0x000000ffff607224 */ /* 0x000fe200078e0021 */
[----:B------:R-:W-:Y:S01]  /*9b90*/  @!P2 PRMT R240, R99, 0x5410, RZ ;  /* 0x0000541063f0a816 */ /* 0x000fe200000000ff */
[----:B---3--:R-:W-:Y:S01]  /*9ba0*/  IMAD.WIDE.U32 R32, R3, -0x326172a9, RZ ;  /* 0xcd9e8d5703207825 */ /* 0x008fe200078e00ff */
[----:B------:R-:W-:Y:S02]  /*9bb0*/  ISETP.LE.U32.AND P2, PT, R4, UR15, PT ;  /* 0x0000000f04007c0c */ /* 0x000fe4000bf43070 */
[----:B----4-:R-:W-:-:S04]  /*9bc0*/  F2FP.BF16.F32.PACK_AB R4, R19, R14 ;  /* 0x0000000e1304723e */ /* 0x010fc800000010ff */
[C---:B------:R-:W-:Y:S02]  /*9bd0*/  PRMT R237, R4.reuse, 0x7610, R237 ;  /* 0x0000761004ed7816 */ /* 0x040fe400000000ed */
[----:B------:R-:W-:Y:S02]  /*9be0*/  PRMT R236, R4, 0x7632, R236 ;  /* 0x0000763204ec7816 */ /* 0x000fe400000000ec */
[----:B------:R-:W-:Y:S01]  /*9bf0*/  LOP3.LUT R4, R33, UR33, R154, 0x96, !PT ;  /* 0x0000002121047c12 */ /* 0x000fe2000f8e969a */
[----:B------:R-:W-:Y:S01]  /*9c00*/  FADD.FTZ R6, R12, R7 ;  /* 0x000000070c067221 */ /* 0x000fe20000010000 */
[----:B------:R-:W-:-:S03]  /*9c10*/  FADD.FTZ R12, R8, R5 ;  /* 0x00000005080c7221 */ /* 0x000fc60000010000 */
[----:B------:R-:W-:-:S04]  /*9c20*/  IMAD.WIDE.U32 R4, R4, -0x2daee0ad, RZ ;  /* 0xd2511f5304047825 */ /* 0x000fc800078e00ff */
[----:B------:R-:W-:Y:S01]  /*9c30*/  FADD.FTZ R14, R14, R6 ;  /* 0x000000060e0e7221 */ /* 0x000fe20000010000 */
[----:B------:R-:W-:Y:S02]  /*9c40*/  LOP3.LUT R8, R27, UR22, R32, 0x96, !PT ;  /* 0x000000161b087c12 */ /* 0x000fe4000f8e9620 */
[----:B------:R-:W-:-:S03]  /*9c50*/  LOP3.LUT R6, R5, UR19, R40, 0x96, !PT ;  /* 0x0000001305067c12 */ /* 0x000fc6000f8e9628 */
[----:B------:R-:W-:-:S04]  /*9c60*/  IMAD.WIDE.U32 R8, R8, -0x2daee0ad, RZ ;  /* 0xd2511f5308087825 */ /* 0x000fc800078e00ff */
[----:B------:R-:W-:Y:S01]  /*9c70*/  IMAD.WIDE.U32 R6, R6, -0x326172a9, RZ ;  /* 0xcd9e8d5706067825 */ /* 0x000fe200078e00ff */
[----:B------:R-:W-:-:S04]  /*9c80*/  LOP3.LUT R9, R9, UR12, R4, 0x96, !PT ;  /* 0x0000000c09097c12 */ /* 0x000fc8000f8e9604 */
[----:B------:R-:W-:-:S05]  /*9c90*/  LOP3.LUT R4, R7, UR13, R26, 0x96, !PT ;  /* 0x0000000d07047c12 */ /* 0x000fca000f8e961a */
[----:B------:R-:W-:-:S04]  /*9ca0*/  IMAD.WIDE.U32 R4, R4, -0x2daee0ad, RZ ;  /* 0xd2511f5304047825 */ /* 0x000fc800078e00ff */
[----:B------:R-:W-:Y:S01]  /*9cb0*/  @!P1 HFMA2.BF16_V2 R98, -RZ.H0_H0, RZ.H0_H0, -R241.H0_H0 ;  /* 0x200000ffff629231 */ /* 0x000fe200003409f1 */
[----:B------:R-:W-:Y:S01]  /*9cc0*/  LOP3.LUT R7, R5, UR10, R8, 0x96, !PT ;  /* 0x0000000a05077c12 */ /* 0x000fe2000f8e9608 */
[----:B------:R-:W-:-:S03]  /*9cd0*/  IMAD.WIDE.U32 R8, R9, -0x326172a9, RZ ;  /* 0xcd9e8d5709087825 */ /* 0x000fc600078e00ff */
[----:B------:R-:W-:Y:S02]  /*9ce0*/  @!P1 PRMT R241, R98, 0x5410, RZ ;  /* 0x0000541062f19816 */ /* 0x000fe400000000ff */
[----:B------:R-:W-:Y:S02]  /*9cf0*/  LOP3.LUT R6, R9, UR11, R6, 0x96, !PT ;  /* 0x0000000b09067c12 */ /* 0x000fe4000f8e9606 */
[----:B------:R-:W-:-:S03]  /*9d00*/  ISETP.LE.U32.AND P1, PT, R10, UR15, PT ;  /* 0x0000000f0a007c0c */ /* 0x000fc6000bf23070 */
[----:B------:R-:W-:-:S05]  /*9d10*/  IMAD.WIDE.U32 R10, R6, -0x2daee0ad, RZ ;  /* 0xd2511f53060a7825 */ /* 0x000fca00078e00ff */
[----:B------:R-:W-:Y:S01]  /*9d20*/  LOP3.LUT R4, R11, UR8, R4, 0x96, !PT ;  /* 0x000000080b047c12 */ /* 0x000fe2000f8e9604 */
[----:B------:R-:W-:-:S04]  /*9d30*/  IMAD.WIDE.U32 R6, R7, -0x326172a9, RZ ;  /* 0xcd9e8d5707067825 */ /* 0x000fc800078e00ff */
[----:B------:R-:W-:-:S04]  /*9d40*/  IMAD.WIDE.U32 R4, R4, -0x326172a9, RZ ;  /* 0xcd9e8d5704047825 */ /* 0x000fc800078e00ff */
[----:B------:R-:W-:Y:S01]  /*9d50*/  @!P4 HFMA2.BF16_V2 R105, -RZ.H0_H0, RZ.H0_H0, -R237.H0_H0 ;  /* 0x200000ffff69c231 */ /* 0x000fe200003409ed */
[----:B------:R-:W-:Y:S01]  /*9d60*/  LOP3.LUT R3, R5, UR35, R6, 0x96, !PT ;  /* 0x0000002305037c12 */ /* 0x000fe2000f8e9606 */
[----:B------:R-:W-:Y:S02]  /*9d70*/  IMAD.MOV.U32 R97, RZ, RZ, R69 ;  /* 0x000000ffff617224 */ /* 0x000fe400078e0045 */
[----:B------:R-:W-:Y:S01]  /*9d80*/  IMAD.MOV.U32 R69, RZ, RZ, R23 ;  /* 0x000000ffff457224 */ /* 0x000fe200078e0017 */
[----:B------:R-:W-:Y:S01]  /*9d90*/  LOP3.LUT R6, R3, 0xff, RZ, 0xc0, !PT ;  /* 0x000000ff03067812 */ /* 0x000fe200078ec0ff */
[----:B------:R-:W-:Y:S01]  /*9da0*/  IMAD.MOV.U32 R23, RZ, RZ, R58 ;  /* 0x000000ffff177224 */ /* 0x000fe200078e003a */
[----:B------:R-:W-:Y:S02]  /*9db0*/  PRMT R58, R237, 0x5410, R236 ;  /* 0x00005410ed3a7816 */ /* 0x000fe400000000ec */
[----:B------:R-:W-:Y:S02]  /*9dc0*/  @!P4 PRMT R237, R105, 0x5410, RZ ;  /* 0x0000541069edc816 */ /* 0x000fe400000000ff */
[----:B------:R-:W-:-:S02]  /*9dd0*/  ISETP.LE.U32.AND P4, PT, R6, UR15, PT ;  /* 0x0000000f06007c0c */ /* 0x000fc4000bf83070 */
[----:B------:R-:W-:Y:S01]  /*9de0*/  LOP3.LUT R6, R3, 0xffff, RZ, 0xc0, !PT ;  /* 0x0000ffff03067812 */ /* 0x000fe200078ec0ff */
[----:B------:R-:W-:-:S03]  /*9df0*/  @!P5 HFMA2.BF16_V2 R100, -RZ.H0_H0, RZ.H0_H0, -R238.H0_H0 ;  /* 0x200000ffff64d231 */ /* 0x000fc600003409ee */
[----:B------:R-:W-:Y:S01]  /*9e00*/  SHF.R.U32.HI R6, RZ, 0x8, R6 ;  /* 0x00000008ff067819 */ /* 0x000fe20000011606 */
[----:B------:R-:W-:Y:S02]  /*9e10*/  IMAD.MOV.U32 R75, RZ, RZ, R28 ;  /* 0x000000ffff4b7224 */ /* 0x000fe400078e001c */
[----:B------:R-:W-:Y:S01]  /*9e20*/  IMAD.MOV.U32 R28, RZ, RZ, R177 ;  /* 0x000000ffff1c7224 */ /* 0x000fe200078e00b1 */
[----:B------:R-:W-:Y:S01]  /*9e30*/  LOP3.LUT R6, R6, 0xffff, RZ, 0xc0, !PT ;  /* 0x0000ffff06067812 */ /* 0x000fe200078ec0ff */
[----:B------:R-:W-:Y:S01]  /*9e40*/  IMAD.MOV.U32 R27, RZ, RZ, R18 ;  /* 0x000000ffff1b7224 */ /* 0x000fe200078e0012 */
[----:B------:R-:W-:Y:S01]  /*9e50*/  PRMT R177, R239, 0x5410, R238 ;  /* 0x00005410efb17816 */ /* 0x000fe200000000ee */
[----:B------:R-:W-:Y:S01]  /*9e60*/  @!P1 HFMA2.BF16_V2 R101, -RZ.H0_H0, RZ.H0_H0, -R234.H0_H0 ;  /* 0x200000ffff659231 */ /* 0x000fe200003409ea */
[----:B------:R-:W-:Y:S01]  /*9e70*/  @!P5 PRMT R238, R100, 0x5410, RZ ;  /* 0x0000541064eed816 */ /* 0x000fe200000000ff */
[----:B------:R-:W1:Y:S01]  /*9e80*/  MUFU.EX2 R18, R141 ;  /* 0x0000008d00127308 */ /* 0x000e620000000800 */
[----:B------:R-:W-:Y:S01]  /*9e90*/  ISETP.LE.U32.AND P5, PT, R6, UR15, PT ;  /* 0x0000000f06007c0c */ /* 0x000fe2000bfa3070 */
[----:B------:R-:W-:Y:S01]  /*9ea0*/  IMAD.MOV.U32 R100, RZ, RZ, R82 ;  /* 0x000000ffff647224 */ /* 0x000fe200078e0052 */
[--C-:B------:R-:W-:Y:S01]  /*9eb0*/  SHF.R.U32.HI R6, RZ, 0x10, R3.reuse ;  /* 0x00000010ff067819 */ /* 0x100fe20000011603 */
[----:B------:R-:W-:Y:S01]  /*9ec0*/  IMAD.MOV.U32 R82, RZ, RZ, R24 ;  /* 0x000000ffff527224 */ /* 0x000fe200078e0018 */
[----:B------:R-:W-:Y:S01]  /*9ed0*/  SHF.R.U32.HI R3, RZ, 0x18, R3 ;  /* 0x00000018ff037819 */ /* 0x000fe20000011603 */
[----:B------:R-:W-:Y:S01]  /*9ee0*/  IMAD.MOV.U32 R24, RZ, RZ, R54 ;  /* 0x000000ffff187224 */ /* 0x000fe200078e0036 */
[----:B------:R-:W-:Y:S01]  /*9ef0*/  PRMT R54, R235, 0x5410, R234 ;  /* 0x00005410eb367816 */ /* 0x000fe200000000ea */
[----:B------:R-:W-:Y:S01]  /*9f00*/  MUFU.EX2 R17, R146 ;  /* 0x0000009200117308 */ /* 0x000fe20000000800 */
[----:B------:R-:W-:Y:S01]  /*9f10*/  @!P2 HFMA2.BF16_V2 R103, -RZ.H0_H0, RZ.H0_H0, -R235.H0_H0 ;  /* 0x200000ffff67a231 */ /* 0x000fe200003409eb */
[----:B------:R-:W-:-:S02]  /*9f20*/  @!P1 PRMT R234, R101, 0x5410, RZ ;  /* 0x0000541065ea9816 */ /* 0x000fc400000000ff */
[----:B------:R-:W-:-:S04]  /*9f30*/  ISETP.LE.U32.AND P1, PT, R3, UR15, PT ;  /* 0x0000000f03007c0c */ /* 0x000fc8000bf23070 */
[----:B------:R-:W2:Y:S01]  /*9f40*/  MUFU.EX2 R15, R36 ;  /* 0x00000024000f7308 */ /* 0x000ea20000000800 */
[----:B------:R-:W-:Y:S01]  /*9f50*/  LOP3.LUT R3, R4, 0xff, RZ, 0xc0, !PT ;  /* 0x000000ff04037812 */ /* 0x000fe200078ec0ff */
[----:B------:R-:W-:Y:S01]  /*9f60*/  @!P3 HFMA2.BF16_V2 R104, -RZ.H0_H0, RZ.H0_H0, -R236.H0_H0 ;  /* 0x200000ffff68b231 */ /* 0x000fe200003409ec */
[----:B------:R-:W-:-:S05]  /*9f70*/  @!P2 PRMT R235, R103, 0x5410, RZ ;  /* 0x0000541067eba816 */ /* 0x000fca00000000ff */
[----:B------:R-:W3:Y:S01]  /*9f80*/  MUFU.EX2 R16, R37 ;  /* 0x0000002500107308 */ /* 0x000ee20000000800 */
[----:B------:R-:W-:Y:S02]  /*9f90*/  ISETP.LE.U32.AND P2, PT, R3, UR15, PT ;  /* 0x0000000f03007c0c */ /* 0x000fe4000bf43070 */
[--C-:B------:R-:W-:Y:S02]  /*9fa0*/  SHF.R.U32.HI R3, RZ, 0x18, R4.reuse ;  /* 0x00000018ff037819 */ /* 0x100fe40000011604 */
[----:B------:R-:W-:Y:S02]  /*9fb0*/  @!P3 PRMT R236, R104, 0x5410, RZ ;  /* 0x0000541068ecb816 */ /* 0x000fe400000000ff */
[----:B------:R-:W-:Y:S02]  /*9fc0*/  LOP3.LUT R9, R4, 0xffff, RZ, 0xc0, !PT ;  /* 0x0000ffff04097812 */ /* 0x000fe400078ec0ff */
[----:B------:R-:W-:Y:S01]  /*9fd0*/  SHF.R.U32.HI R11, RZ, 0x10, R4 ;  /* 0x00000010ff0b7819 */ /* 0x000fe20000011604 */
[----:B------:R-:W-:Y:S01]  /*9fe0*/  FADD.FTZ R4, R19, R14 ;  /* 0x0000000e13047221 */ /* 0x000fe20000010000 */
[----:B------:R-:W-:Y:S01]  /*9ff0*/  ISETP.LE.U32.AND P3, PT, R3, UR15, PT ;  /* 0x0000000f03007c0c */ /* 0x000fe2000bf63070 */
[----:B-1----:R-:W-:Y:S01]  /*a000*/  FADD.FTZ R3, R18, R12 ;  /* 0x0000000c12037221 */ /* 0x002fe20000010000 */
[----:B------:R-:W-:Y:S01]  /*a010*/  LOP3.LUT R13, R7, UR9, R8, 0x96, !PT ;  /* 0x00000009070d7c12 */ /* 0x000fe2000f8e9608 */
[----:B------:R-:W-:-:S02]  /*a020*/  @!P6 HFMA2.BF16_V2 R102, -RZ.H0_H0, RZ.H0_H0, -R239.H0_H0 ;  /* 0x200000ffff66e231 */ /* 0x000fc400003409ef */
[----:B--2---:R-:W-:Y:S01]  /*a030*/  FADD.FTZ R8, R15, R4 ;  /* 0x000000040f087221 */ /* 0x004fe20000010000 */
[----:B------:R-:W-:Y:S01]  /*a040*/  FADD.FTZ R12, R17, R3 ;  /* 0x00000003110c7221 */ /* 0x000fe20000010000 */
[----:B---3--:R-:W-:Y:S01]  /*a050*/  F2FP.BF16.F32.PACK_AB R3, R16, R15 ;  /* 0x0000000f1003723e */ /* 0x008fe200000010ff */
[----:B------:R-:W-:Y:S01]  /*a060*/  IMAD.WIDE.U32 R4, R13, -0x2daee0ad, RZ ;  /* 0xd2511f530d047825 */ /* 0x000fe200078e00ff */
[----:B------:R-:W-:Y:S02]  /*a070*/  LOP3.LUT R6, R6, 0xff, RZ, 0xc0, !PT ;  /* 0x000000ff06067812 */ /* 0x000fe400078ec0ff */
[----:B------:R-:W-:Y:S02]  /*a080*/  @!P6 PRMT R239, R102, 0x5410, RZ ;  /* 0x0000541066efe816 */ /* 0x000fe400000000ff */
[C---:B------:R-:W-:Y:S02]  /*a090*/  PRMT R233, R3.reuse, 0x7610, R233 ;  /* 0x0000761003e97816 */ /* 0x040fe400000000e9 */
[----:B------:R-:W-:-:S02]  /*a0a0*/  PRMT R232, R3, 0x7632, R232 ;  /* 0x0000763203e87816 */ /* 0x000fc400000000e8 */
[----:B------:R-:W-:Y:S02]  /*a0b0*/  ISETP.LE.U32.AND P6, PT, R6, UR15, PT ;  /* 0x0000000f06007c0c */ /* 0x000fe4000bfc3070 */
[----:B------:R-:W-:Y:S02]  /*a0c0*/  LOP3.LUT R3, R5, UR34, R10, 0x96, !PT ;  /* 0x0000002205037c12 */ /* 0x000fe4000f8e960a */
[C---:B------:R-:W-:Y:S02]  /*a0d0*/  LOP3.LUT R6, R4.reuse, 0xff, RZ, 0xc0, !PT ;  /* 0x000000ff04067812 */ /* 0x040fe400078ec0ff */
[----:B------:R-:W-:Y:S02]  /*a0e0*/  LOP3.LUT R14, R4, 0xffff, RZ, 0xc0, !PT ;  /* 0x0000ffff040e7812 */ /* 0x000fe400078ec0ff */
[--C-:B------:R-:W-:Y:S02]  /*a0f0*/  SHF.R.U32.HI R13, RZ, 0x10, R4.reuse ;  /* 0x00000010ff0d7819 */ /* 0x100fe40000011604 */
[----:B------:R-:W-:Y:S01]  /*a100*/  SHF.R.U32.HI R10, RZ, 0x18, R4 ;  /* 0x00000018ff0a7819 */ /* 0x000fe20000011604 */
[----:B------:R-:W-:Y:S01]  /*a110*/  MUFU.EX2 R15, R43 ;  /* 0x0000002b000f7308 */ /* 0x000fe20000000800 */
[----:B------:R-:W-:-:S02]  /*a120*/  SHF.R.U32.HI R4, RZ, 0x8, R9 ;  /* 0x00000008ff047819 */ /* 0x000fc40000011609 */
[----:B------:R-:W-:-:S05]  /*a130*/  F2FP.BF16.F32.PACK_AB R7, R17, R18 ;  /* 0x000000121107723e */ /* 0x000fca00000010ff */
[----:B------:R-:W1:Y:S01]  /*a140*/  MUFU.EX2 R9, R42 ;  /* 0x0000002a00097308 */ /* 0x000e620000000800 */
[----:B------:R-:W-:Y:S01]  /*a150*/  @!P5 HFMA2.BF16_V2 R108, -RZ.H0_H0, RZ.H0_H0, -R232.H0_H0 ;  /* 0x200000ffff6cd231 */ /* 0x000fe200003409e8 */
[----:B------:R-:W-:Y:S02]  /*a160*/  PRMT R231, R7, 0x7632, R231 ;  /* 0x0000763207e77816 */ /* 0x000fe400000000e7 */
[----:B------:R-:W-:Y:S01]  /*a170*/  LOP3.LUT R4, R4, 0xffff, RZ, 0xc0, !PT ;  /* 0x0000ffff04047812 */ /* 0x000fe200078ec0ff */
[----:B------:R-:W-:Y:S01]  /*a180*/  IMAD.MOV.U32 R99, RZ, RZ, R52 ;  /* 0x000000ffff637224 */ /* 0x000fe200078e0034 */
[----:B------:R-:W-:Y:S01]  /*a190*/  PRMT R104, R233, 0x5410, R232 ;  /* 0x00005410e9687816 */ /* 0x000fe200000000e8 */
[----:B------:R-:W-:Y:S01]  /*a1a0*/  @!P1 HFMA2.BF16_V2 R107, -RZ.H0_H0, RZ.H0_H0, -R231.H0_H0 ;  /* 0x200000ffff6b9231 */ /* 0x000fe200003409e7 */
[----:B------:R-:W-:Y:S01]  /*a1b0*/  @!P5 PRMT R232, R108, 0x5410, RZ ;  /* 0x000054106ce8d816 */ /* 0x000fe200000000ff */
[----:B------:R-:W-:Y:S01]  /*a1c0*/  IMAD.MOV.U32 R52, RZ, RZ, R22 ;  /* 0x000000ffff347224 */ /* 0x000fe200078e0016 */
[----:B------:R-:W-:Y:S01]  /*a1d0*/  PRMT R230, R7, 0x7610, R230 ;  /* 0x0000761007e67816 */ /* 0x000fe200000000e6 */
[----:B------:R-:W-:Y:S01]  /*a1e0*/  MUFU.EX2 R22, R152 ;  /* 0x0000009800167308 */ /* 0x000fe20000000800 */
[----:B------:R-:W-:-:S02]  /*a1f0*/  ISETP.LE.U32.AND P5, PT, R4, UR15, PT ;  /* 0x0000000f04007c0c */ /* 0x000fc4000bfa3070 */
[----:B------:R-:W-:Y:S02]  /*a200*/  LOP3.LUT R4, R11, 0xff, RZ, 0xc0, !PT ;  /* 0x000000ff0b047812 */ /* 0x000fe400078ec0ff */
[----:B------:R-:W-:-:S03]  /*a210*/  PRMT R105, R230, 0x5410, R231 ;  /* 0x00005410e6697816 */ /* 0x000fc600000000e7 */
[----:B------:R-:W2:Y:S01]  /*a220*/  MUFU.EX2 R30, R155 ;  /* 0x0000009b001e7308 */ /* 0x000ea20000000800 */
[----:B------:R-:W-:Y:S02]  /*a230*/  @!P1 PRMT R231, R107, 0x5410, RZ ;  /* 0x000054106be79816 */ /* 0x000fe400000000ff */
[----:B-1----:R-:W-:Y:S02]  /*a240*/  F2FP.BF16.F32.PACK_AB R5, R15, R9 ;  /* 0x000000090f05723e */ /* 0x002fe400000010ff */
[----:B------:R-:W-:Y:S02]  /*a250*/  ISETP.LE.U32.AND P1, PT, R4, UR15, PT ;  /* 0x0000000f04007c0c */ /* 0x000fe4000bf23070 */
[----:B------:R-:W-:Y:S01]  /*a260*/  SHF.R.U32.HI R4, RZ, 0x10, R3 ;  /* 0x00000010ff047819 */ /* 0x000fe20000011603 */
[----:B------:R-:W-:Y:S01]  /*a270*/  @!P6 HFMA2.BF16_V2 R110, -RZ.H0_H0, RZ.H0_H0, -R230.H0_H0 ;  /* 0x200000ffff6ee231 */ /* 0x000fe200003409e6 */
[----:B------:R-:W-:Y:S01]  /*a280*/  PRMT R229, R5, 0x7610, R229 ;  /* 0x0000761005e57816 */ /* 0x000fe200000000e5 */
[----:B------:R-:W-:Y:S01]  /*a290*/  @!P4 HFMA2.BF16_V2 R106, -RZ.H0_H0, RZ.H0_H0, -R233.H0_H0 ;  /* 0x200000ffff6ac231 */ /* 0x000fe200003409e9 */
[----:B------:R-:W-:-:S02]  /*a2a0*/  LOP3.LUT R4, R4, 0xff, RZ, 0xc0, !PT ;  /* 0x000000ff04047812 */ /* 0x000fc400078ec0ff */
[----:B------:R-:W-:Y:S01]  /*a2b0*/  @!P6 PRMT R230, R110, 0x5410, RZ ;  /* 0x000054106ee6e816 */ /* 0x000fe200000000ff */
[----:B------:R-:W-:Y:S01]  /*a2c0*/  @!P2 HFMA2.BF16_V2 R111, -RZ.H0_H0, RZ.H0_H0, -R229.H0_H0 ;  /* 0x200000ffff6fa231 */ /* 0x000fe200003409e5 */
[----:B------:R-:W-:Y:S02]  /*a2d0*/  PRMT R228, R5, 0x7632, R228 ;  /* 0x0000763205e47816 */ /* 0x000fe400000000e4 */
[----:B------:R-:W-:Y:S02]  /*a2e0*/  @!P4 PRMT R233, R106, 0x5410, RZ ;  /* 0x000054106ae9c816 */ /* 0x000fe400000000ff */
[----:B------:R-:W-:Y:S01]  /*a2f0*/  ISETP.LE.U32.AND P6, PT, R4, UR15, PT ;  /* 0x0000000f04007c0c */ /* 0x000fe2000bfc3070 */
[----:B------:R-:W-:Y:S01]  /*a300*/  IMAD.MOV.U32 R98, RZ, RZ, R2 ;  /* 0x000000ffff627224 */ /* 0x000fe200078e0002 */
[----:B------:R-:W-:Y:S01]  /*a310*/  ISETP.LE.U32.AND P4, PT, R6, UR15, PT ;  /* 0x0000000f06007c0c */ /* 0x000fe2000bf83070 */
[----:B------:R-:W-:Y:S01]  /*a320*/  FADD.FTZ R6, R16, R8 ;  /* 0x0000000810067221 */ /* 0x000fe20000010000 */
[----:B------:R-:W-:Y:S01]  /*a330*/  LOP3.LUT R4, R3, 0xff, RZ, 0xc0, !PT ;  /* 0x000000ff03047812 */ /* 0x000fe200078ec0ff */
[----:B------:R-:W-:Y:S01]  /*a340*/  MUFU.EX2 R8, R73 ;  /* 0x0000004900087308 */ /* 0x000fe20000000800 */
[----:B------:R-:W-:-:S02]  /*a350*/  PRMT R106, R229, 0x5410, R228 ;  /* 0x00005410e56a7816 */ /* 0x000fc400000000e4 */
[----:B------:R-:W-:Y:S02]  /*a360*/  @!P2 PRMT R229, R111, 0x5410, RZ ;  /* 0x000054106fe5a816 */ /* 0x000fe400000000ff */
[----:B--2---:R-:W-:-:S03]  /*a370*/  F2FP.BF16.F32.PACK_AB R5, R30, R22 ;  /* 0x000000161e05723e */ /* 0x004fc600000010ff */
[----:B------:R-:W1:Y:S01]  /*a380*/  MUFU.EX2 R2, R71 ;  /* 0x0000004700027308 */ /* 0x000e620000000800 */
[----:B------:R-:W-:Y:S02]  /*a390*/  ISETP.LE.U32.AND P2, PT, R4, UR15, PT ;  /* 0x0000000f04007c0c */ /* 0x000fe4000bf43070 */
[----:B------:R-:W-:Y:S02]  /*a3a0*/  SHF.R.U32.HI R4, RZ, 0x18, R3 ;  /* 0x00000018ff047819 */ /* 0x000fe40000011603 */
[----:B------:R-:W-:Y:S02]  /*a3b0*/  LOP3.LUT R3, R3, 0xffff, RZ, 0xc0, !PT ;  /* 0x0000ffff03037812 */ /* 0x000fe400078ec0ff */
[C---:B------:R-:W-:Y:S02]  /*a3c0*/  PRMT R226, R5.reuse, 0x7632, R226 ;  /* 0x0000763205e27816 */ /* 0x040fe400000000e2 */
[----:B------:R-:W-:Y:S02]  /*a3d0*/  SHF.R.U32.HI R3, RZ, 0x8, R3 ;  /* 0x00000008ff037819 */ /* 0x000fe40000011603 */
[----:B------:R-:W-:Y:S01]  /*a3e0*/  PRMT R227, R5, 0x7610, R227 ;  /* 0x0000761005e37816 */ /* 0x000fe200000000e3 */
[----:B------:R-:W-:Y:S01]  /*a3f0*/  @!P3 HFMA2.BF16_V2 R114, -RZ.H0_H0, RZ.H0_H0, -R226.H0_H0 ;  /* 0x200000ffff72b231 */ /* 0x000fe200003409e2 */
[----:B------:R-:W-:-:S02]  /*a400*/  LOP3.LUT R3, R3, 0xffff, RZ, 0xc0, !PT ;  /* 0x0000ffff03037812 */ /* 0x000fc400078ec0ff */
[----:B------:R-:W-:Y:S02]  /*a410*/  PRMT R107, R227, 0x5410, R226 ;  /* 0x00005410e36b7816 */ /* 0x000fe400000000e2 */
[----:B------:R-:W-:Y:S02]  /*a420*/  @!P3 PRMT R226, R114, 0x5410, RZ ;  /* 0x0000541072e2b816 */ /* 0x000fe400000000ff */
[----:B------:R-:W-:Y:S02]  /*a430*/  ISETP.LE.U32.AND P3, PT, R3, UR15, PT ;  /* 0x0000000f03007c0c */ /* 0x000fe4000bf63070 */
[----:B-1----:R-:W-:Y:S01]  /*a440*/  F2FP.BF16.F32.PACK_AB R3, R2, R8 ;  /* 0x000000080203723e */ /* 0x002fe200000010ff */
[----:B------:R-:W1:Y:S03]  /*a450*/  MUFU.EX2 R171, R171 ;  /* 0x000000ab00ab7308 */ /* 0x000e660000000800 */
[C---:B------:R-:W-:Y:S01]  /*a460*/  PRMT R225, R3.reuse, 0x7610, R225 ;  /* 0x0000761003e17816 */ /* 0x040fe200000000e1 */
[----:B------:R-:W-:Y:S01]  /*a470*/  IMAD.MOV.U32 R140, RZ, RZ, R66 ;  /* 0x000000ffff8c7224 */ /* 0x000fe200078e0042 */
[----:B------:R-:W-:Y:S01]  /*a480*/  PRMT R224, R3, 0x7632, R224 ;  /* 0x0000763203e07816 */ /* 0x000fe200000000e0 */
[----:B------:R-:W-:-:S02]  /*a490*/  IMAD.MOV.U32 R66, RZ, RZ, R68 ;  /* 0x000000ffff427224 */ /* 0x000fc400078e0044 */
[----:B------:R-:W-:Y:S02]  /*a4a0*/  @!P2 HFMA2.BF16_V2 R115, -RZ.H0_H0, RZ.H0_H0, -R225.H0_H0 ;  /* 0x200000ffff73a231 */ /* 0x000fe400003409e1 */
[----:B------:R-:W-:Y:S01]  /*a4b0*/  IMAD.MOV.U32 R146, RZ, RZ, R23 ;  /* 0x000000ffff927224 */ /* 0x000fe200078e0017 */
[----:B------:R-:W-:Y:S01]  /*a4c0*/  LOP3.LUT R3, R13, 0xff, RZ, 0xc0, !PT ;  /* 0x000000ff0d037812 */ /* 0x000fe200078ec0ff */
[----:B------:R-:W-:Y:S01]  /*a4d0*/  IMAD.MOV.U32 R68, RZ, RZ, R20 ;  /* 0x000000ffff447224 */ /* 0x000fe200078e0014 */
[----:B------:R-:W-:Y:S01]  /*a4e0*/  MUFU.EX2 R23, R164 ;  /* 0x000000a400177308 */ /* 0x000fe20000000800 */
[----:B------:R-:W-:Y:S02]  /*a4f0*/  IMAD.MOV.U32 R108, RZ, RZ, R163 ;  /* 0x000000ffff6c7224 */ /* 0x000fe400078e00a3 */
[----:B------:R-:W-:Y:S02]  /*a500*/  IMAD.MOV.U32 R103, RZ, RZ, R82 ;  /* 0x000000ffff677224 */ /* 0x000fe400078e0052 */
[----:B------:R-:W-:-:S02]  /*a510*/  IMAD.MOV.U32 R101, RZ, RZ, R69 ;  /* 0x000000ffff657224 */ /* 0x000fc400078e0045 */
[----:B------:R-:W-:Y:S01]  /*a520*/  IMAD.MOV.U32 R163, RZ, RZ, R100 ;  /* 0x000000ffffa37224 */ /* 0x000fe200078e0064 */
[----:B------:R2:W3:Y:S01]  /*a530*/  MUFU.EX2 R20, R149 ;  /* 0x0000009500147308 */ /* 0x0004e20000000800 */
[----:B------:R-:W-:Y:S01]  /*a540*/  IMAD.MOV.U32 R69, RZ, RZ, R63 ;  /* 0x000000ffff457224 */ /* 0x000fe200078e003f */
[----:B------:R-:W-:Y:S01]  /*a550*/  PRMT R100, R225, 0x5410, R224 ;  /* 0x00005410e1647816 */ /* 0x000fe200000000e0 */
[----:B------:R-:W-:Y:S01]  /*a560*/  IMAD.MOV.U32 R63, RZ, RZ, R21 ;  /* 0x000000ffff3f7224 */ /* 0x000fe200078e0015 */
[----:B------:R-:W-:Y:S01]  /*a570*/  @!P2 PRMT R225, R115, 0x5410, RZ ;  /* 0x0000541073e1a816 */ /* 0x000fe200000000ff */
[----:B------:R-:W-:-:S03]  /*a580*/  @!P1 HFMA2.BF16_V2 R113, -RZ.H0_H0, RZ.H0_H0, -R227.H0_H0 ;  /* 0x200000ffff719231 */ /* 0x000fc600003409e3 */
[----:B------:R-:W4:Y:S01]  /*a590*/  MUFU.EX2 R26, R159 ;  /* 0x0000009f001a7308 */ /* 0x000f220000000800 */
[----:B------:R-:W-:Y:S02]  /*a5a0*/  ISETP.LE.U32.AND P2, PT, R3, UR15, PT ;  /* 0x0000000f03007c0c */ /* 0x000fe4000bf43070 */
[----:B------:R-:W-:-:S05]  /*a5b0*/  SHF.R.U32.HI R3, RZ, 0x8, R14 ;  /* 0x00000008ff037819 */ /* 0x000fca000001160e */
[----:B------:R-:W4:Y:S01]  /*a5c0*/  MUFU.EX2 R82, R172 ;  /* 0x000000ac00527308 */ /* 0x000f220000000800 */
[----:B--2---:R-:W-:Y:S02]  /*a5d0*/  IMAD.MOV.U32 R149, RZ, RZ, R109 ;  /* 0x000000ffff957224 */ /* 0x004fe400078e006d */
[----:B------:R-:W-:Y:S02]  /*a5e0*/  @!P3 HFMA2.BF16_V2 R116, -RZ.H0_H0, RZ.H0_H0, -R224.H0_H0 ;  /* 0x200000ffff74b231 */ /* 0x000fe400003409e0 */
[----:B------:R-:W-:-:S03]  /*a5f0*/  IMAD.MOV.U32 R109, RZ, RZ, R75 ;  /* 0x000000ffff6d7224 */ /* 0x000fc600078e004b */
[----:B------:R-:W2:Y:S01]  /*a600*/  MUFU.EX2 R21, R160 ;  /* 0x000000a000157308 */ /* 0x000ea20000000800 */
[----:B------:R-:W-:Y:S01]  /*a610*/  @!P5 HFMA2.BF16_V2 R112, -RZ.H0_H0, RZ.H0_H0, -R228.H0_H0 ;  /* 0x200000ffff70d231 */ /* 0x000fe200003409e4 */
[----:B------:R-:W-:Y:S01]  /*a620*/  @!P1 PRMT R227, R113, 0x5410, RZ ;  /* 0x0000541071e39816 */ /* 0x000fe200000000ff */
[----:B------:R-:W-:Y:S01]  /*a630*/  IMAD.MOV.U32 R75, RZ, RZ, R62 ;  /* 0x000000ffff4b7224 */ /* 0x000fe200078e003e */
[----:B------:R-:W-:Y:S01]  /*a640*/  LOP3.LUT R3, R3, 0xffff, RZ, 0xc0, !PT ;  /* 0x0000ffff03037812 */ /* 0x000fe200078ec0ff */
[----:B------:R-:W-:Y:S01]  /*a650*/  FADD.FTZ R7, R22, R12 ;  /* 0x0000000c16077221 */ /* 0x000fe20000010000 */
[----:B-1----:R-:W-:Y:S02]  /*a660*/  IMAD.MOV.U32 R113, RZ, RZ, R171 ;  /* 0x000000ffff717224 */ /* 0x002fe400078e00ab */
[----:B------:R-:W1:Y:S01]  /*a670*/  MUFU.EX2 R19, R173 ;  /* 0x000000ad00137308 */ /* 0x000e620000000800 */
[----:B------:R-:W-:Y:S02]  /*a680*/  IMAD.MOV.U32 R62, RZ, RZ, R207 ;  /* 0x000000ffff3e7224 */ /* 0x000fe400078e00cf */
[----:B------:R-:W-:Y:S01]  /*a690*/  FADD.FTZ R6, R9, R6 ;  /* 0x0000000609067221 */ /* 0x000fe20000010000 */
[----:B------:R-:W-:Y:S01]  /*a6a0*/  IMAD.MOV.U32 R141, RZ, RZ, R24 ;  /* 0x000000ffff8d7224 */ /* 0x000fe200078e0018 */
[----:B------:R-:W-:-:S02]  /*a6b0*/  @!P3 PRMT R224, R116, 0x5410, RZ ;  /* 0x0000541074e0b816 */ /* 0x000fc400000000ff */
[----:B------:R-:W-:Y:S01]  /*a6c0*/  ISETP.LE.U32.AND P3, PT, R3, UR15, PT ;  /* 0x0000000f03007c0c */ /* 0x000fe2000bf63070 */
[----:B------:R-:W-:Y:S01]  /*a6d0*/  MUFU.EX2 R207, R45 ;  /* 0x0000002d00cf7308 */ /* 0x000fe20000000800 */
[----:B------:R-:W-:Y:S01]  /*a6e0*/  @!P5 PRMT R228, R112, 0x5410, RZ ;  /* 0x0000541070e4d816 */ /* 0x000fe200000000ff */
[----:B------:R-:W-:Y:S01]  /*a6f0*/  FADD.FTZ R3, R30, R7 ;  /* 0x000000071e037221 */ /* 0x000fe20000010000 */
[----:B------:R-:W-:-:S05]  /*a700*/  ISETP.LE.U32.AND P5, PT, R4, UR15, PT ;  /* 0x0000000f04007c0c */ /* 0x000fca000bfa3070 */
[----:B------:R-:W1:Y:S01]  /*a710*/  MUFU.EX2 R171, R44 ;  /* 0x0000002c00ab7308 */ /* 0x000e620000000800 */
[----:B------:R-:W-:Y:S01]  /*a720*/  ISETP.LE.U32.AND P1, PT, R10, UR15, PT ;  /* 0x0000000f0a007c0c */ /* 0x000fe2000bf23070 */
[----:B------:R-:W-:Y:S01]  /*a730*/  FADD.FTZ R4, R15, R6 ;  /* 0x000000060f047221 */ /* 0x000fe20000010000 */
[----:B------:R-:W-:-:S05]  /*a740*/  IMAD.MOV.U32 R111, RZ, RZ, R51 ;  /* 0x000000ffff6f7224 */ /* 0x000fca00078e0033 */
[----:B------:R-:W1:Y:S01]  /*a750*/  MUFU.EX2 R24, R178 ;  /* 0x000000b200187308 */ /* 0x000e620000000800 */
[----:B---3--:R-:W-:Y:S01]  /*a760*/  FADD.FTZ R5, R23, R20 ;  /* 0x0000001417057221 */ /* 0x008fe20000010000 */
[----:B----4-:R-:W-:Y:S01]  /*a770*/  FADD.FTZ R51, R26, R3 ;  /* 0x000000031a337221 */ /* 0x010fe20000010000 */
[----:B------:R-:W-:-:S05]  /*a780*/  F2FP.BF16.F32.PACK_AB R3, R82, R26 ;  /* 0x0000001a5203723e */ /* 0x000fca00000010ff */
[----:B------:R-:W3:Y:S01]  /*a790*/  MUFU.EX2 R17, R179 ;  /* 0x000000b300117308 */ /* 0x000ee20000000800 */
[----:B--2---:R-:W-:Y:S01]  /*a7a0*/  FADD.FTZ R5, R21, R5 ;  /* 0x0000000515057221 */ /* 0x004fe20000010000 */
[----:B------:R-:W-:-:S06]  /*a7b0*/  PRMT R223, R3, 0x7610, R223 ;  /* 0x0000761003df7816 */ /* 0x000fcc00000000df */
[----:B------:R-:W-:Y:S01]  /*a7c0*/  MUFU.EX2 R15, R122 ;  /* 0x0000007a000f7308 */ /* 0x000fe20000000800 */
[----:B------:R-:W-:-:S07]  /*a7d0*/  PRMT R222, R3, 0x7632, R222 ;  /* 0x0000763203de7816 */ /* 0x000fce00000000de */
[----:B------:R-:W2:Y:S01]  /*a7e0*/  MUFU.EX2 R10, R124 ;  /* 0x0000007c000a7308 */ /* 0x000ea20000000800 */
[----:B------:R-:W-:Y:S01]  /*a7f0*/  F2FP.BF16.F32.PACK_AB R3, R108, R113 ;  /* 0x000000716c03723e */ /* 0x000fe200000010ff */
[----:B-1----:R-:W-:-:S06]  /*a800*/  FADD.FTZ R5, R19, R5 ;  /* 0x0000000513057221 */ /* 0x002fcc0000010000 */
[----:B------:R-:W1:Y:S01]  /*a810*/  MUFU.EX2 R11, R136 ;  /* 0x00000088000b7308 */ /* 0x000e620000000800 */
[----:B------:R-:W-:Y:S01]  /*a820*/  FADD.FTZ R160, R8, R4 ;  /* 0x0000000408a07221 */ /* 0x000fe20000010000 */
[----:B------:R-:W-:Y:S02]  /*a830*/  F2FP.BF16.F32.PACK_AB R4, R171, R207 ;  /* 0x000000cfab04723e */ /* 0x000fe400000010ff */
[----:B------:R-:W-:-:S04]  /*a840*/  PRMT R219, R3, 0x7610, R219 ;  /* 0x0000761003db7816 */ /* 0x000fc800000000db */
[----:B------:R-:W4:Y:S01]  /*a850*/  MUFU.EX2 R9, R137 ;  /* 0x0000008900097308 */ /* 0x000f220000000800 */
[----:B------:R-:W-:Y:S01]  /*a860*/  PRMT R218, R3, 0x7632, R218 ;  /* 0x0000763203da7816 */ /* 0x000fe200000000da */
[----:B------:R-:W-:Y:S01]  /*a870*/  FADD.FTZ R3, R24, R5 ;  /* 0x0000000518037221 */ /* 0x000fe20000010000 */
[C---:B------:R-:W-:Y:S02]  /*a880*/  PRMT R221, R4.reuse, 0x7610, R221 ;  /* 0x0000761004dd7816 */ /* 0x040fe400000000dd */
[----:B------:R-:W-:-:S03]  /*a890*/  PRMT R220, R4, 0x7632, R220 ;  /* 0x0000763204dc7816 */ /* 0x000fc600000000dc */
[----:B------:R-:W4:Y:S01]  /*a8a0*/  MUFU.EX2 R7, R166 ;  /* 0x000000a600077308 */ /* 0x000f220000000800 */
[----:B---3--:R-:W-:Y:S01]  /*a8b0*/  FADD.FTZ R4, R17, R3 ;  /* 0x0000000311047221 */ /* 0x008fe20000010000 */
[----:B--2---:R-:W-:-:S06]  /*a8c0*/  FADD.FTZ R3, R15, R10 ;  /* 0x0000000a0f037221 */ /* 0x004fcc0000010000 */
[----:B------:R-:W2:Y:S01]  /*a8d0*/  MUFU.EX2 R6, R165 ;  /* 0x000000a500067308 */ /* 0x000ea20000000800 */
[----:B-1----:R-:W-:Y:S01]  /*a8e0*/  FADD.FTZ R3, R11, R3 ;  /* 0x000000030b037221 */ /* 0x002fe20000010000 */
[----:B------:R-:W-:-:S06]  /*a8f0*/  IMAD.MOV.U32 R102, RZ, RZ, R28 ;  /* 0x000000ffff667224 */ /* 0x000fcc00078e001c */
[----:B------:R-:W1:Y:S01]  /*a900*/  MUFU.EX2 R8, R147 ;  /* 0x0000009300087308 */ /* 0x000e620000000800 */
[----:B----4-:R-:W-:-:S07]  /*a910*/  FADD.FTZ R3, R9, R3 ;  /* 0x0000000309037221 */ /* 0x010fce0000010000 */
[----:B------:R-:W3:Y:S01]  /*a920*/  MUFU.EX2 R29, R180 ;  /* 0x000000b4001d7308 */ /* 0x000ee20000000800 */
[----:B------:R-:W-:-:S07]  /*a930*/  FADD.FTZ R3, R7, R3 ;  /* 0x0000000307037221 */ /* 0x000fce0000010000 */
[----:B------:R-:W4:Y:S01]  /*a940*/  MUFU.EX2 R5, R145 ;  /* 0x0000009100057308 */ /* 0x000f220000000800 */
[----:B------:R-:W-:-:S07]  /*a950*/  IMAD.MOV.U32 R95, RZ, RZ, R25 ;  /* 0x000000ffff5f7224 */ /* 0x000fce00078e0019 */
[----:B------:R-:W4:Y:S01]  /*a960*/  MUFU.EX2 R28, R181 ;  /* 0x000000b5001c7308 */ /* 0x000f220000000800 */
[----:B------:R-:W-:Y:S01]  /*a970*/  F2FP.BF16.F32.PACK_AB R37, R17, R24 ;  /* 0x000000181125723e */ /* 0x000fe200000010ff */
[----:B--2---:R-:W-:Y:S01]  /*a980*/  FADD.FTZ R3, R6, R3 ;  /* 0x0000000306037221 */ /* 0x004fe20000010000 */
[----:B------:R-:W-:-:S05]  /*a990*/  F2FP.BF16.F32.PACK_AB R17, R10, R15 ;  /* 0x0000000f0a11723e */ /* 0x000fca00000010ff */
[----:B------:R-:W2:Y:S01]  /*a9a0*/  MUFU.EX2 R36, R182 ;  /* 0x000000b600247308 */ /* 0x000ea20000000800 */
[----:B------:R-:W-:-:S07]  /*a9b0*/  IMAD.MOV.U32 R164, RZ, RZ, R27 ;  /* 0x000000ffffa47224 */ /* 0x000fce00078e001b */
[----:B------:R-:W2:Y:S01]  /*a9c0*/  MUFU.EX2 R12, R138 ;  /* 0x0000008a000c7308 */ /* 0x000ea20000000800 */
[----:B------:R-:W-:Y:S01]  /*a9d0*/  F2FP.BF16.F32.PACK_AB R22, R6, R7 ;  /* 0x000000070616723e */ /* 0x000fe200000010ff */
[----:B-1----:R-:W-:Y:S01]  /*a9e0*/  FADD.FTZ R3, R8, R3 ;  /* 0x0000000308037221 */ /* 0x002fe20000010000 */
[----:B---3--:R-:W-:-:S05]  /*a9f0*/  FADD.FTZ R4, R29, R4 ;  /* 0x000000041d047221 */ /* 0x008fca0000010000 */
[----:B------:R-:W1:Y:S01]  /*aa00*/  MUFU.EX2 R25, R168 ;  /* 0x000000a800197308 */ /* 0x000e620000000800 */
[----:B----4-:R-:W-:-:S07]  /*aa10*/  FADD.FTZ R3, R5, R3 ;  /* 0x0000000305037221 */ /* 0x010fce0000010000 */
[----:B------:R-:W3:Y:S01]  /*aa20*/  MUFU.EX2 R10, R128 ;  /* 0x00000080000a7308 */ /* 0x000ee20000000800 */
[----:B------:R-:W-:Y:S01]  /*aa30*/  F2FP.BF16.F32.PACK_AB R31, R5, R8 ;  /* 0x00000008051f723e */ /* 0x000fe200000010ff */
[----:B------:R-:W-:-:S06]  /*aa40*/  FADD.FTZ R4, R28, R4 ;  /* 0x000000041c047221 */ /* 0x000fcc0000010000 */
[----:B------:R-:W4:Y:S08]  /*aa50*/  MUFU.EX2 R27, R183 ;  /* 0x000000b7001b7308 */ /* 0x000f300000000800 */
[----:B------:R-:W4:Y:S01]  /*aa60*/  MUFU.EX2 R6, R144 ;  /* 0x0000009000067308 */ /* 0x000f220000000800 */
[----:B--2---:R-:W-:Y:S01]  /*aa70*/  FADD.FTZ R4, R36, R4 ;  /* 0x0000000424047221 */ /* 0x004fe20000010000 */
[----:B------:R-:W-:-:S06]  /*aa80*/  FADD.FTZ R3, R12, R3 ;  /* 0x000000030c037221 */ /* 0x000fcc0000010000 */
[----:B------:R-:W2:Y:S08]  /*aa90*/  MUFU.EX2 R16, R184 ;  /* 0x000000b800107308 */ /* 0x000eb00000000800 */
[----:B------:R-:W2:Y:S01]  /*aaa0*/  MUFU.EX2 R5, R151 ;  /* 0x0000009700057308 */ /* 0x000ea20000000800 */
[----:B-1----:R-:W-:Y:S01]  /*aab0*/  FADD.FTZ R4, R25, R4 ;  /* 0x0000000419047221 */ /* 0x002fe20000010000 */
[----:B---3--:R-:W-:Y:S01]  /*aac0*/  FADD.FTZ R3, R10, R3 ;  /* 0x000000030a037221 */ /* 0x008fe20000010000 */
[----:B------:R-:W-:-:S02]  /*aad0*/  IMAD.MOV.U32 R168, RZ, RZ, R149 ;  /* 0x000000ffffa87224 */ /* 0x000fc400078e0095 */
[----:B----4-:R-:W-:Y:S01]  /*aae0*/  FADD.FTZ R4, R27, R4 ;  /* 0x000000041b047221 */ /* 0x010fe20000010000 */
[----:B------:R-:W-:Y:S02]  /*aaf0*/  IMAD.MOV.U32 R166, RZ, RZ, R52 ;  /* 0x000000ffffa67224 */ /* 0x000fe400078e0034 */
[----:B------:R-:W-:Y:S01]  /*ab00*/  FADD.FTZ R3, R6, R3 ;  /* 0x0000000306037221 */ /* 0x000fe20000010000 */
[----:B------:R-:W-:Y:S02]  /*ab10*/  IMAD.MOV.U32 R149, RZ, RZ, R53 ;  /* 0x000000ffff957224 */ /* 0x000fe400078e0035 */
[----:B------:R-:W-:-:S04]  /*ab20*/  IMAD.WIDE.U32 R52, R217, -0x326172a9, RZ ;  /* 0xcd9e8d57d9347825 */ /* 0x000fc800078e00ff */
[C---:B--2---:R-:W-:Y:S01]  /*ab30*/  FADD.FTZ R14, R16.reuse, R4 ;  /* 0x00000004100e7221 */ /* 0x044fe20000010000 */
[----:B------:R-:W-:Y:S01]  /*ab40*/  F2FP.BF16.F32.PACK_AB R49, R16, R27 ;  /* 0x0000001b1031723e */ /* 0x000fe200000010ff */
[----:B------:R-:W-:Y:S01]  /*ab50*/  FADD.FTZ R16, R5, R3 ;  /* 0x0000000305107221 */ /* 0x000fe20000010000 */
[----:B------:R-:W-:Y:S02]  /*ab60*/  LOP3.LUT R3, R53, R98, RZ, 0x3c, !PT ;  /* 0x0000006235037212 */ /* 0x000fe400078e3cff */
[----:B------:R-:W-:Y:S02]  /*ab70*/  F2FP.BF16.F32.PACK_AB R18, R20, R23 ;  /* 0x000000171412723e */ /* 0x000fe400000010ff */
[----:B------:R-:W-:Y:S01]  /*ab80*/  F2FP.BF16.F32.PACK_AB R26, R19, R21 ;  /* 0x00000015131a723e */ /* 0x000fe200000010ff */
[----:B------:R-:W-:Y:S01]  /*ab90*/  IMAD.WIDE.U32 R20, R3, -0x2daee0ad, RZ ;  /* 0xd2511f5303147825 */ /* 0x000fe200078e00ff */
[----:B------:R-:W-:-:S04]  /*aba0*/  F2FP.BF16.F32.PACK_AB R43, R10, R12 ;  /* 0x0000000c0a2b723e */ /* 0x000fc800000010ff */
[----:B------:R-:W-:-:S05]  /*abb0*/  LOP3.LUT R3, R21, UR32, R80, 0x96, !PT ;  /* 0x0000002015037c12 */ /* 0x000fca000f8e9650 */
[----:B------:R-:W-:Y:S01]  /*abc0*/  IMAD.WIDE.U32 R12, R3, -0x326172a9, RZ ;  /* 0xcd9e8d57030c7825 */ /* 0x000fe200078e00ff */
[----:B------:R-:W-:Y:S02]  /*abd0*/  F2FP.BF16.F32.PACK_AB R50, R5, R6 ;  /* 0x000000060532723e */ /* 0x000fe400000010ff */
[----:B------:R-:W-:Y:S02]  /*abe0*/  LOP3.LUT R4, R57, UR33, R52, 0x96, !PT ;  /* 0x0000002139047c12 */ /* 0x000fe4000f8e9634 */
[----:B------:R-:W-:-:S03]  /*abf0*/  LOP3.LUT R6, R13, UR22, R56, 0x96, !PT ;  /* 0x000000160d067c12 */ /* 0x000fc6000f8e9638 */
[----:B------:R-:W-:-:S04]  /*ac00*/  IMAD.WIDE.U32 R4, R4, -0x2daee0ad, RZ ;  /* 0xd2511f5304047825 */ /* 0x000fc800078e00ff */
[----:B------:R-:W-:Y:S01]  /*ac10*/  IMAD.WIDE.U32 R6, R6, -0x2daee0ad, RZ ;  /* 0xd2511f5306067825 */ /* 0x000fe200078e00ff */
[----:B------:R-:W-:-:S04]  /*ac20*/  LOP3.LUT R10, R5, UR19, R20, 0x96, !PT ;  /* 0x00000013050a7c12 */ /* 0x000fc8000f8e9614 */
[----:B------:R-:W-:Y:S02]  /*ac30*/  LOP3.LUT R8, R7, UR12, R4, 0x96, !PT ;  /* 0x0000000c07087c12 */ /* 0x000fe4000f8e9604 */
[----:B------:R-:W-:Y:S01]  /*ac40*/  F2FP.BF16.F32.PACK_AB R23, R9, R11 ;  /* 0x0000000b0917723e */ /* 0x000fe200000010ff */
        /* <DEDUP_REMOVED lines=18> */
[----:B------:R-:W-:Y:S01]  /*ad70*/  LOP3.LUT R6, R3, 0xffff, RZ, 0xc0, !PT ;  /* 0x0000ffff03067812 */ /* 0x000fe200078ec0ff */
[----:B------:R-:W-:Y:S01]  /*ad80*/  @!P3 HFMA2.BF16_V2 R121, -RZ.H0_H0, RZ.H0_H0, -R220.H0_H0 ;  /* 0x200000ffff79b231 */ /* 0x000fe200003409dc */
[----:B------:R-:W-:Y:S02]  /*ad90*/  LOP3.LUT R11, R7, UR9, R8, 0x96, !PT ;  /* 0x00000009070b7c12 */ /* 0x000fe4000f8e9608 */
[----:B------:R-:W-:Y:S01]  /*ada0*/  SHF.R.U32.HI R6, RZ, 0x8, R6 ;  /* 0x00000008ff067819 */ /* 0x000fe20000011606 */
[----:B------:R-:W1:Y:S03]  /*adb0*/  MUFU.EX2 R15, R195 ;  /* 0x000000c3000f7308 */ /* 0x000e660000000800 */
[----:B------:R-:W-:-:S05]  /*adc0*/  LOP3.LUT R6, R6, 0xffff, RZ, 0xc0, !PT ;  /* 0x0000ffff06067812 */ /* 0x000fca00078ec0ff */
[----:B------:R-:W2:Y:S01]  /*add0*/  MUFU.EX2 R8, R153 ;  /* 0x0000009900087308 */ /* 0x000ea20000000800 */
[----:B------:R-:W-:Y:S02]  /*ade0*/  @!P3 PRMT R220, R121, 0x5410, RZ ;  /* 0x0000541079dcb816 */ /* 0x000fe400000000ff */
[----:B------:R-:W-:Y:S02]  /*adf0*/  ISETP.LE.U32.AND P3, PT, R6, UR15, PT ;  /* 0x0000000f06007c0c */ /* 0x000fe4000bf63070 */
[----:B------:R-:W-:-:S03]  /*ae00*/  SHF.R.U32.HI R6, RZ, 0x18, R3 ;  /* 0x00000018ff067819 */ /* 0x000fc60000011603 */
[----:B------:R-:W3:Y:S01]  /*ae10*/  MUFU.EX2 R9, R196 ;  /* 0x000000c400097308 */ /* 0x000ee20000000800 */
[----:B------:R-:W-:Y:S01]  /*ae20*/  SHF.R.U32.HI R3, RZ, 0x10, R3 ;  /* 0x00000010ff037819 */ /* 0x000fe20000011603 */
[----:B------:R-:W-:-:S06]  /*ae30*/  @!P2 HFMA2.BF16_V2 R127, -RZ.H0_H0, RZ.H0_H0, -R219.H0_H0 ;  /* 0x200000ffff7fa231 */ /* 0x000fcc00003409db */
[----:B------:R-:W4:Y:S01]  /*ae40*/  MUFU.EX2 R7, R156 ;  /* 0x0000009c00077308 */ /* 0x000f220000000800 */
[----:B------:R-:W-:Y:S01]  /*ae50*/  @!P1 HFMA2.BF16_V2 R125, -RZ.H0_H0, RZ.H0_H0, -R218.H0_H0 ;  /* 0x200000ffff7d9231 */ /* 0x000fe200003409da */
[----:B------:R-:W-:Y:S01]  /*ae60*/  LOP3.LUT R3, R3, 0xff, RZ, 0xc0, !PT ;  /* 0x000000ff03037812 */ /* 0x000fe200078ec0ff */
[----:B------:R-:W-:Y:S01]  /*ae70*/  IMAD.MOV.U32 R159, RZ, RZ, R103 ;  /* 0x000000ffff9f7224 */ /* 0x000fe200078e0067 */
[----:B------:R-:W-:Y:S02]  /*ae80*/  PRMT R103, R219, 0x5410, R218 ;  /* 0x00005410db677816 */ /* 0x000fe400000000da */
[----:B------:R-:W-:Y:S02]  /*ae90*/  @!P2 PRMT R219, R127, 0x5410, RZ ;  /* 0x000054107fdba816 */ /* 0x000fe400000000ff */
[----:B------:R-:W-:Y:S02]  /*aea0*/  @!P1 PRMT R218, R125, 0x5410, RZ ;  /* 0x000054107dda9816 */ /* 0x000fe400000000ff */
[----:B------:R-:W-:-:S02]  /*aeb0*/  F2FP.BF16.F32.PACK_AB R19, R28, R29 ;  /* 0x0000001d1c13723e */ /* 0x000fc400000010ff */
[----:B------:R-:W-:Y:S01]  /*aec0*/  ISETP.LE.U32.AND P1, PT, R6, UR15, PT ;  /* 0x0000000f06007c0c */ /* 0x000fe2000bf23070 */
[----:B-1----:R-:W-:Y:S01]  /*aed0*/  FADD.FTZ R6, R15, R14 ;  /* 0x0000000e0f067221 */ /* 0x002fe20000010000 */
[----:B------:R-:W-:Y:S01]  /*aee0*/  ISETP.LE.U32.AND P2, PT, R3, UR15, PT ;  /* 0x0000000f03007c0c */ /* 0x000fe2000bf43070 */
[----:B--2---:R-:W-:Y:S01]  /*aef0*/  FADD.FTZ R3, R8, R16 ;  /* 0x0000001008037221 */ /* 0x004fe20000010000 */
[C---:B------:R-:W-:Y:S01]  /*af00*/  PRMT R29, R18.reuse, 0x7632, R29 ;  /* 0x00007632121d7816 */ /* 0x040fe2000000001d */
[----:B---3--:R-:W-:Y:S01]  /*af10*/  FADD.FTZ R14, R9, R6 ;  /* 0x00000006090e7221 */ /* 0x008fe20000010000 */
[C---:B------:R-:W-:Y:S02]  /*af20*/  PRMT R28, R17.reuse, 0x7632, R28 ;  /* 0x00007632111c7816 */ /* 0x040fe4000000001c */
[----:B------:R-:W-:Y:S01]  /*af30*/  PRMT R27, R17, 0x7610, R27 ;  /* 0x00007610111b7816 */ /* 0x000fe2000000001b */
[----:B------:R-:W-:Y:S01]  /*af40*/  @!P3 HFMA2.BF16_V2 R139, -RZ.H0_H0, RZ.H0_H0, -R29.H0_H0 ;  /* 0x200000ffff8bb231 */ /* 0x000fe2000034091d */
[----:B------:R-:W-:Y:S01]  /*af50*/  F2FP.BF16.F32.PACK_AB R46, R9, R15 ;  /* 0x0000000f092e723e */ /* 0x000fe200000010ff */
[----:B----4-:R-:W-:Y:S01]  /*af60*/  FADD.FTZ R17, R7, R3 ;  /* 0x0000000307117221 */ /* 0x010fe20000010000 */
[----:B------:R-:W-:-:S02]  /*af70*/  PRMT R30, R18, 0x7610, R30 ;  /* 0x00007610121e7816 */ /* 0x000fc4000000001e */
[----:B------:R-:W-:Y:S01]  /*af80*/  F2FP.BF16.F32.PACK_AB R40, R7, R8 ;  /* 0x000000080728723e */ /* 0x000fe200000010ff */
[----:B------:R-:W-:Y:S01]  /*af90*/  IMAD.MOV.U32 R115, RZ, RZ, R111 ;  /* 0x000000ffff737224 */ /* 0x000fe200078e006f */
[C---:B------:R-:W-:Y:S02]  /*afa0*/  LOP3.LUT R3, R4.reuse, 0xff, RZ, 0xc0, !PT ;  /* 0x000000ff04037812 */ /* 0x040fe400078ec0ff */
[----:B------:R-:W-:Y:S02]  /*afb0*/  LOP3.LUT R8, R4, 0xffff, RZ, 0xc0, !PT ;  /* 0x0000ffff04087812 */ /* 0x000fe400078ec0ff */
[--C-:B------:R-:W-:Y:S02]  /*afc0*/  SHF.R.U32.HI R9, RZ, 0x10, R4.reuse ;  /* 0x00000010ff097819 */ /* 0x100fe40000011604 */
[----:B------:R-:W-:Y:S01]  /*afd0*/  SHF.R.U32.HI R7, RZ, 0x18, R4 ;  /* 0x00000018ff077819 */ /* 0x000fe20000011604 */
[----:B------:R-:W-:-:S04]  /*afe0*/  IMAD.WIDE.U32 R4, R11, -0x2daee0ad, RZ ;  /* 0xd2511f530b047825 */ /* 0x000fc800078e00ff */
[----:B------:R-:W-:Y:S01]  /*aff0*/  IMAD.MOV.U32 R111, RZ, RZ, R155 ;  /* 0x000000ffff6f7224 */ /* 0x000fe200078e009b */
[----:B------:R-:W-:Y:S02]  /*b000*/  PRMT R155, R30, 0x5410, R29 ;  /* 0x000054101e9b7816 */ /* 0x000fe4000000001d */
[----:B------:R-:W-:Y:S02]  /*b010*/  @!P3 PRMT R29, R139, 0x5410, RZ ;  /* 0x000054108b1db816 */ /* 0x000fe400000000ff */
[----:B------:R-:W-:Y:S02]  /*b020*/  ISETP.LE.U32.AND P3, PT, R3, UR15, PT ;  /* 0x0000000f03007c0c */ /* 0x000fe4000bf63070 */
[----:B------:R-:W-:Y:S01]  /*b030*/  LOP3.LUT R3, R5, UR34, R10, 0x96, !PT ;  /* 0x0000002205037c12 */ /* 0x000fe2000f8e960a */
[----:B------:R-:W-:-:S03]  /*b040*/  @!P6 HFMA2.BF16_V2 R117, -RZ.H0_H0, RZ.H0_H0, -R223.H0_H0 ;  /* 0x200000ffff75e231 */ /* 0x000fc600003409df */
[----:B------:R-:W-:Y:S01]  /*b050*/  SHF.R.U32.HI R6, RZ, 0x10, R3 ;  /* 0x00000010ff067819 */ /* 0x000fe20000011603 */
[----:B------:R-:W-:Y:S02]  /*b060*/  IMAD.MOV.U32 R152, RZ, RZ, R146 ;  /* 0x000000ffff987224 */ /* 0x000fe400078e0092 */
[----:B------:R-:W-:Y:S01]  /*b070*/  IMAD.MOV.U32 R146, RZ, RZ, R101 ;  /* 0x000000ffff927224 */ /* 0x000fe200078e0065 */
[----:B------:R-:W-:Y:S01]  /*b080*/  LOP3.LUT R6, R6, 0xff, RZ, 0xc0, !PT ;  /* 0x000000ff06067812 */ /* 0x000fe200078ec0ff */
[----:B------:R-:W-:Y:S01]  /*b090*/  @!P4 HFMA2.BF16_V2 R142, -RZ.H0_H0, RZ.H0_H0, -R30.H0_H0 ;  /* 0x200000ffff8ec231 */ /* 0x000fe2000034091e */
[----:B------:R-:W-:Y:S01]  /*b0a0*/  PRMT R101, R223, 0x5410, R222 ;  /* 0x00005410df657816 */ /* 0x000fe200000000de */
[----:B------:R-:W-:Y:S01]  /*b0b0*/  @!P1 HFMA2.BF16_V2 R129, -RZ.H0_H0, RZ.H0_H0, -R28.H0_H0 ;  /* 0x200000ffff819231 */ /* 0x000fe2000034091c */
[----:B------:R-:W-:Y:S02]  /*b0c0*/  @!P6 PRMT R223, R117, 0x5410, RZ ;  /* 0x0000541075dfe816 */ /* 0x000fe400000000ff */
[----:B------:R-:W-:-:S02]  /*b0d0*/  ISETP.LE.U32.AND P6, PT, R6, UR15, PT ;  /* 0x0000000f06007c0c */ /* 0x000fc4000bfc3070 */
[----:B------:R-:W-:Y:S01]  /*b0e0*/  LOP3.LUT R6, R4, 0xff, RZ, 0xc0, !PT ;  /* 0x000000ff04067812 */ /* 0x000fe200078ec0ff */
[----:B------:R-:W1:Y:S01]  /*b0f0*/  MUFU.EX2 R16, R199 ;  /* 0x000000c700107308 */ /* 0x000e620000000800 */
[----:B------:R-:W-:Y:S02]  /*b100*/  PRMT R153, R27, 0x5410, R28 ;  /* 0x000054101b997816 */ /* 0x000fe4000000001c */
[----:B------:R-:W-:Y:S02]  /*b110*/  @!P4 PRMT R30, R142, 0x5410, RZ ;  /* 0x000054108e1ec816 */ /* 0x000fe400000000ff */
[----:B------:R-:W-:Y:S02]  /*b120*/  @!P1 PRMT R28, R129, 0x5410, RZ ;  /* 0x00005410811c9816 */ /* 0x000fe400000000ff */
[----:B------:R-:W-:Y:S02]  /*b130*/  ISETP.LE.U32.AND P1, PT, R7, UR15, PT ;  /* 0x0000000f07007c0c */ /* 0x000fe4000bf23070 */
[----:B------:R-:W-:-:S02]  /*b140*/  ISETP.LE.U32.AND P4, PT, R6, UR15, PT ;  /* 0x0000000f06007c0c */ /* 0x000fc4000bf83070 */
[----:B------:R-:W-:Y:S02]  /*b150*/  LOP3.LUT R7, R4, 0xffff, RZ, 0xc0, !PT ;  /* 0x0000ffff04077812 */ /* 0x000fe400078ec0ff */
[--C-:B------:R-:W-:Y:S02]  /*b160*/  SHF.R.U32.HI R10, RZ, 0x10, R4.reuse ;  /* 0x00000010ff0a7819 */ /* 0x100fe40000011604 */
[----:B------:R-:W-:Y:S02]  /*b170*/  SHF.R.U32.HI R6, RZ, 0x18, R4 ;  /* 0x00000018ff067819 */ /* 0x000fe40000011604 */
[----:B------:R-:W-:Y:S02]  /*b180*/  SHF.R.U32.HI R4, RZ, 0x8, R8 ;  /* 0x00000008ff047819 */ /* 0x000fe40000011608 */
[----:B------:R-:W2:Y:S01]  /*b190*/  MUFU.EX2 R8, R213 ;  /* 0x000000d500087308 */ /* 0x000ea20000000800 */
[----:B------:R-:W-:Y:S01]  /*b1a0*/  @!P5 HFMA2.BF16_V2 R119, -RZ.H0_H0, RZ.H0_H0, -R222.H0_H0 ;  /* 0x200000ffff77d231 */ /* 0x000fe200003409de */
[----:B------:R-:W-:Y:S01]  /*b1b0*/  LOP3.LUT R4, R4, 0xffff, RZ, 0xc0, !PT ;  /* 0x0000ffff04047812 */ /* 0x000fe200078ec0ff */
[----:B------:R-:W-:Y:S01]  /*b1c0*/  @!P2 HFMA2.BF16_V2 R131, -RZ.H0_H0, RZ.H0_H0, -R27.H0_H0 ;  /* 0x200000ffff83a231 */ /* 0x000fe2000034091b */
[----:B------:R-:W-:-:S02]  /*b1d0*/  LOP3.LUT R5, R9, 0xff, RZ, 0xc0, !PT ;  /* 0x000000ff09057812 */ /* 0x000fc400078ec0ff */
[----:B------:R-:W-:Y:S01]  /*b1e0*/  @!P5 PRMT R222, R119, 0x5410, RZ ;  /* 0x0000541077ded816 */ /* 0x000fe200000000ff */
[----:B------:R-:W-:Y:S01]  /*b1f0*/  IMAD.MOV.U32 R110, RZ, RZ, R74 ;  /* 0x000000ffff6e7224 */ /* 0x000fe200078e004a */
[----:B------:R-:W-:Y:S01]  /*b200*/  ISETP.LE.U32.AND P5, PT, R4, UR15, PT ;  /* 0x0000000f04007c0c */ /* 0x000fe2000bfa3070 */
[----:B-1----:R-:W-:Y:S01]  /*b210*/  FADD.FTZ R4, R16, R14 ;  /* 0x0000000e10047221 */ /* 0x002fe20000010000 */
[----:B------:R-:W-:Y:S01]  /*b220*/  F2FP.BF16.F32.PACK_AB R48, R25, R36 ;  /* 0x000000241930723e */ /* 0x000fe200000010ff */
[----:B------:R-:W-:Y:S01]  /*b230*/  @!P3 HFMA2.BF16_V2 R143, -RZ.H0_H0, RZ.H0_H0, -R26.H0_H0 ;  /* 0x200000ffff8fb231 */ /* 0x000fe2000034091a */
[----:B------:R-:W-:Y:S01]  /*b240*/  @!P2 PRMT R27, R131, 0x5410, RZ ;  /* 0x00005410831ba816 */ /* 0x000fe200000000ff */
[----:B------:R-:W-:Y:S01]  /*b250*/  IMAD.MOV.U32 R114, RZ, RZ, R110 ;  /* 0x000000ffff727224 */ /* 0x000fe200078e006e */
[----:B------:R-:W-:Y:S02]  /*b260*/  ISETP.LE.U32.AND P2, PT, R5, UR15, PT ;  /* 0x0000000f05007c0c */ /* 0x000fe4000bf43070 */
[----:B------:R-:W-:Y:S01]  /*b270*/  PRMT R25, R26, 0x7632, R25 ;  /* 0x000076321a197816 */ /* 0x000fe20000000019 */
[----:B--2---:R-:W-:Y:S01]  /*b280*/  FADD.FTZ R5, R8, R4 ;  /* 0x0000000408057221 */ /* 0x004fe20000010000 */
[----:B------:R-:W-:Y:S01]  /*b290*/  IMAD.MOV.U32 R110, RZ, RZ, R164 ;  /* 0x000000ffff6e7224 */ /* 0x000fe200078e00a4 */
[----:B------:R-:W-:Y:S01]  /*b2a0*/  LOP3.LUT R4, R3, 0xff, RZ, 0xc0, !PT ;  /* 0x000000ff03047812 */ /* 0x000fe200078ec0ff */
[----:B------:R-:W-:Y:S01]  /*b2b0*/  IMAD.MOV.U32 R164, RZ, RZ, R152 ;  /* 0x000000ffffa47224 */ /* 0x000fe200078e0098 */
[----:B------:R-:W-:-:S02]  /*b2c0*/  PRMT R152, R26, 0x5410, R25 ;  /* 0x000054101a987816 */ /* 0x000fc40000000019 */
[----:B------:R-:W-:Y:S02]  /*b2d0*/  @!P3 PRMT R26, R143, 0x5410, RZ ;  /* 0x000054108f1ab816 */ /* 0x000fe400000000ff */
[----:B------:R-:W-:Y:S02]  /*b2e0*/  ISETP.LE.U32.AND P3, PT, R4, UR15, PT ;  /* 0x0000000f04007c0c */ /* 0x000fe4000bf63070 */
[----:B------:R-:W-:Y:S02]  /*b2f0*/  SHF.R.U32.HI R4, RZ, 0x18, R3 ;  /* 0x00000018ff047819 */ /* 0x000fe40000011603 */
[----:B------:R-:W-:Y:S02]  /*b300*/  LOP3.LUT R3, R3, 0xffff, RZ, 0xc0, !PT ;  /* 0x0000ffff03037812 */ /* 0x000fe400078ec0ff */
[----:B------:R-:W-:Y:S02]  /*b310*/  PRMT R24, R23, 0x7632, R24 ;  /* 0x0000763217187816 */ /* 0x000fe40000000018 */
[----:B------:R-:W-:Y:S01]  /*b320*/  SHF.R.U32.HI R3, RZ, 0x8, R3 ;  /* 0x00000008ff037819 */ /* 0x000fe20000011603 */
[----:B------:R-:W-:-:S02]  /*b330*/  @!P2 HFMA2.BF16_V2 R157, -RZ.H0_H0, RZ.H0_H0, -R23.H0_H0 ;  /* 0x200000ffff9da231 */ /* 0x000fc40000340917 */
[----:B------:R-:W-:Y:S01]  /*b340*/  @!P5 HFMA2.BF16_V2 R148, -RZ.H0_H0, RZ.H0_H0, -R25.H0_H0 ;  /* 0x200000ffff94d231 */ /* 0x000fe20000340919 */
[----:B------:R-:W-:Y:S01]  /*b350*/  LOP3.LUT R3, R3, 0xffff, RZ, 0xc0, !PT ;  /* 0x0000ffff03037812 */ /* 0x000fe200078ec0ff */
[----:B------:R-:W-:Y:S01]  /*b360*/  @!P1 HFMA2.BF16_V2 R150, -RZ.H0_H0, RZ.H0_H0, -R24.H0_H0 ;  /* 0x200000ffff969231 */ /* 0x000fe20000340918 */
[----:B------:R-:W-:Y:S02]  /*b370*/  PRMT R151, R23, 0x5410, R24 ;  /* 0x0000541017977816 */ /* 0x000fe40000000018 */
[----:B------:R-:W-:Y:S02]  /*b380*/  @!P2 PRMT R23, R157, 0x5410, RZ ;  /* 0x000054109d17a816 */ /* 0x000fe400000000ff */
[----:B------:R-:W-:Y:S02]  /*b390*/  ISETP.LE.U32.AND P2, PT, R3, UR15, PT ;  /* 0x0000000f03007c0c */ /* 0x000fe4000bf43070 */
[----:B------:R-:W-:Y:S02]  /*b3a0*/  @!P5 PRMT R25, R148, 0x5410, RZ ;  /* 0x000054109419d816 */ /* 0x000fe400000000ff */
[----:B------:R-:W-:-:S02]  /*b3b0*/  @!P1 PRMT R24, R150, 0x5410, RZ ;  /* 0x0000541096189816 */ /* 0x000fc400000000ff */
[----:B------:R-:W-:Y:S02]  /*b3c0*/  ISETP.LE.U32.AND P5, PT, R4, UR15, PT ;  /* 0x0000000f04007c0c */ /* 0x000fe4000bfa3070 */
[----:B------:R-:W-:Y:S01]  /*b3d0*/  ISETP.LE.U32.AND P1, PT, R6, UR15, PT ;  /* 0x0000000f06007c0c */ /* 0x000fe2000bf23070 */
[----:B------:R-:W-:Y:S01]  /*b3e0*/  MUFU.EX2 R4, R186 ;  /* 0x000000ba00047308 */ /* 0x000fe20000000800 */
[----:B------:R-:W-:Y:S01]  /*b3f0*/  SHF.R.U32.HI R3, RZ, 0x8, R7 ;  /* 0x00000008ff037819 */ /* 0x000fe20000011607 */
[----:B------:R-:W-:Y:S01]  /*b400*/  @!P3 HFMA2.BF16_V2 R158, -RZ.H0_H0, RZ.H0_H0, -R37.H0_H0 ;  /* 0x200000ffff9eb231 */ /* 0x000fe20000340925 */
[----:B------:R-:W-:-:S05]  /*b410*/  PRMT R36, R37, 0x7632, R36 ;  /* 0x0000763225247816 */ /* 0x000fca0000000024 */
[----:B------:R-:W1:Y:S01]  /*b420*/  MUFU.EX2 R6, R185 ;  /* 0x000000b900067308 */ /* 0x000e620000000800 */
[----:B------:R-:W-:Y:S01]  /*b430*/  LOP3.LUT R3, R3, 0xffff, RZ, 0xc0, !PT ;  /* 0x0000ffff03037812 */ /* 0x000fe200078ec0ff */
[----:B------:R-:W-:Y:S01]  /*b440*/  @!P2 HFMA2.BF16_V2 R161, -RZ.H0_H0, RZ.H0_H0, -R36.H0_H0 ;  /* 0x200000ffffa1a231 */ /* 0x000fe20000340924 */
[----:B------:R-:W-:Y:S02]  /*b450*/  PRMT R150, R37, 0x5410, R36 ;  /* 0x0000541025967816 */ /* 0x000fe40000000024 */
[----:B------:R-:W-:Y:S02]  /*b460*/  @!P3 PRMT R37, R158, 0x5410, RZ ;  /* 0x000054109e25b816 */ /* 0x000fe400000000ff */
[----:B------:R-:W-:Y:S02]  /*b470*/  ISETP.LE.U32.AND P3, PT, R3, UR15, PT ;  /* 0x0000000f03007c0c */ /* 0x000fe4000bf63070 */
[----:B------:R-:W-:Y:S01]  /*b480*/  LOP3.LUT R3, R10, 0xff, RZ, 0xc0, !PT ;  /* 0x000000ff0a037812 */ /* 0x000fe200078ec0ff */
[----:B------:R-:W2:Y:S01]  /*b490*/  MUFU.EX2 R9, R214 ;  /* 0x000000d600097308 */ /* 0x000ea20000000800 */
[----:B------:R-:W-:-:S02]  /*b4a0*/  @!P2 PRMT R36, R161, 0x5410, RZ ;  /* 0x00005410a124a816 */ /* 0x000fc400000000ff */
[----:B------:R-:W-:Y:S02]  /*b4b0*/  ISETP.LE.U32.AND P2, PT, R3, UR15, PT ;  /* 0x0000000f03007c0c */ /* 0x000fe4000bf43070 */
[----:B------:R-:W-:-:S03]  /*b4c0*/  PRMT R42, R19, 0x7610, R42 ;  /* 0x00007610132a7816 */ /* 0x000fc6000000002a */
[----:B------:R-:W3:Y:S01]  /*b4d0*/  MUFU.EX2 R7, R189 ;  /* 0x000000bd00077308 */ /* 0x000ee20000000800 */
[----:B------:R-:W-:Y:S01]  /*b4e0*/  PRMT R41, R19, 0x7632, R41 ;  /* 0x0000763213297816 */ /* 0x000fe20000000029 */
[----:B-1----:R-:W-:Y:S01]  /*b4f0*/  FADD.FTZ R3, R6, R17 ;  /* 0x0000001106037221 */ /* 0x002fe20000010000 */
[----:B------:R-:W-:Y:S02]  /*b500*/  F2FP.BF16.F32.PACK_AB R21, R8, R16 ;  /* 0x000000100815723e */ /* 0x000fe400000010ff */
[----:B------:R-:W-:-:S03]  /*b510*/  F2FP.BF16.F32.PACK_AB R19, R4, R6 ;  /* 0x000000060413723e */ /* 0x000fc600000010ff */
[----:B------:R-:W1:Y:S08]  /*b520*/  MUFU.EX2 R8, R215 ;  /* 0x000000d700087308 */ /* 0x000e700000000800 */
[----:B------:R-:W4:Y:S01]  /*b530*/  MUFU.EX2 R6, R192 ;  /* 0x000000c000067308 */ /* 0x000f220000000800 */
[----:B------:R-:W-:Y:S01]  /*b540*/  FADD.FTZ R3, R4, R3 ;  /* 0x0000000304037221 */ /* 0x000fe20000010000 */
[----:B------:R-:W-:Y:S01]  /*b550*/  LOP3.LUT R11, R35, UR33, R52, 0x96, !PT ;  /* 0x00000021230b7c12 */ /* 0x000fe2000f8e9634 */
[----:B--2---:R-:W-:Y:S01]  /*b560*/  FADD.FTZ R4, R9, R5 ;  /* 0x0000000509047221 */ /* 0x004fe20000010000 */
[----:B------:R-:W-:Y:S01]  /*b570*/  LOP3.LUT R15, R13, UR22, R34, 0x96, !PT ;  /* 0x000000160d0f7c12 */ /* 0x000fe2000f8e9622 */
[----:B---3--:R-:W-:-:S02]  /*b580*/  FADD.FTZ R3, R7, R3 ;  /* 0x0000000307037221 */ /* 0x008fc40000010000 */
[C---:B-1----:R-:W-:Y:S01]  /*b590*/  FADD.FTZ R17, R8.reuse, R4 ;  /* 0x0000000408117221 */ /* 0x042fe20000010000 */
[----:B------:R-:W-:Y:S01]  /*b5a0*/  IMAD.WIDE.U32 R4, R11, -0x2daee0ad, RZ ;  /* 0xd2511f530b047825 */ /* 0x000fe200078e00ff */
[----:B------:R-:W-:-:S03]  /*b5b0*/  F2FP.BF16.F32.PACK_AB R45, R8, R9 ;  /* 0x00000009082d723e */ /* 0x000fc600000010ff */
[C---:B----4-:R-:W-:Y:S01]  /*b5c0*/  FADD.FTZ R16, R6.reuse, R3 ;  /* 0x0000000306107221 */ /* 0x050fe20000010000 */
[----:B------:R-:W-:Y:S01]  /*b5d0*/  F2FP.BF16.F32.PACK_AB R44, R6, R7 ;  /* 0x00000007062c723e */ /* 0x000fe200000010ff */
        /* <DEDUP_REMOVED lines=19> */
[----:B------:R1:W2:Y:S01]  /*b710*/  LDL.LU R190, [R1+0x380] ;  /* 0x0003800001be7983 */ /* 0x0002a20000300800 */
[----:B------:R-:W-:Y:S01]  /*b720*/  IMAD.MOV.U32 R140, RZ, RZ, R69 ;  /* 0x000000ffff8c7224 */ /* 0x000fe200078e0045 */
[----:B------:R-:W-:Y:S01]  /*b730*/  PRMT R69, R42, 0x5410, R41 ;  /* 0x000054102a457816 */ /* 0x000fe20000000029 */
[----:B------:R3:W-:Y:S01]  /*b740*/  MUFU.EX2 R15, R165 ;  /* 0x000000a5000f7308 */ /* 0x0007e20000000800 */
[----:B------:R-:W-:Y:S01]  /*b750*/  @!P4 PRMT R42, R170, 0x5410, RZ ;  /* 0x00005410aa2ac816 */ /* 0x000fe200000000ff */
[----:B------:R1:W4:Y:S01]  /*b760*/  LDL.LU R187, [R1+0x37c] ;  /* 0x00037c0001bb7983 */ /* 0x0003220000300800 */
[----:B------:R-:W-:-:S02]  /*b770*/  ISETP.LE.U32.AND P4, PT, R6, UR15, PT ;  /* 0x0000000f06007c0c */ /* 0x000fc4000bf83070 */
[----:B------:R-:W-:Y:S01]  /*b780*/  LOP3.LUT R6, R3, 0xffff, RZ, 0xc0, !PT ;  /* 0x0000ffff03067812 */ /* 0x000fe200078ec0ff */
[----:B------:R-:W-:Y:S01]  /*b790*/  @!P3 HFMA2.BF16_V2 R169, -RZ.H0_H0, RZ.H0_H0, -R41.H0_H0 ;  /* 0x200000ffffa9b231 */ /* 0x000fe20000340929 */
[----:B------:R-:W-:Y:S02]  /*b7a0*/  LOP3.LUT R9, R7, UR9, R8, 0x96, !PT ;  /* 0x0000000907097c12 */ /* 0x000fe4000f8e9608 */
[----:B------:R-:W-:Y:S01]  /*b7b0*/  SHF.R.U32.HI R6, RZ, 0x8, R6 ;  /* 0x00000008ff067819 */ /* 0x000fe20000011606 */
[----:B---3--:R-:W-:Y:S02]  /*b7c0*/  IMAD.MOV.U32 R165, RZ, RZ, R166 ;  /* 0x000000ffffa57224 */ /* 0x008fe400078e00a6 */
[----:B------:R-:W-:Y:S02]  /*b7d0*/  IMAD.MOV.U32 R166, RZ, RZ, R74 ;  /* 0x000000ffffa67224 */ /* 0x000fe400078e004a */
[----:B------:R-:W-:Y:S02]  /*b7e0*/  IMAD.MOV.U32 R74, RZ, RZ, R62 ;  /* 0x000000ffff4a7224 */ /* 0x000fe400078e003e */
[----:B------:R-:W-:-:S02]  /*b7f0*/  IMAD.MOV.U32 R62, RZ, RZ, R188 ;  /* 0x000000ffff3e7224 */ /* 0x000fc400078e00bc */
[----:B------:R1:W3:Y:S01]  /*b800*/  LDL.LU R188, [R1+0x378] ;  /* 0x0003780001bc7983 */ /* 0x0002e20000300800 */
[----:B------:R-:W1:Y:S01]  /*b810*/  MUFU.EX2 R8, R197 ;  /* 0x000000c500087308 */ /* 0x000e620000000800 */
[----:B------:R-:W-:Y:S02]  /*b820*/  LOP3.LUT R6, R6, 0xffff, RZ, 0xc0, !PT ;  /* 0x0000ffff06067812 */ /* 0x000fe400078ec0ff */
[----:B------:R-:W-:Y:S02]  /*b830*/  PRMT R216, R31, 0x7610, R216 ;  /* 0x000076101fd87816 */ /* 0x000fe400000000d8 */
[----:B------:R-:W-:Y:S02]  /*b840*/  @!P3 PRMT R41, R169, 0x5410, RZ ;  /* 0x00005410a929b816 */ /* 0x000fe400000000ff */
[----:B------:R-:W-:Y:S02]  /*b850*/  ISETP.LE.U32.AND P3, PT, R6, UR15, PT ;  /* 0x0000000f06007c0c */ /* 0x000fe4000bf63070 */
[----:B------:R-:W-:-:S02]  /*b860*/  SHF.R.U32.HI R6, RZ, 0x18, R3 ;  /* 0x00000018ff067819 */ /* 0x000fc40000011603 */
[----:B------:R-:W-:Y:S01]  /*b870*/  SHF.R.U32.HI R3, RZ, 0x10, R3 ;  /* 0x00000010ff037819 */ /* 0x000fe20000011603 */
[----:B------:R-:W-:Y:S01]  /*b880*/  @!P2 HFMA2.BF16_V2 R175, -RZ.H0_H0, RZ.H0_H0, -R216.H0_H0 ;  /* 0x200000ffffafa231 */ /* 0x000fe200003409d8 */
[----:B------:R-:W-:Y:S01]  /*b890*/  PRMT R215, R31, 0x7632, R215 ;  /* 0x000076321fd77816 */ /* 0x000fe200000000d7 */
[----:B------:R-:W-:Y:S01]  /*b8a0*/  IMAD.MOV.U32 R112, RZ, RZ, R99 ;  /* 0x000000ffff707224 */ /* 0x000fe200078e0063 */
[----:B------:R-:W-:Y:S01]  /*b8b0*/  LOP3.LUT R3, R3, 0xff, RZ, 0xc0, !PT ;  /* 0x000000ff03037812 */ /* 0x000fe200078ec0ff */
[----:B------:R-:W-:Y:S01]  /*b8c0*/  IMAD.MOV.U32 R99, RZ, RZ, R68 ;  /* 0x000000ffff637224 */ /* 0x000fe200078e0044 */
[----:B------:R1:W-:Y:S01]  /*b8d0*/  MUFU.EX2 R14, R165 ;  /* 0x000000a5000e7308 */ /* 0x0003e20000000800 */
[----:B------:R-:W-:Y:S02]  /*b8e0*/  PRMT R68, R216, 0x5410, R215 ;  /* 0x00005410d8447816 */ /* 0x000fe400000000d7 */
[----:B------:R-:W-:Y:S02]  /*b8f0*/  @!P2 PRMT R216, R175, 0x5410, RZ ;  /* 0x00005410afd8a816 */ /* 0x000fe400000000ff */
[----:B------:R-:W-:Y:S01]  /*b900*/  ISETP.LE.U32.AND P2, PT, R3, UR15, PT ;  /* 0x0000000f03007c0c */ /* 0x000fe2000bf43070 */
[----:B-1----:R-:W-:Y:S01]  /*b910*/  FADD.FTZ R3, R8, R16 ;  /* 0x0000001008037221 */ /* 0x002fe20000010000 */
[----:B------:R-:W-:-:S04]  /*b920*/  IMAD.MOV.U32 R165, RZ, RZ, R149 ;  /* 0x000000ffffa57224 */ /* 0x000fc800078e0095 */
[----:B------:R1:W-:Y:S01]  /*b930*/  MUFU.EX2 R16, R165 ;  /* 0x000000a500107308 */ /* 0x0003e20000000800 */
[----:B------:R-:W-:Y:S02]  /*b940*/  IMAD.MOV.U32 R145, RZ, RZ, R194 ;  /* 0x000000ffff917224 */ /* 0x000fe400078e00c2 */
[----:B-1----:R-:W-:Y:S02]  /*b950*/  IMAD.MOV.U32 R165, RZ, RZ, R166 ;  /* 0x000000ffffa57224 */ /* 0x002fe400078e00a6 */
        /* <DEDUP_REMOVED lines=8> */
[----:B------:R1:W3:Y:S04]  /*b9e0*/  LDL.LU R193, [R1+0x374] ;  /* 0x0003740001c17983 */ /* 0x0002e80000300800 */
[----:B------:R1:W3:Y:S01]  /*b9f0*/  LDL.LU R194, [R1+0x370] ;  /* 0x0003700001c27983 */ /* 0x0002e20000300800 */
[----:B------:R1:W1:Y:S01]  /*ba00*/  MUFU.EX2 R7, R198 ;  /* 0x000000c600077308 */ /* 0x0002620000000800 */
[----:B------:R-:W-:Y:S01]  /*ba10*/  @!P1 HFMA2.BF16_V2 R174, -RZ.H0_H0, RZ.H0_H0, -R215.H0_H0 ;  /* 0x200000ffffae9231 */ /* 0x000fe200003409d7 */
[----:B------:R-:W-:-:S02]  /*ba20*/  PRMT R213, R48, 0x7632, R213 ;  /* 0x0000763230d57816 */ /* 0x000fc400000000d5 */
[----:B------:R-:W-:Y:S02]  /*ba30*/  PRMT R214, R48, 0x7610, R214 ;  /* 0x0000761030d67816 */ /* 0x000fe400000000d6 */
[----:B------:R-:W-:Y:S02]  /*ba40*/  @!P1 PRMT R215, R174, 0x5410, RZ ;  /* 0x00005410aed79816 */ /* 0x000fe400000000ff */
[----:B------:R-:W-:Y:S02]  /*ba50*/  ISETP.LE.U32.AND P1, PT, R6, UR15, PT ;  /* 0x0000000f06007c0c */ /* 0x000fe4000bf23070 */
[----:B------:R-:W-:Y:S02]  /*ba60*/  PRMT R149, R214, 0x5410, R213 ;  /* 0x00005410d6957816 */ /* 0x000fe400000000d5 */
[C---:B------:R-:W-:Y:S02]  /*ba70*/  PRMT R199, R43.reuse, 0x7632, R199 ;  /* 0x000076322bc77816 */ /* 0x040fe400000000c7 */
[----:B-1----:R-:W-:Y:S01]  /*ba80*/  PRMT R198, R43, 0x7610, R198 ;  /* 0x000076102bc67816 */ /* 0x002fe200000000c6 */
[----:B------:R-:W-:Y:S01]  /*ba90*/  FADD.FTZ R18, R7, R3 ;  /* 0x0000000307127221 */ /* 0x000fe20000010000 */
[----:B------:R-:W-:-:S02]  /*baa0*/  LOP3.LUT R3, R4, 0xff, RZ, 0xc0, !PT ;  /* 0x000000ff04037812 */ /* 0x000fc400078ec0ff */
[----:B------:R-:W-:Y:S02]  /*bab0*/  F2FP.BF16.F32.PACK_AB R48, R7, R8 ;  /* 0x000000080730723e */ /* 0x000fe400000010ff */
[----:B------:R-:W-:Y:S02]  /*bac0*/  LOP3.LUT R8, R4, 0xffff, RZ, 0xc0, !PT ;  /* 0x0000ffff04087812 */ /* 0x000fe400078ec0ff */
[----:B------:R-:W-:Y:S01]  /*bad0*/  SHF.R.U32.HI R7, RZ, 0x10, R4 ;  /* 0x00000010ff077819 */ /* 0x000fe20000011604 */
[----:B------:R-:W-:Y:S01]  /*bae0*/  FADD.FTZ R6, R15, R17 ;  /* 0x000000110f067221 */ /* 0x000fe20000010000 */
[----:B------:R-:W-:Y:S01]  /*baf0*/  PRMT R148, R198, 0x5410, R199 ;  /* 0x00005410c6947816 */ /* 0x000fe200000000c7 */
[----:B------:R-:W-:Y:S01]  /*bb00*/  @!P4 HFMA2.BF16_V2 R191, -RZ.H0_H0, RZ.H0_H0, -R214.H0_H0 ;  /* 0x200000ffffbfc231 */ /* 0x000fe200003409d6 */
[C---:B------:R-:W-:Y:S01]  /*bb10*/  F2FP.BF16.F32.PACK_AB R47, R14.reuse, R15 ;  /* 0x0000000f0e2f723e */ /* 0x040fe200000010ff */
[----:B------:R-:W-:Y:S01]  /*bb20*/  FADD.FTZ R11, R14, R6 ;  /* 0x000000060e0b7221 */ /* 0x000fe20000010000 */
[----:B------:R-:W-:-:S02]  /*bb30*/  PRMT R35, R22, 0x7632, R35 ;  /* 0x0000763216237816 */ /* 0x000fc40000000023 */
[----:B------:R-:W-:Y:S02]  /*bb40*/  @!P4 PRMT R214, R191, 0x5410, RZ ;  /* 0x00005410bfd6c816 */ /* 0x000fe400000000ff */
[----:B------:R-:W-:Y:S01]  /*bb50*/  PRMT R34, R22, 0x7610, R34 ;  /* 0x0000761016227816 */ /* 0x000fe20000000022 */
[----:B------:R-:W-:-:S03]  /*bb60*/  @!P5 HFMA2.BF16_V2 R162, -RZ.H0_H0, RZ.H0_H0, -R35.H0_H0 ;  /* 0x200000ffffa2d231 */ /* 0x000fc60000340923 */
[----:B------:R-:W-:Y:S02]  /*bb70*/  PRMT R71, R34, 0x5410, R35 ;  /* 0x0000541022477816 */ /* 0x000fe40000000023 */
[----:B------:R-:W-:Y:S01]  /*bb80*/  @!P5 PRMT R35, R162, 0x5410, RZ ;  /* 0x00005410a223d816 */ /* 0x000fe200000000ff */
[----:B------:R-:W-:Y:S01]  /*bb90*/  @!P6 HFMA2.BF16_V2 R167, -RZ.H0_H0, RZ.H0_H0, -R34.H0_H0 ;  /* 0x200000ffffa7e231 */ /* 0x000fe20000340922 */
[C---:B------:R-:W-:Y:S01]  /*bba0*/  PRMT R197, R49.reuse, 0x7610, R197 ;  /* 0x0000761031c57816 */ /* 0x040fe200000000c5 */
[----:B------:R-:W-:Y:S01]  /*bbb0*/  IMAD.MOV.U32 R147, RZ, RZ, R114 ;  /* 0x000000ffff937224 */ /* 0x000fe200078e0072 */
[----:B------:R-:W-:Y:S02]  /*bbc0*/  PRMT R196, R49, 0x7632, R196 ;  /* 0x0000763231c47816 */ /* 0x000fe400000000c4 */
[----:B------:R-:W-:Y:S01]  /*bbd0*/  @!P6 PRMT R34, R167, 0x5410, RZ ;  /* 0x00005410a722e816 */ /* 0x000fe200000000ff */
[----:B------:R-:W-:Y:S02]  /*bbe0*/  IMAD.MOV.U32 R114, RZ, RZ, R140 ;  /* 0x000000ffff727224 */ /* 0x000fe400078e008c */
[----:B------:R-:W-:-:S02]  /*bbf0*/  IMAD.MOV.U32 R140, RZ, RZ, R99 ;  /* 0x000000ffff8c7224 */ /* 0x000fc400078e0063 */
[----:B------:R-:W-:Y:S01]  /*bc00*/  IMAD.MOV.U32 R99, RZ, RZ, R63 ;  /* 0x000000ffff637224 */ /* 0x000fe200078e003f */
[----:B------:R-:W-:Y:S02]  /*bc10*/  PRMT R63, R197, 0x5410, R196 ;  /* 0x00005410c53f7816 */ /* 0x000fe400000000c4 */
[----:B------:R-:W-:Y:S01]  /*bc20*/  PRMT R195, R50, 0x7610, R195 ;  /* 0x0000761032c37816 */ /* 0x000fe200000000c3 */
[----:B--2---:R-:W-:-:S05]  /*bc30*/  @!P3 HFMA2.BF16_V2 R190, -RZ.H0_H0, RZ.H0_H0, -R213.H0_H0 ;  /* 0x200000ffffbeb231 */ /* 0x004fca00003409d5 */
[----:B------:R-:W-:Y:S02]  /*bc40*/  @!P3 PRMT R213, R190, 0x5410, RZ ;  /* 0x00005410bed5b816 */ /* 0x000fe400000000ff */
[----:B------:R-:W-:Y:S02]  /*bc50*/  ISETP.LE.U32.AND P3, PT, R3, UR15, PT ;  /* 0x0000000f03007c0c */ /* 0x000fe4000bf63070 */
[----:B------:R-:W-:Y:S01]  /*bc60*/  SHF.R.U32.HI R3, RZ, 0x18, R4 ;  /* 0x00000018ff037819 */ /* 0x000fe20000011604 */
[----:B------:R-:W-:-:S04]  /*bc70*/  IMAD.WIDE.U32 R4, R9, -0x2daee0ad, RZ ;  /* 0xd2511f5309047825 */ /* 0x000fc800078e00ff */
[----:B----4-:R-:W-:Y:S01]  /*bc80*/  @!P1 HFMA2.BF16_V2 R187, -RZ.H0_H0, RZ.H0_H0, -R199.H0_H0 ;  /* 0x200000ffffbb9231 */ /* 0x010fe200003409c7 */
[----:B------:R-:W-:Y:S02]  /*bc90*/  LOP3.LUT R6, R4, 0xff, RZ, 0xc0, !PT ;  /* 0x000000ff04067812 */ /* 0x000fe400078ec0ff */
[--C-:B------:R-:W-:Y:S02]  /*bca0*/  SHF.R.U32.HI R14, RZ, 0x10, R4.reuse ;  /* 0x00000010ff0e7819 */ /* 0x100fe40000011604 */
[----:B------:R-:W-:Y:S01]  /*bcb0*/  SHF.R.U32.HI R9, RZ, 0x18, R4 ;  /* 0x00000018ff097819 */ /* 0x000fe20000011604 */
[----:B---3--:R-:W-:-:S05]  /*bcc0*/  @!P2 HFMA2.BF16_V2 R188, -RZ.H0_H0, RZ.H0_H0, -R198.H0_H0 ;  /* 0x200000ffffbca231 */ /* 0x008fca00003409c6 */
[----:B------:R-:W-:Y:S02]  /*bcd0*/  @!P2 PRMT R198, R188, 0x5410, RZ ;  /* 0x00005410bcc6a816 */ /* 0x000fe400000000ff */
[----:B------:R-:W-:Y:S02]  /*bce0*/  ISETP.LE.U32.AND P2, PT, R3, UR15, PT ;  /* 0x0000000f03007c0c */ /* 0x000fe4000bf43070 */
[----:B------:R-:W-:Y:S02]  /*bcf0*/  LOP3.LUT R3, R5, UR34, R10, 0x96, !PT ;  /* 0x0000002205037c12 */ /* 0x000fe4000f8e960a */
[----:B------:R-:W-:Y:S02]  /*bd00*/  LOP3.LUT R10, R4, 0xffff, RZ, 0xc0, !PT ;  /* 0x0000ffff040a7812 */ /* 0x000fe400078ec0ff */
[----:B------:R-:W-:Y:S02]  /*bd10*/  LOP3.LUT R4, R7, 0xff, RZ, 0xc0, !PT ;  /* 0x000000ff07047812 */ /* 0x000fe400078ec0ff */
[----:B------:R-:W-:-:S02]  /*bd20*/  @!P1 PRMT R199, R187, 0x5410, RZ ;  /* 0x00005410bbc79816 */ /* 0x000fc400000000ff */
[----:B------:R-:W-:Y:S02]  /*bd30*/  ISETP.LE.U32.AND P1, PT, R4, UR15, PT ;  /* 0x0000000f04007c0c */ /* 0x000fe4000bf23070 */
[----:B------:R-:W-:Y:S02]  /*bd40*/  ISETP.LE.U32.AND P4, PT, R6, UR15, PT ;  /* 0x0000000f06007c0c */ /* 0x000fe4000bf83070 */
[----:B------:R-:W-:Y:S01]  /*bd50*/  SHF.R.U32.HI R4, RZ, 0x10, R3 ;  /* 0x00000010ff047819 */ /* 0x000fe20000011603 */
[----:B------:R-:W1:Y:S01]  /*bd60*/  MUFU.EX2 R7, R165 ;  /* 0x000000a500077308 */ /* 0x000e620000000800 */
[----:B------:R-:W-:Y:S02]  /*bd70*/  SHF.R.U32.HI R6, RZ, 0x8, R8 ;  /* 0x00000008ff067819 */ /* 0x000fe40000011608 */
[----:B------:R-:W-:Y:S02]  /*bd80*/  LOP3.LUT R5, R4, 0xff, RZ, 0xc0, !PT ;  /* 0x000000ff04057812 */ /* 0x000fe400078ec0ff */
[----:B------:R-:W-:-:S04]  /*bd90*/  LOP3.LUT R4, R6, 0xffff, RZ, 0xc0, !PT ;  /* 0x0000ffff06047812 */ /* 0x000fc800078ec0ff */
[----:B------:R-:W-:Y:S01]  /*bda0*/  ISETP.LE.U32.AND P5, PT, R4, UR15, PT ;  /* 0x0000000f04007c0c */ /* 0x000fe2000bfa3070 */
[----:B------:R-:W-:Y:S01]  /*bdb0*/  FADD.FTZ R4, R16, R11 ;  /* 0x0000000b10047221 */ /* 0x000fe20000010000 */
[----:B------:R-:W-:-:S03]  /*bdc0*/  ISETP.LE.U32.AND P6, PT, R5, UR15, PT ;  /* 0x0000000f05007c0c */ /* 0x000fc6000bfc3070 */
[----:B-1----:R-:W-:Y:S01]  /*bdd0*/  FADD.FTZ R5, R7, R4 ;  /* 0x0000000407057221 */ /* 0x002fe20000010000 */
[----:B------:R-:W-:Y:S01]  /*bde0*/  LOP3.LUT R4, R3, 0xff, RZ, 0xc0, !PT ;  /* 0x000000ff03047812 */ /* 0x000fe200078ec0ff */
[----:B------:R-:W-:Y:S02]  /*bdf0*/  IMAD.MOV.U32 R165, RZ, RZ, R115 ;  /* 0x000000ffffa57224 */ /* 0x000fe400078e0073 */
[----:B------:R-:W-:Y:S02]  /*be00*/  IMAD.MOV.U32 R115, RZ, RZ, R74 ;  /* 0x000000ffff737224 */ /* 0x000fe400078e004a */
[----:B------:R-:W-:Y:S02]  /*be10*/  IMAD.MOV.U32 R74, RZ, RZ, R62 ;  /* 0x000000ffff4a7224 */ /* 0x000fe400078e003e */
[----:B------:R-:W-:Y:S02]  /*be20*/  @!P3 HFMA2.BF16_V2 R193, -RZ.H0_H0, RZ.H0_H0, -R197.H0_H0 ;  /* 0x200000ffffc1b231 */ /* 0x000fe400003409c5 */
[----:B------:R-:W-:-:S03]  /*be30*/  @!P5 HFMA2.BF16_V2 R194, -RZ.H0_H0, RZ.H0_H0, -R196.H0_H0 ;  /* 0x200000ffffc2d231 */ /* 0x000fc600003409c4 */
[----:B------:R-:W-:Y:S02]  /*be40*/  @!P3 PRMT R197, R193, 0x5410, RZ ;  /* 0x00005410c1c5b816 */ /* 0x000fe400000000ff */
[----:B------:R-:W-:Y:S02]  /*be50*/  ISETP.LE.U32.AND P3, PT, R4, UR15, PT ;  /* 0x0000000f04007c0c */ /* 0x000fe4000bf63070 */
[----:B------:R-:W-:Y:S02]  /*be60*/  SHF.R.U32.HI R4, RZ, 0x18, R3 ;  /* 0x00000018ff047819 */ /* 0x000fe40000011603 */
[----:B------:R-:W-:Y:S02]  /*be70*/  LOP3.LUT R3, R3, 0xffff, RZ, 0xc0, !PT ;  /* 0x0000ffff03037812 */ /* 0x000fe400078ec0ff */
[----:B------:R-:W-:Y:S02]  /*be80*/  @!P5 PRMT R196, R194, 0x5410, RZ ;  /* 0x00005410c2c4d816 */ /* 0x000fe400000000ff */
[----:B------:R-:W-:-:S02]  /*be90*/  PRMT R194, R50, 0x7632, R194 ;  /* 0x0000763232c27816 */ /* 0x000fc400000000c2 */
[----:B------:R-:W-:-:S03]  /*bea0*/  SHF.R.U32.HI R3, RZ, 0x8, R3 ;  /* 0x00000008ff037819 */ /* 0x000fc60000011603 */
[----:B------:R-:W-:Y:S01]  /*beb0*/  @!P2 HFMA2.BF16_V2 R202, -RZ.H0_H0, RZ.H0_H0, -R194.H0_H0 ;  /* 0x200000ffffcaa231 */ /* 0x000fe200003409c2 */
[----:B------:R-:W-:Y:S02]  /*bec0*/  LOP3.LUT R3, R3, 0xffff, RZ, 0xc0, !PT ;  /* 0x0000ffff03037812 */ /* 0x000fe400078ec0ff */
[----:B------:R-:W-:Y:S02]  /*bed0*/  PRMT R62, R195, 0x5410, R194 ;  /* 0x00005410c33e7816 */ /* 0x000fe400000000c2 */
[----:B------:R-:W-:Y:S02]  /*bee0*/  @!P2 PRMT R194, R202, 0x5410, RZ ;  /* 0x00005410cac2a816 */ /* 0x000fe400000000ff */
[----:B------:R-:W-:Y:S02]  /*bef0*/  ISETP.LE.U32.AND P2, PT, R3, UR15, PT ;  /* 0x0000000f03007c0c */ /* 0x000fe4000bf43070 */
[----:B------:R1:W2:Y:S01]  /*bf00*/  LDL.LU.S16 R3, [R1+0x20] ;  /* 0x0000200001037983 */ /* 0x0002a20000300600 */
[----:B------:R-:W-:Y:S01]  /*bf10*/  @!P1 HFMA2.BF16_V2 R201, -RZ.H0_H0, RZ.H0_H0, -R195.H0_H0 ;  /* 0x200000ffffc99231 */ /* 0x000fe200003409c3 */
[----:B------:R-:W-:-:S04]  /*bf20*/  PRMT R193, R46, 0x7610, R193 ;  /* 0x000076102ec17816 */ /* 0x000fc800000000c1 */
[----:B------:R-:W-:Y:S02]  /*bf30*/  @!P1 PRMT R195, R201, 0x5410, RZ ;  /* 0x00005410c9c39816 */ /* 0x000fe400000000ff */
[----:B------:R-:W-:Y:S02]  /*bf40*/  ISETP.LE.U32.AND P1, PT, R9, UR15, PT ;  /* 0x0000000f09007c0c */ /* 0x000fe4000bf23070 */
[----:B------:R3:W-:Y:S01]  /*bf50*/  MUFU.EX2 R9, R145 ;  /* 0x0000009100097308 */ /* 0x0007e20000000800 */
[----:B------:R-:W-:Y:S02]  /*bf60*/  ISETP.LE.U32.AND P5, PT, R4, UR15, PT ;  /* 0x0000000f04007c0c */ /* 0x000fe4000bfa3070 */
[----:B------:R-:W-:Y:S01]  /*bf70*/  PRMT R192, R46, 0x7632, R192 ;  /* 0x000076322ec07816 */ /* 0x000fe200000000c0 */
[----:B---3--:R-:W-:Y:S02]  /*bf80*/  IMAD.MOV.U32 R145, RZ, RZ, R147 ;  /* 0x000000ffff917224 */ /* 0x008fe400078e0093 */
[----:B------:R-:W-:-:S02]  /*bf90*/  IMAD.MOV.U32 R147, RZ, RZ, R165 ;  /* 0x000000ffff937224 */ /* 0x000fc400078e00a5 */
[----:B------:R-:W-:Y:S02]  /*bfa0*/  IMAD.MOV.U32 R165, RZ, RZ, R115 ;  /* 0x000000ffffa57224 */ /* 0x000fe400078e0073 */
[----:B------:R-:W-:Y:S01]  /*bfb0*/  IMAD.MOV.U32 R115, RZ, RZ, R168 ;  /* 0x000000ffff737224 */ /* 0x000fe200078e00a8 */
[----:B------:R3:W4:Y:S01]  /*bfc0*/  MUFU.EX2 R6, R145 ;  /* 0x0000009100067308 */ /* 0x0007220000000800 */
[----:B------:R-:W-:Y:S02]  /*bfd0*/  IMAD.MOV.U32 R168, RZ, RZ, R111 ;  /* 0x000000ffffa87224 */ /* 0x000fe400078e006f */
[----:B------:R-:W-:Y:S02]  /*bfe0*/  IMAD.MOV.U32 R111, RZ, RZ, R163 ;  /* 0x000000ffff6f7224 */ /* 0x000fe400078e00a3 */
[----:B------:R-:W-:Y:S02]  /*bff0*/  IMAD.MOV.U32 R163, RZ, RZ, R95 ;  /* 0x000000ffffa37224 */ /* 0x000fe400078e005f */
[----:B------:R-:W4:Y:S01]  /*c000*/  LDL.LU R95, [R1+0x12c] ;  /* 0x00012c00015f7983 */ /* 0x000f220000300800 */
[----:B---3--:R-:W-:Y:S01]  /*c010*/  PRMT R145, R193, 0x5410, R192 ;  /* 0x00005410c1917816 */ /* 0x008fe200000000c0 */
[----:B--2---:R-:W-:-:S05]  /*c020*/  @!P3 HFMA2.BF16_V2 R3, -RZ.H0_H0, RZ.H0_H0, -R193.H0_H0 ;  /* 0x200000ffff03b231 */ /* 0x004fca00003409c1 */
[----:B------:R-:W-:-:S04]  /*c030*/  PRMT R4, R3, 0x7610, R4 ;  /* 0x0000761003047816 */ /* 0x000fc80000000004 */
[----:B------:R-:W-:Y:S02]  /*c040*/  @!P3 PRMT R193, R4, 0x5410, RZ ;  /* 0x0000541004c1b816 */ /* 0x000fe400000000ff */
[----:B------:R1:W2:Y:S02]  /*c050*/  LDL.LU.S16 R4, [R1+0x24] ;  /* 0x0000240001047983 */ /* 0x0002a40000300600 */
[----:B--2---:R-:W-:-:S05]  /*c060*/  @!P2 HFMA2.BF16_V2 R4, -RZ.H0_H0, RZ.H0_H0, -R192.H0_H0 ;  /* 0x200000ffff04a231 */ /* 0x004fca00003409c0 */
[----:B------:R-:W-:Y:S02]  /*c070*/  PRMT R8, R4, 0x7610, R8 ;  /* 0x0000761004087816 */ /* 0x000fe40000000008 */
[----:B------:R2:W3:Y:S02]  /*c080*/  MUFU.EX2 R4, R78 ;  /* 0x0000004e00047308 */ /* 0x0004e40000000800 */
[----:B--2---:R-:W2:Y:S04]  /*c090*/  LDL.LU R78, [R1+0x36c] ;  /* 0x00036c00014e7983 */ /* 0x004ea80000300800 */
[----:B------:R1:W4:Y:S01]  /*c0a0*/  LDL.LU.S16 R46, [R1+0x2c] ;  /* 0x00002c00012e7983 */ /* 0x0003220000300600 */
[----:B------:R-:W-:Y:S01]  /*c0b0*/  PRMT R191, R40, 0x7610, R191 ;  /* 0x0000761028bf7816 */ /* 0x000fe200000000bf */
[----:B------:R-:W-:-:S02]  /*c0c0*/  IMAD.MOV.U32 R144, RZ, RZ, R147 ;  /* 0x000000ffff907224 */ /* 0x000fc400078e0093 */
[----:B------:R-:W-:Y:S02]  /*c0d0*/  IMAD.MOV.U32 R147, RZ, RZ, R165 ;  /* 0x000000ffff937224 */ /* 0x000fe400078e00a5 */
[----:B------:R-:W-:Y:S02]  /*c0e0*/  IMAD.MOV.U32 R165, RZ, RZ, R115 ;  /* 0x000000ffffa57224 */ /* 0x000fe400078e0073 */
[----:B------:R-:W-:Y:S02]  /*c0f0*/  IMAD.MOV.U32 R115, RZ, RZ, R168 ;  /* 0x000000ffff737224 */ /* 0x000fe400078e00a8 */
[----:B------:R-:W-:Y:S02]  /*c100*/  IMAD.MOV.U32 R168, RZ, RZ, R111 ;  /* 0x000000ffffa87224 */ /* 0x000fe400078e006f */
[----:B------:R-:W-:Y:S01]  /*c110*/  IMAD.MOV.U32 R111, RZ, RZ, R93 ;  /* 0x000000ffff6f7224 */ /* 0x000fe200078e005d */
[----:B------:R-:W-:Y:S01]  /*c120*/  F2FP.BF16.F32.PACK_AB R43, R7, R16 ;  /* 0x00000010072b723e */ /* 0x000fe200000010ff */
[----:B------:R-:W-:Y:S01]  /*c130*/  IMAD.MOV.U32 R93, RZ, RZ, R83 ;  /* 0x000000ffff5d7224 */ /* 0x000fe200078e0053 */
[----:B------:R-:W-:Y:S01]  /*c140*/  PRMT R190, R40, 0x7632, R190 ;  /* 0x0000763228be7816 */ /* 0x000fe200000000be */
[----:B------:R-:W-:Y:S01]  /*c150*/  IMAD.MOV.U32 R83, RZ, RZ, R109 ;  /* 0x000000ffff537224 */ /* 0x000fe200078e006d */
[----:B------:R-:W-:Y:S01]  /*c160*/  @!P2 PRMT R192, R8, 0x5410, RZ ;  /* 0x0000541008c0a816 */ /* 0x000fe200000000ff */
[----:B------:R-:W-:Y:S01]  /*c170*/  IMAD.MOV.U32 R57, RZ, RZ, R147 ;  /* 0x000000ffff397224 */ /* 0x000fe200078e0093 */
[----:B------:R1:W2:Y:S01]  /*c180*/  LDL.LU.S16 R40, [R1+0x28] ;  /* 0x0000280001287983 */ /* 0x0002a20000300600 */
[----:B------:R-:W-:Y:S01]  /*c190*/  IMAD.MOV.U32 R147, RZ, RZ, R168 ;  /* 0x000000ffff937224 */ /* 0x000fe200078e00a8 */
[----:B------:R3:W-:Y:S01]  /*c1a0*/  MUFU.EX2 R8, R144 ;  /* 0x0000009000087308 */ /* 0x0007e20000000800 */
[----:B------:R-:W-:-:S02]  /*c1b0*/  IMAD.MOV.U32 R109, RZ, RZ, R94 ;  /* 0x000000ffff6d7224 */ /* 0x000fc400078e005e */
[----:B------:R-:W-:Y:S02]  /*c1c0*/  IMAD.MOV.U32 R168, RZ, RZ, R111 ;  /* 0x000000ffffa87224 */ /* 0x000fe400078e006f */
[----:B------:R-:W-:Y:S02]  /*c1d0*/  IMAD.MOV.U32 R94, RZ, RZ, R79 ;  /* 0x000000ffff5e7224 */ /* 0x000fe400078e004f */
[----:B------:R-:W-:Y:S01]  /*c1e0*/  IMAD.MOV.U32 R111, RZ, RZ, R83 ;  /* 0x000000ffff6f7224 */ /* 0x000fe200078e0053 */
[----:B------:R-:W2:Y:S01]  /*c1f0*/  LDL.LU R79, [R1+0x368] ;  /* 0x00036800014f7983 */ /* 0x000ea20000300800 */
[----:B------:R-:W-:-:S03]  /*c200*/  IMAD.MOV.U32 R83, RZ, RZ, R75 ;  /* 0x000000ffff537224 */ /* 0x000fc600078e004b */
[----:B------:R-:W2:Y:S01]  /*c210*/  LDL.LU R75, [R1+0x140] ;  /* 0x00014000014b7983 */ /* 0x000ea20000300800 */
[----:B---3--:R-:W-:Y:S01]  /*c220*/  PRMT R144, R191, 0x5410, R190 ;  /* 0x00005410bf907816 */ /* 0x008fe200000000be */
[----:B----4-:R-:W-:-:S05]  /*c230*/  @!P6 HFMA2.BF16_V2 R46, -RZ.H0_H0, RZ.H0_H0, -R191.H0_H0 ;  /* 0x200000ffff2ee231 */ /* 0x010fca00003409bf */
[----:B------:R-:W-:-:S04]  /*c240*/  PRMT R16, R46, 0x7610, R16 ;  /* 0x000076102e107816 */ /* 0x000fc80000000010 */
[----:B------:R-:W-:Y:S02]  /*c250*/  @!P6 PRMT R191, R16, 0x5410, RZ ;  /* 0x0000541010bfe816 */ /* 0x000fe400000000ff */
[----:B------:R1:W3:Y:S01]  /*c260*/  LDL.LU.S16 R16, [R1+0x34] ;  /* 0x0000340001107983 */ /* 0x0002e20000300600 */
[----:B------:R-:W-:Y:S02]  /*c270*/  SHF.R.U32.HI R3, RZ, 0x8, R10 ;  /* 0x00000008ff037819 */ /* 0x000fe4000001160a */
[----:B------:R-:W-:Y:S02]  /*c280*/  PRMT R189, R21, 0x7610, R189 ;  /* 0x0000761015bd7816 */ /* 0x000fe400000000bd */
[----:B------:R-:W-:-:S04]  /*c290*/  LOP3.LUT R3, R3, 0xffff, RZ, 0xc0, !PT ;  /* 0x0000ffff03037812 */ /* 0x000fc800078ec0ff */
[----:B------:R-:W-:Y:S02]  /*c2a0*/  ISETP.LE.U32.AND P3, PT, R3, UR15, PT ;  /* 0x0000000f03007c0c */ /* 0x000fe4000bf63070 */
[----:B------:R-:W-:Y:S02]  /*c2b0*/  LOP3.LUT R3, R14, 0xff, RZ, 0xc0, !PT ;  /* 0x000000ff0e037812 */ /* 0x000fe400078ec0ff */
[----:B------:R-:W-:Y:S02]  /*c2c0*/  LOP3.LUT R15, R39, UR33, R52, 0x96, !PT ;  /* 0x00000021270f7c12 */ /* 0x000fe4000f8e9634 */
[----:B------:R-:W-:Y:S01]  /*c2d0*/  ISETP.LE.U32.AND P2, PT, R3, UR15, PT ;  /* 0x0000000f03007c0c */ /* 0x000fe2000bf43070 */
[----:B------:R-:W-:Y:S01]  /*c2e0*/  FADD.FTZ R3, R6, R18 ;  /* 0x0000001206037221 */ /* 0x000fe20000010000 */
[----:B------:R-:W-:Y:S02]  /*c2f0*/  F2FP.BF16.F32.PACK_AB R39, R4, R6 ;  /* 0x000000060427723e */ /* 0x000fe400000010ff */
[----:B------:R1:W4:Y:S01]  /*c300*/  LDL.LU.S16 R6, [R1+0x30] ;  /* 0x0000300001067983 */ /* 0x0003220000300600 */
[----:B---3--:R-:W-:-:S05]  /*c310*/  @!P4 HFMA2.BF16_V2 R16, -RZ.H0_H0, RZ.H0_H0, -R189.H0_H0 ;  /* 0x200000ffff10c231 */ /* 0x008fca00003409bd */
[----:B------:R-:W-:Y:S02]  /*c320*/  PRMT R14, R16, 0x7610, R14 ;  /* 0x00007610100e7816 */ /* 0x000fe4000000000e */
[----:B------:R1:W3:Y:S01]  /*c330*/  LDL.LU.S16 R16, [R1+0x3c] ;  /* 0x00003c0001107983 */ /* 0x0002e20000300600 */
[----:B------:R-:W-:Y:S01]  /*c340*/  PRMT R187, R19, 0x7610, R187 ;  /* 0x0000761013bb7816 */ /* 0x000fe200000000bb */
[----:B--2---:R-:W-:Y:S01]  /*c350*/  @!P5 HFMA2.BF16_V2 R40, -RZ.H0_H0, RZ.H0_H0, -R190.H0_H0 ;  /* 0x200000ffff28d231 */ /* 0x004fe200003409be */
[----:B------:R-:W-:-:S04]  /*c360*/  PRMT R188, R21, 0x7632, R188 ;  /* 0x0000763215bc7816 */ /* 0x000fc800000000bc */
[----:B------:R-:W-:Y:S01]  /*c370*/  PRMT R7, R40, 0x7610, R7 ;  /* 0x0000761028077816 */ /* 0x000fe20000000007 */
[----:B---3--:R-:W-:-:S05]  /*c380*/  @!P2 HFMA2.BF16_V2 R16, -RZ.H0_H0, RZ.H0_H0, -R187.H0_H0 ;  /* 0x200000ffff10a231 */ /* 0x008fca00003409bb */
[----:B------:R-:W-:Y:S02]  /*c390*/  PRMT R10, R16, 0x7610, R10 ;  /* 0x00007610100a7816 */ /* 0x000fe4000000000a */
[----:B------:R1:W2:Y:S01]  /*c3a0*/  LDL.LU.S16 R16, [R1+0x38] ;  /* 0x0000380001107983 */ /* 0x0002a20000300600 */
[----:B----4-:R-:W-:Y:S01]  /*c3b0*/  @!P3 HFMA2.BF16_V2 R6, -RZ.H0_H0, RZ.H0_H0, -R188.H0_H0 ;  /* 0x200000ffff06b231 */ /* 0x010fe200003409bc */
[----:B------:R-:W-:Y:S02]  /*c3c0*/  @!P5 PRMT R190, R7, 0x5410, RZ ;  /* 0x0000541007bed816 */ /* 0x000fe400000000ff */
[----:B------:R-:W3:Y:S01]  /*c3d0*/  MUFU.EX2 R7, R57 ;  /* 0x0000003900077308 */ /* 0x000ee20000000800 */
[----:B------:R-:W-:Y:S02]  /*c3e0*/  PRMT R186, R19, 0x7632, R186 ;  /* 0x0000763213ba7816 */ /* 0x000fe400000000ba */
[----:B------:R-:W-:-:S05]  /*c3f0*/  PRMT R11, R6, 0x7610, R11 ;  /* 0x00007610060b7816 */ /* 0x000fca000000000b */
[----:B------:R4:W1:Y:S01]  /*c400*/  MUFU.EX2 R6, R147 ;  /* 0x0000009300067308 */ /* 0x0008620000000800 */
[----:B------:R-:W-:Y:S01]  /*c410*/  FADD.FTZ R3, R4, R3 ;  /* 0x0000000304037221 */ /* 0x000fe20000010000 */
[----:B------:R-:W-:Y:S01]  /*c420*/  LOP3.LUT R17, R13, UR22, R38, 0x96, !PT ;  /* 0x000000160d117c12 */ /* 0x000fe2000f8e9626 */
[----:B----4-:R-:W-:Y:S02]  /*c430*/  IMAD.MOV.U32 R147, RZ, RZ, R115 ;  /* 0x000000ffff937224 */ /* 0x010fe400078e0073 */
[----:B------:R-:W-:Y:S02]  /*c440*/  IMAD.MOV.U32 R115, RZ, RZ, R110 ;  /* 0x000000ffff737224 */ /* 0x000fe400078e006e */
[----:B------:R-:W-:Y:S02]  /*c450*/  IMAD.MOV.U32 R110, RZ, RZ, R159 ;  /* 0x000000ffff6e7224 */ /* 0x000fe400078e009f */
[----:B------:R-:W-:Y:S02]  /*c460*/  IMAD.MOV.U32 R159, RZ, RZ, R146 ;  /* 0x000000ffff9f7224 */ /* 0x000fe400078e0092 */
[----:B------:R-:W-:-:S02]  /*c470*/  IMAD.MOV.U32 R57, RZ, RZ, R110 ;  /* 0x000000ffff397224 */ /* 0x000fc400078e006e */
[----:B------:R-:W-:Y:S02]  /*c480*/  IMAD.MOV.U32 R110, RZ, RZ, R159 ;  /* 0x000000ffff6e7224 */ /* 0x000fe400078e009f */
[----:B------:R-:W-:Y:S01]  /*c490*/  IMAD.MOV.U32 R159, RZ, RZ, R60 ;  /* 0x000000ffff9f7224 */ /* 0x000fe200078e003c */
[----:B------:R-:W-:Y:S01]  /*c4a0*/  PRMT R60, R187, 0x5410, R186 ;  /* 0x00005410bb3c7816 */ /* 0x000fe200000000ba */
[----:B---3--:R-:W-:Y:S01]  /*c4b0*/  FADD.FTZ R3, R7, R3 ;  /* 0x0000000307037221 */ /* 0x008fe20000010000 */
[----:B------:R-:W-:Y:S01]  /*c4c0*/  IMAD.MOV.U32 R146, RZ, RZ, R61 ;  /* 0x000000ffff927224 */ /* 0x000fe200078e003d */
[----:B------:R-:W-:Y:S02]  /*c4d0*/  PRMT R61, R189, 0x5410, R188 ;  /* 0x00005410bd3d7816 */ /* 0x000fe400000000bc */
[----:B------:R-:W-:Y:S01]  /*c4e0*/  @!P4 PRMT R189, R14, 0x5410, RZ ;  /* 0x000054100ebdc816 */ /* 0x000fe200000000ff */
[C---:B-1----:R-:W-:Y:S01]  /*c4f0*/  FADD.FTZ R18, R6.reuse, R3 ;  /* 0x0000000306127221 */ /* 0x042fe20000010000 */
[----:B------:R-:W-:Y:S01]  /*c500*/  F2FP.BF16.F32.PACK_AB R38, R6, R7 ;  /* 0x000000070626723e */ /* 0x000fe200000010ff */
[----:B------:R-:W-:Y:S01]  /*c510*/  IMAD.WIDE.U32 R6, R17, -0x2daee0ad, RZ ;  /* 0xd2511f5311067825 */ /* 0x000fe200078e00ff */
[----:B------:R-:W-:-:S02]  /*c520*/  @!P2 PRMT R187, R10, 0x5410, RZ ;  /* 0x000054100abba816 */ /* 0x000fc400000000ff */
[----:B------:R-:W-:Y:S02]  /*c530*/  F2FP.BF16.F32.PACK_AB R31, R8, R9 ;  /* 0x00000009081f723e */ /* 0x000fe400000010ff */
[----:B------:R-:W-:Y:S01]  /*c540*/  @!P3 PRMT R188, R11, 0x5410, RZ ;  /* 0x000054100bbcb816 */ /* 0x000fe200000000ff */
[----:B------:R-:W1:Y:S01]  /*c550*/  S2R R142, SR_TID.X ;  /* 0x00000000008e7919 */ /* 0x000e620000002100 */
[----:B------:R-:W-:Y:S02]  /*c560*/  IMAD.MOV.U32 R56, RZ, RZ, R57 ;  /* 0x000000ffff387224 */ /* 0x000fe400078e0039 */
[----:B------:R-:W-:Y:S02]  /*c570*/  IMAD.MOV.U32 R57, RZ, RZ, R159 ;  /* 0x000000ffff397224 */ /* 0x000fe400078e009f */
[----:B------:R-:W-:Y:S02]  /*c580*/  IMAD.MOV.U32 R159, RZ, RZ, R141 ;  /* 0x000000ffff9f7224 */ /* 0x000fe400078e008d */
[----:B------:R-:W-:-:S02]  /*c590*/  IMAD.MOV.U32 R141, RZ, RZ, R65 ;  /* 0x000000ffff8d7224 */ /* 0x000fc400078e0041 */
[----:B------:R-:W-:Y:S02]  /*c5a0*/  IMAD.MOV.U32 R65, RZ, RZ, R204 ;  /* 0x000000ffff417224 */ /* 0x000fe400078e00cc */
[----:B------:R-:W3:Y:S01]  /*c5b0*/  LDL.LU R204, [R1+0x364] ;  /* 0x0003640001cc7983 */ /* 0x000ee20000300800 */
[----:B-1----:R-:W-:-:S04]  /*c5c0*/  SHF.R.S32.HI R156, RZ, 0x1f, R142 ;  /* 0x0000001fff9c7819 */ /* 0x002fc8000001148e */
[----:B------:R-:W-:-:S04]  /*c5d0*/  LEA.HI R156, R156, R142, RZ, 0x5 ;  /* 0x0000008e9c9c7211 */ /* 0x000fc800078f28ff */
[----:B------:R-:W-:Y:S01]  /*c5e0*/  LOP3.LUT R156, R156, 0xffffffe0, RZ, 0xc0, !PT ;  /* 0xffffffe09c9c7812 */ /* 0x000fe200078ec0ff */
[----:B--2---:R-:W-:-:S05]  /*c5f0*/  @!P1 HFMA2.BF16_V2 R16, -RZ.H0_H0, RZ.H0_H0, -R186.H0_H0 ;  /* 0x200000ffff109231 */ /* 0x004fca00003409ba */
[----:B------:R-:W-:-:S04]  /*c600*/  PRMT R4, R16, 0x7610, R4 ;  /* 0x0000761010047816 */ /* 0x000fc80000000004 */
[----:B------:R-:W-:Y:S01]  /*c610*/  @!P1 PRMT R186, R4, 0x5410, RZ ;  /* 0x0000541004ba9816 */ /* 0x000fe200000000ff */
[----:B------:R-:W-:-:S04]  /*c620*/  FADD.FTZ R4, R9, R5 ;  /* 0x0000000509047221 */ /* 0x000fc80000010000 */
[----:B------:R-:W-:Y:S01]  /*c630*/  FADD.FTZ R14, R8, R4 ;  /* 0x00000004080e7221 */ /* 0x000fe20000010000 */
        /* <DEDUP_REMOVED lines=14> */
[----:B------:R-:W-:Y:S02]  /*c720*/  LOP3.LUT R6, R56, 0x7ffffffc, RZ, 0xc0, !PT ;  /* 0x7ffffffc38067812 */ /* 0x000fe400078ec0ff */
[----:B------:R-:W1:Y:S02]  /*c730*/  S2R R56, SR_TID.X ;  /* 0x0000000000387919 */ /* 0x000e640000002100 */
[----:B-1----:R-:W-:Y:S01]  /*c740*/  IADD3 R40, -R6, R56, -R156 ;  /* 0x0000003806287210 */ /* 0x002fe20007ffe99c */
[----:B------:R-:W-:Y:S02]  /*c750*/  IMAD.MOV.U32 R56, RZ, RZ, R57 ;  /* 0x000000ffff387224 */ /* 0x000fe400078e0039 */
[----:B------:R-:W-:Y:S02]  /*c760*/  IMAD.MOV.U32 R57, RZ, RZ, R147 ;  /* 0x000000ffff397224 */ /* 0x000fe400078e0093 */
[----:B------:R-:W-:Y:S01]  /*c770*/  IMAD.MOV.U32 R147, RZ, RZ, R165 ;  /* 0x000000ffff937224 */ /* 0x000fe200078e00a5 */
[----:B------:R1:W2:Y:S01]  /*c780*/  MUFU.EX2 R16, R56 ;  /* 0x0000003800107308 */ /* 0x0002a20000000800 */
[----:B------:R-:W-:-:S02]  /*c790*/  IMAD.MOV.U32 R165, RZ, RZ, R166 ;  /* 0x000000ffffa57224 */ /* 0x000fc400078e00a6 */
[----:B------:R-:W-:Y:S02]  /*c7a0*/  IMAD.MOV.U32 R166, RZ, RZ, R159 ;  /* 0x000000ffffa67224 */ /* 0x000fe400078e009f */
[----:B------:R-:W-:Y:S02]  /*c7b0*/  IMAD.MOV.U32 R159, RZ, RZ, R141 ;  /* 0x000000ffff9f7224 */ /* 0x000fe400078e008d */
[----:B------:R-:W-:Y:S02]  /*c7c0*/  IMAD.MOV.U32 R141, RZ, RZ, R133 ;  /* 0x000000ffff8d7224 */ /* 0x000fe400078e0085 */
[----:B------:R-:W4:Y:S01]  /*c7d0*/  LDL.LU R133, [R1+0x360] ;  /* 0x0003600001857983 */ /* 0x000f220000300800 */
[----:B-1----:R-:W-:Y:S02]  /*c7e0*/  IMAD.MOV.U32 R56, RZ, RZ, R57 ;  /* 0x000000ffff387224 */ /* 0x002fe400078e0039 */
[----:B------:R-:W-:Y:S02]  /*c7f0*/  IMAD.MOV.U32 R57, RZ, RZ, R147 ;  /* 0x000000ffff397224 */ /* 0x000fe400078e0093 */
[----:B------:R-:W-:-:S02]  /*c800*/  IMAD.MOV.U32 R147, RZ, RZ, R165 ;  /* 0x000000ffff937224 */ /* 0x000fc400078e00a5 */
[----:B------:R-:W-:Y:S02]  /*c810*/  IMAD.MOV.U32 R165, RZ, RZ, R166 ;  /* 0x000000ffffa57224 */ /* 0x000fe400078e00a6 */
[----:B------:R-:W-:Y:S02]  /*c820*/  IMAD.MOV.U32 R166, RZ, RZ, R146 ;  /* 0x000000ffffa67224 */ /* 0x000fe400078e0092 */
[----:B------:R-:W-:Y:S02]  /*c830*/  IMAD.MOV.U32 R146, RZ, RZ, R97 ;  /* 0x000000ffff927224 */ /* 0x000fe400078e0061 */
[----:B------:R-:W-:Y:S02]  /*c840*/  IMAD.MOV.U32 R97, RZ, RZ, R135 ;  /* 0x000000ffff617224 */ /* 0x000fe400078e0087 */
[----:B------:R-:W3:Y:S01]  /*c850*/  LDL.LU R135, [R1+0x35c] ;  /* 0x00035c0001877983 */ /* 0x000ee20000300800 */
[----:B------:R-:W-:-:S04]  /*c860*/  LOP3.LUT R6, R3, 0xff, RZ, 0xc0, !PT ;  /* 0x000000ff03067812 */ /* 0x000fc800078ec0ff */
[----:B------:R-:W-:Y:S02]  /*c870*/  ISETP.LE.U32.AND P4, PT, R6, UR15, PT ;  /* 0x0000000f06007c0c */ /* 0x000fe4000bf83070 */
[----:B------:R-:W-:-:S04]  /*c880*/  LOP3.LUT R6, R3, 0xffff, RZ, 0xc0, !PT ;  /* 0x0000ffff03067812 */ /* 0x000fc800078ec0ff */
[----:B------:R-:W-:-:S04]  /*c890*/  SHF.R.U32.HI R6, RZ, 0x8, R6 ;  /* 0x00000008ff067819 */ /* 0x000fc80000011606 */
[----:B------:R-:W-:Y:S02]  /*c8a0*/  LOP3.LUT R6, R6, 0xffff, RZ, 0xc0, !PT ;  /* 0x0000ffff06067812 */ /* 0x000fe400078ec0ff */
[----:B------:R-:W-:Y:S02]  /*c8b0*/  LOP3.LUT R11, R7, UR9, R8, 0x96, !PT ;  /* 0x00000009070b7c12 */ /* 0x000fe4000f8e9608 */
[----:B------:R-:W-:Y:S01]  /*c8c0*/  ISETP.LE.U32.AND P3, PT, R6, UR15, PT ;  /* 0x0000000f06007c0c */ /* 0x000fe2000bf63070 */
[----:B------:R1:W2:Y:S01]  /*c8d0*/  MUFU.EX2 R8, R56 ;  /* 0x0000003800087308 */ /* 0x0002a20000000800 */
[--C-:B------:R-:W-:Y:S02]  /*c8e0*/  SHF.R.U32.HI R6, RZ, 0x18, R3.reuse ;  /* 0x00000018ff067819 */ /* 0x100fe40000011603 */
[----:B------:R-:W-:-:S04]  /*c8f0*/  SHF.R.U32.HI R3, RZ, 0x10, R3 ;  /* 0x00000010ff037819 */ /* 0x000fc80000011603 */
[----:B------:R-:W-:Y:S01]  /*c900*/  LOP3.LUT R3, R3, 0xff, RZ, 0xc0, !PT ;  /* 0x000000ff03037812 */ /* 0x000fe200078ec0ff */
[----:B-1----:R-:W-:Y:S02]  /*c910*/  IMAD.MOV.U32 R56, RZ, RZ, R57 ;  /* 0x000000ffff387224 */ /* 0x002fe400078e0039 */
[----:B------:R-:W-:Y:S02]  /*c920*/  IMAD.MOV.U32 R57, RZ, RZ, R147 ;  /* 0x000000ffff397224 */ /* 0x000fe400078e0093 */
[----:B------:R-:W-:Y:S01]  /*c930*/  IMAD.MOV.U32 R147, RZ, RZ, R166 ;  /* 0x000000ffff937224 */ /* 0x000fe200078e00a6 */
[----:B------:R1:W-:Y:S01]  /*c940*/  MUFU.EX2 R15, R56 ;  /* 0x00000038000f7308 */ /* 0x0003e20000000800 */
[----:B------:R-:W-:Y:S02]  /*c950*/  IMAD.MOV.U32 R156, RZ, RZ, R57 ;  /* 0x000000ffff9c7224 */ /* 0x000fe400078e0039 */
[----:B------:R-:W-:Y:S01]  /*c960*/  IMAD.MOV.U32 R57, RZ, RZ, R81 ;  /* 0x000000ffff397224 */ /* 0x000fe200078e0051 */
[----:B------:R-:W-:Y:S01]  /*c970*/  ISETP.LE.U32.AND P2, PT, R3, UR15, PT ;  /* 0x0000000f03007c0c */ /* 0x000fe2000bf43070 */
[----:B-1----:R-:W-:-:S02]  /*c980*/  IMAD.MOV.U32 R56, RZ, RZ, R80 ;  /* 0x000000ffff387224 */ /* 0x002fc400078e0050 */
[----:B---3--:R-:W-:Y:S02]  /*c990*/  IMAD.MOV.U32 R166, RZ, RZ, R135 ;  /* 0x000000ffffa67224 */ /* 0x008fe400078e0087 */
[----:B------:R1:W5:Y:S04]  /*c9a0*/  LDL.LU R135, [R1+0x358] ;  /* 0x0003580001877983 */ /* 0x0003680000300800 */
[----:B------:R-:W3:Y:S04]  /*c9b0*/  LDL.LU.64 R80, [R1+0x350] ;  /* 0x0003500001507983 */ /* 0x000ee80000300a00 */
[----:B------:R1:W4:Y:S04]  /*c9c0*/  LDL.LU.S16 R17, [R1+0x44] ;  /* 0x0000440001117983 */ /* 0x0003280000300600 */
[----:B------:R1:W3:Y:S01]  /*c9d0*/  LDL.LU.S16 R3, [R1+0x40] ;  /* 0x0000400001037983 */ /* 0x0002e20000300600 */
[----:B------:R-:W1:Y:S01]  /*c9e0*/  MUFU.EX2 R7, R156 ;  /* 0x0000009c00077308 */ /* 0x000e620000000800 */
[----:B------:R-:W-:-:S02]  /*c9f0*/  PRMT R184, R45, 0x7632, R184 ;  /* 0x000076322db87816 */ /* 0x000fc400000000b8 */
[----:B------:R-:W-:Y:S01]  /*ca00*/  ISETP.LE.U32.AND P1, PT, R6, UR15, PT ;  /* 0x0000000f06007c0c */ /* 0x000fe2000bf23070 */
[----:B--2---:R-:W-:Y:S01]  /*ca10*/  FADD.FTZ R6, R16, R14 ;  /* 0x0000000e10067221 */ /* 0x004fe20000010000 */
[----:B------:R-:W-:Y:S02]  /*ca20*/  PRMT R185, R45, 0x7610, R185 ;  /* 0x000076102db97816 */ /* 0x000fe400000000b9 */
[C---:B------:R-:W-:Y:S01]  /*ca30*/  F2FP.BF16.F32.PACK_AB R22, R8.reuse, R16 ;  /* 0x000000100816723e */ /* 0x040fe200000010ff */
[----:B------:R-:W-:Y:S01]  /*ca40*/  FADD.FTZ R14, R8, R6 ;  /* 0x00000006080e7221 */ /* 0x000fe20000010000 */
[----:B------:R-:W-:Y:S02]  /*ca50*/  LOP3.LUT R8, R13, UR22, R32, 0x96, !PT ;  /* 0x000000160d087c12 */ /* 0x000fe4000f8e9620 */
[----:B-1----:R-:W-:Y:S01]  /*ca60*/  F2FP.BF16.F32.PACK_AB R21, R7, R15 ;  /* 0x0000000f0715723e */ /* 0x002fe200000010ff */
[----:B----4-:R-:W-:Y:S02]  /*ca70*/  @!P4 HFMA2.BF16_V2 R17, -RZ.H0_H0, RZ.H0_H0, -R185.H0_H0 ;  /* 0x200000ffff11c231 */ /* 0x010fe400003409b9 */
[----:B---3--:R-:W-:-:S03]  /*ca80*/  @!P3 HFMA2.BF16_V2 R3, -RZ.H0_H0, RZ.H0_H0, -R184.H0_H0 ;  /* 0x200000ffff03b231 */ /* 0x008fc600003409b8 */
[----:B------:R-:W-:Y:S02]  /*ca90*/  PRMT R16, R17, 0x7610, R16 ;  /* 0x0000761011107816 */ /* 0x000fe40000000010 */
[----:B------:R1:W2:Y:S01]  /*caa0*/  LDL.LU.S16 R17, [R1+0x48] ;  /* 0x0000480001117983 */ /* 0x0002a20000300600 */
[----:B------:R-:W-:Y:S01]  /*cab0*/  PRMT R13, R3, 0x7610, R13 ;  /* 0x00007610030d7816 */ /* 0x000fe2000000000d */
[----:B------:R-:W-:-:S04]  /*cac0*/  FADD.FTZ R3, R15, R18 ;  /* 0x000000120f037221 */ /* 0x000fc80000010000 */
[----:B------:R-:W-:Y:S02]  /*cad0*/  FADD.FTZ R19, R7, R3 ;  /* 0x0000000307137221 */ /* 0x000fe40000010000 */
[----:B------:R1:W3:Y:S01]  /*cae0*/  LDL.LU.S16 R7, [R1+0x4c] ;  /* 0x00004c0001077983 */ /* 0x0002e20000300600 */
[C---:B------:R-:W-:Y:S01]  /*caf0*/  PRMT R182, R44.reuse, 0x7610, R182 ;  /* 0x000076102cb67816 */ /* 0x040fe200000000b6 */
[----:B------:R-:W-:Y:S02]  /*cb00*/  IMAD.MOV.U32 R143, RZ, RZ, R57 ;  /* 0x000000ffff8f7224 */ /* 0x000fe400078e0039 */
[----:B------:R-:W-:Y:S02]  /*cb10*/  IMAD.MOV.U32 R57, RZ, RZ, R147 ;  /* 0x000000ffff397224 */ /* 0x000fe400078e0093 */
[----:B------:R-:W-:Y:S01]  /*cb20*/  IMAD.MOV.U32 R147, RZ, RZ, R166 ;  /* 0x000000ffff937224 */ /* 0x000fe200078e00a6 */
[----:B------:R-:W-:Y:S01]  /*cb30*/  PRMT R183, R44, 0x7632, R183 ;  /* 0x000076322cb77816 */ /* 0x000fe200000000b7 */
[----:B------:R-:W-:-:S02]  /*cb40*/  IMAD.MOV.U32 R142, RZ, RZ, R56 ;  /* 0x000000ffff8e7224 */ /* 0x000fc400078e0038 */
[----:B------:R-:W-:Y:S02]  /*cb50*/  IMAD.MOV.U32 R56, RZ, RZ, R57 ;  /* 0x000000ffff387224 */ /* 0x000fe400078e0039 */
[----:B------:R-:W-:Y:S02]  /*cb60*/  IMAD.MOV.U32 R57, RZ, RZ, R147 ;  /* 0x000000ffff397224 */ /* 0x000fe400078e0093 */
[----:B------:R-:W-:Y:S01]  /*cb70*/  IMAD.MOV.U32 R147, RZ, RZ, R75 ;  /* 0x000000ffff937224 */ /* 0x000fe200078e004b */
[----:B------:R-:W-:Y:S01]  /*cb80*/  PRMT R75, R182, 0x5410, R183 ;  /* 0x00005410b64b7816 */ /* 0x000fe200000000b7 */
[----:B------:R-:W-:Y:S02]  /*cb90*/  IMAD.MOV.U32 R166, RZ, RZ, R115 ;  /* 0x000000ffffa67224 */ /* 0x000fe400078e0073 */
[----:B------:R-:W-:Y:S01]  /*cba0*/  IMAD.MOV.U32 R115, RZ, RZ, R74 ;  /* 0x000000ffff737224 */ /* 0x000fe200078e004a */
[----:B------:R-:W-:Y:S02]  /*cbb0*/  PRMT R74, R185, 0x5410, R184 ;  /* 0x00005410b94a7816 */ /* 0x000fe400000000b8 */
[----:B------:R-:W-:Y:S01]  /*cbc0*/  @!P4 PRMT R185, R16, 0x5410, RZ ;  /* 0x0000541010b9c816 */ /* 0x000fe200000000ff */
[----:B------:R-:W-:Y:S01]  /*cbd0*/  IMAD.MOV.U32 R156, RZ, RZ, R56 ;  /* 0x000000ffff9c7224 */ /* 0x000fe200078e0038 */
[----:B------:R-:W-:Y:S01]  /*cbe0*/  @!P3 PRMT R184, R13, 0x5410, RZ ;  /* 0x000054100db8b816 */ /* 0x000fe200000000ff */
[----:B------:R-:W-:Y:S01]  /*cbf0*/  IMAD.MOV.U32 R56, RZ, RZ, R57 ;  /* 0x000000ffff387224 */ /* 0x000fe200078e0039 */
[----:B------:R-:W-:Y:S01]  /*cc00*/  LOP3.LUT R9, R33, UR33, R52, 0x96, !PT ;  /* 0x0000002121097c12 */ /* 0x000fe2000f8e9634 */
[----:B------:R-:W4:Y:S01]  /*cc10*/  MUFU.EX2 R15, R156 ;  /* 0x0000009c000f7308 */ /* 0x000f220000000800 */
[----:B------:R-:W-:-:S02]  /*cc20*/  IMAD.MOV.U32 R57, RZ, RZ, R147 ;  /* 0x000000ffff397224 */ /* 0x000fc400078e0093 */
[----:B------:R-:W-:Y:S02]  /*cc30*/  IMAD.MOV.U32 R147, RZ, RZ, R132 ;  /* 0x000000ffff937224 */ /* 0x000fe400078e0084 */
[----:B------:R1:W5:Y:S04]  /*cc40*/  LDL.LU R132, [R1+0x348] ;  /* 0x0003480001847983 */ /* 0x0003680000300800 */
[----:B------:R1:W4:Y:S01]  /*cc50*/  LDL.LU.S16 R44, [R1+0x5c] ;  /* 0x00005c00012c7983 */ /* 0x0003220000300600 */
[----:B---3--:R-:W-:-:S05]  /*cc60*/  @!P2 HFMA2.BF16_V2 R7, -RZ.H0_H0, RZ.H0_H0, -R182.H0_H0 ;  /* 0x200000ffff07a231 */ /* 0x008fca00003409b6 */
[----:B------:R-:W-:-:S04]  /*cc70*/  PRMT R3, R7, 0x7610, R3 ;  /* 0x0000761007037816 */ /* 0x000fc80000000003 */
[----:B------:R-:W-:Y:S02]  /*cc80*/  @!P2 PRMT R182, R3, 0x5410, RZ ;  /* 0x0000541003b6a816 */ /* 0x000fe400000000ff */
[C---:B------:R-:W-:Y:S01]  /*cc90*/  LOP3.LUT R3, R4.reuse, 0xff, RZ, 0xc0, !PT ;  /* 0x000000ff04037812 */ /* 0x040fe200078ec0ff */
[----:B--2---:R-:W-:Y:S01]  /*cca0*/  @!P1 HFMA2.BF16_V2 R17, -RZ.H0_H0, RZ.H0_H0, -R183.H0_H0 ;  /* 0x200000ffff119231 */ /* 0x004fe200003409b7 */
[----:B------:R-:W-:Y:S02]  /*ccb0*/  LOP3.LUT R7, R4, 0xffff, RZ, 0xc0, !PT ;  /* 0x0000ffff04077812 */ /* 0x000fe400078ec0ff */
[----:B------:R-:W-:Y:S02]  /*ccc0*/  ISETP.LE.U32.AND P4, PT, R3, UR15, PT ;  /* 0x0000000f03007c0c */ /* 0x000fe4000bf83070 */
[--C-:B------:R-:W-:Y:S02]  /*ccd0*/  SHF.R.U32.HI R3, RZ, 0x10, R4.reuse ;  /* 0x00000010ff037819 */ /* 0x100fe40000011604 */
[----:B------:R-:W-:-:S02]  /*cce0*/  SHF.R.U32.HI R4, RZ, 0x18, R4 ;  /* 0x00000018ff047819 */ /* 0x000fc40000011604 */
[----:B------:R-:W-:Y:S02]  /*ccf0*/  PRMT R6, R17, 0x7610, R6 ;  /* 0x0000761011067816 */ /* 0x000fe40000000006 */
[----:B------:R-:W-:Y:S01]  /*cd00*/  ISETP.LE.U32.AND P2, PT, R4, UR15, PT ;  /* 0x0000000f04007c0c */ /* 0x000fe2000bf43070 */
[----:B------:R-:W-:Y:S01]  /*cd10*/  IMAD.WIDE.U32 R4, R11, -0x2daee0ad, RZ ;  /* 0xd2511f530b047825 */ /* 0x000fe200078e00ff */
[----:B------:R-:W-:Y:S02]  /*cd20*/  LOP3.LUT R3, R3, 0xff, RZ, 0xc0, !PT ;  /* 0x000000ff03037812 */ /* 0x000fe400078ec0ff */
[----:B------:R-:W-:Y:S02]  /*cd30*/  @!P1 PRMT R183, R6, 0x5410, RZ ;  /* 0x0000541006b79816 */ /* 0x000fe400000000ff */
[----:B------:R-:W-:Y:S02]  /*cd40*/  ISETP.LE.U32.AND P3, PT, R3, UR15, PT ;  /* 0x0000000f03007c0c */ /* 0x000fe4000bf63070 */
[----:B------:R-:W-:-:S02]  /*cd50*/  LOP3.LUT R6, R4, 0xff, RZ, 0xc0, !PT ;  /* 0x000000ff04067812 */ /* 0x000fc400078ec0ff */
[----:B------:R-:W-:Y:S02]  /*cd60*/  LOP3.LUT R3, R5, UR34, R10, 0x96, !PT ;  /* 0x0000002205037c12 */ /* 0x000fe4000f8e960a */
[----:B------:R-:W-:Y:S01]  /*cd70*/  ISETP.LE.U32.AND P6, PT, R6, UR15, PT ;  /* 0x0000000f06007c0c */ /* 0x000fe2000bfc3070 */
[----:B------:R-:W2:Y:S01]  /*cd80*/  MUFU.EX2 R11, R56 ;  /* 0x00000038000b7308 */ /* 0x000ea20000000800 */
[----:B------:R-:W-:Y:S02]  /*cd90*/  SHF.R.U32.HI R6, RZ, 0x10, R3 ;  /* 0x00000010ff067819 */ /* 0x000fe40000011603 */
[----:B------:R-:W-:Y:S02]  /*cda0*/  LOP3.LUT R16, R4, 0xffff, RZ, 0xc0, !PT ;  /* 0x0000ffff04107812 */ /* 0x000fe400078ec0ff */
[--C-:B------:R-:W-:Y:S02]  /*cdb0*/  SHF.R.U32.HI R17, RZ, 0x10, R4.reuse ;  /* 0x00000010ff117819 */ /* 0x100fe40000011604 */
[----:B------:R-:W-:Y:S01]  /*cdc0*/  SHF.R.U32.HI R13, RZ, 0x18, R4 ;  /* 0x00000018ff0d7819 */ /* 0x000fe20000011604 */
[----:B------:R-:W-:Y:S01]  /*cdd0*/  IMAD.WIDE.U32 R4, R9, -0x2daee0ad, RZ ;  /* 0xd2511f5309047825 */ /* 0x000fe200078e00ff */
[----:B------:R-:W-:-:S04]  /*cde0*/  LOP3.LUT R6, R6, 0xff, RZ, 0xc0, !PT ;  /* 0x000000ff06067812 */ /* 0x000fc800078ec0ff */
[----:B------:R-:W-:Y:S02]  /*cdf0*/  LOP3.LUT R10, R5, UR19, R20, 0x96, !PT ;  /* 0x00000013050a7c12 */ /* 0x000fe4000f8e9614 */
[----:B------:R-:W-:Y:S02]  /*ce00*/  ISETP.LE.U32.AND P1, PT, R6, UR15, PT ;  /* 0x0000000f06007c0c */ /* 0x000fe4000bf23070 */
[----:B------:R-:W-:Y:S01]  /*ce10*/  SHF.R.U32.HI R5, RZ, 0x8, R7 ;  /* 0x00000008ff057819 */ /* 0x000fe20000011607 */
[----:B------:R-:W-:-:S04]  /*ce20*/  IMAD.WIDE.U32 R6, R8, -0x2daee0ad, RZ ;  /* 0xd2511f5308067825 */ /* 0x000fc800078e00ff */
[----:B----4-:R-:W-:Y:S01]  /*ce30*/  FADD.FTZ R9, R15, R14 ;  /* 0x0000000e0f097221 */ /* 0x010fe20000010000 */
[----:B------:R-:W-:Y:S02]  /*ce40*/  LOP3.LUT R5, R5, 0xffff, RZ, 0xc0, !PT ;  /* 0x0000ffff05057812 */ /* 0x000fe400078ec0ff */
[----:B------:R-:W-:Y:S01]  /*ce50*/  LOP3.LUT R8, R7, UR12, R4, 0x96, !PT ;  /* 0x0000000c07087c12 */ /* 0x000fe2000f8e9604 */
[----:B--2---:R-:W-:Y:S01]  /*ce60*/  FADD.FTZ R18, R11, R9 ;  /* 0x000000090b127221 */ /* 0x004fe20000010000 */
[----:B------:R-:W-:Y:S01]  /*ce70*/  ISETP.LE.U32.AND P5, PT, R5, UR15, PT ;  /* 0x0000000f05007c0c */ /* 0x000fe2000bfa3070 */
        /* <DEDUP_REMOVED lines=8> */
[----:B------:R-:W-:Y:S02]  /*cf00*/  LOP3.LUT R5, R11, UR8, R4, 0x96, !PT ;  /* 0x000000080b057c12 */ /* 0x000fe4000f8e9604 */
[----:B------:R1:W2:Y:S01]  /*cf10*/  LDL.LU.S16 R4, [R1+0x60] ;  /* 0x0000600001047983 */ /* 0x0002a20000300600 */
[C---:B------:R-:W-:Y:S02]  /*cf20*/  PRMT R180, R47.reuse, 0x7632, R180 ;  /* 0x000076322fb47816 */ /* 0x040fe400000000b4 */
[----:B------:R-:W-:-:S05]  /*cf30*/  PRMT R181, R47, 0x7610, R181 ;  /* 0x000076102fb57816 */ /* 0x000fca00000000b5 */
[----:B------:R-:W-:Y:S02]  /*cf40*/  @!P4 HFMA2.BF16_V2 R44, -RZ.H0_H0, RZ.H0_H0, -R181.H0_H0 ;  /* 0x200000ffff2cc231 */ /* 0x000fe400003409b5 */
[----:B------:R-:W-:Y:S02]  /*cf50*/  IMAD.MOV.U32 R56, RZ, RZ, R147 ;  /* 0x000000ffff387224 */ /* 0x000fe400078e0093 */
[----:B------:R-:W-:Y:S01]  /*cf60*/  IMAD.MOV.U32 R147, RZ, RZ, R165 ;  /* 0x000000ffff937224 */ /* 0x000fe200078e00a5 */
[----:B------:R-:W-:Y:S01]  /*cf70*/  PRMT R12, R44, 0x7610, R12 ;  /* 0x000076102c0c7816 */ /* 0x000fe2000000000c */
[----:B------:R-:W-:Y:S01]  /*cf80*/  IMAD.MOV.U32 R165, RZ, RZ, R73 ;  /* 0x000000ffffa57224 */ /* 0x000fe200078e0049 */
[----:B------:R-:W-:Y:S02]  /*cf90*/  PRMT R73, R181, 0x5410, R180 ;  /* 0x00005410b5497816 */ /* 0x000fe400000000b4 */
[----:B------:R-:W-:Y:S01]  /*cfa0*/  @!P4 PRMT R181, R12, 0x5410, RZ ;  /* 0x000054100cb5c816 */ /* 0x000fe200000000ff */
[----:B--2---:R-:W-:-:S05]  /*cfb0*/  @!P5 HFMA2.BF16_V2 R4, -RZ.H0_H0, RZ.H0_H0, -R180.H0_H0 ;  /* 0x200000ffff04d231 */ /* 0x004fca00003409b4 */
[----:B------:R-:W-:Y:S02]  /*cfc0*/  PRMT R11, R4, 0x7610, R11 ;  /* 0x00007610040b7816 */ /* 0x000fe4000000000b */
[----:B------:R-:W-:-:S04]  /*cfd0*/  LOP3.LUT R4, R3, 0xff, RZ, 0xc0, !PT ;  /* 0x000000ff03047812 */ /* 0x000fc800078ec0ff */
[----:B------:R-:W-:Y:S02]  /*cfe0*/  ISETP.LE.U32.AND P4, PT, R4, UR15, PT ;  /* 0x0000000f04007c0c */ /* 0x000fe4000bf83070 */
[----:B------:R1:W2:Y:S04]  /*cff0*/  LDL.LU.S16 R4, [R1+0x64] ;  /* 0x0000640001047983 */ /* 0x0002a80000300600 */
[----:B------:R1:W3:Y:S01]  /*d000*/  LDL.LU.S16 R44, [R1+0x6c] ;  /* 0x00006c00012c7983 */ /* 0x0002e20000300600 */
[C---:B------:R-:W-:Y:S01]  /*d010*/  PRMT R179, R48.reuse, 0x7610, R179 ;  /* 0x0000761030b37816 */ /* 0x040fe200000000b3 */
[----:B------:R-:W-:Y:S01]  /*d020*/  IMAD.MOV.U32 R156, RZ, RZ, R56 ;  /* 0x000000ffff9c7224 */ /* 0x000fe200078e0038 */
[----:B------:R-:W-:Y:S01]  /*d030*/  PRMT R178, R48, 0x7632, R178 ;  /* 0x0000763230b27816 */ /* 0x000fe200000000b2 */
[----:B------:R-:W-:-:S02]  /*d040*/  IMAD.MOV.U32 R56, RZ, RZ, R57 ;  /* 0x000000ffff387224 */ /* 0x000fc400078e0039 */
[----:B------:R-:W-:Y:S02]  /*d050*/  IMAD.MOV.U32 R57, RZ, RZ, R163 ;  /* 0x000000ffff397224 */ /* 0x000fe400078e00a3 */
[----:B------:R-:W-:Y:S02]  /*d060*/  IMAD.MOV.U32 R163, RZ, RZ, R95 ;  /* 0x000000ffffa37224 */ /* 0x000fe400078e005f */
[----:B------:R-:W-:Y:S01]  /*d070*/  IMAD.MOV.U32 R95, RZ, RZ, R67 ;  /* 0x000000ffff5f7224 */ /* 0x000fe200078e0043 */
[----:B------:R-:W-:Y:S02]  /*d080*/  PRMT R67, R179, 0x5410, R178 ;  /* 0x00005410b3437816 */ /* 0x000fe400000000b2 */
[----:B------:R-:W-:Y:S01]  /*d090*/  @!P5 PRMT R180, R11, 0x5410, RZ ;  /* 0x000054100bb4d816 */ /* 0x000fe200000000ff */
[----:B--2---:R-:W-:-:S05]  /*d0a0*/  @!P3 HFMA2.BF16_V2 R4, -RZ.H0_H0, RZ.H0_H0, -R179.H0_H0 ;  /* 0x200000ffff04b231 */ /* 0x004fca00003409b3 */
[----:B------:R-:W-:Y:S02]  /*d0b0*/  PRMT R7, R4, 0x7610, R7 ;  /* 0x0000761004077816 */ /* 0x000fe40000000007 */
[----:B------:R-:W-:Y:S02]  /*d0c0*/  SHF.R.U32.HI R4, RZ, 0x18, R3 ;  /* 0x00000018ff047819 */ /* 0x000fe40000011603 */
[----:B------:R-:W-:Y:S01]  /*d0d0*/  @!P3 PRMT R179, R7, 0x5410, RZ ;  /* 0x0000541007b3b816 */ /* 0x000fe200000000ff */
[----:B------:R-:W-:Y:S01]  /*d0e0*/  IMAD.WIDE.U32 R6, R6, -0x326172a9, RZ ;  /* 0xcd9e8d5706067825 */ /* 0x000fe200078e00ff */
[----:B------:R-:W-:-:S03]  /*d0f0*/  ISETP.LE.U32.AND P5, PT, R4, UR15, PT ;  /* 0x0000000f04007c0c */ /* 0x000fc6000bfa3070 */
[----:B---3--:R-:W-:Y:S02]  /*d100*/  @!P2 HFMA2.BF16_V2 R44, -RZ.H0_H0, RZ.H0_H0, -R178.H0_H0 ;  /* 0x200000ffff2ca231 */ /* 0x008fe400003409b2 */
[----:B------:R-:W-:Y:S01]  /*d110*/  IMAD.WIDE.U32 R4, R5, -0x326172a9, RZ ;  /* 0xcd9e8d5705047825 */ /* 0x000fe200078e00ff */
[----:B------:R-:W-:Y:S02]  /*d120*/  LOP3.LUT R8, R7, UR9, R8, 0x96, !PT ;  /* 0x0000000907087c12 */ /* 0x000fe4000f8e9608 */
[----:B------:R1:W2:Y:S01]  /*d130*/  LDL.LU.S16 R7, [R1+0x70] ;  /* 0x0000700001077983 */ /* 0x0002a20000300600 */
[----:B------:R-:W-:Y:S02]  /*d140*/  ISETP.LE.U32.AND P3, PT, R13, UR15, PT ;  /* 0x0000000f0d007c0c */ /* 0x000fe4000bf63070 */
[C---:B------:R-:W-:Y:S02]  /*d150*/  LOP3.LUT R11, R4.reuse, 0xff, RZ, 0xc0, !PT ;  /* 0x000000ff040b7812 */ /* 0x040fe400078ec0ff */
[----:B------:R-:W-:-:S02]  /*d160*/  LOP3.LUT R13, R4, 0xffff, RZ, 0xc0, !PT ;  /* 0x0000ffff040d7812 */ /* 0x000fc400078ec0ff */
[--C-:B------:R-:W-:Y:S02]  /*d170*/  SHF.R.U32.HI R12, RZ, 0x10, R4.reuse ;  /* 0x00000010ff0c7819 */ /* 0x100fe40000011604 */
[--C-:B------:R-:W-:Y:S02]  /*d180*/  SHF.R.U32.HI R9, RZ, 0x18, R4.reuse ;  /* 0x00000018ff097819 */ /* 0x100fe40000011604 */
[----:B------:R-:W-:Y:S02]  /*d190*/  PRMT R4, R44, 0x7610, R4 ;  /* 0x000076102c047816 */ /* 0x000fe40000000004 */
[----:B------:R1:W3:Y:S01]  /*d1a0*/  LDL.LU.S16 R44, [R1+0x74] ;  /* 0x00007400012c7983 */ /* 0x0002e20000300600 */
[----:B------:R-:W-:-:S04]  /*d1b0*/  LOP3.LUT R3, R3, 0xffff, RZ, 0xc0, !PT ;  /* 0x0000ffff03037812 */ /* 0x000fc800078ec0ff */
[----:B------:R-:W-:-:S04]  /*d1c0*/  SHF.R.U32.HI R3, RZ, 0x8, R3 ;  /* 0x00000008ff037819 */ /* 0x000fc80000011603 */
[----:B------:R-:W-:Y:S02]  /*d1d0*/  LOP3.LUT R3, R3, 0xffff, RZ, 0xc0, !PT ;  /* 0x0000ffff03037812 */ /* 0x000fe400078ec0ff */
[----:B------:R-:W-:Y:S02]  /*d1e0*/  @!P2 PRMT R178, R4, 0x5410, RZ ;  /* 0x0000541004b2a816 */ /* 0x000fe400000000ff */
[----:B------:R-:W-:Y:S02]  /*d1f0*/  ISETP.LE.U32.AND P2, PT, R3, UR15, PT ;  /* 0x0000000f03007c0c */ /* 0x000fe4000bf43070 */
[----:B------:R-:W-:Y:S02]  /*d200*/  PRMT R175, R43, 0x7610, R175 ;  /* 0x000076102baf7816 */ /* 0x000fe400000000af */
[----:B------:R-:W-:Y:S01]  /*d210*/  LOP3.LUT R6, R5, UR35, R6, 0x96, !PT ;  /* 0x0000002305067c12 */ /* 0x000fe2000f8e9606 */
[----:B------:R-:W-:Y:S01]  /*d220*/  IMAD.WIDE.U32 R4, R8, -0x2daee0ad, RZ ;  /* 0xd2511f5308047825 */ /* 0x000fe200078e00ff */
[----:B------:R-:W-:-:S03]  /*d230*/  PRMT R174, R43, 0x7632, R174 ;  /* 0x000076322bae7816 */ /* 0x000fc600000000ae */
[----:B------:R-:W-:Y:S02]  /*d240*/  IMAD.MOV.U32 R157, RZ, RZ, R156 ;  /* 0x000000ffff9d7224 */ /* 0x000fe400078e009c */
[----:B------:R-:W-:Y:S02]  /*d250*/  IMAD.MOV.U32 R156, RZ, RZ, R115 ;  /* 0x000000ffff9c7224 */ /* 0x000fe400078e0073 */
[----:B------:R-:W-:Y:S02]  /*d260*/  IMAD.MOV.U32 R115, RZ, RZ, R114 ;  /* 0x000000ffff737224 */ /* 0x000fe400078e0072 */
[----:B------:R-:W-:Y:S01]  /*d270*/  IMAD.MOV.U32 R114, RZ, RZ, R112 ;  /* 0x000000ffff727224 */ /* 0x000fe200078e0070 */
[----:B------:R-:W-:Y:S01]  /*d280*/  LOP3.LUT R3, R5, UR34, R10, 0x96, !PT ;  /* 0x0000002205037c12 */ /* 0x000fe2000f8e960a */
[----:B------:R-:W-:Y:S01]  /*d290*/  IMAD.MOV.U32 R112, RZ, RZ, R66 ;  /* 0x000000ffff707224 */ /* 0x000fe200078e0042 */
[----:B------:R-:W-:Y:S02]  /*d2a0*/  PRMT R66, R175, 0x5410, R174 ;  /* 0x00005410af427816 */ /* 0x000fe400000000ae */
[----:B------:R-:W-:-:S02]  /*d2b0*/  LOP3.LUT R10, R4, 0xffff, RZ, 0xc0, !PT ;  /* 0x0000ffff040a7812 */ /* 0x000fc400078ec0ff */
[----:B------:R-:W-:Y:S01]  /*d2c0*/  SHF.R.U32.HI R5, RZ, 0x18, R4 ;  /* 0x00000018ff057819 */ /* 0x000fe20000011604 */
[----:B--2---:R-:W-:-:S05]  /*d2d0*/  @!P4 HFMA2.BF16_V2 R7, -RZ.H0_H0, RZ.H0_H0, -R175.H0_H0 ;  /* 0x200000ffff07c231 */ /* 0x004fca00003409af */
[----:B------:R-:W-:Y:S02]  /*d2e0*/  PRMT R14, R7, 0x7610, R14 ;  /* 0x00007610070e7816 */ /* 0x000fe4000000000e */
[----:B------:R-:W-:Y:S02]  /*d2f0*/  LOP3.LUT R7, R4, 0xff, RZ, 0xc0, !PT ;  /* 0x000000ff04077812 */ /* 0x000fe400078ec0ff */
[----:B------:R-:W-:Y:S01]  /*d300*/  @!P4 PRMT R175, R14, 0x5410, RZ ;  /* 0x000054100eafc816 */ /* 0x000fe200000000ff */
[----:B---3--:R-:W-:Y:S01]  /*d310*/  @!P2 HFMA2.BF16_V2 R44, -RZ.H0_H0, RZ.H0_H0, -R174.H0_H0 ;  /* 0x200000ffff2ca231 */ /* 0x008fe200003409ae */
[----:B------:R-:W-:Y:S02]  /*d320*/  ISETP.LE.U32.AND P4, PT, R7, UR15, PT ;  /* 0x0000000f07007c0c */ /* 0x000fe4000bf83070 */
[----:B------:R-:W-:Y:S02]  /*d330*/  SHF.R.U32.HI R14, RZ, 0x10, R4 ;  /* 0x00000010ff0e7819 */ /* 0x000fe40000011604 */
[----:B------:R-:W-:-:S02]  /*d340*/  PRMT R7, R44, 0x7610, R7 ;  /* 0x000076102c077816 */ /* 0x000fc40000000007 */
[----:B------:R-:W-:Y:S02]  /*d350*/  SHF.R.U32.HI R4, RZ, 0x8, R16 ;  /* 0x00000008ff047819 */ /* 0x000fe40000011610 */
[----:B------:R-:W-:Y:S02]  /*d360*/  @!P2 PRMT R174, R7, 0x5410, RZ ;  /* 0x0000541007aea816 */ /* 0x000fe400000000ff */
[----:B------:R-:W-:Y:S01]  /*d370*/  LOP3.LUT R4, R4, 0xffff, RZ, 0xc0, !PT ;  /* 0x0000ffff04047812 */ /* 0x000fe200078ec0ff */
[----:B------:R1:W2:Y:S03]  /*d380*/  LDL.LU.S16 R7, [R1+0x78] ;  /* 0x0000780001077983 */ /* 0x0002a60000300600 */
[----:B------:R-:W-:Y:S02]  /*d390*/  ISETP.LE.U32.AND P2, PT, R4, UR15, PT ;  /* 0x0000000f04007c0c */ /* 0x000fe4000bf43070 */
[----:B------:R1:W3:Y:S01]  /*d3a0*/  LDL.LU.S16 R4, [R1+0x80] ;  /* 0x0000800001047983 */ /* 0x0002e20000300600 */
[----:B------:R-:W-:-:S02]  /*d3b0*/  PRMT R173, R39, 0x7610, R173 ;  /* 0x0000761027ad7816 */ /* 0x000fc400000000ad */
[----:B------:R-:W-:-:S03]  /*d3c0*/  PRMT R172, R39, 0x7632, R172 ;  /* 0x0000763227ac7816 */ /* 0x000fc600000000ac */
[----:B--2---:R-:W-:Y:S02]  /*d3d0*/  @!P1 HFMA2.BF16_V2 R7, -RZ.H0_H0, RZ.H0_H0, -R173.H0_H0 ;  /* 0x200000ffff079231 */ /* 0x004fe400003409ad */
[----:B---3--:R-:W-:-:S03]  /*d3e0*/  @!P5 HFMA2.BF16_V2 R4, -RZ.H0_H0, RZ.H0_H0, -R172.H0_H0 ;  /* 0x200000ffff04d231 */ /* 0x008fc600003409ac */
[----:B------:R-:W-:Y:S02]  /*d3f0*/  PRMT R43, R7, 0x7610, R43 ;  /* 0x00007610072b7816 */ /* 0x000fe4000000002b */
[----:B------:R2:W3:Y:S01]  /*d400*/  MUFU.EX2 R7, R157 ;  /* 0x0000009d00077308 */ /* 0x0004e20000000800 */
[----:B------:R-:W-:Y:S01]  /*d410*/  PRMT R8, R4, 0x7610, R8 ;  /* 0x0000761004087816 */ /* 0x000fe20000000008 */
[----:B--2---:R-:W-:Y:S02]  /*d420*/  IMAD.MOV.U32 R157, RZ, RZ, R156 ;  /* 0x000000ffff9d7224 */ /* 0x004fe400078e009c */
[----:B------:R-:W-:Y:S02]  /*d430*/  IMAD.MOV.U32 R156, RZ, RZ, R165 ;  /* 0x000000ffff9c7224 */ /* 0x000fe400078e00a5 */
[----:B------:R-:W-:Y:S02]  /*d440*/  IMAD.MOV.U32 R165, RZ, RZ, R166 ;  /* 0x000000ffffa57224 */ /* 0x000fe400078e00a6 */
[----:B------:R-:W-:-:S02]  /*d450*/  IMAD.MOV.U32 R166, RZ, RZ, R168 ;  /* 0x000000ffffa67224 */ /* 0x000fc400078e00a8 */
[----:B------:R-:W-:Y:S02]  /*d460*/  IMAD.MOV.U32 R168, RZ, RZ, R159 ;  /* 0x000000ffffa87224 */ /* 0x000fe400078e009f */
[----:B------:R-:W-:Y:S01]  /*d470*/  IMAD.MOV.U32 R159, RZ, RZ, R65 ;  /* 0x000000ffff9f7224 */ /* 0x000fe200078e0041 */
[----:B------:R-:W-:Y:S02]  /*d480*/  PRMT R65, R173, 0x5410, R172 ;  /* 0x00005410ad417816 */ /* 0x000fe400000000ac */
[----:B------:R-:W-:Y:S02]  /*d490*/  @!P5 PRMT R172, R8, 0x5410, RZ ;  /* 0x0000541008acd816 */ /* 0x000fe400000000ff */
[----:B------:R1:W2:Y:S01]  /*d4a0*/  LDL.LU.S16 R8, [R1+0x8c] ;  /* 0x00008c0001087983 */ /* 0x0002a20000300600 */
[----:B------:R-:W-:Y:S02]  /*d4b0*/  PRMT R139, R31, 0x7610, R139 ;  /* 0x000076101f8b7816 */ /* 0x000fe4000000008b */
[----:B------:R-:W-:-:S02]  /*d4c0*/  @!P1 PRMT R173, R43, 0x5410, RZ ;  /* 0x000054102bad9816 */ /* 0x000fc400000000ff */
[----:B------:R-:W-:Y:S01]  /*d4d0*/  ISETP.LE.U32.AND P1, PT, R5, UR15, PT ;  /* 0x0000000f05007c0c */ /* 0x000fe2000bf23070 */
[----:B--2---:R-:W-:-:S05]  /*d4e0*/  @!P6 HFMA2.BF16_V2 R8, -RZ.H0_H0, RZ.H0_H0, -R139.H0_H0 ;  /* 0x200000ffff08e231 */ /* 0x004fca000034098b */
[----:B------:R-:W-:Y:S02]  /*d4f0*/  PRMT R33, R8, 0x7610, R33 ;  /* 0x0000761008217816 */ /* 0x000fe40000000021 */
[----:B------:R1:W2:Y:S01]  /*d500*/  LDL.LU.S16 R8, [R1+0x88] ;  /* 0x0000880001087983 */ /* 0x0002a20000300600 */
[----:B------:R-:W4:Y:S01]  /*d510*/  MUFU.EX2 R5, R157 ;  /* 0x0000009d00057308 */ /* 0x000f220000000800 */
[----:B------:R-:W-:Y:S02]  /*d520*/  PRMT R138, R31, 0x7632, R138 ;  /* 0x000076321f8a7816 */ /* 0x000fe4000000008a */
[----:B------:R-:W-:-:S04]  /*d530*/  LOP3.LUT R4, R17, 0xff, RZ, 0xc0, !PT ;  /* 0x000000ff11047812 */ /* 0x000fc800078ec0ff */
[----:B------:R-:W-:Y:S01]  /*d540*/  ISETP.LE.U32.AND P5, PT, R4, UR15, PT ;  /* 0x0000000f04007c0c */ /* 0x000fe2000bfa3070 */
[----:B---3--:R-:W-:Y:S01]  /*d550*/  FADD.FTZ R4, R7, R19 ;  /* 0x0000001307047221 */ /* 0x008fe20000010000 */
[----:B--2---:R-:W-:-:S05]  /*d560*/  @!P2 HFMA2.BF16_V2 R8, -RZ.H0_H0, RZ.H0_H0, -R138.H0_H0 ;  /* 0x200000ffff08a231 */ /* 0x004fca000034098a */
[----:B------:R-:W-:Y:S01]  /*d570*/  PRMT R32, R8, 0x7610, R32 ;  /* 0x0000761008207816 */ /* 0x000fe20000000020 */
[----:B----4-:R-:W-:Y:S02]  /*d580*/  FADD.FTZ R8, R5, R4 ;  /* 0x0000000405087221 */ /* 0x010fe40000010000 */
[----:B------:R1:W2:Y:S01]  /*d590*/  LDL.LU.S16 R4, [R1+0x90] ;  /* 0x0000900001047983 */ /* 0x0002a20000300600 */
        /* <DEDUP_REMOVED lines=11> */
[----:B--2---:R-:W-:-:S05]  /*d650*/  @!P5 HFMA2.BF16_V2 R4, -RZ.H0_H0, RZ.H0_H0, -R137.H0_H0 ;  /* 0x200000ffff04d231 */ /* 0x004fca0000340989 */
[----:B------:R-:W-:-:S04]  /*d660*/  PRMT R31, R4, 0x7610, R31 ;  /* 0x00007610041f7816 */ /* 0x000fc8000000001f */
[----:B------:R-:W-:Y:S02]  /*d670*/  @!P5 PRMT R137, R31, 0x5410, RZ ;  /* 0x000054101f89d816 */ /* 0x000fe400000000ff */
[----:B------:R1:W2:Y:S01]  /*d680*/  LDL.LU.S16 R31, [R1+0x94] ;  /* 0x00009400011f7983 */ /* 0x0002a20000300600 */
[----:B------:R-:W-:Y:S01]  /*d690*/  LOP3.LUT R4, R6, 0xff, RZ, 0xc0, !PT ;  /* 0x000000ff06047812 */ /* 0x000fe200078ec0ff */
[----:B--2---:R-:W-:-:S05]  /*d6a0*/  @!P3 HFMA2.BF16_V2 R31, -RZ.H0_H0, RZ.H0_H0, -R136.H0_H0 ;  /* 0x200000ffff1fb231 */ /* 0x004fca0000340988 */
[----:B------:R-:W-:-:S04]  /*d6b0*/  PRMT R20, R31, 0x7610, R20 ;  /* 0x000076101f147816 */ /* 0x000fc80000000014 */
[----:B------:R-:W-:Y:S02]  /*d6c0*/  @!P3 PRMT R136, R20, 0x5410, RZ ;  /* 0x000054101488b816 */ /* 0x000fe400000000ff */
[----:B------:R1:W2:Y:S01]  /*d6d0*/  LDL.LU.S16 R20, [R1+0x98] ;  /* 0x0000980001147983 */ /* 0x0002a20000300600 */
[----:B------:R-:W-:Y:S02]  /*d6e0*/  ISETP.LE.U32.AND P5, PT, R4, UR15, PT ;  /* 0x0000000f04007c0c */ /* 0x000fe4000bfa3070 */
[C---:B------:R-:W-:Y:S01]  /*d6f0*/  PRMT R131, R22.reuse, 0x7610, R131 ;  /* 0x0000761016837816 */ /* 0x040fe20000000083 */
[----:B------:R-:W-:Y:S01]  /*d700*/  IMAD.MOV.U32 R147, RZ, RZ, R112 ;  /* 0x000000ffff937224 */ /* 0x000fe200078e0070 */
[----:B------:R-:W-:Y:S01]  /*d710*/  PRMT R130, R22, 0x7632, R130 ;  /* 0x0000763216827816 */ /* 0x000fe20000000082 */
[----:B------:R-:W-:Y:S02]  /*d720*/  IMAD.MOV.U32 R157, RZ, RZ, R143 ;  /* 0x000000ffff9d7224 */ /* 0x000fe400078e008f */
[----:B------:R-:W-:Y:S01]  /*d730*/  IMAD.MOV.U32 R143, RZ, RZ, R147 ;  /* 0x000000ffff8f7224 */ /* 0x000fe200078e0093 */
[----:B------:R-:W-:-:S02]  /*d740*/  PRMT R147, R131, 0x5410, R130 ;  /* 0x0000541083937816 */ /* 0x000fc40000000082 */
[----:B------:R-:W-:-:S03]  /*d750*/  LOP3.LUT R4, R6, 0xffff, RZ, 0xc0, !PT ;  /* 0x0000ffff06047812 */ /* 0x000fc600078ec0ff */
[----:B--2---:R-:W-:-:S05]  /*d760*/  @!P5 HFMA2.BF16_V2 R20, -RZ.H0_H0, RZ.H0_H0, -R131.H0_H0 ;  /* 0x200000ffff14d231 */ /* 0x004fca0000340983 */
[----:B------:R-:W-:-:S04]  /*d770*/  PRMT R19, R20, 0x7610, R19 ;  /* 0x0000761014137816 */ /* 0x000fc80000000013 */
[----:B------:R-:W-:Y:S02]  /*d780*/  @!P5 PRMT R131, R19, 0x5410, RZ ;  /* 0x000054101383d816 */ /* 0x000fe400000000ff */
[----:B------:R1:W2:Y:S01]  /*d790*/  LDL.LU.S16 R19, [R1+0x9c] ;  /* 0x00009c0001137983 */ /* 0x0002a20000300600 */
[----:B------:R-:W-:-:S04]  /*d7a0*/  SHF.R.U32.HI R4, RZ, 0x8, R4 ;  /* 0x00000008ff047819 */ /* 0x000fc80000011604 */
[----:B------:R-:W-:-:S04]  /*d7b0*/  LOP3.LUT R4, R4, 0xffff, RZ, 0xc0, !PT ;  /* 0x0000ffff04047812 */ /* 0x000fc800078ec0ff */
[----:B------:R-:W-:Y:S02]  /*d7c0*/  ISETP.LE.U32.AND P3, PT, R4, UR15, PT ;  /* 0x0000000f04007c0c */ /* 0x000fe4000bf63070 */
[----:B------:R-:W-:-:S04]  /*d7d0*/  SHF.R.U32.HI R4, RZ, 0x10, R6 ;  /* 0x00000010ff047819 */ /* 0x000fc80000011606 */
[----:B------:R-:W-:-:S04]  /*d7e0*/  LOP3.LUT R4, R4, 0xff, RZ, 0xc0, !PT ;  /* 0x000000ff04047812 */ /* 0x000fc800078ec0ff */
[----:B------:R-:W-:-:S03]  /*d7f0*/  ISETP.LE.U32.AND P5, PT, R4, UR15, PT ;  /* 0x0000000f04007c0c */ /* 0x000fc6000bfa3070 */
        /* <DEDUP_REMOVED lines=13> */
[----:B------:R-:W-:-:S04]  /*d8d0*/  SHF.R.U32.HI R6, RZ, 0x18, R6 ;  /* 0x00000018ff067819 */ /* 0x000fc80000011606 */
[----:B------:R-:W-:-:S13]  /*d8e0*/  ISETP.LE.U32.AND P3, PT, R6, UR15, PT ;  /* 0x0000000f06007c0c */ /* 0x000fda000bf63070 */
[----:B--2---:R-:W-:-:S05]  /*d8f0*/  @!P3 HFMA2.BF16_V2 R17, -RZ.H0_H0, RZ.H0_H0, -R128.H0_H0 ;  /* 0x200000ffff11b231 */ /* 0x004fca0000340980 */
[----:B------:R-:W-:-:S04]  /*d900*/  PRMT R16, R17, 0x7610, R16 ;  /* 0x0000761011107816 */ /* 0x000fc80000000010 */
[----:B------:R-:W-:Y:S02]  /*d910*/  @!P3 PRMT R128, R16, 0x5410, RZ ;  /* 0x000054101080b816 */ /* 0x000fe400000000ff */
[----:B------:R1:W2:Y:S01]  /*d920*/  LDL.LU.S16 R16, [R1+0xa8] ;  /* 0x0000a80001107983 */ /* 0x0002a20000300600 */
[----:B------:R-:W-:Y:S01]  /*d930*/  IMAD.MOV.U32 R112, RZ, RZ, R64 ;  /* 0x000000ffff707224 */ /* 0x000fe200078e0040 */
[----:B------:R-:W-:Y:S02]  /*d940*/  PRMT R64, R139, 0x5410, R138 ;  /* 0x000054108b407816 */ /* 0x000fe4000000008a */
[----:B------:R-:W-:Y:S02]  /*d950*/  @!P6 PRMT R139, R33, 0x5410, RZ ;  /* 0x00005410218be816 */ /* 0x000fe400000000ff */
[----:B------:R-:W-:Y:S02]  /*d960*/  ISETP.LE.U32.AND P6, PT, R11, UR15, PT ;  /* 0x0000000f0b007c0c */ /* 0x000fe4000bfc3070 */
[----:B------:R-:W-:Y:S01]  /*d970*/  PRMT R127, R15, 0x7610, R127 ;  /* 0x000076100f7f7816 */ /* 0x000fe2000000007f */
[----:B------:R-:W-:-:S02]  /*d980*/  IMAD.MOV.U32 R161, RZ, RZ, R158 ;  /* 0x000000ffffa17224 */ /* 0x000fc400078e009e */
[----:B------:R-:W-:Y:S01]  /*d990*/  IMAD.MOV.U32 R158, RZ, RZ, R157 ;  /* 0x000000ffff9e7224 */ /* 0x000fe200078e009d */
[----:B------:R-:W-:Y:S01]  /*d9a0*/  F2FP.BF16.F32.PACK_AB R5, R5, R7 ;  /* 0x000000070505723e */ /* 0x000fe200000010ff */
[----:B------:R-:W-:Y:S01]  /*d9b0*/  IMAD.MOV.U32 R157, RZ, RZ, R142 ;  /* 0x000000ffff9d7224 */ /* 0x000fe200078e008e */
[----:B------:R-:W-:Y:S01]  /*d9c0*/  PRMT R126, R15, 0x7632, R126 ;  /* 0x000076320f7e7816 */ /* 0x000fe2000000007e */
[----:B------:R-:W-:Y:S02]  /*d9d0*/  IMAD.MOV.U32 R142, RZ, RZ, R156 ;  /* 0x000000ffff8e7224 */ /* 0x000fe400078e009c */
        /* <DEDUP_REMOVED lines=9> */
[----:B------:R-:W-:-:S04]  /*da70*/  LOP3.LUT R4, R12, 0xff, RZ, 0xc0, !PT ;  /* 0x000000ff0c047812 */ /* 0x000fc800078ec0ff */
[----:B------:R-:W-:Y:S02]  /*da80*/  ISETP.LE.U32.AND P5, PT, R4, UR15, PT ;  /* 0x0000000f04007c0c */ /* 0x000fe4000bfa3070 */
[----:B------:R-:W-:-:S04]  /*da90*/  SHF.R.U32.HI R4, RZ, 0x8, R13 ;  /* 0x00000008ff047819 */ /* 0x000fc8000001160d */
[----:B------:R-:W-:-:S04]  /*daa0*/  LOP3.LUT R4, R4, 0xffff, RZ, 0xc0, !PT ;  /* 0x0000ffff04047812 */ /* 0x000fc800078ec0ff */
[----:B------:R-:W-:Y:S02]  /*dab0*/  ISETP.LE.U32.AND P3, PT, R4, UR15, PT ;  /* 0x0000000f04007c0c */ /* 0x000fe4000bf63070 */
[----:B------:R-:W-:Y:S02]  /*dac0*/  @!P2 PRMT R138, R32, 0x5410, RZ ;  /* 0x00005410208aa816 */ /* 0x000fe400000000ff */
[----:B------:R-:W-:-:S09]  /*dad0*/  ISETP.LE.U32.AND P2, PT, R9, UR15, PT ;  /* 0x0000000f09007c0c */ /* 0x000fd2000bf43070 */
[----:B--2---:R-:W-:-:S05]  /*dae0*/  @!P3 HFMA2.BF16_V2 R7, -RZ.H0_H0, RZ.H0_H0, -R126.H0_H0 ;  /* 0x200000ffff07b231 */ /* 0x004fca000034097e */
[----:B------:R-:W-:Y:S02]  /*daf0*/  PRMT R9, R7, 0x7610, R9 ;  /* 0x0000761007097816 */ /* 0x000fe40000000009 */
[----:B------:R2:W-:Y:S02]  /*db00*/  MUFU.EX2 R7, R133 ;  /* 0x0000008500077308 */ /* 0x0005e40000000800 */
[----:B------:R-:W-:Y:S01]  /*db10*/  @!P3 PRMT R126, R9, 0x5410, RZ ;  /* 0x00005410097eb816 */ /* 0x000fe200000000ff */
[----:B--2---:R1:W5:Y:S04]  /*db20*/  LDL.LU R133, [R1+0x344] ;  /* 0x0003440001857983 */ /* 0x0043680000300800 */
[----:B------:R1:W2:Y:S01]  /*db30*/  LDL.LU.S16 R9, [R1+0xb8] ;  /* 0x0000b80001097983 */ /* 0x0002a20000300600 */
[C---:B------:R-:W-:Y:S01]  /*db40*/  PRMT R125, R5.reuse, 0x7610, R125 ;  /* 0x00007610057d7816 */ /* 0x040fe2000000007d */
[----:B------:R-:W-:Y:S01]  /*db50*/  IMAD.MOV.U32 R162, RZ, RZ, R161 ;  /* 0x000000ffffa27224 */ /* 0x000fe200078e00a1 */
[----:B------:R-:W-:Y:S01]  /*db60*/  PRMT R124, R5, 0x7632, R124 ;  /* 0x00007632057c7816 */ /* 0x000fe2000000007c */
[----:B------:R-:W-:-:S02]  /*db70*/  IMAD.MOV.U32 R161, RZ, RZ, R157 ;  /* 0x000000ffffa17224 */ /* 0x000fc400078e009d */
[----:B------:R-:W-:Y:S02]  /*db80*/  IMAD.MOV.U32 R157, RZ, RZ, R156 ;  /* 0x000000ffff9d7224 */ /* 0x000fe400078e009c */
[----:B------:R-:W-:Y:S02]  /*db90*/  IMAD.MOV.U32 R156, RZ, RZ, R57 ;  /* 0x000000ffff9c7224 */ /* 0x000fe400078e0039 */
[----:B------:R-:W-:Y:S02]  /*dba0*/  IMAD.MOV.U32 R57, RZ, RZ, R163 ;  /* 0x000000ffff397224 */ /* 0x000fe400078e00a3 */
[----:B------:R-:W-:Y:S02]  /*dbb0*/  IMAD.MOV.U32 R163, RZ, RZ, R134 ;  /* 0x000000ffffa37224 */ /* 0x000fe400078e0086 */
[----:B------:R1:W5:Y:S01]  /*dbc0*/  LDL.LU R134, [R1+0x340] ;  /* 0x0003400001867983 */ /* 0x0003620000300800 */
[----:B--2---:R-:W-:-:S05]  /*dbd0*/  @!P5 HFMA2.BF16_V2 R9, -RZ.H0_H0, RZ.H0_H0, -R125.H0_H0 ;  /* 0x200000ffff09d231 */ /* 0x004fca000034097d */
[----:B------:R-:W-:Y:S02]  /*dbe0*/  PRMT R6, R9, 0x7610, R6 ;  /* 0x0000761009067816 */ /* 0x000fe40000000006 */
[----:B------:R2:W3:Y:S02]  /*dbf0*/  MUFU.EX2 R9, R162 ;  /* 0x000000a200097308 */ /* 0x0004e40000000800 */
[----:B--2---:R-:W-:Y:S01]  /*dc00*/  IMAD.MOV.U32 R162, RZ, RZ, R140 ;  /* 0x000000ffffa27224 */ /* 0x004fe200078e008c */
[----:B------:R-:W-:Y:S02]  /*dc10*/  PRMT R140, R125, 0x5410, R124 ;  /* 0x000054107d8c7816 */ /* 0x000fe4000000007c */
[----:B------:R-:W-:Y:S02]  /*dc20*/  @!P5 PRMT R125, R6, 0x5410, RZ ;  /* 0x00005410067dd816 */ /* 0x000fe400000000ff */
[----:B------:R1:W2:Y:S01]  /*dc30*/  LDL.LU.S16 R6, [R1+0xbc] ;  /* 0x0000bc0001067983 */ /* 0x0002a20000300600 */
[----:B------:R-:W-:-:S04]  /*dc40*/  SHF.R.U32.HI R4, RZ, 0x10, R3 ;  /* 0x00000010ff047819 */ /* 0x000fc80000011603 */
[----:B------:R-:W-:Y:S01]  /*dc50*/  LOP3.LUT R4, R4, 0xff, RZ, 0xc0, !PT ;  /* 0x000000ff04047812 */ /* 0x000fe200078ec0ff */
[----:B--2---:R-:W-:-:S05]  /*dc60*/  @!P2 HFMA2.BF16_V2 R6, -RZ.H0_H0, RZ.H0_H0, -R124.H0_H0 ;  /* 0x200000ffff06a231 */ /* 0x004fca000034097c */
[----:B------:R-:W-:Y:S02]  /*dc70*/  PRMT R5, R6, 0x7610, R5 ;  /* 0x0000761006057816 */ /* 0x000fe40000000005 */
[----:B------:R2:W-:Y:S02]  /*dc80*/  MUFU.EX2 R6, R162 ;  /* 0x000000a200067308 */ /* 0x0005e40000000800 */
[----:B--2---:R-:W-:Y:S02]  /*dc90*/  IMAD.MOV.U32 R162, RZ, RZ, R161 ;  /* 0x000000ffffa27224 */ /* 0x004fe400078e00a1 */
[----:B------:R-:W-:Y:S02]  /*dca0*/  IMAD.MOV.U32 R161, RZ, RZ, R157 ;  /* 0x000000ffffa17224 */ /* 0x000fe400078e009d */
[----:B------:R-:W-:Y:S02]  /*dcb0*/  IMAD.MOV.U32 R157, RZ, RZ, R156 ;  /* 0x000000ffff9d7224 */ /* 0x000fe400078e009c */
[----:B------:R-:W-:-:S02]  /*dcc0*/  IMAD.MOV.U32 R156, RZ, RZ, R57 ;  /* 0x000000ffff9c7224 */ /* 0x000fc400078e0039 */
[----:B------:R-:W-:Y:S02]  /*dcd0*/  IMAD.MOV.U32 R57, RZ, RZ, R171 ;  /* 0x000000ffff397224 */ /* 0x000fe400078e00ab */
[----:B------:R-:W-:Y:S02]  /*dce0*/  IMAD.MOV.U32 R167, RZ, RZ, R162 ;  /* 0x000000ffffa77224 */ /* 0x000fe400078e00a2 */
[----:B------:R-:W-:Y:S02]  /*dcf0*/  IMAD.MOV.U32 R162, RZ, RZ, R161 ;  /* 0x000000ffffa27224 */ /* 0x000fe400078e00a1 */
[----:B------:R-:W-:Y:S02]  /*dd00*/  IMAD.MOV.U32 R171, RZ, RZ, R208 ;  /* 0x000000ffffab7224 */ /* 0x000fe400078e00d0 */
[----:B------:R-:W-:Y:S01]  /*dd10*/  IMAD.MOV.U32 R161, RZ, RZ, R57 ;  /* 0x000000ffffa17224 */ /* 0x000fe200078e0039 */
[----:B------:R-:W2:Y:S01]  /*dd20*/  LDL.LU R208, [R1+0x33c] ;  /* 0x00033c0001d07983 */ /* 0x000ea20000300800 */
[----:B------:R-:W-:-:S03]  /*dd30*/  IMAD.MOV.U32 R57, RZ, RZ, R2 ;  /* 0x000000ffff397224 */ /* 0x000fc600078e0002 */
[----:B------:R-:W4:Y:S04]  /*dd40*/  LDL.LU R2, [R1+0x338] ;  /* 0x0003380001027983 */ /* 0x000f280000300800 */
[----:B------:R1:W2:Y:S01]  /*dd50*/  LDL.LU.S16 R15, [R1+0xc0] ;  /* 0x0000c000010f7983 */ /* 0x0002a20000300600 */
[----:B------:R-:W-:Y:S02]  /*dd60*/  ISETP.LE.U32.AND P6, PT, R4, UR15, PT ;  /* 0x0000000f04007c0c */ /* 0x000fe4000bfc3070 */
[----:B------:R-:W-:-:S04]  /*dd70*/  LOP3.LUT R4, R3, 0xff, RZ, 0xc0, !PT ;  /* 0x000000ff03047812 */ /* 0x000fc800078ec0ff */
[----:B------:R-:W-:Y:S02]  /*dd80*/  ISETP.LE.U32.AND P3, PT, R4, UR15, PT ;  /* 0x0000000f04007c0c */ /* 0x000fe4000bf63070 */
[----:B------:R-:W-:-:S04]  /*dd90*/  SHF.R.U32.HI R4, RZ, 0x18, R3 ;  /* 0x00000018ff047819 */ /* 0x000fc80000011603 */
[----:B------:R-:W-:Y:S02]  /*dda0*/  ISETP.LE.U32.AND P5, PT, R4, UR15, PT ;  /* 0x0000000f04007c0c */ /* 0x000fe4000bfa3070 */
[----:B---3--:R-:W-:-:S04]  /*ddb0*/  F2FP.BF16.F32.PACK_AB R4, R9, R7 ;  /* 0x000000070904723e */ /* 0x008fc800000010ff */
[C---:B------:R-:W-:Y:S01]  /*ddc0*/  PRMT R123, R4.reuse, 0x7610, R123 ;  /* 0x00007610047b7816 */ /* 0x040fe2000000007b */
[----:B------:R3:W-:Y:S01]  /*ddd0*/  MUFU.EX2 R47, R167 ;  /* 0x000000a7002f7308 */ /* 0x0007e20000000800 */
[----:B------:R-:W-:Y:S01]  /*dde0*/  PRMT R122, R4, 0x7632, R122 ;  /* 0x00007632047a7816 */ /* 0x000fe2000000007a */
[----:B---3--:R-:W-:Y:S02]  /*ddf0*/  IMAD.MOV.U32 R167, RZ, RZ, R162 ;  /* 0x000000ffffa77224 */ /* 0x008fe400078e00a2 */
[----:B------:R-:W-:Y:S02]  /*de00*/  IMAD.MOV.U32 R162, RZ, RZ, R161 ;  /* 0x000000ffffa27224 */ /* 0x000fe400078e00a1 */
[----:B------:R-:W-:Y:S02]  /*de10*/  IMAD.MOV.U32 R161, RZ, RZ, R0 ;  /* 0x000000ffffa17224 */ /* 0x000fe400078e0000 */
[----:B------:R-:W-:Y:S01]  /*de20*/  IMAD.MOV.U32 R170, RZ, RZ, R167 ;  /* 0x000000ffffaa7224 */ /* 0x000fe200078e00a7 */
[----:B------:R-:W3:Y:S01]  /*de30*/  LDL.LU R0, [R1+0x334] ;  /* 0x0003340001007983 */ /* 0x000ee20000300800 */
[----:B------:R-:W-:Y:S01]  /*de40*/  IMAD.MOV.U32 R167, RZ, RZ, R161 ;  /* 0x000000ffffa77224 */ /* 0x000fe200078e00a1 */
[----:B------:R-:W-:Y:S01]  /*de50*/  PRMT R161, R123, 0x5410, R122 ;  /* 0x000054107ba17816 */ /* 0x000fe2000000007a */
[----:B--2---:R-:W-:-:S05]  /*de60*/  @!P3 HFMA2.BF16_V2 R15, -RZ.H0_H0, RZ.H0_H0, -R123.H0_H0 ;  /* 0x200000ffff0fb231 */ /* 0x004fca000034097b */
[----:B------:R-:W-:-:S04]  /*de70*/  PRMT R13, R15, 0x7610, R13 ;  /* 0x000076100f0d7816 */ /* 0x000fc8000000000d */
[----:B------:R-:W-:Y:S02]  /*de80*/  @!P3 PRMT R123, R13, 0x5410, RZ ;  /* 0x000054100d7bb816 */ /* 0x000fe400000000ff */
[----:B------:R1:W2:Y:S01]  /*de90*/  LDL.LU.S16 R13, [R1+0xc4] ;  /* 0x0000c400010d7983 */ /* 0x0002a20000300600 */
[----:B------:R-:W-:-:S04]  /*dea0*/  LOP3.LUT R3, R3, 0xffff, RZ, 0xc0, !PT ;  /* 0x0000ffff03037812 */ /* 0x000fc800078ec0ff */
[----:B------:R-:W-:-:S04]  /*deb0*/  SHF.R.U32.HI R3, RZ, 0x8, R3 ;  /* 0x00000008ff037819 */ /* 0x000fc80000011603 */
[----:B------:R-:W-:Y:S02]  /*dec0*/  LOP3.LUT R3, R3, 0xffff, RZ, 0xc0, !PT ;  /* 0x0000ffff03037812 */ /* 0x000fe400078ec0ff */
[----:B------:R-:W-:Y:S02]  /*ded0*/  @!P2 PRMT R124, R5, 0x5410, RZ ;  /* 0x00005410057ca816 */ /* 0x000fe400000000ff */
[----:B------:R-:W-:Y:S01]  /*dee0*/  ISETP.LE.U32.AND P2, PT, R3, UR15, PT ;  /* 0x0000000f03007c0c */ /* 0x000fe2000bf43070 */
[----:B------:R-:W4:-:S12]  /*def0*/  MUFU.EX2 R158, R158 ;  /* 0x0000009e009e7308 */ /* 0x000f180000000800 */
[----:B--2---:R-:W-:-:S05]  /*df00*/  @!P2 HFMA2.BF16_V2 R13, -RZ.H0_H0, RZ.H0_H0, -R122.H0_H0 ;  /* 0x200000ffff0da231 */ /* 0x004fca000034097a */
[----:B------:R-:W-:Y:S02]  /*df10*/  PRMT R12, R13, 0x7610, R12 ;  /* 0x000076100d0c7816 */ /* 0x000fe4000000000c */
[----:B------:R2:W-:Y:S02]  /*df20*/  MUFU.EX2 R13, R212 ;  /* 0x000000d4000d7308 */ /* 0x0005e40000000800 */
[----:B------:R-:W-:Y:S01]  /*df30*/  @!P2 PRMT R122, R12, 0x5410, RZ ;  /* 0x000054100c7aa816 */ /* 0x000fe200000000ff */
[----:B--2---:R1:W5:Y:S04]  /*df40*/  LDL.LU R212, [R1+0x330] ;  /* 0x0003300001d47983 */ /* 0x0043680000300800 */
[----:B------:R1:W2:Y:S01]  /*df50*/  LDL.LU.S16 R12, [R1+0xd0] ;  /* 0x0000d000010c7983 */ /* 0x0002a20000300600 */
[----:B------:R-:W-:-:S04]  /*df60*/  SHF.R.U32.HI R3, RZ, 0x8, R10 ;  /* 0x00000008ff037819 */ /* 0x000fc8000001160a */
[----:B------:R-:W-:-:S04]  /*df70*/  LOP3.LUT R3, R3, 0xffff, RZ, 0xc0, !PT ;  /* 0x0000ffff03037812 */ /* 0x000fc800078ec0ff */
[----:B------:R-:W-:Y:S02]  /*df80*/  ISETP.LE.U32.AND P3, PT, R3, UR15, PT ;  /* 0x0000000f03007c0c */ /* 0x000fe4000bf63070 */
[----:B----4-:R-:W-:-:S04]  /*df90*/  F2FP.BF16.F32.PACK_AB R3, R158, R6 ;  /* 0x000000069e03723e */ /* 0x010fc800000010ff */
[----:B------:R-:W-:Y:S01]  /*dfa0*/  PRMT R121, R3, 0x7610, R121 ;  /* 0x0000761003797816 */ /* 0x000fe20000000079 */
[----:B------:R4:W-:Y:S02]  /*dfb0*/  MUFU.EX2 R48, R211 ;  /* 0x000000d300307308 */ /* 0x0009e40000000800 */
[----:B----4-:R1:W5:Y:S02]  /*dfc0*/  LDL.LU R211, [R1+0x32c] ;  /* 0x00032c0001d37983 */ /* 0x0103640000300800 */
[----:B--2---:R-:W-:-:S05]  /*dfd0*/  @!P6 HFMA2.BF16_V2 R12, -RZ.H0_H0, RZ.H0_H0, -R121.H0_H0 ;  /* 0x200000ffff0ce231 */ /* 0x004fca0000340979 */
[----:B------:R-:W-:Y:S02]  /*dfe0*/  PRMT R11, R12, 0x7610, R11 ;  /* 0x000076100c0b7816 */ /* 0x000fe4000000000b */
[----:B------:R1:W2:Y:S01]  /*dff0*/  LDL.LU.S16 R12, [R1+0xdc] ;  /* 0x0000dc00010c7983 */ /* 0x0002a20000300600 */
[----:B------:R-:W-:Y:S01]  /*e000*/  PRMT R120, R3, 0x7632, R120 ;  /* 0x0000763203787816 */ /* 0x000fe20000000078 */
[----:B------:R-:W4:Y:S04]  /*e010*/  MUFU.EX2 R56, R56 ;  /* 0x0000003800387308 */ /* 0x000f280000000800 */
[----:B--2---:R-:W-:-:S05]  /*e020*/  @!P5 HFMA2.BF16_V2 R12, -RZ.H0_H0, RZ.H0_H0, -R120.H0_H0 ;  /* 0x200000ffff0cd231 */ /* 0x004fca0000340978 */
[----:B------:R-:W-:Y:S02]  /*e030*/  PRMT R10, R12, 0x7610, R10 ;  /* 0x000076100c0a7816 */ /* 0x000fe4000000000a */
[----:B------:R1:W2:Y:S01]  /*e040*/  LDL.LU.S16 R12, [R1+0xd8] ;  /* 0x0000d800010c7983 */ /* 0x0002a20000300600 */
[----:B----4-:R-:W-:Y:S01]  /*e050*/  F2FP.BF16.F32.PACK_AB R4, R56, R47 ;  /* 0x0000002f3804723e */ /* 0x010fe200000010ff */
[----:B------:R-:W-:-:S03]  /*e060*/  IMAD.MOV.U32 R169, RZ, RZ, R170 ;  /* 0x000000ffffa97224 */ /* 0x000fc600078e00aa */
[----:B------:R-:W-:Y:S01]  /*e070*/  PRMT R119, R4, 0x7610, R119 ;  /* 0x0000761004777816 */ /* 0x000fe20000000077 */
[----:B------:R-:W-:Y:S02]  /*e080*/  IMAD.MOV.U32 R170, RZ, RZ, R157 ;  /* 0x000000ffffaa7224 */ /* 0x000fe400078e009d */
[----:B------:R-:W-:Y:S02]  /*e090*/  IMAD.MOV.U32 R49, RZ, RZ, R169 ;  /* 0x000000ffff317224 */ /* 0x000fe400078e00a9 */
[----:B------:R-:W-:Y:S01]  /*e0a0*/  FADD.FTZ R157, R6, R8 ;  /* 0x00000008069d7221 */ /* 0x000fe20000010000 */
        /* <DEDUP_REMOVED lines=21> */
[----:B------:R-:W-:Y:S01]  /*e200*/  PRMT R118, R4, 0x7632, R118 ;  /* 0x0000763204767816 */ /* 0x000fe20000000076 */
[----:B------:R-:W-:-:S02]  /*e210*/  IMAD.MOV.U32 R167, RZ, RZ, R162 ;  /* 0x000000ffffa77224 */ /* 0x000fc400078e00a2 */
[----:B------:R-:W-:Y:S01]  /*e220*/  IMAD.MOV.U32 R162, RZ, RZ, R143 ;  /* 0x000000ffffa27224 */ /* 0x000fe200078e008f */
[----:B------:R-:W-:Y:S01]  /*e230*/  F2FP.BF16.F32.PACK_AB R4, R48, R51 ;  /* 0x000000333004723e */ /* 0x000fe200000010ff */
[----:B------:R-:W-:Y:S02]  /*e240*/  IMAD.MOV.U32 R143, RZ, RZ, R57 ;  /* 0x000000ffff8f7224 */ /* 0x000fe400078e0039 */
[----:B------:R-:W-:Y:S01]  /*e250*/  IMAD.MOV.U32 R57, RZ, RZ, R115 ;  /* 0x000000ffff397224 */ /* 0x000fe200078e0073 */
[----:B------:R-:W-:Y:S01]  /*e260*/  PRMT R142, R119, 0x5410, R118 ;  /* 0x00005410778e7816 */ /* 0x000fe20000000076 */
[----:B------:R-:W-:Y:S02]  /*e270*/  IMAD.MOV.U32 R115, RZ, RZ, R114 ;  /* 0x000000ffff737224 */ /* 0x000fe400078e0072 */
[----:B------:R-:W-:Y:S02]  /*e280*/  IMAD.MOV.U32 R114, RZ, RZ, R111 ;  /* 0x000000ffff727224 */ /* 0x000fe400078e006f */
[----:B------:R-:W-:Y:S01]  /*e290*/  IMAD.MOV.U32 R111, RZ, RZ, R83 ;  /* 0x000000ffff6f7224 */ /* 0x000fe200078e0053 */
[C---:B------:R-:W-:Y:S01]  /*e2a0*/  PRMT R117, R4.reuse, 0x7610, R117 ;  /* 0x0000761004757816 */ /* 0x040fe20000000075 */
[----:B------:R-:W-:Y:S01]  /*e2b0*/  IMAD.MOV.U32 R83, RZ, RZ, R210 ;  /* 0x000000ffff537224 */ /* 0x000fe200078e00d2 */
[----:B------:R-:W-:Y:S01]  /*e2c0*/  PRMT R116, R4, 0x7632, R116 ;  /* 0x0000763204747816 */ /* 0x000fe20000000074 */
[----:B--2---:R-:W-:-:S05]  /*e2d0*/  @!P4 HFMA2.BF16_V2 R12, -RZ.H0_H0, RZ.H0_H0, -R119.H0_H0 ;  /* 0x200000ffff0cc231 */ /* 0x004fca0000340977 */
[----:B------:R-:W-:Y:S02]  /*e2e0*/  PRMT R8, R12, 0x7610, R8 ;  /* 0x000076100c087816 */ /* 0x000fe40000000008 */
[----:B------:R1:W2:Y:S02]  /*e2f0*/  LDL.LU.S16 R12, [R1+0xd4] ;  /* 0x0000d400010c7983 */ /* 0x0002a40000300600 */
[----:B------:R-:W-:Y:S02]  /*e300*/  @!P4 PRMT R119, R8, 0x5410, RZ ;  /* 0x000054100877c816 */ /* 0x000fe400000000ff */
[----:B------:R1:W4:Y:S04]  /*e310*/  LDL.LU.S16 R8, [R1+0xe4] ;  /* 0x0000e40001087983 */ /* 0x0003280000300600 */
[----:B------:R1:W5:Y:S04]  /*e320*/  LDL.LU R210, [R1+0x328] ;  /* 0x0003280001d27983 */ /* 0x0003680000300800 */
[----:B------:R1:W3:Y:S01]  /*e330*/  LDL.LU.S16 R4, [R1+0xe0] ;  /* 0x0000e00001047983 */ /* 0x0002e20000300600 */
[----:B------:R-:W-:Y:S01]  /*e340*/  LOP3.LUT R3, R14, 0xff, RZ, 0xc0, !PT ;  /* 0x000000ff0e037812 */ /* 0x000fe200078ec0ff */
[----:B------:R-:W-:-:S03]  /*e350*/  USHF.R.S32.HI UR6, URZ, 0x7, UR20 ;  /* 0x000000073f067899 */ /* 0x000fc60008011414 */
[----:B------:R-:W-:Y:S01]  /*e360*/  ISETP.LE.U32.AND P2, PT, R3, UR15, PT ;  /* 0x0000000f03007c0c */ /* 0x000fe2000bf43070 */
[----:B------:R-:W-:Y:S01]  /*e370*/  ULEA UR6, UR6, UR26, 0x7 ;  /* 0x0000001a06067291 */ /* 0x000fe2000f8e383f */
[----:B------:R-:W-:-:S03]  /*e380*/  FADD.FTZ R5, R7, R18 ;  /* 0x0000001207057221 */ /* 0x000fc60000010000 */
[----:B------:R-:W-:Y:S01]  /*e390*/  UIADD3 UR6, UR6, -0x80, URZ ;  /* 0xffffff8006067890 */ /* 0x000fe2000fffe03f */
[----:B------:R-:W-:-:S03]  /*e3a0*/  FADD.FTZ R50, R9, R5 ;  /* 0x0000000509327221 */ /* 0x000fc60000010000 */
[----:B------:R-:W-:Y:S01]  /*e3b0*/  USHF.R.S32.HI UR26, URZ, 0x1f, UR6 ;  /* 0x0000001f3f1a7899 */ /* 0x000fe20008011406 */
[----:B------:R-:W-:Y:S02]  /*e3c0*/  IMAD.MOV.U32 R33, RZ, RZ, R53 ;  /* 0x000000ffff217224 */ /* 0x000fe400078e0035 */
[----:B------:R-:W-:Y:S02]  /*e3d0*/  IMAD.MOV.U32 R53, RZ, RZ, R99 ;  /* 0x000000ffff357224 */ /* 0x000fe400078e0063 */
[----:B------:R-:W-:Y:S02]  /*e3e0*/  IMAD.MOV.U32 R99, RZ, RZ, R95 ;  /* 0x000000ffff637224 */ /* 0x000fe400078e005f */
[----:B------:R-:W-:Y:S02]  /*e3f0*/  IMAD.MOV.U32 R95, RZ, RZ, R83 ;  /* 0x000000ffff5f7224 */ /* 0x000fe400078e0053 */
[----:B------:R-:W-:-:S04]  /*e400*/  IMAD.WIDE.U32 R18, R208, -0x2daee0ad, RZ ;  /* 0xd2511f53d0127825 */ /* 0x000fc800078e00ff */
[----:B------:R-:W-:Y:S01]  /*e410*/  IMAD.MOV.U32 R44, RZ, RZ, R32 ;  /* 0x000000ffff2c7224 */ /* 0x000fe200078e0020 */
[----:B------:R-:W-:Y:S02]  /*e420*/  PRMT R160, R121, 0x5410, R120 ;  /* 0x0000541079a07816 */ /* 0x000fe40000000078 */
[----:B------:R-:W-:Y:S02]  /*e430*/  @!P5 PRMT R120, R10, 0x5410, RZ ;  /* 0x000054100a78d816 */ /* 0x000fe400000000ff */
[----:B------:R-:W-:Y:S01]  /*e440*/  @!P6 PRMT R121, R11, 0x5410, RZ ;  /* 0x000054100b79e816 */ /* 0x000fe200000000ff */
[----:B------:R-:W-:Y:S02]  /*e450*/  IMAD.MOV.U32 R45, RZ, RZ, R33 ;  /* 0x000000ffff2d7224 */ /* 0x000fe400078e0021 */
[----:B--2---:R-:W-:-:S05]  /*e460*/  @!P3 HFMA2.BF16_V2 R12, -RZ.H0_H0, RZ.H0_H0, -R118.H0_H0 ;  /* 0x200000ffff0cb231 */ /* 0x004fca0000340976 */
[----:B------:R-:W-:-:S04]  /*e470*/  PRMT R3, R12, 0x7610, R3 ;  /* 0x000076100c037816 */ /* 0x000fc80000000003 */
[----:B------:R-:W-:Y:S01]  /*e480*/  @!P3 PRMT R118, R3, 0x5410, RZ ;  /* 0x000054100376b816 */ /* 0x000fe200000000ff */
[----:B------:R-:W-:-:S04]  /*e490*/  IMAD.SHL.U32 R3, R40, 0x2, RZ ;  /* 0x0000000228037824 */ /* 0x000fc800078e00ff */
[----:B------:R-:W-:Y:S02]  /*e4a0*/  IMAD R3, R202, UR21, R3 ;  /* 0x00000015ca037c24 */ /* 0x000fe4000f8e0203 */
[----:B---3--:R-:W-:-:S03]  /*e4b0*/  @!P1 HFMA2.BF16_V2 R4, -RZ.H0_H0, RZ.H0_H0, -R116.H0_H0 ;  /* 0x200000ffff049231 */ /* 0x008fc60000340974 */
[C---:B------:R-:W-:Y:S01]  /*e4c0*/  IADD3 R5, P3, R3.reuse, UR6, RZ ;  /* 0x0000000603057c10 */ /* 0x040fe2000ff7e0ff */
[----:B------:R-:W-:Y:S01]  /*e4d0*/  ULDC.64 UR6, c[0x0][0x2a8] ;  /* 0x0000aa0000067ab9 */ /* 0x000fe20000000a00 */
[----:B------:R-:W-:Y:S02]  /*e4e0*/  PRMT R6, R4, 0x7610, R6 ;  /* 0x0000761004067816 */ /* 0x000fe40000000006 */
[----:B------:R-:W-:Y:S02]  /*e4f0*/  LEA.HI.X.SX32 R3, R3, UR26, 0x1, P3 ;  /* 0x0000001a03037c11 */ /* 0x000fe400098f0eff */
[----:B------:R-:W-:Y:S01]  /*e500*/  LEA R4, P3, R5, UR6, 0x1 ;  /* 0x0000000605047c11 */ /* 0x000fe2000f8608ff */
[----:B------:R-:W-:-:S03]  /*e510*/  USHF.L.U32 UR6, UR21, 0x3, URZ ;  /* 0x0000000315067899 */ /* 0x000fc6000800063f */
[----:B------:R-:W-:-:S03]  /*e520*/  LEA.HI.X R5, R5, UR7, R3, 0x1, P3 ;  /* 0x0000000705057c11 */ /* 0x000fc600098f0c03 */
[----:B------:R-:W-:Y:S01]  /*e530*/  IMAD.U32 R3, RZ, RZ, UR6 ;  /* 0x00000006ff037e24 */ /* 0x000fe2000f8e00ff */
[----:B------:R-:W-:Y:S02]  /*e540*/  USHF.L.U32 UR6, UR21, 0x6, URZ ;  /* 0x0000000615067899 */ /* 0x000fe4000800063f */
[----:B------:R-:W-:Y:S01]  /*e550*/  UIMAD UR21, UR21, 0x48, URZ ;  /* 0x00000048151578a4 */ /* 0x000fe2000f8e023f */
[----:B------:R-:W-:Y:S01]  /*e560*/  IMAD.WIDE R82, R3, 0x2, R4 ;  /* 0x0000000203527825 */ /* 0x000fe200078e0204 */
[----:B------:R-:W-:Y:S03]  /*e570*/  STG.E.U16 desc[UR24][R4.64], R81 ;  /* 0x0000005104007986 */ /* 0x000fe6000c101518 */
[----:B------:R-:W-:Y:S01]  /*e580*/  IMAD.U32 R3, RZ, RZ, UR6 ;  /* 0x00000006ff037e24 */ /* 0x000fe2000f8e00ff */
[----:B------:R2:W-:Y:S04]  /*e590*/  STG.E.U16 desc[UR24][R4.64+0x2], R80 ;  /* 0x0000025004007986 */ /* 0x0005e8000c101518 */
[----:B------:R-:W-:Y:S04]  /*e5a0*/  STG.E.U16 desc[UR24][R82.64], R78 ;  /* 0x0000004e52007986 */ /* 0x000fe8000c101518 */
[----:B------:R3:W-:Y:S01]  /*e5b0*/  STG.E.U16 desc[UR24][R82.64+0x2], R79 ;  /* 0x0000024f52007986 */ /* 0x0007e2000c101518 */
[----:B----4-:R-:W-:-:S02]  /*e5c0*/  @!P2 HFMA2.BF16_V2 R8, -RZ.H0_H0, RZ.H0_H0, -R117.H0_H0 ;  /* 0x200000ffff08a231 */ /* 0x010fc40000340975 */
[----:B------:R-:W-:Y:S02]  /*e5d0*/  IMAD.MOV.U32 R202, RZ, RZ, R143 ;  /* 0x000000ffffca7224 */ /* 0x000fe400078e008f */
[----:B--2---:R-:W-:-:S04]  /*e5e0*/  IMAD.WIDE R80, R3, 0x2, R4 ;  /* 0x0000000203507825 */ /* 0x004fc800078e0204 */
[----:B------:R-:W-:-:S04]  /*e5f0*/  IMAD.U32 R3, RZ, RZ, UR21 ;  /* 0x00000015ff037e24 */ /* 0x000fc8000f8e00ff */
[----:B---3--:R-:W-:Y:S01]  /*e600*/  IMAD.WIDE R78, R3, 0x2, R4 ;  /* 0x00000002034e7825 */ /* 0x008fe200078e0204 */
[----:B------:R-:W-:Y:S04]  /*e610*/  STG.E.U16 desc[UR24][R80.64], R30 ;  /* 0x0000001e50007986 */ /* 0x000fe8000c101518 */
[----:B------:R-:W-:Y:S01]  /*e620*/  STG.E.U16 desc[UR24][R80.64+0x2], R29 ;  /* 0x0000021d50007986 */ /* 0x000fe2000c101518 */
[----:B------:R-:W-:-:S03]  /*e630*/  LOP3.LUT R3, R19, UR32, R44, 0x96, !PT ;  /* 0x0000002013037c12 */ /* 0x000fc6000f8e962c */
[----:B------:R-:W-:Y:S04]  /*e640*/  STG.E.U16 desc[UR24][R78.64], R27 ;  /* 0x0000001b4e007986 */ /* 0x000fe8000c101518 */
[----:B------:R-:W-:Y:S04]  /*e650*/  STG.E.U16 desc[UR24][R78.64+0x2], R28 ;  /* 0x0000021c4e007986 */ /* 0x000fe8000c101518 */
[----:B------:R-:W-:Y:S04]  /*e660*/  STG.E.U16 desc[UR24][R4.64+0x10], R88 ;  /* 0x0000105804007986 */ /* 0x000fe8000c101518 */
[----:B------:R-:W-:Y:S04]  /*e670*/  STG.E.U16 desc[UR24][R4.64+0x12], R77 ;  /* 0x0000124d04007986 */ /* 0x000fe8000c101518 */
[----:B------:R-:W-:Y:S04]  /*e680*/  STG.E.U16 desc[UR24][R82.64+0x10], R70 ;  /* 0x0000104652007986 */ /* 0x000fe8000c101518 */
[----:B------:R-:W-:Y:S04]  /*e690*/  STG.E.U16 desc[UR24][R82.64+0x12], R72 ;  /* 0x0000124852007986 */ /* 0x000fe8000c101518 */
[----:B------:R2:W-:Y:S01]  /*e6a0*/  STG.E.U16 desc[UR24][R80.64+0x10], R26 ;  /* 0x0000101a50007986 */ /* 0x0005e2000c101518 */
[----:B------:R-:W-:Y:S01]  /*e6b0*/  PRMT R143, R117, 0x5410, R116 ;  /* 0x00005410758f7816 */ /* 0x000fe20000000074 */
[----:B------:R-:W-:Y:S01]  /*e6c0*/  IMAD.WIDE.U32 R14, R3, -0x326172a9, RZ ;  /* 0xcd9e8d57030e7825 */ /* 0x000fe200078e00ff */
[----:B------:R-:W-:-:S02]  /*e6d0*/  @!P1 PRMT R116, R6, 0x5410, RZ ;  /* 0x0000541006749816 */ /* 0x000fc400000000ff */
[----:B------:R-:W-:-:S04]  /*e6e0*/  PRMT R7, R8, 0x7610, R7 ;  /* 0x0000761008077816 */ /* 0x000fc80000000007 */
[----:B------:R-:W-:Y:S01]  /*e6f0*/  @!P2 PRMT R117, R7, 0x5410, RZ ;  /* 0x000054100775a816 */ /* 0x000fe200000000ff */
[----:B--2---:R-:W-:-:S05]  /*e700*/  IMAD.WIDE.U32 R26, R53, -0x326172a9, RZ ;  /* 0xcd9e8d57351a7825 */ /* 0x004fca00078e00ff */
        /* <DEDUP_REMOVED lines=30> */
[----:B------:R-:W-:Y:S02]  /*e8f0*/  LOP3.LUT R6, R7, 0xff, RZ, 0xc0, !PT ;  /* 0x000000ff07067812 */ /* 0x000fe400078ec0ff */
[----:B------:R-:W-:Y:S02]  /*e900*/  SHF.R.U32.HI R9, RZ, 0x8, R11 ;  /* 0x00000008ff097819 */ /* 0x000fe4000001160b */
[----:B------:R-:W-:-:S02]  /*e910*/  LOP3.LUT R7, R16, 0xff, RZ, 0xc0, !PT ;  /* 0x000000ff10077812 */ /* 0x000fc400078ec0ff */
[----:B------:R-:W-:Y:S02]  /*e920*/  PRMT R21, R6, 0x5410, R10 ;  /* 0x0000541006157816 */ /* 0x000fe4000000000a */
[C---:B------:R-:W-:Y:S02]  /*e930*/  LOP3.LUT R6, R8.reuse, 0xffff, RZ, 0xc0, !PT ;  /* 0x0000ffff08067812 */ /* 0x040fe400078ec0ff */
[----:B------:R-:W-:Y:S02]  /*e940*/  PRMT R20, R17, 0x5410, R9 ;  /* 0x0000541011147816 */ /* 0x000fe40000000009 */
[----:B------:R-:W-:Y:S02]  /*e950*/  PRMT R17, R7, 0x5410, R13 ;  /* 0x0000541007117816 */ /* 0x000fe4000000000d */
        /* <DEDUP_REMOVED lines=15> */
[----:B------:R-:W-:Y:S01]  /*ea50*/  LOP3.LUT R3, R45, UR29, RZ, 0x3c, !PT ;  /* 0x0000001d2d037c12 */ /* 0x000fe2000f8e3cff */
[----:B------:R-:W-:Y:S04]  /*ea60*/  STG.E.U16 desc[UR24][R80.64+0x12], R25 ;  /* 0x0000121950007986 */ /* 0x000fe8000c101518 */
[----:B------:R2:W-:Y:S02]  /*ea70*/  STG.E.U16 desc[UR24][R78.64+0x12], R24 ;  /* 0x000012184e007986 */ /* 0x0005e4000c101518 */
        /* <DEDUP_REMOVED lines=16> */
[----:B------:R-:W-:-:S03]  /*eb80*/  IMAD.WIDE.U32 R6, R6, -0x326172a9, RZ ;  /* 0xcd9e8d5706067825 */ /* 0x000fc600078e00ff */
[C---:B------:R-:W-:Y:S02]  /*eb90*/  LOP3.LUT R3, R6.reuse, 0xffff, RZ, 0xc0, !PT ;  /* 0x0000ffff06037812 */ /* 0x040fe400078ec0ff */
[----:B------:R-:W-:Y:S02]  /*eba0*/  LOP3.LUT R8, R7, UR35, R8, 0x96, !PT ;  /* 0x0000002307087c12 */ /* 0x000fe4000f8e9608 */
[----:B------:R-:W-:Y:S02]  /*ebb0*/  SHF.R.U32.HI R7, RZ, 0x8, R3 ;  /* 0x00000008ff077819 */ /* 0x000fe40000011603 */
[----:B------:R-:W-:-:S04]  /*ebc0*/  LOP3.LUT R3, R6, 0xff, RZ, 0xc0, !PT ;  /* 0x000000ff06037812 */ /* 0x000fc800078ec0ff */
[----:B------:R-:W-:Y:S02]  /*ebd0*/  PRMT R30, R3, 0x5410, R7 ;  /* 0x00005410031e7816 */ /* 0x000fe40000000007 */
[----:B------:R-:W-:Y:S02]  /*ebe0*/  SHF.R.U32.HI R3, RZ, 0x10, R6 ;  /* 0x00000010ff037819 */ /* 0x000fe40000011606 */
[----:B------:R-:W-:Y:S02]  /*ebf0*/  LOP3.LUT R10, R9, UR9, R10, 0x96, !PT ;  /* 0x00000009090a7c12 */ /* 0x000fe4000f8e960a */
        /* <DEDUP_REMOVED lines=9> */
[--C-:B------:R-:W-:Y:S01]  /*ec90*/  SHF.R.U32.HI R9, RZ, 0x10, R6.reuse ;  /* 0x00000010ff097819 */ /* 0x100fe20000011606 */
[----:B------:R-:W-:Y:S01]  /*eca0*/  STG.E.U16 desc[UR24][R78.64+0x10], R23 ;  /* 0x000010174e007986 */ /* 0x000fe2000c101518 */
[----:B------:R-:W-:Y:S02]  /*ecb0*/  SHF.R.U32.HI R7, RZ, 0x18, R6 ;  /* 0x00000018ff077819 */ /* 0x000fe40000011606 */
[----:B------:R-:W-:Y:S01]  /*ecc0*/  LOP3.LUT R6, R9, 0xff, RZ, 0xc0, !PT ;  /* 0x000000ff09067812 */ /* 0x000fe200078ec0ff */
[----:B------:R-:W-:Y:S04]  /*ecd0*/  STG.E.U16 desc[UR24][R4.64+0x20], R87 ;  /* 0x0000205704007986 */ /* 0x000fe8000c101518 */
[----:B------:R2:W-:Y:S04]  /*ece0*/  STG.E.U16 desc[UR24][R4.64+0x22], R90 ;  /* 0x0000225a04007986 */ /* 0x0005e8000c101518 */
[----:B------:R-:W-:Y:S04]  /*ecf0*/  STG.E.U16 desc[UR24][R82.64+0x20], R85 ;  /* 0x0000205552007986 */ /* 0x000fe8000c101518 */
[----:B------:R-:W-:Y:S04]  /*ed00*/  STG.E.U16 desc[UR24][R82.64+0x22], R86 ;  /* 0x0000225652007986 */ /* 0x000fe8000c101518 */
[----:B------:R-:W-:Y:S04]  /*ed10*/  STG.E.U16 desc[UR24][R80.64+0x20], R37 ;  /* 0x0000202550007986 */ /* 0x000fe8000c101518 */
[----:B------:R-:W-:Y:S04]  /*ed20*/  STG.E.U16 desc[UR24][R80.64+0x22], R36 ;  /* 0x0000222450007986 */ /* 0x000fe8000c101518 */
[----:B------:R3:W-:Y:S04]  /*ed30*/  STG.E.U16 desc[UR24][R78.64+0x22], R35 ;  /* 0x000022234e007986 */ /* 0x0007e8000c101518 */
[----:B------:R-:W-:Y:S04]  /*ed40*/  STG.E.U16 desc[UR24][R78.64+0x20], R34 ;  /* 0x000020224e007986 */ /* 0x000fe8000c101518 */
[----:B------:R4:W-:Y:S01]  /*ed50*/  STG.E.U16 desc[UR24][R4.64+0x32], R91 ;  /* 0x0000325b04007986 */ /* 0x0009e2000c101518 */
[----:B--2---:R-:W-:Y:S01]  /*ed60*/  IMAD.MOV.U32 R90, RZ, RZ, R44 ;  /* 0x000000ffff5a7224 */ /* 0x004fe200078e002c */
[----:B---3--:R-:W-:-:S02]  /*ed70*/  PRMT R35, R6, 0x5410, R7 ;  /* 0x0000541006237816 */ /* 0x008fc40000000007 */
[----:B------:R-:W-:-:S04]  /*ed80*/  LOP3.LUT R6, R8, 0xffff, RZ, 0xc0, !PT ;  /* 0x0000ffff08067812 */ /* 0x000fc800078ec0ff */
[----:B------:R-:W-:Y:S02]  /*ed90*/  SHF.R.U32.HI R7, RZ, 0x8, R6 ;  /* 0x00000008ff077819 */ /* 0x000fe40000011606 */
[----:B------:R-:W-:Y:S01]  /*eda0*/  LOP3.LUT R6, R8, 0xff, RZ, 0xc0, !PT ;  /* 0x000000ff08067812 */ /* 0x000fe200078ec0ff */
[----:B----4-:R-:W-:-:S03]  /*edb0*/  IMAD.MOV.U32 R91, RZ, RZ, R45 ;  /* 0x000000ffff5b7224 */ /* 0x010fc600078e002d */
        /* <DEDUP_REMOVED lines=11> */
[----:B------:R-:W-:Y:S01]  /*ee70*/  LOP3.LUT R3, R7, 0xff, RZ, 0xc0, !PT ;  /* 0x000000ff07037812 */ /* 0x000fe200078ec0ff */
[----:B------:R-:W-:-:S03]  /*ee80*/  IMAD.MOV.U32 R46, RZ, RZ, R202 ;  /* 0x000000ffff2e7224 */ /* 0x000fc600078e00ca */
[----:B------:R-:W-:Y:S01]  /*ee90*/  PRMT R40, R3, 0x5410, R6 ;  /* 0x0000541003287816 */ /* 0x000fe20000000006 */
[----:B------:R-:W-:Y:S02]  /*eea0*/  IMAD.U32 R3, RZ, RZ, UR15 ;  /* 0x0000000fff037e24 */ /* 0x000fe4000f8e00ff */
[----:B------:R-:W-:Y:S02]  /*eeb0*/  IMAD.MOV.U32 R202, RZ, RZ, R57 ;  /* 0x000000ffffca7224 */ /* 0x000fe400078e0039 */
[----:B------:R-:W-:Y:S01]  /*eec0*/  IMAD.MOV.U32 R57, RZ, RZ, R111 ;  /* 0x000000ffff397224 */ /* 0x000fe200078e006f */
[----:B------:R-:W-:Y:S01]  /*eed0*/  LEA R3, R3, UR15, 0x10 ;  /* 0x0000000f03037c11 */ /* 0x000fe2000f8e80ff */
[----:B------:R-:W-:Y:S02]  /*eee0*/  IMAD.MOV.U32 R53, RZ, RZ, R46 ;  /* 0x000000ffff357224 */ /* 0x000fe400078e002e */
[----:B------:R-:W-:Y:S02]  /*eef0*/  IMAD.MOV.U32 R39, RZ, RZ, R57 ;  /* 0x000000ffff277224 */ /* 0x000fe400078e0039 */
[----:B------:R-:W-:Y:S01]  /*ef00*/  IMAD.MOV.U32 R46, RZ, RZ, R201 ;  /* 0x000000ffff2e7224 */ /* 0x000fe200078e00c9 */
[----:B------:R-:W-:Y:S01]  /*ef10*/  HSET2.LE.AND R6, R22, R3, PT ;  /* 0x0000000316067233 */ /* 0x000fe20003803000 */
[----:B------:R-:W-:-:S02]  /*ef20*/  IMAD.MOV.U32 R201, RZ, RZ, R207 ;  /* 0x000000ffffc97224 */ /* 0x000fc400078e00cf */
[----:B------:R-:W-:Y:S02]  /*ef30*/  IMAD.MOV.U32 R38, RZ, RZ, R39 ;  /* 0x000000ffff267224 */ /* 0x000fe400078e0027 */
[----:B------:R-:W-:Y:S02]  /*ef40*/  IMAD.MOV.U32 R39, RZ, RZ, R53 ;  /* 0x000000ffff277224 */ /* 0x000fe400078e0035 */
[----:B------:R-:W-:Y:S02]  /*ef50*/  IMAD.MOV.U32 R53, RZ, RZ, R46 ;  /* 0x000000ffff357224 */ /* 0x000fe400078e002e */
[----:B------:R-:W-:Y:S02]  /*ef60*/  IMAD.MOV.U32 R46, RZ, RZ, R201 ;  /* 0x000000ffff2e7224 */ /* 0x000fe400078e00c9 */
[----:B------:R-:W-:Y:S01]  /*ef70*/  IMAD.MOV.U32 R201, RZ, RZ, R98 ;  /* 0x000000ffffc97224 */ /* 0x000fe200078e0062 */
[----:B------:R-:W-:Y:S01]  /*ef80*/  LOP3.LUT R98, R6, R205, RZ, 0xc0, !PT ;  /* 0x000000cd06627212 */ /* 0x000fe200078ec0ff */
[----:B------:R-:W-:Y:S01]  /*ef90*/  IMAD.MOV.U32 R57, RZ, RZ, R99 ;  /* 0x000000ffff397224 */ /* 0x000fe200078e0063 */
[--C-:B------:R-:W-:Y:S01]  /*efa0*/  HSET2.LE.AND R6, R21, R3.reuse, PT ;  /* 0x0000000315067233 */ /* 0x100fe20003803000 */
[----:B------:R-:W-:Y:S01]  /*efb0*/  IMAD.MOV.U32 R99, RZ, RZ, R96 ;  /* 0x000000ffff637224 */ /* 0x000fe200078e0060 */
[----:B------:R-:W-:-:S04]  /*efc0*/  HSET2.LE.AND R7, R17, R3, PT ;  /* 0x0000000311077233 */ /* 0x000fc80003803000 */
[----:B------:R-:W-:Y:S02]  /*efd0*/  LOP3.LUT R99, R6, R99, RZ, 0xc0, !PT ;  /* 0x0000006306637212 */ /* 0x000fe400078ec0ff */
[----:B------:R-:W-:Y:S01]  /*efe0*/  LOP3.LUT R6, R91, UR27, RZ, 0x3c, !PT ;  /* 0x0000001b5b067c12 */ /* 0x000fe2000f8e3cff */
[----:B------:R-:W-:Y:S01]  /*eff0*/  IMAD.MOV.U32 R111, RZ, RZ, R209 ;  /* 0x000000ffff6f7224 */ /* 0x000fe200078e00d1 */
[--C-:B------:R-:W-:Y:S01]  /*f000*/  HSET2.LE.AND R8, R20, R3.reuse, PT ;  /* 0x0000000314087233 */ /* 0x100fe20003803000 */
[----:B------:R-:W-:Y:S01]  /*f010*/  IMAD.MOV.U32 R28, RZ, RZ, R39 ;  /* 0x000000ffff1c7224 */ /* 0x000fe200078e0027 */
[----:B------:R-:W-:Y:S01]  /*f020*/  STG.E.U16 desc[UR24][R4.64+0x30], R84 ;  /* 0x0000305404007986 */ /* 0x000fe2000c101518 */
[----:B------:R-:W-:Y:S01]  /*f030*/  IMAD.WIDE.U32 R22, R6, -0x326172a9, RZ ;  /* 0xcd9e8d5706167825 */ /* 0x000fe200078e00ff */
[----:B------:R-:W-:Y:S02]  /*f040*/  LOP3.LUT R111, R7, R111, RZ, 0xc0, !PT ;  /* 0x0000006f076f7212 */ /* 0x000fe400078ec0ff */
        /* <DEDUP_REMOVED lines=9> */
[----:B------:R-:W-:Y:S01]  /*f0e0*/  IMAD.WIDE.U32 R6, R6, -0x2daee0ad, RZ ;  /* 0xd2511f5306067825 */ /* 0x000fe200078e00ff */
[----:B------:R1:W5:Y:S03]  /*f0f0*/  LDL.LU R209, [R1+0x324] ;  /* 0x0003240001d17983 */ /* 0x0003660000300800 */
[----:B------:R-:W-:Y:S01]  /*f100*/  IMAD.MOV.U32 R201, RZ, RZ, R57 ;  /* 0x000000ffffc97224 */ /* 0x000fe200078e0039 */
[----:B------:R-:W-:Y:S01]  /*f110*/  LOP3.LUT R7, R7, UR19, R18, 0x96, !PT ;  /* 0x0000001307077c12 */ /* 0x000fe2000f8e9612 */
[----:B------:R-:W-:Y:S01]  /*f120*/  IMAD.MOV.U32 R57, RZ, RZ, R108 ;  /* 0x000000ffff397224 */ /* 0x000fe200078e006c */
[----:B------:R-:W-:Y:S01]  /*f130*/  LOP3.LUT R108, R8, R204, RZ, 0xc0, !PT ;  /* 0x000000cc086c7212 */ /* 0x000fe200078ec0ff */
[----:B------:R-:W-:Y:S01]  /*f140*/  IMAD.MOV.U32 R88, RZ, RZ, R28 ;  /* 0x000000ffff587224 */ /* 0x000fe200078e001c */
[----:B------:R-:W-:Y:S01]  /*f150*/  LOP3.LUT R8, R15, UR22, R22, 0x96, !PT ;  /* 0x000000160f087c12 */ /* 0x000fe2000f8e9616 */
[----:B------:R-:W-:Y:S01]  /*f160*/  IMAD.WIDE.U32 R12, R7, -0x326172a9, RZ ;  /* 0xcd9e8d57070c7825 */ /* 0x000fe200078e00ff */
[----:B------:R2:W-:Y:S03]  /*f170*/  STG.E.U16 desc[UR24][R82.64+0x30], R89 ;  /* 0x0000305952007986 */ /* 0x0005e6000c101518 */
[----:B------:R-:W-:Y:S01]  /*f180*/  IMAD.WIDE.U32 R8, R8, -0x2daee0ad, RZ ;  /* 0xd2511f5308087825 */ /* 0x000fe200078e00ff */
[----:B------:R-:W-:Y:S04]  /*f190*/  STG.E.U16 desc[UR24][R82.64+0x32], R92 ;  /* 0x0000325c52007986 */ /* 0x000fe8000c101518 */
[----:B------:R-:W-:Y:S01]  /*f1a0*/  LOP3.LUT R10, R9, UR12, R6, 0x96, !PT ;  /* 0x0000000c090a7c12 */ /* 0x000fe2000f8e9606 */
[----:B------:R-:W-:Y:S01]  /*f1b0*/  IMAD.MOV.U32 R77, RZ, RZ, R39 ;  /* 0x000000ffff4d7224 */ /* 0x000fe200078e0027 */
[----:B------:R-:W-:Y:S01]  /*f1c0*/  LOP3.LUT R6, R13, UR13, R14, 0x96, !PT ;  /* 0x0000000d0d067c12 */ /* 0x000fe2000f8e960e */
[----:B------:R1:W5:Y:S02]  /*f1d0*/  LDL.LU R208, [R1+0x320] ;  /* 0x0003200001d07983 */ /* 0x0003640000300800 */
[----:B------:R-:W-:-:S02]  /*f1e0*/  IMAD.WIDE.U32 R10, R10, -0x326172a9, RZ ;  /* 0xcd9e8d570a0a7825 */ /* 0x000fc400078e00ff */
[----:B------:R-:W-:Y:S02]  /*f1f0*/  STG.E.U16 desc[UR24][R80.64+0x32], R41 ;  /* 0x0000322950007986 */ /* 0x000fe4000c101518 */
[----:B------:R-:W-:-:S04]  /*f200*/  IMAD.WIDE.U32 R6, R6, -0x2daee0ad, RZ ;  /* 0xd2511f5306067825 */ /* 0x000fc800078e00ff */
[----:B--2---:R-:W-:Y:S01]  /*f210*/  IMAD.MOV.U32 R89, RZ, RZ, R48 ;  /* 0x000000ffff597224 */ /* 0x004fe200078e0030 */
[----:B------:R-:W-:Y:S01]  /*f220*/  LOP3.LUT R8, R7, UR10, R8, 0x96, !PT ;  /* 0x0000000a07087c12 */ /* 0x000fe2000f8e9608 */
[----:B------:R-:W-:Y:S01]  /*f230*/  IMAD.MOV.U32 R39, RZ, RZ, R46 ;  /* 0x000000ffff277224 */ /* 0x000fe200078e002e */
[----:B------:R-:W-:Y:S01]  /*f240*/  LOP3.LUT R7, R11, UR11, R12, 0x96, !PT ;  /* 0x0000000b0b077c12 */ /* 0x000fe2000f8e960c */
[----:B------:R-:W-:Y:S01]  /*f250*/  IMAD.MOV.U32 R70, RZ, RZ, R77 ;  /* 0x000000ffff467224 */ /* 0x000fe200078e004d */
[----:B------:R2:W-:Y:S03]  /*f260*/  STG.E.U16 desc[UR24][R80.64+0x30], R42 ;  /* 0x0000302a50007986 */ /* 0x0005e6000c101518 */
[----:B------:R-:W-:Y:S01]  /*f270*/  IMAD.WIDE.U32 R12, R7, -0x2daee0ad, RZ ;  /* 0xd2511f53070c7825 */ /* 0x000fe200078e00ff */
[----:B------:R1:W5:Y:S04]  /*f280*/  LDL.LU R207, [R1+0x31c] ;  /* 0x00031c0001cf7983 */ /* 0x0003680000300800 */
[----:B------:R-:W-:Y:S01]  /*f290*/  LOP3.LUT R6, R13, UR8, R6, 0x96, !PT ;  /* 0x000000080d067c12 */ /* 0x000fe2000f8e9606 */
[----:B------:R-:W-:-:S04]  /*f2a0*/  IMAD.WIDE.U32 R8, R8, -0x326172a9, RZ ;  /* 0xcd9e8d5708087825 */ /* 0x000fc800078e00ff */
[----:B------:R-:W-:Y:S02]  /*f2b0*/  IMAD.MOV.U32 R46, RZ, RZ, R201 ;  /* 0x000000ffff2e7224 */ /* 0x000fe400078e00c9 */
[----:B------:R-:W-:Y:S02]  /*f2c0*/  IMAD.MOV.U32 R77, RZ, RZ, R88 ;  /* 0x000000ffff4d7224 */ /* 0x000fe400078e0058 */
[----:B------:R-:W-:Y:S02]  /*f2d0*/  IMAD.MOV.U32 R87, RZ, RZ, R70 ;  /* 0x000000ffff577224 */ /* 0x000fe400078e0046 */
[----:B--2---:R-:W-:Y:S01]  /*f2e0*/  IMAD.MOV.U32 R42, RZ, RZ, R47 ;  /* 0x000000ffff2a7224 */ /* 0x004fe200078e002f */
[----:B------:R-:W-:Y:S01]  /*f2f0*/  STG.E.U16 desc[UR24][R78.64+0x30], R216 ;  /* 0x000030d84e007986 */ /* 0x000fe2000c101518 */
[----:B------:R-:W-:Y:S01]  /*f300*/  IMAD.WIDE.U32 R6, R6, -0x326172a9, RZ ;  /* 0xcd9e8d5706067825 */ /* 0x000fe200078e00ff */
[----:B------:R-:W-:Y:S02]  /*f310*/  LOP3.LUT R10, R9, UR9, R10, 0x96, !PT ;  /* 0x00000009090a7c12 */ /* 0x000fe4000f8e960a */
[----:B------:R-:W-:Y:S02]  /*f320*/  STG.E.U16 desc[UR24][R78.64+0x32], R215 ;  /* 0x000032d74e007986 */ /* 0x000fe4000c101518 */
[----:B------:R-:W-:-:S02]  /*f330*/  LOP3.LUT R9, R7, UR35, R8, 0x96, !PT ;  /* 0x0000002307097c12 */ /* 0x000fc4000f8e9608 */
[C---:B------:R-:W-:Y:S01]  /*f340*/  LOP3.LUT R7, R6.reuse, 0xffff, RZ, 0xc0, !PT ;  /* 0x0000ffff06077812 */ /* 0x040fe200078ec0ff */
[----:B------:R1:W5:Y:S03]  /*f350*/  LDL.LU R206, [R1+0x318] ;  /* 0x0003180001ce7983 */ /* 0x0003660000300800 */
[----:B------:R-:W-:Y:S01]  /*f360*/  SHF.R.U32.HI R8, RZ, 0x8, R7 ;  /* 0x00000008ff087819 */ /* 0x000fe20000011607 */
[----:B------:R-:W-:Y:S01]  /*f370*/  IMAD.MOV.U32 R201, RZ, RZ, R113 ;  /* 0x000000ffffc97224 */ /* 0x000fe200078e0071 */
[----:B------:R-:W-:Y:S01]  /*f380*/  LOP3.LUT R7, R6, 0xff, RZ, 0xc0, !PT ;  /* 0x000000ff06077812 */ /* 0x000fe200078ec0ff */
[----:B------:R-:W-:Y:S01]  /*f390*/  IMAD.MOV.U32 R88, RZ, RZ, R38 ;  /* 0x000000ffff587224 */ /* 0x000fe200078e0026 */
[----:B------:R1:W5:Y:S02]  /*f3a0*/  LDL.LU R205, [R1+0x314] ;  /* 0x0003140001cd7983 */ /* 0x0003640000300800 */
[----:B------:R-:W-:-:S02]  /*f3b0*/  PRMT R28, R7, 0x5410, R8 ;  /* 0x00005410071c7816 */ /* 0x000fc40000000008 */
[----:B------:R-:W-:Y:S01]  /*f3c0*/  SHF.R.U32.HI R8, RZ, 0x10, R6 ;  /* 0x00000010ff087819 */ /* 0x000fe20000011606 */
[----:B------:R-:W-:Y:S01]  /*f3d0*/  IMAD.MOV.U32 R113, RZ, RZ, R96 ;  /* 0x000000ffff717224 */ /* 0x000fe200078e0060 */
[----:B------:R-:W-:Y:S01]  /*f3e0*/  SHF.R.U32.HI R7, RZ, 0x18, R6 ;  /* 0x00000018ff077819 */ /* 0x000fe20000011606 */
[----:B------:R-:W-:Y:S01]  /*f3f0*/  IMAD.MOV.U32 R38, RZ, RZ, R200 ;  /* 0x000000ffff267224 */ /* 0x000fe200078e00c8 */
[----:B------:R-:W-:Y:S01]  /*f400*/  LOP3.LUT R6, R8, 0xff, RZ, 0xc0, !PT ;  /* 0x000000ff08067812 */ /* 0x000fe200078ec0ff */
[----:B------:R-:W-:Y:S01]  /*f410*/  IMAD.MOV.U32 R72, RZ, RZ, R77 ;  /* 0x000000ffff487224 */ /* 0x000fe200078e004d */
[----:B------:R1:W5:Y:S02]  /*f420*/  LDL.LU R204, [R1+0x310] ;  /* 0x0003100001cc7983 */ /* 0x0003640000300800 */
[----:B------:R-:W-:Y:S01]  /*f430*/  PRMT R19, R6, 0x5410, R7 ;  /* 0x0000541006137816 */ /* 0x000fe20000000007 */
[----:B------:R-:W-:-:S05]  /*f440*/  IMAD.WIDE.U32 R6, R10, -0x2daee0ad, RZ ;  /* 0xd2511f530a067825 */ /* 0x000fca00078e00ff */
[----:B------:R-:W-:Y:S02]  /*f450*/  LOP3.LUT R8, R7, UR34, R12, 0x96, !PT ;  /* 0x0000002207087c12 */ /* 0x000fe4000f8e960c */
[----:B------:R-:W-:-:S04]  /*f460*/  LOP3.LUT R7, R6, 0xffff, RZ, 0xc0, !PT ;  /* 0x0000ffff06077812 */ /* 0x000fc800078ec0ff */
[----:B------:R-:W-:Y:S02]  /*f470*/  SHF.R.U32.HI R10, RZ, 0x8, R7 ;  /* 0x00000008ff0a7819 */ /* 0x000fe40000011607 */
[----:B------:R-:W-:Y:S01]  /*f480*/  LOP3.LUT R7, R6, 0xff, RZ, 0xc0, !PT ;  /* 0x000000ff06077812 */ /* 0x000fe200078ec0ff */
[----:B------:R-:W-:Y:S02]  /*f490*/  IMAD.MOV.U32 R96, RZ, RZ, R203 ;  /* 0x000000ffff607224 */ /* 0x000fe400078e00cb */
[----:B------:R-:W-:Y:S01]  /*f4a0*/  IMAD.MOV.U32 R77, RZ, RZ, R38 ;  /* 0x000000ffff4d7224 */ /* 0x000fe200078e0026 */
[----:B------:R-:W-:Y:S01]  /*f4b0*/  PRMT R17, R7, 0x5410, R10 ;  /* 0x0000541007117816 */ /* 0x000fe2000000000a */
[----:B------:R-:W-:Y:S01]  /*f4c0*/  IMAD.MOV.U32 R70, RZ, RZ, R88 ;  /* 0x000000ffff467224 */ /* 0x000fe200078e0058 */
[--C-:B------:R-:W-:Y:S01]  /*f4d0*/  SHF.R.U32.HI R7, RZ, 0x10, R6.reuse ;  /* 0x00000010ff077819 */ /* 0x100fe20000011606 */
[----:B------:R1:W5:Y:S01]  /*f4e0*/  LDL.LU R203, [R1+0x30c] ;  /* 0x00030c0001cb7983 */ /* 0x0003620000300800 */
[----:B------:R-:W-:-:S02]  /*f4f0*/  SHF.R.U32.HI R10, RZ, 0x18, R6 ;  /* 0x00000018ff0a7819 */ /* 0x000fc40000011606 */
[----:B------:R-:W-:Y:S01]  /*f500*/  HSET2.LE.AND R6, R31, R3, PT ;  /* 0x000000031f067233 */ /* 0x000fe20003803000 */
[----:B------:R-:W-:Y:S01]  /*f510*/  IMAD.MOV.U32 R88, RZ, RZ, R39 ;  /* 0x000000ffff587224 */ /* 0x000fe200078e0027 */
[----:B------:R-:W-:Y:S01]  /*f520*/  LOP3.LUT R7, R7, 0xff, RZ, 0xc0, !PT ;  /* 0x000000ff07077812 */ /* 0x000fe200078ec0ff */
[----:B------:R1:W5:Y:S02]  /*f530*/  LDL.LU R200, [R1+0x308] ;  /* 0x0003080001c87983 */ /* 0x0003640000300800 */
[----:B------:R-:W-:Y:S02]  /*f540*/  LOP3.LUT R96, R6, R96, RZ, 0xc0, !PT ;  /* 0x0000006006607212 */ /* 0x000fe400078ec0ff */
[----:B------:R-:W-:Y:S02]  /*f550*/  LOP3.LUT R6, R9, 0xffff, RZ, 0xc0, !PT ;  /* 0x0000ffff09067812 */ /* 0x000fe400078ec0ff */
[----:B------:R-:W-:Y:S02]  /*f560*/  PRMT R16, R7, 0x5410, R10 ;  /* 0x0000541007107816 */ /* 0x000fe4000000000a */
[----:B------:R-:W-:-:S02]  /*f570*/  SHF.R.U32.HI R7, RZ, 0x8, R6 ;  /* 0x00000008ff077819 */ /* 0x000fc40000011606 */
[----:B------:R-:W-:-:S04]  /*f580*/  LOP3.LUT R6, R9, 0xff, RZ, 0xc0, !PT ;  /* 0x000000ff09067812 */ /* 0x000fc800078ec0ff */
[----:B------:R-:W-:Y:S02]  /*f590*/  PRMT R34, R6, 0x5410, R7 ;  /* 0x0000541006227816 */ /* 0x000fe40000000007 */
[----:B------:R-:W-:Y:S02]  /*f5a0*/  HSET2.LE.AND R6, R33, R3, PT ;  /* 0x0000000321067233 */ /* 0x000fe40003803000 */
[--C-:B------:R-:W-:Y:S02]  /*f5b0*/  SHF.R.U32.HI R7, RZ, 0x10, R9.reuse ;  /* 0x00000010ff077819 */ /* 0x100fe40000011609 */
[----:B------:R-:W-:Y:S02]  /*f5c0*/  SHF.R.U32.HI R9, RZ, 0x18, R9 ;  /* 0x00000018ff097819 */ /* 0x000fe40000011609 */
[----:B------:R-:W-:Y:S02]  /*f5d0*/  LOP3.LUT R7, R7, 0xff, RZ, 0xc0, !PT ;  /* 0x000000ff07077812 */ /* 0x000fe400078ec0ff */
[----:B------:R-:W-:-:S02]  /*f5e0*/  LOP3.LUT R97, R6, R97, RZ, 0xc0, !PT ;  /* 0x0000006106617212 */ /* 0x000fc400078ec0ff */
[C---:B------:R-:W-:Y:S02]  /*f5f0*/  LOP3.LUT R6, R8.reuse, 0xffff, RZ, 0xc0, !PT ;  /* 0x0000ffff08067812 */ /* 0x040fe400078ec0ff */
[----:B------:R-:W-:Y:S02]  /*f600*/  PRMT R33, R7, 0x5410, R9 ;  /* 0x0000541007217816 */ /* 0x000fe40000000009 */
[----:B------:R-:W-:Y:S02]  /*f610*/  SHF.R.U32.HI R7, RZ, 0x8, R6 ;  /* 0x00000008ff077819 */ /* 0x000fe40000011606 */
[----:B------:R-:W-:-:S04]  /*f620*/  LOP3.LUT R6, R8, 0xff, RZ, 0xc0, !PT ;  /* 0x000000ff08067812 */ /* 0x000fc800078ec0ff */
[----:B------:R-:W-:Y:S02]  /*f630*/  PRMT R38, R6, 0x5410, R7 ;  /* 0x0000541006267816 */ /* 0x000fe40000000007 */
[----:B------:R-:W-:Y:S02]  /*f640*/  HSET2.LE.AND R6, R30, R3, PT ;  /* 0x000000031e067233 */ /* 0x000fe40003803000 */
[----:B------:R-:W-:-:S03]  /*f650*/  SHF.R.U32.HI R7, RZ, 0x10, R8 ;  /* 0x00000010ff077819 */ /* 0x000fc60000011608 */
[----:B------:R-:W-:Y:S02]  /*f660*/  LOP3.LUT R86, R6, R87, RZ, 0xc0, !PT ;  /* 0x0000005706567212 */ /* 0x000fe400078ec0ff */
[----:B------:R-:W-:Y:S02]  /*f670*/  LOP3.LUT R6, R91, UR23, RZ, 0x3c, !PT ;  /* 0x000000175b067c12 */ /* 0x000fe4000f8e3cff */
[----:B------:R-:W-:Y:S02]  /*f680*/  SHF.R.U32.HI R8, RZ, 0x18, R8 ;  /* 0x00000018ff087819 */ /* 0x000fe40000011608 */
[----:B------:R-:W-:Y:S01]  /*f690*/  LOP3.LUT R7, R7, 0xff, RZ, 0xc0, !PT ;  /* 0x000000ff07077812 */ /* 0x000fe200078ec0ff */
[----:B------:R-:W-:Y:S01]  /*f6a0*/  IMAD.WIDE.U32 R20, R6, -0x326172a9, RZ ;  /* 0xcd9e8d5706147825 */ /* 0x000fe200078e00ff */
[----:B------:R-:W-:Y:S02]  /*f6b0*/  HSET2.LE.AND R6, R29, R3, PT ;  /* 0x000000031d067233 */ /* 0x000fe40003803000 */
[----:B------:R-:W-:Y:S01]  /*f6c0*/  PRMT R36, R7, 0x5410, R8 ;  /* 0x0000541007247816 */ /* 0x000fe20000000008 */
[----:B------:R-:W-:Y:S01]  /*f6d0*/  IMAD.MOV.U32 R87, RZ, RZ, R72 ;  /* 0x000000ffff577224 */ /* 0x000fe200078e0048 */
[----:B------:R-:W-:-:S04]  /*f6e0*/  LOP3.LUT R7, R21, UR33, R154, 0x96, !PT ;  /* 0x0000002115077c12 */ /* 0x000fc8000f8e969a */
[----:B------:R-:W-:Y:S01]  /*f6f0*/  LOP3.LUT R87, R6, R87, RZ, 0xc0, !PT ;  /* 0x0000005706577212 */ /* 0x000fe200078ec0ff */
[----:B------:R-:W-:-:S05]  /*f700*/  IMAD.WIDE.U32 R6, R7, -0x2daee0ad, RZ ;  /* 0xd2511f5307067825 */ /* 0x000fca00078e00ff */
[----:B------:R-:W-:Y:S02]  /*f710*/  LOP3.LUT R8, R7, UR19, R18, 0x96, !PT ;  /* 0x0000001307087c12 */ /* 0x000fe4000f8e9612 */
[----:B------:R-:W-:-:S03]  /*f720*/  LOP3.LUT R7, R15, UR22, R20, 0x96, !PT ;  /* 0x000000160f077c12 */ /* 0x000fc6000f8e9614 */
[----:B------:R-:W-:-:S04]  /*f730*/  IMAD.WIDE.U32 R8, R8, -0x326172a9, RZ ;  /* 0xcd9e8d5708087825 */ /* 0x000fc800078e00ff */
        /* <DEDUP_REMOVED lines=43> */
[----:B------:R-:W-:-:S04]  /*f9f0*/  IMAD.MOV.U32 R39, RZ, RZ, R156 ;  /* 0x000000ffff277224 */ /* 0x000fc800078e009c */
[----:B------:R-:W-:Y:S01]  /*fa00*/  IMAD.MOV.U32 R85, RZ, RZ, R39 ;  /* 0x000000ffff557224 */ /* 0x000fe200078e0027 */
        /* <DEDUP_REMOVED lines=11> */
[----:B------:R-:W-:Y:S02]  /*fac0*/  LOP3.LUT R8, R7, 0xff, RZ, 0xc0, !PT ;  /* 0x000000ff07087812 */ /* 0x000fe400078ec0ff */
[--C-:B------:R-:W-:Y:S02]  /*fad0*/  HSET2.LE.AND R7, R45, R3.reuse, PT ;  /* 0x000000032d077233 */ /* 0x100fe40003803000 */
[----:B------:R-:W-:-:S03]  /*fae0*/  HSET2.LE.AND R6, R44, R3, PT ;  /* 0x000000032c067233 */ /* 0x000fc60003803000 */
[----:B------:R-:W-:Y:S02]  /*faf0*/  LOP3.LUT R84, R7, R85, RZ, 0xc0, !PT ;  /* 0x0000005507547212 */ /* 0x000fe400078ec0ff */
[----:B------:R-:W-:Y:S02]  /*fb00*/  LOP3.LUT R85, R6, R72, RZ, 0xc0, !PT ;  /* 0x0000004806557212 */ /* 0x000fe400078ec0ff */
[--C-:B------:R-:W-:Y:S02]  /*fb10*/  HSET2.LE.AND R7, R40, R3.reuse, PT ;  /* 0x0000000328077233 */ /* 0x100fe40003803000 */
[--C-:B------:R-:W-:Y:S01]  /*fb20*/  HSET2.LE.AND R6, R28, R3.reuse, PT ;  /* 0x000000031c067233 */ /* 0x100fe20003803000 */
[----:B------:R-:W-:Y:S02]  /*fb30*/  IMAD.MOV.U32 R14, RZ, RZ, R90 ;  /* 0x000000ffff0e7224 */ /* 0x000fe400078e005a */
[----:B------:R-:W-:Y:S02]  /*fb40*/  LOP3.LUT R93, R7, R93, RZ, 0xc0, !PT ;  /* 0x0000005d075d7212 */ /* 0x000fe400078ec0ff */
[----:B------:R-:W-:Y:S01]  /*fb50*/  LOP3.LUT R90, R6, R76, RZ, 0xc0, !PT ;  /* 0x0000004c065a7212 */ /* 0x000fe200078ec0ff */
[----:B------:R-:W-:Y:S01]  /*fb60*/  IMAD.MOV.U32 R72, RZ, RZ, R77 ;  /* 0x000000ffff487224 */ /* 0x000fe200078e004d */
[----:B------:R-:W-:-:S02]  /*fb70*/  HSET2.LE.AND R7, R17, R3, PT ;  /* 0x0000000311077233 */ /* 0x000fc40003803000 */
[--C-:B------:R-:W-:Y:S01]  /*fb80*/  HSET2.LE.AND R6, R16, R3.reuse, PT ;  /* 0x0000000310067233 */ /* 0x100fe20003803000 */
[----:B------:R-:W-:Y:S01]  /*fb90*/  IMAD.WIDE.U32 R16, R217, -0x326172a9, RZ ;  /* 0xcd9e8d57d9107825 */ /* 0x000fe200078e00ff */
[----:B------:R-:W-:Y:S02]  /*fba0*/  PRMT R31, R8, 0x5410, R9 ;  /* 0x00005410081f7816 */ /* 0x000fe40000000009 */
[----:B------:R-:W-:Y:S01]  /*fbb0*/  HSET2.LE.AND R8, R43, R3, PT ;  /* 0x000000032b087233 */ /* 0x000fe20003803000 */
[----:B------:R-:W-:Y:S01]  /*fbc0*/  IMAD.MOV.U32 R77, RZ, RZ, R115 ;  /* 0x000000ffff4d7224 */ /* 0x000fe200078e0073 */
[----:B------:R-:W-:Y:S02]  /*fbd0*/  LOP3.LUT R115, R6, R54, RZ, 0xc0, !PT ;  /* 0x0000003606737212 */ /* 0x000fe400078ec0ff */
[----:B------:R-:W-:Y:S02]  /*fbe0*/  LOP3.LUT R6, R17, R72, RZ, 0x3c, !PT ;  /* 0x0000004811067212 */ /* 0x000fe400078e3cff */
[----:B------:R-:W-:-:S02]  /*fbf0*/  LOP3.LUT R92, R8, R70, RZ, 0xc0, !PT ;  /* 0x00000046085c7212 */ /* 0x000fc400078ec0ff */
[----:B------:R-:W-:Y:S01]  /*fc00*/  HSET2.LE.AND R8, R19, R3, PT ;  /* 0x0000000313087233 */ /* 0x000fe20003803000 */
[----:B------:R-:W-:-:S04]  /*fc10*/  IMAD.WIDE.U32 R18, R6, -0x2daee0ad, RZ ;  /* 0xd2511f5306127825 */ /* 0x000fc800078e00ff */
[----:B------:R-:W-:Y:S01]  /*fc20*/  IMAD.MOV.U32 R70, RZ, RZ, R114 ;  /* 0x000000ffff467224 */ /* 0x000fe200078e0072 */
[----:B------:R-:W-:Y:S02]  /*fc30*/  LOP3.LUT R114, R7, R58, RZ, 0xc0, !PT ;  /* 0x0000003a07727212 */ /* 0x000fe400078ec0ff */
[----:B------:R-:W-:Y:S02]  /*fc40*/  LOP3.LUT R6, R19, UR32, R14, 0x96, !PT ;  /* 0x0000002013067c12 */ /* 0x000fe4000f8e960e */
[----:B------:R-:W-:Y:S01]  /*fc50*/  LOP3.LUT R7, R27, UR33, R16, 0x96, !PT ;  /* 0x000000211b077c12 */ /* 0x000fe2000f8e9610 */
[----:B------:R-:W-:Y:S02]  /*fc60*/  IMAD.MOV.U32 R15, RZ, RZ, R91 ;  /* 0x000000ffff0f7224 */ /* 0x000fe400078e005b */
[----:B------:R-:W-:Y:S01]  /*fc70*/  IMAD.WIDE.U32 R14, R6, -0x326172a9, RZ ;  /* 0xcd9e8d57060e7825 */ /* 0x000fe200078e00ff */
[----:B------:R-:W-:-:S03]  /*fc80*/  LOP3.LUT R91, R8, R59, RZ, 0xc0, !PT ;  /* 0x0000003b085b7212 */ /* 0x000fc600078ec0ff */
        /* <DEDUP_REMOVED lines=46> */
[----:B------:R-:W-:-:S02]  /*ff70*/  IMAD.MOV.U32 R70, RZ, RZ, R77 ;  /* 0x000000ffff467224 */ /* 0x000fc400078e004d */
[----:B------:R-:W-:Y:S02]  /*ff80*/  IMAD.MOV.U32 R77, RZ, RZ, R51 ;  /* 0x000000ffff4d7224 */ /* 0x000fe400078e0033 */
[----:B------:R-:W-:Y:S01]  /*ff90*/  IMAD.MOV.U32 R51, RZ, RZ, R46 ;  /* 0x000000ffff337224 */ /* 0x000fe200078e002e */
[----:B------:R-:W-:Y:S02]  /*ffa0*/  PRMT R46, R6, 0x5410, R7 ;  /* 0x00005410062e7816 */ /* 0x000fe40000000007 */
[----:B------:R-:W-:Y:S02]  /*ffb0*/  HSET2.LE.AND R6, R33, R3, PT ;  /* 0x0000000321067233 */ /* 0x000fe40003803000 */
[--C-:B------:R-:W-:Y:S02]  /*ffc0*/  SHF.R.U32.HI R7, RZ, 0x10, R9.reuse ;  /* 0x00000010ff077819 */ /* 0x100fe40000011609 */
[----:B------:R-:W-:Y:S02]  /*ffd0*/  SHF.R.U32.HI R9, RZ, 0x18, R9 ;  /* 0x00000018ff097819 */ /* 0x000fe40000011609 */
[----:B------:R-:W-:-:S02]  /*ffe0*/  LOP3.LUT R7, R7, 0xff, RZ, 0xc0, !PT ;  /* 0x000000ff07077812 */ /* 0x000fc400078ec0ff */
        /* <DEDUP_REMOVED lines=10> */
[--C-:B------:R-:W-:Y:S02]  /*10090*/  HSET2.LE.AND R6, R38, R3.reuse, PT ;  /* 0x0000000326067233 */ /* 0x100fe40003803000 */
[----:B------:R-:W-:-:S03]  /*100a0*/  HSET2.LE.AND R7, R30, R3, PT ;  /* 0x000000031e077233 */ /* 0x000fc60003803000 */
[----:B------:R-:W-:Y:S02]  /*100b0*/  LOP3.LUT R112, R6, R112, RZ, 0xc0, !PT ;  /* 0x0000007006707212 */ /* 0x000fe400078ec0ff */
[--C-:B------:R-:W-:Y:S02]  /*100c0*/  HSET2.LE.AND R6, R29, R3.reuse, PT ;  /* 0x000000031d067233 */ /* 0x100fe40003803000 */
[----:B------:R-:W-:Y:S02]  /*100d0*/  LOP3.LUT R9, R25, UR33, R16, 0x96, !PT ;  /* 0x0000002119097c12 */ /* 0x000fe4000f8e9610 */
[----:B------:R-:W-:Y:S02]  /*100e0*/  LOP3.LUT R104, R7, R104, RZ, 0xc0, !PT ;  /* 0x0000006807687212 */ /* 0x000fe400078ec0ff */
[----:B------:R-:W-:Y:S01]  /*100f0*/  LOP3.LUT R105, R6, R105, RZ, 0xc0, !PT ;  /* 0x0000006906697212 */ /* 0x000fe200078ec0ff */
[----:B------:R-:W-:Y:S01]  /*10100*/  IMAD.WIDE.U32 R6, R9, -0x2daee0ad, RZ ;  /* 0xd2511f5309067825 */ /* 0x000fe200078e00ff */
[----:B------:R-:W-:-:S03]  /*10110*/  HSET2.LE.AND R8, R36, R3, PT ;  /* 0x0000000324087233 */ /* 0x000fc60003803000 */
[----:B------:R-:W-:Y:S01]  /*10120*/  IMAD.MOV.U32 R201, RZ, RZ, R113 ;  /* 0x000000ffffc97224 */ /* 0x000fe200078e0071 */
[----:B------:R-:W-:Y:S01]  /*10130*/  LOP3.LUT R10, R15, UR22, R24, 0x96, !PT ;  /* 0x000000160f0a7c12 */ /* 0x000fe2000f8e9618 */
[----:B------:R-:W-:Y:S01]  /*10140*/  IMAD.MOV.U32 R113, RZ, RZ, R177 ;  /* 0x000000ffff717224 */ /* 0x000fe200078e00b1 */
[----:B------:R-:W-:Y:S01]  /*10150*/  LOP3.LUT R7, R7, UR19, R18, 0x96, !PT ;  /* 0x0000001307077c12 */ /* 0x000fe2000f8e9612 */
[----:B------:R-:W-:Y:S01]  /*10160*/  IMAD.MOV.U32 R29, RZ, RZ, R42 ;  /* 0x000000ffff1d7224 */ /* 0x000fe200078e002a */
[----:B------:R1:W5:Y:S02]  /*10170*/  LDL.LU R177, [R1+0x304] ;  /* 0x0003040001b17983 */ /* 0x0003640000300800 */
        /* <DEDUP_REMOVED lines=36> */
[----:B------:R-:W-:Y:S02]  /*103c0*/  SHF.R.U32.HI R7, RZ, 0x8, R6 ;  /* 0x00000008ff077819 */ /* 0x000fe40000011606 */
        /* <DEDUP_REMOVED lines=24> */
[----:B------:R-:W-:-:S02]  /*10550*/  HSET2.LE.AND R8, R35, R3, PT ;  /* 0x0000000323087233 */ /* 0x000fc40003803000 */
        /* <DEDUP_REMOVED lines=51> */
[----:B------:R-:W-:Y:S01]  /*10890*/  LOP3.LUT R6, R8, 0xff, RZ, 0xc0, !PT ;  /* 0x000000ff08067812 */ /* 0x000fe200078ec0ff */
[----:B------:R-:W-:Y:S02]  /*108a0*/  IMAD.MOV.U32 R39, RZ, RZ, R70 ;  /* 0x000000ffff277224 */ /* 0x000fe400078e0046 */
[----:B------:R-:W-:Y:S01]  /*108b0*/  IMAD.MOV.U32 R70, RZ, RZ, R52 ;  /* 0x000000ffff467224 */ /* 0x000fe200078e0034 */
        /* <DEDUP_REMOVED lines=27> */
[----:B------:R-:W-:-:S04]  /*10a70*/  IMAD.WIDE.U32 R6, R10, -0x2daee0ad, RZ ;  /* 0xd2511f530a067825 */ /* 0x000fc800078e00ff */
[----:B------:R-:W-:Y:S01]  /*10a80*/  IMAD.MOV.U32 R21, RZ, RZ, R77 ;  /* 0x000000ffff157224 */ /* 0x000fe200078e004d */
[----:B------:R-:W-:Y:S02]  /*10a90*/  LOP3.LUT R77, R7, UR34, R12, 0x96, !PT ;  /* 0x00000022074d7c12 */ /* 0x000fe4000f8e960c */
[----:B------:R-:W-:Y:S01]  /*10aa0*/  LOP3.LUT R7, R6, 0xffff, RZ, 0xc0, !PT ;  /* 0x0000ffff06077812 */ /* 0x000fe200078ec0ff */
[----:B------:R-:W-:-:S03]  /*10ab0*/  IMAD.MOV.U32 R16, RZ, RZ, R70 ;  /* 0x000000ffff107224 */ /* 0x000fc600078e0046 */
[----:B------:R-:W-:Y:S02]  /*10ac0*/  SHF.R.U32.HI R8, RZ, 0x8, R7 ;  /* 0x00000008ff087819 */ /* 0x000fe40000011607 */
[----:B------:R-:W-:Y:S01]  /*10ad0*/  LOP3.LUT R7, R6, 0xff, RZ, 0xc0, !PT ;  /* 0x000000ff06077812 */ /* 0x000fe200078ec0ff */
[----:B------:R-:W-:Y:S01]  /*10ae0*/  IMAD.MOV.U32 R70, RZ, RZ, R57 ;  /* 0x000000ffff467224 */ /* 0x000fe200078e0039 */
[----:B------:R-:W-:Y:S02]  /*10af0*/  SHF.R.U32.HI R9, RZ, 0x18, R6 ;  /* 0x00000018ff097819 */ /* 0x000fe40000011606 */
[----:B------:R-:W-:Y:S02]  /*10b00*/  PRMT R57, R7, 0x5410, R8 ;  /* 0x0000541007397816 */ /* 0x000fe40000000008 */
[----:B------:R-:W-:Y:S02]  /*10b10*/  SHF.R.U32.HI R7, RZ, 0x10, R6 ;  /* 0x00000010ff077819 */ /* 0x000fe40000011606 */
[----:B------:R-:W-:-:S02]  /*10b20*/  HSET2.LE.AND R6, R48, R3, PT ;  /* 0x0000000330067233 */ /* 0x000fc40003803000 */
[----:B------:R-:W-:Y:S01]  /*10b30*/  LOP3.LUT R8, R7, 0xff, RZ, 0xc0, !PT ;  /* 0x000000ff07087812 */ /* 0x000fe200078ec0ff */
[----:B------:R-:W-:Y:S01]  /*10b40*/  IMAD.MOV.U32 R23, RZ, RZ, R72 ;  /* 0x000000ffff177224 */ /* 0x000fe200078e0048 */
[----:B------:R-:W-:Y:S02]  /*10b50*/  HSET2.LE.AND R7, R49, R3, PT ;  /* 0x0000000331077233 */ /* 0x000fe40003803000 */
[----:B------:R-:W-:Y:S01]  /*10b60*/  LOP3.LUT R35, R6, R151, RZ, 0xc0, !PT ;  /* 0x0000009706237212 */ /* 0x000fe200078ec0ff */
[----:B------:R-:W-:Y:S02]  /*10b70*/  IMAD.MOV.U32 R151, RZ, RZ, R70 ;  /* 0x000000ffff977224 */ /* 0x000fe400078e0046 */
[----:B------:R-:W-:Y:S02]  /*10b80*/  IMAD.MOV.U32 R72, RZ, RZ, R56 ;  /* 0x000000ffff487224 */ /* 0x000fe400078e0038 */
[----:B------:R-:W-:Y:S01]  /*10b90*/  IMAD.MOV.U32 R70, RZ, RZ, R201 ;  /* 0x000000ffff467224 */ /* 0x000fe200078e00c9 */
[----:B------:R-:W-:-:S02]  /*10ba0*/  LEA R201, R2, UR4, 0x1 ;  /* 0x0000000402c97c11 */ /* 0x000fc4000f8e08ff */
[----:B------:R-:W-:Y:S01]  /*10bb0*/  LOP3.LUT R34, R7, R152, RZ, 0xc0, !PT ;  /* 0x0000009807227212 */ /* 0x000fe200078ec0ff */
[----:B------:R-:W-:Y:S02]  /*10bc0*/  IMAD.MOV.U32 R152, RZ, RZ, R72 ;  /* 0x000000ffff987224 */ /* 0x000fe400078e0048 */
[----:B------:R-:W-:Y:S02]  /*10bd0*/  IMAD.MOV.U32 R20, RZ, RZ, R51 ;  /* 0x000000ffff147224 */ /* 0x000fe400078e0033 */
[----:B------:R-:W-:Y:S02]  /*10be0*/  IMAD.MOV.U32 R72, RZ, RZ, R50 ;  /* 0x000000ffff487224 */ /* 0x000fe400078e0032 */
[----:B------:R-:W2:Y:S01]  /*10bf0*/  LDSM.16.MT88.4 R48, [R201+0x4000] ;  /* 0x00400000c930783b */ /* 0x000ea20000004200 */
[--C-:B------:R-:W-:Y:S02]  /*10c00*/  HSET2.LE.AND R6, R45, R3.reuse, PT ;  /* 0x000000032d067233 */ /* 0x100fe40003803000 */
[----:B------:R-:W-:-:S02]  /*10c10*/  HSET2.LE.AND R7, R47, R3, PT ;  /* 0x000000032f077233 */ /* 0x000fc40003803000 */
[--C-:B------:R-:W-:Y:S02]  /*10c20*/  HSET2.LE.AND R2, R33, R3.reuse, PT ;  /* 0x0000000321027233 */ /* 0x100fe40003803000 */
[----:B------:R-:W-:Y:S02]  /*10c30*/  LOP3.LUT R31, R6, R68, RZ, 0xc0, !PT ;  /* 0x00000044061f7212 */ /* 0x000fe400078ec0ff */
[--C-:B------:R-:W-:Y:S02]  /*10c40*/  HSET2.LE.AND R6, R46, R3.reuse, PT ;  /* 0x000000032e067233 */ /* 0x100fe40003803000 */
[----:B------:R-:W-:Y:S02]  /*10c50*/  LOP3.LUT R30, R7, R69, RZ, 0xc0, !PT ;  /* 0x00000045071e7212 */ /* 0x000fe400078ec0ff */
[----:B------:R-:W-:Y:S02]  /*10c60*/  HSET2.LE.AND R7, R44, R3, PT ;  /* 0x000000032c077233 */ /* 0x000fe40003803000 */
[----:B------:R-:W-:Y:S01]  /*10c70*/  LOP3.LUT R32, R6, R155, RZ, 0xc0, !PT ;  /* 0x0000009b06207212 */ /* 0x000fe200078ec0ff */
[----:B------:R-:W3:Y:S01]  /*10c80*/  LDSM.16.MT88.4 R44, [R201+0x4400] ;  /* 0x00440000c92c783b */ /* 0x000ee20000004200 */
[----:B------:R-:W-:-:S02]  /*10c90*/  LOP3.LUT R33, R2, R153, RZ, 0xc0, !PT ;  /* 0x0000009902217212 */ /* 0x000fc400078ec0ff */
[--C-:B------:R-:W-:Y:S02]  /*10ca0*/  HSET2.LE.AND R6, R28, R3.reuse, PT ;  /* 0x000000031c067233 */ /* 0x100fe40003803000 */
[--C-:B------:R-:W-:Y:S02]  /*10cb0*/  HSET2.LE.AND R2, R26, R3.reuse, PT ;  /* 0x000000031a027233 */ /* 0x100fe40003803000 */
[----:B------:R-:W-:Y:S01]  /*10cc0*/  LOP3.LUT R28, R7, R150, RZ, 0xc0, !PT ;  /* 0x00000096071c7212 */ /* 0x000fe200078ec0ff */
[----:B------:R-:W-:Y:S01]  /*10cd0*/  IMAD.MOV.U32 R150, RZ, RZ, R29 ;  /* 0x000000ffff967224 */ /* 0x000fe200078e001d */
[----:B------:R-:W-:Y:S02]  /*10ce0*/  LOP3.LUT R29, R6, R71, RZ, 0xc0, !PT ;  /* 0x00000047061d7212 */ /* 0x000fe400078ec0ff */
[----:B------:R-:W-:Y:S02]  /*10cf0*/  LOP3.LUT R26, R2, R63, RZ, 0xc0, !PT ;  /* 0x0000003f021a7212 */ /* 0x000fe400078ec0ff */
[----:B------:R-:W-:-:S02]  /*10d00*/  HSET2.LE.AND R2, R27, R3, PT ;  /* 0x000000031b027233 */ /* 0x000fc40003803000 */
[--C-:B------:R-:W-:Y:S01]  /*10d10*/  HSET2.LE.AND R6, R25, R3.reuse, PT ;  /* 0x0000000319067233 */ /* 0x100fe20003803000 */
[----:B------:R-:W-:Y:S01]  /*10d20*/  IMAD.MOV.U32 R153, RZ, RZ, R22 ;  /* 0x000000ffff997224 */ /* 0x000fe200078e0016 */
[----:B------:R-:W-:Y:S02]  /*10d30*/  PRMT R56, R8, 0x5410, R9 ;  /* 0x0000541008387816 */ /* 0x000fe40000000009 */
[----:B------:R-:W-:Y:S02]  /*10d40*/  LOP3.LUT R27, R2, R62, RZ, 0xc0, !PT ;  /* 0x0000003e021b7212 */ /* 0x000fe400078ec0ff */
[----:B------:R-:W-:Y:S02]  /*10d50*/  LOP3.LUT R22, R6, R61, RZ, 0xc0, !PT ;  /* 0x0000003d06167212 */ /* 0x000fe400078ec0ff */
[--C-:B------:R-:W-:Y:S01]  /*10d60*/  HSET2.LE.AND R2, R43, R3.reuse, PT ;  /* 0x000000032b027233 */ /* 0x100fe20003803000 */
[----:B--2---:R-:W-:Y:S01]  /*10d70*/  HMMA.16816.F32.BF16 R12, R108, R48, RZ ;  /* 0x000000306c0c723c */ /* 0x004fe200000418ff */
[----:B------:R-:W-:-:S05]  /*10d80*/  HSET2.LE.AND R6, R42, R3, PT ;  /* 0x000000032a067233 */ /* 0x000fca0003803000 */
[----:B------:R-:W-:Y:S01]  /*10d90*/  HMMA.16816.F32.BF16 R8, R32, R48, RZ ;  /* 0x000000302008723c */ /* 0x000fe200000418ff */
[----:B------:R-:W-:Y:S02]  /*10da0*/  HSET2.LE.AND R7, R24, R3, PT ;  /* 0x0000000318077233 */ /* 0x000fe40003803000 */
[----:B------:R-:W-:-:S04]  /*10db0*/  LOP3.LUT R24, R2, R149, RZ, 0xc0, !PT ;  /* 0x0000009502187212 */ /* 0x000fc800078ec0ff */
[----:B------:R-:W-:Y:S02]  /*10dc0*/  IMAD.MOV.U32 R49, RZ, RZ, R202 ;  /* 0x000000ffff317224 */ /* 0x000fe400078e00ca */
[----:B------:R-:W-:Y:S01]  /*10dd0*/  IMAD R202, R0, 0x2, R201 ;  /* 0x0000000200ca7824 */ /* 0x000fe200078e02c9 */
[----:B------:R-:W-:Y:S02]  /*10de0*/  LOP3.LUT R25, R6, R148, RZ, 0xc0, !PT ;  /* 0x0000009406197212 */ /* 0x000fe400078ec0ff */
[--C-:B------:R-:W-:Y:S02]  /*10df0*/  HSET2.LE.AND R2, R41, R3.reuse, PT ;  /* 0x0000000329027233 */ /* 0x100fe40003803000 */
[--C-:B------:R-:W-:Y:S02]  /*10e00*/  HSET2.LE.AND R6, R40, R3.reuse, PT ;  /* 0x0000000328067233 */ /* 0x100fe40003803000 */
[----:B------:R-:W2:Y:S01]  /*10e10*/  LDSM.16.MT88.4 R40, [R202+0x4000] ;  /* 0x00400000ca28783b */ /* 0x000ea20000004200 */
[----:B------:R-:W-:Y:S01]  /*10e20*/  IMAD.MOV.U32 R149, RZ, RZ, R20 ;  /* 0x000000ffff957224 */ /* 0x000fe200078e0014 */
[----:B------:R-:W-:Y:S01]  /*10e30*/  LOP3.LUT R20, R2, R145, RZ, 0xc0, !PT ;  /* 0x0000009102147212 */ /* 0x000fe200078ec0ff */
[----:B------:R-:W-:Y:S01]  /*10e40*/  IMAD.MOV.U32 R155, RZ, RZ, R21 ;  /* 0x000000ffff9b7224 */ /* 0x000fe200078e0015 */
[--C-:B------:R-:W-:Y:S01]  /*10e50*/  HSET2.LE.AND R0, R38, R3.reuse, PT ;  /* 0x0000000326007233 */ /* 0x100fe20003803000 */
[----:B------:R-:W-:Y:S01]  /*10e60*/  IMAD.MOV.U32 R21, RZ, RZ, R16 ;  /* 0x000000ffff157224 */ /* 0x000fe200078e0010 */
[----:B------:R-:W-:-:S03]  /*10e70*/  HSET2.LE.AND R2, R19, R3, PT ;  /* 0x0000000313027233 */ /* 0x000fc60003803000 */
[----:B------:R-:W-:Y:S01]  /*10e80*/  IMAD.MOV.U32 R148, RZ, RZ, R21 ;  /* 0x000000ffff947224 */ /* 0x000fe200078e0015 */
[----:B------:R-:W-:Y:S01]  /*10e90*/  LOP3.LUT R21, R6, R144, RZ, 0xc0, !PT ;  /* 0x0000009006157212 */ /* 0x000fe200078ec0ff */
[----:B------:R-:W-:Y:S01]  /*10ea0*/  IMAD.MOV.U32 R144, RZ, RZ, R39 ;  /* 0x000000ffff907224 */ /* 0x000fe200078e0027 */
[----:B------:R-:W-:Y:S02]  /*10eb0*/  LOP3.LUT R18, R0, R73, RZ, 0xc0, !PT ;  /* 0x0000004900127212 */ /* 0x000fe400078ec0ff */
[----:B------:R-:W-:Y:S02]  /*10ec0*/  LOP3.LUT R19, R2, R67, RZ, 0xc0, !PT ;  /* 0x0000004302137212 */ /* 0x000fe400078ec0ff */
[--C-:B------:R-:W-:Y:S02]  /*10ed0*/  HSET2.LE.AND R0, R37, R3.reuse, PT ;  /* 0x0000000325007233 */ /* 0x100fe40003803000 */
[--C-:B------:R-:W-:Y:S02]  /*10ee0*/  HSET2.LE.AND R2, R36, R3.reuse, PT ;  /* 0x0000000324027233 */ /* 0x100fe40003803000 */
[----:B------:R-:W4:Y:S01]  /*10ef0*/  LDSM.16.MT88.4 R36, [R202+0x4400] ;  /* 0x00440000ca24783b */ /* 0x000f220000004200 */
[----:B------:R-:W-:Y:S01]  /*10f00*/  HSET2.LE.AND R6, R17, R3, PT ;  /* 0x0000000311067233 */ /* 0x000fe20003803000 */
[----:B------:R-:W-:Y:S01]  /*10f10*/  IMAD.MOV.U32 R16, RZ, RZ, R23 ;  /* 0x000000ffff107224 */ /* 0x000fe200078e0017 */
[----:B------:R-:W-:-:S02]  /*10f20*/  LOP3.LUT R23, R7, R60, RZ, 0xc0, !PT ;  /* 0x0000003c07177212 */ /* 0x000fc400078ec0ff */
[----:B---3--:R-:W-:Y:S01]  /*10f30*/  HMMA.16816.F32.BF16 R60, R96, R44, R12 ;  /* 0x0000002c603c723c */ /* 0x008fe2000004180c */
[----:B------:R-:W-:Y:S01]  /*10f40*/  IMAD.MOV.U32 R145, RZ, RZ, R16 ;  /* 0x000000ffff917224 */ /* 0x000fe200078e0010 */
[----:B------:R-:W-:-:S05]  /*10f50*/  LOP3.LUT R16, R0, R74, RZ, 0xc0, !PT ;  /* 0x0000004a00107212 */ /* 0x000fca00078ec0ff */
[----:B------:R-:W-:Y:S02]  /*10f60*/  LOP3.LUT R12, R6, R66, RZ, 0xc0, !PT ;  /* 0x00000042060c7212 */ /* 0x000fe400078ec0ff */
[--C-:B------:R-:W-:Y:S02]  /*10f70*/  HSET2.LE.AND R6, R52, R3.reuse, PT ;  /* 0x0000000334067233 */ /* 0x100fe40003803000 */
[----:B------:R-:W-:Y:S02]  /*10f80*/  LOP3.LUT R17, R2, R75, RZ, 0xc0, !PT ;  /* 0x0000004b02117212 */ /* 0x000fe400078ec0ff */
[--C-:B------:R-:W-:Y:S02]  /*10f90*/  HSET2.LE.AND R0, R54, R3.reuse, PT ;  /* 0x0000000336007233 */ /* 0x100fe40003803000 */
[----:B------:R-:W-:Y:S02]  /*10fa0*/  HSET2.LE.AND R2, R53, R3, PT ;  /* 0x0000000335027233 */ /* 0x000fe40003803000 */
[----:B------:R-:W-:-:S02]  /*10fb0*/  LOP3.LUT R15, R6, R55, RZ, 0xc0, !PT ;  /* 0x00000037060f7212 */ /* 0x000fc400078ec0ff */
[----:B--2---:R-:W-:Y:S01]  /*10fc0*/  HMMA.16816.F32.BF16 R52, R108, R40, RZ ;  /* 0x000000286c34723c */ /* 0x004fe200000418ff */
[----:B------:R-:W-:Y:S02]  /*10fd0*/  IMAD.MOV.U32 R7, RZ, RZ, R72 ;  /* 0x000000ffff077224 */ /* 0x000fe400078e0048 */
[----:B------:R-:W-:-:S03]  /*10fe0*/  IMAD.MOV.U32 R72, RZ, RZ, R70 ;  /* 0x000000ffff487224 */ /* 0x000fc600078e0046 */
[----:B------:R-:W-:Y:S01]  /*10ff0*/  HMMA.16816.F32.BF16 R68, R28, R44, R8 ;  /* 0x0000002c1c44723c */ /* 0x000fe20000041808 */
[----:B------:R-:W-:-:S05]  /*11000*/  IMAD.MOV.U32 R6, RZ, RZ, R72 ;  /* 0x000000ffff067224 */ /* 0x000fca00078e0048 */
[----:B------:R-:W-:-:S12]  /*11010*/  HMMA.16816.F32.BF16 R8, R32, R40, RZ ;  /* 0x000000282008723c */ /* 0x000fd800000418ff */
[----:B----4-:R-:W-:Y:S06]  /*11020*/  HMMA.16816.F32.BF16 R72, R96, R36, R52 ;  /* 0x000000246048723c */ /* 0x010fec0000041834 */
[C---:B------:R-:W-:Y:S06]  /*11030*/  HMMA.16816.F32.BF16 R52, R32.reuse, R50, RZ ;  /* 0x000000322034723c */ /* 0x040fec00000418ff */
[----:B------:R-:W-:Y:S01]  /*11040*/  HMMA.16816.F32.BF16 R32, R32, R42, RZ ;  /* 0x0000002a2020723c */ /* 0x000fe200000418ff */
[----:B------:R-:W-:-:S02]  /*11050*/  LOP3.LUT R13, R0, R65, RZ, 0xc0, !PT ;  /* 0x00000041000d7212 */ /* 0x000fc400078ec0ff */
[----:B------:R-:W-:Y:S02]  /*11060*/  LOP3.LUT R14, R2, R64, RZ, 0xc0, !PT ;  /* 0x00000040020e7212 */ /* 0x000fe400078ec0ff */
[--C-:B------:R-:W-:Y:S02]  /*11070*/  HSET2.LE.AND R0, R59, R3.reuse, PT ;  /* 0x000000033b007233 */ /* 0x100fe40003803000 */
[--C-:B------:R-:W-:Y:S01]  /*11080*/  HSET2.LE.AND R2, R58, R3.reuse, PT ;  /* 0x000000033a027233 */ /* 0x100fe20003803000 */
[----:B------:R-:W-:Y:S07]  /*11090*/  HMMA.16816.F32.BF16 R64, R28, R36, R8 ;  /* 0x000000241c40723c */ /* 0x000fee0000041808 */
[----:B------:R-:W-:Y:S01]  /*110a0*/  LOP3.LUT R10, R0, R141, RZ, 0xc0, !PT ;  /* 0x0000008d000a7212 */ /* 0x000fe200078ec0ff */
[----:B------:R-:W-:Y:S01]  /*110b0*/  IMAD.MOV.U32 R9, RZ, RZ, R49 ;  /* 0x000000ffff097224 */ /* 0x000fe200078e0031 */
[----:B------:R-:W-:Y:S01]  /*110c0*/  LOP3.LUT R11, R2, R140, RZ, 0xc0, !PT ;  /* 0x0000008c020b7212 */ /* 0x000fe200078ec0ff */
[----:B------:R-:W-:Y:S01]  /*110d0*/  HMMA.16816.F32.BF16 R48, R108, R50, RZ ;  /* 0x000000326c30723c */ /* 0x000fe200000418ff */
[----:B------:R-:W-:-:S02]  /*110e0*/  HSET2.LE.AND R0, R57, R3, PT ;  /* 0x0000000339007233 */ /* 0x000fc40003803000 */
[----:B------:R-:W-:-:S03]  /*110f0*/  HSET2.LE.AND R2, R56, R3, PT ;  /* 0x0000000338027233 */ /* 0x000fc60003803000 */
[C---:B------:R-:W-:Y:S06]  /*11100*/  HMMA.16816.F32.BF16 R56, R28.reuse, R46, R52 ;  /* 0x0000002e1c38723c */ /* 0x040fec0000041834 */
[----:B------:R-:W-:Y:S01]  /*11110*/  HMMA.16816.F32.BF16 R52, R28, R38, R32 ;  /* 0x000000261c34723c */ /* 0x000fe20000041820 */
[----:B------:R-:W2:Y:S04]  /*11120*/  LDSM.16.MT88.4 R32, [R201+0x4800] ;  /* 0x00480000c920783b */ /* 0x000ea80000004200 */
[----:B------:R-:W3:Y:S01]  /*11130*/  LDSM.16.MT88.4 R28, [R202+0x4800] ;  /* 0x00480000ca1c783b */ /* 0x000ee20000004200 */
[----:B------:R-:W-:Y:S06]  /*11140*/  HMMA.16816.F32.BF16 R40, R108, R42, RZ ;  /* 0x0000002a6c28723c */ /* 0x000fec00000418ff */
[----:B------:R-:W-:-:S15]  /*11150*/  HMMA.16816.F32.BF16 R48, R96, R46, R48 ;  /* 0x0000002e6030723c */ /* 0x000fde0000041830 */
[----:B------:R-:W-:-:S03]  /*11160*/  NOP ;  /* 0x0000000000007918 */ /* 0x000fc60000000000 */
[----:B------:R-:W-:Y:S01]  /*11170*/  HMMA.16816.F32.BF16 R44, R96, R38, R40 ;  /* 0x00000026602c723c */ /* 0x000fe20000041828 */
[----:B------:R-:W4:Y:S04]  /*11180*/  LDSM.16.MT88.4 R40, [R201+0x4c00] ;  /* 0x004c0000c928783b */ /* 0x000f280000004200 */
[----:B------:R-:W1:Y:S01]  /*11190*/  LDSM.16.MT88.4 R36, [R202+0x4c00] ;  /* 0x004c0000ca24783b */ /* 0x000e620000004200 */
[C---:B--2---:R-:W-:Y:S06]  /*111a0*/  HMMA.16816.F32.BF16 R68, R24.reuse, R32, R68 ;  /* 0x000000201844723c */ /* 0x044fec0000041844 */
[C---:B---3--:R-:W-:Y:S06]  /*111b0*/  HMMA.16816.F32.BF16 R64, R24.reuse, R28, R64 ;  /* 0x0000001c1840723c */ /* 0x048fec0000041840 */
[C---:B------:R-:W-:Y:S06]  /*111c0*/  HMMA.16816.F32.BF16 R56, R24.reuse, R34, R56 ;  /* 0x000000221838723c */ /* 0x040fec0000041838 */
[----:B------:R-:W-:Y:S06]  /*111d0*/  HMMA.16816.F32.BF16 R24, R24, R30, R52 ;  /* 0x0000001e1818723c */ /* 0x000fec0000041834 */
[C---:B------:R-:W-:Y:S06]  /*111e0*/  HMMA.16816.F32.BF16 R60, R84.reuse, R32, R60 ;  /* 0x00000020543c723c */ /* 0x040fec000004183c */
[C---:B------:R-:W-:Y:S06]  /*111f0*/  HMMA.16816.F32.BF16 R52, R84.reuse, R34, R48 ;  /* 0x000000225434723c */ /* 0x040fec0000041830 */
[----:B------:R-:W-:Y:S06]  /*11200*/  HMMA.16816.F32.BF16 R32, R84, R28, R72 ;  /* 0x0000001c5420723c */ /* 0x000fec0000041848 */
[----:B----4-:R-:W-:Y:S06]  /*11210*/  HMMA.16816.F32.BF16 R72, R20, R40, R68 ;  /* 0x000000281448723c */ /* 0x010fec0000041844 */
[----:B------:R-:W-:Y:S06]  /*11220*/  HMMA.16816.F32.BF16 R28, R84, R30, R44 ;  /* 0x0000001e541c723c */ /* 0x000fec000004182c */
[C---:B------:R-:W-:Y:S06]  /*11230*/  HMMA.16816.F32.BF16 R68, R20.reuse, R42, R56 ;  /* 0x0000002a1444723c */ /* 0x040fec0000041838 */
[C---:B-1----:R-:W-:Y:S06]  /*11240*/  HMMA.16816.F32.BF16 R64, R20.reuse, R36, R64 ;  /* 0x000000241440723c */ /* 0x042fec0000041840 */
[----:B------:R-:W-:Y:S01]  /*11250*/  HMMA.16816.F32.BF16 R48, R20, R38, R24 ;  /* 0x000000261430723c */ /* 0x000fe20000041818 */
[----:B------:R-:W1:Y:S04]  /*11260*/  LDSM.16.MT88.4 R20, [R201+0x5000] ;  /* 0x00500000c914783b */ /* 0x000e680000004200 */
[----:B------:R-:W2:Y:S01]  /*11270*/  LDSM.16.MT88.4 R24, [R202+0x5000] ;  /* 0x00500000ca18783b */ /* 0x000ea20000004200 */
[C---:B------:R-:W-:Y:S06]  /*11280*/  HMMA.16816.F32.BF16 R44, R92.reuse, R40, R60 ;  /* 0x000000285c2c723c */ /* 0x040fec000004183c */
[C---:B------:R-:W-:Y:S06]  /*11290*/  HMMA.16816.F32.BF16 R52, R92.reuse, R42, R52 ;  /* 0x0000002a5c34723c */ /* 0x040fec0000041834 */
[C---:B------:R-:W-:Y:S01]  /*112a0*/  HMMA.16816.F32.BF16 R56, R92.reuse, R36, R32 ;  /* 0x000000245c38723c */ /* 0x040fe20000041820 */
[----:B------:R-:W-:Y:S05]  /*112b0*/  LDSM.16.MT88.4 R32, [R202+0x5400] ;  /* 0x00540000ca20783b */ /* 0x000fea0000004200 */
[----:B------:R-:W-:Y:S01]  /*112c0*/  HMMA.16816.F32.BF16 R60, R92, R38, R28 ;  /* 0x000000265c3c723c */ /* 0x000fe2000004181c */
[----:B------:R-:W3:Y:S05]  /*112d0*/  LDSM.16.MT88.4 R28, [R201+0x5400] ;  /* 0x00540000c91c783b */ /* 0x000eea0000004200 */
[C---:B-1----:R-:W-:Y:S06]  /*112e0*/  HMMA.16816.F32.BF16 R72, R16.reuse, R20, R72 ;  /* 0x000000141048723c */ /* 0x042fec0000041848 */
[C---:B------:R-:W-:Y:S06]  /*112f0*/  HMMA.16816.F32.BF16 R68, R16.reuse, R22, R68 ;  /* 0x000000161044723c */ /* 0x040fec0000041844 */
[C---:B--2---:R-:W-:Y:S06]  /*11300*/  HMMA.16816.F32.BF16 R64, R16.reuse, R24, R64 ;  /* 0x000000181040723c */ /* 0x044fec0000041840 */
[----:B------:R-:W-:Y:S01]  /*11310*/  HMMA.16816.F32.BF16 R48, R16, R26, R48 ;  /* 0x0000001a1030723c */ /* 0x000fe20000041830 */
[----:B------:R-:W-:Y:S05]  /*11320*/  LDSM.16.MT88.4 R16, [R201+0x5800] ;  /* 0x00580000c910783b */ /* 0x000fea0000004200 */
[C---:B------:R-:W-:Y:S06]  /*11330*/  HMMA.16816.F32.BF16 R40, R88.reuse, R20, R44 ;  /* 0x000000145828723c */ /* 0x040fec000004182c */
[----:B------:R-:W-:Y:S01]  /*11340*/  HMMA.16816.F32.BF16 R36, R88, R22, R52 ;  /* 0x000000165824723c */ /* 0x000fe20000041834 */
[----:B------:R-:W1:Y:S01]  /*11350*/  LDSM.16.MT88.4 R20, [R202+0x5800] ;  /* 0x00580000ca14783b */ /* 0x000e620000004200 */
[----:B------:R-:W-:-:S04]  /*11360*/  LOP3.LUT R143, R2, R143, RZ, 0xc0, !PT ;  /* 0x0000008f028f7212 */ /* 0x000fc800078ec0ff */
[----:B------:R-:W-:Y:S01]  /*11370*/  HMMA.16816.F32.BF16 R44, R88, R24, R56 ;  /* 0x00000018582c723c */ /* 0x000fe20000041838 */
[----:B------:R-:W-:Y:S02]  /*11380*/  LOP3.LUT R142, R0, R142, RZ, 0xc0, !PT ;  /* 0x0000008e008e7212 */ /* 0x000fe400078ec0ff */
[----:B------:R-:W-:-:S03]  /*11390*/  LOP3.LUT R2, R76, 0xffff, RZ, 0xc0, !PT ;  /* 0x0000ffff4c027812 */ /* 0x000fc600078ec0ff */
[----:B------:R-:W-:Y:S01]  /*113a0*/  HMMA.16816.F32.BF16 R24, R88, R26, R60 ;  /* 0x0000001a5818723c */ /* 0x000fe2000004183c */
[----:B------:R-:W-:Y:S01]  /*113b0*/  IMAD.MOV.U32 R56, RZ, RZ, R164 ;  /* 0x000000ffff387224 */ /* 0x000fe200078e00a4 */
[----:B------:R-:W-:Y:S01]  /*113c0*/  SHF.R.U32.HI R0, RZ, 0x10, R76 ;  /* 0x00000010ff007819 */ /* 0x000fe2000001164c */
[----:B------:R-:W-:-:S04]  /*113d0*/  IMAD.MOV.U32 R96, RZ, RZ, R7 ;  /* 0x000000ffff607224 */ /* 0x000fc800078e0007 */
[----:B------:R-:W-:Y:S02]  /*113e0*/  IMAD.MOV.U32 R62, RZ, RZ, R171 ;  /* 0x000000ffff3e7224 */ /* 0x000fe400078e00ab */
[----:B------:R-:W-:Y:S01]  /*113f0*/  IMAD.MOV.U32 R61, RZ, RZ, R159 ;  /* 0x000000ffff3d7224 */ /* 0x000fe200078e009f */
[C---:B---3--:R-:W-:Y:S01]  /*11400*/  HMMA.16816.F32.BF16 R72, R12.reuse, R28, R72 ;  /* 0x0000001c0c48723c */ /* 0x048fe20000041848 */
[----:B------:R-:W-:Y:S01]  /*11410*/  IMAD.MOV.U32 R63, RZ, RZ, R163 ;  /* 0x000000ffff3f7224 */ /* 0x000fe200078e00a3 */
[----:B------:R-:W-:Y:S01]  /*11420*/  LOP3.LUT R7, R76, 0xff, RZ, 0xc0, !PT ;  /* 0x000000ff4c077812 */ /* 0x000fe200078ec0ff */
[----:B------:R-:W-:Y:S01]  /*11430*/  IMAD.MOV.U32 R59, RZ, RZ, R6 ;  /* 0x000000ffff3b7224 */ /* 0x000fe200078e0006 */
[----:B------:R-:W-:Y:S02]  /*11440*/  SHF.R.U32.HI R2, RZ, 0x8, R2 ;  /* 0x00000008ff027819 */ /* 0x000fe40000011602 */
[----:B------:R-:W-:Y:S01]  /*11450*/  HMMA.16816.F32.BF16 R68, R12, R30, R68 ;  /* 0x0000001e0c44723c */ /* 0x000fe20000041844 */
[----:B------:R-:W-:Y:S01]  /*11460*/  IMAD.MOV.U32 R58, RZ, RZ, R144 ;  /* 0x000000ffff3a7224 */ /* 0x000fe200078e0090 */
[----:B------:R-:W-:Y:S01]  /*11470*/  SHF.R.U32.HI R8, RZ, 0x18, R76 ;  /* 0x00000018ff087819 */ /* 0x000fe2000001164c */
[----:B------:R-:W-:-:S03]  /*11480*/  IMAD.MOV.U32 R57, RZ, RZ, R145 ;  /* 0x000000ffff397224 */ /* 0x000fc600078e0091 */
[----:B------:R-:W-:Y:S01]  /*11490*/  HMMA.16816.F32.BF16 R64, R12, R32, R64 ;  /* 0x000000200c40723c */ /* 0x000fe20000041840 */
[----:B------:R-:W-:Y:S01]  /*114a0*/  IMAD.MOV.U32 R156, RZ, RZ, R176 ;  /* 0x000000ffff9c7224 */ /* 0x000fe200078e00b0 */
[----:B------:R-:W-:Y:S01]  /*114b0*/  LOP3.LUT R6, R0, 0xff, RZ, 0xc0, !PT ;  /* 0x000000ff00067812 */ /* 0x000fe200078ec0ff */
[----:B------:R-:W-:-:S03]  /*114c0*/  IMAD.MOV.U32 R52, RZ, RZ, R9 ;  /* 0x000000ffff347224 */ /* 0x000fc600078e0009 */
[----:B------:R-:W-:Y:S01]  /*114d0*/  HMMA.16816.F32.BF16 R48, R12, R34, R48 ;  /* 0x000000220c30723c */ /* 0x000fe20000041830 */
[----:B------:R-:W-:Y:S01]  /*114e0*/  STG.E.U16 desc[UR24][R4.64+0x40], R61 ;  /* 0x0000403d04007986 */ /* 0x000fe2000c101518 */
[----:B------:R-:W-:-:S03]  /*114f0*/  IMAD.MOV.U32 R54, RZ, RZ, R166 ;  /* 0x000000ffff367224 */ /* 0x000fc600078e00a6 */
[----:B------:R-:W-:Y:S01]  /*11500*/  STG.E.U16 desc[UR24][R4.64+0x42], R62 ;  /* 0x0000423e04007986 */ /* 0x000fe2000c101518 */
[----:B------:R-:W-:Y:S01]  /*11510*/  IMAD.MOV.U32 R53, RZ, RZ, R168 ;  /* 0x000000ffff357224 */ /* 0x000fe200078e00a8 */
[----:B------:R-:W-:Y:S02]  /*11520*/  PRMT R0, R7, 0x5410, R2 ;  /* 0x0000541007007816 */ /* 0x000fe40000000002 */
[----:B------:R-:W-:Y:S01]  /*11530*/  STG.E.U16 desc[UR24][R82.64+0x40], R63 ;  /* 0x0000403f52007986 */ /* 0x000fe2000c101518 */
[----:B------:R-:W-:-:S03]  /*11540*/  IMAD.MOV.U32 R92, RZ, RZ, R156 ;  /* 0x000000ffff5c7224 */ /* 0x000fc600078e009c */
[----:B------:R-:W-:Y:S01]  /*11550*/  STG.E.U16 desc[UR24][R82.64+0x42], R56 ;  /* 0x0000423852007986 */ /* 0x000fe2000c101518 */
[----:B------:R-:W-:Y:S01]  /*11560*/  IMAD.MOV.U32 R55, RZ, RZ, R165 ;  /* 0x000000ffff377224 */ /* 0x000fe200078e00a5 */
[----:B------:R-:W-:Y:S02]  /*11570*/  PRMT R2, R6, 0x5410, R8 ;  /* 0x0000541006027816 */ /* 0x000fe40000000008 */
[----:B------:R-:W-:Y:S04]  /*11580*/  STG.E.U16 desc[UR24][R80.64+0x40], R214 ;  /* 0x000040d650007986 */ /* 0x000fe8000c101518 */
[----:B------:R-:W-:Y:S04]  /*11590*/  STG.E.U16 desc[UR24][R80.64+0x42], R213 ;  /* 0x000042d550007986 */ /* 0x000fe8000c101518 */
[----:B------:R-:W-:Y:S04]  /*115a0*/  STG.E.U16 desc[UR24][R78.64+0x40], R198 ;  /* 0x000040c64e007986 */ /* 0x000fe8000c101518 */
[----:B------:R-:W-:Y:S01]  /*115b0*/  STG.E.U16 desc[UR24][R78.64+0x42], R199 ;  /* 0x000042c74e007986 */ /* 0x000fe2000c101518 */
[----:B------:R-:W-:-:S03]  /*115c0*/  IMAD.MOV.U32 R93, RZ, RZ, R170 ;  /* 0x000000ffff5d7224 */ /* 0x000fc600078e00aa */
[----:B------:R-:W-:Y:S04]  /*115d0*/  STG.E.U16 desc[UR24][R4.64+0x50], R57 ;  /* 0x0000503904007986 */ /* 0x000fe8000c101518 */
[----:B------:R-:W-:Y:S01]  /*115e0*/  STG.E.U16 desc[UR24][R4.64+0x52], R58 ;  /* 0x0000523a04007986 */ /* 0x000fe2000c101518 */
[----:B------:R-:W-:-:S03]  /*115f0*/  HSET2.LE.AND R0, R0, R3, PT ;  /* 0x0000000300007233 */ /* 0x000fc60003803000 */
[----:B------:R-:W-:Y:S04]  /*11600*/  STG.E.U16 desc[UR24][R82.64+0x50], R59 ;  /* 0x0000503b52007986 */ /* 0x000fe8000c101518 */
        /* <DEDUP_REMOVED lines=11> */
[----:B------:R-:W-:Y:S04]  /*116c0*/  STG.E.U16 desc[UR24][R80.64+0x60], R193 ;  /* 0x000060c150007986 */ /* 0x000fe8000c101518 */
[----:B------:R-:W-:Y:S01]  /*116d0*/  STG.E.U16 desc[UR24][R80.64+0x62], R192 ;  /* 0x000062c050007986 */ /* 0x000fe2000c101518 */
[----:B------:R-:W-:-:S03]  /*116e0*/  LOP3.LUT R9, R2, R146, RZ, 0xc0, !PT ;  /* 0x0000009202097212 */ /* 0x000fc600078ec0ff */
[----:B------:R-:W-:Y:S01]  /*116f0*/  STG.E.U16 desc[UR24][R78.64+0x60], R191 ;  /* 0x000060bf4e007986 */ /* 0x000fe2000c101518 */
[----:B------:R-:W-:-:S03]  /*11700*/  LOP3.LUT R0, R77, 0xffff, RZ, 0xc0, !PT ;  /* 0x0000ffff4d007812 */ /* 0x000fc600078ec0ff */
[----:B------:R-:W-:Y:S01]  /*11710*/  STG.E.U16 desc[UR24][R78.64+0x62], R190 ;  /* 0x000062be4e007986 */ /* 0x000fe2000c101518 */
[C---:B------:R-:W-:Y:S03]  /*11720*/  HMMA.16816.F32.BF16 R40, R112.reuse, R28, R40 ;  /* 0x0000001c7028723c */ /* 0x040fe60000041828 */
[----:B------:R-:W-:Y:S04]  /*11730*/  STG.E.U16 desc[UR24][R4.64+0x70], R93 ;  /* 0x0000705d04007986 */ /* 0x000fe8000c101518 */
[----:B------:R-:W-:Y:S01]  /*11740*/  STG.E.U16 desc[UR24][R4.64+0x72], R252 ;  /* 0x000072fc04007986 */ /* 0x000fe2000c101518 */
[C---:B------:R-:W-:Y:S03]  /*11750*/  HMMA.16816.F32.BF16 R12, R112.reuse, R32, R44 ;  /* 0x00000020700c723c */ /* 0x040fe6000004182c */
[----:B------:R-:W-:Y:S04]  /*11760*/  STG.E.U16 desc[UR24][R82.64+0x70], R251 ;  /* 0x000070fb52007986 */ /* 0x000fe8000c101518 */
[----:B------:R-:W-:Y:S01]  /*11770*/  STG.E.U16 desc[UR24][R82.64+0x72], R250 ;  /* 0x000072fa52007986 */ /* 0x000fe2000c101518 */
[C---:B------:R-:W-:Y:S03]  /*11780*/  HMMA.16816.F32.BF16 R36, R112.reuse, R30, R36 ;  /* 0x0000001e7024723c */ /* 0x040fe60000041824 */
[----:B------:R-:W-:Y:S04]  /*11790*/  STG.E.U16 desc[UR24][R80.64+0x70], R189 ;  /* 0x000070bd50007986 */ /* 0x000fe8000c101518 */
[----:B------:R-:W-:Y:S01]  /*117a0*/  STG.E.U16 desc[UR24][R80.64+0x72], R188 ;  /* 0x000072bc50007986 */ /* 0x000fe2000c101518 */
[----:B------:R-:W-:Y:S03]  /*117b0*/  HMMA.16816.F32.BF16 R32, R112, R34, R24 ;  /* 0x000000227020723c */ /* 0x000fe60000041818 */
[----:B------:R-:W-:Y:S01]  /*117c0*/  STG.E.U16 desc[UR24][R78.64+0x70], R187 ;  /* 0x000070bb4e007986 */ /* 0x000fe2000c101518 */
[----:B------:R-:W-:-:S03]  /*117d0*/  SHF.R.U32.HI R2, RZ, 0x10, R77 ;  /* 0x00000010ff027819 */ /* 0x000fc6000001164d */
[----:B------:R-:W-:Y:S01]  /*117e0*/  STG.E.U16 desc[UR24][R78.64+0x72], R186 ;  /* 0x000072ba4e007986 */ /* 0x000fe2000c101518 */
[----:B------:R-:W-:-:S03]  /*117f0*/  LOP3.LUT R7, R77, 0xff, RZ, 0xc0, !PT ;  /* 0x000000ff4d077812 */ /* 0x000fc600078ec0ff */
[----:B------:R-:W-:Y:S01]  /*11800*/  STG.E.U16 desc[UR24][R4.64+0x80], R249 ;  /* 0x000080f904007986 */ /* 0x000fe2000c101518 */
[----:B------:R-:W-:-:S03]  /*11810*/  SHF.R.U32.HI R6, RZ, 0x8, R0 ;  /* 0x00000008ff067819 */ /* 0x000fc60000011600 */
        /* <DEDUP_REMOVED lines=8> */
[----:B------:R-:W-:Y:S01]  /*118a0*/  STG.E.U16 desc[UR24][R80.64+0x82], R184 ;  /* 0x000082b850007986 */ /* 0x000fe2000c101518 */
[----:B------:R-:W-:Y:S01]  /*118b0*/  IMAD.MOV.U32 R99, RZ, RZ, R155 ;  /* 0x000000ffff637224 */ /* 0x000fe200078e009b */
[C---:B-1----:R-:W-:Y:S01]  /*118c0*/  HMMA.16816.F32.BF16 R144, R8.reuse, R20, R64 ;  /* 0x000000140890723c */ /* 0x042fe20000041840 */
[----:B------:R-:W-:Y:S01]  /*118d0*/  IMAD.MOV.U32 R108, RZ, RZ, R151 ;  /* 0x000000ffff6c7224 */ /* 0x000fe200078e0097 */
[----:B------:R-:W-:Y:S01]  /*118e0*/  STG.E.U16 desc[UR24][R78.64+0x80], R182 ;  /* 0x000080b64e007986 */ /* 0x000fe2000c101518 */
[----:B------:R-:W-:Y:S02]  /*118f0*/  IMAD.MOV.U32 R109, RZ, RZ, R152 ;  /* 0x000000ffff6d7224 */ /* 0x000fe400078e0098 */
[----:B------:R-:W-:Y:S01]  /*11900*/  IMAD.MOV.U32 R110, RZ, RZ, R154 ;  /* 0x000000ffff6e7224 */ /* 0x000fe200078e009a */
[----:B------:R-:W-:Y:S01]  /*11910*/  STG.E.U16 desc[UR24][R78.64+0x82], R183 ;  /* 0x000082b74e007986 */ /* 0x000fe2000c101518 */
[----:B------:R-:W-:Y:S01]  /*11920*/  IMAD.MOV.U32 R85, RZ, RZ, R167 ;  /* 0x000000ffff557224 */ /* 0x000fe200078e00a7 */
[----:B------:R-:W-:Y:S01]  /*11930*/  HMMA.16816.F32.BF16 R152, R8, R16, R72 ;  /* 0x000000100898723c */ /* 0x000fe20000041848 */
[----:B------:R-:W-:Y:S01]  /*11940*/  IMAD.MOV.U32 R95, RZ, RZ, R158 ;  /* 0x000000ffff5f7224 */ /* 0x000fe200078e009e */
[----:B------:R-:W-:Y:S01]  /*11950*/  STG.E.U16 desc[UR24][R4.64+0x90], R245 ;  /* 0x000090f504007986 */ /* 0x000fe2000c101518 */
[----:B------:R-:W-:Y:S01]  /*11960*/  IMAD.MOV.U32 R94, RZ, RZ, R157 ;  /* 0x000000ffff5e7224 */ /* 0x000fe200078e009d */
[----:B------:R-:W-:-:S02]  /*11970*/  LOP3.LUT R0, R2, 0xff, RZ, 0xc0, !PT ;  /* 0x000000ff02007812 */ /* 0x000fc400078ec0ff */
[----:B------:R-:W-:Y:S01]  /*11980*/  STG.E.U16 desc[UR24][R4.64+0x92], R244 ;  /* 0x000092f404007986 */ /* 0x000fe2000c101518 */
[C---:B------:R-:W-:Y:S01]  /*11990*/  HMMA.16816.F32.BF16 R148, R8.reuse, R18, R68 ;  /* 0x000000120894723c */ /* 0x040fe20000041844 */
[----:B------:R-:W-:Y:S02]  /*119a0*/  PRMT R6, R7, 0x5410, R6 ;  /* 0x0000541007067816 */ /* 0x000fe40000000006 */
[----:B------:R-:W-:Y:S03]  /*119b0*/  STG.E.U16 desc[UR24][R82.64+0x90], R242 ;  /* 0x000090f252007986 */ /* 0x000fe6000c101518 */
[----:B------:R-:W-:Y:S01]  /*119c0*/  HMMA.16816.F32.BF16 R48, R8, R22, R48 ;  /* 0x000000160830723c */ /* 0x000fe20000041830 */
[----:B------:R-:W-:Y:S04]  /*119d0*/  STG.E.U16 desc[UR24][R82.64+0x92], R243 ;  /* 0x000092f352007986 */ /* 0x000fe8000c101518 */
[----:B------:R-:W1:Y:S02]  /*119e0*/  LDSM.16.MT88.4 R164, [R201+0x5c00] ;  /* 0x005c0000c9a4783b */ /* 0x000e640000004200 */
[----:B------:R-:W-:-:S02]  /*119f0*/  SHF.R.U32.HI R8, RZ, 0x18, R77 ;  /* 0x00000018ff087819 */ /* 0x000fc4000001164d */
[----:B------:R-:W2:Y:S04]  /*11a00*/  LDSM.16.MT88.4 R156, [R202+0x5c00] ;  /* 0x005c0000ca9c783b */ /* 0x000ea80000004200 */
[----:B------:R-:W-:Y:S04]  /*11a10*/  STG.E.U16 desc[UR24][R80.64+0x90], R181 ;  /* 0x000090b550007986 */ /* 0x000fe8000c101518 */
[----:B------:R-:W-:Y:S01]  /*11a20*/  STG.E.U16 desc[UR24][R80.64+0x92], R180 ;  /* 0x000092b450007986 */ /* 0x000fe2000c101518 */
[----:B------:R-:W-:-:S03]  /*11a30*/  PRMT R2, R0, 0x5410, R8 ;  /* 0x0000541000027816 */ /* 0x000fc60000000008 */
        /* <DEDUP_REMOVED lines=8> */
[----:B------:R-:W-:Y:S01]  /*11ac0*/  STG.E.U16 desc[UR24][R80.64+0xa2], R174 ;  /* 0x0000a2ae50007986 */ /* 0x000fe2000c101518 */
[----:B------:R-:W-:-:S03]  /*11ad0*/  IMAD.MOV.U32 R84, RZ, RZ, R162 ;  /* 0x000000ffff547224 */ /* 0x000fc600078e00a2 */
[----:B------:R-:W-:Y:S04]  /*11ae0*/  STG.E.U16 desc[UR24][R78.64+0xa0], R173 ;  /* 0x0000a0ad4e007986 */ /* 0x000fe8000c101518 */
[----:B------:R-:W-:Y:S04]  /*11af0*/  STG.E.U16 desc[UR24][R78.64+0xa2], R172 ;  /* 0x0000a2ac4e007986 */ /* 0x000fe8000c101518 */
[----:B------:R-:W-:Y:S04]  /*11b00*/  STG.E.U16 desc[UR24][R4.64+0xb0], R237 ;  /* 0x0000b0ed04007986 */ /* 0x000fe8000c101518 */
[----:B------:R-:W-:Y:S01]  /*11b10*/  STG.E.U16 desc[UR24][R4.64+0xb2], R236 ;  /* 0x0000b2ec04007986 */ /* 0x000fe2000c101518 */
[----:B------:R-:W-:-:S03]  /*11b20*/  LOP3.LUT R140, R0, R161, RZ, 0xc0, !PT ;  /* 0x000000a1008c7212 */ /* 0x000fc600078ec0ff */
[----:B------:R-:W-:Y:S04]  /*11b30*/  STG.E.U16 desc[UR24][R82.64+0xb0], R235 ;  /* 0x0000b0eb52007986 */ /* 0x000fe8000c101518 */
[----:B------:R-:W-:Y:S01]  /*11b40*/  STG.E.U16 desc[UR24][R82.64+0xb2], R234 ;  /* 0x0000b2ea52007986 */ /* 0x000fe2000c101518 */
[----:B------:R-:W-:-:S03]  /*11b50*/  HSET2.LE.AND R3, R2, R3, PT ;  /* 0x0000000302037233 */ /* 0x000fc60003803000 */
[----:B------:R-:W-:Y:S01]  /*11b60*/  STG.E.U16 desc[UR24][R80.64+0xb0], R139 ;  /* 0x0000b08b50007986 */ /* 0x000fe2000c101518 */
[----:B------:R-:W-:-:S03]  /*11b70*/  FADD.FTZ R0, R95, R94 ;  /* 0x0000005e5f007221 */ /* 0x000fc60000010000 */
[----:B------:R-:W-:Y:S01]  /*11b80*/  STG.E.U16 desc[UR24][R80.64+0xb2], R138 ;  /* 0x0000b28a50007986 */ /* 0x000fe2000c101518 */
[----:B------:R-:W-:-:S03]  /*11b90*/  FADD.FTZ R2, R85, R84 ;  /* 0x0000005455027221 */ /* 0x000fc60000010000 */
[----:B------:R-:W-:Y:S04]  /*11ba0*/  STG.E.U16 desc[UR24][R78.64+0xb0], R137 ;  /* 0x0000b0894e007986 */ /* 0x000fe8000c101518 */
[----:B------:R-:W-:Y:S04]  /*11bb0*/  STG.E.U16 desc[UR24][R78.64+0xb2], R136 ;  /* 0x0000b2884e007986 */ /* 0x000fe8000c101518 */
[----:B------:R-:W-:Y:S04]  /*11bc0*/  STG.E.U16 desc[UR24][R4.64+0xc0], R233 ;  /* 0x0000c0e904007986 */ /* 0x000fe8000c101518 */
[----:B------:R3:W-:Y:S04]  /*11bd0*/  STG.E.U16 desc[UR24][R4.64+0xc2], R232 ;  /* 0x0000c2e804007986 */ /* 0x0007e8000c101518 */
[----:B------:R-:W-:Y:S04]  /*11be0*/  STG.E.U16 desc[UR24][R82.64+0xc0], R230 ;  /* 0x0000c0e652007986 */ /* 0x000fe8000c101518 */
[----:B------:R-:W-:Y:S01]  /*11bf0*/  STG.E.U16 desc[UR24][R82.64+0xc2], R231 ;  /* 0x0000c2e752007986 */ /* 0x000fe2000c101518 */
[----:B------:R-:W-:-:S03]  /*11c00*/  FADD.FTZ R6, R87, R86 ;  /* 0x0000005657067221 */ /* 0x000fc60000010000 */
[----:B------:R-:W-:Y:S01]  /*11c10*/  STG.E.U16 desc[UR24][R80.64+0xc0], R131 ;  /* 0x0000c08350007986 */ /* 0x000fe2000c101518 */
[----:B------:R-:W-:-:S03]  /*11c20*/  FADD.FTZ R0, R98, R0 ;  /* 0x0000000062007221 */ /* 0x000fc60000010000 */
[----:B------:R-:W-:Y:S01]  /*11c30*/  STG.E.U16 desc[UR24][R80.64+0xc2], R130 ;  /* 0x0000c28250007986 */ /* 0x000fe2000c101518 */
[----:B------:R-:W-:-:S03]  /*11c40*/  IMAD.MOV.U32 R111, RZ, RZ, R169 ;  /* 0x000000ffff6f7224 */ /* 0x000fc600078e00a9 */
[----:B------:R-:W-:Y:S01]  /*11c50*/  STG.E.U16 desc[UR24][R78.64+0xc0], R129 ;  /* 0x0000c0814e007986 */ /* 0x000fe2000c101518 */
[----:B------:R-:W-:-:S03]  /*11c60*/  FADD.FTZ R2, R99, R2 ;  /* 0x0000000263027221 */ /* 0x000fc60000010000 */
[----:B------:R-:W-:Y:S01]  /*11c70*/  STG.E.U16 desc[UR24][R78.64+0xc2], R128 ;  /* 0x0000c2804e007986 */ /* 0x000fe2000c101518 */
[C---:B------:R-:W-:Y:S03]  /*11c80*/  HMMA.16816.F32.BF16 R40, R104.reuse, R16, R40 ;  /* 0x000000106828723c */ /* 0x040fe60000041828 */
[----:B------:R4:W-:Y:S04]  /*11c90*/  STG.E.U16 desc[UR24][R4.64+0xd0], R229 ;  /* 0x0000d0e504007986 */ /* 0x0009e8000c101518 */
[----:B------:R1:W-:Y:S01]  /*11ca0*/  STG.E.U16 desc[UR24][R4.64+0xd2], R228 ;  /* 0x0000d2e404007986 */ /* 0x0003e2000c101518 */
[C---:B------:R-:W-:Y:S03]  /*11cb0*/  HMMA.16816.F32.BF16 R12, R104.reuse, R20, R12 ;  /* 0x00000014680c723c */ /* 0x040fe6000004180c */
[----:B------:R1:W-:Y:S04]  /*11cc0*/  STG.E.U16 desc[UR24][R82.64+0xd0], R227 ;  /* 0x0000d0e352007986 */ /* 0x0003e8000c101518 */
[----:B------:R1:W-:Y:S01]  /*11cd0*/  STG.E.U16 desc[UR24][R82.64+0xd2], R226 ;  /* 0x0000d2e252007986 */ /* 0x0003e2000c101518 */
[----:B------:R-:W-:Y:S03]  /*11ce0*/  HMMA.16816.F32.BF16 R36, R104, R18, R36 ;  /* 0x000000126824723c */ /* 0x000fe60000041824 */
[----:B------:R1:W-:Y:S01]  /*11cf0*/  STG.E.U16 desc[UR24][R80.64+0xd0], R127 ;  /* 0x0000d07f50007986 */ /* 0x0003e2000c101518 */
[----:B------:R-:W-:-:S03]  /*11d00*/  FADD.FTZ R6, R108, R6 ;  /* 0x000000066c067221 */ /* 0x000fc60000010000 */
[----:B------:R1:W-:Y:S01]  /*11d10*/  STG.E.U16 desc[UR24][R80.64+0xd2], R126 ;  /* 0x0000d27e50007986 */ /* 0x0003e2000c101518 */
[----:B------:R-:W-:Y:S01]  /*11d20*/  HMMA.16816.F32.BF16 R32, R104, R22, R32 ;  /* 0x000000166820723c */ /* 0x000fe20000041820 */
[----:B---3--:R-:W-:Y:S02]  /*11d30*/  FADD.FTZ R232, R110, R0 ;  /* 0x000000006ee87221 */ /* 0x008fe40000010000 */
[----:B------:R3:W-:Y:S01]  /*11d40*/  STG.E.U16 desc[UR24][R78.64+0xd0], R125 ;  /* 0x0000d07d4e007986 */ /* 0x0007e2000c101518 */
[----:B------:R-:W-:-:S03]  /*11d50*/  FADD.FTZ R0, R111, R2 ;  /* 0x000000026f007221 */ /* 0x000fc60000010000 */
[----:B------:R3:W-:Y:S04]  /*11d60*/  STG.E.U16 desc[UR24][R78.64+0xd2], R124 ;  /* 0x0000d27c4e007986 */ /* 0x0007e8000c101518 */
        /* <DEDUP_REMOVED lines=10> */
[----:B------:R3:W5:Y:S04]  /*11e10*/  LDL.LU R176, [R1+0x300] ;  /* 0x0003000001b07983 */ /* 0x0007680000300800 */
[----:B------:R3:W-:Y:S04]  /*11e20*/  STG.E.U16 desc[UR24][R82.64+0xf0], R219 ;  /* 0x0000f0db52007986 */ /* 0x0007e8000c101518 */
[----:B------:R3:W-:Y:S04]  /*11e30*/  STG.E.U16 desc[UR24][R82.64+0xf2], R218 ;  /* 0x0000f2da52007986 */ /* 0x0007e8000c101518 */
[----:B------:R3:W-:Y:S04]  /*11e40*/  STG.E.U16 desc[UR24][R80.64+0xf0], R119 ;  /* 0x0000f07750007986 */ /* 0x0007e8000c101518 */
[----:B------:R3:W-:Y:S04]  /*11e50*/  STG.E.U16 desc[UR24][R80.64+0xf2], R118 ;  /* 0x0000f27650007986 */ /* 0x0007e8000c101518 */
[----:B------:R3:W-:Y:S04]  /*11e60*/  STL [R1+0xc], R6 ;  /* 0x00000c0601007387 */ /* 0x0007e80000100800 */
[----:B------:R3:W-:Y:S04]  /*11e70*/  STG.E.U16 desc[UR24][R78.64+0xf0], R117 ;  /* 0x0000f0754e007986 */ /* 0x0007e8000c101518 */
[----:B------:R3:W-:Y:S04]  /*11e80*/  STG.E.U16 desc[UR24][R78.64+0xf2], R116 ;  /* 0x0000f2744e007986 */ /* 0x0007e8000c101518 */
[----:B------:R3:W-:Y:S01]  /*11e90*/  STL [R1+0x8], R0 ;  /* 0x0000080001007387 */ /* 0x0007e20000100800 */
[----:B------:R-:W-:Y:S01]  /*11ea0*/  LOP3.LUT R141, R3, R160, RZ, 0xc0, !PT ;  /* 0x000000a0038d7212 */ /* 0x000fe200078ec0ff */
[----:B-1----:R-:W-:Y:S01]  /*11eb0*/  HMMA.16816.F32.BF16 R168, R100, R164, R40 ;  /* 0x000000a464a8723c */ /* 0x002fe20000041828 */
[----:B------:R-:W-:-:S05]  /*11ec0*/  FADD.FTZ R3, R97, R96 ;  /* 0x0000006061037221 */ /* 0x000fca0000010000 */
[----:B------:R-:W-:Y:S01]  /*11ed0*/  HMMA.16816.F32.BF16 R152, R140, R164, R152 ;  /* 0x000000a48c98723c */ /* 0x000fe20000041898 */
[----:B----4-:R-:W-:-:S05]  /*11ee0*/  FADD.FTZ R229, R109, R3 ;  /* 0x000000036de57221 */ /* 0x010fca0000010000 */
[C---:B------:R-:W-:Y:S06]  /*11ef0*/  HMMA.16816.F32.BF16 R148, R140.reuse, R166, R148 ;  /* 0x000000a68c94723c */ /* 0x040fec0000041894 */
[C---:B--2---:R-:W-:Y:S06]  /*11f00*/  HMMA.16816.F32.BF16 R144, R140.reuse, R156, R144 ;  /* 0x0000009c8c90723c */ /* 0x044fec0000041890 */
[----:B------:R-:W-:Y:S06]  /*11f10*/  HMMA.16816.F32.BF16 R140, R140, R158, R48 ;  /* 0x0000009e8c8c723c */ /* 0x000fec0000041830 */
[C---:B------:R-:W-:Y:S06]  /*11f20*/  HMMA.16816.F32.BF16 R160, R100.reuse, R156, R12 ;  /* 0x0000009c64a0723c */ /* 0x040fec000004180c */
[C---:B------:R-:W-:Y:S06]  /*11f30*/  HMMA.16816.F32.BF16 R164, R100.reuse, R166, R36 ;  /* 0x000000a664a4723c */ /* 0x040fec0000041824 */
[----:B------:R-:W-:Y:S01]  /*11f40*/  HMMA.16816.F32.BF16 R156, R100, R158, R32 ;  /* 0x0000009e649c723c */ /* 0x000fe20000041820 */
[----:B------:R-:W-:-:S08]  /*11f50*/  NOP ;  /* 0x0000000000007918 */ /* 0x000fd00000000000 */
[----:B---3--:R-:W-:-:S15]  /*11f60*/  @!P0 BRA `(.L_x_764) ;  /* 0x000000dc00548947 */ /* 0x008fde0003800000 */
[----:B------:R-:W2:Y:S01]  /*11f70*/  LDL.LU R111, [R1+0x18] ;  /* 0x00001800016f7983 */ /* 0x000ea20000300800 */
[----:B------:R-:W-:Y:S01]  /*11f80*/  ULDC UR4, c[0x0][0x2d0] ;  /* 0x0000b40000047ab9 */ /* 0x000fe20000000800 */
[----:B------:R-:W1:Y:S01]  /*11f90*/  S2R R99, SR_TID.X ;  /* 0x0000000000637919 */ /* 0x000e620000002100 */
[----:B------:R-:W-:Y:S01]  /*11fa0*/  MOV R0, UR28 ;  /* 0x0000001c00007c02 */ /* 0x000fe20008000f00 */
[----:B------:R-:W3:Y:S01]  /*11fb0*/  LDC.64 R6, c[0x0][0x250] ;  /* 0x00009400ff067b82 */ /* 0x000ee20000000a00 */
[----:B------:R-:W4:Y:S04]  /*11fc0*/  LDL.LU R108, [R1+0x190] ;  /* 0x00019000016c7983 */ /* 0x000f280000300800 */
[----:B------:R-:W2:Y:S04]  /*11fd0*/  LDL.LU R109, [R1+0x14] ;  /* 0x00001400016d7983 */ /* 0x000ea80000300800 */
[----:B------:R-:W2:Y:S01]  /*11fe0*/  LDL.LU R110, [R1+0x18c] ;  /* 0x00018c00016e7983 */ /* 0x000ea20000300800 */
[----:B-----5:R-:W-:Y:S01]  /*11ff0*/  ISETP.GE.AND P1, PT, R176, UR4, PT ;  /* 0x00000004b0007c0c */ /* 0x020fe2000bf26270 */
[----:B------:R-:W-:Y:S01]  /*12000*/  ULEA.HI.SX32 UR26, UR20, 0xfffffffe, 0x19 ;  /* 0xfffffffe141a7891 */ /* 0x000fe2000f8fca3f */
[----:B------:R-:W-:Y:S01]  /*12010*/  MOV R136, R134 ;  /* 0x0000008600887202 */ /* 0x000fe20000000f00 */
[----:B------:R-:W-:-:S10]  /*12020*/  ULDC UR4, c[0x0][0x2ec] ;  /* 0x0000bb0000047ab9 */ /* 0x000fd40000000800 */
[----:B------:R-:W2:Y:S01]  /*12030*/  @!P1 LDC.64 R10, c[0x0][0x220] ;  /* 0x00008800ff0a9b82 */ /* 0x000ea20000000a00 */
[----:B---3--:R-:W-:Y:S01]  /*12040*/  STL.64 [R1+0x80], R6 ;  /* 0x0000800601007387 */ /* 0x008fe20000100a00 */
[----:B-1----:R-:W-:-:S06]  /*12050*/  LOP3.LUT R2, R99, 0x3, RZ, 0xc0, !PT ;  /* 0x0000000363027812 */ /* 0x002fcc00078ec0ff */
[----:B------:R-:W1:Y:S01]  /*12060*/  @!P1 LDC.64 R8, c[0x0][0x220] ;  /* 0x00008800ff089b82 */ /* 0x000e620000000a00 */
[----:B----4-:R-:W-:-:S05]  /*12070*/  IMAD R2, R2, -0x2, R108 ;  /* 0xfffffffe02027824 */ /* 0x010fca00078e026c */
[----:B------:R-:W-:Y:S02]  /*12080*/  IADD3 R0, R0, -UR18, R2 ;  /* 0x8000001200007c10 */ /* 0x000fe4000fffe002 */
[----:B------:R-:W3:Y:S01]  /*12090*/  @!P1 LDC.64 R2, c[0x0][0x220] ;  /* 0x00008800ff029b82 */ /* 0x000ee20000000a00 */
[----:B--2---:R-:W-:Y:S02]  /*120a0*/  IMAD.WIDE.U32 R12, R110, -0x2daee0ad, RZ ;  /* 0xd2511f536e0c7825 */ /* 0x004fe400078e00ff */
[----:B------:R2:W-:Y:S04]  /*120b0*/  STL [R1+0x2bc], R0 ;  /* 0x0002bc0001007387 */ /* 0x0005e80000100800 */
[----:B---3--:R3:W-:Y:S04]  /*120c0*/  @!P1 STL.64 [R1+0x2d8], R2 ;  /* 0x0002d80201009387 */ /* 0x0087e80000100a00 */
[----:B------:R4:W-:Y:S01]  /*120d0*/  @!P1 STL.64 [R1+0x2d0], R10 ;  /* 0x0002d00a01009387 */ /* 0x0009e20000100a00 */
[----:B--2---:R-:W-:-:S03]  /*120e0*/  IADD3 R0, P0, R4, -0x100, RZ ;  /* 0xffffff0004007810 */ /* 0x004fc60007f1e0ff */
[----:B-1----:R1:W-:Y:S01]  /*120f0*/  @!P1 STL.64 [R1+0x2c8], R8 ;  /* 0x0002c80801009387 */ /* 0x0023e20000100a00 */
[----:B------:R-:W-:Y:S01]  /*12100*/  IADD3.X R5, R5, -0x1, RZ, P0, !PT ;  /* 0xffffffff05057810 */ /* 0x000fe200007fe4ff */
[----:B---3--:R-:W2:Y:S01]  /*12110*/  @!P1 LDC.64 R2, c[0x0][0x220] ;  /* 0x00008800ff029b82 */ /* 0x008ea20000000a00 */
[----:B----4-:R-:W-:-:S04]  /*12120*/  IMAD.WIDE.U32 R10, R109, -0x326172a9, RZ ;  /* 0xcd9e8d576d0a7825 */ /* 0x010fc800078e00ff */
[----:B-1----:R-:W-:Y:S01]  /*12130*/  IMAD.WIDE.U32 R8, R217, -0x326172a9, RZ ;  /* 0xcd9e8d57d9087825 */ /* 0x002fe200078e00ff */
[----:B------:R-:W-:-:S04]  /*12140*/  LOP3.LUT R6, R11, R111, RZ, 0x3c, !PT ;  /* 0x0000006f0b067212 */ /* 0x000fc800078e3cff */
[----:B------:R-:W-:Y:S01]  /*12150*/  LOP3.LUT R4, R9, R111, RZ, 0x3c, !PT ;  /* 0x0000006f09047212 */ /* 0x000fe200078e3cff */
[----:B--2---:R1:W-:Y:S04]  /*12160*/  @!P1 STL.64 [R1+0x2c0], R2 ;  /* 0x0002c00201009387 */ /* 0x0043e80000100a00 */
[----:B------:R2:W-:Y:S04]  /*12170*/  STL [R1+0xa4], R0 ;  /* 0x0000a40001007387 */ /* 0x0005e80000100800 */
[----:B------:R3:W-:Y:S04]  /*12180*/  STL.64 [R1+0x78], R10 ;  /* 0x0000780a01007387 */ /* 0x0007e80000100a00 */
[----:B------:R4:W-:Y:S04]  /*12190*/  STL.64 [R1+0x98], R8 ;  /* 0x0000980801007387 */ /* 0x0009e80000100a00 */
[----:B------:R4:W-:Y:S04]  /*121a0*/  STL.64 [R1+0x50], R12 ;  /* 0x0000500c01007387 */ /* 0x0009e80000100a00 */
[----:B------:R4:W-:Y:S01]  /*121b0*/  STL [R1+0xa0], R5 ;  /* 0x0000a00501007387 */ /* 0x0009e20000100800 */
[----:B-1----:R-:W-:Y:S01]  /*121c0*/  IMAD.MOV.U32 R3, RZ, RZ, R135 ;  /* 0x000000ffff037224 */ /* 0x002fe200078e0087 */
[----:B------:R-:W-:Y:S01]  /*121d0*/  MOV R2, R132 ;  /* 0x0000008400027202 */ /* 0x000fe20000000f00 */
[----:B--2---:R-:W-:-:S02]  /*121e0*/  IMAD.MOV.U32 R0, RZ, RZ, R133 ;  /* 0x000000ffff007224 */ /* 0x004fc400078e0085 */
[----:B---3--:R-:W-:-:S04]  /*121f0*/  IMAD.WIDE.U32 R10, R6, -0x2daee0ad, RZ ;  /* 0xd2511f53060a7825 */ /* 0x008fc800078e00ff */
[----:B----4-:R-:W-:Y:S01]  /*12200*/  IMAD.WIDE.U32 R8, R4, -0x2daee0ad, RZ ;  /* 0xd2511f5304087825 */ /* 0x010fe200078e00ff */
[----:B------:R1:W-:Y:S03]  /*12210*/  STL.64 [R1+0x68], R10 ;  /* 0x0000680a01007387 */ /* 0x0003e60000100a00 */
[----:B------:R-:W-:Y:S01]  /*12220*/  @!P1 IMAD R4, R7, 0x60, RZ ;  /* 0x0000006007049824 */ /* 0x000fe200078e02ff */
[----:B------:R1:W-:Y:S04]  /*12230*/  STL.64 [R1+0x70], R8 ;  /* 0x0000700801007387 */ /* 0x0003e80000100a00 */
[----:B------:R1:W-:Y:S01]  /*12240*/  @!P1 STL [R1+0x2b8], R4 ;  /* 0x0002b80401009387 */ /* 0x0003e20000100800 */
[----:B------:R-:W-:Y:S05]  /*12250*/  BRA `(.L_x_765) ;  /* 0x0000000000d87947 */ /* 0x000fea0003800000 */
.L_x_767:
        /* <DEDUP_REMOVED lines=54> */
.L_x_765:
[----:B------:R-:W2:Y:S01]  /*125c0*/  LDL R18, [R1+0x80] ;  /* 0x0000800001127983 */ /* 0x000ea20000100800 */
[----:B------:R-:W-:Y:S04]  /*125d0*/  DEPBAR.LE SB0, 0x0 ;  /* 0x000080000000791a */ /* 0x000fe80000000000 */
[----:B---3--:R-:W3:Y:S01]  /*125e0*/  LDL R14, [R1+0x84] ;  /* 0x00008400010e7983 */ /* 0x008ee20000100800 */
[----:B------:R-:W-:Y:S01]  /*125f0*/  USHF.R.S32.HI UR6, URZ, 0x1f, UR26 ;  /* 0x0000001f3f067899 */ /* 0x000fe2000801141a */
[----:B------:R-:W-:Y:S01]  /*12600*/  IMAD.U32 R137, RZ, RZ, UR26 ;  /* 0x0000001aff897e24 */ /* 0x000fe2000f8e00ff */
[----:B------:R-:W-:Y:S02]  /*12610*/  UISETP.GE.AND UP0, UPT, UR26, 0x1, UPT ;  /* 0x000000011a00788c */ /* 0x000fe4000bf06270 */
[----:B------:R-:W4:Y:S01]  /*12620*/  LDL.64 R12, [R1+0x2e8] ;  /* 0x0002e800010c7983 */ /* 0x000f220000100a00 */
[----:B------:R-:W-:Y:S02]  /*12630*/  USHF.L.U32 UR21, UR26, 0x2, URZ ;  /* 0x000000021a157899 */ /* 0x000fe4000800063f */
[----:B------:R-:W-:Y:S02]  /*12640*/  UIADD3 UR20, UR30, -0x61c88647, URZ ;  /* 0x9e3779b91e147890 */ /* 0x000fe4000fffe03f */
[----:B-----5:R-:W5:Y:S05]  /*12650*/  LDL R214, [R1] ;  /* 0x0000000001d67983 */ /* 0x020f6a0000100800 */
[----:B-1----:R-:W5:Y:S05]  /*12660*/  LDL R11, [R1+0x2f8] ;  /* 0x0002f800010b7983 */ /* 0x002f6a0000100800 */
        /* <DEDUP_REMOVED lines=10> */
[----:B------:R-:W5:Y:S05]  /*12710*/  LDL R138, [R1+0x2bc] ;  /* 0x0002bc00018a7983 */ /* 0x000f6a0000100800 */
[----:B------:R-:W5:Y:S05]  /*12720*/  LDL.64 R224, [R1+0x68] ;  /* 0x0000680001e07983 */ /* 0x000f6a0000100a00 */
[----:B------:R-:W5:Y:S01]  /*12730*/  LDL.64 R230, [R1+0x50] ;  /* 0x0000500001e67983 */ /* 0x000f620000100a00 */
[C---:B--2---:R-:W-:Y:S01]  /*12740*/  IMAD R4, R18.reuse, UR6, RZ ;  /* 0x0000000612047c24 */ /* 0x044fe2000f8e02ff */
[----:B------:R-:W-:Y:S01]  /*12750*/  UIADD3 UR6, UR31, -0x4498517b, URZ ;  /* 0xbb67ae851f067890 */ /* 0x000fe2000fffe03f */
[----:B------:R-:W-:Y:S04]  /*12760*/  IMAD.WIDE.U32 R6, R18, UR26, RZ ;  /* 0x0000001a12067c25 */ /* 0x000fe8000f8e00ff */
[----:B---3--:R-:W-:Y:S01]  /*12770*/  IMAD R5, R14, UR26, R4 ;  /* 0x0000001a0e057c24 */ /* 0x008fe2000f8e0204 */
[----:B----4-:R-:W-:Y:S03]  /*12780*/  LEA R4, P2, R6, R12, 0x7 ;  /* 0x0000000c06047211 */ /* 0x010fe600078438ff */
[----:B------:R-:W-:Y:S01]  /*12790*/  IMAD.IADD R5, R7, 0x1, R5 ;  /* 0x0000000107057824 */ /* 0x000fe200078e0205 */
[----:B-----5:R-:W-:Y:S01]  /*127a0*/  @P1 STS [R214+0x4000], RZ ;  /* 0x004000ffd6001388 */ /* 0x020fe20000000800 */
[-C--:B------:R-:W-:Y:S03]  /*127b0*/  @!P1 LEA R7, P0, R18, R4.reuse, 0x5 ;  /* 0x0000000412079211 */ /* 0x080fe600078028ff */
[----:B------:R-:W-:Y:S01]  /*127c0*/  LEA.HI.X R5, R6, R11, R5, 0x7, P2 ;  /* 0x0000000b06057211 */ /* 0x000fe200010f3c05 */
[----:B------:R-:W-:Y:S01]  /*127d0*/  @P1 STS [R214+0x4004], RZ ;  /* 0x004004ffd6001388 */ /* 0x000fe20000000800 */
[----:B------:R-:W-:Y:S02]  /*127e0*/  @!P1 LEA R6, P2, R18, R4, 0x6 ;  /* 0x0000000412069211 */ /* 0x000fe400078430ff */
[C---:B------:R-:W-:Y:S02]  /*127f0*/  @!P1 LEA R12, P4, R4.reuse, R10, 0x1 ;  /* 0x0000000a040c9211 */ /* 0x040fe400078808ff */
[----:B------:R-:W-:Y:S02]  /*12800*/  @P1 STS.64 [R214+0x4008], RZ ;  /* 0x004008ffd6001388 */ /* 0x000fe40000000a00 */
        /* <DEDUP_REMOVED lines=30> */
[----:B------:R-:W-:Y:S01]  /*129f0*/  LDSM.16.M88.4 R128, [R203] ;  /* 0x00000000cb80783b */ /* 0x000fe20000000200 */
[----:B------:R-:W-:Y:S04]  /*12a00*/  IMAD R137, R137, -0x80, R138 ;  /* 0xffffff8089897824 */ /* 0x000fe800078e028a */
[----:B------:R-:W1:Y:S01]  /*12a10*/  LDSM.16.M88.4 R16, [R200+0x2000] ;  /* 0x00200000c810783b */ /* 0x000e620000000200 */
[C---:B------:R-:W-:Y:S02]  /*12a20*/  VIADD R138, R137.reuse, 0x37 ;  /* 0x00000037898a7836 */ /* 0x040fe40000000000 */
[----:B------:R-:W-:Y:S02]  /*12a30*/  VIADD R139, R137, 0x38 ;  /* 0x00000038898b7836 */ /* 0x000fe40000000000 */
[----:B------:R-:W2:Y:S01]  /*12a40*/  LDSM.16.M88.4 R124, [R203+0x1000] ;  /* 0x00100000cb7c783b */ /* 0x000ea20000000200 */
[----:B------:R-:W-:Y:S04]  /*12a50*/  LOP3.LUT R218, R225, UR6, R230, 0x96, !PT ;  /* 0x00000006e1da7c12 */ /* 0x000fe8000f8e96e6 */
        /* <DEDUP_REMOVED lines=54> */
[C---:B------:R-:W-:Y:S06]  /*12dc0*/  HMMA.16816.F32.BF16 R24, R180.reuse, R184, R24 ;  /* 0x000000b8b418723c */ /* 0x040fec0000041818 */
[-C--:B------:R-:W-:Y:S05]  /*12dd0*/  HMMA.16816.F32.BF16 R28, R180, R186.reuse, R28 ;  /* 0x000000bab41c723c */ /* 0x080fea000004181c */
[----:B------:R-:W-:Y:S01]  /*12de0*/  VIADD R185, R137, 0x48 ;  /* 0x0000004889b97836 */ /* 0x000fe20000000000 */
[C---:B------:R-:W-:Y:S04]  /*12df0*/  HMMA.16816.F32.BF16 R32, R172.reuse, R186, R32 ;  /* 0x000000baac20723c */ /* 0x040fe80000041820 */
[----:B------:R-:W-:Y:S01]  /*12e00*/  ISETP.GE.AND P2, PT, R185, RZ, PT ;  /* 0x000000ffb900720c */ /* 0x000fe20003f46270 */
[C---:B------:R-:W-:Y:S01]  /*12e10*/  VIADD R184, R137.reuse, 0x47 ;  /* 0x0000004789b87836 */ /* 0x040fe20000000000 */
[-C--:B------:R-:W-:Y:S04]  /*12e20*/  HMMA.16816.F32.BF16 R36, R172, R188.reuse, R36 ;  /* 0x000000bcac24723c */ /* 0x080fe80000041824 */
[----:B------:R-:W-:Y:S01]  /*12e30*/  ISETP.GE.AND P0, PT, R184, RZ, PT ;  /* 0x000000ffb800720c */ /* 0x000fe20003f06270 */
[----:B------:R-:W-:Y:S01]  /*12e40*/  VIADD R187, R137, 0x40 ;  /* 0x0000004089bb7836 */ /* 0x000fe20000000000 */
[C---:B------:R-:W-:Y:S04]  /*12e50*/  HMMA.16816.F32.BF16 R40, R180.reuse, R188, R40 ;  /* 0x000000bcb428723c */ /* 0x040fe80000041828 */
[----:B------:R-:W-:Y:S02]  /*12e60*/  ISETP.GE.AND P4, PT, R187, RZ, PT ;  /* 0x000000ffbb00720c */ /* 0x000fe40003f86270 */
[-C--:B------:R-:W-:Y:S05]  /*12e70*/  HMMA.16816.F32.BF16 R44, R180, R190.reuse, R44 ;  /* 0x000000beb42c723c */ /* 0x080fea000004182c */
[C---:B------:R-:W-:Y:S01]  /*12e80*/  IADD3 R186, R137.reuse, 0x3f, RZ ;  /* 0x0000003f89ba7810 */ /* 0x040fe20007ffe0ff */
[C---:B------:R-:W-:Y:S04]  /*12e90*/  HMMA.16816.F32.BF16 R48, R172.reuse, R190, R48 ;  /* 0x000000beac30723c */ /* 0x040fe80000041830 */
[----:B------:R-:W-:Y:S02]  /*12ea0*/  ISETP.GE.AND P3, PT, R186, RZ, PT ;  /* 0x000000ffba00720c */ /* 0x000fe40003f66270 */
[-C--:B------:R-:W-:Y:S05]  /*12eb0*/  HMMA.16816.F32.BF16 R52, R172, R192.reuse, R52 ;  /* 0x000000c0ac34723c */ /* 0x080fea0000041834 */
[----:B------:R-:W-:Y:S01]  /*12ec0*/  @!P2 IADD3 R185, -R137, -0x48, RZ ;  /* 0xffffffb889b9a810 */ /* 0x000fe20007ffe1ff */
[C---:B------:R-:W-:Y:S04]  /*12ed0*/  HMMA.16816.F32.BF16 R56, R180.reuse, R192, R56 ;  /* 0x000000c0b438723c */ /* 0x040fe80000041838 */
[----:B------:R-:W-:Y:S01]  /*12ee0*/  ISETP.GE.AND P2, PT, R139, RZ, PT ;  /* 0x000000ff8b00720c */ /* 0x000fe20003f46270 */
[C---:B------:R-:W-:Y:S01]  /*12ef0*/  VIADD R191, R137.reuse, 0xffffffd8 ;  /* 0xffffffd889bf7836 */ /* 0x040fe20000000000 */
[-C--:B------:R-:W-:Y:S05]  /*12f00*/  HMMA.16816.F32.BF16 R60, R180, R194.reuse, R60 ;  /* 0x000000c2b43c723c */ /* 0x080fea000004183c */
[----:B------:R-:W-:Y:S01]  /*12f10*/  I2FP.F32.S32 R185, R185 ;  /* 0x000000b900b97245 */ /* 0x000fe20000201400 */
[C---:B------:R-:W-:Y:S05]  /*12f20*/  HMMA.16816.F32.BF16 R64, R172.reuse, R194, R64 ;  /* 0x000000c2ac40723c */ /* 0x040fea0000041840 */
[----:B------:R-:W-:Y:S01]  /*12f30*/  @!P3 IADD3 R186, -R137, -0x3f, RZ ;  /* 0xffffffc189bab810 */ /* 0x000fe20007ffe1ff */
[-C--:B------:R-:W-:Y:S05]  /*12f40*/  HMMA.16816.F32.BF16 R68, R172, R196.reuse, R68 ;  /* 0x000000c4ac44723c */ /* 0x080fea0000041844 */
[----:B------:R-:W-:Y:S01]  /*12f50*/  FFMA.FTZ R10, R185, -UR5, R10 ;  /* 0x80000005b90a7c23 */ /* 0x000fe2000801000a */
[C---:B------:R-:W-:Y:S05]  /*12f60*/  HMMA.16816.F32.BF16 R72, R180.reuse, R196, R72 ;  /* 0x000000c4b448723c */ /* 0x040fea0000041848 */
[----:B------:R-:W-:Y:S01]  /*12f70*/  I2FP.F32.S32 R188, R186 ;  /* 0x000000ba00bc7245 */ /* 0x000fe20000201400 */
[-C--:B------:R-:W-:Y:S05]  /*12f80*/  HMMA.16816.F32.BF16 R76, R180, R198.reuse, R76 ;  /* 0x000000c6b44c723c */ /* 0x080fea000004184c */
[C---:B------:R-:W-:Y:S01]  /*12f90*/  @!P0 IADD3 R184, -R137.reuse, -0x47, RZ ;  /* 0xffffffb989b88810 */ /* 0x040fe20007ffe1ff */
[C---:B------:R-:W-:Y:S04]  /*12fa0*/  HMMA.16816.F32.BF16 R80, R172.reuse, R198, R80 ;  /* 0x000000c6ac50723c */ /* 0x040fe80000041850 */
[----:B------:R-:W-:Y:S01]  /*12fb0*/  ISETP.GE.AND P0, PT, R138, RZ, PT ;  /* 0x000000ff8a00720c */ /* 0x000fe20003f06270 */
[C---:B------:R-:W-:Y:S01]  /*12fc0*/  FFMA.FTZ R9, R188.reuse, -UR5, R9 ;  /* 0x80000005bc097c23 */ /* 0x040fe20008010009 */
[C---:B------:R-:W-:Y:S01]  /*12fd0*/  @!P4 IADD3 R187, -R137.reuse, -0x40, RZ ;  /* 0xffffffc089bbc810 */ /* 0x040fe20007ffe1ff */
[-C--:B-1----:R-:W-:Y:S04]  /*12fe0*/  HMMA.16816.F32.BF16 R84, R172, R132.reuse, R84 ;  /* 0x00000084ac54723c */ /* 0x082fe80000041854 */
[----:B------:R-:W-:Y:S01]  /*12ff0*/  I2FP.F32.S32 R184, R184 ;  /* 0x000000b800b87245 */ /* 0x000fe20000201400 */
[----:B------:R-:W-:Y:S01]  /*13000*/  FFMA.FTZ R15, R188, -UR5, R15 ;  /* 0x80000005bc0f7c23 */ /* 0x000fe2000801000f */
[----:B------:R-:W-:Y:S01]  /*13010*/  I2FP.F32.S32 R187, R187 ;  /* 0x000000bb00bb7245 */ /* 0x000fe20000201400 */
[C---:B------:R-:W-:Y:S04]  /*13020*/  HMMA.16816.F32.BF16 R88, R180.reuse, R132, R88 ;  /* 0x00000084b458723c */ /* 0x040fe80000041858 */
[C---:B------:R-:W-:Y:S01]  /*13030*/  @!P0 IADD3 R138, -R137.reuse, -0x37, RZ ;  /* 0xffffffc9898a8810 */ /* 0x040fe20007ffe1ff */
[----:B------:R-:W-:Y:S01]  /*13040*/  FFMA.FTZ R11, R184, -UR5, R11 ;  /* 0x80000005b80b7c23 */ /* 0x000fe2000801000b */
[----:B------:R-:W-:Y:S01]  /*13050*/  @!P2 IADD3 R139, -R137, -0x38, RZ ;  /* 0xffffffc8898ba810 */ /* 0x000fe20007ffe1ff */
[----:B------:R-:W-:Y:S01]  /*13060*/  FFMA.FTZ R8, R187, -UR5, R8 ;  /* 0x80000005bb087c23 */ /* 0x000fe20008010008 */
[----:B------:R-:W-:Y:S01]  /*13070*/  I2FP.F32.S32 R190, R138 ;  /* 0x0000008a00be7245 */ /* 0x000fe20000201400 */
[-C--:B------:R-:W-:Y:S03]  /*13080*/  HMMA.16816.F32.BF16 R92, R180, R134.reuse, R92 ;  /* 0x00000086b45c723c */ /* 0x080fe6000004185c */
[----:B------:R-:W-:Y:S01]  /*13090*/  IADD3 R138, R137, 0x27, RZ ;  /* 0x00000027898a7810 */ /* 0x000fe20007ffe0ff */
[----:B------:R-:W-:Y:S01]  /*130a0*/  FFMA.FTZ R14, R187, -UR5, R14 ;  /* 0x80000005bb0e7c23 */ /* 0x000fe2000801000e */
[----:B------:R-:W-:Y:S01]  /*130b0*/  I2FP.F32.S32 R139, R139 ;  /* 0x0000008b008b7245 */ /* 0x000fe20000201400 */
[----:B------:R-:W1:Y:S01]  /*130c0*/  LDSM.16.M88.4 R184, [R206] ;  /* 0x00000000ceb8783b */ /* 0x000e620000000200 */
[C---:B------:R-:W-:Y:S01]  /*130d0*/  IADD3 R194, R137.reuse, -0x19, RZ ;  /* 0xffffffe789c27810 */ /* 0x040fe20007ffe0ff */
[C---:B------:R-:W-:Y:S01]  /*130e0*/  HMMA.16816.F32.BF16 R96, R172.reuse, R134, R96 ;  /* 0x00000086ac60723c */ /* 0x040fe20000041860 */
[----:B------:R-:W-:Y:S04]  /*130f0*/  DEPBAR.LE SB0, 0x0 ;  /* 0x000080000000791a */ /* 0x000fe80000000000 */
[C---:B------:R-:W-:Y:S01]  /*13100*/  VIADD R132, R137.reuse, 0x2f ;  /* 0x0000002f89847836 */ /* 0x040fe20000000000 */
[-C--:B--2---:R-:W-:Y:S01]  /*13110*/  HMMA.16816.F32.BF16 R100, R172, R176.reuse, R100 ;  /* 0x000000b0ac64723c */ /* 0x084fe20000041864 */
[----:B------:R-:W-:Y:S04]  /*13120*/  BAR.SYNC.DEFER_BLOCKING 0x0 ;  /* 0x0000000000007b1d */ /* 0x000fe80000010000 */
[----:B------:R-:W-:Y:S01]  /*13130*/  ISETP.GE.AND P3, PT, R132, RZ, PT ;  /* 0x000000ff8400720c */ /* 0x000fe20003f66270 */
[----:B------:R-:W-:Y:S01]  /*13140*/  VIADD R133, R137, 0x30 ;  /* 0x0000003089857836 */ /* 0x000fe20000000000 */
[C---:B------:R-:W-:Y:S04]  /*13150*/  HMMA.16816.F32.BF16 R104, R180.reuse, R176, R104 ;  /* 0x000000b0b468723c */ /* 0x040fe80000041868 */
[----:B------:R-:W-:Y:S01]  /*13160*/  ISETP.GE.AND P4, PT, R133, RZ, PT ;  /* 0x000000ff8500720c */ /* 0x000fe20003f86270 */
[----:B------:R-:W-:Y:S01]  /*13170*/  FFMA.FTZ R12, R139, -UR5, R12 ;  /* 0x800000058b0c7c23 */ /* 0x000fe2000801000c */
[-C--:B------:R-:W-:Y:S05]  /*13180*/  HMMA.16816.F32.BF16 R108, R180, R178.reuse, R108 ;  /* 0x000000b2b46c723c */ /* 0x080fea000004186c */
[C---:B------:R-:W-:Y:S01]  /*13190*/  @!P3 IADD3 R132, -R137.reuse, -0x2f, RZ ;  /* 0xffffffd18984b810 */ /* 0x040fe20007ffe1ff */
[C---:B------:R-:W-:Y:S05]  /*131a0*/  HMMA.16816.F32.BF16 R112, R172.reuse, R178, R112 ;  /* 0x000000b2ac70723c */ /* 0x040fea0000041870 */
[C---:B------:R-:W-:Y:S01]  /*131b0*/  @!P4 IADD3 R133, -R137.reuse, -0x30, RZ ;  /* 0xffffffd08985c810 */ /* 0x040fe20007ffe1ff */
[C---:B------:R-:W-:Y:S01]  /*131c0*/  VIADD R135, R137.reuse, 0x18 ;  /* 0x0000001889877836 */ /* 0x040fe20000000000 */
[----:B------:R-:W-:Y:S01]  /*131d0*/  I2FP.F32.S32 R188, R132 ;  /* 0x0000008400bc7245 */ /* 0x000fe20000201400 */
[----:B------:R-:W-:Y:S01]  /*131e0*/  VIADD R132, R137, 0x1f ;  /* 0x0000001f89847836 */ /* 0x000fe20000000000 */
[----:B------:R-:W-:Y:S02]  /*131f0*/  ISETP.GE.AND P4, PT, R138, RZ, PT ;  /* 0x000000ff8a00720c */ /* 0x000fe40003f86270 */
[----:B------:R-:W-:Y:S01]  /*13200*/  ISETP.GE.AND P0, PT, R135, RZ, PT ;  /* 0x000000ff8700720c */ /* 0x000fe20003f06270 */
[----:B------:R-:W-:Y:S01]  /*13210*/  FFMA.FTZ R26, R139, -UR5, R26 ;  /* 0x800000058b1a7c23 */ /* 0x000fe2000801001a */
[----:B------:R-:W-:Y:S01]  /*13220*/  ISETP.GE.AND P2, PT, R132, RZ, PT ;  /* 0x000000ff8400720c */ /* 0x000fe20003f46270 */
[-C--:B-1----:R-:W-:Y:S03]  /*13230*/  HMMA.16816.F32.BF16 R116, R172, R184.reuse, R116 ;  /* 0x000000b8ac74723c */ /* 0x082fe60000041874 */
[----:B------:R-:W-:Y:S01]  /*13240*/  I2FP.F32.S32 R189, R133 ;  /* 0x0000008500bd7245 */ /* 0x000fe20000201400 */
[----:B------:R-:W-:Y:S02]  /*13250*/  VIADD R139, R137, 0x28 ;  /* 0x00000028898b7836 */ /* 0x000fe40000000000 */
[C---:B------:R-:W-:Y:S01]  /*13260*/  FFMA.FTZ R25, R188.reuse, -UR5, R25 ;  /* 0x80000005bc197c23 */ /* 0x040fe20008010019 */
[C---:B------:R-:W-:Y:S04]  /*13270*/  HMMA.16816.F32.BF16 R120, R180.reuse, R184, R120 ;  /* 0x000000b8b478723c */ /* 0x040fe80000041878 */
[----:B------:R-:W-:Y:S01]  /*13280*/  ISETP.GE.AND P5, PT, R139, RZ, PT ;  /* 0x000000ff8b00720c */ /* 0x000fe20003fa6270 */
[C---:B------:R-:W-:Y:S01]  /*13290*/  VIADD R133, R137.reuse, 0x20 ;  /* 0x0000002089857836 */ /* 0x040fe20000000000 */
[C---:B------:R-:W-:Y:S01]  /*132a0*/  @!P4 IADD3 R138, -R137.reuse, -0x27, RZ ;  /* 0xffffffd9898ac810 */ /* 0x040fe20007ffe1ff */
[C---:B------:R-:W-:Y:S01]  /*132b0*/  VIADD R134, R137.reuse, 0x17 ;  /* 0x0000001789867836 */ /* 0x040fe20000000000 */
[----:B------:R-:W-:Y:S01]  /*132c0*/  @!P2 IADD3 R132, -R137, -0x1f, RZ ;  /* 0xffffffe18984a810 */ /* 0x000fe20007ffe1ff */
[-C--:B------:R-:W-:Y:S03]  /*132d0*/  HMMA.16816.F32.BF16 R124, R180, R186.reuse, R124 ;  /* 0x000000bab47c723c */ /* 0x080fe6000004187c */
[----:B------:R-:W-:Y:S01]  /*132e0*/  ISETP.GE.AND P3, PT, R133, RZ, PT ;  /* 0x000000ff8500720c */ /* 0x000fe20003f66270 */
[----:B------:R-:W-:Y:S01]  /*132f0*/  FFMA.FTZ R31, R188, -UR5, R31 ;  /* 0x80000005bc1f7c23 */ /* 0x000fe2000801001f */
[----:B------:R-:W-:Y:S01]  /*13300*/  ISETP.GE.AND P4, PT, R134, RZ, PT ;  /* 0x000000ff8600720c */ /* 0x000fe20003f86270 */
[----:B------:R-:W-:Y:S05]  /*13310*/  HMMA.16816.F32.BF16 R128, R172, R186, R128 ;  /* 0x000000baac80723c */ /* 0x000fea0000041880 */
[C---:B------:R-:W-:Y:S01]  /*13320*/  @!P0 IADD3 R135, -R137.reuse, -0x18, RZ ;  /* 0xffffffe889878810 */ /* 0x040fe20007ffe1ff */
[C---:B------:R-:W-:Y:S01]  /*13330*/  VIADD R182, R137.reuse, 0xffffffff ;  /* 0xffffffff89b67836 */ /* 0x040fe20000000000 */
[----:B------:R-:W-:Y:S01]  /*13340*/  PLOP3.LUT P0, PT, PT, PT, UP0, 0x80, 0x0 ;  /* 0x000000000000781c */ /* 0x000fe20003f0f008 */
[C---:B------:R-:W-:Y:S03]  /*13350*/  VIADD R174, R137.reuse, 0x8 ;  /* 0x0000000889ae7836 */ /* 0x040fe60000000000 */
[----:B------:R-:W-:Y:S01]  /*13360*/  I2FP.F32.S32 R132, R132 ;  /* 0x0000008400847245 */ /* 0x000fe20000201400 */
[C---:B------:R-:W-:Y:S01]  /*13370*/  VIADD R173, R137.reuse, 0x7 ;  /* 0x0000000789ad7836 */ /* 0x040fe20000000000 */
[C---:B------:R-:W-:Y:S01]  /*13380*/  @!P5 IADD3 R139, -R137.reuse, -0x28, RZ ;  /* 0xffffffd8898bd810 */ /* 0x040fe20007ffe1ff */
[C---:B------:R-:W-:Y:S01]  /*13390*/  VIADD R180, R137.reuse, 0xfffffff7 ;  /* 0xfffffff789b47836 */ /* 0x040fe20000000000 */
[C---:B------:R-:W-:Y:S01]  /*133a0*/  @!P3 IADD3 R133, -R137.reuse, -0x20, RZ ;  /* 0xffffffe08985b810 */ /* 0x040fe20007ffe1ff */
[C---:B------:R-:W-:Y:S01]  /*133b0*/  VIADD R178, R137.reuse, 0xffffffc0 ;  /* 0xffffffc089b27836 */ /* 0x040fe20000000000 */
[C---:B------:R-:W-:Y:S01]  /*133c0*/  @!P4 IADD3 R134, -R137.reuse, -0x17, RZ ;  /* 0xffffffe98986c810 */ /* 0x040fe20007ffe1ff */
[C---:B------:R-:W-:Y:S01]  /*133d0*/  VIADD R177, R137.reuse, 0xffffffbf ;  /* 0xffffffbf89b17836 */ /* 0x040fe20000000000 */
[----:B------:R-:W-:Y:S01]  /*133e0*/  I2FP.F32.S32 R139, R139 ;  /* 0x0000008b008b7245 */ /* 0x000fe20000201400 */
[C---:B------:R-:W-:Y:S02]  /*133f0*/  VIADD R176, R137.reuse, 0xffffffb8 ;  /* 0xffffffb889b07836 */ /* 0x040fe40000000000 */
[C---:B------:R-:W-:Y:S01]  /*13400*/  FFMA.FTZ R41, R132.reuse, -UR5, R41 ;  /* 0x8000000584297c23 */ /* 0x040fe20008010029 */
[----:B------:R-:W-:Y:S01]  /*13410*/  I2FP.F32.S32 R138, R138 ;  /* 0x0000008a008a7245 */ /* 0x000fe20000201400 */
[----:B------:R-:W-:Y:S02]  /*13420*/  VIADD R179, R137, 0xfffffff0 ;  /* 0xfffffff089b37836 */ /* 0x000fe40000000000 */
[----:B------:R-:W-:Y:S01]  /*13430*/  FFMA.FTZ R47, R132, -UR5, R47 ;  /* 0x80000005842f7c23 */ /* 0x000fe2000801002f */
[----:B------:R-:W-:Y:S01]  /*13440*/  IMAD.U32 R132, RZ, RZ, UR31 ;  /* 0x0000001fff847e24 */ /* 0x000fe2000f8e00ff */
[----:B------:R-:W-:Y:S01]  /*13450*/  I2FP.F32.S32 R133, R133 ;  /* 0x0000008500857245 */ /* 0x000fe20000201400 */
[C---:B------:R-:W-:Y:S01]  /*13460*/  FFMA.FTZ R28, R139.reuse, -UR5, R28 ;  /* 0x800000058b1c7c23 */ /* 0x040fe2000801001c */
[----:B------:R-:W-:Y:S01]  /*13470*/  I2FP.F32.S32 R135, R135 ;  /* 0x0000008700877245 */ /* 0x000fe20000201400 */
[----:B------:R-:W-:Y:S01]  /*13480*/  FFMA.FTZ R42, R139, -UR5, R42 ;  /* 0x800000058b2a7c23 */ /* 0x000fe2000801002a */
[----:B------:R-:W-:Y:S01]  /*13490*/  I2FP.F32.S32 R134, R134 ;  /* 0x0000008600867245 */ /* 0x000fe20000201400 */
[C---:B------:R-:W-:Y:S01]  /*134a0*/  FFMA.FTZ R13, R190.reuse, -UR5, R13 ;  /* 0x80000005be0d7c23 */ /* 0x040fe2000801000d */
[----:B------:R-:W-:Y:S01]  /*134b0*/  VIADD R139, R137, 0xf ;  /* 0x0000000f898b7836 */ /* 0x000fe20000000000 */
[----:B------:R-:W-:Y:S01]  /*134c0*/  LOP3.LUT R217, R231, UR21, R132, 0x96, !PT ;  /* 0x00000015e7d97c12 */ /* 0x000fe2000f8e9684 */
[----:B------:R-:W-:Y:S01]  /*134d0*/  FFMA.FTZ R27, R190, -UR5, R27 ;  /* 0x80000005be1b7c23 */ /* 0x000fe2000801001b */
[----:B------:R-:W-:Y:S01]  /*134e0*/  FFMA.FTZ R24, R189, -UR5, R24 ;  /* 0x80000005bd187c23 */ /* 0x000fe20008010018 */
[----:B------:R-:W-:Y:S02]  /*134f0*/  VIADD R188, R137, 0xffffffef ;  /* 0xffffffef89bc7836 */ /* 0x000fe40000000000 */
[----:B------:R-:W-:Y:S01]  /*13500*/  FFMA.FTZ R30, R189, -UR5, R30 ;  /* 0x80000005bd1e7c23 */ /* 0x000fe2000801001e */
[C---:B------:R-:W-:Y:S01]  /*13510*/  FFMA.FTZ R29, R138.reuse, -UR5, R29 ;  /* 0x800000058a1d7c23 */ /* 0x040fe2000801001d */
[----:B------:R-:W-:Y:S02]  /*13520*/  VIADD R187, R137, 0xffffffb0 ;  /* 0xffffffb089bb7836 */ /* 0x000fe40000000000 */
[----:B------:R-:W-:Y:S01]  /*13530*/  FFMA.FTZ R43, R138, -UR5, R43 ;  /* 0x800000058a2b7c23 */ /* 0x000fe2000801002b */
[----:B------:R-:W-:Y:S01]  /*13540*/  FFMA.FTZ R40, R133, -UR5, R40 ;  /* 0x8000000585287c23 */ /* 0x000fe20008010028 */
[C---:B------:R-:W-:Y:S01]  /*13550*/  IADD3 R172, R137.reuse, 0x10, RZ ;  /* 0x0000001089ac7810 */ /* 0x040fe20007ffe0ff */
[----:B------:R-:W-:Y:S02]  /*13560*/  VIADD R195, R137, 0xffffffe8 ;  /* 0xffffffe889c37836 */ /* 0x000fe40000000000 */
[----:B------:R-:W-:Y:S01]  /*13570*/  FFMA.FTZ R46, R133, -UR5, R46 ;  /* 0x80000005852e7c23 */ /* 0x000fe2000801002e */
[----:B------:R-:W-:Y:S01]  /*13580*/  FFMA.FTZ R44, R135, -UR5, R44 ;  /* 0x80000005872c7c23 */ /* 0x000fe2000801002c */
[C---:B------:R-:W-:Y:S01]  /*13590*/  IADD3 R181, R137.reuse, -0x8, RZ ;  /* 0xfffffff889b57810 */ /* 0x040fe20007ffe0ff */
[----:B------:R-:W-:Y:S02]  /*135a0*/  VIADD R193, R137, 0xffffffe0 ;  /* 0xffffffe089c17836 */ /* 0x000fe40000000000 */
[C---:B------:R-:W-:Y:S01]  /*135b0*/  FFMA.FTZ R45, R134.reuse, -UR5, R45 ;  /* 0x80000005862d7c23 */ /* 0x040fe2000801002d */
[----:B------:R-:W-:Y:S01]  /*135c0*/  FFMA.FTZ R58, R135, -UR5, R58 ;  /* 0x80000005873a7c23 */ /* 0x000fe2000801003a */
[C---:B------:R-:W-:Y:S01]  /*135d0*/  IADD3 R175, R137.reuse, -0x49, RZ ;  /* 0xffffffb789af7810 */ /* 0x040fe20007ffe0ff */
[----:B------:R-:W-:Y:S02]  /*135e0*/  VIADD R192, R137, 0xffffffdf ;  /* 0xffffffdf89c07836 */ /* 0x000fe40000000000 */
[----:B------:R-:W-:Y:S01]  /*135f0*/  FFMA.FTZ R59, R134, -UR5, R59 ;  /* 0x80000005863b7c23 */ /* 0x000fe2000801003b */
[----:B------:R-:W-:Y:S06]  /*13600*/  @P0 BRA `(.L_x_767) ;  /* 0xffffffec00140947 */ /* 0x000fec000383ffff */
.L_x_766:
[----:B------:R-:W-:Y:S01]  /*13610*/  ISETP.GE.AND P2, PT, R172, RZ, PT ;  /* 0x000000ffac00720c */ /* 0x000fe20003f46270 */
[----:B------:R-:W2:Y:S01]  /*13620*/  LDL.64 R240, [R1+0x78] ;  /* 0x0000780001f07983 */ /* 0x000ea20000100a00 */
[----:B------:R-:W-:Y:S01]  /*13630*/  ISETP.GE.AND P0, PT, R139, RZ, PT ;  /* 0x000000ff8b00720c */ /* 0x000fe20003f06270 */
[----:B------:R-:W-:Y:S01]  /*13640*/  UIADD3 UR7, UR30, -0x4ab325aa, URZ ;  /* 0xb54cda561e077890 */ /* 0x000fe2000fffe03f */
        /* <DEDUP_REMOVED lines=8> */
[----:B------:R-:W-:Y:S01]  /*136d0*/  LOP3.LUT R213, R213, 0xfbffffff, RZ, 0xc0, !PT ;  /* 0xfbffffffd5d57812 */ /* 0x000fe200078ec0ff */
[----:B------:R-:W-:Y:S01]  /*136e0*/  STL [R1+0x44c], R202 ;  /* 0x00044cca01007387 */ /* 0x000fe20000100800 */
[C---:B------:R-:W-:Y:S01]  /*136f0*/  @!P2 IADD3 R172, -R137.reuse, -0x10, RZ ;  /* 0xfffffff089aca810 */ /* 0x040fe20007ffe1ff */
[----:B------:R-:W-:Y:S01]  /*13700*/  IMAD.WIDE.U32 R218, R218, -0x326172a9, RZ ;  /* 0xcd9e8d57dada7825 */ /* 0x000fe200078e00ff */
[C---:B------:R-:W-:Y:S01]  /*13710*/  @!P0 IADD3 R139, -R137.reuse, -0xf, RZ ;  /* 0xfffffff1898b8810 */ /* 0x040fe20007ffe1ff */
[----:B------:R-:W-:Y:S01]  /*13720*/  STL [R1+0x328], R212 ;  /* 0x000328d401007387 */ /* 0x000fe20000100800 */
[C---:B------:R-:W-:Y:S01]  /*13730*/  @!P4 IADD3 R174, -R137.reuse, -0x8, RZ ;  /* 0xfffffff889aec810 */ /* 0x040fe20007ffe1ff */
[C---:B------:R-:W-:Y:S01]  /*13740*/  VIADD R197, R137.reuse, 0xffffff98 ;  /* 0xffffff9889c57836 */ /* 0x040fe20000000000 */
[C---:B------:R-:W-:Y:S01]  /*13750*/  @!P3 IADD3 R173, -R137.reuse, -0x7, RZ ;  /* 0xfffffff989adb810 */ /* 0x040fe20007ffe1ff */
[----:B------:R-:W-:Y:S01]  /*13760*/  STL [R1+0x450], R212 ;  /* 0x000450d401007387 */ /* 0x000fe20000100800 */
[C---:B------:R-:W-:Y:S01]  /*13770*/  @!P6 IADD3 R182, -R137.reuse, 0x1, RZ ;  /* 0x0000000189b6e810 */ /* 0x040fe20007ffe1ff */
[C---:B------:R-:W-:Y:S01]  /*13780*/  VIADD R215, R137.reuse, 0xffffff90 ;  /* 0xffffff9089d77836 */ /* 0x040fe20000000000 */
[----:B------:R-:W-:Y:S01]  /*13790*/  ISETP.GE.AND P2, PT, R180, RZ, PT ;  /* 0x000000ffb400720c */ /* 0x000fe20003f46270 */
[----:B------:R-:W-:Y:S01]  /*137a0*/  STL [R1+0x324], R211 ;  /* 0x000324d301007387 */ /* 0x000fe20000100800 */
[----:B------:R-:W-:Y:S01]  /*137b0*/  ISETP.GE.AND P0, PT, R178, RZ, PT ;  /* 0x000000ffb200720c */ /* 0x000fe20003f06270 */
[----:B----4-:R-:W-:Y:S01]  /*137c0*/  VIADD R214, R137, 0xffffff8f ;  /* 0xffffff8f89d67836 */ /* 0x010fe20000000000 */
[----:B------:R-:W-:Y:S01]  /*137d0*/  ISETP.GE.AND P4, PT, R177, RZ, PT ;  /* 0x000000ffb100720c */ /* 0x000fe20003f86270 */
[----:B------:R-:W-:Y:S01]  /*137e0*/  STL [R1+0x320], R210 ;  /* 0x000320d201007387 */ /* 0x000fe20000100800 */
[----:B------:R-:W-:Y:S01]  /*137f0*/  ISETP.GE.AND P3, PT, R176, RZ, PT ;  /* 0x000000ffb000720c */ /* 0x000fe20003f66270 */
[----:B------:R-:W-:Y:S01]  /*13800*/  VIADD R216, R137, 0xffffff87 ;  /* 0xffffff8789d87836 */ /* 0x000fe20000000000 */
[----:B------:R-:W-:Y:S01]  /*13810*/  ISETP.GE.AND P6, PT, R175, RZ, PT ;  /* 0x000000ffaf00720c */ /* 0x000fe20003fc6270 */
[----:B------:R-:W-:Y:S01]  /*13820*/  STL [R1+0x454], R210 ;  /* 0x000454d201007387 */ /* 0x000fe20000100800 */
[----:B------:R-:W-:Y:S01]  /*13830*/  @!P5 IADD3 R181, -R137, 0x8, RZ ;  /* 0x0000000889b5d810 */ /* 0x000fe20007ffe1ff */
[----:B------:R-:W-:Y:S01]  /*13840*/  UIADD3 UR23, UR21, 0x1, URZ ;  /* 0x0000000115177890 */ /* 0x000fe2000fffe03f */
[----:B------:R-:W-:Y:S01]  /*13850*/  ISETP.GE.AND P5, PT, R179, RZ, PT ;  /* 0x000000ffb300720c */ /* 0x000fe20003fa6270 */
[----:B------:R-:W-:Y:S01]  /*13860*/  STL [R1+0x31c], R209 ;  /* 0x00031cd101007387 */ /* 0x000fe20000100800 */
[C---:B------:R-:W-:Y:S01]  /*13870*/  @!P2 IADD3 R180, -R137.reuse, 0x9, RZ ;  /* 0x0000000989b4a810 */ /* 0x040fe20007ffe1ff */
[C---:B------:R-:W-:Y:S01]  /*13880*/  VIADD R138, R137.reuse, 0xffffffd7 ;  /* 0xffffffd7898a7836 */ /* 0x040fe20000000000 */
[C---:B------:R-:W-:Y:S01]  /*13890*/  @!P0 IADD3 R178, -R137.reuse, 0x40, RZ ;  /* 0x0000004089b28810 */ /* 0x040fe20007ffe1ff */
[----:B------:R-:W-:Y:S01]  /*138a0*/  STL [R1+0x318], R208 ;  /* 0x000318d001007387 */ /* 0x000fe20000100800 */
        /* <DEDUP_REMOVED lines=15> */
[----:B------:R1:W-:Y:S01]  /*139a0*/  STL [R1+0x308], R204 ;  /* 0x000308cc01007387 */ /* 0x0003e20000100800 */
[C---:B------:R-:W-:Y:S01]  /*139b0*/  @!P5 IADD3 R179, -R137.reuse, 0x10, RZ ;  /* 0x0000001089b3d810 */ /* 0x040fe20007ffe1ff */
[C---:B------:R-:W-:Y:S01]  /*139c0*/  VIADD R189, R137.reuse, 0xffffffa7 ;  /* 0xffffffa789bd7836 */ /* 0x040fe20000000000 */
        /* <DEDUP_REMOVED lines=9> */
[----:B------:R3:W-:Y:S01]  /*13a60*/  STL [R1+0x458], R200 ;  /* 0x000458c801007387 */ /* 0x0007e20000100800 */
[----:B------:R-:W-:Y:S01]  /*13a70*/  @!P6 IADD3 R193, -R137, 0x20, RZ ;  /* 0x0000002089c1e810 */ /* 0x000fe20007ffe1ff */
[----:B------:R-:W-:Y:S01]  /*13a80*/  IMAD.WIDE.U32 R134, R217, -0x326172a9, RZ ;  /* 0xcd9e8d57d9867825 */ /* 0x000fe200078e00ff */
[----:B------:R-:W-:Y:S02]  /*13a90*/  ISETP.GE.AND P2, PT, R191, RZ, PT ;  /* 0x000000ffbf00720c */ /* 0x000fe40003f46270 */
[----:B------:R-:W-:Y:S01]  /*13aa0*/  ISETP.GE.AND P0, PT, R138, RZ, PT ;  /* 0x000000ff8a00720c */ /* 0x000fe20003f06270 */
[C---:B------:R-:W-:Y:S01]  /*13ab0*/  VIADD R198, R137.reuse, 0xffffff97 ;  /* 0xffffff9789c67836 */ /* 0x040fe20000000000 */
[----:B------:R-:W-:Y:S01]  /*13ac0*/  ISETP.GE.AND P4, PT, R132, RZ, PT ;  /* 0x000000ff8400720c */ /* 0x000fe20003f86270 */
[----:B------:R-:W-:Y:S01]  /*13ad0*/  VIADD R199, R137, 0xffffff88 ;  /* 0xffffff8889c77836 */ /* 0x000fe20000000000 */
[----:B------:R-:W-:Y:S02]  /*13ae0*/  ISETP.GE.AND P3, PT, R133, RZ, PT ;  /* 0x000000ff8500720c */ /* 0x000fe40003f66270 */
[----:B------:R-:W-:Y:S02]  /*13af0*/  ISETP.GE.AND P6, PT, R185, RZ, PT ;  /* 0x000000ffb900720c */ /* 0x000fe40003fc6270 */
[C---:B------:R-:W-:Y:S01]  /*13b00*/  @!P5 IADD3 R192, -R137.reuse, 0x21, RZ ;  /* 0x0000002189c0d810 */ /* 0x040fe20007ffe1ff */
[----:B-1----:R-:W4:Y:S01]  /*13b10*/  LDL.64 R204, [R1+0x98] ;  /* 0x0000980001cc7983 */ /* 0x002f220000100a00 */
[----:B------:R-:W-:Y:S02]  /*13b20*/  ISETP.GE.AND P5, PT, R184, RZ, PT ;  /* 0x000000ffb800720c */ /* 0x000fe40003fa6270 */
[C---:B------:R-:W-:Y:S02]  /*13b30*/  @!P2 IADD3 R191, -R137.reuse, 0x28, RZ ;  /* 0x0000002889bfa810 */ /* 0x040fe40007ffe1ff */
[C---:B------:R-:W-:Y:S02]  /*13b40*/  @!P0 IADD3 R138, -R137.reuse, 0x29, RZ ;  /* 0x00000029898a8810 */ /* 0x040fe40007ffe1ff */
[C---:B------:R-:W-:Y:S02]  /*13b50*/  @!P4 IADD3 R132, -R137.reuse, 0x30, RZ ;  /* 0x000000308984c810 */ /* 0x040fe40007ffe1ff */
[C---:B------:R-:W-:Y:S02]  /*13b60*/  @!P3 IADD3 R133, -R137.reuse, 0x31, RZ ;  /* 0x000000318985b810 */ /* 0x040fe40007ffe1ff */
[----:B------:R-:W-:Y:S01]  /*13b70*/  @!P6 IADD3 R185, -R137, 0x38, RZ ;  /* 0x0000003889b9e810 */ /* 0x000fe20007ffe1ff */
[----:B---3--:R-:W3:Y:S01]  /*13b80*/  LDL.64 R200, [R1+0x70] ;  /* 0x0000700001c87983 */ /* 0x008ee20000100a00 */
[----:B------:R-:W-:Y:S02]  /*13b90*/  ISETP.GE.AND P2, PT, R183, RZ, PT ;  /* 0x000000ffb700720c */ /* 0x000fe40003f46270 */
[----:B------:R-:W-:Y:S02]  /*13ba0*/  ISETP.GE.AND P0, PT, R186, RZ, PT ;  /* 0x000000ffba00720c */ /* 0x000fe40003f06270 */
[----:B------:R-:W-:Y:S02]  /*13bb0*/  ISETP.GE.AND P4, PT, R189, RZ, PT ;  /* 0x000000ffbd00720c */ /* 0x000fe40003f86270 */
[----:B------:R-:W-:Y:S02]  /*13bc0*/  ISETP.GE.AND P3, PT, R190, RZ, PT ;  /* 0x000000ffbe00720c */ /* 0x000fe40003f66270 */
[----:B------:R-:W-:Y:S02]  /*13bd0*/  ISETP.GE.AND P6, PT, R196, RZ, PT ;  /* 0x000000ffc400720c */ /* 0x000fe40003fc6270 */
[----:B------:R-:W-:Y:S02]  /*13be0*/  LOP3.LUT R134, R219, UR22, R134, 0x96, !PT ;  /* 0x00000016db867c12 */ /* 0x000fe4000f8e9686 */
[C---:B------:R-:W-:Y:S02]  /*13bf0*/  @!P5 IADD3 R184, -R137.reuse, 0x39, RZ ;  /* 0x0000003989b8d810 */ /* 0x040fe40007ffe1ff */
[C---:B------:R-:W-:Y:S01]  /*13c00*/  @!P2 IADD3 R183, -R137.reuse, 0x51, RZ ;  /* 0x0000005189b7a810 */ /* 0x040fe20007ffe1ff */
[----:B------:R-:W-:Y:S01]  /*13c10*/  IMAD.WIDE.U32 R222, R134, -0x2daee0ad, RZ ;  /* 0xd2511f5386de7825 */ /* 0x000fe200078e00ff */
[C---:B------:R-:W-:Y:S02]  /*13c20*/  @!P0 IADD3 R186, -R137.reuse, 0x58, RZ ;  /* 0x0000005889ba8810 */ /* 0x040fe40007ffe1ff */
[C---:B------:R-:W-:Y:S02]  /*13c30*/  @!P4 IADD3 R189, -R137.reuse, 0x59, RZ ;  /* 0x0000005989bdc810 */ /* 0x040fe40007ffe1ff */
[C---:B------:R-:W-:Y:S02]  /*13c40*/  @!P3 IADD3 R190, -R137.reuse, 0x60, RZ ;  /* 0x0000006089beb810 */ /* 0x040fe40007ffe1ff */
[----:B------:R-:W-:Y:S02]  /*13c50*/  @!P6 IADD3 R196, -R137, 0x61, RZ ;  /* 0x0000006189c4e810 */ /* 0x000fe40007ffe1ff */
[----:B------:R-:W-:Y:S02]  /*13c60*/  ISETP.GE.AND P5, PT, R197, RZ, PT ;  /* 0x000000ffc500720c */ /* 0x000fe40003fa6270 */
[----:B------:R-:W-:Y:S02]  /*13c70*/  ISETP.GE.AND P2, PT, R198, RZ, PT ;  /* 0x000000ffc600720c */ /* 0x000fe40003f46270 */
[----:B------:R-:W-:Y:S02]  /*13c80*/  ISETP.GE.AND P0, PT, R215, RZ, PT ;  /* 0x000000ffd700720c */ /* 0x000fe40003f06270 */
[----:B------:R-:W-:Y:S02]  /*13c90*/  ISETP.GE.AND P4, PT, R214, RZ, PT ;  /* 0x000000ffd600720c */ /* 0x000fe40003f86270 */
[----:B------:R-:W-:Y:S02]  /*13ca0*/  ISETP.GE.AND P3, PT, R199, RZ, PT ;  /* 0x000000ffc700720c */ /* 0x000fe40003f66270 */
[----:B------:R-:W-:Y:S02]  /*13cb0*/  ISETP.GE.AND P6, PT, R216, RZ, PT ;  /* 0x000000ffd800720c */ /* 0x000fe40003fc6270 */
[----:B------:R-:W-:Y:S02]  /*13cc0*/  I2FP.F32.S32 R172, R172 ;  /* 0x000000ac00ac7245 */ /* 0x000fe40000201400 */
[C---:B------:R-:W-:Y:S02]  /*13cd0*/  @!P5 IADD3 R197, -R137.reuse, 0x68, RZ ;  /* 0x0000006889c5d810 */ /* 0x040fe40007ffe1ff */
[C---:B------:R-:W-:Y:S01]  /*13ce0*/  @!P2 IADD3 R198, -R137.reuse, 0x69, RZ ;  /* 0x0000006989c6a810 */ /* 0x040fe20007ffe1ff */
[C---:B------:R-:W-:Y:S01]  /*13cf0*/  FFMA.FTZ R56, R172.reuse, -UR5, R56 ;  /* 0x80000005ac387c23 */ /* 0x040fe20008010038 */
[C---:B------:R-:W-:Y:S01]  /*13d00*/  @!P0 IADD3 R215, -R137.reuse, 0x70, RZ ;  /* 0x0000007089d78810 */ /* 0x040fe20007ffe1ff */
[----:B------:R-:W-:Y:S01]  /*13d10*/  FFMA.FTZ R62, R172, -UR5, R62 ;  /* 0x80000005ac3e7c23 */ /* 0x000fe2000801003e */
[C---:B------:R-:W-:Y:S02]  /*13d20*/  @!P4 IADD3 R214, -R137.reuse, 0x71, RZ ;  /* 0x0000007189d6c810 */ /* 0x040fe40007ffe1ff */
[C---:B------:R-:W-:Y:S02]  /*13d30*/  @!P3 IADD3 R199, -R137.reuse, 0x78, RZ ;  /* 0x0000007889c7b810 */ /* 0x040fe40007ffe1ff */
[----:B------:R-:W-:Y:S02]  /*13d40*/  @!P6 IADD3 R216, -R137, 0x79, RZ ;  /* 0x0000007989d8e810 */ /* 0x000fe40007ffe1ff */
[----:B------:R-:W-:Y:S02]  /*13d50*/  I2FP.F32.S32 R173, R173 ;  /* 0x000000ad00ad7245 */ /* 0x000fe40000201400 */
[----:B------:R-:W-:Y:S02]  /*13d60*/  IABS R137, R137 ;  /* 0x0000008900897213 */ /* 0x000fe40000000000 */
[----:B------:R-:W-:Y:S01]  /*13d70*/  I2FP.F32.S32 R139, R139 ;  /* 0x0000008b008b7245 */ /* 0x000fe20000201400 */
[C---:B------:R-:W-:Y:S01]  /*13d80*/  FFMA.FTZ R61, R173.reuse, -UR5, R61 ;  /* 0x80000005ad3d7c23 */ /* 0x040fe2000801003d */
[----:B------:R-:W-:Y:S01]  /*13d90*/  I2FP.F32.S32 R137, R137 ;  /* 0x0000008900897245 */ /* 0x000fe20000201400 */
[----:B------:R-:W-:Y:S01]  /*13da0*/  FFMA.FTZ R7, R173, -UR5, R7 ;  /* 0x80000005ad077c23 */ /* 0x000fe20008010007 */
[----:B------:R-:W-:Y:S01]  /*13db0*/  I2FP.F32.S32 R182, R182 ;  /* 0x000000b600b67245 */ /* 0x000fe20000201400 */
[----:B------:R-:W-:Y:S01]  /*13dc0*/  FFMA.FTZ R63, R139, -UR5, R63 ;  /* 0x800000058b3f7c23 */ /* 0x000fe2000801003f */
[----:B------:R-:W-:Y:S01]  /*13dd0*/  I2FP.F32.S32 R181, R181 ;  /* 0x000000b500b57245 */ /* 0x000fe20000201400 */
[----:B------:R-:W-:Y:S01]  /*13de0*/  FFMA.FTZ R72, R137, -UR5, R72 ;  /* 0x8000000589487c23 */ /* 0x000fe20008010048 */
[----:B------:R-:W-:Y:S01]  /*13df0*/  I2FP.F32.S32 R180, R180 ;  /* 0x000000b400b47245 */ /* 0x000fe20000201400 */
[----:B------:R-:W-:Y:S01]  /*13e00*/  FFMA.FTZ R75, R173, -UR5, R75 ;  /* 0x80000005ad4b7c23 */ /* 0x000fe2000801004b */
[----:B------:R-:W-:Y:S01]  /*13e10*/  I2FP.F32.S32 R179, R179 ;  /* 0x000000b300b37245 */ /* 0x000fe20000201400 */
[C---:B------:R-:W-:Y:S01]  /*13e20*/  FFMA.FTZ R16, R181.reuse, -UR5, R16 ;  /* 0x80000005b5107c23 */ /* 0x040fe20008010010 */
[----:B------:R-:W-:Y:S01]  /*13e30*/  I2FP.F32.S32 R188, R188 ;  /* 0x000000bc00bc7245 */ /* 0x000fe20000201400 */
[C---:B------:R-:W-:Y:S01]  /*13e40*/  FFMA.FTZ R22, R181.reuse, -UR5, R22 ;  /* 0x80000005b5167c23 */ /* 0x040fe20008010016 */
        /* <DEDUP_REMOVED lines=32> */
[----:B------:R-:W-:Y:S01]  /*14050*/  @P1 LOP3.LUT R213, R213, 0x4000000, RZ, 0xfc, !PT ;  /* 0x04000000d5d51812 */ /* 0x000fe200078efcff */
[C---:B------:R-:W-:Y:S01]  /*14060*/  FFMA.FTZ R18, R137.reuse, -UR5, R18 ;  /* 0x8000000589127c23 */ /* 0x040fe20008010012 */
[----:B------:R-:W-:Y:S01]  /*14070*/  FFMA.FTZ R78, R137, -UR5, R78 ;  /* 0x80000005894e7c23 */ /* 0x000fe2000801004e */
[----:B------:R-:W-:Y:S01]  /*14080*/  FFMA.FTZ R32, R195, -UR5, R32 ;  /* 0x80000005c3207c23 */ /* 0x000fe20008010020 */
[----:B------:R-:W-:Y:S01]  /*14090*/  LOP3.LUT R213, R213, 0x7fffffff, RZ, 0xc0, !PT ;  /* 0x7fffffffd5d57812 */ /* 0x000fe200078ec0ff */
[----:B------:R-:W-:Y:S01]  /*140a0*/  FFMA.FTZ R33, R194, -UR5, R33 ;  /* 0x80000005c2217c23 */ /* 0x000fe20008010021 */
        /* <DEDUP_REMOVED lines=13> */
[C---:B------:R-:W-:Y:S01]  /*14180*/  FFMA.FTZ R120, R132.reuse, -UR5, R120 ;  /* 0x8000000584787c23 */ /* 0x040fe20008010078 */
        /* <DEDUP_REMOVED lines=37> */
[----:B--2---:R-:W-:Y:S05]  /*143e0*/  LOP3.LUT R135, R135, UR20, R240, 0x96, !PT ;  /* 0x0000001487877c12 */ /* 0x004fea000f8e96f0 */
[----:B------:R-:W-:Y:S05]  /*143f0*/  IMAD.WIDE.U32 R220, R135, -0x2daee0ad, RZ ;  /* 0xd2511f5387dc7825 */ /* 0x000fea00078e00ff */
[----:B------:R-:W-:Y:S02]  /*14400*/  LOP3.LUT R134, R221, UR19, R224, 0x96, !PT ;  /* 0x00000013dd867c12 */ /* 0x000fe4000f8e96e0 */
[----:B------:R-:W-:Y:S03]  /*14410*/  LOP3.LUT R135, R223, UR12, R220, 0x96, !PT ;  /* 0x0000000cdf877c12 */ /* 0x000fe6000f8e96dc */
[----:B------:R-:W-:Y:S04]  /*14420*/  IMAD.WIDE.U32 R220, R134, -0x326172a9, RZ ;  /* 0xcd9e8d5786dc7825 */ /* 0x000fe800078e00ff */
[----:B------:R-:W-:Y:S01]  /*14430*/  IMAD.WIDE.U32 R226, R135, -0x326172a9, RZ ;  /* 0xcd9e8d5787e27825 */ /* 0x000fe200078e00ff */
[----:B------:R-:W-:Y:S03]  /*14440*/  LOP3.LUT R134, R221, UR13, R218, 0x96, !PT ;  /* 0x0000000ddd867c12 */ /* 0x000fe6000f8e96da */
[----:B------:R-:W-:Y:S01]  /*14450*/  IMAD.U32 R135, RZ, RZ, UR31 ;  /* 0x0000001fff877e24 */ /* 0x000fe2000f8e00ff */
[----:B------:R-:W-:Y:S01]  /*14460*/  LOP3.LUT R217, R227, UR11, R220, 0x96, !PT ;  /* 0x0000000be3d97c12 */ /* 0x000fe2000f8e96dc */
[----:B------:R-:W-:Y:S03]  /*14470*/  IMAD.WIDE.U32 R224, R134, -0x2daee0ad, RZ ;  /* 0xd2511f5386e07825 */ /* 0x000fe600078e00ff */
[----:B------:R-:W-:Y:S02]  /*14480*/  LOP3.LUT R135, R231, UR21, R135, 0x96, !PT ;  /* 0x00000015e7877c12 */ /* 0x000fe4000f8e9687 */
[----:B------:R-:W-:Y:S03]  /*14490*/  LOP3.LUT R225, R225, UR10, R222, 0x96, !PT ;  /* 0x0000000ae1e17c12 */ /* 0x000fe6000f8e96de */
[----:B------:R-:W-:Y:S05]  /*144a0*/  IMAD.WIDE.U32 R202, R135, -0x326172a9, RZ ;  /* 0xcd9e8d5787ca7825 */ /* 0x000fea00078e00ff */
[----:B------:R-:W-:Y:S01]  /*144b0*/  STL.64 [R1+0x2b0], R202 ;  /* 0x0002b0ca01007387 */ /* 0x000fe20000100a00 */
[----:B---3--:R-:W-:Y:S01]  /*144c0*/  LOP3.LUT R134, R201, UR6, R230, 0x96, !PT ;  /* 0x00000006c9867c12 */ /* 0x008fe2000f8e96e6 */
[----:B------:R-:W-:Y:S01]  /*144d0*/  UIADD3 UR6, UR31, 0x646e171e, URZ ;  /* 0x646e171e1f067890 */ /* 0x000fe2000fffe03f */
[----:B------:R-:W1:Y:S03]  /*144e0*/  LDC R230, c[0x0][0x2d8] ;  /* 0x0000b600ffe67b82 */ /* 0x000e660000000800 */
[----:B------:R-:W-:Y:S01]  /*144f0*/  IMAD.WIDE.U32 R172, R134, -0x326172a9, RZ ;  /* 0xcd9e8d5786ac7825 */ /* 0x000fe200078e00ff */
[----:B----4-:R-:W-:Y:S04]  /*14500*/  LOP3.LUT R134, R203, UR20, R204, 0x96, !PT ;  /* 0x00000014cb867c12 */ /* 0x010fe8000f8e96cc */
[----:B------:R-:W-:Y:S01]  /*14510*/  LOP3.LUT R137, R173, UR22, R202, 0x96, !PT ;  /* 0x00000016ad897c12 */ /* 0x000fe2000f8e96ca */
[----:B------:R-:W-:Y:S01]  /*14520*/  IMAD.WIDE.U32 R134, R134, -0x2daee0ad, RZ ;  /* 0xd2511f5386867825 */ /* 0x000fe200078e00ff */
[----:B------:R2:W-:Y:S03]  /*14530*/  STL.64 [R1+0x38], R172 ;  /* 0x000038ac01007387 */ /* 0x0005e60000100a00 */
[----:B------:R-:W-:Y:S01]  /*14540*/  IMAD.WIDE.U32 R222, R137, -0x2daee0ad, RZ ;  /* 0xd2511f5389de7825 */ /* 0x000fe200078e00ff */
[----:B------:R-:W-:Y:S02]  /*14550*/  I2FP.F32.S32 R137, R187 ;  /* 0x000000bb00897245 */ /* 0x000fe40000201400 */
[----:B------:R-:W-:Y:S02]  /*14560*/  LOP3.LUT R135, R135, UR19, R200, 0x96, !PT ;  /* 0x0000001387877c12 */ /* 0x000fe4000f8e96c8 */
[----:B------:R-:W-:Y:S01]  /*14570*/  LOP3.LUT R139, R223, UR12, R134, 0x96, !PT ;  /* 0x0000000cdf8b7c12 */ /* 0x000fe2000f8e9686 */
[C---:B------:R-:W-:Y:S01]  /*14580*/  FFMA.FTZ R84, R137.reuse, -UR5, R84 ;  /* 0x8000000589547c23 */ /* 0x040fe20008010054 */
[----:B------:R-:W-:Y:S01]  /*14590*/  FFMA.FTZ R98, R137, -UR5, R98 ;  /* 0x8000000589627c23 */ /* 0x000fe20008010062 */
[----:B------:R-:W-:Y:S01]  /*145a0*/  I2FP.F32.S32 R137, R183 ;  /* 0x000000b700897245 */ /* 0x000fe20000201400 */
[----:B------:R-:W-:Y:S04]  /*145b0*/  IMAD.WIDE.U32 R134, R135, -0x326172a9, RZ ;  /* 0xcd9e8d5787867825 */ /* 0x000fe800078e00ff */
[----:B------:R-:W-:Y:S01]  /*145c0*/  IMAD.WIDE.U32 R220, R139, -0x326172a9, RZ ;  /* 0xcd9e8d578bdc7825 */ /* 0x000fe200078e00ff */
[----:B------:R-:W-:Y:S03]  /*145d0*/  FMNMX.FTZ R139, R4, R3, !PT ;  /* 0x00000003048b7209 */ /* 0x000fe60007810000 */
[----:B------:R-:W-:Y:S01]  /*145e0*/  FFMA.FTZ R99, R137, -UR5, R99 ;  /* 0x8000000589637c23 */ /* 0x000fe20008010063 */
[----:B------:R-:W-:Y:S01]  /*145f0*/  IMAD.WIDE.U32 R182, R217, -0x2daee0ad, RZ ;  /* 0xd2511f53d9b67825 */ /* 0x000fe200078e00ff */
[----:B------:R-:W-:Y:S02]  /*14600*/  FMNMX.FTZ R139, R5, R139, !PT ;  /* 0x0000008b058b7209 */ /* 0x000fe40007810000 */
[----:B------:R-:W-:Y:S01]  /*14610*/  LOP3.LUT R175, R221, UR11, R134, 0x96, !PT ;  /* 0x0000000bddaf7c12 */ /* 0x000fe2000f8e9686 */
[----:B------:R-:W-:Y:S01]  /*14620*/  FFMA.FTZ R85, R137, -UR5, R85 ;  /* 0x8000000589557c23 */ /* 0x000fe20008010055 */
[----:B------:R-:W-:Y:S02]  /*14630*/  FMNMX.FTZ R139, R16, R139, !PT ;  /* 0x0000008b108b7209 */ /* 0x000fe40007810000 */
[----:B------:R-:W-:Y:S01]  /*14640*/  I2FP.F32.S32 R137, R196 ;  /* 0x000000c400897245 */ /* 0x000fe20000201400 */
[----:B------:R-:W-:Y:S01]  /*14650*/  IMAD.WIDE.U32 R200, R175, -0x2daee0ad, RZ ;  /* 0xd2511f53afc87825 */ /* 0x000fe200078e00ff */
[----:B------:R-:W-:Y:S02]  /*14660*/  FMNMX.FTZ R139, R17, R139, !PT ;  /* 0x0000008b118b7209 */ /* 0x000fe40007810000 */
[----:B--2---:R-:W-:Y:S01]  /*14670*/  LOP3.LUT R173, R135, UR13, R172, 0x96, !PT ;  /* 0x0000000d87ad7c12 */ /* 0x004fe2000f8e96ac */
[C---:B------:R-:W-:Y:S01]  /*14680*/  FFMA.FTZ R101, R137.reuse, -UR5, R101 ;  /* 0x8000000589657c23 */ /* 0x040fe20008010065 */
[----:B------:R-:W-:Y:S01]  /*14690*/  FMNMX.FTZ R139, R20, R139, !PT ;  /* 0x0000008b148b7209 */ /* 0x000fe20007810000 */
[----:B------:R-:W-:Y:S01]  /*146a0*/  STL.64 [R1+0x40], R200 ;  /* 0x000040c801007387 */ /* 0x000fe20000100a00 */
[----:B------:R-:W-:Y:S01]  /*146b0*/  I2FP.F32.S32 R135, R186 ;  /* 0x000000ba00877245 */ /* 0x000fe20000201400 */
[----:B------:R-:W-:Y:S01]  /*146c0*/  FFMA.FTZ R115, R137, -UR5, R115 ;  /* 0x8000000589737c23 */ /* 0x000fe20008010073 */
[----:B------:R-:W-:Y:S01]  /*146d0*/  FMNMX.FTZ R139, R21, R139, !PT ;  /* 0x0000008b158b7209 */ /* 0x000fe20007810000 */
[----:B------:R-:W2:Y:S01]  /*146e0*/  LDL.LU R184, [R1+0xa0] ;  /* 0x0000a00001b87983 */ /* 0x000ea20000300800 */
[----:B------:R-:W-:Y:S01]  /*146f0*/  I2FP.F32.S32 R134, R189 ;  /* 0x000000bd00867245 */ /* 0x000fe20000201400 */
[----:B------:R-:W-:Y:S01]  /*14700*/  FFMA.FTZ R96, R135, -UR5, R96 ;  /* 0x8000000587607c23 */ /* 0x000fe20008010060 */
[----:B------:R-:W-:Y:S01]  /*14710*/  FMNMX.FTZ R137, R32, R139, !PT ;  /* 0x0000008b20897209 */ /* 0x000fe20007810000 */
[----:B------:R-:W3:Y:S01]  /*14720*/  LDL.LU R181, [R1+0xa4] ;  /* 0x0000a40001b57983 */ /* 0x000ee20000300800 */
[----:B------:R-:W-:Y:S01]  /*14730*/  I2FP.F32.S32 R172, R138 ;  /* 0x0000008a00ac7245 */ /* 0x000fe20000201400 */
[C---:B------:R-:W-:Y:S01]  /*14740*/  FFMA.FTZ R97, R134.reuse, -UR5, R97 ;  /* 0x8000000586617c23 */ /* 0x040fe20008010061 */
[----:B------:R-:W-:Y:S01]  /*14750*/  FMNMX.FTZ R137, R33, R137, !PT ;  /* 0x0000008921897209 */ /* 0x000fe20007810000 */
[----:B------:R-:W-:Y:S01]  /*14760*/  FFMA.FTZ R102, R135, -UR5, R102 ;  /* 0x8000000587667c23 */ /* 0x000fe20008010066 */
[----:B------:R-:W-:Y:S01]  /*14770*/  I2FP.F32.S32 R135, R197 ;  /* 0x000000c500877245 */ /* 0x000fe20000201400 */
[----:B------:R-:W-:Y:S01]  /*14780*/  FFMA.FTZ R103, R134, -UR5, R103 ;  /* 0x8000000586677c23 */ /* 0x000fe20008010067 */
[----:B------:R-:W-:Y:S01]  /*14790*/  I2FP.F32.S32 R134, R198 ;  /* 0x000000c600867245 */ /* 0x000fe20000201400 */
[----:B------:R-:W-:Y:S01]  /*147a0*/  FFMA.FTZ R55, R172, -UR5, R55 ;  /* 0x80000005ac377c23 */ /* 0x000fe20008010037 */
[----:B------:R-:W-:Y:S01]  /*147b0*/  FMNMX.FTZ R137, R36, R137, !PT ;  /* 0x0000008924897209 */ /* 0x000fe20007810000 */
[C---:B------:R-:W-:Y:S01]  /*147c0*/  FFMA.FTZ R112, R135.reuse, -UR5, R112 ;  /* 0x8000000587707c23 */ /* 0x040fe20008010070 */
[----:B------:R-:W-:Y:S01]  /*147d0*/  I2FP.F32.S32 R138, R190 ;  /* 0x000000be008a7245 */ /* 0x000fe20000201400 */
[----:B------:R-:W-:Y:S01]  /*147e0*/  FFMA.FTZ R118, R135, -UR5, R118 ;  /* 0x8000000587767c23 */ /* 0x000fe20008010076 */
[----:B------:R-:W-:Y:S01]  /*147f0*/  I2FP.F32.S32 R135, R199 ;  /* 0x000000c700877245 */ /* 0x000fe20000201400 */
[C---:B------:R-:W-:Y:S01]  /*14800*/  FFMA.FTZ R113, R134.reuse, -UR5, R113 ;  /* 0x8000000586717c23 */ /* 0x040fe20008010071 */
[----:B------:R-:W-:Y:S01]  /*14810*/  FMNMX.FTZ R137, R37, R137, !PT ;  /* 0x0000008925897209 */ /* 0x000fe20007810000 */
[----:B------:R-:W-:Y:S01]  /*14820*/  FFMA.FTZ R119, R134, -UR5, R119 ;  /* 0x8000000586777c23 */ /* 0x000fe20008010077 */
[----:B------:R-:W-:Y:S01]  /*14830*/  I2FP.F32.S32 R134, R216 ;  /* 0x000000d800867245 */ /* 0x000fe20000201400 */
[----:B------:R-:W-:Y:S01]  /*14840*/  FFMA.FTZ R49, R172, -UR5, R49 ;  /* 0x80000005ac317c23 */ /* 0x000fe20008010031 */
[----:B------:R-:W-:Y:S01]  /*14850*/  FMNMX.FTZ R137, R48, R137, !PT ;  /* 0x0000008930897209 */ /* 0x000fe20007810000 */
[----:B------:R-:W-:Y:S01]  /*14860*/  FFMA.FTZ R128, R135, -UR5, R128 ;  /* 0x8000000587807c23 */ /* 0x000fe20008010080 */
[----:B------:R-:W-:Y:S01]  /*14870*/  FMNMX.FTZ R135, R6, R136, !PT ;  /* 0x0000008806877209 */ /* 0x000fe20007810000 */
[----:B------:R-:W-:Y:S01]  /*14880*/  FFMA.FTZ R129, R134, -UR5, R129 ;  /* 0x8000000586817c23 */ /* 0x000fe20008010081 */
[----:B------:R-:W-:Y:S01]  /*14890*/  FMNMX.FTZ R134, R8, R0, !PT ;  /* 0x0000000008867209 */ /* 0x000fe20007810000 */
[C---:B------:R-:W-:Y:S01]  /*148a0*/  FFMA.FTZ R100, R138.reuse, -UR5, R100 ;  /* 0x800000058a647c23 */ /* 0x040fe20008010064 */
[----:B------:R-:W-:Y:S01]  /*148b0*/  FMNMX.FTZ R139, R49, R137, !PT ;  /* 0x00000089318b7209 */ /* 0x000fe20007810000 */
[----:B------:R-:W-:Y:S01]  /*148c0*/  FFMA.FTZ R114, R138, -UR5, R114 ;  /* 0x800000058a727c23 */ /* 0x000fe20008010072 */
[----:B------:R-:W-:Y:S01]  /*148d0*/  FMNMX.FTZ R138, R10, R2, !PT ;  /* 0x000000020a8a7209 */ /* 0x000fe20007810000 */
[C---:B------:R-:W-:Y:S01]  /*148e0*/  FFMA.FTZ R109, R172.reuse, -UR5, R109 ;  /* 0x80000005ac6d7c23 */ /* 0x040fe2000801006d */
[----:B------:R-:W-:Y:S01]  /*148f0*/  FMNMX.FTZ R137, R7, R135, !PT ;  /* 0x0000008707897209 */ /* 0x000fe20007810000 */
[----:B------:R-:W-:Y:S01]  /*14900*/  FFMA.FTZ R123, R172, -UR5, R123 ;  /* 0x80000005ac7b7c23 */ /* 0x000fe2000801007b */
        /* <DEDUP_REMOVED lines=81> */
[----:B------:R-:W4:Y:S01]  /*14e20*/  SHFL.BFLY PT, R174, R134, 0x2, 0x1f ;  /* 0x0c401f0086ae7f89 */ /* 0x000f2200000e0000 */
        /* <DEDUP_REMOVED lines=16> */
[----:B----4-:R-:W-:Y:S02]  /*14f30*/  FMNMX.FTZ R174, R134, R174, !PT ;  /* 0x000000ae86ae7209 */ /* 0x010fe40007810000 */
        /* <DEDUP_REMOVED lines=8> */
[----:B------:R-:W-:Y:S01]  /*14fc0*/  FMNMX.FTZ R137, R125, R134, !PT ;  /* 0x000000867d897209 */ /* 0x000fe20007810000 */
[----:B------:R-:W-:Y:S01]  /*14fd0*/  IMAD.WIDE.U32 R134, R173, -0x2daee0ad, RZ ;  /* 0xd2511f53ad867825 */ /* 0x000fe200078e00ff */
[----:B------:R-:W-:Y:S01]  /*14fe0*/  FMNMX.FTZ R132, R107, R132, !PT ;  /* 0x000000846b847209 */ /* 0x000fe20007810000 */
[----:B------:R-:W-:Y:S02]  /*14ff0*/  SHFL.BFLY PT, R176, R138, 0x2, 0x1f ;  /* 0x0c401f008ab07f89 */ /* 0x000fe400000e0000 */
[----:B------:R-:W-:Y:S01]  /*15000*/  IMAD.WIDE.U32 R172, R225, -0x326172a9, RZ ;  /* 0xcd9e8d57e1ac7825 */ /* 0x000fe200078e00ff */
[----:B------:R-:W-:Y:S01]  /*15010*/  LOP3.LUT R175, R135, UR10, R222, 0x96, !PT ;  /* 0x0000000a87af7c12 */ /* 0x000fe2000f8e96de */
[----:B------:R-:W2:Y:S01]  /*15020*/  SHFL.BFLY PT, R177, R137, 0x2, 0x1f ;  /* 0x0c401f0089b17f89 */ /* 0x000ea200000e0000 */
[----:B------:R-:W-:Y:S02]  /*15030*/  LOP3.LUT R188, R201, UR8, R134, 0x96, !PT ;  /* 0x00000008c9bc7c12 */ /* 0x000fe4000f8e9686 */
[----:B------:R-:W-:Y:S01]  /*15040*/  FMNMX.FTZ R132, R110, R132, !PT ;  /* 0x000000846e847209 */ /* 0x000fe20007810000 */
[----:B------:R-:W-:Y:S01]  /*15050*/  IMAD.WIDE.U32 R200, R175, -0x326172a9, RZ ;  /* 0xcd9e8d57afc87825 */ /* 0x000fe200078e00ff */
[----:B------:R-:W-:Y:S02]  /*15060*/  LOP3.LUT R178, R173, UR9, R226, 0x96, !PT ;  /* 0x00000009adb27c12 */ /* 0x000fe4000f8e96e2 */
[----:B------:R-:W-:Y:S01]  /*15070*/  FMNMX.FTZ R132, R111, R132, !PT ;  /* 0x000000846f847209 */ /* 0x000fe20007810000 */
[----:B-1----:R-:W-:Y:S01]  /*15080*/  IMAD.SHL.U32 R175, R230, 0x8, RZ ;  /* 0x00000008e6af7824 */ /* 0x002fe200078e00ff */
[----:B----4-:R-:W-:Y:S01]  /*15090*/  FMNMX.FTZ R135, R174, R180, !PT ;  /* 0x000000b4ae877209 */ /* 0x010fe20007810000 */
[----:B------:R-:W-:Y:S01]  /*150a0*/  STL.64 [R1+0x20], R200 ;  /* 0x000020c801007387 */ /* 0x000fe20000100a00 */
[----:B------:R-:W-:Y:S01]  /*150b0*/  FMNMX.FTZ R132, R122, R132, !PT ;  /* 0x000000847a847209 */ /* 0x000fe20007810000 */
[----:B------:R-:W-:Y:S01]  /*150c0*/  IMAD.WIDE.U32 R188, R188, -0x326172a9, RZ ;  /* 0xcd9e8d57bcbc7825 */ /* 0x000fe200078e00ff */
[----:B------:R-:W-:Y:S01]  /*150d0*/  FSETP.NEU.FTZ.AND P0, PT, R135, -INF , PT ;  /* 0xff8000008700780b */ /* 0x000fe20003f1d000 */
[----:B------:R4:W4:Y:S01]  /*150e0*/  LDL.S16 R193, [R1+0xc4] ;  /* 0x0000c40001c17983 */ /* 0x0009220000100600 */
[----:B------:R-:W-:Y:S01]  /*150f0*/  FMNMX.FTZ R132, R123, R132, !PT ;  /* 0x000000847b847209 */ /* 0x000fe20007810000 */
[----:B------:R-:W-:Y:S01]  /*15100*/  FMUL.FTZ R173, R135, UR4 ;  /* 0x0000000487ad7c20 */ /* 0x000fe20008410000 */
[----:B------:R-:W-:Y:S01]  /*15110*/  LOP3.LUT R226, R201, UR9, R220, 0x96, !PT ;  /* 0x00000009c9e27c12 */ /* 0x000fe2000f8e96dc */
[----:B------:R1:W4:Y:S01]  /*15120*/  LDL.S16 R192, [R1+0xc8] ;  /* 0x0000c80001c07983 */ /* 0x0003220000100600 */
[----:B------:R-:W-:Y:S02]  /*15130*/  FMNMX.FTZ R139, R126, R132, !PT ;  /* 0x000000847e8b7209 */ /* 0x000fe40007810000 */
[----:B------:R-:W-:Y:S02]  /*15140*/  FSEL R173, R173, RZ, P0 ;  /* 0x000000ffadad7208 */ /* 0x000fe40000000000 */
[----:B------:R-:W-:Y:S02]  /*15150*/  FMNMX.FTZ R139, R127, R139, !PT ;  /* 0x0000008b7f8b7209 */ /* 0x000fe40007810000 */
[----:B------:R-:W-:Y:S01]  /*15160*/  LOP3.LUT R132, R183, UR8, R224, 0x96, !PT ;  /* 0x00000008b7847c12 */ /* 0x000fe2000f8e96e0 */
[--C-:B------:R-:W-:Y:S01]  /*15170*/  FFMA.FTZ R4, R4, UR4, -R173.reuse ;  /* 0x0000000404047c23 */ /* 0x100fe200080108ad */
[--C-:B------:R-:W-:Y:S01]  /*15180*/  FFMA.FTZ R5, R5, UR4, -R173.reuse ;  /* 0x0000000405057c23 */ /* 0x100fe200080108ad */
[----:B------:R-:W1:Y:S01]  /*15190*/  SHFL.BFLY PT, R179, R139, 0x2, 0x1f ;  /* 0x0c401f008bb37f89 */ /* 0x000e6200000e0000 */
[--C-:B------:R-:W-:Y:S01]  /*151a0*/  FFMA.FTZ R16, R16, UR4, -R173.reuse ;  /* 0x0000000410107c23 */ /* 0x100fe200080108ad */
[----:B------:R3:W-:Y:S01]  /*151b0*/  MUFU.EX2 R194, R4 ;  /* 0x0000000400c27308 */ /* 0x0007e20000000800 */
[----:B------:R-:W-:Y:S04]  /*151c0*/  IMAD.WIDE.U32 R132, R132, -0x326172a9, RZ ;  /* 0xcd9e8d5784847825 */ /* 0x000fe800078e00ff */
[--C-:B------:R-:W-:Y:S01]  /*151d0*/  FFMA.FTZ R221, R36, UR4, -R173.reuse ;  /* 0x0000000424dd7c23 */ /* 0x100fe200080108ad */
[--C-:B------:R-:W-:Y:S01]  /*151e0*/  FFMA.FTZ R220, R37, UR4, -R173.reuse ;  /* 0x0000000425dc7c23 */ /* 0x100fe200080108ad */
[--C-:B------:R-:W-:Y:S01]  /*151f0*/  FFMA.FTZ R223, R49, UR4, -R173.reuse ;  /* 0x0000000431df7c23 */ /* 0x100fe200080108ad */
[----:B------:R-:W-:Y:S01]  /*15200*/  LOP3.LUT R172, R133, UR7, R172, 0x96, !PT ;  /* 0x0000000785ac7c12 */ /* 0x000fe2000f8e96ac */
[--C-:B------:R-:W-:Y:S01]  /*15210*/  FFMA.FTZ R222, R48, UR4, -R173.reuse ;  /* 0x0000000430de7c23 */ /* 0x100fe200080108ad */
[C---:B------:R-:W-:Y:S01]  /*15220*/  LOP3.LUT R198, R132.reuse, 0xffff, RZ, 0xc0, !PT ;  /* 0x0000ffff84c67812 */ /* 0x040fe200078ec0ff */
[----:B------:R3:W3:Y:S01]  /*15230*/  MUFU.EX2 R197, R5 ;  /* 0x0000000500c57308 */ /* 0x0006e20000000800 */
[----:B------:R-:W-:Y:S01]  /*15240*/  LOP3.LUT R134, R132, 0xff, RZ, 0xc0, !PT ;  /* 0x000000ff84867812 */ /* 0x000fe200078ec0ff */
[--C-:B------:R-:W-:Y:S01]  /*15250*/  FFMA.FTZ R17, R17, UR4, -R173.reuse ;  /* 0x0000000411117c23 */ /* 0x100fe200080108ad */
[----:B--2---:R-:W-:Y:S01]  /*15260*/  FMNMX.FTZ R133, R137, R177, !PT ;  /* 0x000000b189857209 */ /* 0x004fe20007810000 */
[--C-:B------:R-:W-:Y:S01]  /*15270*/  FFMA.FTZ R217, R32, UR4, -R173.reuse ;  /* 0x0000000420d97c23 */ /* 0x100fe200080108ad */
[--C-:B------:R-:W-:Y:S01]  /*15280*/  SHF.R.U32.HI R174, RZ, 0x18, R132.reuse ;  /* 0x00000018ffae7819 */ /* 0x100fe20000011684 */
[--C-:B------:R-:W-:Y:S01]  /*15290*/  FFMA.FTZ R216, R33, UR4, -R173.reuse ;  /* 0x0000000421d87c23 */ /* 0x100fe200080108ad */
[----:B------:R-:W-:Y:S01]  /*152a0*/  SHF.R.U32.HI R191, RZ, 0x10, R132 ;  /* 0x00000010ffbf7819 */ /* 0x000fe20000011684 */
[--C-:B------:R-:W-:Y:S01]  /*152b0*/  FFMA.FTZ R203, R128, UR4, -R173.reuse ;  /* 0x0000000480cb7c23 */ /* 0x100fe200080108ad */
[----:B------:R-:W-:Y:S01]  /*152c0*/  ISETP.LE.U32.AND P3, PT, R134, UR15, PT ;  /* 0x0000000f86007c0c */ /* 0x000fe2000bf63070 */
[--C-:B------:R-:W-:Y:S01]  /*152d0*/  FFMA.FTZ R204, R117, UR4, -R173.reuse ;  /* 0x0000000475cc7c23 */ /* 0x100fe200080108ad */
[----:B------:R-:W-:Y:S01]  /*152e0*/  LOP3.LUT R137, R172, 0xff, RZ, 0xc0, !PT ;  /* 0x000000ffac897812 */ /* 0x000fe200078ec0ff */
[----:B------:R-:W-:Y:S01]  /*152f0*/  FFMA.FTZ R20, R20, UR4, -R173 ;  /* 0x0000000414147c23 */ /* 0x000fe200080108ad */
[----:B-1----:R-:W-:Y:S01]  /*15300*/  FMNMX.FTZ R132, R139, R179, !PT ;  /* 0x000000b38b847209 */ /* 0x002fe20007810000 */
[----:B---3--:R-:W-:Y:S01]  /*15310*/  IMAD.MOV.U32 R180, RZ, RZ, R181 ;  /* 0x000000ffffb47224 */ /* 0x008fe200078e00b5 */
[----:B------:R-:W-:Y:S01]  /*15320*/  FMNMX.FTZ R134, R138, R176, !PT ;  /* 0x000000b08a867209 */ /* 0x000fe20007810000 */
[----:B------:R-:W1:Y:S01]  /*15330*/  SHFL.BFLY PT, R139, R133, 0x1, 0x1f ;  /* 0x0c201f00858b7f89 */ /* 0x000e6200000e0000 */
[----:B------:R-:W-:Y:S01]  /*15340*/  ISETP.LE.U32.AND P6, PT, R137, UR15, PT ;  /* 0x0000000f89007c0c */ /* 0x000fe2000bfc3070 */
[----:B------:R-:W-:Y:S01]  /*15350*/  IMAD.MOV.U32 R181, RZ, RZ, R184 ;  /* 0x000000ffffb57224 */ /* 0x000fe200078e00b8 */
[----:B------:R-:W-:Y:S01]  /*15360*/  SHF.R.U32.HI R137, RZ, 0x18, R172 ;  /* 0x00000018ff897819 */ /* 0x000fe200000116ac */
[----:B------:R-:W-:Y:S01]  /*15370*/  MUFU.EX2 R203, R203 ;  /* 0x000000cb00cb7308 */ /* 0x000fe20000000800 */
[----:B------:R-:W-:Y:S01]  /*15380*/  LOP3.LUT R4, R172, 0xffff, RZ, 0xc0, !PT ;  /* 0x0000ffffac047812 */ /* 0x000fe200078ec0ff */
[----:B------:R-:W-:Y:S01]  /*15390*/  IMAD.WIDE.U32 R176, R178, -0x2daee0ad, RZ ;  /* 0xd2511f53b2b07825 */ /* 0x000fe200078e00ff */
[----:B------:R-:W-:Y:S01]  /*153a0*/  ISETP.LE.U32.AND P4, PT, R137, UR15, PT ;  /* 0x0000000f89007c0c */ /* 0x000fe2000bf83070 */
[----:B------:R-:W2:Y:S01]  /*153b0*/  SHFL.BFLY PT, R138, R134, 0x1, 0x1f ;  /* 0x0c201f00868a7f89 */ /* 0x000ea200000e0000 */
[----:B------:R-:W-:Y:S01]  /*153c0*/  SHF.R.U32.HI R4, RZ, 0x8, R4 ;  /* 0x00000008ff047819 */ /* 0x000fe20000011604 */
[C---:B------:R-:W-:Y:S01]  /*153d0*/  IMAD R178, R230.reuse, 0x48, RZ ;  /* 0x00000048e6b27824 */ /* 0x040fe200078e02ff */
[----:B------:R-:W-:Y:S01]  /*153e0*/  LOP3.LUT R179, R177, UR6, R182, 0x96, !PT ;  /* 0x00000006b1b37c12 */ /* 0x000fe2000f8e96b6 */
[----:B------:R-:W-:Y:S01]  /*153f0*/  IMAD R137, R230, 0x38, R175 ;  /* 0x00000038e6897824 */ /* 0x000fe200078e02af */
[----:B------:R-:W-:Y:S01]  /*15400*/  LOP3.LUT R5, R4, 0xffff, RZ, 0xc0, !PT ;  /* 0x0000ffff04057812 */ /* 0x000fe200078ec0ff */
[--C-:B------:R-:W-:Y:S01]  /*15410*/  FFMA.FTZ R21, R21, UR4, -R173.reuse ;  /* 0x0000000415157c23 */ /* 0x100fe200080108ad */
[CC--:B------:R-:W-:Y:S01]  /*15420*/  LEA R184, P0, R178.reuse, R180.reuse, 0x1 ;  /* 0x000000b4b2b87211 */ /* 0x0c0fe200078008ff */
[----:B------:R-:W-:Y:S01]  /*15430*/  VIADD R4, R137, 0x1 ;  /* 0x0000000189047836 */ /* 0x000fe20000000000 */
[-C--:B------:R-:W-:Y:S01]  /*15440*/  LEA R182, P5, R175, R180.reuse, 0x1 ;  /* 0x000000b4afb67211 */ /* 0x080fe200078a08ff */
[--C-:B------:R-:W-:Y:S01]  /*15450*/  FFMA.FTZ R247, R85, UR4, -R173.reuse ;  /* 0x0000000455f77c23 */ /* 0x100fe200080108ad */
[-C--:B------:R-:W-:Y:S01]  /*15460*/  LEA.HI.X.SX32 R185, R178, R181.reuse, 0x1, P0 ;  /* 0x000000b5b2b97211 */ /* 0x080fe200000f0eff */
[----:B------:R3:W-:Y:S01]  /*15470*/  STL [R1+0x460], R184 ;  /* 0x000460b801007387 */ /* 0x0007e20000100800 */
[C---:B------:R-:W-:Y:S01]  /*15480*/  LEA R186, P0, R4.reuse, R180, 0x1 ;  /* 0x000000b404ba7211 */ /* 0x040fe200078008ff */
[--C-:B------:R-:W-:Y:S01]  /*15490*/  FFMA.FTZ R225, R53, UR4, -R173.reuse ;  /* 0x0000000435e17c23 */ /* 0x100fe200080108ad */
[-C--:B------:R-:W-:Y:S01]  /*154a0*/  LEA.HI.X.SX32 R183, R175, R181.reuse, 0x1, P5 ;  /* 0x000000b5afb77211 */ /* 0x080fe200028f0eff */
[----:B------:R3:W-:Y:S01]  /*154b0*/  STL [R1+0x45c], R185 ;  /* 0x00045cb901007387 */ /* 0x0007e20000100800 */
[----:B------:R-:W-:Y:S01]  /*154c0*/  LEA.HI.X.SX32 R187, R4, R181, 0x1, P0 ;  /* 0x000000b504bb7211 */ /* 0x000fe200000f0eff */
[----:B------:R-:W-:Y:S01]  /*154d0*/  MUFU.EX2 R53, R16 ;  /* 0x0000001000357308 */ /* 0x000fe20000000800 */
[----:B-1----:R-:W-:Y:S01]  /*154e0*/  FMNMX.FTZ R133, R133, R139, !PT ;  /* 0x0000008b85857209 */ /* 0x002fe20007810000 */
[----:B------:R1:W-:Y:S01]  /*154f0*/  STL [R1+0x468], R186 ;  /* 0x000468ba01007387 */ /* 0x0003e20000100800 */
[----:B------:R-:W-:Y:S01]  /*15500*/  ISETP.LE.U32.AND P5, PT, R5, UR15, PT ;  /* 0x0000000f05007c0c */ /* 0x000fe2000bfa3070 */
[--C-:B------:R-:W-:Y:S01]  /*15510*/  FFMA.FTZ R228, R65, UR4, -R173.reuse ;  /* 0x0000000441e47c23 */ /* 0x100fe200080108ad */
[----:B------:R-:W-:Y:S01]  /*15520*/  F2FP.BF16.F32.PACK_AB R139, R197, R194 ;  /* 0x000000c2c58b723e */ /* 0x000fe200000010ff */
[----:B------:R1:W-:Y:S01]  /*15530*/  STL [R1+0x464], R187 ;  /* 0x000464bb01007387 */ /* 0x0003e20000100800 */
[----:B--2---:R-:W-:Y:S01]  /*15540*/  FMNMX.FTZ R134, R134, R138, !PT ;  /* 0x0000008a86867209 */ /* 0x004fe20007810000 */
[----:B------:R-:W-:Y:S01]  /*15550*/  FMUL.FTZ R175, R133, UR4 ;  /* 0x0000000485af7c20 */ /* 0x000fe20008410000 */
[----:B------:R-:W-:Y:S01]  /*15560*/  PRMT R138, R139, 0x7632, R138 ;  /* 0x000076328b8a7816 */ /* 0x000fe2000000008a */
[----:B------:R-:W-:Y:S01]  /*15570*/  STL [R1+0x32c], R133 ;  /* 0x00032c8501007387 */ /* 0x000fe20000100800 */
[----:B------:R-:W-:Y:S01]  /*15580*/  SHF.R.U32.HI R4, RZ, 0x10, R172 ;  /* 0x00000010ff047819 */ /* 0x000fe200000116ac */
[----:B------:R-:W-:Y:S01]  /*15590*/  FADD.FTZ R0, -R133, R0 ;  /* 0x0000000085007221 */ /* 0x000fe20000010100 */
[----:B------:R-:W-:Y:S01]  /*155a0*/  PRMT R172, R139, 0x5410, R138 ;  /* 0x000054108bac7816 */ /* 0x000fe2000000008a */
[--C-:B------:R-:W-:Y:S01]  /*155b0*/  FFMA.FTZ R252, R96, UR4, -R173.reuse ;  /* 0x0000000460fc7c23 */ /* 0x100fe200080108ad */
[----:B------:R-:W-:Y:S01]  /*155c0*/  ISETP.LE.U32.AND P2, PT, R174, UR15, PT ;  /* 0x0000000fae007c0c */ /* 0x000fe2000bf43070 */
[----:B------:R-:W-:Y:S01]  /*155d0*/  FMUL.FTZ R0, R0, UR4 ;  /* 0x0000000400007c20 */ /* 0x000fe20008410000 */
[----:B------:R-:W-:Y:S01]  /*155e0*/  FSETP.NEU.FTZ.AND P0, PT, R134, -INF , PT ;  /* 0xff8000008600780b */ /* 0x000fe20003f1d000 */
[----:B------:R-:W2:Y:S01]  /*155f0*/  SHFL.BFLY PT, R174, R132, 0x1, 0x1f ;  /* 0x0c201f0084ae7f89 */ /* 0x000ea200000e0000 */
[----:B------:R-:W-:Y:S01]  /*15600*/  LOP3.LUT R178, R189, UR7, R200, 0x96, !PT ;  /* 0x00000007bdb27c12 */ /* 0x000fe2000f8e96c8 */
[--C-:B---3--:R-:W-:Y:S01]  /*15610*/  FFMA.FTZ R184, R112, UR4, -R173.reuse ;  /* 0x0000000470b87c23 */ /* 0x108fe200080108ad */
[----:B------:R-:W-:Y:S01]  /*15620*/  @P3 LOP3.LUT R213, R213, 0x80000000, RZ, 0xfc, !PT ;  /* 0x80000000d5d53812 */ /* 0x000fe200078efcff */
[----:B------:R-:W3:Y:S01]  /*15630*/  MUFU.EX2 R0, R0 ;  /* 0x0000000000007308 */ /* 0x000ee20000000800 */
[----:B------:R-:W-:Y:S01]  /*15640*/  LOP3.LUT R191, R191, 0xff, RZ, 0xc0, !PT ;  /* 0x000000ffbfbf7812 */ /* 0x000fe200078ec0ff */
[--C-:B------:R-:W-:Y:S01]  /*15650*/  FFMA.FTZ R185, R113, UR4, -R173.reuse ;  /* 0x0000000471b97c23 */ /* 0x100fe200080108ad */
[----:B------:R-:W-:Y:S01]  /*15660*/  LOP3.LUT R213, R213, 0xdfffffff, RZ, 0xc0, !PT ;  /* 0xdfffffffd5d57812 */ /* 0x000fe200078ec0ff */
[--C-:B------:R-:W-:Y:S01]  /*15670*/  FFMA.FTZ R233, R69, UR4, -R173.reuse ;  /* 0x0000000445e97c23 */ /* 0x100fe200080108ad */
[----:B------:R-:W-:Y:S01]  /*15680*/  LOP3.LUT R199, R176, 0xffff, RZ, 0xc0, !PT ;  /* 0x0000ffffb0c77812 */ /* 0x000fe200078ec0ff */
[--C-:B-1----:R-:W-:Y:S01]  /*15690*/  FFMA.FTZ R186, R100, UR4, -R173.reuse ;  /* 0x0000000464ba7c23 */ /* 0x102fe200080108ad */
[----:B------:R-:W-:Y:S03]  /*156a0*/  @P2 LOP3.LUT R213, R213, 0x20000000, RZ, 0xfc, !PT ;  /* 0x20000000d5d52812 */ /* 0x000fe600078efcff */
[----:B------:R1:W1:Y:S01]  /*156b0*/  MUFU.EX2 R177, R17 ;  /* 0x0000001100b17308 */ /* 0x0002620000000800 */
[----:B------:R-:W-:Y:S01]  /*156c0*/  ISETP.LE.U32.AND P2, PT, R191, UR15, PT ;  /* 0x0000000fbf007c0c */ /* 0x000fe2000bf43070 */
[--C-:B------:R-:W-:Y:S01]  /*156d0*/  FFMA.FTZ R187, R101, UR4, -R173.reuse ;  /* 0x0000000465bb7c23 */ /* 0x100fe200080108ad */
[----:B------:R-:W-:Y:S01]  /*156e0*/  LOP3.LUT R213, R213, 0xbfffffff, RZ, 0xc0, !PT ;  /* 0xbfffffffd5d57812 */ /* 0x000fe200078ec0ff */
[--C-:B------:R-:W-:Y:S01]  /*156f0*/  FFMA.FTZ R208, R116, UR4, -R173.reuse ;  /* 0x0000000474d07c23 */ /* 0x100fe200080108ad */
[--C-:B------:R-:W-:Y:S01]  /*15700*/  SHF.R.U32.HI R195, RZ, 0x10, R176.reuse ;  /* 0x00000010ffc37819 */ /* 0x100fe200000116b0 */
[--C-:B------:R-:W-:Y:S01]  /*15710*/  FFMA.FTZ R231, R68, UR4, -R173.reuse ;  /* 0x0000000444e77c23 */ /* 0x100fe200080108ad */
[----:B------:R-:W-:Y:S01]  /*15720*/  SHF.R.U32.HI R214, RZ, 0x18, R176 ;  /* 0x00000018ffd67819 */ /* 0x000fe200000116b0 */
[----:B------:R-:W-:Y:S01]  /*15730*/  FFMA.FTZ R224, R52, UR4, -R173 ;  /* 0x0000000434e07c23 */ /* 0x000fe200080108ad */
[----:B------:R-:W-:Y:S01]  /*15740*/  LOP3.LUT R190, R178, 0xff, RZ, 0xc0, !PT ;  /* 0x000000ffb2be7812 */ /* 0x000fe200078ec0ff */
[C---:B---3--:R-:W-:Y:S01]  /*15750*/  FMUL.FTZ R16, R0.reuse, R148 ;  /* 0x0000009400107220 */ /* 0x048fe20000410000 */
[----:B------:R-:W-:Y:S01]  /*15760*/  LOP3.LUT R48, R179, 0xff, RZ, 0xc0, !PT ;  /* 0x000000ffb3307812 */ /* 0x000fe200078ec0ff */
[----:B------:R-:W-:Y:S01]  /*15770*/  FMUL.FTZ R36, R0, R140 ;  /* 0x0000008c00247220 */ /* 0x000fe20000410000 */
[----:B--2---:R-:W-:Y:S01]  /*15780*/  FMNMX.FTZ R132, R132, R174, !PT ;  /* 0x000000ae84847209 */ /* 0x004fe20007810000 */
[----:B------:R-:W-:Y:S01]  /*15790*/  FMUL.FTZ R174, R134, UR4 ;  /* 0x0000000486ae7c20 */ /* 0x000fe20008410000 */
[----:B------:R-:W-:Y:S01]  /*157a0*/  @P2 LOP3.LUT R213, R213, 0x40000000, RZ, 0xfc, !PT ;  /* 0x40000000d5d52812 */ /* 0x000fe200078efcff */
[----:B------:R-:W-:Y:S01]  /*157b0*/  FMUL.FTZ R32, R0, R144 ;  /* 0x0000009000207220 */ /* 0x000fe20000410000 */
[----:B------:R-:W-:Y:S01]  /*157c0*/  ISETP.LE.U32.AND P3, PT, R190, UR15, PT ;  /* 0x0000000fbe007c0c */ /* 0x000fe2000bf63070 */
[----:B-1----:R-:W-:Y:S01]  /*157d0*/  FMUL.FTZ R17, R0, R149 ;  /* 0x0000009500117220 */ /* 0x002fe20000410000 */
[----:B------:R-:W-:Y:S01]  /*157e0*/  FSEL R174, R174, RZ, P0 ;  /* 0x000000ffaeae7208 */ /* 0x000fe20000000000 */
[C---:B------:R-:W-:Y:S01]  /*157f0*/  FMUL.FTZ R33, R0.reuse, R145 ;  /* 0x0000009100217220 */ /* 0x040fe20000410000 */
[----:B------:R-:W-:Y:S01]  /*15800*/  FSETP.NEU.FTZ.AND P0, PT, R133, -INF , PT ;  /* 0xff8000008500780b */ /* 0x000fe20003f1d000 */
[----:B------:R-:W-:Y:S01]  /*15810*/  FMUL.FTZ R37, R0, R141 ;  /* 0x0000008d00257220 */ /* 0x000fe20000410000 */
[----:B------:R-:W-:Y:S01]  /*15820*/  LOP3.LUT R213, R213, 0xefffffff, RZ, 0xc0, !PT ;  /* 0xefffffffd5d57812 */ /* 0x000fe200078ec0ff */
[--C-:B------:R-:W-:Y:S01]  /*15830*/  FFMA.FTZ R6, R6, UR4, -R174.reuse ;  /* 0x0000000406067c23 */ /* 0x100fe200080108ae */
[----:B------:R-:W-:Y:S01]  /*15840*/  FSEL R175, R175, RZ, P0 ;  /* 0x000000ffafaf7208 */ /* 0x000fe20000000000 */
[C---:B------:R-:W-:Y:S01]  /*15850*/  FMUL.FTZ R137, R132.reuse, UR4 ;  /* 0x0000000484897c20 */ /* 0x040fe20008410000 */
[----:B------:R-:W-:Y:S01]  /*15860*/  FSETP.NEU.FTZ.AND P0, PT, R132, -INF , PT ;  /* 0xff8000008400780b */ /* 0x000fe20003f1d000 */
[----:B------:R-:W-:Y:S01]  /*15870*/  MUFU.EX2 R196, R6 ;  /* 0x0000000600c47308 */ /* 0x000fe20000000800 */
[----:B------:R-:W-:Y:S01]  /*15880*/  F2FP.BF16.F32.PACK_AB R112, R177, R53 ;  /* 0x00000035b170723e */ /* 0x000fe200000010ff */
[--C-:B------:R-:W-:Y:S01]  /*15890*/  FFMA.FTZ R8, R8, UR4, -R175.reuse ;  /* 0x0000000408087c23 */ /* 0x100fe200080108af */
[----:B------:R-:W-:Y:S01]  /*158a0*/  FSEL R137, R137, RZ, P0 ;  /* 0x000000ff89897208 */ /* 0x000fe20000000000 */
[----:B------:R-:W-:Y:S01]  /*158b0*/  FFMA.FTZ R9, R9, UR4, -R175 ;  /* 0x0000000409097c23 */ /* 0x000fe200080108af */
[----:B------:R-:W-:Y:S01]  /*158c0*/  PRMT R101, R112, 0x7632, R101 ;  /* 0x0000763270657816 */ /* 0x000fe20000000065 */
[--C-:B------:R-:W-:Y:S01]  /*158d0*/  FFMA.FTZ R7, R7, UR4, -R174.reuse ;  /* 0x0000000407077c23 */ /* 0x100fe200080108ae */
[--C-:B------:R-:W-:Y:S03]  /*158e0*/  FFMA.FTZ R19, R19, UR4, -R174.reuse ;  /* 0x0000000413137c23 */ /* 0x100fe600080108ae */
[----:B------:R1:W-:Y:S01]  /*158f0*/  MUFU.EX2 R250, R9 ;  /* 0x0000000900fa7308 */ /* 0x0003e20000000800 */
[--C-:B------:R-:W-:Y:S01]  /*15900*/  FFMA.FTZ R10, R10, UR4, -R137.reuse ;  /* 0x000000040a0a7c23 */ /* 0x100fe20008010889 */
[--C-:B------:R-:W-:Y:S01]  /*15910*/  FFMA.FTZ R18, R18, UR4, -R174.reuse ;  /* 0x0000000412127c23 */ /* 0x100fe200080108ae */
[----:B------:R-:W-:Y:S01]  /*15920*/  FFMA.FTZ R11, R11, UR4, -R137 ;  /* 0x000000040b0b7c23 */ /* 0x000fe20008010889 */
[--C-:B------:R-:W-:Y:S01]  /*15930*/  FFMA.FTZ R227, R64, UR4, -R173.reuse ;  /* 0x0000000440e37c23 */ /* 0x100fe200080108ad */
[--C-:B------:R-:W-:Y:S01]  /*15940*/  FFMA.FTZ R238, R80, UR4, -R173.reuse ;  /* 0x0000000450ee7c23 */ /* 0x100fe200080108ad */
[--C-:B------:R-:W-:Y:S01]  /*15950*/  FFMA.FTZ R239, R81, UR4, -R173.reuse ;  /* 0x0000000451ef7c23 */ /* 0x100fe200080108ad */
[----:B------:R-:W-:Y:S03]  /*15960*/  FFMA.FTZ R245, R84, UR4, -R173 ;  /* 0x0000000454f57c23 */ /* 0x000fe600080108ad */
        /* <DEDUP_REMOVED lines=9> */
[----:B-1----:R-:W-:Y:S01]  /*15a00*/  FMUL.FTZ R9, R0, R153 ;  /* 0x0000009900097220 */ /* 0x002fe20000410000 */
[----:B------:R-:W-:Y:S01]  /*15a10*/  FFMA.FTZ R153, R50, UR4, -R174 ;  /* 0x0000000432997c23 */ /* 0x000fe200080108ae */
[--C-:B------:R-:W-:Y:S01]  /*15a20*/  FFMA.FTZ R12, R12, UR4, -R175.reuse ;  /* 0x000000040c0c7c23 */ /* 0x100fe200080108af */
[--C-:B------:R-:W-:Y:S01]  /*15a30*/  FFMA.FTZ R13, R13, UR4, -R175.reuse ;  /* 0x000000040d0d7c23 */ /* 0x100fe200080108af */
[----:B------:R-:W-:Y:S02]  /*15a40*/  IMAD.MOV.U32 R148, RZ, RZ, R240 ;  /* 0x000000ffff947224 */ /* 0x000fe400078e00f0 */
[----:B------:R-:W-:Y:S01]  /*15a50*/  FFMA.FTZ R234, R89, UR4, -R175 ;  /* 0x0000000459ea7c23 */ /* 0x000fe200080108af */
[----:B------:R-:W-:Y:S02]  /*15a60*/  IMAD.MOV.U32 R149, RZ, RZ, R241 ;  /* 0x000000ffff957224 */ /* 0x000fe400078e00f1 */
[----:B------:R1:W2:Y:S01]  /*15a70*/  MUFU.EX2 R65, R18 ;  /* 0x0000001200417308 */ /* 0x0002a20000000800 */
[----:B------:R-:W-:Y:S01]  /*15a80*/  FFMA.FTZ R212, R108, UR4, -R175 ;  /* 0x000000046cd47c23 */ /* 0x000fe200080108af */
[--C-:B------:R-:W-:Y:S01]  /*15a90*/  FFMA.FTZ R14, R14, UR4, -R137.reuse ;  /* 0x000000040e0e7c23 */ /* 0x100fe20008010889 */
[--C-:B------:R-:W-:Y:S01]  /*15aa0*/  FFMA.FTZ R108, R75, UR4, -R137.reuse ;  /* 0x000000044b6c7c23 */ /* 0x100fe20008010889 */
[--C-:B------:R-:W-:Y:S01]  /*15ab0*/  FFMA.FTZ R141, R126, UR4, -R137.reuse ;  /* 0x000000047e8d7c23 */ /* 0x100fe20008010889 */
[--C-:B------:R-:W-:Y:S01]  /*15ac0*/  FFMA.FTZ R99, R62, UR4, -R137.reuse ;  /* 0x000000043e637c23 */ /* 0x100fe20008010889 */
[----:B------:R-:W-:Y:S01]  /*15ad0*/  FFMA.FTZ R103, R63, UR4, -R137 ;  /* 0x000000043f677c23 */ /* 0x000fe20008010889 */
[--C-:B------:R-:W-:Y:S03]  /*15ae0*/  FFMA.FTZ R29, R29, UR4, -R175.reuse ;  /* 0x000000041d1d7c23 */ /* 0x100fe600080108af */
[----:B------:R-:W3:Y:S01]  /*15af0*/  MUFU.EX2 R242, R11 ;  /* 0x0000000b00f27308 */ /* 0x000ee20000000800 */
[--C-:B------:R-:W-:Y:S01]  /*15b00*/  FFMA.FTZ R102, R56, UR4, -R175.reuse ;  /* 0x0000000438667c23 */ /* 0x100fe200080108af */
[--C-:B------:R-:W-:Y:S01]  /*15b10*/  FFMA.FTZ R240, R92, UR4, -R175.reuse ;  /* 0x000000045cf07c23 */ /* 0x100fe200080108af */
[--C-:B------:R-:W-:Y:S01]  /*15b20*/  FFMA.FTZ R241, R93, UR4, -R175.reuse ;  /* 0x000000045df17c23 */ /* 0x100fe200080108af */
[--C-:B------:R-:W-:Y:S01]  /*15b30*/  FFMA.FTZ R246, R104, UR4, -R175.reuse ;  /* 0x0000000468f67c23 */ /* 0x100fe200080108af */
[----:B------:R-:W-:Y:S01]  /*15b40*/  FFMA.FTZ R248, R105, UR4, -R175 ;  /* 0x0000000469f87c23 */ /* 0x000fe200080108af */
[--C-:B------:R-:W-:Y:S01]  /*15b50*/  FFMA.FTZ R15, R15, UR4, -R137.reuse ;  /* 0x000000040f0f7c23 */ /* 0x100fe20008010889 */
[--C-:B------:R-:W-:Y:S03]  /*15b60*/  FFMA.FTZ R26, R26, UR4, -R137.reuse ;  /* 0x000000041a1a7c23 */ /* 0x100fe60008010889 */
[----:B------:R-:W-:Y:S01]  /*15b70*/  MUFU.EX2 R235, R13 ;  /* 0x0000000d00eb7308 */ /* 0x000fe20000000800 */
[----:B-1----:R-:W-:Y:S01]  /*15b80*/  SHF.R.U32.HI R18, RZ, 0x8, R198 ;  /* 0x00000008ff127819 */ /* 0x002fe200000116c6 */
[----:B------:R-:W-:Y:S01]  /*15b90*/  FFMA.FTZ R198, R71, UR4, -R174 ;  /* 0x0000000447c67c23 */ /* 0x000fe200080108ae */
[----:B--2---:R-:W-:Y:S01]  /*15ba0*/  F2FP.BF16.F32.PACK_AB R113, R140, R65 ;  /* 0x000000418c71723e */ /* 0x004fe200000010ff */
[--C-:B------:R-:W-:Y:S01]  /*15bb0*/  FFMA.FTZ R31, R31, UR4, -R137.reuse ;  /* 0x000000041f1f7c23 */ /* 0x100fe20008010889 */
[--C-:B------:R-:W-:Y:S01]  /*15bc0*/  FFMA.FTZ R42, R42, UR4, -R137.reuse ;  /* 0x000000042a2a7c23 */ /* 0x100fe20008010889 */
[--C-:B------:R-:W-:Y:S01]  /*15bd0*/  FFMA.FTZ R43, R43, UR4, -R137.reuse ;  /* 0x000000042b2b7c23 */ /* 0x100fe20008010889 */
[----:B------:R-:W-:Y:S03]  /*15be0*/  PRMT R116, R113, 0x7632, R116 ;  /* 0x0000763271747816 */ /* 0x000fe60000000074 */
[----:B------:R-:W1:Y:S01]  /*15bf0*/  MUFU.EX2 R71, R12 ;  /* 0x0000000c00477308 */ /* 0x000e620000000800 */
[----:B---3--:R-:W-:Y:S01]  /*15c00*/  F2FP.BF16.F32.PACK_AB R96, R242, R19 ;  /* 0x00000013f260723e */ /* 0x008fe200000010ff */
[--C-:B------:R-:W-:Y:S01]  /*15c10*/  FFMA.FTZ R86, R58, UR4, -R137.reuse ;  /* 0x000000043a567c23 */ /* 0x100fe20008010889 */
[--C-:B------:R-:W-:Y:S01]  /*15c20*/  FFMA.FTZ R87, R59, UR4, -R137.reuse ;  /* 0x000000043b577c23 */ /* 0x100fe20008010889 */
[----:B------:R-:W-:Y:S06]  /*15c30*/  FFMA.FTZ R104, R74, UR4, -R137 ;  /* 0x000000044a687c23 */ /* 0x000fec0008010889 */
[----:B------:R-:W-:Y:S10]  /*15c40*/  MUFU.EX2 R50, R21 ;  /* 0x0000001500327308 */ /* 0x000ff40000000800 */
[----:B------:R-:W-:Y:S01]  /*15c50*/  MUFU.EX2 R126, R87 ;  /* 0x00000057007e7308 */ /* 0x000fe20000000800 */
[----:B-1----:R-:W-:Y:S04]  /*15c60*/  F2FP.BF16.F32.PACK_AB R85, R235, R71 ;  /* 0x00000047eb55723e */ /* 0x002fe800000010ff */
[C---:B------:R-:W-:Y:S05]  /*15c70*/  PRMT R84, R85.reuse, 0x7632, R84 ;  /* 0x0000763255547816 */ /* 0x040fea0000000054 */
[----:B------:R-:W-:Y:S01]  /*15c80*/  MUFU.EX2 R62, R144 ;  /* 0x00000090003e7308 */ /* 0x000fe20000000800 */
[----:B------:R-:W-:Y:S09]  /*15c90*/  PRMT R98, R85, 0x5410, R84 ;  /* 0x0000541055627816 */ /* 0x000ff20000000054 */
[----:B------:R-:W-:Y:S01]  /*15ca0*/  MUFU.EX2 R105, R224 ;  /* 0x000000e000697308 */ /* 0x000fe20000000800 */
[----:B----4-:R-:W-:Y:S02]  /*15cb0*/  @!P6 HFMA2.BF16_V2 R193, -RZ.H0_H0, RZ.H0_H0, -R139.H0_H0 ;  /* 0x200000ffffc1e231 */ /* 0x010fe4000034098b */
[----:B------:R-:W-:Y:S03]  /*15cc0*/  @!P5 HFMA2.BF16_V2 R192, -RZ.H0_H0, RZ.H0_H0, -R138.H0_H0 ;  /* 0x200000ffffc0d231 */ /* 0x000fe6000034098a */
[----:B------:R-:W-:Y:S01]  /*15cd0*/  PRMT R133, R193, 0x7610, R133 ;  /* 0x00007610c1857816 */ /* 0x000fe20000000085 */
[----:B------:R1:W-:Y:S03]  /*15ce0*/  @!P6 STL.S16 [R1+0xc4], R193 ;  /* 0x0000c4c10100e387 */ /* 0x0003e60000100600 */
[----:B------:R-:W-:Y:S01]  /*15cf0*/  @!P6 PRMT R139, R133, 0x5410, RZ ;  /* 0x00005410858be816 */ /* 0x000fe200000000ff */
[----:B------:R2:W-:Y:S01]  /*15d00*/  STL [R1+0x46c], R172 ;  /* 0x00046cac01007387 */ /* 0x0005e20000100800 */
[----:B------:R-:W-:Y:S03]  /*15d10*/  PRMT R6, R192, 0x7610, R6 ;  /* 0x00007610c0067816 */ /* 0x000fe60000000006 */
[----:B------:R3:W-:Y:S01]  /*15d20*/  @!P5 STL.S16 [R1+0xc8], R192 ;  /* 0x0000c8c00100d387 */ /* 0x0007e20000100600 */
[----:B------:R-:W-:Y:S02]  /*15d30*/  @!P5 PRMT R138, R6, 0x5410, RZ ;  /* 0x00005410068ad816 */ /* 0x000fe400000000ff */
[----:B------:R-:W-:Y:S01]  /*15d40*/  LOP3.LUT R6, R178, 0xffff, RZ, 0xc0, !PT ;  /* 0x0000ffffb2067812 */ /* 0x000fe200078ec0ff */
[----:B------:R4:W4:Y:S03]  /*15d50*/  LDL.S16 R211, [R1+0x138] ;  /* 0x0001380001d37983 */ /* 0x0009260000100600 */
[----:B------:R-:W-:Y:S01]  /*15d60*/  SHF.R.U32.HI R10, RZ, 0x8, R6 ;  /* 0x00000008ff0a7819 */ /* 0x000fe20000011606 */
[----:B------:R4:W4:Y:S01]  /*15d70*/  LDL.S16 R210, [R1+0x134] ;  /* 0x0001340001d27983 */ /* 0x0009220000100600 */
[----:B------:R-:W-:Y:S03]  /*15d80*/  LOP3.LUT R6, R18, 0xffff, RZ, 0xc0, !PT ;  /* 0x0000ffff12067812 */ /* 0x000fe600078ec0ff */
[----:B------:R4:W4:Y:S01]  /*15d90*/  LDL.S16 R209, [R1+0x120] ;  /* 0x0001200001d17983 */ /* 0x0009220000100600 */
[----:B------:R-:W-:Y:S03]  /*15da0*/  ISETP.LE.U32.AND P2, PT, R6, UR15, PT ;  /* 0x0000000f06007c0c */ /* 0x000fe6000bf43070 */
[----:B------:R4:W4:Y:S01]  /*15db0*/  LDL.S16 R207, [R1+0x11c] ;  /* 0x00011c0001cf7983 */ /* 0x0009220000100600 */
[----:B-1----:R-:W-:Y:S02]  /*15dc0*/  LOP3.LUT R193, R4, 0xff, RZ, 0xc0, !PT ;  /* 0x000000ff04c17812 */ /* 0x002fe400078ec0ff */
[----:B------:R1:W1:Y:S01]  /*15dd0*/  MUFU.EX2 R4, R8 ;  /* 0x0000000800047308 */ /* 0x0002620000000800 */
[----:B------:R4:W4:Y:S01]  /*15de0*/  LDL.S16 R206, [R1+0x118] ;  /* 0x0001180001ce7983 */ /* 0x0009220000100600 */
[----:B--2---:R-:W-:Y:S01]  /*15df0*/  FFMA.FTZ R172, R97, UR4, -R173 ;  /* 0x0000000461ac7c23 */ /* 0x004fe200080108ad */
[----:B------:R-:W-:Y:S01]  /*15e00*/  PRMT R97, R96, 0x7632, R97 ;  /* 0x0000763260617816 */ /* 0x000fe20000000061 */
[----:B------:R-:W-:Y:S01]  /*15e10*/  FFMA.FTZ R173, R129, UR4, -R173 ;  /* 0x0000000481ad7c23 */ /* 0x000fe200080108ad */
[----:B------:R-:W-:Y:S01]  /*15e20*/  PRMT R129, R112, 0x5410, R101 ;  /* 0x0000541070817816 */ /* 0x000fe20000000065 */
[----:B------:R2:W2:Y:S01]  /*15e30*/  LDL.S16 R205, [R1+0x130] ;  /* 0x0001300001cd7983 */ /* 0x0004a20000100600 */
[----:B---3--:R-:W-:Y:S03]  /*15e40*/  LOP3.LUT R192, R176, 0xff, RZ, 0xc0, !PT ;  /* 0x000000ffb0c07812 */ /* 0x008fe600078ec0ff */
[----:B------:R3:W3:Y:S01]  /*15e50*/  MUFU.EX2 R176, R7 ;  /* 0x0000000700b07308 */ /* 0x0006e20000000800 */
[----:B------:R2:W2:Y:S01]  /*15e60*/  LDL.S16 R202, [R1+0x12c] ;  /* 0x00012c0001ca7983 */ /* 0x0004a20000100600 */
[----:B------:R-:W-:Y:S01]  /*15e70*/  ISETP.LE.U32.AND P1, PT, R192, UR15, PT ;  /* 0x0000000fc0007c0c */ /* 0x000fe2000bf23070 */
[----:B------:R-:W-:Y:S02]  /*15e80*/  FFMA.FTZ R192, R66, UR4, -R174 ;  /* 0x0000000442c07c23 */ /* 0x000fe400080108ae */
[----:B------:R2:W2:Y:S01]  /*15e90*/  LDL.S16 R201, [R1+0x128] ;  /* 0x0001280001c97983 */ /* 0x0004a20000100600 */
[C---:B-1----:R-:W-:Y:S01]  /*15ea0*/  FMUL.FTZ R8, R0.reuse, R152 ;  /* 0x0000009800087220 */ /* 0x042fe20000410000 */
[----:B------:R-:W-:Y:S02]  /*15eb0*/  SHF.R.U32.HI R152, RZ, 0x18, R179 ;  /* 0x00000018ff987819 */ /* 0x000fe400000116b3 */
[----:B------:R1:W2:Y:S01]  /*15ec0*/  LDL.S16 R200, [R1+0x124] ;  /* 0x0001240001c87983 */ /* 0x0002a20000100600 */
[----:B------:R-:W-:Y:S01]  /*15ed0*/  FFMA.FTZ R215, R0, R229, R4 ;  /* 0x000000e500d77223 */ /* 0x000fe20000010004 */
[----:B------:R-:W-:Y:S01]  /*15ee0*/  F2FP.BF16.F32.PACK_AB R0, R250, R4 ;  /* 0x00000004fa00723e */ /* 0x000fe200000010ff */
[----:B------:R-:W-:Y:S01]  /*15ef0*/  FFMA.FTZ R229, R82, UR4, -R174 ;  /* 0x0000000452e57c23 */ /* 0x000fe200080108ae */
[----:B------:R1:W2:Y:S02]  /*15f00*/  LDL.S16 R133, [R1+0x144] ;  /* 0x0001440001857983 */ /* 0x0002a40000100600 */
[----:B------:R-:W-:Y:S02]  /*15f10*/  @P1 LOP3.LUT R213, R213, 0x10000000, RZ, 0xfc, !PT ;  /* 0x10000000d5d51812 */ /* 0x000fe400078efcff */
[----:B------:R-:W-:Y:S01]  /*15f20*/  ISETP.LE.U32.AND P1, PT, R193, UR15, PT ;  /* 0x0000000fc1007c0c */ /* 0x000fe2000bf23070 */
[----:B------:R-:W-:Y:S01]  /*15f30*/  STL.64 [R1+0x438], R8 ;  /* 0x0004380801007387 */ /* 0x000fe20000100a00 */
[----:B---3--:R-:W-:Y:S01]  /*15f40*/  SHF.R.U32.HI R7, RZ, 0x10, R178 ;  /* 0x00000010ff077819 */ /* 0x008fe200000116b2 */
[----:B------:R-:W-:Y:S01]  /*15f50*/  FFMA.FTZ R193, R67, UR4, -R174 ;  /* 0x0000000443c17c23 */ /* 0x000fe200080108ae */
[----:B------:R-:W-:Y:S01]  /*15f60*/  F2FP.BF16.F32.PACK_AB R5, R176, R196 ;  /* 0x000000c4b005723e */ /* 0x000fe200000010ff */
[----:B------:R-:W-:Y:S01]  /*15f70*/  STL [R1+0x38c], R16 ;  /* 0x00038c1001007387 */ /* 0x000fe20000100800 */
[----:B------:R-:W-:Y:S01]  /*15f80*/  LOP3.LUT R7, R7, 0xff, RZ, 0xc0, !PT ;  /* 0x000000ff07077812 */ /* 0x000fe200078ec0ff */
[----:B------:R-:W-:Y:S01]  /*15f90*/  FFMA.FTZ R67, R44, UR4, -R175 ;  /* 0x000000042c437c23 */ /* 0x000fe200080108af */
[----:B------:R-:W-:Y:S01]  /*15fa0*/  PRMT R4, R5, 0x7632, R4 ;  /* 0x0000763205047816 */ /* 0x000fe20000000004 */
[----:B------:R-:W-:Y:S01]  /*15fb0*/  STL [R1+0x390], R17 ;  /* 0x0003901101007387 */ /* 0x000fe20000100800 */
[----:B------:R-:W-:Y:S01]  /*15fc0*/  ISETP.LE.U32.AND P5, PT, R7, UR15, PT ;  /* 0x0000000f07007c0c */ /* 0x000fe2000bfa3070 */
[----:B------:R-:W-:Y:S01]  /*15fd0*/  MUFU.EX2 R44, R217 ;  /* 0x000000d9002c7308 */ /* 0x000fe20000000800 */
[----:B------:R-:W-:Y:S01]  /*15fe0*/  LOP3.LUT R7, R10, 0xffff, RZ, 0xc0, !PT ;  /* 0x0000ffff0a077812 */ /* 0x000fe200078ec0ff */
[----:B------:R-:W-:Y:S01]  /*15ff0*/  STL [R1+0x388], R32 ;  /* 0x0003882001007387 */ /* 0x000fe20000100800 */
[----:B------:R-:W-:Y:S02]  /*16000*/  PRMT R100, R0, 0x7632, R100 ;  /* 0x0000763200647816 */ /* 0x000fe40000000064 */
[----:B------:R-:W-:Y:S01]  /*16010*/  ISETP.LE.U32.AND P6, PT, R7, UR15, PT ;  /* 0x0000000f07007c0c */ /* 0x000fe2000bfc3070 */
[----:B------:R-:W-:Y:S01]  /*16020*/  STL [R1+0x394], R33 ;  /* 0x0003942101007387 */ /* 0x000fe20000100800 */
[----:B------:R-:W-:Y:S02]  /*16030*/  PRMT R117, R5, 0x5410, R4 ;  /* 0x0000541005757816 */ /* 0x000fe40000000004 */
[----:B------:R-:W-:Y:S01]  /*16040*/  SHF.R.U32.HI R178, RZ, 0x18, R178 ;  /* 0x00000018ffb27819 */ /* 0x000fe200000116b2 */
[----:B------:R-:W-:Y:S01]  /*16050*/  STL [R1+0x398], R36 ;  /* 0x0003982401007387 */ /* 0x000fe20000100800 */
[----:B------:R-:W-:Y:S02]  /*16060*/  SHF.R.U32.HI R10, RZ, 0x10, R179 ;  /* 0x00000010ff0a7819 */ /* 0x000fe400000116b3 */
[----:B------:R-:W-:Y:S01]  /*16070*/  ISETP.LE.U32.AND P0, PT, R178, UR15, PT ;  /* 0x0000000fb2007c0c */ /* 0x000fe2000bf03070 */
[----:B------:R-:W-:Y:S01]  /*16080*/  STL [R1+0x39c], R37 ;  /* 0x00039c2501007387 */ /* 0x000fe20000100800 */
[----:B------:R-:W-:Y:S01]  /*16090*/  LOP3.LUT R179, R179, 0xffff, RZ, 0xc0, !PT ;  /* 0x0000ffffb3b37812 */ /* 0x000fe200078ec0ff */
[----:B------:R-:W-:Y:S01]  /*160a0*/  FFMA.FTZ R178, R51, UR4, -R174 ;  /* 0x0000000433b27c23 */ /* 0x000fe200080108ae */
[----:B------:R-:W-:Y:S01]  /*160b0*/  LOP3.LUT R145, R10, 0xff, RZ, 0xc0, !PT ;  /* 0x000000ff0a917812 */ /* 0x000fe200078ec0ff */
[----:B------:R3:W-:Y:S04]  /*160c0*/  STG.E.U16 desc[UR24][R180.64], R139 ;  /* 0x0000008bb4007986 */ /* 0x0007e8000c101518 */
[----:B------:R1:W-:Y:S01]  /*160d0*/  STG.E.U16 desc[UR24][R180.64+0x2], R138 ;  /* 0x0000028ab4007986 */ /* 0x0003e2000c101518 */
[----:B---3--:R-:W-:Y:S02]  /*160e0*/  PRMT R139, R96, 0x5410, R97 ;  /* 0x00005410608b7816 */ /* 0x008fe40000000061 */
[----:B-1----:R-:W-:Y:S01]  /*160f0*/  PRMT R138, R0, 0x5410, R100 ;  /* 0x00005410008a7816 */ /* 0x002fe20000000064 */
[----:B----4-:R-:W-:Y:S02]  /*16100*/  @!P1 HFMA2.BF16_V2 R211, -RZ.H0_H0, RZ.H0_H0, -R5.H0_H0 ;  /* 0x200000ffffd39231 */ /* 0x010fe40000340905 */
[----:B------:R-:W-:Y:S03]  /*16110*/  @!P4 HFMA2.BF16_V2 R210, -RZ.H0_H0, RZ.H0_H0, -R4.H0_H0 ;  /* 0x200000ffffd2c231 */ /* 0x000fe60000340904 */
[----:B------:R-:W-:Y:S01]  /*16120*/  PRMT R128, R211, 0x7610, R128 ;  /* 0x00007610d3807816 */ /* 0x000fe20000000080 */
[----:B------:R-:W-:Y:S01]  /*16130*/  @!P1 STL.S16 [R1+0x138], R211 ;  /* 0x000138d301009387 */ /* 0x000fe20000100600 */
[----:B------:R-:W-:Y:S01]  /*16140*/  @!P3 HFMA2.BF16_V2 R209, -RZ.H0_H0, RZ.H0_H0, -R0.H0_H0 ;  /* 0x200000ffffd1b231 */ /* 0x000fe20000340900 */
        /* <DEDUP_REMOVED lines=9> */
[----:B------:R-:W-:Y:S01]  /*161e0*/  @!P6 STL.S16 [R1+0x11c], R207 ;  /* 0x00011ccf0100e387 */ /* 0x000fe20000100600 */
[----:B------:R-:W-:Y:S01]  /*161f0*/  PRMT R68, R209, 0x7610, R68 ;  /* 0x00007610d1447816 */ /* 0x000fe20000000044 */
[----:B------:R-:W-:Y:S01]  /*16200*/  FFMA.FTZ R69, R38, UR4, -R174 ;  /* 0x0000000426457c23 */ /* 0x000fe200080108ae */
[----:B------:R-:W-:Y:S01]  /*16210*/  PRMT R64, R207, 0x7610, R64 ;  /* 0x00007610cf407816 */ /* 0x000fe20000000040 */
[----:B------:R-:W-:Y:S01]  /*16220*/  @!P5 STL.S16 [R1+0x118], R206 ;  /* 0x000118ce0100d387 */ /* 0x000fe20000100600 */
[----:B------:R-:W-:Y:S01]  /*16230*/  PRMT R52, R206, 0x7610, R52 ;  /* 0x00007610ce347816 */ /* 0x000fe20000000034 */
[----:B------:R-:W-:Y:S01]  /*16240*/  MUFU.EX2 R75, R69 ;  /* 0x00000045004b7308 */ /* 0x000fe20000000800 */
[----:B------:R-:W-:Y:S01]  /*16250*/  @!P6 PRMT R100, R64, 0x5410, RZ ;  /* 0x000054104064e816 */ /* 0x000fe200000000ff */
[----:B--2---:R-:W-:Y:S01]  /*16260*/  @!P2 HFMA2.BF16_V2 R202, -RZ.H0_H0, RZ.H0_H0, -R101.H0_H0 ;  /* 0x200000ffffcaa231 */ /* 0x004fe20000340965 */
[----:B------:R-:W-:Y:S01]  /*16270*/  @!P5 PRMT R96, R52, 0x5410, RZ ;  /* 0x000054103460d816 */ /* 0x000fe200000000ff */
[----:B------:R-:W-:Y:S01]  /*16280*/  @!P3 HFMA2.BF16_V2 R205, -RZ.H0_H0, RZ.H0_H0, -R112.H0_H0 ;  /* 0x200000ffffcdb231 */ /* 0x000fe20000340970 */
[----:B------:R-:W-:Y:S01]  /*16290*/  PRMT R128, R113, 0x5410, R116 ;  /* 0x0000541071807816 */ /* 0x000fe20000000074 */
[----:B------:R-:W-:Y:S01]  /*162a0*/  STG.E.U16 desc[UR24][R182.64], R5 ;  /* 0x00000005b6007986 */ /* 0x000fe2000c101518 */
[----:B------:R-:W-:Y:S01]  /*162b0*/  @!P4 PRMT R0, R68, 0x5410, RZ ;  /* 0x000054104400c816 */ /* 0x000fe200000000ff */
[--C-:B------:R-:W-:Y:S01]  /*162c0*/  FFMA.FTZ R52, R23, UR4, -R174.reuse ;  /* 0x0000000417347c23 */ /* 0x100fe200080108ae */
[----:B------:R-:W-:Y:S01]  /*162d0*/  ISETP.LE.U32.AND P4, PT, R6, UR15, PT ;  /* 0x0000000f06007c0c */ /* 0x000fe2000bf83070 */
[----:B------:R-:W-:Y:S01]  /*162e0*/  @!P3 STL.S16 [R1+0x130], R205 ;  /* 0x000130cd0100b387 */ /* 0x000fe20000100600 */
[----:B------:R-:W-:Y:S01]  /*162f0*/  PRMT R11, R202, 0x7610, R11 ;  /* 0x00007610ca0b7816 */ /* 0x000fe2000000000b */
[----:B-1----:R-:W-:Y:S01]  /*16300*/  FFMA.FTZ R210, R115, UR4, -R174 ;  /* 0x0000000473d27c23 */ /* 0x002fe200080108ae */
[----:B------:R-:W-:Y:S01]  /*16310*/  PRMT R18, R205, 0x7610, R18 ;  /* 0x00007610cd127816 */ /* 0x000fe20000000012 */
[----:B------:R1:W-:Y:S01]  /*16320*/  @!P2 STL.S16 [R1+0x12c], R202 ;  /* 0x00012cca0100a387 */ /* 0x0003e20000100600 */
[----:B------:R-:W-:Y:S01]  /*16330*/  LOP3.LUT P2, RZ, R213, 0x40000000, RZ, 0xc0, !PT ;  /* 0x40000000d5ff7812 */ /* 0x000fe2000784c0ff */
[----:B------:R-:W-:Y:S01]  /*16340*/  @!P0 HFMA2.BF16_V2 R133, -RZ.H0_H0, RZ.H0_H0, -R97.H0_H0 ;  /* 0x200000ffff858231 */ /* 0x000fe20000340961 */
[----:B------:R-:W-:Y:S01]  /*16350*/  @!P3 PRMT R112, R18, 0x5410, RZ ;  /* 0x000054101270b816 */ /* 0x000fe200000000ff */
[----:B------:R2:W-:Y:S01]  /*16360*/  STG.E.U16 desc[UR24][R182.64+0x2], R4 ;  /* 0x00000204b6007986 */ /* 0x0005e2000c101518 */
[----:B------:R-:W-:Y:S01]  /*16370*/  ISETP.LE.U32.AND P6, PT, R48, UR15, PT ;  /* 0x0000000f30007c0c */ /* 0x000fe2000bfc3070 */
[--C-:B------:R-:W-:Y:S01]  /*16380*/  FFMA.FTZ R64, R34, UR4, -R174.reuse ;  /* 0x0000000422407c23 */ /* 0x100fe200080108ae */
[----:B------:R-:W-:Y:S01]  /*16390*/  PRMT R49, R133, 0x7610, R49 ;  /* 0x0000761085317816 */ /* 0x000fe20000000031 */
[--C-:B------:R-:W-:Y:S01]  /*163a0*/  FFMA.FTZ R68, R35, UR4, -R174.reuse ;  /* 0x0000000423447c23 */ /* 0x100fe200080108ae */
[----:B------:R-:W-:Y:S01]  /*163b0*/  @!P4 PRMT R101, R11, 0x5410, RZ ;  /* 0x000054100b65c816 */ /* 0x000fe200000000ff */
[--C-:B------:R-:W-:Y:S01]  /*163c0*/  FFMA.FTZ R190, R54, UR4, -R174.reuse ;  /* 0x0000000436be7c23 */ /* 0x100fe200080108ae */
[----:B------:R-:W-:Y:S01]  /*163d0*/  @!P0 PRMT R97, R49, 0x5410, RZ ;  /* 0x0000541031618816 */ /* 0x000fe200000000ff */
[--C-:B------:R-:W-:Y:S01]  /*163e0*/  FFMA.FTZ R49, R22, UR4, -R174.reuse ;  /* 0x0000000416317c23 */ /* 0x100fe200080108ae */
[----:B------:R-:W-:Y:S01]  /*163f0*/  ISETP.LE.U32.AND P4, PT, R191, UR15, PT ;  /* 0x0000000fbf007c0c */ /* 0x000fe2000bf83070 */
[----:B------:R-:W-:Y:S01]  /*16400*/  @!P2 HFMA2.BF16_V2 R201, -RZ.H0_H0, RZ.H0_H0, -R113.H0_H0 ;  /* 0x200000ffffc9a231 */ /* 0x000fe20000340971 */
[----:B------:R-:W-:Y:S01]  /*16410*/  LOP3.LUT P1, RZ, R213, 0x10000000, RZ, 0xc0, !PT ;  /* 0x10000000d5ff7812 */ /* 0x000fe2000782c0ff */
[--C-:B------:R-:W-:Y:S01]  /*16420*/  FFMA.FTZ R191, R55, UR4, -R174.reuse ;  /* 0x0000000437bf7c23 */ /* 0x100fe200080108ae */
[----:B---3--:R-:W-:Y:S01]  /*16430*/  FFMA.FTZ R209, R119, UR4, -R174 ;  /* 0x0000000477d17c23 */ /* 0x008fe200080108ae */
[--C-:B------:R-:W-:Y:S01]  /*16440*/  FFMA.FTZ R119, R72, UR4, -R175.reuse ;  /* 0x0000000448777c23 */ /* 0x100fe200080108af */
[----:B------:R-:W-:Y:S01]  /*16450*/  PRMT R10, R201, 0x7610, R10 ;  /* 0x00007610c90a7816 */ /* 0x000fe2000000000a */
[----:B------:R3:W-:Y:S01]  /*16460*/  @!P2 STL.S16 [R1+0x128], R201 ;  /* 0x000128c90100a387 */ /* 0x0007e20000100600 */
[C---:B------:R-:W-:Y:S01]  /*16470*/  LOP3.LUT P2, RZ, R213.reuse, 0x20000000, RZ, 0xc0, !PT ;  /* 0x20000000d5ff7812 */ /* 0x040fe2000784c0ff */
[--C-:B------:R-:W-:Y:S01]  /*16480*/  FFMA.FTZ R22, R28, UR4, -R175.reuse ;  /* 0x000000041c167c23 */ /* 0x100fe200080108af */
[----:B------:R-:W-:Y:S01]  /*16490*/  LOP3.LUT R213, R213, 0xf7ffffff, RZ, 0xc0, !PT ;  /* 0xf7ffffffd5d57812 */ /* 0x000fe200078ec0ff */
[----:B------:R-:W-:Y:S01]  /*164a0*/  MUFU.EX2 R209, R209 ;  /* 0x000000d100d17308 */ /* 0x000fe20000000800 */
[----:B-1----:R-:W-:Y:S01]  /*164b0*/  FFMA.FTZ R202, R118, UR4, -R174 ;  /* 0x0000000476ca7c23 */ /* 0x002fe200080108ae */
[----:B------:R-:W-:Y:S01]  /*164c0*/  @!P4 PRMT R113, R10, 0x5410, RZ ;  /* 0x000054100a71c816 */ /* 0x000fe200000000ff */
[--C-:B------:R-:W-:Y:S01]  /*164d0*/  FFMA.FTZ R23, R40, UR4, -R175.reuse ;  /* 0x0000000428177c23 */ /* 0x100fe200080108af */
[--C-:B------:R-:W-:Y:S01]  /*164e0*/  FFMA.FTZ R54, R41, UR4, -R175.reuse ;  /* 0x0000000429367c23 */ /* 0x100fe200080108af */
[--C-:B------:R-:W-:Y:S01]  /*164f0*/  FFMA.FTZ R115, R60, UR4, -R175.reuse ;  /* 0x000000043c737c23 */ /* 0x100fe200080108af */
[----:B------:R-:W-:Y:S01]  /*16500*/  FFMA.FTZ R118, R61, UR4, -R175 ;  /* 0x000000043d767c23 */ /* 0x000fe200080108af */
[----:B--2---:R-:W-:Y:S04]  /*16510*/  IMAD.WIDE R4, R230, 0x70, R182 ;  /* 0x00000070e6047825 */ /* 0x004fe800078e02b6 */
[----:B------:R-:W-:Y:S01]  /*16520*/  FFMA.FTZ R230, R83, UR4, -R174 ;  /* 0x0000000453e67c23 */ /* 0x000fe200080108ae */
[----:B------:R-:W-:Y:S01]  /*16530*/  MUFU.EX2 R61, R14 ;  /* 0x0000000e003d7308 */ /* 0x000fe20000000800 */
[----:B------:R-:W-:Y:S02]  /*16540*/  @!P2 HFMA2.BF16_V2 R200, -RZ.H0_H0, RZ.H0_H0, -R116.H0_H0 ;  /* 0x200000ffffc8a231 */ /* 0x000fe40000340974 */
[----:B------:R-:W-:Y:S01]  /*16550*/  FFMA.FTZ R60, R47, UR4, -R137 ;  /* 0x000000042f3c7c23 */ /* 0x000fe20008010889 */
[----:B------:R1:W-:Y:S01]  /*16560*/  STG.E.U16 desc[UR24][R4.64], R0 ;  /* 0x0000000004007986 */ /* 0x0003e2000c101518 */
[--C-:B------:R-:W-:Y:S01]  /*16570*/  FFMA.FTZ R211, R109, UR4, -R175.reuse ;  /* 0x000000046dd37c23 */ /* 0x100fe200080108af */
[----:B------:R-:W-:Y:S01]  /*16580*/  FFMA.FTZ R207, R121, UR4, -R175 ;  /* 0x0000000479cf7c23 */ /* 0x000fe200080108af */
[----:B------:R-:W-:Y:S01]  /*16590*/  PRMT R7, R200, 0x7610, R7 ;  /* 0x00007610c8077816 */ /* 0x000fe20000000007 */
[----:B------:R2:W-:Y:S02]  /*165a0*/  @!P2 STL.S16 [R1+0x124], R200 ;  /* 0x000124c80100a387 */ /* 0x0005e40000100600 */
[----:B------:R-:W4:Y:S01]  /*165b0*/  MUFU.EX2 R41, R20 ;  /* 0x0000001400297308 */ /* 0x000f220000000800 */
[----:B------:R-:W-:Y:S01]  /*165c0*/  FFMA.FTZ R109, R78, UR4, -R137 ;  /* 0x000000044e6d7c23 */ /* 0x000fe20008010889 */
[----:B------:R-:W-:Y:S01]  /*165d0*/  @!P2 PRMT R116, R7, 0x5410, RZ ;  /* 0x000054100774a816 */ /* 0x000fe200000000ff */
[----:B------:R2:W-:Y:S01]  /*165e0*/  @!P0 STL.S16 [R1+0x144], R133 ;  /* 0x0001448501008387 */ /* 0x0005e20000100600 */
[--C-:B---3--:R-:W-:Y:S01]  /*165f0*/  FFMA.FTZ R201, R120, UR4, -R175.reuse ;  /* 0x0000000478c97c23 */ /* 0x108fe200080108af */
[----:B------:R-:W-:Y:S01]  /*16600*/  FFMA.FTZ R7, R24, UR4, -R175 ;  /* 0x0000000418077c23 */ /* 0x000fe200080108af */
[--C-:B------:R-:W-:Y:S01]  /*16610*/  FFMA.FTZ R206, R122, UR4, -R137.reuse ;  /* 0x000000047ace7c23 */ /* 0x100fe20008010889 */
[----:B------:R3:W3:Y:S03]  /*16620*/  LDL.S16 R6, [R1+0x114] ;  /* 0x0001140001067983 */ /* 0x0006e60000100600 */
[----:B------:R-:W-:Y:S01]  /*16630*/  MUFU.EX2 R207, R207 ;  /* 0x000000cf00cf7308 */ /* 0x000fe20000000800 */
[----:B------:R-:W-:Y:S01]  /*16640*/  FFMA.FTZ R205, R123, UR4, -R137 ;  /* 0x000000047bcd7c23 */ /* 0x000fe20008010889 */
[----:B------:R-:W-:Y:S02]  /*16650*/  IMAD.MOV.U32 R120, RZ, RZ, R148 ;  /* 0x000000ffff787224 */ /* 0x000fe400078e0094 */
[----:B------:R-:W-:Y:S02]  /*16660*/  IMAD.MOV.U32 R121, RZ, RZ, R149 ;  /* 0x000000ffff797224 */ /* 0x000fe400078e0095 */
[----:B------:R-:W-:Y:S04]  /*16670*/  IMAD.WIDE.U32 R148, R226, -0x2daee0ad, RZ ;  /* 0xd2511f53e2947825 */ /* 0x000fe800078e00ff */
[----:B------:R-:W-:Y:S01]  /*16680*/  MUFU.EX2 R205, R205 ;  /* 0x000000cd00cd7308 */ /* 0x000fe20000000800 */
[----:B----4-:R-:W-:Y:S01]  /*16690*/  F2FP.BF16.F32.PACK_AB R82, R50, R41 ;  /* 0x000000293252723e */ /* 0x010fe200000010ff */
[----:B------:R-:W-:Y:S03]  /*166a0*/  IMAD.MOV.U32 R217, RZ, RZ, R121 ;  /* 0x000000ffffd97224 */ /* 0x000fe600078e0079 */
[----:B------:R-:W-:Y:S01]  /*166b0*/  PRMT R83, R82, 0x7632, R83 ;  /* 0x0000763252537816 */ /* 0x000fe20000000053 */
[----:B-1----:R4:W4:Y:S01]  /*166c0*/  LDL.S16 R4, [R1+0x110] ;  /* 0x0001100001047983 */ /* 0x0029220000100600 */
[----:B------:R-:W-:Y:S01]  /*166d0*/  LOP3.LUT R0, R195, 0xff, RZ, 0xc0, !PT ;  /* 0x000000ffc3007812 */ /* 0x000fe200078ec0ff */
[--C-:B--2---:R-:W-:Y:S01]  /*166e0*/  FFMA.FTZ R200, R114, UR4, -R174.reuse ;  /* 0x0000000472c87c23 */ /* 0x104fe200080108ae */
[----:B------:R-:W-:Y:S01]  /*166f0*/  PRMT R92, R82, 0x5410, R83 ;  /* 0x00005410525c7816 */ /* 0x000fe20000000053 */
[--C-:B------:R-:W-:Y:S01]  /*16700*/  FFMA.FTZ R195, R70, UR4, -R174.reuse ;  /* 0x0000000446c37c23 */ /* 0x100fe200080108ae */
[----:B------:R-:W-:Y:S01]  /*16710*/  ISETP.LE.U32.AND P0, PT, R0, UR15, PT ;  /* 0x0000000f00007c0c */ /* 0x000fe2000bf03070 */
[--C-:B------:R-:W-:Y:S01]  /*16720*/  FFMA.FTZ R0, R130, UR4, -R174.reuse ;  /* 0x0000000482007c23 */ /* 0x100fe200080108ae */
[----:B------:R-:W-:Y:S01]  /*16730*/  FFMA.FTZ R174, R131, UR4, -R174 ;  /* 0x0000000483ae7c23 */ /* 0x000fe200080108ae */
[--C-:B------:R-:W-:Y:S01]  /*16740*/  FFMA.FTZ R133, R124, UR4, -R175.reuse ;  /* 0x000000047c857c23 */ /* 0x100fe200080108af */
[--C-:B------:R-:W-:Y:S01]  /*16750*/  FFMA.FTZ R130, R73, UR4, -R175.reuse ;  /* 0x0000000449827c23 */ /* 0x100fe200080108af */
[--C-:B------:R-:W-:Y:S01]  /*16760*/  FFMA.FTZ R131, R76, UR4, -R175.reuse ;  /* 0x000000044c837c23 */ /* 0x100fe200080108af */
[--C-:B------:R-:W-:Y:S01]  /*16770*/  FFMA.FTZ R70, R45, UR4, -R175.reuse ;  /* 0x000000042d467c23 */ /* 0x100fe200080108af */
[----:B------:R-:W-:Y:S01]  /*16780*/  STL [R1+0x330], R174 ;  /* 0x000330ae01007387 */ /* 0x000fe20000100800 */
[----:B------:R-:W-:Y:S01]  /*16790*/  FFMA.FTZ R114, R57, UR4, -R175 ;  /* 0x0000000439727c23 */ /* 0x000fe200080108af */
[----:B------:R-:W-:Y:S02]  /*167a0*/  MUFU.EX2 R45, R64 ;  /* 0x00000040002d7308 */ /* 0x000fe40000000800 */
[----:B------:R1:W-:Y:S04]  /*167b0*/  STL [R1+0xa8], R0 ;  /* 0x0000a80001007387 */ /* 0x0003e80000100800 */
[----:B------:R-:W-:Y:S04]  /*167c0*/  STL [R1+0x334], R132 ;  /* 0x0003348401007387 */ /* 0x000fe80000100800 */
[----:B------:R-:W-:Y:S10]  /*167d0*/  MUFU.EX2 R64, R22 ;  /* 0x0000001600407308 */ /* 0x000ff40000000800 */
[----:B------:R-:W-:Y:S10]  /*167e0*/  MUFU.EX2 R28, R49 ;  /* 0x00000031001c7308 */ /* 0x000ff40000000800 */
[----:B------:R-:W-:Y:S01]  /*167f0*/  MUFU.EX2 R49, R7 ;  /* 0x0000000700317308 */ /* 0x000fe20000000800 */
[----:B-1----:R-:W-:Y:S01]  /*16800*/  FADD.FTZ R0, -R132, R2 ;  /* 0x0000000284007221 */ /* 0x002fe20000010100 */
[----:B------:R-:W-:Y:S03]  /*16810*/  LOP3.LUT R2, R188, 0xff, RZ, 0xc0, !PT ;  /* 0x000000ffbc027812 */ /* 0x000fe600078ec0ff */
[----:B------:R-:W-:Y:S01]  /*16820*/  FMUL.FTZ R0, R0, UR4 ;  /* 0x0000000400007c20 */ /* 0x000fe20008410000 */
[----:B------:R-:W-:Y:S04]  /*16830*/  ISETP.LE.U32.AND P2, PT, R2, UR15, PT ;  /* 0x0000000f02007c0c */ /* 0x000fe8000bf43070 */
[----:B------:R-:W-:Y:S01]  /*16840*/  MUFU.EX2 R124, R60 ;  /* 0x0000003c007c7308 */ /* 0x000fe20000000800 */
[----:B------:R-:W-:Y:S01]  /*16850*/  SHF.R.U32.HI R2, RZ, 0x8, R179 ;  /* 0x00000008ff027819 */ /* 0x000fe200000116b3 */
[----:B------:R-:W-:Y:S03]  /*16860*/  FFMA.FTZ R179, R77, UR4, -R175 ;  /* 0x000000044db37c23 */ /* 0x000fe600080108af */
[----:B------:R-:W-:Y:S05]  /*16870*/  LOP3.LUT R2, R2, 0xffff, RZ, 0xc0, !PT ;  /* 0x0000ffff02027812 */ /* 0x000fea00078ec0ff */
[----:B------:R-:W-:Y:S01]  /*16880*/  MUFU.EX2 R73, R221 ;  /* 0x000000dd00497308 */ /* 0x000fe20000000800 */
[----:B------:R-:W-:Y:S02]  /*16890*/  ISETP.LE.U32.AND P4, PT, R2, UR15, PT ;  /* 0x0000000f02007c0c */ /* 0x000fe4000bf83070 */
[----:B------:R-:W-:Y:S04]  /*168a0*/  LOP3.LUT R2, R188, 0xffff, RZ, 0xc0, !PT ;  /* 0x0000ffffbc027812 */ /* 0x000fe800078ec0ff */
[----:B------:R-:W-:Y:S03]  /*168b0*/  SHF.R.U32.HI R2, RZ, 0x8, R2 ;  /* 0x00000008ff027819 */ /* 0x000fe60000011602 */
[----:B------:R-:W-:Y:S01]  /*168c0*/  MUFU.EX2 R87, R130 ;  /* 0x0000008200577308 */ /* 0x000fe20000000800 */
[----:B------:R-:W-:Y:S09]  /*168d0*/  LOP3.LUT R2, R2, 0xffff, RZ, 0xc0, !PT ;  /* 0x0000ffff02027812 */ /* 0x000ff200078ec0ff */
[----:B------:R-:W1:Y:S10]  /*168e0*/  MUFU.EX2 R0, R0 ;  /* 0x0000000000007308 */ /* 0x000e740000000800 */
[----:B------:R-:W-:Y:S10]  /*168f0*/  MUFU.EX2 R48, R68 ;  /* 0x0000004400307308 */ /* 0x000ff40000000800 */
[----:B------:R-:W-:Y:S01]  /*16900*/  MUFU.EX2 R144, R54 ;  /* 0x0000003600907308 */ /* 0x000fe20000000800 */
[----:B-1----:R-:W-:Y:S01]  /*16910*/  FFMA.FTZ R66, R0, R232, R19 ;  /* 0x000000e800427223 */ /* 0x002fe20000010013 */
[----:B------:R-:W-:Y:S01]  /*16920*/  FFMA.FTZ R232, R88, UR4, -R175 ;  /* 0x0000000458e87c23 */ /* 0x000fe200080108af */
        /* <DEDUP_REMOVED lines=8> */
[----:B------:R-:W-:Y:S01]  /*169b0*/  SHF.R.U32.HI R0, RZ, 0x8, R199 ;  /* 0x00000008ff007819 */ /* 0x000fe200000116c7 */
[----:B------:R-:W1:Y:S01]  /*169c0*/  MUFU.EX2 R88, R15 ;  /* 0x0000000f00587308 */ /* 0x000e620000000800 */
[--C-:B------:R-:W-:Y:S01]  /*169d0*/  FFMA.FTZ R142, R90, UR4, -R137.reuse ;  /* 0x000000045a8e7c23 */ /* 0x100fe20008010889 */
[----:B------:R-:W-:Y:S01]  /*169e0*/  FFMA.FTZ R143, R91, UR4, -R137 ;  /* 0x000000045b8f7c23 */ /* 0x000fe20008010889 */
[----:B------:R-:W-:Y:S04]  /*169f0*/  LOP3.LUT R0, R0, 0xffff, RZ, 0xc0, !PT ;  /* 0x0000ffff00007812 */ /* 0x000fe800078ec0ff */
[----:B------:R-:W-:Y:S03]  /*16a00*/  ISETP.LE.U32.AND P3, PT, R0, UR15, PT ;  /* 0x0000000f00007c0c */ /* 0x000fe6000bf63070 */
[----:B------:R-:W-:Y:S01]  /*16a10*/  MUFU.EX2 R150, R43 ;  /* 0x0000002b00967308 */ /* 0x000fe20000000800 */
[----:B------:R-:W-:Y:S09]  /*16a20*/  SHF.R.U32.HI R0, RZ, 0x18, R188 ;  /* 0x00000018ff007819 */ /* 0x000ff200000116bc */
[----:B------:R-:W-:Y:S01]  /*16a30*/  MUFU.EX2 R154, R23 ;  /* 0x00000017009a7308 */ /* 0x000fe20000000800 */
[----:B-1----:R-:W-:Y:S04]  /*16a40*/  F2FP.BF16.F32.PACK_AB R81, R88, R61 ;  /* 0x0000003d5851723e */ /* 0x002fe800000010ff */
[C---:B------:R-:W-:Y:S05]  /*16a50*/  PRMT R80, R81.reuse, 0x7632, R80 ;  /* 0x0000763251507816 */ /* 0x040fea0000000050 */
[----:B------:R1:W-:Y:S01]  /*16a60*/  MUFU.EX2 R151, R42 ;  /* 0x0000002a00977308 */ /* 0x0003e20000000800 */
[----:B------:R-:W-:Y:S09]  /*16a70*/  PRMT R93, R81, 0x5410, R80 ;  /* 0x00005410515d7816 */ /* 0x000ff20000000050 */
[----:B------:R-:W2:Y:S10]  /*16a80*/  MUFU.EX2 R47, R216 ;  /* 0x000000d8002f7308 */ /* 0x000eb40000000800 */
[----:B------:R-:W-:Y:S01]  /*16a90*/  MUFU.EX2 R122, R31 ;  /* 0x0000001f007a7308 */ /* 0x000fe20000000800 */
[----:B-1----:R-:W-:Y:S04]  /*16aa0*/  FADD.FTZ R42, R242, R66 ;  /* 0x00000042f22a7221 */ /* 0x002fe80000010000 */
[----:B------:R-:W-:Y:S05]  /*16ab0*/  FADD.FTZ R42, R61, R42 ;  /* 0x0000002a3d2a7221 */ /* 0x000fea0000010000 */
[----:B------:R-:W-:Y:S01]  /*16ac0*/  MUFU.EX2 R123, R192 ;  /* 0x000000c0007b7308 */ /* 0x000fe20000000800 */
[----:B--2---:R-:W-:Y:S01]  /*16ad0*/  F2FP.BF16.F32.PACK_AB R77, R47, R44 ;  /* 0x0000002c2f4d723e */ /* 0x004fe200000010ff */
[----:B------:R-:W-:Y:S03]  /*16ae0*/  IMAD.MOV.U32 R216, RZ, RZ, R120 ;  /* 0x000000ffffd87224 */ /* 0x000fe600078e0078 */
[C---:B------:R-:W-:Y:S05]  /*16af0*/  PRMT R76, R77.reuse, 0x7632, R76 ;  /* 0x000076324d4c7816 */ /* 0x040fea000000004c */
[----:B------:R-:W-:Y:S01]  /*16b00*/  MUFU.EX2 R120, R227 ;  /* 0x000000e300787308 */ /* 0x000fe20000000800 */
[----:B------:R-:W-:Y:S09]  /*16b10*/  PRMT R91, R77, 0x5410, R76 ;  /* 0x000054104d5b7816 */ /* 0x000ff2000000004c */
[----:B------:R-:W-:Y:S01]  /*16b20*/  MUFU.EX2 R121, R193 ;  /* 0x000000c100797308 */ /* 0x000fe20000000800 */
[----:B---3--:R-:W-:Y:S05]  /*16b30*/  @!P2 HFMA2.BF16_V2 R6, -RZ.H0_H0, RZ.H0_H0, -R85.H0_H0 ;  /* 0x200000ffff06a231 */ /* 0x008fea0000340955 */
[----:B------:R-:W-:Y:S01]  /*16b40*/  PRMT R5, R6, 0x7610, R5 ;  /* 0x0000761006057816 */ /* 0x000fe20000000005 */
[----:B------:R1:W-:Y:S03]  /*16b50*/  @!P2 STL.S16 [R1+0x114], R6 ;  /* 0x000114060100a387 */ /* 0x0003e60000100600 */
[----:B------:R-:W-:Y:S02]  /*16b60*/  @!P2 PRMT R85, R5, 0x5410, RZ ;  /* 0x000054100555a816 */ /* 0x000fe400000000ff */
[----:B------:R-:W-:Y:S11]  /*16b70*/  ISETP.LE.U32.AND P2, PT, R2, UR15, PT ;  /* 0x0000000f02007c0c */ /* 0x000ff6000bf43070 */
[----:B------:R-:W-:Y:S02]  /*16b80*/  @!UPT UIADD3 URZ, URZ, URZ, URZ ;  /* 0x0000003f3f3ff290 */ /* 0x000fe4000fffe03f */
[----:B----4-:R-:W-:Y:S05]  /*16b90*/  @!P2 HFMA2.BF16_V2 R4, -RZ.H0_H0, RZ.H0_H0, -R84.H0_H0 ;  /* 0x200000ffff04a231 */ /* 0x010fea0000340954 */
[----:B------:R-:W-:Y:S01]  /*16ba0*/  PRMT R2, R4, 0x7610, R2 ;  /* 0x0000761004027816 */ /* 0x000fe20000000002 */
[----:B------:R2:W-:Y:S01]  /*16bb0*/  @!P2 STL.S16 [R1+0x110], R4 ;  /* 0x000110040100a387 */ /* 0x0005e20000100600 */
[--C-:B-1----:R-:W-:Y:S01]  /*16bc0*/  FFMA.FTZ R6, R25, UR4, -R175.reuse ;  /* 0x0000000419067c23 */ /* 0x102fe200080108af */
[----:B------:R-:W-:Y:S01]  /*16bd0*/  FFMA.FTZ R175, R125, UR4, -R175 ;  /* 0x000000047daf7c23 */ /* 0x000fe200080108af */
[----:B------:R-:W-:Y:S01]  /*16be0*/  @!P2 PRMT R84, R2, 0x5410, RZ ;  /* 0x000054100254a816 */ /* 0x000fe200000000ff */
[----:B------:R-:W-:Y:S01]  /*16bf0*/  FADD.FTZ R2, -R135, R3 ;  /* 0x0000000387027221 */ /* 0x000fe20000010100 */
[----:B------:R-:W-:Y:S01]  /*16c00*/  SHF.R.U32.HI R3, RZ, 0x10, R188 ;  /* 0x00000010ff037819 */ /* 0x000fe200000116bc */
[--C-:B------:R-:W-:Y:S01]  /*16c10*/  FFMA.FTZ R125, R79, UR4, -R137.reuse ;  /* 0x000000044f7d7c23 */ /* 0x100fe20008010889 */
[----:B------:R-:W1:Y:S01]  /*16c20*/  MUFU.EX2 R78, R6 ;  /* 0x00000006004e7308 */ /* 0x000e620000000800 */
[----:B------:R-:W-:Y:S01]  /*16c30*/  FMUL.FTZ R2, R2, UR4 ;  /* 0x0000000402027c20 */ /* 0x000fe20008410000 */
[----:B------:R-:W-:Y:S04]  /*16c40*/  LOP3.LUT R3, R3, 0xff, RZ, 0xc0, !PT ;  /* 0x000000ff03037812 */ /* 0x000fe800078ec0ff */
[----:B------:R-:W-:Y:S04]  /*16c50*/  ISETP.LE.U32.AND P2, PT, R3, UR15, PT ;  /* 0x0000000f03007c0c */ /* 0x000fe8000bf43070 */
[----:B------:R-:W3:Y:S01]  /*16c60*/  MUFU.EX2 R2, R2 ;  /* 0x0000000200027308 */ /* 0x000ee20000000800 */
[----:B-1----:R-:W-:Y:S01]  /*16c70*/  F2FP.BF16.F32.PACK_AB R57, R78, R49 ;  /* 0x000000314e39723e */ /* 0x002fe200000010ff */
[----:B--2---:R-:W2:Y:S03]  /*16c80*/  LDL.LU R4, [R1+0x8] ;  /* 0x0000080001047983 */ /* 0x004ea60000300800 */
[----:B------:R-:W-:Y:S01]  /*16c90*/  PRMT R56, R57, 0x7632, R56 ;  /* 0x0000763239387816 */ /* 0x000fe20000000038 */
[----:B------:R4:W4:Y:S01]  /*16ca0*/  LDL.S16 R55, [R1+0x100] ;  /* 0x0001000001377983 */ /* 0x0009220000100600 */
[C---:B---3--:R-:W-:Y:S03]  /*16cb0*/  FMUL.FTZ R12, R2.reuse, R164 ;  /* 0x000000a4020c7220 */ /* 0x048fe60000410000 */
[----:B------:R3:W3:Y:S01]  /*16cc0*/  LDL.S16 R51, [R1+0x108] ;  /* 0x0001080001337983 */ /* 0x0006e20000100600 */
[C---:B------:R-:W-:Y:S01]  /*16cd0*/  FMUL.FTZ R13, R2.reuse, R165 ;  /* 0x000000a5020d7220 */ /* 0x040fe20000410000 */
[C---:B------:R-:W-:Y:S01]  /*16ce0*/  FMUL.FTZ R20, R2.reuse, R160 ;  /* 0x000000a002147220 */ /* 0x040fe20000410000 */
[C---:B------:R-:W-:Y:S01]  /*16cf0*/  FMUL.FTZ R21, R2.reuse, R161 ;  /* 0x000000a102157220 */ /* 0x040fe20000410000 */
[----:B------:R-:W-:Y:S01]  /*16d00*/  STL [R1+0x338], R133 ;  /* 0x0003388501007387 */ /* 0x000fe20000100800 */
[C---:B------:R-:W-:Y:S01]  /*16d10*/  FMUL.FTZ R24, R2.reuse, R156 ;  /* 0x0000009c02187220 */ /* 0x040fe20000410000 */
[C---:B------:R-:W-:Y:S01]  /*16d20*/  FMUL.FTZ R25, R2.reuse, R157 ;  /* 0x0000009d02197220 */ /* 0x040fe20000410000 */
[----:B------:R-:W-:Y:S01]  /*16d30*/  FMUL.FTZ R5, R2, R169 ;  /* 0x000000a902057220 */ /* 0x000fe20000410000 */
[----:B------:R-:W-:Y:S01]  /*16d40*/  STL [R1+0x33c], R175 ;  /* 0x00033caf01007387 */ /* 0x000fe20000100800 */
[--C-:B------:R-:W-:Y:S01]  /*16d50*/  FFMA.FTZ R157, R94, UR4, -R137.reuse ;  /* 0x000000045e9d7c23 */ /* 0x100fe20008010889 */
[--C-:B------:R-:W-:Y:S01]  /*16d60*/  FFMA.FTZ R160, R95, UR4, -R137.reuse ;  /* 0x000000045fa07c23 */ /* 0x100fe20008010889 */
[----:B------:R-:W-:Y:S01]  /*16d70*/  PRMT R95, R57, 0x5410, R56 ;  /* 0x00005410395f7816 */ /* 0x000fe20000000038 */
[----:B------:R1:W-:Y:S01]  /*16d80*/  STL.64 [R1+0x440], R10 ;  /* 0x0004400a01007387 */ /* 0x0003e20000100a00 */
[--C-:B------:R-:W-:Y:S01]  /*16d90*/  FFMA.FTZ R164, R106, UR4, -R137.reuse ;  /* 0x000000046aa47c23 */ /* 0x100fe20008010889 */
[--C-:B------:R-:W-:Y:S01]  /*16da0*/  FFMA.FTZ R165, R107, UR4, -R137.reuse ;  /* 0x000000046ba57c23 */ /* 0x100fe20008010889 */
[--C-:B------:R-:W-:Y:S01]  /*16db0*/  FFMA.FTZ R169, R111, UR4, -R137.reuse ;  /* 0x000000046fa97c23 */ /* 0x100fe20008010889 */
[----:B------:R-:W-:Y:S01]  /*16dc0*/  STL [R1+0x3a0], R18 ;  /* 0x0003a01201007387 */ /* 0x000fe20000100800 */
[----:B------:R-:W3:Y:S03]  /*16dd0*/  MUFU.EX2 R107, R29 ;  /* 0x0000001d006b7308 */ /* 0x000ee60000000800 */
[----:B------:R-:W-:Y:S04]  /*16de0*/  STL [R1+0x3a4], R19 ;  /* 0x0003a41301007387 */ /* 0x000fe80000100800 */
[----:B------:R-:W-:Y:S03]  /*16df0*/  STL [R1+0x3a8], R34 ;  /* 0x0003a82201007387 */ /* 0x000fe60000100800 */
[----:B------:R-:W-:Y:S01]  /*16e00*/  MUFU.EX2 R106, R228 ;  /* 0x000000e4006a7308 */ /* 0x000fe20000000800 */
[----:B------:R-:W-:Y:S04]  /*16e10*/  STL [R1+0x3ac], R35 ;  /* 0x0003ac2301007387 */ /* 0x000fe80000100800 */
[----:B------:R-:W-:Y:S04]  /*16e20*/  STL [R1+0x3b0], R38 ;  /* 0x0003b02601007387 */ /* 0x000fe80000100800 */
[----:B------:R-:W-:Y:S04]  /*16e30*/  STL [R1+0x3b4], R39 ;  /* 0x0003b42701007387 */ /* 0x000fe80000100800 */
[----:B------:R2:W3:Y:S04]  /*16e40*/  LDL.S16 R14, [R1+0x104] ;  /* 0x00010400010e7983 */ /* 0x0004e80000100600 */
[----:B-1----:R1:W3:Y:S04]  /*16e50*/  LDL.S16 R10, [R1+0xfc] ;  /* 0x0000fc00010a7983 */ /* 0x0022e80000100600 */
[----:B------:R-:W-:Y:S04]  /*16e60*/  STL [R1+0x3b8], R12 ;  /* 0x0003b80c01007387 */ /* 0x000fe80000100800 */
[----:B------:R-:W-:Y:S04]  /*16e70*/  STL [R1+0x3bc], R13 ;  /* 0x0003bc0d01007387 */ /* 0x000fe80000100800 */
[----:B------:R-:W-:Y:S04]  /*16e80*/  STL [R1+0x3c0], R20 ;  /* 0x0003c01401007387 */ /* 0x000fe80000100800 */
[----:B------:R-:W-:Y:S04]  /*16e90*/  STL [R1+0x3c4], R21 ;  /* 0x0003c41501007387 */ /* 0x000fe80000100800 */
[----:B------:R-:W-:Y:S04]  /*16ea0*/  STL [R1+0x3c8], R24 ;  /* 0x0003c81801007387 */ /* 0x000fe80000100800 */
[----:B------:R-:W-:Y:S01]  /*16eb0*/  STL [R1+0x3cc], R25 ;  /* 0x0003cc1901007387 */ /* 0x000fe20000100800 */
[C---:B--2---:R-:W-:Y:S01]  /*16ec0*/  FFMA.FTZ R194, R2.reuse, R4, R194 ;  /* 0x0000000402c27223 */ /* 0x044fe200000100c2 */
[----:B------:R-:W-:Y:S01]  /*16ed0*/  FMUL.FTZ R4, R2, R168 ;  /* 0x000000a802047220 */ /* 0x000fe20000410000 */
[----:B------:R-:W-:Y:S01]  /*16ee0*/  FFMA.FTZ R168, R110, UR4, -R137 ;  /* 0x000000046ea87c23 */ /* 0x000fe20008010889 */
[----:B----4-:R-:W-:Y:S02]  /*16ef0*/  @!P2 HFMA2.BF16_V2 R55, -RZ.H0_H0, RZ.H0_H0, -R81.H0_H0 ;  /* 0x200000ffff37a231 */ /* 0x010fe40000340951 */
[----:B------:R-:W-:Y:S01]  /*16f00*/  FADD.FTZ R31, R197, R194 ;  /* 0x000000c2c51f7221 */ /* 0x000fe20000010000 */
[----:B---3--:R-:W-:Y:S02]  /*16f10*/  @!P6 HFMA2.BF16_V2 R51, -RZ.H0_H0, RZ.H0_H0, -R82.H0_H0 ;  /* 0x200000ffff33e231 */ /* 0x008fe40000340952 */
[----:B------:R-:W-:Y:S01]  /*16f20*/  PRMT R11, R55, 0x7610, R11 ;  /* 0x00007610370b7816 */ /* 0x000fe2000000000b */
[----:B------:R2:W-:Y:S01]  /*16f30*/  @!P2 STL.S16 [R1+0x100], R55 ;  /* 0x000100370100a387 */ /* 0x0005e20000100600 */
[----:B------:R-:W-:Y:S01]  /*16f40*/  FADD.FTZ R31, R53, R31 ;  /* 0x0000001f351f7221 */ /* 0x000fe20000010000 */
[----:B------:R-:W-:Y:S02]  /*16f50*/  F2FP.BF16.F32.PACK_AB R53, R107, R64 ;  /* 0x000000406b35723e */ /* 0x000fe400000010ff */
[----:B------:R-:W-:Y:S01]  /*16f60*/  @!P2 PRMT R81, R11, 0x5410, RZ ;  /* 0x000054100b51a816 */ /* 0x000fe200000000ff */
[----:B------:R3:W-:Y:S01]  /*16f70*/  @!P6 STL.S16 [R1+0x108], R51 ;  /* 0x000108330100e387 */ /* 0x0007e20000100600 */
[----:B------:R-:W-:Y:S02]  /*16f80*/  ISETP.LE.U32.AND P2, PT, R0, UR15, PT ;  /* 0x0000000f00007c0c */ /* 0x000fe4000bf43070 */
[----:B------:R-:W-:Y:S04]  /*16f90*/  PRMT R3, R51, 0x7610, R3 ;  /* 0x0000761033037816 */ /* 0x000fe80000000003 */
[----:B------:R-:W-:Y:S01]  /*16fa0*/  @!P6 PRMT R82, R3, 0x5410, RZ ;  /* 0x000054100352e816 */ /* 0x000fe200000000ff */
[--C-:B------:R-:W-:Y:S01]  /*16fb0*/  FFMA.FTZ R3, R30, UR4, -R137.reuse ;  /* 0x000000041e037c23 */ /* 0x100fe20008010889 */
[----:B------:R-:W-:Y:S01]  /*16fc0*/  ISETP.LE.U32.AND P6, PT, R145, UR15, PT ;  /* 0x0000000f91007c0c */ /* 0x000fe2000bfc3070 */
[----:B------:R-:W4:Y:S10]  /*16fd0*/  MUFU.EX2 R30, R52 ;  /* 0x00000034001e7308 */ /* 0x000f340000000800 */
[----:B------:R4:W-:Y:S01]  /*16fe0*/  MUFU.EX2 R110, R3 ;  /* 0x00000003006e7308 */ /* 0x0009e20000000800 */
[----:B--2---:R-:W-:Y:S01]  /*16ff0*/  FFMA.FTZ R55, R46, UR4, -R137 ;  /* 0x000000042e377c23 */ /* 0x004fe20008010889 */
[----:B------:R-:W-:Y:S04]  /*17000*/  FADD.FTZ R46, R250, R215 ;  /* 0x000000d7fa2e7221 */ /* 0x000fe80000010000 */
[----:B------:R-:W-:Y:S04]  /*17010*/  FADD.FTZ R46, R71, R46 ;  /* 0x0000002e472e7221 */ /* 0x000fe80000010000 */
[----:B------:R-:W-:Y:S01]  /*17020*/  MUFU.EX2 R52, R26 ;  /* 0x0000001a00347308 */ /* 0x000fe20000000800 */
[----:B------:R-:W-:Y:S01]  /*17030*/  FADD.FTZ R46, R235, R46 ;  /* 0x0000002eeb2e7221 */ /* 0x000fe20000010000 */
[----:B------:R-:W-:Y:S08]  /*17040*/  @!P4 HFMA2.BF16_V2 R14, -RZ.H0_H0, RZ.H0_H0, -R83.H0_H0 ;  /* 0x200000ffff0ec231 */ /* 0x000ff00000340953 */
[----:B---3--:R-:W-:Y:S01]  /*17050*/  MUFU.EX2 R51, R220 ;  /* 0x000000dc00337308 */ /* 0x008fe20000000800 */
[----:B----4-:R-:W-:Y:S01]  /*17060*/  F2FP.BF16.F32.PACK_AB R3, R30, R28 ;  /* 0x0000001c1e03723e */ /* 0x010fe200000010ff */
[----:B------:R-:W-:Y:S01]  /*17070*/  FADD.FTZ R46, R49, R46 ;  /* 0x0000002e312e7221 */ /* 0x000fe20000010000 */
[----:B------:R-:W-:Y:S01]  /*17080*/  @!P2 HFMA2.BF16_V2 R10, -RZ.H0_H0, RZ.H0_H0, -R80.H0_H0 ;  /* 0x200000ffff0aa231 */ /* 0x000fe20000340950 */
[----:B------:R-:W-:Y:S01]  /*17090*/  PRMT R2, R14, 0x7610, R2 ;  /* 0x000076100e027816 */ /* 0x000fe20000000002 */
[----:B------:R2:W-:Y:S01]  /*170a0*/  @!P4 STL.S16 [R1+0x104], R14 ;  /* 0x0001040e0100c387 */ /* 0x0005e20000100600 */
[----:B------:R-:W-:Y:S02]  /*170b0*/  FADD.FTZ R46, R78, R46 ;  /* 0x0000002e4e2e7221 */ /* 0x000fe40000010000 */
[----:B------:R-:W-:Y:S01]  /*170c0*/  PRMT R0, R10, 0x7610, R0 ;  /* 0x000076100a007816 */ /* 0x000fe20000000000 */
[----:B------:R3:W-:Y:S01]  /*170d0*/  @!P2 STL.S16 [R1+0xfc], R10 ;  /* 0x0000fc0a0100a387 */ /* 0x0007e20000100600 */
[----:B------:R-:W-:Y:S01]  /*170e0*/  @!P4 PRMT R83, R2, 0x5410, RZ ;  /* 0x000054100253c816 */ /* 0x000fe200000000ff */
[--C-:B------:R-:W-:Y:S01]  /*170f0*/  FFMA.FTZ R2, R27, UR4, -R137.reuse ;  /* 0x000000041b027c23 */ /* 0x100fe20008010889 */
[----:B------:R-:W-:Y:S01]  /*17100*/  @!P2 PRMT R80, R0, 0x5410, RZ ;  /* 0x000054100050a816 */ /* 0x000fe200000000ff */
[----:B------:R-:W-:Y:S01]  /*17110*/  FFMA.FTZ R137, R127, UR4, -R137 ;  /* 0x000000047f897c23 */ /* 0x000fe20008010889 */
[----:B------:R-:W-:Y:S01]  /*17120*/  ISETP.LE.U32.AND P2, PT, R214, UR15, PT ;  /* 0x0000000fd6007c0c */ /* 0x000fe2000bf43070 */
[----:B------:R-:W-:Y:S01]  /*17130*/  FADD.FTZ R0, -R134, R136 ;  /* 0x0000008886007221 */ /* 0x000fe20000010100 */
[----:B------:R4:W1:Y:S03]  /*17140*/  MUFU.EX2 R79, R2 ;  /* 0x00000002004f7308 */ /* 0x0008660000000800 */
[----:B------:R-:W-:Y:S07]  /*17150*/  FMUL.FTZ R0, R0, UR4 ;  /* 0x0000000400007c20 */ /* 0x000fee0008410000 */
[----:B------:R-:W3:Y:S01]  /*17160*/  MUFU.EX2 R27, R0 ;  /* 0x00000000001b7308 */ /* 0x000ee20000000800 */
[----:B--2---:R-:W2:Y:S09]  /*17170*/  LDL.LU R14, [R1+0xc] ;  /* 0x00000c00010e7983 */ /* 0x004eb20000300800 */
[----:B------:R-:W-:Y:S01]  /*17180*/  MUFU.EX2 R127, R86 ;  /* 0x00000056007f7308 */ /* 0x000fe20000000800 */
[----:B----4-:R-:W-:Y:S01]  /*17190*/  PRMT R2, R3, 0x7632, R2 ;  /* 0x0000763203027816 */ /* 0x010fe20000000002 */
[----:B------:R4:W4:Y:S01]  /*171a0*/  LDL.S16 R89, [R1+0xf8] ;  /* 0x0000f80001597983 */ /* 0x0009220000100600 */
[----:B-1----:R-:W-:Y:S02]  /*171b0*/  F2FP.BF16.F32.PACK_AB R59, R79, R52 ;  /* 0x000000344f3b723e */ /* 0x002fe400000010ff */
[----:B------:R-:W-:Y:S01]  /*171c0*/  PRMT R90, R3, 0x5410, R2 ;  /* 0x00005410035a7816 */ /* 0x000fe20000000002 */
[----:B---3--:R-:W3:Y:S01]  /*171d0*/  LDL.LU.64 R10, [R1+0x40] ;  /* 0x00004000010a7983 */ /* 0x008ee20000300a00 */
[----:B------:R-:W-:Y:S03]  /*171e0*/  PRMT R58, R59, 0x7632, R58 ;  /* 0x000076323b3a7816 */ /* 0x000fe6000000003a */
[----:B------:R-:W-:Y:S01]  /*171f0*/  MUFU.EX2 R86, R119 ;  /* 0x0000007700567308 */ /* 0x000fe20000000800 */
[----:B------:R-:W-:Y:S01]  /*17200*/  FMUL.FTZ R15, R27, R167 ;  /* 0x000000a71b0f7220 */ /* 0x000fe20000410000 */
[----:B------:R-:W-:Y:S01]  /*17210*/  STL [R1+0x350], R141 ;  /* 0x0003508d01007387 */ /* 0x000fe20000100800 */
[----:B------:R-:W-:Y:S01]  /*17220*/  PRMT R111, R59, 0x5410, R58 ;  /* 0x000054103b6f7816 */ /* 0x000fe2000000003a */
[C---:B------:R-:W-:Y:S01]  /*17230*/  FMUL.FTZ R22, R27.reuse, R162 ;  /* 0x000000a21b167220 */ /* 0x040fe20000410000 */
[C---:B------:R-:W-:Y:S01]  /*17240*/  FMUL.FTZ R23, R27.reuse, R163 ;  /* 0x000000a31b177220 */ /* 0x040fe20000410000 */
[----:B------:R-:W-:Y:S01]  /*17250*/  STL [R1+0x354], R137 ;  /* 0x0003548901007387 */ /* 0x000fe20000100800 */
[C---:B------:R-:W-:Y:S01]  /*17260*/  FMUL.FTZ R26, R27.reuse, R158 ;  /* 0x0000009e1b1a7220 */ /* 0x040fe20000410000 */
[C---:B------:R-:W-:Y:S01]  /*17270*/  FMUL.FTZ R6, R27.reuse, R170 ;  /* 0x000000aa1b067220 */ /* 0x040fe20000410000 */
[C---:B------:R-:W-:Y:S01]  /*17280*/  FMUL.FTZ R7, R27.reuse, R171 ;  /* 0x000000ab1b077220 */ /* 0x040fe20000410000 */
[----:B------:R-:W-:Y:S01]  /*17290*/  STL.64 [R1+0x340], R134 ;  /* 0x0003408601007387 */ /* 0x000fe20000100a00 */
[----:B------:R-:W-:Y:S03]  /*172a0*/  MUFU.EX2 R71, R153 ;  /* 0x0000009900477308 */ /* 0x000fe60000000800 */
[----:B------:R1:W3:Y:S04]  /*172b0*/  LDL.S16 R69, [R1+0xec] ;  /* 0x0000ec0001457983 */ /* 0x0002e80000100600 */
[----:B------:R1:W3:Y:S03]  /*172c0*/  LDL.S16 R72, [R1+0xf0] ;  /* 0x0000f00001487983 */ /* 0x0002e60000100600 */
[----:B------:R-:W-:Y:S01]  /*172d0*/  MUFU.EX2 R145, R67 ;  /* 0x0000004300917308 */ /* 0x000fe20000000800 */
[----:B------:R1:W3:Y:S09]  /*172e0*/  LDL.S16 R63, [R1+0xdc] ;  /* 0x0000dc00013f7983 */ /* 0x0002f20000100600 */
[----:B------:R-:W-:Y:S10]  /*172f0*/  MUFU.EX2 R136, R70 ;  /* 0x0000004600887308 */ /* 0x000ff40000000800 */
[----:B------:R-:W-:Y:S10]  /*17300*/  MUFU.EX2 R67, R225 ;  /* 0x000000e100437308 */ /* 0x000ff40000000800 */
[----:B------:R-:W-:Y:S01]  /*17310*/  MUFU.EX2 R70, R102 ;  /* 0x0000006600467308 */ /* 0x000fe20000000800 */
[C---:B--2---:R-:W-:Y:S01]  /*17320*/  FFMA.FTZ R40, R27.reuse, R14, R196 ;  /* 0x0000000e1b287223 */ /* 0x044fe200000100c4 */
[C---:B------:R-:W-:Y:S01]  /*17330*/  FMUL.FTZ R14, R27.reuse, R166 ;  /* 0x000000a61b0e7220 */ /* 0x040fe20000410000 */
[----:B------:R-:W-:Y:S01]  /*17340*/  FMUL.FTZ R27, R27, R159 ;  /* 0x0000009f1b1b7220 */ /* 0x000fe20000410000 */
[----:B----4-:R-:W-:Y:S02]  /*17350*/  @!P6 HFMA2.BF16_V2 R89, -RZ.H0_H0, RZ.H0_H0, -R3.H0_H0 ;  /* 0x200000ffff59e231 */ /* 0x010fe40000340903 */
[----:B------:R-:W-:Y:S01]  /*17360*/  FADD.FTZ R40, R176, R40 ;  /* 0x00000028b0287221 */ /* 0x000fe20000010000 */
[----:B------:R-:W-:Y:S01]  /*17370*/  STL [R1+0x3d0], R14 ;  /* 0x0003d00e01007387 */ /* 0x000fe20000100800 */
[----:B---3--:R-:W-:Y:S02]  /*17380*/  LOP3.LUT R0, R149, UR6, R10, 0x96, !PT ;  /* 0x0000000695007c12 */ /* 0x008fe4000f8e960a */
[----:B------:R-:W-:Y:S01]  /*17390*/  FADD.FTZ R40, R65, R40 ;  /* 0x0000002841287221 */ /* 0x000fe20000010000 */
[----:B------:R-:W-:Y:S01]  /*173a0*/  PRMT R68, R89, 0x7610, R68 ;  /* 0x0000761059447816 */ /* 0x000fe20000000044 */
[----:B------:R-:W-:Y:S01]  /*173b0*/  STL [R1+0x3d4], R15 ;  /* 0x0003d40f01007387 */ /* 0x000fe20000100800 */
[----:B------:R-:W-:Y:S01]  /*173c0*/  LOP3.LUT R29, R0, 0xff, RZ, 0xc0, !PT ;  /* 0x000000ff001d7812 */ /* 0x000fe200078ec0ff */
[----:B------:R-:W-:Y:S01]  /*173d0*/  MUFU.EX2 R65, R178 ;  /* 0x000000b200417308 */ /* 0x000fe20000000800 */
[----:B------:R-:W-:Y:S01]  /*173e0*/  @!P6 PRMT R3, R68, 0x5410, RZ ;  /* 0x000054104403e816 */ /* 0x000fe200000000ff */
[----:B------:R-:W-:Y:S01]  /*173f0*/  STL [R1+0x3d8], R22 ;  /* 0x0003d81601007387 */ /* 0x000fe20000100800 */
[----:B------:R-:W-:Y:S02]  /*17400*/  ISETP.LE.U32.AND P5, PT, R29, UR15, PT ;  /* 0x0000000f1d007c0c */ /* 0x000fe4000bfa3070 */
[----:B------:R-:W-:Y:S01]  /*17410*/  LOP3.LUT R29, R0, 0xffff, RZ, 0xc0, !PT ;  /* 0x0000ffff001d7812 */ /* 0x000fe200078ec0ff */
[----:B------:R-:W-:Y:S03]  /*17420*/  STL [R1+0x3dc], R23 ;  /* 0x0003dc1701007387 */ /* 0x000fe60000100800 */
[----:B------:R-:W-:Y:S01]  /*17430*/  SHF.R.U32.HI R29, RZ, 0x8, R29 ;  /* 0x00000008ff1d7819 */ /* 0x000fe2000001161d */
[----:B------:R-:W-:Y:S03]  /*17440*/  STL [R1+0x3e0], R26 ;  /* 0x0003e01a01007387 */ /* 0x000fe60000100800 */
[----:B------:R-:W-:Y:S01]  /*17450*/  LOP3.LUT R29, R29, 0xffff, RZ, 0xc0, !PT ;  /* 0x0000ffff1d1d7812 */ /* 0x000fe200078ec0ff */
[----:B------:R-:W-:Y:S02]  /*17460*/  STL [R1+0x3e4], R27 ;  /* 0x0003e41b01007387 */ /* 0x000fe40000100800 */
[----:B------:R-:W-:Y:S01]  /*17470*/  @!P5 HFMA2.BF16_V2 R72, -RZ.H0_H0, RZ.H0_H0, -R57.H0_H0 ;  /* 0x200000ffff48d231 */ /* 0x000fe20000340939 */
[----:B------:R-:W-:Y:S01]  /*17480*/  ISETP.LE.U32.AND P4, PT, R29, UR15, PT ;  /* 0x0000000f1d007c0c */ /* 0x000fe2000bf83070 */
[----:B------:R-:W-:Y:S01]  /*17490*/  @!P6 STL.S16 [R1+0xf8], R89 ;  /* 0x0000f8590100e387 */ /* 0x000fe20000100600 */
[----:B------:R-:W-:Y:S02]  /*174a0*/  ISETP.LE.U32.AND P6, PT, R152, UR15, PT ;  /* 0x0000000f98007c0c */ /* 0x000fe4000bfc3070 */
[----:B------:R-:W-:Y:S01]  /*174b0*/  SHF.R.U32.HI R29, RZ, 0x10, R0 ;  /* 0x00000010ff1d7819 */ /* 0x000fe20000011600 */
[----:B------:R-:W-:Y:S01]  /*174c0*/  STL [R1+0x3e8], R90 ;  /* 0x0003e85a01007387 */ /* 0x000fe20000100800 */
[----:B------:R-:W-:Y:S02]  /*174d0*/  PRMT R74, R72, 0x7610, R74 ;  /* 0x00007610484a7816 */ /* 0x000fe4000000004a */
[----:B------:R-:W-:Y:S01]  /*174e0*/  LOP3.LUT R29, R29, 0xff, RZ, 0xc0, !PT ;  /* 0x000000ff1d1d7812 */ /* 0x000fe200078ec0ff */
[----:B------:R1:W2:Y:S01]  /*174f0*/  LDL.S16 R68, [R1+0xd8] ;  /* 0x0000d80001447983 */ /* 0x0002a20000100600 */
[----:B------:R-:W-:Y:S02]  /*17500*/  @!P5 PRMT R57, R74, 0x5410, RZ ;  /* 0x000054104a39d816 */ /* 0x000fe400000000ff */
[----:B------:R-:W-:Y:S01]  /*17510*/  SHF.R.U32.HI R0, RZ, 0x18, R0 ;  /* 0x00000018ff007819 */ /* 0x000fe20000011600 */
[----:B------:R-:W-:Y:S01]  /*17520*/  @!P4 HFMA2.BF16_V2 R63, -RZ.H0_H0, RZ.H0_H0, -R56.H0_H0 ;  /* 0x200000ffff3fc231 */ /* 0x000fe20000340938 */
[----:B------:R-:W-:Y:S01]  /*17530*/  MUFU.EX2 R74, R190 ;  /* 0x000000be004a7308 */ /* 0x000fe20000000800 */
[----:B------:R-:W-:Y:S03]  /*17540*/  @!P6 HFMA2.BF16_V2 R69, -RZ.H0_H0, RZ.H0_H0, -R2.H0_H0 ;  /* 0x200000ffff45e231 */ /* 0x000fe60000340902 */
[----:B------:R-:W-:Y:S02]  /*17550*/  PRMT R54, R63, 0x7610, R54 ;  /* 0x000076103f367816 */ /* 0x000fe40000000036 */
[----:B------:R-:W-:Y:S01]  /*17560*/  PRMT R66, R69, 0x7610, R66 ;  /* 0x0000761045427816 */ /* 0x000fe20000000042 */
[----:B------:R3:W-:Y:S01]  /*17570*/  @!P6 STL.S16 [R1+0xec], R69 ;  /* 0x0000ec450100e387 */ /* 0x0007e20000100600 */
[----:B------:R-:W-:Y:S02]  /*17580*/  @!P4 PRMT R56, R54, 0x5410, RZ ;  /* 0x000054103638c816 */ /* 0x000fe400000000ff */
[----:B------:R-:W-:Y:S02]  /*17590*/  @!P6 PRMT R2, R66, 0x5410, RZ ;  /* 0x000054104202e816 */ /* 0x000fe400000000ff */
[----:B------:R1:W4:Y:S04]  /*175a0*/  LDL.S16 R66, [R1+0xd4] ;  /* 0x0000d40001427983 */ /* 0x0003280000100600 */
[----:B------:R1:W-:Y:S01]  /*175b0*/  @!P5 STL.S16 [R1+0xf0], R72 ;  /* 0x0000f0480100d387 */ /* 0x0003e20000100600 */
[----:B------:R-:W-:Y:S03]  /*175c0*/  ISETP.LE.U32.AND P5, PT, R29, UR15, PT ;  /* 0x0000000f1d007c0c */ /* 0x000fe6000bfa3070 */
[----:B------:R-:W-:Y:S04]  /*175d0*/  STL [R1+0x3ec], R95 ;  /* 0x0003ec5f01007387 */ /* 0x000fe80000100800 */
[----:B------:R1:W-:Y:S01]  /*175e0*/  @!P4 STL.S16 [R1+0xdc], R63 ;  /* 0x0000dc3f0100c387 */ /* 0x0003e20000100600 */
[----:B------:R-:W-:Y:S02]  /*175f0*/  ISETP.LE.U32.AND P4, PT, R0, UR15, PT ;  /* 0x0000000f00007c0c */ /* 0x000fe4000bf83070 */
[----:B------:R-:W-:Y:S01]  /*17600*/  LOP3.LUT R0, R148, 0xff, RZ, 0xc0, !PT ;  /* 0x000000ff94007812 */ /* 0x000fe200078ec0ff */
[----:B------:R2:W4:Y:S01]  /*17610*/  LDL.S16 R54, [R1+0xe4] ;  /* 0x0000e40001367983 */ /* 0x0005220000100600 */
[----:B---3--:R-:W-:Y:S10]  /*17620*/  MUFU.EX2 R69, R222 ;  /* 0x000000de00457308 */ /* 0x008ff40000000800 */
[----:B-1----:R1:W-:Y:S01]  /*17630*/  MUFU.EX2 R72, R223 ;  /* 0x000000df00487308 */ /* 0x0023e20000000800 */
[----:B------:R3:W3:Y:S01]  /*17640*/  LDL.S16 R63, [R1+0xe8] ;  /* 0x0000e800013f7983 */ /* 0x0006e20000100600 */
[----:B--2---:R-:W-:Y:S05]  /*17650*/  @!P5 HFMA2.BF16_V2 R68, -RZ.H0_H0, RZ.H0_H0, -R59.H0_H0 ;  /* 0x200000ffff44d231 */ /* 0x004fea000034093b */
[----:B------:R-:W-:Y:S01]  /*17660*/  PRMT R29, R68, 0x7610, R29 ;  /* 0x00007610441d7816 */ /* 0x000fe2000000001d */
[----:B------:R2:W-:Y:S03]  /*17670*/  @!P5 STL.S16 [R1+0xd8], R68 ;  /* 0x0000d8440100d387 */ /* 0x0005e60000100600 */
[----:B------:R-:W-:Y:S01]  /*17680*/  @!P5 PRMT R59, R29, 0x5410, RZ ;  /* 0x000054101d3bd816 */ /* 0x000fe200000000ff */
[----:B------:R-:W-:Y:S01]  /*17690*/  STL [R1+0x3f0], R111 ;  /* 0x0003f06f01007387 */ /* 0x000fe20000100800 */
[----:B------:R-:W-:Y:S01]  /*176a0*/  ISETP.LE.U32.AND P5, PT, R0, UR15, PT ;  /* 0x0000000f00007c0c */ /* 0x000fe2000bfa3070 */
[----:B------:R-:W-:Y:S01]  /*176b0*/  FADD.FTZ R29, R177, R31 ;  /* 0x0000001fb11d7221 */ /* 0x000fe20000010000 */
[----:B------:R-:W-:Y:S01]  /*176c0*/  LOP3.LUT R0, R148, 0xffff, RZ, 0xc0, !PT ;  /* 0x0000ffff94007812 */ /* 0x000fe200078ec0ff */
[----:B-1----:R-:W3:Y:S01]  /*176d0*/  LDL.64 R222, [R1+0x50] ;  /* 0x0000500001de7983 */ /* 0x002ee20000100a00 */
[----:B------:R-:W-:Y:S02]  /*176e0*/  FADD.FTZ R31, R140, R40 ;  /* 0x000000288c1f7221 */ /* 0x000fe40000010000 */
[----:B------:R-:W-:Y:S01]  /*176f0*/  SHF.R.U32.HI R0, RZ, 0x8, R0 ;  /* 0x00000008ff007819 */ /* 0x000fe20000011600 */
[----:B----4-:R-:W-:Y:S01]  /*17700*/  @!P4 HFMA2.BF16_V2 R66, -RZ.H0_H0, RZ.H0_H0, -R58.H0_H0 ;  /* 0x200000ffff42c231 */ /* 0x010fe2000034093a */
[----:B------:R1:W-:Y:S01]  /*17710*/  MUFU.EX2 R140, R55 ;  /* 0x00000037008c7308 */ /* 0x0003e20000000800 */
[----:B------:R-:W-:Y:S01]  /*17720*/  FADD.FTZ R31, R28, R31 ;  /* 0x0000001f1c1f7221 */ /* 0x000fe20000010000 */
[----:B------:R-:W-:Y:S02]  /*17730*/  LOP3.LUT R0, R0, 0xffff, RZ, 0xc0, !PT ;  /* 0x0000ffff00007812 */ /* 0x000fe400078ec0ff */
[----:B------:R-:W-:Y:S01]  /*17740*/  PRMT R61, R66, 0x7610, R61 ;  /* 0x00007610423d7816 */ /* 0x000fe2000000003d */
[----:B------:R4:W-:Y:S03]  /*17750*/  @!P4 STL.S16 [R1+0xd4], R66 ;  /* 0x0000d4420100c387 */ /* 0x0009e60000100600 */
[----:B------:R-:W-:Y:S01]  /*17760*/  @!P4 PRMT R58, R61, 0x5410, RZ ;  /* 0x000054103d3ac816 */ /* 0x000fe200000000ff */
[----:B------:R-:W4:Y:S01]  /*17770*/  LDL.64 R174, [R1+0x68] ;  /* 0x0000680001ae7983 */ /* 0x000f220000100a00 */
[----:B------:R-:W-:Y:S01]  /*17780*/  ISETP.LE.U32.AND P4, PT, R0, UR15, PT ;  /* 0x0000000f00007c0c */ /* 0x000fe2000bf83070 */
[----:B------:R-:W-:Y:S01]  /*17790*/  MUFU.EX2 R61, R191 ;  /* 0x000000bf003d7308 */ /* 0x000fe20000000800 */
[----:B------:R-:W-:Y:S01]  /*177a0*/  SHF.R.U32.HI R0, RZ, 0x10, R148 ;  /* 0x00000010ff007819 */ /* 0x000fe20000011694 */
[----:B------:R-:W-:Y:S03]  /*177b0*/  @!P3 HFMA2.BF16_V2 R54, -RZ.H0_H0, RZ.H0_H0, -R76.H0_H0 ;  /* 0x200000ffff36b231 */ /* 0x000fe6000034094c */
[----:B------:R-:W-:Y:S02]  /*177c0*/  LOP3.LUT R0, R0, 0xff, RZ, 0xc0, !PT ;  /* 0x000000ff00007812 */ /* 0x000fe400078ec0ff */
[----:B-1----:R-:W-:Y:S03]  /*177d0*/  F2FP.BF16.F32.PACK_AB R55, R122, R110 ;  /* 0x0000006e7a37723e */ /* 0x002fe600000010ff */
[----:B--2---:R-:W-:Y:S01]  /*177e0*/  MUFU.EX2 R68, R115 ;  /* 0x0000007300447308 */ /* 0x004fe20000000800 */
[----:B------:R-:W-:Y:S02]  /*177f0*/  PRMT R40, R54, 0x7610, R40 ;  /* 0x0000761036287816 */ /* 0x000fe40000000028 */
[----:B------:R-:W-:Y:S02]  /*17800*/  ISETP.LE.U32.AND P6, PT, R0, UR15, PT ;  /* 0x0000000f00007c0c */ /* 0x000fe4000bfc3070 */
[----:B------:R-:W-:Y:S02]  /*17810*/  SHF.R.U32.HI R0, RZ, 0x18, R148 ;  /* 0x00000018ff007819 */ /* 0x000fe40000011694 */
[----:B------:R-:W-:Y:S01]  /*17820*/  @!P3 PRMT R76, R40, 0x5410, RZ ;  /* 0x00005410284cb816 */ /* 0x000fe200000000ff */
[----:B------:R-:W-:Y:S04]  /*17830*/  FADD.FTZ R40, R88, R42 ;  /* 0x0000002a58287221 */ /* 0x000fe80000010000 */
[----:B------:R-:W-:Y:S01]  /*17840*/  FADD.FTZ R49, R52, R40 ;  /* 0x0000002834317221 */ /* 0x000fe20000010000 */
[----:B------:R-:W-:Y:S01]  /*17850*/  PRMT R52, R53, 0x7632, R52 ;  /* 0x0000763235347816 */ /* 0x000fe20000000034 */
[----:B---3--:R-:W-:Y:S02]  /*17860*/  @!P1 HFMA2.BF16_V2 R63, -RZ.H0_H0, RZ.H0_H0, -R77.H0_H0 ;  /* 0x200000ffff3f9231 */ /* 0x008fe4000034094d */
[----:B------:R-:W-:Y:S01]  /*17870*/  FADD.FTZ R49, R79, R49 ;  /* 0x000000314f317221 */ /* 0x000fe20000010000 */
[----:B------:R-:W-:Y:S02]  /*17880*/  F2FP.BF16.F32.PACK_AB R79, R48, R45 ;  /* 0x0000002d304f723e */ /* 0x000fe400000010ff */
[----:B------:R-:W-:Y:S01]  /*17890*/  PRMT R43, R63, 0x7610, R43 ;  /* 0x000076103f2b7816 */ /* 0x000fe2000000002b */
[----:B------:R1:W-:Y:S01]  /*178a0*/  @!P1 STL.S16 [R1+0xe8], R63 ;  /* 0x0000e83f01009387 */ /* 0x0003e20000100600 */
[----:B------:R-:W-:Y:S02]  /*178b0*/  PRMT R78, R79, 0x7632, R78 ;  /* 0x000076324f4e7816 */ /* 0x000fe4000000004e */
[----:B------:R-:W-:Y:S01]  /*178c0*/  @!P1 PRMT R77, R43, 0x5410, RZ ;  /* 0x000054102b4d9816 */ /* 0x000fe200000000ff */
[----:B------:R2:W-:Y:S01]  /*178d0*/  @!P3 STL.S16 [R1+0xe4], R54 ;  /* 0x0000e4360100b387 */ /* 0x0005e20000100600 */
[----:B------:R-:W-:Y:S01]  /*178e0*/  ISETP.LE.U32.AND P3, PT, R0, UR15, PT ;  /* 0x0000000f00007c0c */ /* 0x000fe2000bf63070 */
[----:B------:R-:W-:Y:S02]  /*178f0*/  IMAD.U32 R0, RZ, RZ, UR31 ;  /* 0x0000001fff007e24 */ /* 0x000fe4000f8e00ff */
[----:B------:R-:W-:Y:S04]  /*17900*/  STL [R1+0x3f4], R91 ;  /* 0x0003f45b01007387 */ /* 0x000fe80000100800 */
[----:B------:R3:W3:Y:S04]  /*17910*/  LDL.S16 R94, [R1+0xf4] ;  /* 0x0000f400015e7983 */ /* 0x0006e80000100600 */
[----:B----4-:R4:W4:Y:S04]  /*17920*/  LDL.S16 R66, [R1+0xe0] ;  /* 0x0000e00001427983 */ /* 0x0109280000100600 */
[----:B------:R3:W4:Y:S04]  /*17930*/  LDL.S16 R60, [R1+0xd0] ;  /* 0x0000d000013c7983 */ /* 0x0007280000100600 */
[----:B------:R-:W4:Y:S01]  /*17940*/  LDL.64 R214, [R1+0x98] ;  /* 0x0000980001d67983 */ /* 0x000f220000100a00 */
[----:B-1----:R1:W-:Y:S03]  /*17950*/  MUFU.EX2 R63, R114 ;  /* 0x00000072003f7308 */ /* 0x0023e60000000800 */
[----:B--2---:R2:W2:Y:S04]  /*17960*/  LDL.S16 R54, [R1+0xcc] ;  /* 0x0000cc0001367983 */ /* 0x0044a80000100600 */
[----:B------:R-:W2:Y:S01]  /*17970*/  LDL.LU.64 R134, [R1+0x38] ;  /* 0x0000380001867983 */ /* 0x000ea20000300a00 */
[----:B-1----:R-:W-:Y:S02]  /*17980*/  PRMT R114, R53, 0x5410, R52 ;  /* 0x0000541035727816 */ /* 0x002fe40000000034 */
[----:B------:R-:W-:Y:S01]  /*17990*/  LOP3.LUT R0, R223, UR23, R0, 0x96, !PT ;  /* 0x00000017df007c12 */ /* 0x000fe2000f8e9600 */
[----:B------:R-:W-:Y:S02]  /*179a0*/  UIADD3 UR23, UR21, 0x2, URZ ;  /* 0x0000000215177890 */ /* 0x000fe4000fffe03f */
[----:B------:R-:W-:Y:S02]  /*179b0*/  UIADD3 UR21, UR21, 0x3, URZ ;  /* 0x0000000315157890 */ /* 0x000fe4000fffe03f */
[----:B------:R-:W-:Y:S04]  /*179c0*/  IMAD.WIDE.U32 R88, R0, -0x326172a9, RZ ;  /* 0xcd9e8d5700587825 */ /* 0x000fe800078e00ff */
[----:B------:R-:W-:Y:S01]  /*179d0*/  FADD.FTZ R0, R41, R29 ;  /* 0x0000001d29007221 */ /* 0x000fe20000010000 */
[----:B------:R-:W-:Y:S03]  /*179e0*/  LOP3.LUT R29, R89, UR20, R216, 0x96, !PT ;  /* 0x00000014591d7c12 */ /* 0x000fe6000f8e96d8 */
[----:B------:R-:W-:Y:S01]  /*179f0*/  FADD.FTZ R50, R50, R0 ;  /* 0x0000000032327221 */ /* 0x000fe20000010000 */
[----:B------:R-:W-:Y:S01]  /*17a00*/  LOP3.LUT R42, R219, UR22, R88, 0x96, !PT ;  /* 0x00000016db2a7c12 */ /* 0x000fe2000f8e9658 */
[----:B------:R-:W-:Y:S01]  /*17a10*/  FADD.FTZ R0, R30, R31 ;  /* 0x0000001f1e007221 */ /* 0x000fe20000010000 */
[----:B------:R-:W-:Y:S04]  /*17a20*/  IMAD.WIDE.U32 R28, R29, -0x2daee0ad, RZ ;  /* 0xd2511f531d1c7825 */ /* 0x000fe800078e00ff */
[----:B------:R-:W-:Y:S01]  /*17a30*/  FADD.FTZ R44, R44, R50 ;  /* 0x000000322c2c7221 */ /* 0x000fe20000010000 */
[----:B------:R-:W-:Y:S01]  /*17a40*/  IMAD.WIDE.U32 R42, R42, -0x2daee0ad, RZ ;  /* 0xd2511f532a2a7825 */ /* 0x000fe200078e00ff */
[----:B------:R-:W-:Y:S03]  /*17a50*/  LOP3.LUT R40, R29, UR19, R174, 0x96, !PT ;  /* 0x000000131d287c12 */ /* 0x000fe6000f8e96ae */
[----:B------:R-:W-:Y:S01]  /*17a60*/  FADD.FTZ R47, R47, R44 ;  /* 0x0000002c2f2f7221 */ /* 0x000fe20000010000 */
[----:B------:R-:W-:Y:S01]  /*17a70*/  LOP3.LUT R28, R43, UR12, R28, 0x96, !PT ;  /* 0x0000000c2b1c7c12 */ /* 0x000fe2000f8e961c */
[----:B------:R-:W-:Y:S01]  /*17a80*/  IMAD.WIDE.U32 R40, R40, -0x326172a9, RZ ;  /* 0xcd9e8d5728287825 */ /* 0x000fe200078e00ff */
[----:B------:R-:W-:Y:S03]  /*17a90*/  MUFU.EX2 R44, R231 ;  /* 0x000000e7002c7308 */ /* 0x000fe60000000800 */
[----:B------:R-:W-:Y:S01]  /*17aa0*/  IMAD.WIDE.U32 R28, R28, -0x326172a9, RZ ;  /* 0xcd9e8d571c1c7825 */ /* 0x000fe200078e00ff */
[----:B------:R-:W-:Y:S04]  /*17ab0*/  LOP3.LUT R30, R41, UR13, R218, 0x96, !PT ;  /* 0x0000000d291e7c12 */ /* 0x000fe8000f8e96da */
[----:B------:R-:W-:Y:S01]  /*17ac0*/  LOP3.LUT R40, R29, UR11, R40, 0x96, !PT ;  /* 0x0000000b1d287c12 */ /* 0x000fe2000f8e9628 */
[----:B------:R-:W-:Y:S04]  /*17ad0*/  IMAD.WIDE.U32 R30, R30, -0x2daee0ad, RZ ;  /* 0xd2511f531e1e7825 */ /* 0x000fe800078e00ff */
[----:B------:R-:W-:Y:S01]  /*17ae0*/  FADD.FTZ R29, R45, R0 ;  /* 0x000000002d1d7221 */ /* 0x000fe20000010000 */
[----:B------:R-:W-:Y:S01]  /*17af0*/  IMAD.WIDE.U32 R170, R40, -0x2daee0ad, RZ ;  /* 0xd2511f5328aa7825 */ /* 0x000fe200078e00ff */
[----:B------:R-:W-:Y:S01]  /*17b00*/  LOP3.LUT R42, R31, UR10, R42, 0x96, !PT ;  /* 0x0000000a1f2a7c12 */ /* 0x000fe2000f8e962a */
[----:B------:R-:W-:Y:S02]  /*17b10*/  MUFU.EX2 R40, R103 ;  /* 0x0000006700287308 */ /* 0x000fe40000000800 */
[----:B------:R-:W-:Y:S01]  /*17b20*/  FADD.FTZ R45, R48, R29 ;  /* 0x0000001d302d7221 */ /* 0x000fe20000010000 */
[----:B------:R-:W-:Y:S01]  /*17b30*/  FADD.FTZ R29, R64, R46 ;  /* 0x0000002e401d7221 */ /* 0x000fe20000010000 */
[----:B------:R-:W-:Y:S01]  /*17b40*/  LOP3.LUT R146, R171, UR8, R30, 0x96, !PT ;  /* 0x00000008ab927c12 */ /* 0x000fe2000f8e961e */
[----:B------:R-:W-:Y:S01]  /*17b50*/  STL.64 [R1+0x28], R170 ;  /* 0x000028aa01007387 */ /* 0x000fe20000100a00 */
[----:B------:R-:W-:Y:S04]  /*17b60*/  IMAD.WIDE.U32 R132, R42, -0x326172a9, RZ ;  /* 0xcd9e8d572a847825 */ /* 0x000fe800078e00ff */
[----:B------:R-:W-:Y:S01]  /*17b70*/  FADD.FTZ R43, R107, R29 ;  /* 0x0000001d6b2b7221 */ /* 0x000fe20000010000 */
[----:B------:R-:W-:Y:S01]  /*17b80*/  MUFU.EX2 R64, R108 ;  /* 0x0000006c00407308 */ /* 0x000fe20000000800 */
[----:B------:R-:W-:Y:S01]  /*17b90*/  IMAD.WIDE.U32 R146, R146, -0x326172a9, RZ ;  /* 0xcd9e8d5792927825 */ /* 0x000fe200078e00ff */
[----:B------:R-:W-:Y:S04]  /*17ba0*/  LOP3.LUT R152, R133, UR9, R28, 0x96, !PT ;  /* 0x0000000985987c12 */ /* 0x000fe8000f8e961c */
[----:B------:R-:W-:Y:S01]  /*17bb0*/  LOP3.LUT R0, R147, UR7, R132, 0x96, !PT ;  /* 0x0000000793007c12 */ /* 0x000fe2000f8e9684 */
[----:B------:R-:W-:Y:S03]  /*17bc0*/  IMAD.WIDE.U32 R152, R152, -0x2daee0ad, RZ ;  /* 0xd2511f5398987825 */ /* 0x000fe600078e00ff */
[----:B------:R-:W-:Y:S01]  /*17bd0*/  MUFU.EX2 R103, R131 ;  /* 0x0000008300677308 */ /* 0x000fe20000000800 */
[----:B------:R-:W-:Y:S01]  /*17be0*/  LOP3.LUT R28, R0, 0xff, RZ, 0xc0, !PT ;  /* 0x000000ff001c7812 */ /* 0x000fe200078ec0ff */
[----:B---3--:R-:W-:Y:S02]  /*17bf0*/  @!P0 HFMA2.BF16_V2 R94, -RZ.H0_H0, RZ.H0_H0, -R79.H0_H0 ;  /* 0x200000ffff5e8231 */ /* 0x008fe4000034094f */
[----:B----4-:R-:W-:Y:S03]  /*17c00*/  @!P2 HFMA2.BF16_V2 R66, -RZ.H0_H0, RZ.H0_H0, -R78.H0_H0 ;  /* 0x200000ffff42a231 */ /* 0x010fe6000034094e */
[----:B------:R-:W-:Y:S01]  /*17c10*/  PRMT R31, R94, 0x7610, R31 ;  /* 0x000076105e1f7816 */ /* 0x000fe2000000001f */
[----:B------:R1:W-:Y:S01]  /*17c20*/  @!P0 STL.S16 [R1+0xf4], R94 ;  /* 0x0000f45e01008387 */ /* 0x0003e20000100600 */
[----:B------:R-:W-:Y:S01]  /*17c30*/  PRMT R41, R66, 0x7610, R41 ;  /* 0x0000761042297816 */ /* 0x000fe20000000029 */
[----:B------:R-:W-:Y:S01]  /*17c40*/  @!P5 HFMA2.BF16_V2 R60, -RZ.H0_H0, RZ.H0_H0, -R53.H0_H0 ;  /* 0x200000ffff3cd231 */ /* 0x000fe20000340935 */
[----:B------:R-:W-:Y:S04]  /*17c50*/  MUFU.EX2 R30, R118 ;  /* 0x00000076001e7308 */ /* 0x000fe80000000800 */
[----:B------:R-:W-:Y:S01]  /*17c60*/  PRMT R9, R60, 0x7610, R9 ;  /* 0x000076103c097816 */ /* 0x000fe20000000009 */
[----:B--2---:R-:W-:Y:S03]  /*17c70*/  @!P4 HFMA2.BF16_V2 R54, -RZ.H0_H0, RZ.H0_H0, -R52.H0_H0 ;  /* 0x200000ffff36c231 */ /* 0x004fe60000340934 */
[----:B------:R-:W-:Y:S02]  /*17c80*/  @!P5 PRMT R53, R9, 0x5410, RZ ;  /* 0x000054100935d816 */ /* 0x000fe400000000ff */
[----:B------:R-:W-:Y:S01]  /*17c90*/  MUFU.EX2 R42, R233 ;  /* 0x000000e9002a7308 */ /* 0x000fe20000000800 */
[----:B------:R-:W-:Y:S02]  /*17ca0*/  LOP3.LUT R29, R135, UR22, R88, 0x96, !PT ;  /* 0x00000016871d7c12 */ /* 0x000fe4000f8e9658 */
[----:B------:R-:W-:Y:S04]  /*17cb0*/  PRMT R8, R54, 0x7610, R8 ;  /* 0x0000761036087816 */ /* 0x000fe80000000008 */
[----:B------:R-:W-:Y:S03]  /*17cc0*/  @!P4 PRMT R52, R8, 0x5410, RZ ;  /* 0x000054100834c816 */ /* 0x000fe600000000ff */
[----:B------:R-:W-:Y:S01]  /*17cd0*/  MUFU.EX2 R88, R195 ;  /* 0x000000c300587308 */ /* 0x000fe20000000800 */
[----:B-1----:R-:W-:Y:S02]  /*17ce0*/  PRMT R94, R79, 0x5410, R78 ;  /* 0x000054104f5e7816 */ /* 0x002fe4000000004e */
[----:B------:R-:W-:Y:S02]  /*17cf0*/  @!P0 PRMT R79, R31, 0x5410, RZ ;  /* 0x000054101f4f8816 */ /* 0x000fe400000000ff */
[----:B------:R-:W-:Y:S01]  /*17d00*/  ISETP.LE.U32.AND P0, PT, R28, UR15, PT ;  /* 0x0000000f1c007c0c */ /* 0x000fe2000bf03070 */
[----:B------:R-:W-:Y:S01]  /*17d10*/  STL [R1+0x3f8], R94 ;  /* 0x0003f85e01007387 */ /* 0x000fe20000100800 */
[----:B------:R-:W-:Y:S03]  /*17d20*/  LOP3.LUT R28, R0, 0xffff, RZ, 0xc0, !PT ;  /* 0x0000ffff001c7812 */ /* 0x000fe600078ec0ff */
[----:B------:R1:W-:Y:S01]  /*17d30*/  MUFU.EX2 R31, R99 ;  /* 0x00000063001f7308 */ /* 0x0003e20000000800 */
[----:B------:R-:W-:Y:S01]  /*17d40*/  @!P2 PRMT R78, R41, 0x5410, RZ ;  /* 0x00005410294ea816 */ /* 0x000fe200000000ff */
[----:B------:R-:W2:Y:S01]  /*17d50*/  LDL.64 R220, [R1+0x70] ;  /* 0x0000700001dc7983 */ /* 0x000ea20000100a00 */
[----:B------:R-:W-:Y:S02]  /*17d60*/  SHF.R.U32.HI R28, RZ, 0x8, R28 ;  /* 0x00000008ff1c7819 */ /* 0x000fe4000001161c */
[----:B------:R-:W-:Y:S01]  /*17d70*/  LOP3.LUT R41, R89, UR20, R214, 0x96, !PT ;  /* 0x0000001459297c12 */ /* 0x000fe2000f8e96d6 */
[----:B------:R3:W-:Y:S01]  /*17d80*/  @!P2 STL.S16 [R1+0xe0], R66 ;  /* 0x0000e0420100a387 */ /* 0x0007e20000100600 */
[----:B------:R-:W-:Y:S03]  /*17d90*/  LOP3.LUT R28, R28, 0xffff, RZ, 0xc0, !PT ;  /* 0x0000ffff1c1c7812 */ /* 0x000fe600078ec0ff */
[----:B------:R-:W-:Y:S01]  /*17da0*/  @!P5 STL.S16 [R1+0xd0], R60 ;  /* 0x0000d03c0100d387 */ /* 0x000fe20000100600 */
[----:B------:R-:W-:Y:S01]  /*17db0*/  ISETP.LE.U32.AND P2, PT, R28, UR15, PT ;  /* 0x0000000f1c007c0c */ /* 0x000fe2000bf43070 */
[----:B------:R-:W-:Y:S02]  /*17dc0*/  FADD.FTZ R28, R110, R49 ;  /* 0x000000316e1c7221 */ /* 0x000fe40000010000 */
[----:B------:R4:W-:Y:S04]  /*17dd0*/  @!P4 STL.S16 [R1+0xcc], R54 ;  /* 0x0000cc360100c387 */ /* 0x0009e80000100600 */
[----:B------:R-:W-:Y:S04]  /*17de0*/  STL [R1+0x3fc], R114 ;  /* 0x0003fc7201007387 */ /* 0x000fe80000100800 */
[----:B-1----:R1:W2:Y:S01]  /*17df0*/  LDL.S16 R99, [R1+0x10c] ;  /* 0x00010c0001637983 */ /* 0x0022a20000100600 */
[----:B---3--:R-:W3:Y:S01]  /*17e00*/  MUFU.EX2 R66, R104 ;  /* 0x0000006800427308 */ /* 0x008ee20000000800 */
[----:B----4-:R-:W-:Y:S01]  /*17e10*/  FADD.FTZ R54, R122, R28 ;  /* 0x0000001c7a367221 */ /* 0x010fe20000010000 */
[--C-:B------:R-:W-:Y:S02]  /*17e20*/  SHF.R.U32.HI R28, RZ, 0x18, R0.reuse ;  /* 0x00000018ff1c7819 */ /* 0x100fe40000011600 */
[----:B------:R-:W-:Y:S02]  /*17e30*/  SHF.R.U32.HI R0, RZ, 0x10, R0 ;  /* 0x00000010ff007819 */ /* 0x000fe40000011600 */
[----:B------:R-:W-:Y:S01]  /*17e40*/  ISETP.LE.U32.AND P5, PT, R28, UR15, PT ;  /* 0x0000000f1c007c0c */ /* 0x000fe2000bfa3070 */
[----:B------:R-:W-:Y:S01]  /*17e50*/  FADD.FTZ R28, R73, R47 ;  /* 0x0000002f491c7221 */ /* 0x000fe20000010000 */
[----:B------:R-:W-:Y:S01]  /*17e60*/  LOP3.LUT R0, R0, 0xff, RZ, 0xc0, !PT ;  /* 0x000000ff00007812 */ /* 0x000fe200078ec0ff */
[----:B------:R-:W-:Y:S01]  /*17e70*/  IMAD.WIDE.U32 R46, R41, -0x2daee0ad, RZ ;  /* 0xd2511f53292e7825 */ /* 0x000fe200078e00ff */
[C---:B------:R-:W-:Y:S02]  /*17e80*/  F2FP.BF16.F32.PACK_AB R73, R51.reuse, R73 ;  /* 0x000000493349723e */ /* 0x040fe400000010ff */
[----:B------:R-:W-:Y:S01]  /*17e90*/  ISETP.LE.U32.AND P4, PT, R0, UR15, PT ;  /* 0x0000000f00007c0c */ /* 0x000fe2000bf83070 */
[----:B------:R-:W-:Y:S01]  /*17ea0*/  FADD.FTZ R60, R51, R28 ;  /* 0x0000001c333c7221 */ /* 0x000fe20000010000 */
[----:B---3--:R-:W-:Y:S01]  /*17eb0*/  F2FP.BF16.F32.PACK_AB R199, R64, R66 ;  /* 0x0000004240c7723e */ /* 0x008fe200000010ff */
[----:B------:R-:W-:Y:S05]  /*17ec0*/  IMAD.WIDE.U32 R50, R29, -0x2daee0ad, RZ ;  /* 0xd2511f531d327825 */ /* 0x000fea00078e00ff */
[----:B------:R-:W-:Y:S02]  /*17ed0*/  LOP3.LUT R41, R51, UR12, R46, 0x96, !PT ;  /* 0x0000000c33297c12 */ /* 0x000fe4000f8e962e */
[----:B------:R-:W-:Y:S01]  /*17ee0*/  MUFU.EX2 R46, R198 ;  /* 0x000000c6002e7308 */ /* 0x000fe20000000800 */
[----:B--2---:R-:W-:Y:S05]  /*17ef0*/  LOP3.LUT R0, R47, UR19, R220, 0x96, !PT ;  /* 0x000000132f007c12 */ /* 0x004fea000f8e96dc */
[----:B------:R-:W-:Y:S04]  /*17f00*/  IMAD.WIDE.U32 R48, R0, -0x326172a9, RZ ;  /* 0xcd9e8d5700307825 */ /* 0x000fe800078e00ff */
[----:B------:R-:W-:Y:S01]  /*17f10*/  FADD.FTZ R0, R75, R45 ;  /* 0x0000002d4b007221 */ /* 0x000fe20000010000 */
[C---:B------:R-:W-:Y:S02]  /*17f20*/  F2FP.BF16.F32.PACK_AB R75, R62.reuse, R75 ;  /* 0x0000004b3e4b723e */ /* 0x040fe400000010ff */
[----:B------:R-:W-:Y:S01]  /*17f30*/  LOP3.LUT R28, R49, UR13, R134, 0x96, !PT ;  /* 0x0000000d311c7c12 */ /* 0x000fe2000f8e9686 */
[----:B------:R-:W-:Y:S01]  /*17f40*/  FADD.FTZ R45, R62, R0 ;  /* 0x000000003e2d7221 */ /* 0x000fe20000010000 */
[----:B------:R-:W-:Y:S01]  /*17f50*/  F2FP.BF16.F32.PACK_AB R49, R144, R154 ;  /* 0x0000009a9031723e */ /* 0x000fe200000010ff */
[----:B------:R-:W-:Y:S01]  /*17f60*/  FADD.FTZ R0, R154, R43 ;  /* 0x0000002b9a007221 */ /* 0x000fe20000010000 */
[----:B------:R-:W-:Y:S01]  /*17f70*/  MUFU.EX2 R62, R238 ;  /* 0x000000ee003e7308 */ /* 0x000fe20000000800 */
[----:B------:R-:W-:Y:S04]  /*17f80*/  IMAD.WIDE.U32 R28, R28, -0x2daee0ad, RZ ;  /* 0xd2511f531c1c7825 */ /* 0x000fe800078e00ff */
[----:B------:R-:W-:Y:S01]  /*17f90*/  FADD.FTZ R47, R144, R0 ;  /* 0x00000000902f7221 */ /* 0x000fe20000010000 */
[----:B------:R-:W-:Y:S01]  /*17fa0*/  LOP3.LUT R29, R29, UR10, R50, 0x96, !PT ;  /* 0x0000000a1d1d7c12 */ /* 0x000fe2000f8e9632 */
[----:B------:R-:W-:Y:S04]  /*17fb0*/  IMAD.WIDE.U32 R50, R41, -0x326172a9, RZ ;  /* 0xcd9e8d5729327825 */ /* 0x000fe800078e00ff */
[----:B------:R-:W-:Y:S01]  /*17fc0*/  @!P6 HFMA2.BF16_V2 R99, -RZ.H0_H0, RZ.H0_H0, -R55.H0_H0 ;  /* 0x200000ffff63e231 */ /* 0x000fe20000340937 */
[----:B------:R-:W-:Y:S02]  /*17fd0*/  LOP3.LUT R0, R51, UR11, R48, 0x96, !PT ;  /* 0x0000000b33007c12 */ /* 0x000fe4000f8e9630 */
[----:B------:R-:W-:Y:S03]  /*17fe0*/  F2FP.BF16.F32.PACK_AB R51, R150, R151 ;  /* 0x000000979633723e */ /* 0x000fe600000010ff */
[----:B------:R-:W-:Y:S04]  /*17ff0*/  IMAD.WIDE.U32 R8, R0, -0x2daee0ad, RZ ;  /* 0xd2511f5300087825 */ /* 0x000fe800078e00ff */
[--C-:B------:R-:W-:Y:S01]  /*18000*/  FADD.FTZ R0, R151, R54.reuse ;  /* 0x0000003697007221 */ /* 0x100fe20000010000 */
[----:B------:R-:W-:Y:S02]  /*18010*/  PRMT R54, R55, 0x7632, R54 ;  /* 0x0000763237367816 */ /* 0x000fe40000000036 */
[----:B------:R-:W-:Y:S01]  /*18020*/  LOP3.LUT R154, R9, UR8, R28, 0x96, !PT ;  /* 0x00000008099a7c12 */ /* 0x000fe2000f8e961c */
[----:B------:R2:W-:Y:S01]  /*18030*/  STL.64 [R1+0x58], R8 ;  /* 0x0000580801007387 */ /* 0x0005e20000100a00 */
[----:B------:R-:W-:Y:S01]  /*18040*/  PRMT R115, R55, 0x5410, R54 ;  /* 0x0000541037737816 */ /* 0x000fe20000000036 */
[----:B------:R-:W-:Y:S01]  /*18050*/  FADD.FTZ R41, R150, R0 ;  /* 0x0000000096297221 */ /* 0x000fe20000010000 */
[----:B------:R-:W-:Y:S01]  /*18060*/  FADD.FTZ R0, R69, R60 ;  /* 0x0000003c45007221 */ /* 0x000fe20000010000 */
[----:B------:R-:W-:Y:S01]  /*18070*/  F2FP.BF16.F32.PACK_AB R69, R72, R69 ;  /* 0x000000454845723e */ /* 0x000fe200000010ff */
[----:B------:R1:W3:Y:S01]  /*18080*/  LDL.S16 R89, [R1+0x13c] ;  /* 0x00013c0001597983 */ /* 0x0002e20000100600 */
[----:B------:R-:W-:Y:S04]  /*18090*/  IMAD.WIDE.U32 R154, R154, -0x326172a9, RZ ;  /* 0xcd9e8d579a9a7825 */ /* 0x000fe800078e00ff */
[----:B------:R-:W-:Y:S01]  /*180a0*/  FADD.FTZ R48, R72, R0 ;  /* 0x0000000048307221 */ /* 0x000fe20000010000 */
[----:B------:R-:W4:Y:S01]  /*180b0*/  MUFU.EX2 R60, R239 ;  /* 0x000000ef003c7308 */ /* 0x000f220000000800 */
[----:B------:R-:W-:Y:S01]  /*180c0*/  PRMT R72, R73, 0x7632, R72 ;  /* 0x0000763249487816 */ /* 0x000fe20000000048 */
[----:B------:R1:W3:Y:S01]  /*180d0*/  LDL.S16 R107, [R1+0x140] ;  /* 0x00014000016b7983 */ /* 0x0002e20000100600 */
[----:B------:R-:W-:Y:S01]  /*180e0*/  FADD.FTZ R28, R71, R45 ;  /* 0x0000002d471c7221 */ /* 0x000fe20000010000 */
[----:B------:R-:W-:Y:S02]  /*180f0*/  F2FP.BF16.F32.PACK_AB R71, R65, R71 ;  /* 0x000000474147723e */ /* 0x000fe400000010ff */
[----:B------:R-:W-:Y:S01]  /*18100*/  PRMT R118, R73, 0x5410, R72 ;  /* 0x0000541049767816 */ /* 0x000fe20000000048 */
[----:B------:R1:W-:Y:S01]  /*18110*/  @!P6 STL.S16 [R1+0x10c], R99 ;  /* 0x00010c630100e387 */ /* 0x0003e20000100600 */
[----:B------:R-:W-:Y:S01]  /*18120*/  F2FP.BF16.F32.PACK_AB R45, R136, R145 ;  /* 0x00000091882d723e */ /* 0x000fe200000010ff */
[----:B------:R-:W-:Y:S01]  /*18130*/  FADD.FTZ R43, R65, R28 ;  /* 0x0000001c412b7221 */ /* 0x000fe20000010000 */
[----:B------:R-:W-:Y:S01]  /*18140*/  F2FP.BF16.F32.PACK_AB R65, R67, R105 ;  /* 0x000000694341723e */ /* 0x000fe200000010ff */
[----:B------:R-:W-:Y:S01]  /*18150*/  STL [R1+0x400], R115 ;  /* 0x0004007301007387 */ /* 0x000fe20000100800 */
[----:B------:R-:W-:Y:S01]  /*18160*/  FADD.FTZ R28, R145, R47 ;  /* 0x0000002f911c7221 */ /* 0x000fe20000010000 */
[----:B------:R-:W-:Y:S02]  /*18170*/  F2FP.BF16.F32.PACK_AB R47, R124, R140 ;  /* 0x0000008c7c2f723e */ /* 0x000fe400000010ff */
[----:B------:R3:W3:Y:S01]  /*18180*/  LDL.S16 R130, [R1+0x150] ;  /* 0x0001500001827983 */ /* 0x0006e20000100600 */
[----:B------:R-:W-:Y:S01]  /*18190*/  FADD.FTZ R104, R136, R28 ;  /* 0x0000001c88687221 */ /* 0x000fe20000010000 */
[----:B----4-:R-:W-:Y:S01]  /*181a0*/  F2FP.BF16.F32.PACK_AB R196, R60, R62 ;  /* 0x0000003e3cc4723e */ /* 0x010fe200000010ff */
[----:B------:R-:W-:Y:S01]  /*181b0*/  MUFU.EX2 R136, R232 ;  /* 0x000000e800887308 */ /* 0x000fe20000000800 */
[----:B------:R4:W4:Y:S01]  /*181c0*/  LDL.S16 R119, [R1+0x14c] ;  /* 0x00014c0001777983 */ /* 0x0009220000100600 */
[----:B--2---:R-:W-:Y:S03]  /*181d0*/  IMAD.WIDE.U32 R8, R29, -0x326172a9, RZ ;  /* 0xcd9e8d571d087825 */ /* 0x004fe600078e00ff */
[----:B------:R-:W-:Y:S02]  /*181e0*/  LOP3.LUT R0, R155, UR7, R8, 0x96, !PT ;  /* 0x000000079b007c12 */ /* 0x000fe4000f8e9608 */
[--C-:B------:R-:W-:Y:S02]  /*181f0*/  LOP3.LUT R156, R9, UR9, R50.reuse, 0x96, !PT ;  /* 0x00000009099c7c12 */ /* 0x100fe4000f8e9632 */
[----:B------:R-:W-:Y:S02]  /*18200*/  PRMT R50, R99, 0x7610, R50 ;  /* 0x0000761063327816 */ /* 0x000fe40000000032 */
[C---:B------:R-:W-:Y:S01]  /*18210*/  LOP3.LUT R29, R0.reuse, 0xff, RZ, 0xc0, !PT ;  /* 0x000000ff001d7812 */ /* 0x040fe200078ec0ff */
[----:B-1----:R-:W-:Y:S01]  /*18220*/  MUFU.EX2 R99, R229 ;  /* 0x000000e500637308 */ /* 0x002fe20000000800 */
[----:B------:R-:W-:Y:S02]  /*18230*/  LOP3.LUT R28, R0, 0xffff, RZ, 0xc0, !PT ;  /* 0x0000ffff001c7812 */ /* 0x000fe400078ec0ff */
[----:B------:R-:W-:Y:S02]  /*18240*/  @!P6 PRMT R55, R50, 0x5410, RZ ;  /* 0x000054103237e816 */ /* 0x000fe400000000ff */
[----:B------:R-:W-:Y:S01]  /*18250*/  ISETP.LE.U32.AND P6, PT, R29, UR15, PT ;  /* 0x0000000f1d007c0c */ /* 0x000fe2000bfc3070 */
[----:B------:R-:W-:Y:S01]  /*18260*/  FADD.FTZ R29, R140, R41 ;  /* 0x000000298c1d7221 */ /* 0x000fe20000010000 */
[----:B------:R-:W-:Y:S02]  /*18270*/  SHF.R.U32.HI R28, RZ, 0x8, R28 ;  /* 0x00000008ff1c7819 */ /* 0x000fe4000001161c */
[----:B------:R-:W-:Y:S01]  /*18280*/  F2FP.BF16.F32.PACK_AB R41, R63, R70 ;  /* 0x000000463f29723e */ /* 0x000fe200000010ff */
[----:B------:R-:W-:Y:S01]  /*18290*/  FADD.FTZ R50, R124, R29 ;  /* 0x0000001d7c327221 */ /* 0x000fe20000010000 */
[----:B------:R-:W-:Y:S01]  /*182a0*/  LOP3.LUT R28, R28, 0xffff, RZ, 0xc0, !PT ;  /* 0x0000ffff1c1c7812 */ /* 0x000fe200078ec0ff */
[--C-:B------:R-:W-:Y:S01]  /*182b0*/  FADD.FTZ R29, R105, R48.reuse ;  /* 0x00000030691d7221 */ /* 0x100fe20000010000 */
[----:B------:R-:W-:Y:S01]  /*182c0*/  PRMT R48, R49, 0x7632, R48 ;  /* 0x0000763231307816 */ /* 0x000fe20000000030 */
[----:B------:R-:W-:Y:S01]  /*182d0*/  MUFU.EX2 R105, R125 ;  /* 0x0000007d00697308 */ /* 0x000fe20000000800 */
[----:B------:R-:W-:Y:S01]  /*182e0*/  ISETP.LE.U32.AND P1, PT, R28, UR15, PT ;  /* 0x0000000f1c007c0c */ /* 0x000fe2000bf23070 */
[----:B------:R-:W-:Y:S01]  /*182f0*/  FADD.FTZ R110, R67, R29 ;  /* 0x0000001d436e7221 */ /* 0x000fe20000010000 */
[----:B------:R-:W-:Y:S01]  /*18300*/  F2FP.BF16.F32.PACK_AB R67, R61, R74 ;  /* 0x0000004a3d43723e */ /* 0x000fe200000010ff */
[----:B------:R-:W-:Y:S01]  /*18310*/  FADD.FTZ R28, R74, R43 ;  /* 0x0000002b4a1c7221 */ /* 0x000fe20000010000 */
[----:B------:R-:W-:Y:S02]  /*18320*/  PRMT R74, R75, 0x7632, R74 ;  /* 0x000076324b4a7816 */ /* 0x000fe4000000004a */
[----:B------:R-:W-:Y:S01]  /*18330*/  F2FP.BF16.F32.PACK_AB R43, R126, R127 ;  /* 0x0000007f7e2b723e */ /* 0x000fe200000010ff */
[----:B------:R-:W-:Y:S01]  /*18340*/  FADD.FTZ R124, R61, R28 ;  /* 0x0000001c3d7c7221 */ /* 0x000fe20000010000 */
[--C-:B------:R-:W-:Y:S02]  /*18350*/  SHF.R.U32.HI R28, RZ, 0x18, R0.reuse ;  /* 0x00000018ff1c7819 */ /* 0x100fe40000011600 */
[----:B------:R-:W-:Y:S02]  /*18360*/  SHF.R.U32.HI R0, RZ, 0x10, R0 ;  /* 0x00000010ff007819 */ /* 0x000fe40000011600 */
[----:B------:R-:W-:Y:S02]  /*18370*/  F2FP.BF16.F32.PACK_AB R61, R106, R120 ;  /* 0x000000786a3d723e */ /* 0x000fe400000010ff */
[----:B------:R-:W-:Y:S01]  /*18380*/  LOP3.LUT R0, R0, 0xff, RZ, 0xc0, !PT ;  /* 0x000000ff00007812 */ /* 0x000fe200078ec0ff */
[----:B---3--:R-:W-:Y:S05]  /*18390*/  @!P3 HFMA2.BF16_V2 R89, -RZ.H0_H0, RZ.H0_H0, -R54.H0_H0 ;  /* 0x200000ffff59b231 */ /* 0x008fea0000340936 */
[----:B------:R-:W-:Y:S01]  /*183a0*/  PRMT R102, R89, 0x7610, R102 ;  /* 0x0000761059667816 */ /* 0x000fe20000000066 */
[----:B------:R-:W-:Y:S01]  /*183b0*/  @!P3 STL.S16 [R1+0x13c], R89 ;  /* 0x00013c590100b387 */ /* 0x000fe20000100600 */
[----:B------:R-:W-:Y:S02]  /*183c0*/  @!P0 HFMA2.BF16_V2 R107, -RZ.H0_H0, RZ.H0_H0, -R73.H0_H0 ;  /* 0x200000ffff6b8231 */ /* 0x000fe40000340949 */
[----:B------:R-:W-:Y:S01]  /*183d0*/  @!P3 PRMT R54, R102, 0x5410, RZ ;  /* 0x000054106636b816 */ /* 0x000fe200000000ff */
[----:B------:R2:W3:Y:S01]  /*183e0*/  LDL.S16 R108, [R1+0x148] ;  /* 0x00014800016c7983 */ /* 0x0004e20000100600 */
[----:B------:R-:W-:Y:S01]  /*183f0*/  ISETP.LE.U32.AND P3, PT, R28, UR15, PT ;  /* 0x0000000f1c007c0c */ /* 0x000fe2000bf63070 */
[----:B------:R-:W1:Y:S01]  /*18400*/  MUFU.EX2 R102, R179 ;  /* 0x000000b300667308 */ /* 0x000e620000000800 */
[----:B------:R-:W-:Y:S01]  /*18410*/  PRMT R122, R107, 0x7610, R122 ;  /* 0x000076106b7a7816 */ /* 0x000fe2000000007a */
[----:B------:R2:W-:Y:S01]  /*18420*/  @!P0 STL.S16 [R1+0x140], R107 ;  /* 0x0001406b01008387 */ /* 0x0005e20000100600 */
[----:B------:R-:W-:Y:S02]  /*18430*/  LOP3.LUT R28, R146, 0xff, RZ, 0xc0, !PT ;  /* 0x000000ff921c7812 */ /* 0x000fe400078ec0ff */
[----:B------:R-:W-:Y:S01]  /*18440*/  @!P0 PRMT R73, R122, 0x5410, RZ ;  /* 0x000054107a498816 */ /* 0x000fe200000000ff */
[----:B------:R-:W-:Y:S01]  /*18450*/  STL [R1+0x358], R118 ;  /* 0x0003587601007387 */ /* 0x000fe20000100800 */
[----:B------:R-:W-:Y:S01]  /*18460*/  ISETP.LE.U32.AND P0, PT, R0, UR15, PT ;  /* 0x0000000f00007c0c */ /* 0x000fe2000bf03070 */
[----:B------:R-:W-:Y:S02]  /*18470*/  @!P2 HFMA2.BF16_V2 R130, -RZ.H0_H0, RZ.H0_H0, -R72.H0_H0 ;  /* 0x200000ffff82a231 */ /* 0x000fe40000340948 */
[--C-:B------:R-:W-:Y:S01]  /*18480*/  FADD.FTZ R0, R127, R50.reuse ;  /* 0x000000327f007221 */ /* 0x100fe20000010000 */
[----:B------:R-:W-:Y:S01]  /*18490*/  PRMT R50, R51, 0x7632, R50 ;  /* 0x0000763233327816 */ /* 0x000fe20000000032 */
[----:B------:R3:W3:Y:S01]  /*184a0*/  LDL.S16 R131, [R1+0x15c] ;  /* 0x00015c0001837983 */ /* 0x0006e20000100600 */
[----:B----4-:R-:W-:Y:S01]  /*184b0*/  @!P4 HFMA2.BF16_V2 R119, -RZ.H0_H0, RZ.H0_H0, -R75.H0_H0 ;  /* 0x200000ffff77c231 */ /* 0x010fe2000034094b */
[----:B------:R-:W-:Y:S01]  /*184c0*/  PRMT R29, R130, 0x7610, R29 ;  /* 0x00007610821d7816 */ /* 0x000fe2000000001d */
[----:B------:R-:W-:Y:S01]  /*184d0*/  MUFU.EX2 R127, R236 ;  /* 0x000000ec007f7308 */ /* 0x000fe20000000800 */
[----:B------:R4:W4:Y:S02]  /*184e0*/  LDL.S16 R122, [R1+0x158] ;  /* 0x00015800017a7983 */ /* 0x0009240000100600 */
[----:B------:R-:W-:Y:S01]  /*184f0*/  @!P2 PRMT R72, R29, 0x5410, RZ ;  /* 0x000054101d48a816 */ /* 0x000fe200000000ff */
[----:B------:R-:W-:Y:S01]  /*18500*/  FADD.FTZ R29, R70, R104 ;  /* 0x00000068461d7221 */ /* 0x000fe20000010000 */
[----:B-1----:R-:W-:Y:S01]  /*18510*/  F2FP.BF16.F32.PACK_AB R179, R102, R103 ;  /* 0x0000006766b3723e */ /* 0x002fe200000010ff */
[----:B------:R-:W-:Y:S01]  /*18520*/  @!P2 STL.S16 [R1+0x150], R130 ;  /* 0x000150820100a387 */ /* 0x000fe20000100600 */
[----:B------:R-:W-:Y:S01]  /*18530*/  ISETP.LE.U32.AND P2, PT, R28, UR15, PT ;  /* 0x0000000f1c007c0c */ /* 0x000fe2000bf43070 */
[----:B------:R-:W-:Y:S01]  /*18540*/  FADD.FTZ R104, R126, R0 ;  /* 0x000000007e687221 */ /* 0x000fe20000010000 */
[----:B------:R-:W-:Y:S01]  /*18550*/  LOP3.LUT R0, R146, 0xffff, RZ, 0xc0, !PT ;  /* 0x0000ffff92007812 */ /* 0x000fe200078ec0ff */
[----:B------:R1:W-:Y:S01]  /*18560*/  @!P4 STL.S16 [R1+0x14c], R119 ;  /* 0x00014c770100c387 */ /* 0x0003e20000100600 */
[----:B------:R-:W-:Y:S01]  /*18570*/  SHF.R.U32.HI R28, RZ, 0x10, R146 ;  /* 0x00000010ff1c7819 */ /* 0x000fe20000011692 */
[----:B------:R-:W-:Y:S01]  /*18580*/  FADD.FTZ R29, R63, R29 ;  /* 0x0000001d3f1d7221 */ /* 0x000fe20000010000 */
[----:B------:R-:W-:Y:S01]  /*18590*/  SHF.R.U32.HI R0, RZ, 0x8, R0 ;  /* 0x00000008ff007819 */ /* 0x000fe20000011600 */
[----:B--2---:R2:W2:Y:S01]  /*185a0*/  MUFU.EX2 R107, R109 ;  /* 0x0000006d006b7308 */ /* 0x0044a20000000800 */
[----:B------:R-:W-:Y:S02]  /*185b0*/  LOP3.LUT R28, R28, 0xff, RZ, 0xc0, !PT ;  /* 0x000000ff1c1c7812 */ /* 0x000fe400078ec0ff */
[----:B------:R-:W-:Y:S02]  /*185c0*/  LOP3.LUT R0, R0, 0xffff, RZ, 0xc0, !PT ;  /* 0x0000ffff00007812 */ /* 0x000fe400078ec0ff */
[----:B------:R-:W-:Y:S05]  /*185d0*/  F2FP.BF16.F32.PACK_AB R63, R121, R123 ;  /* 0x0000007b793f723e */ /* 0x000fea00000010ff */
[----:B------:R-:W1:Y:S01]  /*185e0*/  MUFU.EX2 R89, R230 ;  /* 0x000000e600597308 */ /* 0x000e620000000800 */
[----:B--2---:R-:W-:Y:S02]  /*185f0*/  PRMT R109, R119, 0x7610, R109 ;  /* 0x00007610776d7816 */ /* 0x004fe4000000006d */
[----:B------:R-:W-:Y:S02]  /*18600*/  F2FP.BF16.F32.PACK_AB R167, R105, R107 ;  /* 0x0000006b69a7723e */ /* 0x000fe400000010ff */
[----:B-1----:R-:W-:Y:S02]  /*18610*/  PRMT R119, R75, 0x5410, R74 ;  /* 0x000054104b777816 */ /* 0x002fe4000000004a */
[----:B------:R-:W-:Y:S02]  /*18620*/  @!P4 PRMT R75, R109, 0x5410, RZ ;  /* 0x000054106d4bc816 */ /* 0x000fe400000000ff */
[----:B------:R-:W-:Y:S01]  /*18630*/  ISETP.LE.U32.AND P4, PT, R28, UR15, PT ;  /* 0x0000000f1c007c0c */ /* 0x000fe2000bf83070 */
[----:B------:R-:W-:Y:S01]  /*18640*/  STL [R1+0x35c], R119 ;  /* 0x00035c7701007387 */ /* 0x000fe20000100800 */
[----:B------:R-:W-:Y:S01]  /*18650*/  F2FP.BF16.F32.PACK_AB R193, R89, R99 ;  /* 0x0000006359c1723e */ /* 0x000fe200000010ff */
[----:B------:R-:W-:Y:S01]  /*18660*/  FADD.FTZ R28, R120, R110 ;  /* 0x0000006e781c7221 */ /* 0x000fe20000010000 */
[----:B------:R-:W-:Y:S01]  /*18670*/  MUFU.EX2 R109, R245 ;  /* 0x000000f5006d7308 */ /* 0x000fe20000000800 */
[----:B------:R2:W2:Y:S02]  /*18680*/  LDL.S16 R130, [R1+0x154] ;  /* 0x0001540001827983 */ /* 0x0004a40000100600 */
[----:B------:R-:W-:Y:S04]  /*18690*/  FADD.FTZ R28, R106, R28 ;  /* 0x0000001c6a1c7221 */ /* 0x000fe80000010000 */
[----:B------:R-:W-:Y:S01]  /*186a0*/  FADD.FTZ R28, R44, R28 ;  /* 0x0000001c2c1c7221 */ /* 0x000fe20000010000 */
[----:B---3--:R-:W-:Y:S05]  /*186b0*/  @!P5 HFMA2.BF16_V2 R108, -RZ.H0_H0, RZ.H0_H0, -R74.H0_H0 ;  /* 0x200000ffff6cd231 */ /* 0x008fea000034094a */
[----:B------:R-:W-:Y:S01]  /*186c0*/  PRMT R70, R108, 0x7610, R70 ;  /* 0x000076106c467816 */ /* 0x000fe20000000046 */
[----:B------:R1:W-:Y:S03]  /*186d0*/  @!P5 STL.S16 [R1+0x148], R108 ;  /* 0x0001486c0100d387 */ /* 0x0003e60000100600 */
[----:B------:R-:W-:Y:S02]  /*186e0*/  @!P5 PRMT R74, R70, 0x5410, RZ ;  /* 0x00005410464ad816 */ /* 0x000fe400000000ff */
[----:B------:R3:W3:Y:S01]  /*186f0*/  LDL.S16 R70, [R1+0x160] ;  /* 0x0001600001467983 */ /* 0x0006e20000100600 */
[----:B------:R-:W-:Y:S02]  /*18700*/  @!P6 HFMA2.BF16_V2 R131, -RZ.H0_H0, RZ.H0_H0, -R49.H0_H0 ;  /* 0x200000ffff83e231 */ /* 0x000fe40000340931 */
[----:B----4-:R-:W-:Y:S03]  /*18710*/  @!P1 HFMA2.BF16_V2 R122, -RZ.H0_H0, RZ.H0_H0, -R48.H0_H0 ;  /* 0x200000ffff7a9231 */ /* 0x010fe60000340930 */
[----:B------:R-:W-:Y:S01]  /*18720*/  PRMT R126, R131, 0x7610, R126 ;  /* 0x00007610837e7816 */ /* 0x000fe2000000007e */
[----:B------:R4:W-:Y:S01]  /*18730*/  @!P6 STL.S16 [R1+0x15c], R131 ;  /* 0x00015c830100e387 */ /* 0x0009e20000100600 */
[----:B------:R-:W-:Y:S03]  /*18740*/  PRMT R125, R122, 0x7610, R125 ;  /* 0x000076107a7d7816 */ /* 0x000fe6000000007d */
[----:B------:R4:W-:Y:S01]  /*18750*/  @!P1 STL.S16 [R1+0x158], R122 ;  /* 0x0001587a01009387 */ /* 0x0009e20000100600 */
[----:B-1----:R-:W1:Y:S10]  /*18760*/  MUFU.EX2 R108, R247 ;  /* 0x000000f7006c7308 */ /* 0x002e740000000800 */
[----:B----4-:R-:W-:Y:S01]  /*18770*/  MUFU.EX2 R131, R142 ;  /* 0x0000008e00837308 */ /* 0x010fe20000000800 */
[----:B------:R-:W-:Y:S02]  /*18780*/  PRMT R122, R49, 0x5410, R48 ;  /* 0x00005410317a7816 */ /* 0x000fe40000000030 */
[----:B------:R-:W-:Y:S02]  /*18790*/  @!P6 PRMT R49, R126, 0x5410, RZ ;  /* 0x000054107e31e816 */ /* 0x000fe400000000ff */
[----:B------:R-:W-:Y:S01]  /*187a0*/  ISETP.LE.U32.AND P6, PT, R0, UR15, PT ;  /* 0x0000000f00007c0c */ /* 0x000fe2000bfc3070 */
[----:B------:R-:W-:Y:S01]  /*187b0*/  STL [R1+0x360], R122 ;  /* 0x0003607a01007387 */ /* 0x000fe20000100800 */
[----:B------:R-:W-:Y:S03]  /*187c0*/  SHF.R.U32.HI R0, RZ, 0x18, R146 ;  /* 0x00000018ff007819 */ /* 0x000fe60000011692 */
[----:B------:R-:W-:Y:S01]  /*187d0*/  MUFU.EX2 R142, R172 ;  /* 0x000000ac008e7308 */ /* 0x000fe20000000800 */
[----:B------:R-:W-:Y:S01]  /*187e0*/  @!P1 PRMT R48, R125, 0x5410, RZ ;  /* 0x000054107d309816 */ /* 0x000fe200000000ff */
[----:B------:R4:W4:Y:S01]  /*187f0*/  LDL.S16 R110, [R1+0x168] ;  /* 0x00016800016e7983 */ /* 0x0009220000100600 */
[----:B------:R-:W-:Y:S01]  /*18800*/  ISETP.LE.U32.AND P1, PT, R0, UR15, PT ;  /* 0x0000000f00007c0c */ /* 0x000fe2000bf23070 */
[----:B------:R-:W-:Y:S01]  /*18810*/  FADD.FTZ R0, R123, R124 ;  /* 0x0000007c7b007221 */ /* 0x000fe20000010000 */
[----:B------:R-:W-:Y:S01]  /*18820*/  PRMT R123, R51, 0x5410, R50 ;  /* 0x00005410337b7816 */ /* 0x000fe20000000032 */
[----:B--2---:R-:W-:Y:S01]  /*18830*/  @!P0 HFMA2.BF16_V2 R130, -RZ.H0_H0, RZ.H0_H0, -R51.H0_H0 ;  /* 0x200000ffff828231 */ /* 0x004fe20000340933 */
[----:B-1----:R-:W-:Y:S01]  /*18840*/  F2FP.BF16.F32.PACK_AB R161, R108, R109 ;  /* 0x0000006d6ca1723e */ /* 0x002fe200000010ff */
[----:B------:R2:W2:Y:S01]  /*18850*/  LDL.S16 R125, [R1+0x170] ;  /* 0x00017000017d7983 */ /* 0x0004a20000100600 */
[----:B------:R-:W-:Y:S01]  /*18860*/  FADD.FTZ R121, R121, R0 ;  /* 0x0000000079797221 */ /* 0x000fe20000010000 */
[----:B------:R-:W-:Y:S01]  /*18870*/  LOP3.LUT R0, R154, 0xff, RZ, 0xc0, !PT ;  /* 0x000000ff9a007812 */ /* 0x000fe200078ec0ff */
[----:B------:R-:W1:Y:S01]  /*18880*/  MUFU.EX2 R126, R237 ;  /* 0x000000ed007e7308 */ /* 0x000e620000000800 */
[----:B------:R-:W-:Y:S01]  /*18890*/  PRMT R106, R130, 0x7610, R106 ;  /* 0x00007610826a7816 */ /* 0x000fe2000000006a */
[----:B------:R1:W-:Y:S03]  /*188a0*/  @!P0 STL.S16 [R1+0x154], R130 ;  /* 0x0001548201008387 */ /* 0x0003e60000100600 */
[----:B------:R-:W-:Y:S01]  /*188b0*/  @!P0 PRMT R51, R106, 0x5410, RZ ;  /* 0x000054106a338816 */ /* 0x000fe200000000ff */
[----:B------:R-:W-:Y:S01]  /*188c0*/  STL [R1+0x370], R123 ;  /* 0x0003707b01007387 */ /* 0x000fe20000100800 */
[----:B------:R-:W-:Y:S01]  /*188d0*/  ISETP.LE.U32.AND P0, PT, R0, UR15, PT ;  /* 0x0000000f00007c0c */ /* 0x000fe2000bf03070 */
[----:B------:R-:W-:Y:S01]  /*188e0*/  FADD.FTZ R0, R68, R29 ;  /* 0x0000001d44007221 */ /* 0x000fe20000010000 */
[C---:B------:R-:W-:Y:S01]  /*188f0*/  F2FP.BF16.F32.PACK_AB R29, R30.reuse, R68 ;  /* 0x000000441e1d723e */ /* 0x040fe200000010ff */
[----:B------:R2:W2:Y:S01]  /*18900*/  LDL.S16 R106, [R1+0x16c] ;  /* 0x00016c00016a7983 */ /* 0x0004a20000100600 */
[----:B------:R-:W-:Y:S01]  /*18910*/  PRMT R68, R69, 0x7632, R68 ;  /* 0x0000763245447816 */ /* 0x000fe20000000044 */
[----:B------:R-:W-:Y:S04]  /*18920*/  FADD.FTZ R30, R30, R0 ;  /* 0x000000001e1e7221 */ /* 0x000fe80000010000 */
[----:B------:R-:W-:Y:S01]  /*18930*/  FADD.FTZ R30, R86, R30 ;  /* 0x0000001e561e7221 */ /* 0x000fe20000010000 */
[----:B------:R-:W-:Y:S02]  /*18940*/  F2FP.BF16.F32.PACK_AB R86, R87, R86 ;  /* 0x000000565756723e */ /* 0x000fe400000010ff */
[----:B-1----:R-:W-:Y:S01]  /*18950*/  F2FP.BF16.F32.PACK_AB R159, R126, R127 ;  /* 0x0000007f7e9f723e */ /* 0x002fe200000010ff */
[----:B------:R-:W1:Y:S02]  /*18960*/  MUFU.EX2 R130, R234 ;  /* 0x000000ea00827308 */ /* 0x000e640000000800 */
[----:B-1----:R-:W-:Y:S01]  /*18970*/  F2FP.BF16.F32.PACK_AB R197, R130, R136 ;  /* 0x0000008882c5723e */ /* 0x002fe200000010ff */
[----:B---3--:R-:W-:Y:S05]  /*18980*/  @!P3 HFMA2.BF16_V2 R70, -RZ.H0_H0, RZ.H0_H0, -R50.H0_H0 ;  /* 0x200000ffff46b231 */ /* 0x008fea0000340932 */
[----:B------:R-:W-:Y:S01]  /*18990*/  PRMT R120, R70, 0x7610, R120 ;  /* 0x0000761046787816 */ /* 0x000fe20000000078 */
[----:B------:R1:W-:Y:S03]  /*189a0*/  @!P3 STL.S16 [R1+0x160], R70 ;  /* 0x000160460100b387 */ /* 0x0003e60000100600 */
[----:B------:R-:W-:Y:S02]  /*189b0*/  @!P3 PRMT R50, R120, 0x5410, RZ ;  /* 0x000054107832b816 */ /* 0x000fe400000000ff */
[----:B------:R-:W-:Y:S02]  /*189c0*/  PRMT R120, R69, 0x5410, R68 ;  /* 0x0000541045787816 */ /* 0x000fe40000000044 */
[----:B-1----:R-:W-:Y:S04]  /*189d0*/  LOP3.LUT R70, R154, 0xffff, RZ, 0xc0, !PT ;  /* 0x0000ffff9a467812 */ /* 0x002fe800078ec0ff */
[----:B------:R-:W-:Y:S04]  /*189e0*/  SHF.R.U32.HI R70, RZ, 0x8, R70 ;  /* 0x00000008ff467819 */ /* 0x000fe80000011646 */
[----:B------:R-:W-:Y:S02]  /*189f0*/  LOP3.LUT R0, R70, 0xffff, RZ, 0xc0, !PT ;  /* 0x0000ffff46007812 */ /* 0x000fe400078ec0ff */
[----:B------:R-:W-:Y:S02]  /*18a00*/  SHF.R.U32.HI R70, RZ, 0x10, R154 ;  /* 0x00000010ff467819 */ /* 0x000fe4000001169a */
[----:B------:R-:W-:Y:S01]  /*18a10*/  ISETP.LE.U32.AND P5, PT, R0, UR15, PT ;  /* 0x0000000f00007c0c */ /* 0x000fe2000bfa3070 */
[----:B------:R-:W-:Y:S01]  /*18a20*/  FADD.FTZ R0, R31, R104 ;  /* 0x000000681f007221 */ /* 0x000fe20000010000 */
[C---:B------:R-:W-:Y:S01]  /*18a30*/  F2FP.BF16.F32.PACK_AB R31, R40.reuse, R31 ;  /* 0x0000001f281f723e */ /* 0x040fe200000010ff */
[----:B----4-:R-:W-:Y:S02]  /*18a40*/  @!P2 HFMA2.BF16_V2 R110, -RZ.H0_H0, RZ.H0_H0, -R69.H0_H0 ;  /* 0x200000ffff6ea231 */ /* 0x010fe40000340945 */
[----:B------:R-:W-:Y:S01]  /*18a50*/  FADD.FTZ R40, R40, R0 ;  /* 0x0000000028287221 */ /* 0x000fe20000010000 */
[----:B------:R-:W-:Y:S02]  /*18a60*/  LOP3.LUT R0, R70, 0xff, RZ, 0xc0, !PT ;  /* 0x000000ff46007812 */ /* 0x000fe400078ec0ff */
[----:B------:R-:W-:Y:S01]  /*18a70*/  PRMT R140, R110, 0x7610, R140 ;  /* 0x000076106e8c7816 */ /* 0x000fe2000000008c */
[----:B------:R1:W-:Y:S01]  /*18a80*/  @!P2 STL.S16 [R1+0x168], R110 ;  /* 0x0001686e0100a387 */ /* 0x0003e20000100600 */
[----:B------:R-:W-:Y:S01]  /*18a90*/  PRMT R70, R71, 0x7632, R70 ;  /* 0x0000763247467816 */ /* 0x000fe20000000046 */
[----:B--2---:R-:W-:Y:S01]  /*18aa0*/  @!P6 HFMA2.BF16_V2 R125, -RZ.H0_H0, RZ.H0_H0, -R68.H0_H0 ;  /* 0x200000ffff7de231 */ /* 0x004fe20000340944 */
[----:B------:R-:W-:Y:S01]  /*18ab0*/  @!P2 PRMT R69, R140, 0x5410, RZ ;  /* 0x000054108c45a816 */ /* 0x000fe200000000ff */
[----:B------:R2:W3:Y:S01]  /*18ac0*/  LDL.S16 R104, [R1+0x17c] ;  /* 0x00017c0001687983 */ /* 0x0004e20000100600 */
[----:B------:R-:W-:Y:S02]  /*18ad0*/  ISETP.LE.U32.AND P2, PT, R0, UR15, PT ;  /* 0x0000000f00007c0c */ /* 0x000fe4000bf43070 */
[----:B------:R-:W-:Y:S01]  /*18ae0*/  PRMT R124, R125, 0x7610, R124 ;  /* 0x000076107d7c7816 */ /* 0x000fe2000000007c */
[----:B------:R4:W-:Y:S01]  /*18af0*/  @!P6 STL.S16 [R1+0x170], R125 ;  /* 0x0001707d0100e387 */ /* 0x0009e20000100600 */
[C---:B------:R-:W-:Y:S01]  /*18b00*/  F2FP.BF16.F32.PACK_AB R0, R42.reuse, R44 ;  /* 0x0000002c2a00723e */ /* 0x040fe200000010ff */
[----:B------:R-:W-:Y:S01]  /*18b10*/  FADD.FTZ R42, R42, R28 ;  /* 0x0000001c2a2a7221 */ /* 0x000fe20000010000 */
[----:B------:R-:W-:Y:S02]  /*18b20*/  @!P6 PRMT R68, R124, 0x5410, RZ ;  /* 0x000054107c44e816 */ /* 0x000fe400000000ff */
[----:B------:R-:W-:Y:S01]  /*18b30*/  SHF.R.U32.HI R28, RZ, 0x18, R154 ;  /* 0x00000018ff1c7819 */ /* 0x000fe2000001169a */
[----:B------:R-:W-:Y:S01]  /*18b40*/  @!P4 HFMA2.BF16_V2 R106, -RZ.H0_H0, RZ.H0_H0, -R71.H0_H0 ;  /* 0x200000ffff6ac231 */ /* 0x000fe20000340947 */
[----:B------:R-:W-:Y:S01]  /*18b50*/  PRMT R44, R45, 0x7632, R44 ;  /* 0x000076322d2c7816 */ /* 0x000fe2000000002c */
[----:B------:R-:W-:Y:S01]  /*18b60*/  FADD.FTZ R42, R62, R42 ;  /* 0x0000002a3e2a7221 */ /* 0x000fe20000010000 */
[----:B------:R-:W-:Y:S01]  /*18b70*/  ISETP.LE.U32.AND P6, PT, R28, UR15, PT ;  /* 0x0000000f1c007c0c */ /* 0x000fe2000bfc3070 */
[----:B------:R-:W-:Y:S01]  /*18b80*/  FADD.FTZ R28, R88, R121 ;  /* 0x00000079581c7221 */ /* 0x000fe20000010000 */
[----:B------:R-:W-:Y:S01]  /*18b90*/  PRMT R121, R71, 0x5410, R70 ;  /* 0x0000541047797816 */ /* 0x000fe20000000046 */
[----:B------:R2:W-:Y:S01]  /*18ba0*/  @!P4 STL.S16 [R1+0x16c], R106 ;  /* 0x00016c6a0100c387 */ /* 0x0005e20000100600 */
[----:B------:R-:W-:Y:S01]  /*18bb0*/  PRMT R145, R106, 0x7610, R145 ;  /* 0x000076106a917816 */ /* 0x000fe20000000091 */
[----:B------:R-:W-:Y:S01]  /*18bc0*/  FADD.FTZ R62, R60, R42 ;  /* 0x0000002a3c3e7221 */ /* 0x000fe20000010000 */
[C---:B------:R-:W-:Y:S01]  /*18bd0*/  F2FP.BF16.F32.PACK_AB R88, R46.reuse, R88 ;  /* 0x000000582e58723e */ /* 0x040fe200000010ff */
[----:B------:R-:W3:Y:S01]  /*18be0*/  LDL.LU R172, [R1+0x46c] ;  /* 0x00046c0001ac7983 */ /* 0x000ee20000300800 */
[----:B------:R-:W-:Y:S01]  /*18bf0*/  @!P4 PRMT R71, R145, 0x5410, RZ ;  /* 0x000054109147c816 */ /* 0x000fe200000000ff */
[----:B------:R-:W-:Y:S01]  /*18c00*/  FADD.FTZ R46, R46, R28 ;  /* 0x0000001c2e2e7221 */ /* 0x000fe20000010000 */
[----:B------:R-:W-:Y:S01]  /*18c10*/  LOP3.LUT R28, R153, UR6, R170, 0x96, !PT ;  /* 0x00000006991c7c12 */ /* 0x000fe2000f8e96aa */
[----:B------:R3:W3:Y:S01]  /*18c20*/  LDL.S16 R140, [R1+0x178] ;  /* 0x00017800018c7983 */ /* 0x0006e20000100600 */
[----:B-1----:R-:W1:Y:S03]  /*18c30*/  MUFU.EX2 R110, R143 ;  /* 0x0000008f006e7308 */ /* 0x002e660000000800 */
[----:B------:R3:W3:Y:S01]  /*18c40*/  LDL.S16 R124, [R1+0x174] ;  /* 0x00017400017c7983 */ /* 0x0006e20000100600 */
[----:B----4-:R-:W-:Y:S01]  /*18c50*/  FADD.FTZ R125, R87, R30 ;  /* 0x0000001e577d7221 */ /* 0x010fe20000010000 */
[----:B------:R-:W-:Y:S01]  /*18c60*/  FADD.FTZ R30, R66, R40 ;  /* 0x00000028421e7221 */ /* 0x000fe20000010000 */
[----:B------:R-:W-:Y:S01]  /*18c70*/  LOP3.LUT R40, R28, 0xff, RZ, 0xc0, !PT ;  /* 0x000000ff1c287812 */ /* 0x000fe200078ec0ff */
[----:B------:R4:W-:Y:S03]  /*18c80*/  STL.64 [R1+0x368], R120 ;  /* 0x0003687801007387 */ /* 0x0009e60000100a00 */
[----:B------:R-:W-:Y:S01]  /*18c90*/  MUFU.EX2 R42, R241 ;  /* 0x000000f1002a7308 */ /* 0x000fe20000000800 */
[----:B------:R-:W-:Y:S01]  /*18ca0*/  FADD.FTZ R64, R64, R30 ;  /* 0x0000001e40407221 */ /* 0x000fe20000010000 */
[----:B------:R-:W-:Y:S01]  /*18cb0*/  LOP3.LUT R30, R28, 0xffff, RZ, 0xc0, !PT ;  /* 0x0000ffff1c1e7812 */ /* 0x000fe200078ec0ff */
[----:B------:R3:W3:Y:S01]  /*18cc0*/  LDL.S16 R145, [R1+0x180] ;  /* 0x0001800001917983 */ /* 0x0006e20000100600 */
[----:B------:R-:W-:Y:S02]  /*18cd0*/  ISETP.LE.U32.AND P4, PT, R40, UR15, PT ;  /* 0x0000000f28007c0c */ /* 0x000fe4000bf83070 */
[----:B------:R-:W-:Y:S04]  /*18ce0*/  SHF.R.U32.HI R30, RZ, 0x8, R30 ;  /* 0x00000008ff1e7819 */ /* 0x000fe8000001161e */
[----:B--2---:R-:W-:Y:S01]  /*18cf0*/  MUFU.EX2 R106, R243 ;  /* 0x000000f3006a7308 */ /* 0x004fe20000000800 */
[----:B-1----:R-:W-:Y:S02]  /*18d00*/  F2FP.BF16.F32.PACK_AB R198, R110, R131 ;  /* 0x000000836ec6723e */ /* 0x002fe400000010ff */
[----:B------:R-:W-:Y:S04]  /*18d10*/  LOP3.LUT R30, R30, 0xffff, RZ, 0xc0, !PT ;  /* 0x0000ffff1e1e7812 */ /* 0x000fe800078ec0ff */
[----:B------:R-:W-:Y:S01]  /*18d20*/  ISETP.LE.U32.AND P3, PT, R30, UR15, PT ;  /* 0x0000000f1e007c0c */ /* 0x000fe2000bf63070 */
[--C-:B------:R-:W-:Y:S01]  /*18d30*/  FADD.FTZ R30, R99, R46.reuse ;  /* 0x0000002e631e7221 */ /* 0x100fe20000010000 */
[----:B------:R-:W-:Y:S01]  /*18d40*/  PRMT R46, R47, 0x7632, R46 ;  /* 0x000076322f2e7816 */ /* 0x000fe2000000002e */
[----:B------:R-:W1:Y:S01]  /*18d50*/  MUFU.EX2 R40, R244 ;  /* 0x000000f400287308 */ /* 0x000e620000000800 */
[----:B----4-:R-:W2:Y:S09]  /*18d60*/  LDL.LU.64 R120, [R1+0x58] ;  /* 0x0000580001787983 */ /* 0x010eb20000300a00 */
[----:B------:R-:W4:Y:S01]  /*18d70*/  MUFU.EX2 R143, R252 ;  /* 0x000000fc008f7308 */ /* 0x000f220000000800 */
[----:B-1----:R-:W-:Y:S02]  /*18d80*/  F2FP.BF16.F32.PACK_AB R192, R40, R106 ;  /* 0x0000006a28c0723e */ /* 0x002fe400000010ff */
[----:B----4-:R-:W-:Y:S01]  /*18d90*/  F2FP.BF16.F32.PACK_AB R194, R142, R143 ;  /* 0x0000008f8ec2723e */ /* 0x010fe200000010ff */
[----:B---3--:R-:W-:Y:S05]  /*18da0*/  @!P1 HFMA2.BF16_V2 R104, -RZ.H0_H0, RZ.H0_H0, -R70.H0_H0 ;  /* 0x200000ffff689231 */ /* 0x008fea0000340946 */
[----:B------:R-:W-:Y:S01]  /*18db0*/  PRMT R66, R104, 0x7610, R66 ;  /* 0x0000761068427816 */ /* 0x000fe20000000042 */
[----:B------:R1:W-:Y:S03]  /*18dc0*/  @!P1 STL.S16 [R1+0x17c], R104 ;  /* 0x00017c6801009387 */ /* 0x0003e60000100600 */
[----:B------:R-:W-:Y:S01]  /*18dd0*/  @!P1 PRMT R70, R66, 0x5410, RZ ;  /* 0x0000541042469816 */ /* 0x000fe200000000ff */
[----:B------:R-:W-:Y:S01]  /*18de0*/  FADD.FTZ R66, R89, R30 ;  /* 0x0000001e59427221 */ /* 0x000fe20000010000 */
[--C-:B------:R-:W-:Y:S02]  /*18df0*/  SHF.R.U32.HI R30, RZ, 0x18, R28.reuse ;  /* 0x00000018ff1e7819 */ /* 0x100fe4000001161c */
[----:B------:R-:W-:Y:S01]  /*18e00*/  SHF.R.U32.HI R28, RZ, 0x10, R28 ;  /* 0x00000010ff1c7819 */ /* 0x000fe2000001161c */
[----:B------:R-:W-:Y:S03]  /*18e10*/  FADD.FTZ R66, R127, R66 ;  /* 0x000000427f427221 */ /* 0x000fe60000010000 */
[----:B------:R-:W-:Y:S01]  /*18e20*/  LOP3.LUT R28, R28, 0xff, RZ, 0xc0, !PT ;  /* 0x000000ff1c1c7812 */ /* 0x000fe200078ec0ff */
[----:B------:R-:W-:Y:S02]  /*18e30*/  @!P0 HFMA2.BF16_V2 R140, -RZ.H0_H0, RZ.H0_H0, -R45.H0_H0 ;  /* 0x200000ffff8c8231 */ /* 0x000fe4000034092d */
[----:B------:R-:W-:Y:S03]  /*18e40*/  @!P5 HFMA2.BF16_V2 R124, -RZ.H0_H0, RZ.H0_H0, -R44.H0_H0 ;  /* 0x200000ffff7cd231 */ /* 0x000fe6000034092c */
[----:B------:R-:W-:Y:S01]  /*18e50*/  PRMT R87, R140, 0x7610, R87 ;  /* 0x000076108c577816 */ /* 0x000fe20000000057 */
[----:B------:R-:W-:Y:S01]  /*18e60*/  @!P0 STL.S16 [R1+0x178], R140 ;  /* 0x0001788c01008387 */ /* 0x000fe20000100600 */
[----:B-1----:R-:W1:Y:S01]  /*18e70*/  MUFU.EX2 R104, R240 ;  /* 0x000000f000687308 */ /* 0x002e620000000800 */
[----:B------:R-:W-:Y:S02]  /*18e80*/  PRMT R60, R124, 0x7610, R60 ;  /* 0x000076107c3c7816 */ /* 0x000fe4000000003c */
[----:B------:R3:W-:Y:S01]  /*18e90*/  @!P5 STL.S16 [R1+0x174], R124 ;  /* 0x0001747c0100d387 */ /* 0x0007e20000100600 */
[----:B------:R-:W-:Y:S01]  /*18ea0*/  @!P2 HFMA2.BF16_V2 R145, -RZ.H0_H0, RZ.H0_H0, -R47.H0_H0 ;  /* 0x200000ffff91a231 */ /* 0x000fe2000034092f */
[----:B-1----:R-:W-:Y:S02]  /*18eb0*/  F2FP.BF16.F32.PACK_AB R178, R42, R104 ;  /* 0x000000682ab2723e */ /* 0x002fe400000010ff */
[----:B---3--:R-:W-:Y:S02]  /*18ec0*/  PRMT R124, R45, 0x5410, R44 ;  /* 0x000054102d7c7816 */ /* 0x008fe4000000002c */
[----:B------:R-:W-:Y:S01]  /*18ed0*/  @!P5 PRMT R44, R60, 0x5410, RZ ;  /* 0x000054103c2cd816 */ /* 0x000fe200000000ff */
[----:B------:R-:W-:Y:S01]  /*18ee0*/  FADD.FTZ R60, R107, R64 ;  /* 0x000000406b3c7221 */ /* 0x000fe20000010000 */
[----:B------:R-:W-:Y:S01]  /*18ef0*/  @!P0 PRMT R45, R87, 0x5410, RZ ;  /* 0x00005410572d8816 */ /* 0x000fe200000000ff */
[----:B------:R-:W-:Y:S01]  /*18f00*/  STL [R1+0x374], R124 ;  /* 0x0003747c01007387 */ /* 0x000fe20000100800 */
[----:B------:R-:W-:Y:S01]  /*18f10*/  ISETP.LE.U32.AND P0, PT, R30, UR15, PT ;  /* 0x0000000f1e007c0c */ /* 0x000fe2000bf03070 */
[----:B------:R-:W-:Y:S01]  /*18f20*/  FADD.FTZ R105, R105, R60 ;  /* 0x0000003c69697221 */ /* 0x000fe20000010000 */
[----:B------:R-:W-:Y:S01]  /*18f30*/  ISETP.LE.U32.AND P5, PT, R28, UR15, PT ;  /* 0x0000000f1c007c0c */ /* 0x000fe2000bfa3070 */
[----:B------:R3:W4:Y:S01]  /*18f40*/  LDL.S16 R140, [R1+0x184] ;  /* 0x00018400018c7983 */ /* 0x0007220000100600 */
[----:B------:R-:W-:Y:S01]  /*18f50*/  FADD.FTZ R60, R109, R62 ;  /* 0x0000003e6d3c7221 */ /* 0x000fe20000010000 */
[----:B------:R-:W-:Y:S01]  /*18f60*/  FADD.FTZ R30, R103, R125 ;  /* 0x0000007d671e7221 */ /* 0x000fe20000010000 */
[----:B------:R-:W-:Y:S01]  /*18f70*/  PRMT R125, R47, 0x5410, R46 ;  /* 0x000054102f7d7816 */ /* 0x000fe2000000002e */
[----:B------:R3:W3:Y:S01]  /*18f80*/  LDL.S16 R158, [R1+0x188] ;  /* 0x00018800019e7983 */ /* 0x0006e20000100600 */
[----:B------:R-:W-:Y:S01]  /*18f90*/  PRMT R103, R145, 0x7610, R103 ;  /* 0x0000761091677816 */ /* 0x000fe20000000067 */
[----:B------:R1:W-:Y:S01]  /*18fa0*/  MUFU.EX2 R62, R186 ;  /* 0x000000ba003e7308 */ /* 0x0003e20000000800 */
[----:B------:R-:W-:Y:S01]  /*18fb0*/  FADD.FTZ R99, R108, R60 ;  /* 0x0000003c6c637221 */ /* 0x000fe20000010000 */
[----:B------:R3:W-:Y:S01]  /*18fc0*/  @!P2 STL.S16 [R1+0x180], R145 ;  /* 0x000180910100a387 */ /* 0x0007e20000100600 */
[----:B------:R-:W-:Y:S01]  /*18fd0*/  @!P2 PRMT R47, R103, 0x5410, RZ ;  /* 0x00005410672fa816 */ /* 0x000fe200000000ff */
[----:B------:R-:W-:Y:S01]  /*18fe0*/  FADD.FTZ R107, R126, R66 ;  /* 0x000000427e6b7221 */ /* 0x000fe20000010000 */
[----:B------:R-:W-:Y:S01]  /*18ff0*/  FADD.FTZ R66, R131, R105 ;  /* 0x0000006983427221 */ /* 0x000fe20000010000 */
[----:B--2---:R-:W-:Y:S01]  /*19000*/  STL [R1+0x37c], R120 ;  /* 0x00037c7801007387 */ /* 0x004fe20000100800 */
[----:B------:R-:W-:Y:S03]  /*19010*/  FADD.FTZ R89, R102, R30 ;  /* 0x0000001e66597221 */ /* 0x000fe60000010000 */
[----:B------:R-:W2:Y:S01]  /*19020*/  MUFU.EX2 R60, R187 ;  /* 0x000000bb003c7308 */ /* 0x000ea20000000800 */
[----:B------:R-:W-:Y:S01]  /*19030*/  FADD.FTZ R110, R110, R66 ;  /* 0x000000426e6e7221 */ /* 0x000fe20000010000 */
[----:B------:R-:W-:Y:S01]  /*19040*/  STL [R1+0x378], R121 ;  /* 0x0003787901007387 */ /* 0x000fe20000100800 */
[----:B------:R-:W-:Y:S01]  /*19050*/  FADD.FTZ R89, R136, R89 ;  /* 0x0000005988597221 */ /* 0x000fe20000010000 */
[----:B------:R-:W-:Y:S03]  /*19060*/  FADD.FTZ R99, R143, R99 ;  /* 0x000000638f637221 */ /* 0x000fe60000010000 */
[----:B------:R-:W-:Y:S01]  /*19070*/  FADD.FTZ R130, R130, R89 ;  /* 0x0000005982827221 */ /* 0x000fe20000010000 */
[----:B------:R-:W-:Y:S01]  /*19080*/  LOP3.LUT R89, R152, 0xff, RZ, 0xc0, !PT ;  /* 0x000000ff98597812 */ /* 0x000fe200078ec0ff */
[----:B-1----:R-:W3:Y:S01]  /*19090*/  LDL.LU R186, [R1+0x468] ;  /* 0x0004680001ba7983 */ /* 0x002ee20000300800 */
[----:B------:R1:W-:Y:S01]  /*190a0*/  MUFU.EX2 R87, R157 ;  /* 0x0000009d00577308 */ /* 0x0003e20000000800 */
[----:B------:R-:W-:Y:S02]  /*190b0*/  FADD.FTZ R142, R142, R99 ;  /* 0x000000638e8e7221 */ /* 0x000fe40000010000 */
[----:B------:R-:W-:Y:S01]  /*190c0*/  STL [R1+0x380], R125 ;  /* 0x0003807d01007387 */ /* 0x000fe20000100800 */
[----:B--2---:R-:W-:Y:S06]  /*190d0*/  F2FP.BF16.F32.PACK_AB R163, R60, R62 ;  /* 0x0000003e3ca3723e */ /* 0x004fec00000010ff */
[----:B------:R-:W2:Y:S10]  /*190e0*/  MUFU.EX2 R30, R160 ;  /* 0x000000a0001e7308 */ /* 0x000eb40000000800 */
[----:B------:R2:W-:Y:S01]  /*190f0*/  MUFU.EX2 R99, R165 ;  /* 0x000000a500637308 */ /* 0x0005e20000000800 */
[----:B-1----:R-:W-:Y:S05]  /*19100*/  IMAD.WIDE.U32 R156, R156, -0x2daee0ad, RZ ;  /* 0xd2511f539c9c7825 */ /* 0x002fea00078e00ff */
[----:B------:R-:W-:Y:S04]  /*19110*/  LOP3.LUT R28, R157, UR6, R120, 0x96, !PT ;  /* 0x000000069d1c7c12 */ /* 0x000fe8000f8e9678 */
[----:B------:R-:W-:Y:S01]  /*19120*/  MUFU.EX2 R109, R246 ;  /* 0x000000f6006d7308 */ /* 0x000fe20000000800 */
[----:B------:R-:W-:Y:S02]  /*19130*/  LOP3.LUT R64, R28, 0xff, RZ, 0xc0, !PT ;  /* 0x000000ff1c407812 */ /* 0x000fe400078ec0ff */
[--C-:B------:R-:W-:Y:S02]  /*19140*/  SHF.R.U32.HI R66, RZ, 0x18, R28.reuse ;  /* 0x00000018ff427819 */ /* 0x100fe4000001161c */
[----:B------:R-:W-:Y:S02]  /*19150*/  ISETP.LE.U32.AND P2, PT, R64, UR15, PT ;  /* 0x0000000f40007c0c */ /* 0x000fe4000bf43070 */
[----:B------:R-:W-:Y:S02]  /*19160*/  LOP3.LUT R64, R28, 0xffff, RZ, 0xc0, !PT ;  /* 0x0000ffff1c407812 */ /* 0x000fe400078ec0ff */
[----:B------:R-:W-:Y:S02]  /*19170*/  SHF.R.U32.HI R28, RZ, 0x10, R28 ;  /* 0x00000010ff1c7819 */ /* 0x000fe4000001161c */
[----:B------:R-:W-:Y:S02]  /*19180*/  SHF.R.U32.HI R64, RZ, 0x8, R64 ;  /* 0x00000008ff407819 */ /* 0x000fe40000011640 */
[----:B------:R-:W-:Y:S02]  /*19190*/  LOP3.LUT R28, R28, 0xff, RZ, 0xc0, !PT ;  /* 0x000000ff1c1c7812 */ /* 0x000fe400078ec0ff */
[----:B------:R-:W-:Y:S02]  /*191a0*/  LOP3.LUT R64, R64, 0xffff, RZ, 0xc0, !PT ;  /* 0x0000ffff40407812 */ /* 0x000fe400078ec0ff */
[----:B--2---:R-:W-:Y:S01]  /*191b0*/  F2FP.BF16.F32.PACK_AB R165, R30, R87 ;  /* 0x000000571ea5723e */ /* 0x004fe200000010ff */
[----:B----4-:R-:W-:Y:S02]  /*191c0*/  @!P6 HFMA2.BF16_V2 R140, -RZ.H0_H0, RZ.H0_H0, -R46.H0_H0 ;  /* 0x200000ffff8ce231 */ /* 0x010fe4000034092e */
[----:B---3--:R-:W-:Y:S03]  /*191d0*/  @!P4 HFMA2.BF16_V2 R158, -RZ.H0_H0, RZ.H0_H0, -R65.H0_H0 ;  /* 0x200000ffff9ec231 */ /* 0x008fe60000340941 */
[----:B------:R-:W-:Y:S01]  /*191e0*/  PRMT R102, R140, 0x7610, R102 ;  /* 0x000076108c667816 */ /* 0x000fe20000000066 */
[----:B------:R1:W-:Y:S03]  /*191f0*/  @!P6 STL.S16 [R1+0x184], R140 ;  /* 0x0001848c0100e387 */ /* 0x0003e60000100600 */
[----:B------:R-:W-:Y:S01]  /*19200*/  @!P6 PRMT R46, R102, 0x5410, RZ ;  /* 0x00005410662ee816 */ /* 0x000fe200000000ff */
[----:B------:R-:W2:Y:S01]  /*19210*/  LDL.LU R187, [R1+0x464] ;  /* 0x0004640001bb7983 */ /* 0x000ea20000300800 */
[----:B------:R-:W-:Y:S01]  /*19220*/  ISETP.LE.U32.AND P6, PT, R64, UR15, PT ;  /* 0x0000000f40007c0c */ /* 0x000fe2000bfc3070 */
[----:B------:R-:W-:Y:S01]  /*19230*/  MUFU.EX2 R102, R251 ;  /* 0x000000fb00667308 */ /* 0x000fe20000000800 */
[C---:B------:R-:W-:Y:S01]  /*19240*/  PRMT R64, R65.reuse, 0x7632, R64 ;  /* 0x0000763241407816 */ /* 0x040fe20000000040 */
[----:B------:R3:W4:Y:S01]  /*19250*/  LDL.S16 R150, [R1+0x194] ;  /* 0x0001940001967983 */ /* 0x0007220000100600 */
[----:B------:R-:W-:Y:S02]  /*19260*/  PRMT R151, R158, 0x7610, R151 ;  /* 0x000076109e977816 */ /* 0x000fe40000000097 */
[----:B------:R-:W-:Y:S01]  /*19270*/  PRMT R126, R65, 0x5410, R64 ;  /* 0x00005410417e7816 */ /* 0x000fe20000000040 */
[----:B------:R3:W3:Y:S01]  /*19280*/  LDL.S16 R103, [R1+0x190] ;  /* 0x0001900001677983 */ /* 0x0006e20000100600 */
[----:B------:R-:W-:Y:S03]  /*19290*/  @!P4 PRMT R65, R151, 0x5410, RZ ;  /* 0x000054109741c816 */ /* 0x000fe600000000ff */
[----:B------:R2:W3:Y:S04]  /*192a0*/  LDL.S16 R145, [R1+0x18c] ;  /* 0x00018c0001917983 */ /* 0x0004e80000100600 */
[----:B------:R-:W-:Y:S01]  /*192b0*/  @!P4 STL.S16 [R1+0x188], R158 ;  /* 0x0001889e0100c387 */ /* 0x000fe20000100600 */
[----:B------:R-:W-:Y:S02]  /*192c0*/  ISETP.LE.U32.AND P4, PT, R66, UR15, PT ;  /* 0x0000000f42007c0c */ /* 0x000fe4000bf83070 */
[----:B------:R-:W-:Y:S01]  /*192d0*/  PRMT R66, R67, 0x7632, R66 ;  /* 0x0000763243427816 */ /* 0x000fe20000000042 */
[----:B------:R2:W3:Y:S01]  /*192e0*/  LDL.S16 R131, [R1+0x1a0] ;  /* 0x0001a00001837983 */ /* 0x0004e20000100600 */
[----:B-1----:R-:W1:Y:S03]  /*192f0*/  MUFU.EX2 R140, R249 ;  /* 0x000000f9008c7308 */ /* 0x002e660000000800 */
[----:B------:R2:W3:Y:S01]  /*19300*/  LDL.S16 R105, [R1+0x19c] ;  /* 0x00019c0001697983 */ /* 0x0004e20000100600 */
[----:B-1----:R-:W-:Y:S03]  /*19310*/  F2FP.BF16.F32.PACK_AB R195, R102, R140 ;  /* 0x0000008c66c3723e */ /* 0x002fe600000010ff */
[----:B--2---:R-:W-:Y:S01]  /*19320*/  STG.E.U16 desc[UR24][R186.64], R100 ;  /* 0x00000064ba007986 */ /* 0x004fe2000c101518 */
[----:B----4-:R-:W-:Y:S02]  /*19330*/  @!P3 HFMA2.BF16_V2 R150, -RZ.H0_H0, RZ.H0_H0, -R64.H0_H0 ;  /* 0x200000ffff96b231 */ /* 0x010fe40000340940 */
[----:B---3--:R-:W-:Y:S03]  /*19340*/  @!P5 HFMA2.BF16_V2 R103, -RZ.H0_H0, RZ.H0_H0, -R67.H0_H0 ;  /* 0x200000ffff67d231 */ /* 0x008fe60000340943 */
[----:B------:R-:W-:Y:S01]  /*19350*/  PRMT R127, R150, 0x7610, R127 ;  /* 0x00007610967f7816 */ /* 0x000fe2000000007f */
[----:B------:R-:W-:Y:S01]  /*19360*/  @!P3 STL.S16 [R1+0x194], R150 ;  /* 0x000194960100b387 */ /* 0x000fe20000100600 */
[----:B------:R-:W-:Y:S02]  /*19370*/  @!P0 HFMA2.BF16_V2 R145, -RZ.H0_H0, RZ.H0_H0, -R66.H0_H0 ;  /* 0x200000ffff918231 */ /* 0x000fe40000340942 */
[----:B------:R-:W-:Y:S01]  /*19380*/  @!P3 PRMT R64, R127, 0x5410, RZ ;  /* 0x000054107f40b816 */ /* 0x000fe200000000ff */
[----:B------:R-:W-:Y:S01]  /*19390*/  @!P5 STL.S16 [R1+0x190], R103 ;  /* 0x000190670100d387 */ /* 0x000fe20000100600 */
[----:B------:R-:W-:Y:S02]  /*193a0*/  PRMT R127, R67, 0x5410, R66 ;  /* 0x00005410437f7816 */ /* 0x000fe40000000042 */
[----:B------:R-:W-:Y:S02]  /*193b0*/  PRMT R137, R145, 0x7610, R137 ;  /* 0x0000761091897816 */ /* 0x000fe40000000089 */
[----:B------:R-:W-:Y:S01]  /*193c0*/  PRMT R108, R103, 0x7610, R108 ;  /* 0x00007610676c7816 */ /* 0x000fe2000000006c */
[----:B------:R1:W-:Y:S01]  /*193d0*/  STL.64 [R1+0x348], R126 ;  /* 0x0003487e01007387 */ /* 0x0003e20000100a00 */
[----:B------:R-:W-:Y:S01]  /*193e0*/  @!P0 PRMT R66, R137, 0x5410, RZ ;  /* 0x0000541089428816 */ /* 0x000fe200000000ff */
[----:B------:R-:W-:Y:S01]  /*193f0*/  @!P2 HFMA2.BF16_V2 R131, -RZ.H0_H0, RZ.H0_H0, -R41.H0_H0 ;  /* 0x200000ffff83a231 */ /* 0x000fe20000340929 */
[----:B------:R-:W-:Y:S01]  /*19400*/  @!P5 PRMT R67, R108, 0x5410, RZ ;  /* 0x000054106c43d816 */ /* 0x000fe200000000ff */
[----:B------:R2:W3:Y:S01]  /*19410*/  LDL.S16 R136, [R1+0x198] ;  /* 0x0001980001887983 */ /* 0x0004e20000100600 */
[----:B------:R-:W-:Y:S01]  /*19420*/  ISETP.LE.U32.AND P5, PT, R28, UR15, PT ;  /* 0x0000000f1c007c0c */ /* 0x000fe2000bfa3070 */
[----:B------:R-:W-:Y:S01]  /*19430*/  FADD.FTZ R28, R106, R107 ;  /* 0x0000006b6a1c7221 */ /* 0x000fe20000010000 */
[----:B------:R-:W-:Y:S01]  /*19440*/  ISETP.LE.U32.AND P3, PT, R89, UR15, PT ;  /* 0x0000000f59007c0c */ /* 0x000fe2000bf63070 */
[----:B------:R-:W-:Y:S01]  /*19450*/  @!P0 STL.S16 [R1+0x18c], R145 ;  /* 0x00018c9101008387 */ /* 0x000fe20000100600 */
[----:B------:R-:W-:Y:S01]  /*19460*/  SHF.R.U32.HI R89, RZ, 0x10, R152 ;  /* 0x00000010ff597819 */ /* 0x000fe20000011698 */
[----:B------:R-:W-:Y:S01]  /*19470*/  FADD.FTZ R106, R40, R28 ;  /* 0x0000001c286a7221 */ /* 0x000fe20000010000 */
[----:B------:R-:W-:Y:S01]  /*19480*/  PRMT R40, R41, 0x7632, R40 ;  /* 0x0000763229287816 */ /* 0x000fe20000000028 */
[----:B------:R2:W4:Y:S01]  /*19490*/  LDL.S16 R137, [R1+0x1a4] ;  /* 0x0001a40001897983 */ /* 0x0005220000100600 */
[----:B------:R-:W-:Y:S01]  /*194a0*/  LOP3.LUT R89, R89, 0xff, RZ, 0xc0, !PT ;  /* 0x000000ff59597812 */ /* 0x000fe200078ec0ff */
[----:B------:R-:W1:Y:S01]  /*194b0*/  MUFU.EX2 R108, R248 ;  /* 0x000000f8006c7308 */ /* 0x000e620000000800 */
[----:B------:R-:W-:Y:S01]  /*194c0*/  LOP3.LUT R28, R152, 0xffff, RZ, 0xc0, !PT ;  /* 0x0000ffff981c7812 */ /* 0x000fe200078ec0ff */
[----:B------:R-:W-:Y:S01]  /*194d0*/  @!P6 HFMA2.BF16_V2 R105, -RZ.H0_H0, RZ.H0_H0, -R40.H0_H0 ;  /* 0x200000ffff69e231 */ /* 0x000fe20000340928 */
[----:B------:R-:W-:Y:S01]  /*194e0*/  ISETP.LE.U32.AND P0, PT, R89, UR15, PT ;  /* 0x0000000f59007c0c */ /* 0x000fe2000bf03070 */
[----:B------:R2:W-:Y:S01]  /*194f0*/  @!P2 STL.S16 [R1+0x1a0], R131 ;  /* 0x0001a0830100a387 */ /* 0x0005e20000100600 */
[----:B------:R-:W-:Y:S01]  /*19500*/  SHF.R.U32.HI R28, RZ, 0x8, R28 ;  /* 0x00000008ff1c7819 */ /* 0x000fe2000001161c */
[----:B------:R-:W-:Y:S01]  /*19510*/  FADD.FTZ R89, R104, R130 ;  /* 0x0000008268597221 */ /* 0x000fe20000010000 */
[----:B------:R-:W-:Y:S01]  /*19520*/  PRMT R144, R105, 0x7610, R144 ;  /* 0x0000761069907816 */ /* 0x000fe20000000090 */
[----:B------:R2:W-:Y:S01]  /*19530*/  @!P6 STL.S16 [R1+0x19c], R105 ;  /* 0x00019c690100e387 */ /* 0x0005e20000100600 */
[----:B------:R-:W-:Y:S01]  /*19540*/  LOP3.LUT R28, R28, 0xffff, RZ, 0xc0, !PT ;  /* 0x0000ffff1c1c7812 */ /* 0x000fe200078ec0ff */
[----:B------:R-:W-:Y:S01]  /*19550*/  FADD.FTZ R143, R42, R89 ;  /* 0x000000592a8f7221 */ /* 0x000fe20000010000 */
[----:B------:R-:W-:Y:S01]  /*19560*/  PRMT R42, R43, 0x7632, R42 ;  /* 0x000076322b2a7816 */ /* 0x000fe2000000002a */
[----:B------:R-:W-:Y:S01]  /*19570*/  MUFU.EX2 R89, R185 ;  /* 0x000000b900597308 */ /* 0x000fe20000000800 */
[----:B-1----:R-:W-:Y:S02]  /*19580*/  PRMT R127, R131, 0x7610, R127 ;  /* 0x00007610837f7816 */ /* 0x002fe4000000007f */
[----:B------:R-:W-:Y:S07]  /*19590*/  F2FP.BF16.F32.PACK_AB R191, R108, R109 ;  /* 0x0000006d6cbf723e */ /* 0x000fee00000010ff */
[----:B------:R-:W1:Y:S01]  /*195a0*/  MUFU.EX2 R103, R164 ;  /* 0x000000a400677308 */ /* 0x000e620000000800 */
[----:B--2---:R-:W-:Y:S02]  /*195b0*/  PRMT R131, R41, 0x5410, R40 ;  /* 0x0000541029837816 */ /* 0x004fe40000000028 */
[----:B------:R-:W-:Y:S02]  /*195c0*/  @!P2 PRMT R41, R127, 0x5410, RZ ;  /* 0x000054107f29a816 */ /* 0x000fe400000000ff */
[----:B------:R-:W-:Y:S05]  /*195d0*/  ISETP.LE.U32.AND P2, PT, R28, UR15, PT ;  /* 0x0000000f1c007c0c */ /* 0x000fea000bf43070 */
[----:B------:R2:W2:Y:S01]  /*195e0*/  MUFU.EX2 R105, R184 ;  /* 0x000000b800697308 */ /* 0x0004a20000000800 */
[----:B------:R-:W-:Y:S02]  /*195f0*/  SHF.R.U32.HI R28, RZ, 0x18, R152 ;  /* 0x00000018ff1c7819 */ /* 0x000fe40000011698 */
[----:B------:R-:W-:Y:S02]  /*19600*/  @!P6 PRMT R40, R144, 0x5410, RZ ;  /* 0x000054109028e816 */ /* 0x000fe400000000ff */
[----:B------:R-:W-:Y:S01]  /*19610*/  ISETP.LE.U32.AND P6, PT, R28, UR15, PT ;  /* 0x0000000f1c007c0c */ /* 0x000fe2000bfc3070 */
[----:B------:R-:W-:Y:S01]  /*19620*/  FADD.FTZ R28, R87, R110 ;  /* 0x0000006e571c7221 */ /* 0x000fe20000010000 */
[----:B-1----:R-:W-:Y:S03]  /*19630*/  F2FP.BF16.F32.PACK_AB R190, R99, R103 ;  /* 0x0000006763be723e */ /* 0x002fe600000010ff */
[----:B------:R-:W-:Y:S01]  /*19640*/  MUFU.EX2 R110, R200 ;  /* 0x000000c8006e7308 */ /* 0x000fe20000000800 */
[----:B------:R-:W-:Y:S01]  /*19650*/  FADD.FTZ R104, R30, R28 ;  /* 0x0000001c1e687221 */ /* 0x000fe20000010000 */
[----:B------:R-:W-:Y:S01]  /*19660*/  LOP3.LUT R28, R156, 0xff, RZ, 0xc0, !PT ;  /* 0x000000ff9c1c7812 */ /* 0x000fe200078ec0ff */
[----:B------:R-:W-:Y:S01]  /*19670*/  FADD.FTZ R30, R62, R142 ;  /* 0x0000008e3e1e7221 */ /* 0x000fe20000010000 */
[----:B------:R-:W-:Y:S01]  /*19680*/  FADD.FTZ R62, R140, R106 ;  /* 0x0000006a8c3e7221 */ /* 0x000fe20000010000 */
[----:B------:R-:W-:Y:S01]  /*19690*/  FADD.FTZ R106, R109, R143 ;  /* 0x0000008f6d6a7221 */ /* 0x000fe20000010000 */
[----:B------:R-:W-:Y:S04]  /*196a0*/  FADD.FTZ R104, R103, R104 ;  /* 0x0000006867687221 */ /* 0x000fe80000010000 */
[----:B------:R-:W-:Y:S01]  /*196b0*/  MUFU.EX2 R87, R210 ;  /* 0x000000d200577308 */ /* 0x000fe20000000800 */
[----:B--2---:R-:W2:Y:S01]  /*196c0*/  LDL.LU R184, [R1+0x460] ;  /* 0x0004600001b87983 */ /* 0x004ea20000300800 */
[----:B------:R-:W-:Y:S01]  /*196d0*/  FADD.FTZ R142, R60, R30 ;  /* 0x0000001e3c8e7221 */ /* 0x000fe20000010000 */
[----:B------:R-:W-:Y:S01]  /*196e0*/  PRMT R60, R61, 0x7632, R60 ;  /* 0x000076323d3c7816 */ /* 0x000fe2000000003c */
[----:B------:R-:W-:Y:S01]  /*196f0*/  FADD.FTZ R140, R102, R62 ;  /* 0x0000003e668c7221 */ /* 0x000fe20000010000 */
[----:B------:R-:W-:Y:S01]  /*19700*/  STL [R1+0x404], R131 ;  /* 0x0004048301007387 */ /* 0x000fe20000100800 */
[----:B------:R-:W-:Y:S01]  /*19710*/  FADD.FTZ R108, R108, R106 ;  /* 0x0000006a6c6c7221 */ /* 0x000fe20000010000 */
[----:B------:R-:W-:Y:S03]  /*19720*/  FADD.FTZ R106, R99, R104 ;  /* 0x00000068636a7221 */ /* 0x000fe60000010000 */
[----:B------:R-:W1:Y:S01]  /*19730*/  MUFU.EX2 R30, R168 ;  /* 0x000000a8001e7308 */ /* 0x000e620000000800 */
[----:B------:R2:W2:Y:S01]  /*19740*/  LDL.S16 R130, [R1+0x1ac] ;  /* 0x0001ac0001827983 */ /* 0x0004a20000100600 */
[----:B------:R-:W-:Y:S01]  /*19750*/  FADD.FTZ R103, R105, R142 ;  /* 0x0000008e69677221 */ /* 0x000fe20000010000 */
[C---:B------:R-:W-:Y:S02]  /*19760*/  F2FP.BF16.F32.PACK_AB R105, R89.reuse, R105 ;  /* 0x000000695969723e */ /* 0x040fe400000010ff */
[----:B------:R-:W-:Y:S01]  /*19770*/  STL [R1+0x40c], R152 ;  /* 0x00040c9801007387 */ /* 0x000fe20000100800 */
[----:B------:R-:W-:Y:S04]  /*19780*/  FADD.FTZ R109, R89, R103 ;  /* 0x00000067596d7221 */ /* 0x000fe80000010000 */
[----:B------:R-:W-:Y:S01]  /*19790*/  MUFU.EX2 R62, R211 ;  /* 0x000000d3003e7308 */ /* 0x000fe20000000800 */
[----:B------:R-:W-:Y:S04]  /*197a0*/  STL [R1+0x408], R153 ;  /* 0x0004089901007387 */ /* 0x000fe80000100800 */
[----:B------:R-:W2:Y:S05]  /*197b0*/  LDL.LU R185, [R1+0x45c] ;  /* 0x00045c0001b97983 */ /* 0x000eaa0000300800 */
[----:B------:R-:W-:Y:S01]  /*197c0*/  MUFU.EX2 R99, R208 ;  /* 0x000000d000637308 */ /* 0x000fe20000000800 */
[----:B------:R2:W2:Y:S01]  /*197d0*/  LDL.S16 R127, [R1+0x1a8] ;  /* 0x0001a800017f7983 */ /* 0x0004a20000100600 */
[----:B-1----:R-:W-:Y:S01]  /*197e0*/  FADD.FTZ R89, R30, R106 ;  /* 0x0000006a1e597221 */ /* 0x002fe20000010000 */
[----:B---3--:R-:W-:Y:S05]  /*197f0*/  @!P5 HFMA2.BF16_V2 R136, -RZ.H0_H0, RZ.H0_H0, -R43.H0_H0 ;  /* 0x200000ffff88d231 */ /* 0x008fea000034092b */
[----:B------:R-:W-:Y:S01]  /*19800*/  PRMT R141, R136, 0x7610, R141 ;  /* 0x00007610888d7816 */ /* 0x000fe2000000008d */
[----:B------:R1:W-:Y:S01]  /*19810*/  @!P5 STL.S16 [R1+0x198], R136 ;  /* 0x000198880100d387 */ /* 0x0003e20000100600 */
[----:B----4-:R-:W-:Y:S03]  /*19820*/  @!P4 HFMA2.BF16_V2 R137, -RZ.H0_H0, RZ.H0_H0, -R42.H0_H0 ;  /* 0x200000ffff89c231 */ /* 0x010fe6000034092a */
[----:B------:R-:W3:Y:S02]  /*19830*/  LDL.LU R200, [R1+0x458] ;  /* 0x0004580001c87983 */ /* 0x000ee40000300800 */
[----:B------:R-:W-:Y:S02]  /*19840*/  PRMT R107, R137, 0x7610, R107 ;  /* 0x00007610896b7816 */ /* 0x000fe4000000006b */
[----:B-1----:R-:W-:Y:S02]  /*19850*/  PRMT R136, R43, 0x5410, R42 ;  /* 0x000054102b887816 */ /* 0x002fe4000000002a */
[----:B------:R-:W-:Y:S02]  /*19860*/  @!P4 PRMT R42, R107, 0x5410, RZ ;  /* 0x000054106b2ac816 */ /* 0x000fe400000000ff */
[----:B------:R-:W-:Y:S01]  /*19870*/  @!P5 PRMT R43, R141, 0x5410, RZ ;  /* 0x000054108d2bd816 */ /* 0x000fe200000000ff */
[----:B------:R-:W-:Y:S01]  /*19880*/  STL [R1+0x410], R136 ;  /* 0x0004108801007387 */ /* 0x000fe20000100800 */
[----:B------:R-:W-:Y:S01]  /*19890*/  ISETP.LE.U32.AND P5, PT, R28, UR15, PT ;  /* 0x0000000f1c007c0c */ /* 0x000fe2000bfa3070 */
[----:B------:R1:W4:Y:S01]  /*198a0*/  MUFU.EX2 R107, R212 ;  /* 0x000000d4006b7308 */ /* 0x0003220000000800 */
[----:B------:R-:W-:Y:S01]  /*198b0*/  LOP3.LUT R28, R156, 0xffff, RZ, 0xc0, !PT ;  /* 0x0000ffff9c1c7812 */ /* 0x000fe200078ec0ff */
[----:B------:R4:W-:Y:S03]  /*198c0*/  @!P4 STL.S16 [R1+0x1a4], R137 ;  /* 0x0001a4890100c387 */ /* 0x0009e60000100600 */
[----:B------:R-:W-:Y:S01]  /*198d0*/  SHF.R.U32.HI R28, RZ, 0x8, R28 ;  /* 0x00000008ff1c7819 */ /* 0x000fe2000001161c */
[----:B------:R-:W3:Y:S03]  /*198e0*/  LDL.LU R210, [R1+0x454] ;  /* 0x0004540001d27983 */ /* 0x000ee60000300800 */
[----:B------:R-:W-:Y:S04]  /*198f0*/  LOP3.LUT R28, R28, 0xffff, RZ, 0xc0, !PT ;  /* 0x0000ffff1c1c7812 */ /* 0x000fe800078ec0ff */
[----:B------:R-:W-:Y:S02]  /*19900*/  ISETP.LE.U32.AND P4, PT, R28, UR15, PT ;  /* 0x0000000f1c007c0c */ /* 0x000fe4000bf83070 */
[----:B------:R-:W-:Y:S01]  /*19910*/  SHF.R.U32.HI R28, RZ, 0x10, R156 ;  /* 0x00000010ff1c7819 */ /* 0x000fe2000001169c */
[----:B-1----:R-:W3:Y:S01]  /*19920*/  LDL.LU R212, [R1+0x450] ;  /* 0x0004500001d47983 */ /* 0x002ee20000300800 */
[----:B----4-:R-:W-:Y:S02]  /*19930*/  FADD.FTZ R104, R107, R108 ;  /* 0x0000006c6b687221 */ /* 0x010fe40000010000 */
[----:B------:R-:W-:Y:S02]  /*19940*/  LOP3.LUT R28, R28, 0xff, RZ, 0xc0, !PT ;  /* 0x000000ff1c1c7812 */ /* 0x000fe400078ec0ff */
[C---:B------:R-:W-:Y:S04]  /*19950*/  F2FP.BF16.F32.PACK_AB R107, R62.reuse, R107 ;  /* 0x0000006b3e6b723e */ /* 0x040fe800000010ff */
[----:B------:R-:W-:Y:S01]  /*19960*/  PRMT R106, R107, 0x7632, R106 ;  /* 0x000076326b6a7816 */ /* 0x000fe2000000006a */
[----:B------:R-:W-:Y:S01]  /*19970*/  FADD.FTZ R137, R62, R104 ;  /* 0x000000683e897221 */ /* 0x000fe20000010000 */
[----:B------:R-:W-:Y:S01]  /*19980*/  PRMT R62, R63, 0x7632, R62 ;  /* 0x000076323f3e7816 */ /* 0x000fe2000000003e */
[----:B--2---:R-:W-:Y:S05]  /*19990*/  @!P3 HFMA2.BF16_V2 R130, -RZ.H0_H0, RZ.H0_H0, -R61.H0_H0 ;  /* 0x200000ffff82b231 */ /* 0x004fea000034093d */
[----:B------:R-:W-:Y:S01]  /*199a0*/  PRMT R126, R130, 0x7610, R126 ;  /* 0x00007610827e7816 */ /* 0x000fe2000000007e */
[----:B------:R1:W-:Y:S04]  /*199b0*/  @!P3 STL.S16 [R1+0x1ac], R130 ;  /* 0x0001ac820100b387 */ /* 0x0003e80000100600 */
[----:B------:R-:W-:Y:S01]  /*199c0*/  STG.E.U16 desc[UR24][R184.64], R96 ;  /* 0x00000060b8007986 */ /* 0x000fe2000c101518 */
[----:B------:R-:W-:Y:S03]  /*199d0*/  @!P2 HFMA2.BF16_V2 R127, -RZ.H0_H0, RZ.H0_H0, -R60.H0_H0 ;  /* 0x200000ffff7fa231 */ /* 0x000fe6000034093c */
[----:B------:R-:W-:Y:S02]  /*199e0*/  STG.E.U16 desc[UR24][R184.64+0x2], R97 ;  /* 0x00000261b8007986 */ /* 0x000fe4000c101518 */
[----:B------:R-:W-:Y:S02]  /*199f0*/  PRMT R125, R127, 0x7610, R125 ;  /* 0x000076107f7d7816 */ /* 0x000fe4000000007d */
[----:B------:R2:W-:Y:S04]  /*19a00*/  @!P2 STL.S16 [R1+0x1a8], R127 ;  /* 0x0001a87f0100a387 */ /* 0x0005e80000100600 */
[----:B------:R4:W-:Y:S04]  /*19a10*/  STG.E.U16 desc[UR24][R180.64+0x10], R112 ;  /* 0x00001070b4007986 */ /* 0x0009e8000c101518 */
[----:B------:R-:W-:Y:S01]  /*19a20*/  STG.E.U16 desc[UR24][R180.64+0x12], R101 ;  /* 0x00001265b4007986 */ /* 0x000fe2000c101518 */
[----:B-1----:R-:W-:Y:S02]  /*19a30*/  PRMT R130, R61, 0x5410, R60 ;  /* 0x000054103d827816 */ /* 0x002fe4000000003c */
[----:B------:R-:W-:Y:S01]  /*19a40*/  @!P3 PRMT R61, R126, 0x5410, RZ ;  /* 0x000054107e3db816 */ /* 0x000fe200000000ff */
[----:B------:R-:W-:Y:S01]  /*19a50*/  STG.E.U16 desc[UR24][R182.64+0x10], R113 ;  /* 0x00001071b6007986 */ /* 0x000fe2000c101518 */
[----:B------:R-:W-:Y:S02]  /*19a60*/  ISETP.LE.U32.AND P3, PT, R28, UR15, PT ;  /* 0x0000000f1c007c0c */ /* 0x000fe4000bf63070 */
[----:B------:R-:W-:Y:S01]  /*19a70*/  SHF.R.U32.HI R28, RZ, 0x18, R156 ;  /* 0x00000018ff1c7819 */ /* 0x000fe2000001169c */
[----:B------:R-:W-:Y:S01]  /*19a80*/  STL [R1+0x414], R130 ;  /* 0x0004148201007387 */ /* 0x000fe20000100800 */
[----:B------:R-:W-:Y:S02]  /*19a90*/  @!P2 PRMT R60, R125, 0x5410, RZ ;  /* 0x000054107d3ca816 */ /* 0x000fe400000000ff */
[----:B------:R-:W-:Y:S01]  /*19aa0*/  ISETP.LE.U32.AND P2, PT, R28, UR15, PT ;  /* 0x0000000f1c007c0c */ /* 0x000fe2000bf43070 */
[----:B------:R-:W-:Y:S01]  /*19ab0*/  IMAD.U32 R28, RZ, RZ, UR31 ;  /* 0x0000001fff1c7e24 */ /* 0x000fe2000f8e00ff */
[----:B------:R-:W-:Y:S04]  /*19ac0*/  STL [R1+0x41c], R156 ;  /* 0x00041c9c01007387 */ /* 0x000fe80000100800 */
[----:B------:R-:W-:Y:S01]  /*19ad0*/  LOP3.LUT R102, R223, UR23, R28, 0x96, !PT ;  /* 0x00000017df667c12 */ /* 0x000fe2000f8e961c */
[----:B------:R-:W-:Y:S01]  /*19ae0*/  STL [R1+0x418], R157 ;  /* 0x0004189d01007387 */ /* 0x000fe20000100800 */
[----:B------:R-:W1:Y:S03]  /*19af0*/  MUFU.EX2 R28, R169 ;  /* 0x000000a9001c7308 */ /* 0x000e660000000800 */
[----:B--2---:R2:W2:Y:S01]  /*19b00*/  LDL.S16 R127, [R1+0x1f0] ;  /* 0x0001f000017f7983 */ /* 0x0044a20000100600 */
[----:B----4-:R-:W-:Y:S01]  /*19b10*/  PRMT R112, R63, 0x5410, R62 ;  /* 0x000054103f707816 */ /* 0x010fe2000000003e */
[----:B------:R-:W-:Y:S04]  /*19b20*/  IMAD.WIDE.U32 R150, R102, -0x326172a9, RZ ;  /* 0xcd9e8d5766967825 */ /* 0x000fe800078e00ff */
[----:B------:R-:W-:Y:S01]  /*19b30*/  FADD.FTZ R102, R110, R140 ;  /* 0x0000008c6e667221 */ /* 0x000fe20000010000 */
[----:B------:R4:W4:Y:S01]  /*19b40*/  LDL.S16 R126, [R1+0x1d8] ;  /* 0x0001d800017e7983 */ /* 0x0009220000100600 */
[----:B------:R-:W-:Y:S02]  /*19b50*/  F2FP.BF16.F32.PACK_AB R110, R87, R110 ;  /* 0x0000006e576e723e */ /* 0x000fe400000010ff */
[----:B------:R-:W-:Y:S01]  /*19b60*/  LOP3.LUT R103, R151, UR20, R216, 0x96, !PT ;  /* 0x0000001497677c12 */ /* 0x000fe2000f8e96d8 */
[----:B------:R2:W4:Y:S01]  /*19b70*/  LDL.S16 R104, [R1+0x1ec] ;  /* 0x0001ec0001687983 */ /* 0x0005220000100600 */
[----:B------:R-:W-:Y:S01]  /*19b80*/  LOP3.LUT R142, R219, UR22, R150, 0x96, !PT ;  /* 0x00000016db8e7c12 */ /* 0x000fe2000f8e9696 */
[----:B------:R-:W-:Y:S02]  /*19b90*/  FADD.FTZ R208, R87, R102 ;  /* 0x0000006657d07221 */ /* 0x000fe40000010000 */
[----:B------:R-:W-:Y:S01]  /*19ba0*/  STG.E.U16 desc[UR24][R182.64+0x12], R116 ;  /* 0x00001274b6007986 */ /* 0x000fe2000c101518 */
[----:B------:R-:W1:Y:S02]  /*19bb0*/  MUFU.EX2 R87, R204 ;  /* 0x000000cc00577308 */ /* 0x000e640000000800 */
[C---:B-1----:R-:W-:Y:S01]  /*19bc0*/  F2FP.BF16.F32.PACK_AB R119, R28.reuse, R30 ;  /* 0x0000001e1c77723e */ /* 0x042fe200000010ff */
[--C-:B------:R-:W-:Y:S01]  /*19bd0*/  FADD.FTZ R125, R28, R89.reuse ;  /* 0x000000591c7d7221 */ /* 0x100fe20000010000 */
[----:B------:R-:W-:Y:S01]  /*19be0*/  PRMT R89, R0, 0x7632, R89 ;  /* 0x0000763200597816 */ /* 0x000fe20000000059 */
[----:B------:R-:W-:Y:S01]  /*19bf0*/  STG.E.U16 desc[UR24][R186.64+0x10], R84 ;  /* 0x00001054ba007986 */ /* 0x000fe2000c101518 */
[----:B------:R-:W-:Y:S01]  /*19c00*/  FADD.FTZ R28, R99, R109 ;  /* 0x0000006d631c7221 */ /* 0x000fe20000010000 */
[----:B------:R-:W-:Y:S02]  /*19c10*/  IMAD.WIDE.U32 R102, R103, -0x2daee0ad, RZ ;  /* 0xd2511f5367667825 */ /* 0x000fe400078e00ff */
[----:B------:R-:W-:Y:S02]  /*19c20*/  STG.E.U16 desc[UR24][R186.64+0xe], R85 ;  /* 0x00000e55ba007986 */ /* 0x000fe4000c101518 */
[----:B------:R-:W-:Y:S01]  /*19c30*/  IMAD.WIDE.U32 R142, R142, -0x2daee0ad, RZ ;  /* 0xd2511f538e8e7825 */ /* 0x000fe200078e00ff */
[----:B------:R-:W-:Y:S01]  /*19c40*/  LOP3.LUT R144, R103, UR19, R174, 0x96, !PT ;  /* 0x0000001367907c12 */ /* 0x000fe2000f8e96ae */
[----:B------:R-:W-:Y:S03]  /*19c50*/  STG.E.U16 desc[UR24][R184.64+0x10], R81 ;  /* 0x00001051b8007986 */ /* 0x000fe6000c101518 */
[----:B------:R-:W-:Y:S01]  /*19c60*/  LOP3.LUT R143, R143, UR12, R102, 0x96, !PT ;  /* 0x0000000c8f8f7c12 */ /* 0x000fe2000f8e9666 */
[----:B------:R1:W-:Y:S01]  /*19c70*/  STG.E.U16 desc[UR24][R184.64+0x12], R80 ;  /* 0x00001250b8007986 */ /* 0x0003e2000c101518 */
[C---:B------:R-:W-:Y:S01]  /*19c80*/  F2FP.BF16.F32.PACK_AB R102, R87.reuse, R99 ;  /* 0x000000635766723e */ /* 0x040fe200000010ff */
[----:B------:R-:W-:Y:S01]  /*19c90*/  FADD.FTZ R204, R87, R28 ;  /* 0x0000001c57cc7221 */ /* 0x000fe20000010000 */
[----:B------:R-:W-:Y:S01]  /*19ca0*/  IMAD.WIDE.U32 R144, R144, -0x326172a9, RZ ;  /* 0xcd9e8d5790907825 */ /* 0x000fe200078e00ff */
[----:B------:R-:W-:Y:S04]  /*19cb0*/  STG.E.U16 desc[UR24][R180.64+0x20], R82 ;  /* 0x00002052b4007986 */ /* 0x000fe8000c101518 */
[----:B------:R-:W-:Y:S01]  /*19cc0*/  LOP3.LUT R108, R145, UR13, R218, 0x96, !PT ;  /* 0x0000000d916c7c12 */ /* 0x000fe2000f8e96da */
[----:B------:R-:W-:Y:S04]  /*19cd0*/  STG.E.U16 desc[UR24][R180.64+0x22], R83 ;  /* 0x00002253b4007986 */ /* 0x000fe8000c101518 */
[----:B------:R-:W-:Y:S01]  /*19ce0*/  STG.E.U16 desc[UR24][R182.64+0x22], R2 ;  /* 0x00002202b6007986 */ /* 0x000fe2000c101518 */
[----:B------:R-:W-:Y:S03]  /*19cf0*/  IMAD.WIDE.U32 R108, R108, -0x2daee0ad, RZ ;  /* 0xd2511f536c6c7825 */ /* 0x000fe600078e00ff */
[----:B------:R-:W-:Y:S02]  /*19d00*/  STG.E.U16 desc[UR24][R182.64+0x20], R3 ;  /* 0x00002003b6007986 */ /* 0x000fe4000c101518 */
[----:B------:R-:W-:Y:S01]  /*19d10*/  LOP3.LUT R170, R109, UR10, R142, 0x96, !PT ;  /* 0x0000000a6daa7c12 */ /* 0x000fe2000f8e968e */
[----:B------:R-:W-:Y:S01]  /*19d20*/  IMAD.WIDE.U32 R142, R143, -0x326172a9, RZ ;  /* 0xcd9e8d578f8e7825 */ /* 0x000fe200078e00ff */
[----:B------:R-:W-:Y:S03]  /*19d30*/  STG.E.U16 desc[UR24][R186.64+0x20], R56 ;  /* 0x00002038ba007986 */ /* 0x000fe6000c101518 */
[----:B------:R-:W-:Y:S01]  /*19d40*/  IMAD.WIDE.U32 R170, R170, -0x326172a9, RZ ;  /* 0xcd9e8d57aaaa7825 */ /* 0x000fe200078e00ff */
[----:B------:R-:W-:Y:S01]  /*19d50*/  LOP3.LUT R144, R143, UR11, R144, 0x96, !PT ;  /* 0x0000000b8f907c12 */ /* 0x000fe2000f8e9690 */
[----:B------:R-:W-:Y:S01]  /*19d60*/  STG.E.U16 desc[UR24][R186.64+0x1e], R57 ;  /* 0x00001e39ba007986 */ /* 0x000fe2000c101518 */
[----:B-1----:R-:W-:Y:S02]  /*19d70*/  PRMT R80, R196, 0x7610, R80 ;  /* 0x00007610c4507816 */ /* 0x002fe40000000050 */
[----:B------:R-:W-:Y:S01]  /*19d80*/  LOP3.LUT R158, R171, UR9, R142, 0x96, !PT ;  /* 0x00000009ab9e7c12 */ /* 0x000fe2000f8e968e */
[----:B------:R-:W-:Y:S01]  /*19d90*/  STG.E.U16 desc[UR24][R184.64+0x22], R58 ;  /* 0x0000223ab8007986 */ /* 0x000fe2000c101518 */
[----:B------:R-:W-:Y:S03]  /*19da0*/  IMAD.WIDE.U32 R246, R144, -0x2daee0ad, RZ ;  /* 0xd2511f5390f67825 */ /* 0x000fe600078e00ff */
[----:B------:R-:W-:Y:S02]  /*19db0*/  STG.E.U16 desc[UR24][R184.64+0x20], R59 ;  /* 0x0000203bb8007986 */ /* 0x000fe4000c101518 */
[----:B------:R-:W-:Y:S02]  /*19dc0*/  LOP3.LUT R143, R247, UR8, R108, 0x96, !PT ;  /* 0x00000008f78f7c12 */ /* 0x000fe4000f8e966c */
[----:B------:R1:W-:Y:S03]  /*19dd0*/  STG.E.U16 desc[UR24][R180.64+0x30], R77 ;  /* 0x0000304db4007986 */ /* 0x0003e6000c101518 */
[----:B------:R-:W-:Y:S01]  /*19de0*/  IMAD.WIDE.U32 R142, R143, -0x326172a9, RZ ;  /* 0xcd9e8d578f8e7825 */ /* 0x000fe200078e00ff */
[----:B------:R1:W-:Y:S04]  /*19df0*/  STG.E.U16 desc[UR24][R180.64+0x32], R76 ;  /* 0x0000324cb4007986 */ /* 0x0003e8000c101518 */
[----:B------:R-:W-:Y:S01]  /*19e00*/  LOP3.LUT R30, R143, UR7, R170, 0x96, !PT ;  /* 0x000000078f1e7c12 */ /* 0x000fe2000f8e96aa */
[----:B------:R1:W-:Y:S01]  /*19e10*/  STG.E.U16 desc[UR24][R182.64+0x30], R79 ;  /* 0x0000304fb6007986 */ /* 0x0003e2000c101518 */
[----:B------:R-:W-:Y:S02]  /*19e20*/  LOP3.LUT R241, R142, 0xff, RZ, 0xc0, !PT ;  /* 0x000000ff8ef17812 */ /* 0x000fe400078ec0ff */
[----:B------:R-:W-:Y:S01]  /*19e30*/  LOP3.LUT R28, R30, 0xff, RZ, 0xc0, !PT ;  /* 0x000000ff1e1c7812 */ /* 0x000fe200078ec0ff */
[----:B------:R1:W-:Y:S01]  /*19e40*/  STG.E.U16 desc[UR24][R182.64+0x32], R78 ;  /* 0x0000324eb6007986 */ /* 0x0003e2000c101518 */
[----:B------:R-:W-:Y:S02]  /*19e50*/  SHF.R.U32.HI R211, RZ, 0x18, R30 ;  /* 0x00000018ffd37819 */ /* 0x000fe4000001161e */
[----:B------:R-:W-:Y:S01]  /*19e60*/  SHF.R.U32.HI R238, RZ, 0x18, R142 ;  /* 0x00000018ffee7819 */ /* 0x000fe2000001168e */
[----:B------:R-:W-:Y:S04]  /*19e70*/  STG.E.U16 desc[UR24][R186.64+0x30], R52 ;  /* 0x00003034ba007986 */ /* 0x000fe8000c101518 */
[----:B------:R-:W-:Y:S04]  /*19e80*/  STG.E.U16 desc[UR24][R186.64+0x2e], R53 ;  /* 0x00002e35ba007986 */ /* 0x000fe8000c101518 */
[----:B------:R1:W-:Y:S02]  /*19e90*/  STG.E.U16 desc[UR24][R184.64+0x30], R55 ;  /* 0x00003037b8007986 */ /* 0x0003e4000c101518 */
[----:B-1----:R-:W-:Y:S02]  /*19ea0*/  PRMT R77, R179, 0x7632, R77 ;  /* 0x00007632b34d7816 */ /* 0x002fe4000000004d */
[----:B------:R1:W-:Y:S01]  /*19eb0*/  STG.E.U16 desc[UR24][R184.64+0x32], R54 ;  /* 0x00003236b8007986 */ /* 0x0003e2000c101518 */
[----:B------:R-:W-:Y:S03]  /*19ec0*/  PRMT R76, R161, 0x7610, R76 ;  /* 0x00007610a14c7816 */ /* 0x000fe6000000004c */
[----:B------:R1:W-:Y:S01]  /*19ed0*/  STG.E.U16 desc[UR24][R180.64+0x40], R73 ;  /* 0x00004049b4007986 */ /* 0x0003e2000c101518 */
[----:B------:R-:W-:Y:S03]  /*19ee0*/  PRMT R79, R196, 0x7632, R79 ;  /* 0x00007632c44f7816 */ /* 0x000fe6000000004f */
[----:B------:R1:W-:Y:S01]  /*19ef0*/  STG.E.U16 desc[UR24][R180.64+0x42], R72 ;  /* 0x00004248b4007986 */ /* 0x0003e2000c101518 */
[----:B------:R-:W-:Y:S03]  /*19f00*/  PRMT R78, R179, 0x7610, R78 ;  /* 0x00007610b34e7816 */ /* 0x000fe6000000004e */
[----:B------:R1:W-:Y:S04]  /*19f10*/  STG.E.U16 desc[UR24][R182.64+0x40], R75 ;  /* 0x0000404bb6007986 */ /* 0x0003e8000c101518 */
[----:B------:R1:W-:Y:S04]  /*19f20*/  STG.E.U16 desc[UR24][R182.64+0x42], R74 ;  /* 0x0000424ab6007986 */ /* 0x0003e8000c101518 */
[----:B------:R-:W-:Y:S01]  /*19f30*/  STG.E.U16 desc[UR24][R186.64+0x40], R48 ;  /* 0x00004030ba007986 */ /* 0x000fe2000c101518 */
[----:B------:R-:W-:Y:S03]  /*19f40*/  PRMT R55, R198, 0x7632, R55 ;  /* 0x00007632c6377816 */ /* 0x000fe60000000037 */
        /* <DEDUP_REMOVED lines=8> */
[----:B------:R1:W-:Y:S01]  /*19fd0*/  STG.E.U16 desc[UR24][R180.64+0x52], R68 ;  /* 0x00005244b4007986 */ /* 0x0003e2000c101518 */
[----:B------:R-:W-:Y:S03]  /*19fe0*/  PRMT R74, R167, 0x7610, R74 ;  /* 0x00007610a74a7816 */ /* 0x000fe6000000004a */
[----:B------:R1:W-:Y:S04]  /*19ff0*/  STG.E.U16 desc[UR24][R182.64+0x50], R71 ;  /* 0x00005047b6007986 */ /* 0x0003e8000c101518 */
[----:B------:R3:W-:Y:S01]  /*1a000*/  STG.E.U16 desc[UR24][R182.64+0x52], R70 ;  /* 0x00005246b6007986 */ /* 0x0007e2000c101518 */
[C---:B------:R-:W-:Y:S03]  /*1a010*/  PRMT R49, R165.reuse, 0x7632, R49 ;  /* 0x00007632a5317816 */ /* 0x040fe60000000031 */
[----:B------:R-:W-:Y:S01]  /*1a020*/  STG.E.U16 desc[UR24][R186.64+0x50], R44 ;  /* 0x0000502cba007986 */ /* 0x000fe2000c101518 */
[----:B-1----:R-:W-:Y:S03]  /*1a030*/  PRMT R51, R192, 0x7632, R51 ;  /* 0x00007632c0337816 */ /* 0x002fe60000000033 */
[----:B------:R-:W-:Y:S01]  /*1a040*/  STG.E.U16 desc[UR24][R186.64+0x4e], R45 ;  /* 0x00004e2dba007986 */ /* 0x000fe2000c101518 */
[----:B------:R-:W-:Y:S03]  /*1a050*/  PRMT R50, R165, 0x7610, R50 ;  /* 0x00007610a5327816 */ /* 0x000fe60000000032 */
[----:B------:R-:W-:Y:S01]  /*1a060*/  STG.E.U16 desc[UR24][R184.64+0x50], R47 ;  /* 0x0000502fb8007986 */ /* 0x000fe2000c101518 */
[----:B------:R-:W-:Y:S03]  /*1a070*/  PRMT R69, R191, 0x7632, R69 ;  /* 0x00007632bf457816 */ /* 0x000fe60000000045 */
[----:B------:R-:W-:Y:S01]  /*1a080*/  STG.E.U16 desc[UR24][R184.64+0x52], R46 ;  /* 0x0000522eb8007986 */ /* 0x000fe2000c101518 */
[----:B------:R-:W-:Y:S03]  /*1a090*/  PRMT R68, R163, 0x7632, R68 ;  /* 0x00007632a3447816 */ /* 0x000fe60000000044 */
[----:B------:R1:W-:Y:S01]  /*1a0a0*/  STG.E.U16 desc[UR24][R180.64+0x60], R65 ;  /* 0x00006041b4007986 */ /* 0x0003e2000c101518 */
[C---:B------:R-:W-:Y:S03]  /*1a0b0*/  PRMT R71, R190.reuse, 0x7632, R71 ;  /* 0x00007632be477816 */ /* 0x040fe60000000047 */
[----:B------:R1:W-:Y:S01]  /*1a0c0*/  STG.E.U16 desc[UR24][R180.64+0x62], R64 ;  /* 0x00006240b4007986 */ /* 0x0003e2000c101518 */
[----:B---3--:R-:W-:Y:S03]  /*1a0d0*/  PRMT R70, R190, 0x7610, R70 ;  /* 0x00007610be467816 */ /* 0x008fe60000000046 */
[----:B------:R3:W-:Y:S04]  /*1a0e0*/  STG.E.U16 desc[UR24][R182.64+0x60], R67 ;  /* 0x00006043b6007986 */ /* 0x0007e8000c101518 */
[----:B------:R3:W-:Y:S04]  /*1a0f0*/  STG.E.U16 desc[UR24][R182.64+0x62], R66 ;  /* 0x00006242b6007986 */ /* 0x0007e8000c101518 */
[----:B------:R-:W-:Y:S04]  /*1a100*/  STG.E.U16 desc[UR24][R186.64+0x5e], R41 ;  /* 0x00005e29ba007986 */ /* 0x000fe8000c101518 */
[----:B------:R-:W-:Y:S04]  /*1a110*/  STG.E.U16 desc[UR24][R186.64+0x60], R40 ;  /* 0x00006028ba007986 */ /* 0x000fe8000c101518 */
[----:B------:R-:W-:Y:S01]  /*1a120*/  STG.E.U16 desc[UR24][R184.64+0x60], R43 ;  /* 0x0000602bb8007986 */ /* 0x000fe2000c101518 */
[----:B------:R-:W-:Y:S02]  /*1a130*/  PRMT R200, R119, 0x7632, R200 ;  /* 0x0000763277c87816 */ /* 0x000fe400000000c8 */
[----:B-1----:R-:W-:Y:S01]  /*1a140*/  PRMT R65, R163, 0x7610, R65 ;  /* 0x00007610a3417816 */ /* 0x002fe20000000041 */
[----:B------:R-:W-:Y:S01]  /*1a150*/  STG.E.U16 desc[UR24][R184.64+0x62], R42 ;  /* 0x0000622ab8007986 */ /* 0x000fe2000c101518 */
[----:B------:R-:W-:Y:S02]  /*1a160*/  PRMT R99, R200, 0x7610, R99 ;  /* 0x00007610c8637816 */ /* 0x000fe40000000063 */
[C---:B------:R-:W-:Y:S01]  /*1a170*/  PRMT R64, R195.reuse, 0x7610, R64 ;  /* 0x00007610c3407816 */ /* 0x040fe20000000040 */
[----:B------:R1:W-:Y:S01]  /*1a180*/  STG.E.U16 desc[UR24][R180.64+0x70], R61 ;  /* 0x0000703db4007986 */ /* 0x0003e2000c101518 */
[----:B------:R-:W4:Y:S01]  /*1a190*/  MUFU.EX2 R200, R173 ;  /* 0x000000ad00c87308 */ /* 0x000f220000000800 */
[----:B---3--:R-:W-:Y:S02]  /*1a1a0*/  PRMT R67, R195, 0x7632, R67 ;  /* 0x00007632c3437816 */ /* 0x008fe40000000043 */
[----:B------:R-:W-:Y:S01]  /*1a1b0*/  STG.E.U16 desc[UR24][R180.64+0x72], R60 ;  /* 0x0000723cb4007986 */ /* 0x000fe2000c101518 */
[----:B------:R-:W-:Y:S02]  /*1a1c0*/  PRMT R66, R191, 0x7610, R66 ;  /* 0x00007610bf427816 */ /* 0x000fe40000000042 */
[----:B------:R-:W-:Y:S04]  /*1a1d0*/  PRMT R210, R119, 0x7610, R210 ;  /* 0x0000761077d27816 */ /* 0x000fe800000000d2 */
[----:B-1----:R-:W-:Y:S01]  /*1a1e0*/  MUFU.EX2 R61, R201 ;  /* 0x000000c9003d7308 */ /* 0x002fe20000000800 */
[----:B------:R3:W3:Y:S04]  /*1a1f0*/  LDL.S16 R119, [R1+0x1e4] ;  /* 0x0001e40001777983 */ /* 0x0006e80000100600 */
[----:B------:R-:W-:Y:S01]  /*1a200*/  STL [R1+0x420], R204 ;  /* 0x000420cc01007387 */ /* 0x000fe20000100800 */
[----:B--2---:R-:W-:Y:S02]  /*1a210*/  @!P0 HFMA2.BF16_V2 R127, -RZ.H0_H0, RZ.H0_H0, -R63.H0_H0 ;  /* 0x200000ffff7f8231 */ /* 0x004fe4000034093f */
[----:B----4-:R-:W-:Y:S03]  /*1a220*/  @!P5 HFMA2.BF16_V2 R126, -RZ.H0_H0, RZ.H0_H0, -R29.H0_H0 ;  /* 0x200000ffff7ed231 */ /* 0x010fe6000034091d */
[----:B------:R-:W-:Y:S01]  /*1a230*/  PRMT R108, R127, 0x7610, R108 ;  /* 0x000076107f6c7816 */ /* 0x000fe2000000006c */
[----:B------:R-:W-:Y:S03]  /*1a240*/  @!P0 STL.S16 [R1+0x1f0], R127 ;  /* 0x0001f07f01008387 */ /* 0x000fe60000100600 */
[----:B------:R-:W-:Y:S01]  /*1a250*/  @!P0 PRMT R63, R108, 0x5410, RZ ;  /* 0x000054106c3f8816 */ /* 0x000fe200000000ff */
[----:B------:R-:W-:Y:S01]  /*1a260*/  STL [R1+0x424], R112 ;  /* 0x0004247001007387 */ /* 0x000fe20000100800 */
[----:B------:R-:W-:Y:S02]  /*1a270*/  ISETP.LE.U32.AND P0, PT, R28, UR15, PT ;  /* 0x0000000f1c007c0c */ /* 0x000fe4000bf03070 */
[----:B------:R-:W-:Y:S01]  /*1a280*/  LOP3.LUT R28, R30, 0xffff, RZ, 0xc0, !PT ;  /* 0x0000ffff1e1c7812 */ /* 0x000fe200078ec0ff */
[----:B------:R-:W-:Y:S01]  /*1a290*/  STG.E.U16 desc[UR24][R182.64+0x70], R63 ;  /* 0x0000703fb6007986 */ /* 0x000fe2000c101518 */
[----:B------:R-:W-:Y:S02]  /*1a2a0*/  PRMT R87, R126, 0x7610, R87 ;  /* 0x000076107e577816 */ /* 0x000fe40000000057 */
[----:B------:R-:W-:Y:S02]  /*1a2b0*/  SHF.R.U32.HI R28, RZ, 0x8, R28 ;  /* 0x00000008ff1c7819 */ /* 0x000fe4000001161c */
[----:B------:R-:W-:Y:S04]  /*1a2c0*/  SHF.R.U32.HI R30, RZ, 0x10, R30 ;  /* 0x00000010ff1e7819 */ /* 0x000fe8000001161e */
[----:B------:R-:W-:Y:S02]  /*1a2d0*/  LOP3.LUT R141, R30, 0xff, RZ, 0xc0, !PT ;  /* 0x000000ff1e8d7812 */ /* 0x000fe400078ec0ff */
[----:B------:R-:W-:Y:S05]  /*1a2e0*/  LOP3.LUT R30, R135, UR22, R150, 0x96, !PT ;  /* 0x00000016871e7c12 */ /* 0x000fea000f8e9696 */
[----:B------:R-:W-:Y:S04]  /*1a2f0*/  IMAD.WIDE.U32 R108, R30, -0x2daee0ad, RZ ;  /* 0xd2511f531e6c7825 */ /* 0x000fe800078e00ff */
[----:B---3--:R-:W-:Y:S05]  /*1a300*/  @!P6 HFMA2.BF16_V2 R119, -RZ.H0_H0, RZ.H0_H0, -R62.H0_H0 ;  /* 0x200000ffff77e231 */ /* 0x008fea000034093e */
[----:B------:R-:W-:Y:S01]  /*1a310*/  PRMT R96, R119, 0x7610, R96 ;  /* 0x0000761077607816 */ /* 0x000fe20000000060 */
[----:B------:R1:W-:Y:S03]  /*1a320*/  @!P6 STL.S16 [R1+0x1e4], R119 ;  /* 0x0001e4770100e387 */ /* 0x0003e60000100600 */
[----:B------:R-:W-:Y:S01]  /*1a330*/  @!P6 PRMT R62, R96, 0x5410, RZ ;  /* 0x00005410603ee816 */ /* 0x000fe200000000ff */
[----:B------:R-:W-:Y:S04]  /*1a340*/  @!P5 STL.S16 [R1+0x1d8], R126 ;  /* 0x0001d87e0100d387 */ /* 0x000fe80000100600 */
[----:B------:R2:W3:Y:S04]  /*1a350*/  LDL.S16 R113, [R1+0x1fc] ;  /* 0x0001fc0001717983 */ /* 0x0004e80000100600 */
[----:B------:R-:W-:Y:S01]  /*1a360*/  STG.E.U16 desc[UR24][R182.64+0x72], R62 ;  /* 0x0000723eb6007986 */ /* 0x000fe2000c101518 */
[----:B-1----:R-:W-:Y:S02]  /*1a370*/  LOP3.LUT R119, R28, 0xffff, RZ, 0xc0, !PT ;  /* 0x0000ffff1c777812 */ /* 0x002fe400078ec0ff */
[C---:B------:R-:W-:Y:S04]  /*1a380*/  PRMT R28, R29.reuse, 0x7632, R28 ;  /* 0x000076321d1c7816 */ /* 0x040fe8000000001c */
[----:B------:R-:W-:Y:S01]  /*1a390*/  PRMT R116, R29, 0x5410, R28 ;  /* 0x000054101d747816 */ /* 0x000fe2000000001c */
[----:B------:R-:W-:Y:S01]  /*1a3a0*/  @!P4 HFMA2.BF16_V2 R104, -RZ.H0_H0, RZ.H0_H0, -R28.H0_H0 ;  /* 0x200000ffff68c231 */ /* 0x000fe2000034091c */
[----:B------:R-:W-:Y:S02]  /*1a3b0*/  @!P5 PRMT R29, R87, 0x5410, RZ ;  /* 0x00005410571dd816 */ /* 0x000fe400000000ff */
[----:B------:R-:W-:Y:S01]  /*1a3c0*/  LOP3.LUT R87, R151, UR20, R214, 0x96, !PT ;  /* 0x0000001497577c12 */ /* 0x000fe2000f8e96d6 */
[----:B------:R-:W-:Y:S01]  /*1a3d0*/  STL [R1+0x428], R116 ;  /* 0x0004287401007387 */ /* 0x000fe20000100800 */
[----:B------:R-:W-:Y:S03]  /*1a3e0*/  PRMT R100, R104, 0x7610, R100 ;  /* 0x0000761068647816 */ /* 0x000fe60000000064 */
[----:B------:R1:W-:Y:S01]  /*1a3f0*/  @!P4 STL.S16 [R1+0x1ec], R104 ;  /* 0x0001ec680100c387 */ /* 0x0003e20000100600 */
[----:B------:R-:W-:Y:S01]  /*1a400*/  @!P4 PRMT R28, R100, 0x5410, RZ ;  /* 0x00005410641cc816 */ /* 0x000fe200000000ff */
[----:B------:R-:W-:Y:S01]  /*1a410*/  IMAD.WIDE.U32 R96, R87, -0x2daee0ad, RZ ;  /* 0xd2511f5357607825 */ /* 0x000fe200078e00ff */
[----:B------:R-:W-:Y:S01]  /*1a420*/  ISETP.LE.U32.AND P4, PT, R211, UR15, PT ;  /* 0x0000000fd3007c0c */ /* 0x000fe2000bf83070 */
[----:B------:R2:W4:Y:S03]  /*1a430*/  LDL.S16 R140, [R1+0x1f8] ;  /* 0x0001f800018c7983 */ /* 0x0005260000100600 */
[----:B------:R-:W-:Y:S01]  /*1a440*/  LOP3.LUT R30, R97, UR19, R220, 0x96, !PT ;  /* 0x00000013611e7c12 */ /* 0x000fe2000f8e96dc */
[----:B------:R-:W-:Y:S01]  /*1a450*/  STG.E.U16 desc[UR24][R186.64+0x6e], R29 ;  /* 0x00006e1dba007986 */ /* 0x000fe2000c101518 */
[----:B------:R-:W-:Y:S02]  /*1a460*/  LOP3.LUT R87, R109, UR12, R96, 0x96, !PT ;  /* 0x0000000c6d577c12 */ /* 0x000fe4000f8e9660 */
[----:B------:R-:W-:Y:S01]  /*1a470*/  PRMT R109, R110, 0x7632, R109 ;  /* 0x000076326e6d7816 */ /* 0x000fe2000000006d */
[----:B------:R-:W-:Y:S01]  /*1a480*/  IMAD.WIDE.U32 R100, R30, -0x326172a9, RZ ;  /* 0xcd9e8d571e647825 */ /* 0x000fe200078e00ff */
[----:B------:R-:W-:Y:S03]  /*1a490*/  STG.E.U16 desc[UR24][R186.64+0x70], R28 ;  /* 0x0000701cba007986 */ /* 0x000fe6000c101518 */
[----:B------:R-:W-:Y:S01]  /*1a4a0*/  IMAD.WIDE.U32 R96, R87, -0x326172a9, RZ ;  /* 0xcd9e8d5757607825 */ /* 0x000fe200078e00ff */
[----:B------:R-:W-:Y:S02]  /*1a4b0*/  LOP3.LUT R84, R101, UR13, R134, 0x96, !PT ;  /* 0x0000000d65547c12 */ /* 0x000fe4000f8e9686 */
[----:B------:R-:W-:Y:S02]  /*1a4c0*/  PRMT R87, R88, 0x7632, R87 ;  /* 0x0000763258577816 */ /* 0x000fe40000000057 */
[--C-:B------:R-:W-:Y:S01]  /*1a4d0*/  LOP3.LUT R30, R97, UR11, R100.reuse, 0x96, !PT ;  /* 0x0000000b611e7c12 */ /* 0x100fe2000f8e9664 */
[----:B------:R-:W-:Y:S01]  /*1a4e0*/  IMAD.WIDE.U32 R84, R84, -0x2daee0ad, RZ ;  /* 0xd2511f5354547825 */ /* 0x000fe200078e00ff */
[----:B------:R-:W-:Y:S02]  /*1a4f0*/  PRMT R100, R210, 0x7610, R100 ;  /* 0x00007610d2647816 */ /* 0x000fe40000000064 */
[----:B------:R-:W-:Y:S01]  /*1a500*/  PRMT R101, R102, 0x7632, R101 ;  /* 0x0000763266657816 */ /* 0x000fe20000000065 */
[----:B-1----:R2:W2:Y:S01]  /*1a510*/  LDL.S16 R104, [R1+0x200] ;  /* 0x0002000001687983 */ /* 0x0024a20000100600 */
[----:B------:R-:W-:Y:S01]  /*1a520*/  LOP3.LUT R81, R85, UR10, R108, 0x96, !PT ;  /* 0x0000000a55517c12 */ /* 0x000fe2000f8e966c */
[----:B------:R-:W-:Y:S01]  /*1a530*/  IMAD.WIDE.U32 R126, R30, -0x2daee0ad, RZ ;  /* 0xd2511f531e7e7825 */ /* 0x000fe200078e00ff */
[----:B------:R-:W-:Y:S02]  /*1a540*/  PRMT R30, R31, 0x7632, R30 ;  /* 0x000076321f1e7816 */ /* 0x000fe4000000001e */
[----:B------:R-:W-:Y:S01]  /*1a550*/  PRMT R85, R86, 0x7632, R85 ;  /* 0x0000763256557816 */ /* 0x000fe20000000055 */
[----:B------:R-:W-:Y:S01]  /*1a560*/  IMAD.WIDE.U32 R176, R81, -0x326172a9, RZ ;  /* 0xcd9e8d5751b07825 */ /* 0x000fe200078e00ff */
[--C-:B------:R-:W-:Y:S02]  /*1a570*/  LOP3.LUT R150, R127, UR8, R84.reuse, 0x96, !PT ;  /* 0x000000087f967c12 */ /* 0x100fe4000f8e9654 */
[----:B------:R-:W-:Y:S02]  /*1a580*/  PRMT R84, R199, 0x7610, R84 ;  /* 0x00007610c7547816 */ /* 0x000fe40000000054 */
[----:B------:R-:W-:Y:S01]  /*1a590*/  LOP3.LUT R160, R177, UR9, R96, 0x96, !PT ;  /* 0x00000009b1a07c12 */ /* 0x000fe2000f8e9660 */
[----:B------:R-:W-:Y:S01]  /*1a5a0*/  IMAD.WIDE.U32 R150, R150, -0x326172a9, RZ ;  /* 0xcd9e8d5796967825 */ /* 0x000fe200078e00ff */
[----:B------:R-:W-:Y:S02]  /*1a5b0*/  PRMT R108, R105, 0x7632, R108 ;  /* 0x00007632696c7816 */ /* 0x000fe4000000006c */
[----:B------:R-:W-:Y:S02]  /*1a5c0*/  F2FP.BF16.F32.PACK_AB R97, R200, R203 ;  /* 0x000000cbc861723e */ /* 0x000fe400000010ff */
[----:B------:R-:W-:Y:S04]  /*1a5d0*/  LOP3.LUT R81, R151, UR7, R176, 0x96, !PT ;  /* 0x0000000797517c12 */ /* 0x000fe8000f8e96b0 */
        /* <DEDUP_REMOVED lines=12> */
[----:B------:R-:W-:Y:S01]  /*1a6a0*/  PRMT R81, R193, 0x7632, R81 ;  /* 0x00007632c1517816 */ /* 0x000fe20000000051 */
[----:B---3--:R-:W-:Y:S05]  /*1a6b0*/  @!P3 HFMA2.BF16_V2 R113, -RZ.H0_H0, RZ.H0_H0, -R31.H0_H0 ;  /* 0x200000ffff71b231 */ /* 0x008fea000034091f */
[----:B------:R-:W-:Y:S01]  /*1a6c0*/  PRMT R96, R113, 0x7610, R96 ;  /* 0x0000761071607816 */ /* 0x000fe20000000060 */
[----:B------:R1:W-:Y:S02]  /*1a6d0*/  @!P3 STL.S16 [R1+0x1fc], R113 ;  /* 0x0001fc710100b387 */ /* 0x0003e40000100600 */
[----:B-1----:R-:W-:Y:S02]  /*1a6e0*/  PRMT R113, R31, 0x5410, R30 ;  /* 0x000054101f717816 */ /* 0x002fe4000000001e */
[----:B------:R-:W-:Y:S02]  /*1a6f0*/  @!P3 PRMT R31, R96, 0x5410, RZ ;  /* 0x00005410601fb816 */ /* 0x000fe400000000ff */
[----:B------:R-:W-:Y:S01]  /*1a700*/  ISETP.LE.U32.AND P3, PT, R141, UR15, PT ;  /* 0x0000000f8d007c0c */ /* 0x000fe2000bf63070 */
[----:B----4-:R-:W-:Y:S01]  /*1a710*/  @!P2 HFMA2.BF16_V2 R140, -RZ.H0_H0, RZ.H0_H0, -R30.H0_H0 ;  /* 0x200000ffff8ca231 */ /* 0x010fe2000034091e */
[----:B------:R-:W-:Y:S04]  /*1a720*/  STL [R1+0x42c], R113 ;  /* 0x00042c7101007387 */ /* 0x000fe80000100800 */
[----:B------:R-:W-:Y:S01]  /*1a730*/  PRMT R82, R140, 0x7610, R82 ;  /* 0x000076108c527816 */ /* 0x000fe20000000052 */
[----:B------:R1:W-:Y:S03]  /*1a740*/  @!P2 STL.S16 [R1+0x1f8], R140 ;  /* 0x0001f88c0100a387 */ /* 0x0003e60000100600 */
[----:B------:R-:W-:Y:S01]  /*1a750*/  @!P2 PRMT R30, R82, 0x5410, RZ ;  /* 0x00005410521ea816 */ /* 0x000fe200000000ff */
[----:B------:R-:W-:Y:S01]  /*1a760*/  IMAD.WIDE.U32 R82, R2, -0x326172a9, RZ ;  /* 0xcd9e8d5702527825 */ /* 0x000fe200078e00ff */
[----:B------:R-:W-:Y:S01]  /*1a770*/  ISETP.LE.U32.AND P2, PT, R119, UR15, PT ;  /* 0x0000000f77007c0c */ /* 0x000fe2000bf43070 */
[----:B------:R-:W-:Y:S03]  /*1a780*/  STG.E.U16 desc[UR24][R184.64+0x70], R31 ;  /* 0x0000701fb8007986 */ /* 0x000fe6000c101518 */
[----:B------:R-:W-:Y:S01]  /*1a790*/  LOP3.LUT R56, R83, UR20, R216, 0x96, !PT ;  /* 0x0000001453387c12 */ /* 0x000fe2000f8e96d8 */
[----:B------:R-:W-:Y:S01]  /*1a7a0*/  STG.E.U16 desc[UR24][R184.64+0x72], R30 ;  /* 0x0000721eb8007986 */ /* 0x000fe2000c101518 */
[----:B------:R-:W-:Y:S03]  /*1a7b0*/  LOP3.LUT R2, R219, UR22, R82, 0x96, !PT ;  /* 0x00000016db027c12 */ /* 0x000fe6000f8e9652 */
[----:B------:R-:W-:Y:S04]  /*1a7c0*/  IMAD.WIDE.U32 R56, R56, -0x2daee0ad, RZ ;  /* 0xd2511f5338387825 */ /* 0x000fe800078e00ff */
[----:B--2---:R-:W-:Y:S01]  /*1a7d0*/  @!P0 HFMA2.BF16_V2 R104, -RZ.H0_H0, RZ.H0_H0, -R0.H0_H0 ;  /* 0x200000ffff688231 */ /* 0x004fe20000340900 */
[----:B------:R-:W-:Y:S04]  /*1a7e0*/  LOP3.LUT R58, R57, UR19, R174, 0x96, !PT ;  /* 0x00000013393a7c12 */ /* 0x000fe8000f8e96ae */
[----:B------:R-:W-:Y:S01]  /*1a7f0*/  PRMT R3, R104, 0x7610, R3 ;  /* 0x0000761068037816 */ /* 0x000fe20000000003 */
[----:B------:R2:W-:Y:S01]  /*1a800*/  @!P0 STL.S16 [R1+0x200], R104 ;  /* 0x0002006801008387 */ /* 0x0005e20000100600 */
[----:B------:R-:W-:Y:S01]  /*1a810*/  IMAD.WIDE.U32 R58, R58, -0x326172a9, RZ ;  /* 0xcd9e8d573a3a7825 */ /* 0x000fe200078e00ff */
[----:B-1----:R-:W-:Y:S02]  /*1a820*/  PRMT R140, R0, 0x5410, R89 ;  /* 0x00005410008c7816 */ /* 0x002fe40000000059 */
[----:B------:R-:W-:Y:S01]  /*1a830*/  @!P0 PRMT R0, R3, 0x5410, RZ ;  /* 0x0000541003008816 */ /* 0x000fe200000000ff */
[----:B------:R-:W-:Y:S01]  /*1a840*/  IMAD.WIDE.U32 R2, R2, -0x2daee0ad, RZ ;  /* 0xd2511f5302027825 */ /* 0x000fe200078e00ff */
[----:B------:R-:W-:Y:S01]  /*1a850*/  ISETP.LE.U32.AND P0, PT, R242, UR15, PT ;  /* 0x0000000ff2007c0c */ /* 0x000fe2000bf03070 */
[----:B------:R-:W-:Y:S03]  /*1a860*/  STL [R1+0x430], R140 ;  /* 0x0004308c01007387 */ /* 0x000fe60000100800 */
[----:B------:R-:W-:Y:S01]  /*1a870*/  LOP3.LUT R3, R3, UR12, R56, 0x96, !PT ;  /* 0x0000000c03037c12 */ /* 0x000fe2000f8e9638 */
[----:B------:R3:W4:Y:S01]  /*1a880*/  LDL.S16 R222, [R1+0x1d0] ;  /* 0x0001d00001de7983 */ /* 0x0007220000100600 */
[----:B------:R-:W-:Y:S02]  /*1a890*/  LOP3.LUT R56, R59, UR13, R218, 0x96, !PT ;  /* 0x0000000d3b387c12 */ /* 0x000fe4000f8e96da */
[----:B------:R-:W-:Y:S01]  /*1a8a0*/  PRMT R59, R159, 0x7632, R59 ;  /* 0x000076329f3b7816 */ /* 0x000fe2000000003b */
[----:B------:R3:W3:Y:S01]  /*1a8b0*/  LDL.S16 R221, [R1+0x1cc] ;  /* 0x0001cc0001dd7983 */ /* 0x0006e20000100600 */
[----:B------:R-:W-:Y:S03]  /*1a8c0*/  IMAD.WIDE.U32 R158, R158, -0x2daee0ad, RZ ;  /* 0xd2511f539e9e7825 */ /* 0x000fe600078e00ff */
[----:B------:R1:W3:Y:S01]  /*1a8d0*/  LDL.S16 R215, [R1+0x1bc] ;  /* 0x0001bc0001d77983 */ /* 0x0002e20000100600 */
[----:B------:R-:W-:Y:S01]  /*1a8e0*/  IMAD.WIDE.U32 R56, R56, -0x2daee0ad, RZ ;  /* 0xd2511f5338387825 */ /* 0x000fe200078e00ff */
[----:B------:R-:W-:Y:S02]  /*1a8f0*/  LOP3.LUT R228, R158, 0xff, RZ, 0xc0, !PT ;  /* 0x000000ff9ee47812 */ /* 0x000fe400078ec0ff */
[----:B------:R-:W-:Y:S01]  /*1a900*/  SHF.R.U32.HI R44, RZ, 0x10, R158 ;  /* 0x00000010ff2c7819 */ /* 0x000fe2000001169e */
[----:B------:R1:W3:Y:S01]  /*1a910*/  LDL.S16 R171, [R1+0x1b8] ;  /* 0x0001b80001ab7983 */ /* 0x0002e20000100600 */
[----:B------:R-:W-:Y:S01]  /*1a920*/  LOP3.LUT R144, R57, UR10, R2, 0x96, !PT ;  /* 0x0000000a39907c12 */ /* 0x000fe2000f8e9602 */
[----:B------:R-:W-:Y:S01]  /*1a930*/  IMAD.WIDE.U32 R2, R3, -0x326172a9, RZ ;  /* 0xcd9e8d5703027825 */ /* 0x000fe200078e00ff */
[----:B------:R-:W-:Y:S01]  /*1a940*/  LOP3.LUT R227, R44, 0xff, RZ, 0xc0, !PT ;  /* 0x000000ff2ce37812 */ /* 0x000fe200078ec0ff */
[----:B--2---:R1:W2:Y:S01]  /*1a950*/  LDL.S16 R104, [R1+0x1b0] ;  /* 0x0001b00001687983 */ /* 0x0042a20000100600 */
[----:B------:R-:W-:Y:S01]  /*1a960*/  SHF.R.U32.HI R226, RZ, 0x18, R158 ;  /* 0x00000018ffe27819 */ /* 0x000fe2000001169e */
[----:B------:R-:W-:Y:S01]  /*1a970*/  IMAD.WIDE.U32 R144, R144, -0x326172a9, RZ ;  /* 0xcd9e8d5790907825 */ /* 0x000fe200078e00ff */
[----:B------:R-:W-:Y:S01]  /*1a980*/  LOP3.LUT R58, R3, UR11, R58, 0x96, !PT ;  /* 0x0000000b033a7c12 */ /* 0x000fe2000f8e963a */
[----:B------:R1:W2:Y:S01]  /*1a990*/  LDL.S16 R177, [R1+0x1c4] ;  /* 0x0001c40001b17983 */ /* 0x0002a20000100600 */
[----:B------:R-:W-:Y:S02]  /*1a9a0*/  LOP3.LUT R3, R135, UR22, R82, 0x96, !PT ;  /* 0x0000001687037c12 */ /* 0x000fe4000f8e9652 */
[----:B------:R-:W-:Y:S01]  /*1a9b0*/  LOP3.LUT R162, R145, UR9, R2, 0x96, !PT ;  /* 0x0000000991a27c12 */ /* 0x000fe2000f8e9602 */
[----:B------:R-:W-:Y:S01]  /*1a9c0*/  IMAD.WIDE.U32 R244, R58, -0x2daee0ad, RZ ;  /* 0xd2511f533af47825 */ /* 0x000fe200078e00ff */
[----:B------:R-:W-:Y:S01]  /*1a9d0*/  LOP3.LUT R2, R83, UR20, R214, 0x96, !PT ;  /* 0x0000001453027c12 */ /* 0x000fe2000f8e96d6 */
[----:B------:R-:W-:Y:S01]  /*1a9e0*/  STG.E.U16 desc[UR24][R180.64+0x80], R0 ;  /* 0x00008000b4007986 */ /* 0x000fe2000c101518 */
[----:B------:R-:W-:Y:S01]  /*1a9f0*/  PRMT R83, R199, 0x7632, R83 ;  /* 0x00007632c7537816 */ /* 0x000fe20000000053 */
[----:B------:R-:W-:Y:S01]  /*1aa00*/  IMAD.WIDE.U32 R168, R3, -0x2daee0ad, RZ ;  /* 0xd2511f5303a87825 */ /* 0x000fe200078e00ff */
[----:B------:R-:W-:Y:S01]  /*1aa10*/  LOP3.LUT R96, R245, UR8, R56, 0x96, !PT ;  /* 0x00000008f5607c12 */ /* 0x000fe2000f8e9638 */
[----:B------:R1:W2:Y:S01]  /*1aa20*/  LDL.S16 R214, [R1+0x1b4] ;  /* 0x0001b40001d67983 */ /* 0x0002a20000100600 */
[----:B------:R-:W-:Y:S01]  /*1aa30*/  PRMT R82, R193, 0x7610, R82 ;  /* 0x00007610c1527816 */ /* 0x000fe20000000052 */
[----:B------:R-:W-:Y:S01]  /*1aa40*/  IMAD.WIDE.U32 R56, R2, -0x2daee0ad, RZ ;  /* 0xd2511f5302387825 */ /* 0x000fe200078e00ff */
[----:B------:R-:W-:Y:S03]  /*1aa50*/  PRMT R58, R194, 0x7610, R58 ;  /* 0x00007610c23a7816 */ /* 0x000fe6000000003a */
[----:B------:R-:W-:Y:S01]  /*1aa60*/  IMAD.MOV.U32 R193, RZ, RZ, R217 ;  /* 0x000000ffffc17224 */ /* 0x000fe200078e00d9 */
[----:B------:R-:W-:Y:S02]  /*1aa70*/  LOP3.LUT R52, R57, UR19, R220, 0x96, !PT ;  /* 0x0000001339347c12 */ /* 0x000fe4000f8e96dc */
[----:B------:R1:W2:Y:S03]  /*1aa80*/  LDL.S16 R220, [R1+0x1c8] ;  /* 0x0001c80001dc7983 */ /* 0x0002a60000100600 */
[----:B------:R-:W-:Y:S05]  /*1aa90*/  IMAD.WIDE.U32 R52, R52, -0x326172a9, RZ ;  /* 0xcd9e8d5734347825 */ /* 0x000fea00078e00ff */
[----:B------:R-:W-:Y:S02]  /*1aaa0*/  LOP3.LUT R2, R53, UR13, R134, 0x96, !PT ;  /* 0x0000000d35027c12 */ /* 0x000fe4000f8e9686 */
[----:B------:R-:W-:Y:S03]  /*1aab0*/  LOP3.LUT R53, R169, UR12, R56, 0x96, !PT ;  /* 0x0000000ca9357c12 */ /* 0x000fe6000f8e9638 */
[----:B------:R-:W-:Y:S04]  /*1aac0*/  IMAD.WIDE.U32 R2, R2, -0x2daee0ad, RZ ;  /* 0xd2511f5302027825 */ /* 0x000fe800078e00ff */
[----:B------:R-:W-:Y:S01]  /*1aad0*/  IMAD.WIDE.U32 R56, R53, -0x326172a9, RZ ;  /* 0xcd9e8d5735387825 */ /* 0x000fe200078e00ff */
[----:B------:R-:W-:Y:S02]  /*1aae0*/  LOP3.LUT R168, R3, UR10, R168, 0x96, !PT ;  /* 0x0000000a03a87c12 */ /* 0x000fe4000f8e96a8 */
[----:B------:R-:W-:Y:S02]  /*1aaf0*/  SHF.R.U32.HI R3, RZ, 0x10, R142 ;  /* 0x00000010ff037819 */ /* 0x000fe4000001168e */
[----:B------:R-:W-:Y:S01]  /*1ab00*/  LOP3.LUT R52, R57, UR11, R52, 0x96, !PT ;  /* 0x0000000b39347c12 */ /* 0x000fe2000f8e9634 */
[----:B------:R-:W-:Y:S01]  /*1ab10*/  IMAD.WIDE.U32 R168, R168, -0x326172a9, RZ ;  /* 0xcd9e8d57a8a87825 */ /* 0x000fe200078e00ff */
[----:B------:R-:W-:Y:S02]  /*1ab20*/  LOP3.LUT R239, R3, 0xff, RZ, 0xc0, !PT ;  /* 0x000000ff03ef7812 */ /* 0x000fe400078ec0ff */
[----:B------:R-:W-:Y:S01]  /*1ab30*/  LOP3.LUT R3, R150, 0xff, RZ, 0xc0, !PT ;  /* 0x000000ff96037812 */ /* 0x000fe200078ec0ff */
[----:B------:R-:W-:Y:S01]  /*1ab40*/  IMAD.WIDE.U32 R134, R52, -0x2daee0ad, RZ ;  /* 0xd2511f5334867825 */ /* 0x000fe200078e00ff */
[----:B------:R-:W-:Y:S02]  /*1ab50*/  PRMT R53, R197, 0x7632, R53 ;  /* 0x00007632c5357816 */ /* 0x000fe40000000035 */
[----:B------:R-:W-:Y:S02]  /*1ab60*/  LOP3.LUT R164, R169, UR9, R56, 0x96, !PT ;  /* 0x00000009a9a47c12 */ /* 0x000fe4000f8e9638 */
[----:B------:R-:W-:Y:S02]  /*1ab70*/  LOP3.LUT R166, R135, UR8, R2, 0x96, !PT ;  /* 0x0000000887a67c12 */ /* 0x000fe4000f8e9602 */
[----:B------:R-:W-:Y:S02]  /*1ab80*/  LOP3.LUT R2, R142, 0xffff, RZ, 0xc0, !PT ;  /* 0x0000ffff8e027812 */ /* 0x000fe400078ec0ff */
[----:B------:R-:W-:Y:S02]  /*1ab90*/  PRMT R56, R198, 0x7610, R56 ;  /* 0x00007610c6387816 */ /* 0x000fe40000000038 */
[----:B------:R-:W-:Y:S02]  /*1aba0*/  SHF.R.U32.HI R2, RZ, 0x8, R2 ;  /* 0x00000008ff027819 */ /* 0x000fe40000011602 */
[----:B------:R-:W-:Y:S02]  /*1abb0*/  PRMT R57, R194, 0x7632, R57 ;  /* 0x00007632c2397816 */ /* 0x000fe40000000039 */
[----:B------:R-:W-:Y:S02]  /*1abc0*/  LOP3.LUT R237, R2, 0xffff, RZ, 0xc0, !PT ;  /* 0x0000ffff02ed7812 */ /* 0x000fe400078ec0ff */
[----:B------:R-:W-:Y:S02]  /*1abd0*/  LOP3.LUT R2, R150, 0xffff, RZ, 0xc0, !PT ;  /* 0x0000ffff96027812 */ /* 0x000fe400078ec0ff */
[----:B------:R-:W-:Y:S01]  /*1abe0*/  PRMT R52, R192, 0x7610, R52 ;  /* 0x00007610c0347816 */ /* 0x000fe20000000034 */
[----:B------:R-:W-:Y:S01]  /*1abf0*/  IMAD.MOV.U32 R192, RZ, RZ, R216 ;  /* 0x000000ffffc07224 */ /* 0x000fe200078e00d8 */
[----:B------:R-:W-:Y:S04]  /*1ac00*/  SHF.R.U32.HI R2, RZ, 0x8, R2 ;  /* 0x00000008ff027819 */ /* 0x000fe80000011602 */
[----:B------:R-:W-:Y:S02]  /*1ac10*/  LOP3.LUT R245, R2, 0xffff, RZ, 0xc0, !PT ;  /* 0x0000ffff02f57812 */ /* 0x000fe400078ec0ff */
[----:B------:R-:W-:Y:S04]  /*1ac20*/  LOP3.LUT R2, R159, UR6, R246, 0x96, !PT ;  /* 0x000000069f027c12 */ /* 0x000fe8000f8e96f6 */
[----:B------:R-:W-:Y:S02]  /*1ac30*/  LOP3.LUT R236, R2, 0xff, RZ, 0xc0, !PT ;  /* 0x000000ff02ec7812 */ /* 0x000fe400078ec0ff */
[----:B------:R-:W-:Y:S01]  /*1ac40*/  SHF.R.U32.HI R233, RZ, 0x18, R2 ;  /* 0x00000018ffe97819 */ /* 0x000fe20000011602 */
[----:B----4-:R-:W-:Y:S02]  /*1ac50*/  @!P2 HFMA2.BF16_V2 R222, -RZ.H0_H0, RZ.H0_H0, -R89.H0_H0 ;  /* 0x200000ffffdea231 */ /* 0x010fe40000340959 */
[----:B---3--:R-:W-:Y:S03]  /*1ac60*/  @!P3 HFMA2.BF16_V2 R221, -RZ.H0_H0, RZ.H0_H0, -R88.H0_H0 ;  /* 0x200000ffffddb231 */ /* 0x008fe60000340958 */
[----:B------:R-:W-:Y:S01]  /*1ac70*/  PRMT R123, R222, 0x7610, R123 ;  /* 0x00007610de7b7816 */ /* 0x000fe2000000007b */
[----:B------:R-:W-:Y:S01]  /*1ac80*/  @!P2 STL.S16 [R1+0x1d0], R222 ;  /* 0x0001d0de0100a387 */ /* 0x000fe20000100600 */
[----:B------:R-:W-:Y:S01]  /*1ac90*/  @!P5 HFMA2.BF16_V2 R215, -RZ.H0_H0, RZ.H0_H0, -R86.H0_H0 ;  /* 0x200000ffffd7d231 */ /* 0x000fe20000340956 */
[----:B------:R-:W-:Y:S02]  /*1aca0*/  PRMT R212, R221, 0x7610, R212 ;  /* 0x00007610ddd47816 */ /* 0x000fe400000000d4 */
[----:B------:R-:W-:Y:S02]  /*1acb0*/  @!P3 STL.S16 [R1+0x1cc], R221 ;  /* 0x0001ccdd0100b387 */ /* 0x000fe40000100600 */
[----:B------:R-:W-:Y:S01]  /*1acc0*/  PRMT R118, R215, 0x7610, R118 ;  /* 0x00007610d7767816 */ /* 0x000fe20000000076 */
[----:B------:R-:W-:Y:S02]  /*1acd0*/  @!P6 HFMA2.BF16_V2 R171, -RZ.H0_H0, RZ.H0_H0, -R85.H0_H0 ;  /* 0x200000ffffabe231 */ /* 0x000fe40000340955 */
[----:B--2---:R-:W-:Y:S03]  /*1ace0*/  @!P0 HFMA2.BF16_V2 R104, -RZ.H0_H0, RZ.H0_H0, -R83.H0_H0 ;  /* 0x200000ffff688231 */ /* 0x004fe60000340953 */
[----:B------:R-:W-:Y:S02]  /*1acf0*/  PRMT R121, R171, 0x7610, R121 ;  /* 0x00007610ab797816 */ /* 0x000fe40000000079 */
[----:B------:R-:W-:Y:S01]  /*1ad00*/  PRMT R122, R104, 0x7610, R122 ;  /* 0x00007610687a7816 */ /* 0x000fe2000000007a */
[----:B------:R-:W-:Y:S05]  /*1ad10*/  @!P1 HFMA2.BF16_V2 R214, -RZ.H0_H0, RZ.H0_H0, -R84.H0_H0 ;  /* 0x200000ffffd69231 */ /* 0x000fea0000340954 */
[----:B------:R-:W-:Y:S01]  /*1ad20*/  PRMT R124, R214, 0x7610, R124 ;  /* 0x00007610d67c7816 */ /* 0x000fe2000000007c */
[----:B------:R-:W-:Y:S05]  /*1ad30*/  @!P4 HFMA2.BF16_V2 R220, -RZ.H0_H0, RZ.H0_H0, -R87.H0_H0 ;  /* 0x200000ffffdcc231 */ /* 0x000fea0000340957 */
[----:B------:R-:W-:Y:S01]  /*1ad40*/  PRMT R120, R220, 0x7610, R120 ;  /* 0x00007610dc787816 */ /* 0x000fe20000000078 */
[----:B------:R-:W-:Y:S04]  /*1ad50*/  @!P4 STL.S16 [R1+0x1c8], R220 ;  /* 0x0001c8dc0100c387 */ /* 0x000fe80000100600 */
[----:B------:R-:W-:Y:S04]  /*1ad60*/  @!P5 STL.S16 [R1+0x1bc], R215 ;  /* 0x0001bcd70100d387 */ /* 0x000fe80000100600 */
[----:B------:R1:W2:Y:S04]  /*1ad70*/  LDL.S16 R199, [R1+0x1c0] ;  /* 0x0001c00001c77983 */ /* 0x0002a80000100600 */
[----:B------:R3:W-:Y:S04]  /*1ad80*/  @!P6 STL.S16 [R1+0x1b8], R171 ;  /* 0x0001b8ab0100e387 */ /* 0x0007e80000100600 */
[----:B---3--:R1:W3:Y:S04]  /*1ad90*/  LDL.S16 R171, [R1+0x1e0] ;  /* 0x0001e00001ab7983 */ /* 0x0082e80000100600 */
[----:B------:R-:W-:Y:S04]  /*1ada0*/  @!P1 STL.S16 [R1+0x1b4], R214 ;  /* 0x0001b4d601009387 */ /* 0x000fe80000100600 */
[----:B------:R1:W4:Y:S04]  /*1adb0*/  LDL.S16 R196, [R1+0x1dc] ;  /* 0x0001dc0001c47983 */ /* 0x0003280000100600 */
[----:B------:R1:W-:Y:S01]  /*1adc0*/  @!P0 STL.S16 [R1+0x1b0], R104 ;  /* 0x0001b06801008387 */ /* 0x0003e20000100600 */
[----:B------:R-:W-:Y:S11]  /*1add0*/  ISETP.LE.U32.AND P0, PT, R241, UR15, PT ;  /* 0x0000000ff1007c0c */ /* 0x000ff6000bf03070 */
[----:B------:R-:W-:Y:S02]  /*1ade0*/  @!UPT UIADD3 URZ, URZ, URZ, URZ ;  /* 0x0000003f3f3ff290 */ /* 0x000fe4000fffe03f */
[----:B------:R-:W-:Y:S01]  /*1adf0*/  @!P0 HFMA2.BF16_V2 R177, -RZ.H0_H0, RZ.H0_H0, -R80.H0_H0 ;  /* 0x200000ffffb18231 */ /* 0x000fe20000340950 */
[----:B-1----:R1:W4:Y:S04]  /*1ae00*/  LDL.S16 R104, [R1+0x1d4] ;  /* 0x0001d40001687983 */ /* 0x0023280000100600 */
[----:B------:R1:W-:Y:S01]  /*1ae10*/  @!P0 STL.S16 [R1+0x1c4], R177 ;  /* 0x0001c4b101008387 */ /* 0x0003e20000100600 */
[----:B------:R-:W-:Y:S03]  /*1ae20*/  ISETP.LE.U32.AND P0, PT, R237, UR15, PT ;  /* 0x0000000fed007c0c */ /* 0x000fe6000bf03070 */
[----:B-1----:R1:W4:Y:S10]  /*1ae30*/  LDL.S16 R177, [R1+0x1e8] ;  /* 0x0001e80001b17983 */ /* 0x0023340000100600 */
[----:B--2---:R-:W-:Y:S05]  /*1ae40*/  @!P0 HFMA2.BF16_V2 R199, -RZ.H0_H0, RZ.H0_H0, -R79.H0_H0 ;  /* 0x200000ffffc78231 */ /* 0x004fea000034094f */
[----:B------:R-:W-:Y:S01]  /*1ae50*/  @!P0 STL.S16 [R1+0x1c0], R199 ;  /* 0x0001c0c701008387 */ /* 0x000fe20000100600 */
[----:B------:R-:W-:Y:S11]  /*1ae60*/  ISETP.LE.U32.AND P0, PT, R239, UR15, PT ;  /* 0x0000000fef007c0c */ /* 0x000ff6000bf03070 */
[----:B------:R-:W-:Y:S02]  /*1ae70*/  @!UPT UIADD3 URZ, URZ, URZ, URZ ;  /* 0x0000003f3f3ff290 */ /* 0x000fe4000fffe03f */
[----:B---3--:R-:W-:Y:S05]  /*1ae80*/  @!P0 HFMA2.BF16_V2 R171, -RZ.H0_H0, RZ.H0_H0, -R82.H0_H0 ;  /* 0x200000ffffab8231 */ /* 0x008fea0000340952 */
[----:B------:R2:W-:Y:S01]  /*1ae90*/  @!P0 STL.S16 [R1+0x1e0], R171 ;  /* 0x0001e0ab01008387 */ /* 0x0005e20000100600 */
[----:B------:R-:W-:Y:S03]  /*1aea0*/  ISETP.LE.U32.AND P0, PT, R238, UR15, PT ;  /* 0x0000000fee007c0c */ /* 0x000fe6000bf03070 */
[----:B------:R1:W3:Y:S10]  /*1aeb0*/  LDL.S16 R48, [R1+0x204] ;  /* 0x0002040001307983 */ /* 0x0002f40000100600 */
[----:B----4-:R-:W-:Y:S01]  /*1aec0*/  @!P0 HFMA2.BF16_V2 R196, -RZ.H0_H0, RZ.H0_H0, -R81.H0_H0 ;  /* 0x200000ffffc48231 */ /* 0x010fe20000340951 */
[----:B--2---:R1:W2:Y:S04]  /*1aed0*/  LDL.S16 R171, [R1+0x1f4] ;  /* 0x0001f40001ab7983 */ /* 0x0042a80000100600 */
[----:B------:R-:W-:Y:S01]  /*1aee0*/  @!P0 STL.S16 [R1+0x1dc], R196 ;  /* 0x0001dcc401008387 */ /* 0x000fe20000100600 */
[----:B------:R-:W-:Y:S03]  /*1aef0*/  ISETP.LE.U32.AND P0, PT, R3, UR15, PT ;  /* 0x0000000f03007c0c */ /* 0x000fe6000bf03070 */
[----:B------:R4:W-:Y:S04]  /*1af00*/  STL [R1+0x10], R3 ;  /* 0x0000100301007387 */ /* 0x0009e80000100800 */
[----:B------:R1:W3:Y:S06]  /*1af10*/  LDL.S16 R161, [R1+0x208] ;  /* 0x0002080001a17983 */ /* 0x0002ec0000100600 */
[----:B------:R-:W-:Y:S05]  /*1af20*/  @!P0 HFMA2.BF16_V2 R104, -RZ.H0_H0, RZ.H0_H0, -R78.H0_H0 ;  /* 0x200000ffff688231 */ /* 0x000fea000034094e */
[----:B------:R1:W-:Y:S01]  /*1af30*/  @!P0 STL.S16 [R1+0x1d4], R104 ;  /* 0x0001d46801008387 */ /* 0x0003e20000100600 */
[----:B------:R-:W-:Y:S03]  /*1af40*/  ISETP.LE.U32.AND P0, PT, R245, UR15, PT ;  /* 0x0000000ff5007c0c */ /* 0x000fe6000bf03070 */
[----:B------:R2:W3:Y:S04]  /*1af50*/  LDL.S16 R179, [R1+0x210] ;  /* 0x0002100001b37983 */ /* 0x0004e80000100600 */
[----:B------:R2:W3:Y:S01]  /*1af60*/  LDL.S16 R167, [R1+0x218] ;  /* 0x0002180001a77983 */ /* 0x0004e20000100600 */
[--C-:B----4-:R-:W-:Y:S05]  /*1af70*/  SHF.R.U32.HI R3, RZ, 0x10, R150.reuse ;  /* 0x00000010ff037819 */ /* 0x110fea0000011696 */
[----:B------:R-:W-:Y:S01]  /*1af80*/  @!P0 HFMA2.BF16_V2 R177, -RZ.H0_H0, RZ.H0_H0, -R77.H0_H0 ;  /* 0x200000ffffb18231 */ /* 0x000fe2000034094d */
[----:B-1----:R4:W4:Y:S04]  /*1af90*/  LDL.S16 R104, [R1+0x20c] ;  /* 0x00020c0001687983 */ /* 0x0029280000100600 */
[----:B------:R1:W-:Y:S04]  /*1afa0*/  @!P0 STL.S16 [R1+0x1e8], R177 ;  /* 0x0001e8b101008387 */ /* 0x0003e80000100600 */
[----:B------:R1:W-:Y:S02]  /*1afb0*/  STL [R1+0x434], R246 ;  /* 0x000434f601007387 */ /* 0x0003e40000100800 */
[----:B-1----:R-:W-:Y:S02]  /*1afc0*/  LOP3.LUT R177, R3, 0xff, RZ, 0xc0, !PT ;  /* 0x000000ff03b17812 */ /* 0x002fe400078ec0ff */
[----:B------:R-:W-:Y:S02]  /*1afd0*/  LOP3.LUT R3, R2, 0xffff, RZ, 0xc0, !PT ;  /* 0x0000ffff02037812 */ /* 0x000fe400078ec0ff */
[----:B------:R-:W-:Y:S01]  /*1afe0*/  ISETP.LE.U32.AND P0, PT, R177, UR15, PT ;  /* 0x0000000fb1007c0c */ /* 0x000fe2000bf03070 */
[----:B------:R1:W-:Y:S01]  /*1aff0*/  STL [R1+0x4], R177 ;  /* 0x000004b101007387 */ /* 0x0003e20000100800 */
[----:B------:R-:W-:Y:S02]  /*1b000*/  SHF.R.U32.HI R246, RZ, 0x18, R150 ;  /* 0x00000018fff67819 */ /* 0x000fe40000011696 */
[----:B------:R-:W-:Y:S04]  /*1b010*/  SHF.R.U32.HI R3, RZ, 0x8, R3 ;  /* 0x00000008ff037819 */ /* 0x000fe80000011603 */
[----:B------:R-:W-:Y:S05]  /*1b020*/  LOP3.LUT R235, R3, 0xffff, RZ, 0xc0, !PT ;  /* 0x0000ffff03eb7812 */ /* 0x000fea00078ec0ff */
[----:B--2---:R-:W-:Y:S05]  /*1b030*/  @!P0 HFMA2.BF16_V2 R171, -RZ.H0_H0, RZ.H0_H0, -R74.H0_H0 ;  /* 0x200000ffffab8231 */ /* 0x004fea000034094a */
[----:B------:R-:W-:Y:S01]  /*1b040*/  PRMT R140, R171, 0x7610, R140 ;  /* 0x00007610ab8c7816 */ /* 0x000fe2000000008c */
[----:B------:R2:W-:Y:S01]  /*1b050*/  @!P0 STL.S16 [R1+0x1f4], R171 ;  /* 0x0001f4ab01008387 */ /* 0x0005e20000100600 */
[----:B------:R-:W-:Y:S11]  /*1b060*/  ISETP.LE.U32.AND P0, PT, R246, UR15, PT ;  /* 0x0000000ff6007c0c */ /* 0x000ff6000bf03070 */
[----:B------:R-:W-:Y:S02]  /*1b070*/  @!UPT UIADD3 URZ, URZ, URZ, URZ ;  /* 0x0000003f3f3ff290 */ /* 0x000fe4000fffe03f */
[----:B---3--:R-:W-:Y:S05]  /*1b080*/  @!P0 HFMA2.BF16_V2 R48, -RZ.H0_H0, RZ.H0_H0, -R73.H0_H0 ;  /* 0x200000ffff308231 */ /* 0x008fea0000340949 */
[----:B------:R-:W-:Y:S01]  /*1b090*/  PRMT R113, R48, 0x7610, R113 ;  /* 0x0000761030717816 */ /* 0x000fe20000000071 */
[----:B------:R3:W-:Y:S01]  /*1b0a0*/  @!P0 STL.S16 [R1+0x204], R48 ;  /* 0x0002043001008387 */ /* 0x0007e20000100600 */
[----:B------:R-:W-:Y:S03]  /*1b0b0*/  ISETP.LE.U32.AND P0, PT, R236, UR15, PT ;  /* 0x0000000fec007c0c */ /* 0x000fe6000bf03070 */
[----:B-1----:R1:W4:Y:S04]  /*1b0c0*/  LDL.S16 R177, [R1+0x214] ;  /* 0x0002140001b17983 */ /* 0x0023280000100600 */
[----:B--2---:R1:W2:Y:S06]  /*1b0d0*/  LDL.S16 R171, [R1+0x224] ;  /* 0x0002240001ab7983 */ /* 0x0042ac0000100600 */
[----:B------:R-:W-:Y:S05]  /*1b0e0*/  @!P0 HFMA2.BF16_V2 R161, -RZ.H0_H0, RZ.H0_H0, -R76.H0_H0 ;  /* 0x200000ffffa18231 */ /* 0x000fea000034094c */
[----:B------:R-:W-:Y:S01]  /*1b0f0*/  PRMT R116, R161, 0x7610, R116 ;  /* 0x00007610a1747816 */ /* 0x000fe20000000074 */
[----:B------:R1:W-:Y:S01]  /*1b100*/  @!P0 STL.S16 [R1+0x208], R161 ;  /* 0x000208a101008387 */ /* 0x0003e20000100600 */
[----:B------:R-:W-:Y:S02]  /*1b110*/  ISETP.LE.U32.AND P0, PT, R235, UR15, PT ;  /* 0x0000000feb007c0c */ /* 0x000fe4000bf03070 */
[----:B---3--:R-:W-:Y:S04]  /*1b120*/  SHF.R.U32.HI R48, RZ, 0x10, R2 ;  /* 0x00000010ff307819 */ /* 0x008fe80000011602 */
[----:B------:R-:W-:Y:S07]  /*1b130*/  LOP3.LUT R234, R48, 0xff, RZ, 0xc0, !PT ;  /* 0x000000ff30ea7812 */ /* 0x000fee00078ec0ff */
[----:B----4-:R-:W-:Y:S05]  /*1b140*/  @!P0 HFMA2.BF16_V2 R104, -RZ.H0_H0, RZ.H0_H0, -R75.H0_H0 ;  /* 0x200000ffff688231 */ /* 0x010fea000034094b */
[----:B------:R-:W-:Y:S01]  /*1b150*/  PRMT R112, R104, 0x7610, R112 ;  /* 0x0000761068707816 */ /* 0x000fe20000000070 */
[----:B------:R3:W-:Y:S01]  /*1b160*/  @!P0 STL.S16 [R1+0x20c], R104 ;  /* 0x00020c6801008387 */ /* 0x0007e20000100600 */
[----:B------:R-:W-:Y:S01]  /*1b170*/  ISETP.LE.U32.AND P0, PT, R234, UR15, PT ;  /* 0x0000000fea007c0c */ /* 0x000fe2000bf03070 */
[----:B-1----:R-:W-:Y:S05]  /*1b180*/  IMAD.WIDE.U32 R160, R160, -0x2daee0ad, RZ ;  /* 0xd2511f53a0a07825 */ /* 0x002fea00078e00ff */
[----:B------:R-:W-:Y:S02]  /*1b190*/  LOP3.LUT R3, R161, UR6, R126, 0x96, !PT ;  /* 0x00000006a1037c12 */ /* 0x000fe4000f8e967e */
[C---:B------:R-:W-:Y:S02]  /*1b1a0*/  LOP3.LUT R224, R160.reuse, 0xff, RZ, 0xc0, !PT ;  /* 0x000000ffa0e07812 */ /* 0x040fe400078ec0ff */
[C---:B------:R-:W-:Y:S03]  /*1b1b0*/  LOP3.LUT R232, R3.reuse, 0xff, RZ, 0xc0, !PT ;  /* 0x000000ff03e87812 */ /* 0x040fe600078ec0ff */
[----:B------:R-:W-:Y:S01]  /*1b1c0*/  @!P0 HFMA2.BF16_V2 R179, -RZ.H0_H0, RZ.H0_H0, -R72.H0_H0 ;  /* 0x200000ffffb38231 */ /* 0x000fe20000340948 */
[----:B------:R-:W-:Y:S02]  /*1b1d0*/  LOP3.LUT R2, R3, 0xffff, RZ, 0xc0, !PT ;  /* 0x0000ffff03027812 */ /* 0x000fe400078ec0ff */
[--C-:B------:R-:W-:Y:S02]  /*1b1e0*/  SHF.R.U32.HI R229, RZ, 0x18, R3.reuse ;  /* 0x00000018ffe57819 */ /* 0x100fe40000011603 */
[----:B------:R-:W-:Y:S02]  /*1b1f0*/  SHF.R.U32.HI R2, RZ, 0x8, R2 ;  /* 0x00000008ff027819 */ /* 0x000fe40000011602 */
[----:B------:R-:W-:Y:S02]  /*1b200*/  LOP3.LUT R44, R160, 0xffff, RZ, 0xc0, !PT ;  /* 0x0000ffffa02c7812 */ /* 0x000fe400078ec0ff */
[----:B------:R-:W-:Y:S01]  /*1b210*/  LOP3.LUT R230, R2, 0xffff, RZ, 0xc0, !PT ;  /* 0x0000ffff02e67812 */ /* 0x000fe200078ec0ff */
[----:B---3--:R3:W4:Y:S01]  /*1b220*/  LDL.S16 R104, [R1+0x220] ;  /* 0x0002200001687983 */ /* 0x0087220000100600 */
[--C-:B------:R-:W-:Y:S02]  /*1b230*/  SHF.R.U32.HI R2, RZ, 0x10, R3.reuse ;  /* 0x00000010ff027819 */ /* 0x100fe40000011603 */
[----:B------:R-:W-:Y:S01]  /*1b240*/  PRMT R3, R178, 0x7610, R3 ;  /* 0x00007610b2037816 */ /* 0x000fe20000000003 */
[----:B------:R1:W-:Y:S01]  /*1b250*/  @!P0 STL.S16 [R1+0x210], R179 ;  /* 0x000210b301008387 */ /* 0x0003e20000100600 */
[----:B------:R-:W-:Y:S02]  /*1b260*/  ISETP.LE.U32.AND P0, PT, R233, UR15, PT ;  /* 0x0000000fe9007c0c */ /* 0x000fe4000bf03070 */
[----:B------:R-:W-:Y:S01]  /*1b270*/  LOP3.LUT R231, R2, 0xff, RZ, 0xc0, !PT ;  /* 0x000000ff02e77812 */ /* 0x000fe200078ec0ff */
[----:B------:R3:W3:Y:S01]  /*1b280*/  LDL.S16 R48, [R1+0x21c] ;  /* 0x00021c0001307983 */ /* 0x0006e20000100600 */
[----:B------:R-:W-:Y:S02]  /*1b290*/  LOP3.LUT R2, R158, 0xffff, RZ, 0xc0, !PT ;  /* 0x0000ffff9e027812 */ /* 0x000fe400078ec0ff */
[----:B------:R-:W-:Y:S02]  /*1b2a0*/  SHF.R.U32.HI R44, RZ, 0x8, R44 ;  /* 0x00000008ff2c7819 */ /* 0x000fe4000001162c */
[----:B------:R-:W-:Y:S02]  /*1b2b0*/  SHF.R.U32.HI R2, RZ, 0x8, R2 ;  /* 0x00000008ff027819 */ /* 0x000fe40000011602 */
[----:B------:R-:W-:Y:S02]  /*1b2c0*/  LOP3.LUT R223, R44, 0xffff, RZ, 0xc0, !PT ;  /* 0x0000ffff2cdf7812 */ /* 0x000fe400078ec0ff */
[----:B------:R-:W-:Y:S01]  /*1b2d0*/  LOP3.LUT R225, R2, 0xffff, RZ, 0xc0, !PT ;  /* 0x0000ffff02e17812 */ /* 0x000fe200078ec0ff */
[----:B------:R-:W-:Y:S01]  /*1b2e0*/  @!P0 HFMA2.BF16_V2 R167, -RZ.H0_H0, RZ.H0_H0, -R59.H0_H0 ;  /* 0x200000ffffa78231 */ /* 0x000fe2000034093b */
[----:B------:R-:W-:Y:S02]  /*1b2f0*/  PRMT R2, R178, 0x7632, R2 ;  /* 0x00007632b2027816 */ /* 0x000fe40000000002 */
[----:B------:R-:W-:Y:S02]  /*1b300*/  SHF.R.U32.HI R46, RZ, 0x10, R160 ;  /* 0x00000010ff2e7819 */ /* 0x000fe400000116a0 */
[----:B------:R-:W-:Y:S01]  /*1b310*/  PRMT R156, R167, 0x7610, R156 ;  /* 0x00007610a79c7816 */ /* 0x000fe2000000009c */
[----:B------:R1:W-:Y:S01]  /*1b320*/  @!P0 STL.S16 [R1+0x218], R167 ;  /* 0x000218a701008387 */ /* 0x0003e20000100600 */
[----:B------:R-:W-:Y:S02]  /*1b330*/  ISETP.LE.U32.AND P0, PT, R232, UR15, PT ;  /* 0x0000000fe8007c0c */ /* 0x000fe4000bf03070 */
[----:B------:R-:W-:Y:S02]  /*1b340*/  LOP3.LUT R221, R46, 0xff, RZ, 0xc0, !PT ;  /* 0x000000ff2edd7812 */ /* 0x000fe400078ec0ff */
[----:B------:R-:W-:Y:S02]  /*1b350*/  SHF.R.U32.HI R220, RZ, 0x18, R160 ;  /* 0x00000018ffdc7819 */ /* 0x000fe400000116a0 */
[----:B------:R-:W-:Y:S01]  /*1b360*/  PRMT R204, R179, 0x7610, R204 ;  /* 0x00007610b3cc7816 */ /* 0x000fe200000000cc */
[----:B-1----:R-:W-:Y:S01]  /*1b370*/  IMAD.MOV.U32 R179, RZ, RZ, R193 ;  /* 0x000000ffffb37224 */ /* 0x002fe200078e00c1 */
[----:B------:R1:W3:Y:S05]  /*1b380*/  LDL.S16 R167, [R1+0x22c] ;  /* 0x00022c0001a77983 */ /* 0x0002ea0000100600 */
[----:B------:R-:W-:Y:S05]  /*1b390*/  @!P0 HFMA2.BF16_V2 R177, -RZ.H0_H0, RZ.H0_H0, -R54.H0_H0 ;  /* 0x200000ffffb18231 */ /* 0x000fea0000340936 */
[----:B------:R-:W-:Y:S01]  /*1b3a0*/  PRMT R157, R177, 0x7610, R157 ;  /* 0x00007610b19d7816 */ /* 0x000fe2000000009d */
[----:B------:R-:W-:Y:S01]  /*1b3b0*/  @!P0 STL.S16 [R1+0x214], R177 ;  /* 0x000214b101008387 */ /* 0x000fe20000100600 */
[----:B------:R-:W-:Y:S11]  /*1b3c0*/  ISETP.LE.U32.AND P0, PT, R230, UR15, PT ;  /* 0x0000000fe6007c0c */ /* 0x000ff6000bf03070 */
[----:B------:R-:W-:Y:S02]  /*1b3d0*/  @!UPT UIADD3 URZ, URZ, URZ, URZ ;  /* 0x0000003f3f3ff290 */ /* 0x000fe4000fffe03f */
[----:B--2---:R-:W-:Y:S05]  /*1b3e0*/  @!P0 HFMA2.BF16_V2 R171, -RZ.H0_H0, RZ.H0_H0, -R53.H0_H0 ;  /* 0x200000ffffab8231 */ /* 0x004fea0000340935 */
[----:B------:R-:W-:Y:S01]  /*1b3f0*/  PRMT R130, R171, 0x7610, R130 ;  /* 0x00007610ab827816 */ /* 0x000fe20000000082 */
[----:B------:R2:W-:Y:S01]  /*1b400*/  @!P0 STL.S16 [R1+0x224], R171 ;  /* 0x000224ab01008387 */ /* 0x0005e20000100600 */
[----:B------:R-:W-:Y:S03]  /*1b410*/  ISETP.LE.U32.AND P0, PT, R231, UR15, PT ;  /* 0x0000000fe7007c0c */ /* 0x000fe6000bf03070 */
[----:B--2---:R1:W2:Y:S10]  /*1b420*/  LDL.S16 R171, [R1+0x228] ;  /* 0x0002280001ab7983 */ /* 0x0042b40000100600 */
[----:B----4-:R-:W-:Y:S05]  /*1b430*/  @!P0 HFMA2.BF16_V2 R104, -RZ.H0_H0, RZ.H0_H0, -R56.H0_H0 ;  /* 0x200000ffff688231 */ /* 0x010fea0000340938 */
[----:B------:R-:W-:Y:S01]  /*1b440*/  PRMT R136, R104, 0x7610, R136 ;  /* 0x0000761068887816 */ /* 0x000fe20000000088 */
[----:B------:R4:W-:Y:S01]  /*1b450*/  @!P0 STL.S16 [R1+0x220], R104 ;  /* 0x0002206801008387 */ /* 0x0009e20000100600 */
[----:B------:R-:W-:Y:S11]  /*1b460*/  ISETP.LE.U32.AND P0, PT, R229, UR15, PT ;  /* 0x0000000fe5007c0c */ /* 0x000ff6000bf03070 */
[----:B------:R-:W-:Y:S02]  /*1b470*/  @!UPT UIADD3 URZ, URZ, URZ, URZ ;  /* 0x0000003f3f3ff290 */ /* 0x000fe4000fffe03f */
[----:B---3--:R-:W-:Y:S05]  /*1b480*/  @!P0 HFMA2.BF16_V2 R48, -RZ.H0_H0, RZ.H0_H0, -R55.H0_H0 ;  /* 0x200000ffff308231 */ /* 0x008fea0000340937 */
[----:B------:R-:W-:Y:S01]  /*1b490*/  PRMT R152, R48, 0x7610, R152 ;  /* 0x0000761030987816 */ /* 0x000fe20000000098 */
[----:B----4-:R1:W3:Y:S04]  /*1b4a0*/  LDL.S16 R104, [R1+0x238] ;  /* 0x0002380001687983 */ /* 0x0102e80000100600 */
[----:B------:R4:W-:Y:S01]  /*1b4b0*/  @!P0 STL.S16 [R1+0x21c], R48 ;  /* 0x00021c3001008387 */ /* 0x0009e20000100600 */
[----:B------:R-:W-:Y:S11]  /*1b4c0*/  ISETP.LE.U32.AND P0, PT, R228, UR15, PT ;  /* 0x0000000fe4007c0c */ /* 0x000ff6000bf03070 */
[----:B------:R-:W-:Y:S02]  /*1b4d0*/  @!UPT UIADD3 URZ, URZ, URZ, URZ ;  /* 0x0000003f3f3ff290 */ /* 0x000fe4000fffe03f */
[----:B------:R-:W-:Y:S05]  /*1b4e0*/  @!P0 HFMA2.BF16_V2 R167, -RZ.H0_H0, RZ.H0_H0, -R58.H0_H0 ;  /* 0x200000ffffa78231 */ /* 0x000fea000034093a */
[----:B------:R-:W-:Y:S01]  /*1b4f0*/  PRMT R153, R167, 0x7610, R153 ;  /* 0x00007610a7997816 */ /* 0x000fe20000000099 */
[----:B----4-:R1:W4:Y:S04]  /*1b500*/  LDL.S16 R48, [R1+0x234] ;  /* 0x0002340001307983 */ /* 0x0103280000100600 */
[----:B------:R1:W-:Y:S01]  /*1b510*/  @!P0 STL.S16 [R1+0x22c], R167 ;  /* 0x00022ca701008387 */ /* 0x0003e20000100600 */
[----:B------:R-:W-:Y:S03]  /*1b520*/  ISETP.LE.U32.AND P0, PT, R225, UR15, PT ;  /* 0x0000000fe1007c0c */ /* 0x000fe6000bf03070 */
[----:B------:R2:W4:Y:S04]  /*1b530*/  LDL.S16 R45, [R1+0x230] ;  /* 0x00023000012d7983 */ /* 0x0005280000100600 */
[----:B-1----:R1:W4:Y:S06]  /*1b540*/  LDL.S16 R167, [R1+0x23c] ;  /* 0x00023c0001a77983 */ /* 0x00232c0000100600 */
[----:B--2---:R-:W-:Y:S05]  /*1b550*/  @!P0 HFMA2.BF16_V2 R171, -RZ.H0_H0, RZ.H0_H0, -R57.H0_H0 ;  /* 0x200000ffffab8231 */ /* 0x004fea0000340939 */
[----:B------:R-:W-:Y:S01]  /*1b560*/  PRMT R131, R171, 0x7610, R131 ;  /* 0x00007610ab837816 */ /* 0x000fe20000000083 */
[----:B------:R-:W-:Y:S01]  /*1b570*/  @!P0 STL.S16 [R1+0x228], R171 ;  /* 0x000228ab01008387 */ /* 0x000fe20000100600 */
[----:B------:R-:W-:Y:S11]  /*1b580*/  ISETP.LE.U32.AND P0, PT, R227, UR15, PT ;  /* 0x0000000fe3007c0c */ /* 0x000ff6000bf03070 */
[----:B------:R-:W-:Y:S02]  /*1b590*/  @!UPT UIADD3 URZ, URZ, URZ, URZ ;  /* 0x0000003f3f3ff290 */ /* 0x000fe4000fffe03f */
[----:B---3--:R-:W-:Y:S05]  /*1b5a0*/  @!P0 HFMA2.BF16_V2 R104, -RZ.H0_H0, RZ.H0_H0, -R52.H0_H0 ;  /* 0x200000ffff688231 */ /* 0x008fea0000340934 */
[----:B------:R-:W-:Y:S01]  /*1b5b0*/  PRMT R115, R104, 0x7610, R115 ;  /* 0x0000761068737816 */ /* 0x000fe20000000073 */
[----:B------:R2:W-:Y:S01]  /*1b5c0*/  @!P0 STL.S16 [R1+0x238], R104 ;  /* 0x0002386801008387 */ /* 0x0005e20000100600 */
[----:B------:R-:W-:Y:S03]  /*1b5d0*/  ISETP.LE.U32.AND P0, PT, R226, UR15, PT ;  /* 0x0000000fe2007c0c */ /* 0x000fe6000bf03070 */
[----:B------:R1:W3:Y:S10]  /*1b5e0*/  LDL.S16 R47, [R1+0x244] ;  /* 0x00024400012f7983 */ /* 0x0002f40000100600 */
[----:B----4-:R-:W-:Y:S01]  /*1b5f0*/  @!P0 HFMA2.BF16_V2 R48, -RZ.H0_H0, RZ.H0_H0, -R51.H0_H0 ;  /* 0x200000ffff308231 */ /* 0x010fe20000340933 */
[----:B--2---:R1:W2:Y:S04]  /*1b600*/  LDL.S16 R104, [R1+0x240] ;  /* 0x0002400001687983 */ /* 0x0042a80000100600 */
[----:B------:R-:W-:Y:S01]  /*1b610*/  PRMT R114, R48, 0x7610, R114 ;  /* 0x0000761030727816 */ /* 0x000fe20000000072 */
[----:B------:R4:W-:Y:S01]  /*1b620*/  @!P0 STL.S16 [R1+0x234], R48 ;  /* 0x0002343001008387 */ /* 0x0009e20000100600 */
[----:B------:R-:W-:Y:S11]  /*1b630*/  ISETP.LE.U32.AND P0, PT, R224, UR15, PT ;  /* 0x0000000fe0007c0c */ /* 0x000ff6000bf03070 */
[----:B------:R-:W-:Y:S02]  /*1b640*/  @!UPT UIADD3 URZ, URZ, URZ, URZ ;  /* 0x0000003f3f3ff290 */ /* 0x000fe4000fffe03f */
[----:B------:R-:W-:Y:S05]  /*1b650*/  @!P0 HFMA2.BF16_V2 R45, -RZ.H0_H0, RZ.H0_H0, -R3.H0_H0 ;  /* 0x200000ffff2d8231 */ /* 0x000fea0000340903 */
[----:B------:R-:W-:Y:S01]  /*1b660*/  PRMT R94, R45, 0x7610, R94 ;  /* 0x000076102d5e7816 */ /* 0x000fe2000000005e */
[----:B----4-:R1:W4:Y:S04]  /*1b670*/  LDL.S16 R48, [R1+0x248] ;  /* 0x0002480001307983 */ /* 0x0103280000100600 */
[----:B------:R1:W-:Y:S01]  /*1b680*/  @!P0 STL.S16 [R1+0x230], R45 ;  /* 0x0002302d01008387 */ /* 0x0003e20000100600 */
[----:B------:R-:W-:Y:S11]  /*1b690*/  ISETP.LE.U32.AND P0, PT, R223, UR15, PT ;  /* 0x0000000fdf007c0c */ /* 0x000ff6000bf03070 */
[----:B------:R-:W-:Y:S02]  /*1b6a0*/  @!UPT UIADD3 URZ, URZ, URZ, URZ ;  /* 0x0000003f3f3ff290 */ /* 0x000fe4000fffe03f */
[----:B------:R-:W-:Y:S05]  /*1b6b0*/  @!P0 HFMA2.BF16_V2 R167, -RZ.H0_H0, RZ.H0_H0, -R2.H0_H0 ;  /* 0x200000ffffa78231 */ /* 0x000fea0000340902 */
[----:B------:R-:W-:Y:S01]  /*1b6c0*/  PRMT R91, R167, 0x7610, R91 ;  /* 0x00007610a75b7816 */ /* 0x000fe2000000005b */
[----:B------:R1:W-:Y:S01]  /*1b6d0*/  @!P0 STL.S16 [R1+0x23c], R167 ;  /* 0x00023ca701008387 */ /* 0x0003e20000100600 */
[----:B------:R-:W-:Y:S01]  /*1b6e0*/  ISETP.LE.U32.AND P0, PT, R221, UR15, PT ;  /* 0x0000000fdd007c0c */ /* 0x000fe2000bf03070 */
[----:B-1----:R-:W-:Y:S01]  /*1b6f0*/  IMAD.WIDE.U32 R44, R96, -0x326172a9, RZ ;  /* 0xcd9e8d57602c7825 */ /* 0x002fe200078e00ff */
[----:B------:R-:W-:Y:S04]  /*1b700*/  PRMT R96, R97, 0x7632, R96 ;  /* 0x0000763261607816 */ /* 0x000fe80000000060 */
[----:B------:R-:W-:Y:S02]  /*1b710*/  LOP3.LUT R46, R45, UR7, R144, 0x96, !PT ;  /* 0x000000072d2e7c12 */ /* 0x000fe4000f8e9690 */
[----:B------:R-:W-:Y:S02]  /*1b720*/  LOP3.LUT R40, R44, 0xffff, RZ, 0xc0, !PT ;  /* 0x0000ffff2c287812 */ /* 0x000fe400078ec0ff */
[----:B------:R-:W-:Y:S02]  /*1b730*/  LOP3.LUT R222, R46, 0xff, RZ, 0xc0, !PT ;  /* 0x000000ff2ede7812 */ /* 0x000fe400078ec0ff */
[----:B------:R-:W-:Y:S02]  /*1b740*/  SHF.R.U32.HI R217, RZ, 0x18, R46 ;  /* 0x00000018ffd97819 */ /* 0x000fe4000001162e */
[----:B------:R-:W-:Y:S02]  /*1b750*/  LOP3.LUT R196, R44, 0xff, RZ, 0xc0, !PT ;  /* 0x000000ff2cc47812 */ /* 0x000fe400078ec0ff */
[----:B------:R-:W-:Y:S02]  /*1b760*/  ISETP.LE.U32.AND P3, PT, R217, UR15, PT ;  /* 0x0000000fd9007c0c */ /* 0x000fe4000bf63070 */
[----:B------:R-:W-:Y:S02]  /*1b770*/  SHF.R.U32.HI R40, RZ, 0x8, R40 ;  /* 0x00000008ff287819 */ /* 0x000fe40000011628 */
[----:B------:R-:W-:Y:S01]  /*1b780*/  ISETP.LE.U32.AND P4, PT, R196, UR15, PT ;  /* 0x0000000fc4007c0c */ /* 0x000fe2000bf83070 */
[----:B------:R-:W-:Y:S01]  /*1b790*/  IMAD.WIDE.U32 R166, R166, -0x326172a9, RZ ;  /* 0xcd9e8d57a6a67825 */ /* 0x000fe200078e00ff */
[----:B------:R-:W-:Y:S02]  /*1b7a0*/  LOP3.LUT R193, R40, 0xffff, RZ, 0xc0, !PT ;  /* 0x0000ffff28c17812 */ /* 0x000fe400078ec0ff */
[----:B------:R-:W-:Y:S02]  /*1b7b0*/  SHF.R.U32.HI R194, RZ, 0x18, R44 ;  /* 0x00000018ffc27819 */ /* 0x000fe4000001162c */
[----:B------:R-:W-:Y:S01]  /*1b7c0*/  LOP3.LUT R41, R167, UR7, R168, 0x96, !PT ;  /* 0x00000007a7297c12 */ /* 0x000fe2000f8e96a8 */
[----:B------:R-:W-:Y:S01]  /*1b7d0*/  UIADD3 UR7, UR31, 0x646e171e, URZ ;  /* 0x646e171e1f077890 */ /* 0x000fe2000fffe03f */
[----:B------:R-:W-:Y:S02]  /*1b7e0*/  LOP3.LUT R252, R166, 0xff, RZ, 0xc0, !PT ;  /* 0x000000ffa6fc7812 */ /* 0x000fe400078ec0ff */
[----:B------:R-:W-:Y:S02]  /*1b7f0*/  LOP3.LUT R216, R41, 0xff, RZ, 0xc0, !PT ;  /* 0x000000ff29d87812 */ /* 0x000fe400078ec0ff */
[----:B------:R-:W-:Y:S02]  /*1b800*/  SHF.R.U32.HI R197, RZ, 0x18, R41 ;  /* 0x00000018ffc57819 */ /* 0x000fe40000011629 */
[----:B------:R-:W-:Y:S02]  /*1b810*/  ISETP.LE.U32.AND P2, PT, R216, UR15, PT ;  /* 0x0000000fd8007c0c */ /* 0x000fe4000bf43070 */
[--C-:B------:R-:W-:Y:S02]  /*1b820*/  SHF.R.U32.HI R42, RZ, 0x10, R166.reuse ;  /* 0x00000010ff2a7819 */ /* 0x100fe400000116a6 */
[----:B------:R-:W-:Y:S02]  /*1b830*/  SHF.R.U32.HI R248, RZ, 0x18, R166 ;  /* 0x00000018fff87819 */ /* 0x000fe400000116a6 */
[----:B------:R-:W-:Y:S02]  /*1b840*/  LOP3.LUT R243, R42, 0xff, RZ, 0xc0, !PT ;  /* 0x000000ff2af37812 */ /* 0x000fe400078ec0ff */
[C---:B------:R-:W-:Y:S02]  /*1b850*/  LOP3.LUT R175, R44.reuse, 0xffff, RZ, 0xc0, !PT ;  /* 0x0000ffff2caf7812 */ /* 0x040fe400078ec0ff */
[----:B------:R-:W-:Y:S01]  /*1b860*/  LOP3.LUT R133, R44, 0xff, RZ, 0xc0, !PT ;  /* 0x000000ff2c857812 */ /* 0x000fe200078ec0ff */
[----:B--2---:R-:W-:Y:S05]  /*1b870*/  @!P0 HFMA2.BF16_V2 R104, -RZ.H0_H0, RZ.H0_H0, -R50.H0_H0 ;  /* 0x200000ffff688231 */ /* 0x004fea0000340932 */
[----:B------:R-:W-:Y:S01]  /*1b880*/  PRMT R111, R104, 0x7610, R111 ;  /* 0x00007610686f7816 */ /* 0x000fe2000000006f */
[----:B------:R-:W-:Y:S01]  /*1b890*/  @!P0 STL.S16 [R1+0x240], R104 ;  /* 0x0002406801008387 */ /* 0x000fe20000100600 */
[----:B------:R-:W-:Y:S03]  /*1b8a0*/  ISETP.LE.U32.AND P0, PT, R220, UR15, PT ;  /* 0x0000000fdc007c0c */ /* 0x000fe6000bf03070 */
[----:B------:R2:W2:Y:S10]  /*1b8b0*/  LDL.S16 R178, [R1+0x24c] ;  /* 0x00024c0001b27983 */ /* 0x0004b40000100600 */
[----:B---3--:R-:W-:Y:S05]  /*1b8c0*/  @!P0 HFMA2.BF16_V2 R47, -RZ.H0_H0, RZ.H0_H0, -R49.H0_H0 ;  /* 0x200000ffff2f8231 */ /* 0x008fea0000340931 */
[----:B------:R-:W-:Y:S01]  /*1b8d0*/  PRMT R95, R47, 0x7610, R95 ;  /* 0x000076102f5f7816 */ /* 0x000fe2000000005f */
[----:B------:R1:W-:Y:S01]  /*1b8e0*/  @!P0 STL.S16 [R1+0x244], R47 ;  /* 0x0002442f01008387 */ /* 0x0003e20000100600 */
[----:B------:R-:W-:Y:S03]  /*1b8f0*/  ISETP.LE.U32.AND P0, PT, R222, UR15, PT ;  /* 0x0000000fde007c0c */ /* 0x000fe6000bf03070 */
[----:B------:R3:W3:Y:S10]  /*1b900*/  LDL.S16 R177, [R1+0x264] ;  /* 0x0002640001b17983 */ /* 0x0006f40000100600 */
[----:B----4-:R-:W-:Y:S05]  /*1b910*/  @!P0 HFMA2.BF16_V2 R48, -RZ.H0_H0, RZ.H0_H0, -R65.H0_H0 ;  /* 0x200000ffff308231 */ /* 0x010fea0000340941 */
[----:B------:R-:W-:Y:S01]  /*1b920*/  PRMT R90, R48, 0x7610, R90 ;  /* 0x00007610305a7816 */ /* 0x000fe2000000005a */
[----:B------:R4:W-:Y:S04]  /*1b930*/  @!P0 STL.S16 [R1+0x248], R48 ;  /* 0x0002483001008387 */ /* 0x0009e80000100600 */
[----:B------:R2:W3:Y:S01]  /*1b940*/  LDL.S16 R171, [R1+0x260] ;  /* 0x0002600001ab7983 */ /* 0x0004e20000100600 */
[----:B-1----:R-:W-:Y:S03]  /*1b950*/  LOP3.LUT R47, R46, 0xffff, RZ, 0xc0, !PT ;  /* 0x0000ffff2e2f7812 */ /* 0x002fe600078ec0ff */
[----:B------:R1:W3:Y:S04]  /*1b960*/  LDL.S16 R165, [R1+0x25c] ;  /* 0x00025c0001a57983 */ /* 0x0002e80000100600 */
[----:B------:R1:W3:Y:S04]  /*1b970*/  LDL.S16 R163, [R1+0x258] ;  /* 0x0002580001a37983 */ /* 0x0002e80000100600 */
[----:B------:R1:W3:Y:S04]  /*1b980*/  LDL.S16 R145, [R1+0x254] ;  /* 0x0002540001917983 */ /* 0x0002e80000100600 */
[----:B------:R1:W3:Y:S01]  /*1b990*/  LDL.S16 R104, [R1+0x250] ;  /* 0x0002500001687983 */ /* 0x0002e20000100600 */
[----:B----4-:R-:W-:Y:S02]  /*1b9a0*/  SHF.R.U32.HI R48, RZ, 0x8, R47 ;  /* 0x00000008ff307819 */ /* 0x010fe4000001162f */
[----:B------:R-:W-:Y:S02]  /*1b9b0*/  SHF.R.U32.HI R47, RZ, 0x10, R46 ;  /* 0x00000010ff2f7819 */ /* 0x000fe4000001162e */
[----:B------:R-:W-:Y:S02]  /*1b9c0*/  LOP3.LUT R215, R48, 0xffff, RZ, 0xc0, !PT ;  /* 0x0000ffff30d77812 */ /* 0x000fe400078ec0ff */
[----:B------:R-:W-:Y:S02]  /*1b9d0*/  LOP3.LUT R214, R47, 0xff, RZ, 0xc0, !PT ;  /* 0x000000ff2fd67812 */ /* 0x000fe400078ec0ff */
[----:B------:R-:W-:Y:S02]  /*1b9e0*/  ISETP.LE.U32.AND P1, PT, R215, UR15, PT ;  /* 0x0000000fd7007c0c */ /* 0x000fe4000bf23070 */
[----:B------:R-:W-:Y:S02]  /*1b9f0*/  ISETP.LE.U32.AND P0, PT, R214, UR15, PT ;  /* 0x0000000fd6007c0c */ /* 0x000fe4000bf03070 */
[----:B------:R-:W-:Y:S02]  /*1ba00*/  LOP3.LUT R46, R41, 0xffff, RZ, 0xc0, !PT ;  /* 0x0000ffff292e7812 */ /* 0x000fe400078ec0ff */
[----:B------:R-:W-:Y:S02]  /*1ba10*/  SHF.R.U32.HI R47, RZ, 0x10, R41 ;  /* 0x00000010ff2f7819 */ /* 0x000fe40000011629 */
[----:B------:R-:W-:Y:S02]  /*1ba20*/  SHF.R.U32.HI R46, RZ, 0x8, R46 ;  /* 0x00000008ff2e7819 */ /* 0x000fe4000001162e */
[----:B------:R-:W-:Y:S02]  /*1ba30*/  LOP3.LUT R199, R47, 0xff, RZ, 0xc0, !PT ;  /* 0x000000ff2fc77812 */ /* 0x000fe400078ec0ff */
[----:B------:R-:W-:Y:S02]  /*1ba40*/  LOP3.LUT R198, R46, 0xffff, RZ, 0xc0, !PT ;  /* 0x0000ffff2ec67812 */ /* 0x000fe400078ec0ff */
[----:B------:R-:W-:Y:S04]  /*1ba50*/  SHF.R.U32.HI R41, RZ, 0x10, R44 ;  /* 0x00000010ff297819 */ /* 0x000fe8000001162c */
[----:B------:R-:W-:Y:S02]  /*1ba60*/  LOP3.LUT R195, R41, 0xff, RZ, 0xc0, !PT ;  /* 0x000000ff29c37812 */ /* 0x000fe400078ec0ff */
[----:B------:R-:W-:Y:S04]  /*1ba70*/  LOP3.LUT R41, R166, 0xffff, RZ, 0xc0, !PT ;  /* 0x0000ffffa6297812 */ /* 0x000fe800078ec0ff */
[----:B------:R-:W-:Y:S04]  /*1ba80*/  SHF.R.U32.HI R41, RZ, 0x8, R41 ;  /* 0x00000008ff297819 */ /* 0x000fe80000011629 */
[----:B------:R-:W-:Y:S01]  /*1ba90*/  LOP3.LUT R240, R41, 0xffff, RZ, 0xc0, !PT ;  /* 0x0000ffff29f07812 */ /* 0x000fe200078ec0ff */
[----:B--2---:R-:W-:Y:S05]  /*1baa0*/  @!P1 HFMA2.BF16_V2 R178, -RZ.H0_H0, RZ.H0_H0, -R68.H0_H0 ;  /* 0x200000ffffb29231 */ /* 0x004fea0000340944 */
[----:B------:R-:W-:Y:S01]  /*1bab0*/  PRMT R27, R178, 0x7610, R27 ;  /* 0x00007610b21b7816 */ /* 0x000fe2000000001b */
[----:B------:R2:W-:Y:S01]  /*1bac0*/  @!P1 STL.S16 [R1+0x24c], R178 ;  /* 0x00024cb201009387 */ /* 0x0005e20000100600 */
[----:B------:R-:W-:Y:S01]  /*1bad0*/  ISETP.LE.U32.AND P1, PT, R198, UR15, PT ;  /* 0x0000000fc6007c0c */ /* 0x000fe2000bf23070 */
[----:B---3--:R-:W-:Y:S05]  /*1bae0*/  @!P0 HFMA2.BF16_V2 R177, -RZ.H0_H0, RZ.H0_H0, -R64.H0_H0 ;  /* 0x200000ffffb18231 */ /* 0x008fea0000340940 */
[----:B------:R-:W-:Y:S01]  /*1baf0*/  PRMT R26, R177, 0x7610, R26 ;  /* 0x00007610b11a7816 */ /* 0x000fe2000000001a */
[----:B------:R-:W-:Y:S01]  /*1bb00*/  @!P0 STL.S16 [R1+0x264], R177 ;  /* 0x000264b101008387 */ /* 0x000fe20000100600 */
[----:B------:R-:W-:Y:S01]  /*1bb10*/  ISETP.LE.U32.AND P0, PT, R199, UR15, PT ;  /* 0x0000000fc7007c0c */ /* 0x000fe2000bf03070 */
[----:B--2---:R-:W-:Y:S02]  /*1bb20*/  IMAD.MOV.U32 R178, RZ, RZ, R192 ;  /* 0x000000ffffb27224 */ /* 0x004fe400078e00c0 */
[----:B------:R-:W-:Y:S02]  /*1bb30*/  @!P3 HFMA2.BF16_V2 R171, -RZ.H0_H0, RZ.H0_H0, -R67.H0_H0 ;  /* 0x200000ffffabb231 */ /* 0x000fe40000340943 */
[----:B------:R-:W-:Y:S03]  /*1bb40*/  @!P2 HFMA2.BF16_V2 R165, -RZ.H0_H0, RZ.H0_H0, -R66.H0_H0 ;  /* 0x200000ffffa5a231 */ /* 0x000fe60000340942 */
[----:B------:R-:W-:Y:S01]  /*1bb50*/  PRMT R23, R171, 0x7610, R23 ;  /* 0x00007610ab177816 */ /* 0x000fe20000000017 */
[----:B------:R-:W-:Y:S01]  /*1bb60*/  @!P3 STL.S16 [R1+0x260], R171 ;  /* 0x000260ab0100b387 */ /* 0x000fe20000100600 */
[----:B------:R-:W-:Y:S01]  /*1bb70*/  ISETP.LE.U32.AND P3, PT, R193, UR15, PT ;  /* 0x0000000fc1007c0c */ /* 0x000fe2000bf63070 */
[----:B------:R-:W-:Y:S01]  /*1bb80*/  @!P1 HFMA2.BF16_V2 R163, -RZ.H0_H0, RZ.H0_H0, -R69.H0_H0 ;  /* 0x200000ffffa39231 */ /* 0x000fe20000340945 */
[----:B------:R-:W-:Y:S01]  /*1bb90*/  PRMT R22, R165, 0x7610, R22 ;  /* 0x00007610a5167816 */ /* 0x000fe20000000016 */
[----:B------:R2:W-:Y:S01]  /*1bba0*/  @!P2 STL.S16 [R1+0x25c], R165 ;  /* 0x00025ca50100a387 */ /* 0x0005e20000100600 */
[----:B------:R-:W-:Y:S01]  /*1bbb0*/  ISETP.LE.U32.AND P2, PT, R195, UR15, PT ;  /* 0x0000000fc3007c0c */ /* 0x000fe2000bf43070 */
[----:B------:R-:W-:Y:S01]  /*1bbc0*/  @!P0 HFMA2.BF16_V2 R145, -RZ.H0_H0, RZ.H0_H0, -R70.H0_H0 ;  /* 0x200000ffff918231 */ /* 0x000fe20000340946 */
[----:B------:R-:W-:Y:S01]  /*1bbd0*/  PRMT R15, R163, 0x7610, R15 ;  /* 0x00007610a30f7816 */ /* 0x000fe2000000000f */
[----:B------:R3:W-:Y:S01]  /*1bbe0*/  @!P1 STL.S16 [R1+0x258], R163 ;  /* 0x000258a301009387 */ /* 0x0007e20000100600 */
[----:B------:R-:W-:Y:S02]  /*1bbf0*/  ISETP.LE.U32.AND P1, PT, R194, UR15, PT ;  /* 0x0000000fc2007c0c */ /* 0x000fe4000bf23070 */
[----:B------:R-:W-:Y:S01]  /*1bc00*/  PRMT R14, R145, 0x7610, R14 ;  /* 0x00007610910e7816 */ /* 0x000fe2000000000e */
[----:B------:R4:W-:Y:S01]  /*1bc10*/  @!P0 STL.S16 [R1+0x254], R145 ;  /* 0x0002549101008387 */ /* 0x0009e20000100600 */
[----:B------:R-:W-:Y:S03]  /*1bc20*/  ISETP.LE.U32.AND P0, PT, R197, UR15, PT ;  /* 0x0000000fc5007c0c */ /* 0x000fe6000bf03070 */
[----:B------:R1:W4:Y:S10]  /*1bc30*/  LDL.S16 R46, [R1+0x270] ;  /* 0x00027000012e7983 */ /* 0x0003340000100600 */
[----:B------:R-:W-:Y:S02]  /*1bc40*/  @!P0 HFMA2.BF16_V2 R104, -RZ.H0_H0, RZ.H0_H0, -R71.H0_H0 ;  /* 0x200000ffff688231 */ /* 0x000fe40000340947 */
[----:B--2---:R-:W-:Y:S03]  /*1bc50*/  IMAD.WIDE.U32 R164, R164, -0x2daee0ad, RZ ;  /* 0xd2511f53a4a47825 */ /* 0x004fe600078e00ff */
[----:B------:R-:W-:Y:S01]  /*1bc60*/  PRMT R25, R104, 0x7610, R25 ;  /* 0x0000761068197816 */ /* 0x000fe20000000019 */
[----:B---3--:R1:W2:Y:S01]  /*1bc70*/  LDL.S16 R163, [R1+0x278] ;  /* 0x0002780001a37983 */ /* 0x0082a20000100600 */
[----:B------:R-:W-:Y:S03]  /*1bc80*/  LOP3.LUT R28, R165, UR6, R134, 0x96, !PT ;  /* 0x00000006a51c7c12 */ /* 0x000fe6000f8e9686 */
[----:B----4-:R1:W3:Y:S01]  /*1bc90*/  LDL.S16 R145, [R1+0x274] ;  /* 0x0002740001917983 */ /* 0x0102e20000100600 */
[----:B------:R-:W-:Y:S02]  /*1bca0*/  SHF.R.U32.HI R0, RZ, 0x10, R28 ;  /* 0x00000010ff007819 */ /* 0x000fe4000001161c */
[----:B------:R-:W-:Y:S01]  /*1bcb0*/  LOP3.LUT R177, R28, 0xff, RZ, 0xc0, !PT ;  /* 0x000000ff1cb17812 */ /* 0x000fe200078ec0ff */
[----:B------:R4:W-:Y:S01]  /*1bcc0*/  @!P0 STL.S16 [R1+0x250], R104 ;  /* 0x0002506801008387 */ /* 0x0009e20000100600 */
[----:B------:R-:W-:Y:S02]  /*1bcd0*/  ISETP.LE.U32.AND P0, PT, R252, UR15, PT ;  /* 0x0000000ffc007c0c */ /* 0x000fe4000bf03070 */
[----:B------:R-:W-:Y:S01]  /*1bce0*/  LOP3.LUT R173, R0, 0xff, RZ, 0xc0, !PT ;  /* 0x000000ff00ad7812 */ /* 0x000fe200078ec0ff */
[----:B------:R1:W3:Y:S04]  /*1bcf0*/  LDL.S16 R48, [R1+0x26c] ;  /* 0x00026c0001307983 */ /* 0x0002e80000100600 */
[----:B------:R1:W3:Y:S01]  /*1bd00*/  LDL.S16 R47, [R1+0x268] ;  /* 0x00026800012f7983 */ /* 0x0002e20000100600 */
[----:B----4-:R4:W1:Y:S03]  /*1bd10*/  MUFU.EX2 R104, R202 ;  /* 0x000000ca00687308 */ /* 0x0108660000000800 */
[----:B----4-:R-:W4:Y:S01]  /*1bd20*/  LDL.LU R202, [R1+0x44c] ;  /* 0x00044c0001ca7983 */ /* 0x010f220000300800 */
[----:B-1----:R-:W-:Y:S01]  /*1bd30*/  FADD.FTZ R210, R104, R208 ;  /* 0x000000d068d27221 */ /* 0x002fe20000010000 */
[----:B------:R-:W-:Y:S01]  /*1bd40*/  F2FP.BF16.F32.PACK_AB R104, R209, R104 ;  /* 0x00000068d168723e */ /* 0x000fe200000010ff */
[----:B------:R-:W-:Y:S01]  /*1bd50*/  FADD.FTZ R208, R61, R137 ;  /* 0x000000893dd07221 */ /* 0x000fe20000010000 */
[----:B------:R-:W-:Y:S02]  /*1bd60*/  F2FP.BF16.F32.PACK_AB R61, R207, R61 ;  /* 0x0000003dcf3d723e */ /* 0x000fe400000010ff */
[----:B------:R-:W-:Y:S02]  /*1bd70*/  PRMT R103, R104, 0x7632, R103 ;  /* 0x0000763268677816 */ /* 0x000fe40000000067 */
[----:B------:R-:W-:Y:S02]  /*1bd80*/  PRMT R60, R61, 0x7632, R60 ;  /* 0x000076323d3c7816 */ /* 0x000fe4000000003c */
[----:B------:R-:W-:Y:S01]  /*1bd90*/  SHF.R.U32.HI R137, RZ, 0x18, R142 ;  /* 0x00000018ff897819 */ /* 0x000fe2000001168e */
[----:B------:R-:W-:Y:S05]  /*1bda0*/  @!P2 HFMA2.BF16_V2 R46, -RZ.H0_H0, RZ.H0_H0, -R110.H0_H0 ;  /* 0x200000ffff2ea231 */ /* 0x000fea000034096e */
[----:B------:R-:W-:Y:S01]  /*1bdb0*/  PRMT R20, R46, 0x7610, R20 ;  /* 0x000076102e147816 */ /* 0x000fe20000000014 */
[----:B--2---:R-:W-:Y:S02]  /*1bdc0*/  @!P4 HFMA2.BF16_V2 R163, -RZ.H0_H0, RZ.H0_H0, -R105.H0_H0 ;  /* 0x200000ffffa3c231 */ /* 0x004fe40000340969 */
[----:B---3--:R-:W-:Y:S03]  /*1bdd0*/  @!P3 HFMA2.BF16_V2 R145, -RZ.H0_H0, RZ.H0_H0, -R108.H0_H0 ;  /* 0x200000ffff91b231 */ /* 0x008fe6000034096c */
[----:B------:R-:W-:Y:S01]  /*1bde0*/  PRMT R24, R163, 0x7610, R24 ;  /* 0x00007610a3187816 */ /* 0x000fe20000000018 */
[----:B------:R1:W-:Y:S01]  /*1bdf0*/  @!P4 STL.S16 [R1+0x278], R163 ;  /* 0x000278a30100c387 */ /* 0x0003e20000100600 */
[----:B------:R-:W-:Y:S03]  /*1be00*/  PRMT R21, R145, 0x7610, R21 ;  /* 0x0000761091157816 */ /* 0x000fe60000000015 */
[----:B------:R-:W-:Y:S01]  /*1be10*/  @!P3 STL.S16 [R1+0x274], R145 ;  /* 0x000274910100b387 */ /* 0x000fe20000100600 */
[----:B------:R-:W-:Y:S01]  /*1be20*/  ISETP.LE.U32.AND P3, PT, R248, UR15, PT ;  /* 0x0000000ff8007c0c */ /* 0x000fe2000bf63070 */
[----:B------:R-:W-:Y:S02]  /*1be30*/  @!P1 HFMA2.BF16_V2 R48, -RZ.H0_H0, RZ.H0_H0, -R109.H0_H0 ;  /* 0x200000ffff309231 */ /* 0x000fe4000034096d */
[----:B------:R2:W-:Y:S01]  /*1be40*/  @!P2 STL.S16 [R1+0x270], R46 ;  /* 0x0002702e0100a387 */ /* 0x0005e20000100600 */
[----:B------:R-:W-:Y:S02]  /*1be50*/  @!P0 HFMA2.BF16_V2 R47, -RZ.H0_H0, RZ.H0_H0, -R107.H0_H0 ;  /* 0x200000ffff2f8231 */ /* 0x000fe4000034096b */
[----:B------:R-:W-:Y:S03]  /*1be60*/  PRMT R13, R48, 0x7610, R13 ;  /* 0x00007610300d7816 */ /* 0x000fe6000000000d */
[----:B------:R-:W-:Y:S01]  /*1be70*/  PRMT R12, R47, 0x7610, R12 ;  /* 0x000076102f0c7816 */ /* 0x000fe2000000000c */
[----:B-1----:R-:W-:Y:S05]  /*1be80*/  IMAD.WIDE.U32 R162, R162, -0x2daee0ad, RZ ;  /* 0xd2511f53a2a27825 */ /* 0x002fea00078e00ff */
[----:B------:R-:W-:Y:S01]  /*1be90*/  LOP3.LUT R40, R163, UR6, R244, 0x96, !PT ;  /* 0x00000006a3287c12 */ /* 0x000fe2000f8e96f4 */
[----:B------:R-:W-:Y:S01]  /*1bea0*/  UIADD3 UR6, UR30, -0x61c88647, URZ ;  /* 0x9e3779b91e067890 */ /* 0x000fe2000fffe03f */
[----:B------:R-:W-:Y:S01]  /*1beb0*/  LOP3.LUT R29, R162, 0xffff, RZ, 0xc0, !PT ;  /* 0x0000ffffa21d7812 */ /* 0x000fe200078ec0ff */
[----:B--2---:R2:W3:Y:S01]  /*1bec0*/  LDL.S16 R46, [R1+0x280] ;  /* 0x00028000012e7983 */ /* 0x0044e20000100600 */
[C---:B------:R-:W-:Y:S02]  /*1bed0*/  LOP3.LUT R41, R40.reuse, 0xffff, RZ, 0xc0, !PT ;  /* 0x0000ffff28297812 */ /* 0x040fe400078ec0ff */
[----:B------:R-:W-:Y:S01]  /*1bee0*/  LOP3.LUT R192, R40, 0xff, RZ, 0xc0, !PT ;  /* 0x000000ff28c07812 */ /* 0x000fe200078ec0ff */
[----:B------:R1:W-:Y:S01]  /*1bef0*/  @!P1 STL.S16 [R1+0x26c], R48 ;  /* 0x00026c3001009387 */ /* 0x0003e20000100600 */
[----:B------:R-:W-:Y:S02]  /*1bf00*/  ISETP.LE.U32.AND P1, PT, R240, UR15, PT ;  /* 0x0000000ff0007c0c */ /* 0x000fe4000bf23070 */
[----:B------:R-:W-:Y:S01]  /*1bf10*/  SHF.R.U32.HI R41, RZ, 0x8, R41 ;  /* 0x00000008ff297819 */ /* 0x000fe20000011629 */
[----:B------:R2:W4:Y:S01]  /*1bf20*/  LDL.S16 R43, [R1+0x27c] ;  /* 0x00027c00012b7983 */ /* 0x0005220000100600 */
[----:B------:R-:W-:Y:S02]  /*1bf30*/  ISETP.LE.U32.AND P2, PT, R192, UR15, PT ;  /* 0x0000000fc0007c0c */ /* 0x000fe4000bf43070 */
[----:B------:R-:W-:Y:S01]  /*1bf40*/  LOP3.LUT R190, R41, 0xffff, RZ, 0xc0, !PT ;  /* 0x0000ffff29be7812 */ /* 0x000fe200078ec0ff */
[----:B------:R2:W-:Y:S01]  /*1bf50*/  @!P0 STL.S16 [R1+0x268], R47 ;  /* 0x0002682f01008387 */ /* 0x0005e20000100600 */
[----:B------:R-:W-:Y:S02]  /*1bf60*/  ISETP.LE.U32.AND P0, PT, R243, UR15, PT ;  /* 0x0000000ff3007c0c */ /* 0x000fe4000bf03070 */
[--C-:B------:R-:W-:Y:S01]  /*1bf70*/  SHF.R.U32.HI R41, RZ, 0x10, R40.reuse ;  /* 0x00000010ff297819 */ /* 0x100fe20000011628 */
[----:B------:R-:W4:Y:S01]  /*1bf80*/  LDL.LU R201, [R1+0x448] ;  /* 0x0004480001c97983 */ /* 0x000f220000300800 */
[----:B------:R-:W-:Y:S02]  /*1bf90*/  SHF.R.U32.HI R29, RZ, 0x8, R29 ;  /* 0x00000008ff1d7819 */ /* 0x000fe4000001161d */
[----:B------:R-:W-:Y:S01]  /*1bfa0*/  LOP3.LUT R191, R41, 0xff, RZ, 0xc0, !PT ;  /* 0x000000ff29bf7812 */ /* 0x000fe200078ec0ff */
[----:B------:R3:W4:Y:S01]  /*1bfb0*/  LDL.S16 R145, [R1+0x284] ;  /* 0x0002840001917983 */ /* 0x0007220000100600 */
[----:B------:R-:W-:Y:S03]  /*1bfc0*/  LOP3.LUT R171, R29, 0xffff, RZ, 0xc0, !PT ;  /* 0x0000ffff1dab7812 */ /* 0x000fe600078ec0ff */
[----:B------:R3:W4:Y:S04]  /*1bfd0*/  LDL.S16 R63, [R1+0x294] ;  /* 0x00029400013f7983 */ /* 0x0007280000100600 */
[----:B-1----:R1:W4:Y:S01]  /*1bfe0*/  LDL.S16 R48, [R1+0x290] ;  /* 0x0002900001307983 */ /* 0x0023220000100600 */
[----:B--2---:R-:W-:Y:S01]  /*1bff0*/  IMAD.MOV.U32 R47, RZ, RZ, R179 ;  /* 0x000000ffff2f7224 */ /* 0x004fe200078e00b3 */
[----:B------:R-:W-:Y:S01]  /*1c000*/  SHF.R.U32.HI R179, RZ, 0x18, R40 ;  /* 0x00000018ffb37819 */ /* 0x000fe20000011628 */
[----:B---3--:R-:W-:Y:S05]  /*1c010*/  @!P1 HFMA2.BF16_V2 R46, -RZ.H0_H0, RZ.H0_H0, -R106.H0_H0 ;  /* 0x200000ffff2e9231 */ /* 0x008fea000034096a */
[----:B------:R-:W-:Y:S01]  /*1c020*/  PRMT R39, R46, 0x7610, R39 ;  /* 0x000076102e277816 */ /* 0x000fe20000000027 */
[----:B------:R2:W-:Y:S01]  /*1c030*/  @!P1 STL.S16 [R1+0x280], R46 ;  /* 0x0002802e01009387 */ /* 0x0005e20000100600 */
[----:B------:R-:W-:Y:S01]  /*1c040*/  ISETP.LE.U32.AND P1, PT, R190, UR15, PT ;  /* 0x0000000fbe007c0c */ /* 0x000fe2000bf23070 */
[----:B----4-:R-:W-:Y:S05]  /*1c050*/  @!P0 HFMA2.BF16_V2 R43, -RZ.H0_H0, RZ.H0_H0, -R100.H0_H0 ;  /* 0x200000ffff2b8231 */ /* 0x010fea0000340964 */
[----:B------:R-:W-:Y:S01]  /*1c060*/  PRMT R38, R43, 0x7610, R38 ;  /* 0x000076102b267816 */ /* 0x000fe20000000026 */
[----:B------:R3:W-:Y:S01]  /*1c070*/  @!P0 STL.S16 [R1+0x27c], R43 ;  /* 0x00027c2b01008387 */ /* 0x0007e20000100600 */
[----:B------:R-:W-:Y:S03]  /*1c080*/  ISETP.LE.U32.AND P0, PT, R191, UR15, PT ;  /* 0x0000000fbf007c0c */ /* 0x000fe6000bf03070 */
[----:B------:R1:W4:Y:S01]  /*1c090*/  LDL.S16 R42, [R1+0x288] ;  /* 0x00028800012a7983 */ /* 0x0003220000100600 */
[----:B------:R-:W-:Y:S02]  /*1c0a0*/  @!P3 HFMA2.BF16_V2 R145, -RZ.H0_H0, RZ.H0_H0, -R99.H0_H0 ;  /* 0x200000ffff91b231 */ /* 0x000fe40000340963 */
[----:B------:R-:W-:Y:S03]  /*1c0b0*/  @!P2 HFMA2.BF16_V2 R63, -RZ.H0_H0, RZ.H0_H0, -R102.H0_H0 ;  /* 0x200000ffff3fa231 */ /* 0x000fe60000340966 */
[----:B------:R-:W-:Y:S02]  /*1c0c0*/  PRMT R35, R145, 0x7610, R35 ;  /* 0x0000761091237816 */ /* 0x000fe40000000023 */
[----:B------:R-:W-:Y:S01]  /*1c0d0*/  PRMT R34, R63, 0x7610, R34 ;  /* 0x000076103f227816 */ /* 0x000fe20000000022 */
[----:B------:R-:W-:Y:S02]  /*1c0e0*/  @!P1 HFMA2.BF16_V2 R48, -RZ.H0_H0, RZ.H0_H0, -R101.H0_H0 ;  /* 0x200000ffff309231 */ /* 0x000fe40000340965 */
[----:B--2---:R-:W-:Y:S01]  /*1c0f0*/  IMAD.MOV.U32 R46, RZ, RZ, R178 ;  /* 0x000000ffff2e7224 */ /* 0x004fe200078e00b2 */
[----:B------:R-:W-:Y:S02]  /*1c100*/  LOP3.LUT R178, R162, 0xff, RZ, 0xc0, !PT ;  /* 0x000000ffa2b27812 */ /* 0x000fe400078ec0ff */
[----:B------:R-:W-:Y:S01]  /*1c110*/  PRMT R19, R48, 0x7610, R19 ;  /* 0x0000761030137816 */ /* 0x000fe20000000013 */
[----:B---3--:R1:W2:Y:S04]  /*1c120*/  LDL.S16 R43, [R1+0x28c] ;  /* 0x00028c00012b7983 */ /* 0x0082a80000100600 */
[----:B------:R3:W-:Y:S04]  /*1c130*/  @!P3 STL.S16 [R1+0x284], R145 ;  /* 0x000284910100b387 */ /* 0x0007e80000100600 */
[----:B------:R1:W-:Y:S01]  /*1c140*/  @!P2 STL.S16 [R1+0x294], R63 ;  /* 0x0002943f0100a387 */ /* 0x0003e20000100600 */
[----:B------:R-:W-:Y:S03]  /*1c150*/  ISETP.LE.U32.AND P2, PT, R177, UR15, PT ;  /* 0x0000000fb1007c0c */ /* 0x000fe6000bf43070 */
[----:B------:R4:W-:Y:S01]  /*1c160*/  @!P1 STL.S16 [R1+0x290], R48 ;  /* 0x0002903001009387 */ /* 0x0009e20000100600 */
[----:B------:R-:W-:Y:S01]  /*1c170*/  ISETP.LE.U32.AND P1, PT, R178, UR15, PT ;  /* 0x0000000fb2007c0c */ /* 0x000fe2000bf23070 */
[----:B---3--:R-:W-:Y:S01]  /*1c180*/  IMAD.U32 R145, RZ, RZ, UR15 ;  /* 0x0000000fff917e24 */ /* 0x008fe2000f8e00ff */
[----:B-1----:R-:W1:Y:S02]  /*1c190*/  MUFU.EX2 R63, R206 ;  /* 0x000000ce003f7308 */ /* 0x002e640000000800 */
[----:B-1----:R-:W-:Y:S01]  /*1c1a0*/  FADD.FTZ R206, R63, R125 ;  /* 0x0000007d3fce7221 */ /* 0x002fe20000010000 */
[----:B------:R-:W-:Y:S02]  /*1c1b0*/  F2FP.BF16.F32.PACK_AB R63, R205, R63 ;  /* 0x0000003fcd3f723e */ /* 0x000fe400000010ff */
[----:B------:R-:W-:Y:S02]  /*1c1c0*/  LOP3.LUT R125, R146, 0xffff, RZ, 0xc0, !PT ;  /* 0x0000ffff927d7812 */ /* 0x000fe400078ec0ff */
[----:B------:R-:W-:Y:S01]  /*1c1d0*/  PRMT R62, R63, 0x7632, R62 ;  /* 0x000076323f3e7816 */ /* 0x000fe2000000003e */
[----:B--2---:R-:W-:Y:S05]  /*1c1e0*/  @!P0 HFMA2.BF16_V2 R43, -RZ.H0_H0, RZ.H0_H0, -R104.H0_H0 ;  /* 0x200000ffff2b8231 */ /* 0x004fea0000340968 */
        /* <DEDUP_REMOVED lines=8> */
[----:B------:R3:W4:Y:S01]  /*1c270*/  LDL.S16 R48, [R1+0x2a0] ;  /* 0x0002a00001307983 */ /* 0x0007220000100600 */
[----:B-1----:R-:W-:Y:S03]  /*1c280*/  IMAD.MOV.U32 R43, RZ, RZ, R47 ;  /* 0x000000ffff2b7224 */ /* 0x002fe600078e002f */
[----:B------:R3:W3:Y:S04]  /*1c290*/  LDL.S16 R41, [R1+0x2a8] ;  /* 0x0002a80001297983 */ /* 0x0006e80000100600 */
[----:B------:R1:W3:Y:S04]  /*1c2a0*/  LDL.S16 R0, [R1+0x298] ;  /* 0x0002980001007983 */ /* 0x0002e80000100600 */
[----:B------:R1:W3:Y:S04]  /*1c2b0*/  LDL.S16 R40, [R1+0x2a4] ;  /* 0x0002a40001287983 */ /* 0x0002e80000100600 */
[----:B------:R1:W3:Y:S01]  /*1c2c0*/  LDL.S16 R31, [R1+0x29c] ;  /* 0x00029c00011f7983 */ /* 0x0002e20000100600 */
[----:B--2---:R-:W-:Y:S03]  /*1c2d0*/  IMAD.MOV.U32 R42, RZ, RZ, R46 ;  /* 0x000000ffff2a7224 */ /* 0x004fe600078e002e */
[----:B------:R-:W2:Y:S04]  /*1c2e0*/  LDL.LU.64 R46, [R1+0x2b0] ;  /* 0x0002b000012e7983 */ /* 0x000ea80000300a00 */
[----:B------:R1:W2:Y:S01]  /*1c2f0*/  LDL.S16 R30, [R1+0x2ac] ;  /* 0x0002ac00011e7983 */ /* 0x0002a20000100600 */
[----:B----4-:R-:W-:Y:S02]  /*1c300*/  @!P2 HFMA2.BF16_V2 R48, -RZ.H0_H0, RZ.H0_H0, -R61.H0_H0 ;  /* 0x200000ffff30a231 */ /* 0x010fe4000034093d */
[----:B---3--:R-:W-:Y:S03]  /*1c310*/  @!P1 HFMA2.BF16_V2 R41, -RZ.H0_H0, RZ.H0_H0, -R97.H0_H0 ;  /* 0x200000ffff299231 */ /* 0x008fe60000340961 */
[----:B------:R-:W-:Y:S01]  /*1c320*/  PRMT R36, R48, 0x7610, R36 ;  /* 0x0000761030247816 */ /* 0x000fe20000000024 */
[----:B------:R3:W-:Y:S01]  /*1c330*/  @!P2 STL.S16 [R1+0x2a0], R48 ;  /* 0x0002a0300100a387 */ /* 0x0007e20000100600 */
[----:B------:R-:W-:Y:S01]  /*1c340*/  @!P0 HFMA2.BF16_V2 R0, -RZ.H0_H0, RZ.H0_H0, -R63.H0_H0 ;  /* 0x200000ffff008231 */ /* 0x000fe2000034093f */
[----:B------:R-:W-:Y:S02]  /*1c350*/  PRMT R32, R41, 0x7610, R32 ;  /* 0x0000761029207816 */ /* 0x000fe40000000020 */
[----:B------:R-:W-:Y:S02]  /*1c360*/  @!P1 STL.S16 [R1+0x2a8], R41 ;  /* 0x0002a82901009387 */ /* 0x000fe40000100600 */
[----:B------:R-:W-:Y:S02]  /*1c370*/  PRMT R17, R0, 0x7610, R17 ;  /* 0x0000761000117816 */ /* 0x000fe40000000011 */
[----:B------:R4:W-:Y:S01]  /*1c380*/  @!P0 STL.S16 [R1+0x298], R0 ;  /* 0x0002980001008387 */ /* 0x0009e20000100600 */
[----:B------:R-:W-:Y:S11]  /*1c390*/  ISETP.LE.U32.AND P0, PT, R171, UR15, PT ;  /* 0x0000000fab007c0c */ /* 0x000ff6000bf03070 */
[----:B------:R-:W-:Y:S02]  /*1c3a0*/  @!UPT UIADD3 URZ, URZ, URZ, URZ ;  /* 0x0000003f3f3ff290 */ /* 0x000fe4000fffe03f */
[----:B------:R-:W-:Y:S02]  /*1c3b0*/  @!P0 HFMA2.BF16_V2 R40, -RZ.H0_H0, RZ.H0_H0, -R96.H0_H0 ;  /* 0x200000ffff288231 */ /* 0x000fe40000340960 */
[----:B---3--:R-:W-:Y:S03]  /*1c3c0*/  IMAD.MOV.U32 R48, RZ, RZ, 0x7054 ;  /* 0x00007054ff307424 */ /* 0x008fe600078e00ff */
[----:B------:R-:W-:Y:S01]  /*1c3d0*/  PRMT R202, R40, 0x7610, R202 ;  /* 0x0000761028ca7816 */ /* 0x000fe200000000ca */
[----:B------:R3:W-:Y:S01]  /*1c3e0*/  @!P0 STL.S16 [R1+0x2a4], R40 ;  /* 0x0002a42801008387 */ /* 0x0007e20000100600 */
[----:B------:R-:W-:Y:S02]  /*1c3f0*/  PRMT R145, R145, R48, UR15 ;  /* 0x0000000f91917e16 */ /* 0x000fe40008000030 */
[----:B----4-:R-:W-:Y:S04]  /*1c400*/  LOP3.LUT R0, R28, 0xffff, RZ, 0xc0, !PT ;  /* 0x0000ffff1c007812 */ /* 0x010fe800078ec0ff */
[----:B------:R-:W-:Y:S04]  /*1c410*/  SHF.R.U32.HI R0, RZ, 0x8, R0 ;  /* 0x00000008ff007819 */ /* 0x000fe80000011600 */
[----:B------:R-:W-:Y:S04]  /*1c420*/  LOP3.LUT R0, R0, 0xffff, RZ, 0xc0, !PT ;  /* 0x0000ffff00007812 */ /* 0x000fe800078ec0ff */
[----:B------:R-:W-:Y:S02]  /*1c430*/  ISETP.LE.U32.AND P1, PT, R0, UR15, PT ;  /* 0x0000000f00007c0c */ /* 0x000fe4000bf23070 */
[----:B------:R-:W-:Y:S02]  /*1c440*/  SHF.R.U32.HI R0, RZ, 0x18, R28 ;  /* 0x00000018ff007819 */ /* 0x000fe4000001161c */
[----:B--2---:R-:W-:Y:S01]  /*1c450*/  LOP3.LUT R28, R47, UR6, R42, 0x96, !PT ;  /* 0x000000062f1c7c12 */ /* 0x004fe2000f8e962a */
[----:B------:R-:W-:Y:S01]  /*1c460*/  UIADD3 UR6, UR30, -0x4ab325aa, URZ ;  /* 0xb54cda561e067890 */ /* 0x000fe2000fffe03f */
[----:B------:R-:W-:Y:S02]  /*1c470*/  ISETP.LE.U32.AND P6, PT, R0, UR15, PT ;  /* 0x0000000f00007c0c */ /* 0x000fe4000bfc3070 */
[----:B---3--:R-:W-:Y:S01]  /*1c480*/  LOP3.LUT R40, R219, UR22, R46, 0x96, !PT ;  /* 0x00000016db287c12 */ /* 0x008fe2000f8e962e */
[----:B------:R-:W-:Y:S03]  /*1c490*/  IMAD.WIDE.U32 R28, R28, -0x2daee0ad, RZ ;  /* 0xd2511f531c1c7825 */ /* 0x000fe600078e00ff */
[----:B------:R-:W-:Y:S01]  /*1c4a0*/  LOP3.LUT R169, R147, UR6, R132, 0x96, !PT ;  /* 0x0000000693a97c12 */ /* 0x000fe2000f8e9684 */
[----:B------:R-:W-:Y:S01]  /*1c4b0*/  @!P1 HFMA2.BF16_V2 R31, -RZ.H0_H0, RZ.H0_H0, -R60.H0_H0 ;  /* 0x200000ffff1f9231 */ /* 0x000fe2000034093c */
[----:B------:R-:W-:Y:S01]  /*1c4c0*/  LOP3.LUT R147, R45, UR6, R144, 0x96, !PT ;  /* 0x000000062d937c12 */ /* 0x000fe2000f8e9690 */
[----:B------:R-:W-:Y:S01]  /*1c4d0*/  IMAD.WIDE.U32 R40, R40, -0x2daee0ad, RZ ;  /* 0xd2511f5328287825 */ /* 0x000fe200078e00ff */
[----:B------:R-:W-:Y:S02]  /*1c4e0*/  SHF.R.U32.HI R132, RZ, 0x10, R44 ;  /* 0x00000010ff847819 */ /* 0x000fe4000001162c */
[----:B------:R-:W-:Y:S01]  /*1c4f0*/  PRMT R33, R31, 0x7610, R33 ;  /* 0x000076101f217816 */ /* 0x000fe20000000021 */
[----:B------:R-:W-:Y:S01]  /*1c500*/  @!P6 HFMA2.BF16_V2 R30, -RZ.H0_H0, RZ.H0_H0, -R62.H0_H0 ;  /* 0x200000ffff1ee231 */ /* 0x000fe2000034093e */
[----:B------:R-:W-:Y:S01]  /*1c510*/  LOP3.LUT R0, R41, UR12, R28, 0x96, !PT ;  /* 0x0000000c29007c12 */ /* 0x000fe2000f8e961c */
[----:B------:R-:W-:Y:S01]  /*1c520*/  @!P1 STL.S16 [R1+0x29c], R31 ;  /* 0x00029c1f01009387 */ /* 0x000fe20000100600 */
[----:B------:R-:W-:Y:S02]  /*1c530*/  LOP3.LUT R170, R143, UR6, R170, 0x96, !PT ;  /* 0x000000068faa7c12 */ /* 0x000fe4000f8e96aa */
[----:B------:R-:W-:Y:S01]  /*1c540*/  PRMT R16, R30, 0x7610, R16 ;  /* 0x000076101e107816 */ /* 0x000fe20000000010 */
[----:B------:R2:W-:Y:S01]  /*1c550*/  @!P6 STL.S16 [R1+0x2ac], R30 ;  /* 0x0002ac1e0100e387 */ /* 0x0005e20000100600 */
[----:B------:R-:W-:Y:S01]  /*1c560*/  @P1 LOP3.LUT R213, R213, 0x8000000, RZ, 0xfc, !PT ;  /* 0x08000000d5d51812 */ /* 0x000fe200078efcff */
[----:B------:R-:W-:Y:S01]  /*1c570*/  IMAD.WIDE.U32 R46, R0, -0x326172a9, RZ ;  /* 0xcd9e8d57002e7825 */ /* 0x000fe200078e00ff */
[----:B------:R-:W-:Y:S02]  /*1c580*/  LOP3.LUT R168, R167, UR6, R168, 0x96, !PT ;  /* 0x00000006a7a87c12 */ /* 0x000fe4000f8e96a8 */
[----:B------:R-:W-:Y:S02]  /*1c590*/  LOP3.LUT R167, R166, 0xffff, RZ, 0xc0, !PT ;  /* 0x0000ffffa6a77812 */ /* 0x000fe400078ec0ff */
[----:B--2---:R-:W-:Y:S02]  /*1c5a0*/  LOP3.LUT R30, R29, UR19, R174, 0x96, !PT ;  /* 0x000000131d1e7c12 */ /* 0x004fe4000f8e96ae */
[----:B------:R-:W-:Y:S02]  /*1c5b0*/  SHF.R.U32.HI R174, RZ, 0x18, R44 ;  /* 0x00000018ffae7819 */ /* 0x000fe4000001162c */
[----:B------:R-:W2:Y:S01]  /*1c5c0*/  LDL.LU.64 R44, [R1+0x20] ;  /* 0x00002000012c7983 */ /* 0x000ea20000300a00 */
[----:B------:R-:W-:Y:S05]  /*1c5d0*/  IMAD.WIDE.U32 R30, R30, -0x326172a9, RZ ;  /* 0xcd9e8d571e1e7825 */ /* 0x000fea00078e00ff */
[----:B------:R-:W-:Y:S02]  /*1c5e0*/  LOP3.LUT R29, R31, UR13, R218, 0x96, !PT ;  /* 0x0000000d1f1d7c12 */ /* 0x000fe4000f8e96da */
[----:B------:R-:W-:Y:S02]  /*1c5f0*/  LOP3.LUT R30, R47, UR11, R30, 0x96, !PT ;  /* 0x0000000b2f1e7c12 */ /* 0x000fe4000f8e961e */
[----:B------:R-:W-:Y:S01]  /*1c600*/  PRMT R47, R122, 0x7610, R47 ;  /* 0x000076107a2f7816 */ /* 0x000fe2000000002f */
[----:B------:R-:W-:Y:S01]  /*1c610*/  IMAD.WIDE.U32 R28, R29, -0x2daee0ad, RZ ;  /* 0xd2511f531d1c7825 */ /* 0x000fe200078e00ff */
[----:B------:R-:W-:Y:S02]  /*1c620*/  LOP3.LUT R122, R142, 0xffff, RZ, 0xc0, !PT ;  /* 0x0000ffff8e7a7812 */ /* 0x000fe400078ec0ff */
[----:B------:R-:W-:Y:S01]  /*1c630*/  LOP3.LUT R143, R155, UR6, R8, 0x96, !PT ;  /* 0x000000069b8f7c12 */ /* 0x000fe2000f8e9608 */
[----:B------:R-:W-:Y:S01]  /*1c640*/  IMAD.WIDE.U32 R42, R30, -0x2daee0ad, RZ ;  /* 0xd2511f531e2a7825 */ /* 0x000fe200078e00ff */
[----:B------:R-:W-:Y:S02]  /*1c650*/  LOP3.LUT R29, R29, UR10, R40, 0x96, !PT ;  /* 0x0000000a1d1d7c12 */ /* 0x000fe4000f8e9628 */
[----:B------:R-:W-:Y:S02]  /*1c660*/  LOP3.LUT R155, R154, 0xffff, RZ, 0xc0, !PT ;  /* 0x0000ffff9a9b7812 */ /* 0x000fe400078ec0ff */
        /* <DEDUP_REMOVED lines=24> */
[--C-:B------:R-:W-:Y:S02]  /*1c7f0*/  HSET2.LE.AND R31, R31, R145.reuse, PT ;  /* 0x000000911f1f7233 */ /* 0x100fe40003803000 */
[C---:B------:R-:W-:Y:S02]  /*1c800*/  LOP3.LUT R42, R0.reuse, 0xffff, RZ, 0xc0, !PT ;  /* 0x0000ffff002a7812 */ /* 0x040fe400078ec0ff */
[----:B------:R-:W-:Y:S02]  /*1c810*/  LOP3.LUT R48, R0, 0xff, RZ, 0xc0, !PT ;  /* 0x000000ff00307812 */ /* 0x000fe400078ec0ff */
        /* <DEDUP_REMOVED lines=13> */
[----:B------:R-:W-:Y:S01]  /*1c8f0*/  PRMT R218, R42, 0x5410, R41 ;  /* 0x000054102ada7816 */ /* 0x000fe20000000029 */
[----:B------:R-:W-:Y:S01]  /*1c900*/  IMAD.MOV.U32 R41, RZ, RZ, R119 ;  /* 0x000000ffff297224 */ /* 0x000fe200078e0077 */
[----:B------:R-:W-:Y:S02]  /*1c910*/  PRMT R247, R0, 0x5410, R40 ;  /* 0x0000541000f77816 */ /* 0x000fe40000000028 */
[----:B------:R-:W-:Y:S02]  /*1c920*/  LOP3.LUT R40, R149, UR7, R10, 0x96, !PT ;  /* 0x0000000795287c12 */ /* 0x000fe4000f8e960a */
[----:B------:R-:W-:Y:S01]  /*1c930*/  PRMT R46, R124, 0x7610, R46 ;  /* 0x000076107c2e7816 */ /* 0x000fe2000000002e */
[----:B------:R-:W3:Y:S01]  /*1c940*/  LDL.LU.64 R10, [R1+0x440] ;  /* 0x00044000010a7983 */ /* 0x000ee20000300a00 */
[----:B------:R-:W-:Y:S02]  /*1c950*/  PRMT R172, R121, 0x7610, R172 ;  /* 0x0000761079ac7816 */ /* 0x000fe400000000ac */
[----:B------:R-:W-:Y:S01]  /*1c960*/  PRMT R42, R120, 0x7610, R42 ;  /* 0x00007610782a7816 */ /* 0x000fe2000000002a */
[----:B------:R-:W3:Y:S01]  /*1c970*/  LDL.LU.64 R8, [R1+0x438] ;  /* 0x0004380001087983 */ /* 0x000ee20000300a00 */
[--C-:B------:R-:W-:Y:S02]  /*1c980*/  SHF.R.U32.HI R120, RZ, 0x10, R146.reuse ;  /* 0x00000010ff787819 */ /* 0x100fe40000011692 */
[----:B------:R-:W-:Y:S02]  /*1c990*/  LOP3.LUT R121, R146, 0xff, RZ, 0xc0, !PT ;  /* 0x000000ff92797812 */ /* 0x000fe400078ec0ff */
[--C-:B------:R-:W-:Y:S02]  /*1c9a0*/  SHF.R.U32.HI R124, RZ, 0x18, R146.reuse ;  /* 0x00000018ff7c7819 */ /* 0x100fe40000011692 */
[----:B------:R-:W-:Y:S02]  /*1c9b0*/  PRMT R146, R118, 0x7610, R146 ;  /* 0x0000761076927816 */ /* 0x000fe40000000092 */
[----:B------:R-:W-:Y:S02]  /*1c9c0*/  LOP3.LUT R31, R31, R128, RZ, 0xc0, !PT ;  /* 0x000000801f1f7212 */ /* 0x000fe400078ec0ff */
[----:B------:R-:W-:Y:S01]  /*1c9d0*/  PRMT R128, R146, 0x7610, R128 ;  /* 0x0000761092807816 */ /* 0x000fe20000000080 */
[----:B------:R-:W-:Y:S01]  /*1c9e0*/  IMAD.MOV.U32 R146, RZ, RZ, R41 ;  /* 0x000000ffff927224 */ /* 0x000fe200078e0029 */
[--C-:B------:R-:W-:Y:S02]  /*1c9f0*/  HSET2.LE.AND R48, R48, R145.reuse, PT ;  /* 0x0000009130307233 */ /* 0x100fe40003803000 */
[--C-:B------:R-:W-:Y:S02]  /*1ca00*/  HSET2.LE.AND R30, R30, R145.reuse, PT ;  /* 0x000000911e1e7233 */ /* 0x100fe40003803000 */
[--C-:B------:R-:W-:Y:S02]  /*1ca10*/  HSET2.LE.AND R29, R29, R145.reuse, PT ;  /* 0x000000911d1d7233 */ /* 0x100fe40003803000 */
[----:B------:R-:W-:Y:S02]  /*1ca20*/  LOP3.LUT R48, R48, R92, RZ, 0xc0, !PT ;  /* 0x0000005c30307212 */ /* 0x000fe400078ec0ff */
[----:B------:R-:W-:Y:S02]  /*1ca30*/  PRMT R92, R42, 0x7610, R92 ;  /* 0x000076102a5c7816 */ /* 0x000fe4000000005c */
[----:B------:R-:W-:Y:S02]  /*1ca40*/  LOP3.LUT R30, R30, R129, RZ, 0xc0, !PT ;  /* 0x000000811e1e7212 */ /* 0x000fe400078ec0ff */
[----:B------:R-:W-:Y:S02]  /*1ca50*/  PRMT R129, R212, 0x7610, R129 ;  /* 0x00007610d4817816 */ /* 0x000fe40000000081 */
[----:B------:R-:W-:Y:S02]  /*1ca60*/  LOP3.LUT R29, R29, R117, RZ, 0xc0, !PT ;  /* 0x000000751d1d7212 */ /* 0x000fe400078ec0ff */
[--C-:B------:R-:W-:Y:S02]  /*1ca70*/  SHF.R.U32.HI R119, RZ, 0x10, R142.reuse ;  /* 0x00000010ff777819 */ /* 0x100fe4000001168e */
[----:B------:R-:W-:Y:S02]  /*1ca80*/  LOP3.LUT R118, R142, 0xff, RZ, 0xc0, !PT ;  /* 0x000000ff8e767812 */ /* 0x000fe400078ec0ff */
[----:B------:R-:W-:Y:S02]  /*1ca90*/  PRMT R142, R123, 0x7610, R142 ;  /* 0x000076107b8e7816 */ /* 0x000fe4000000008e */
[----:B------:R-:W-:Y:S01]  /*1caa0*/  PRMT R117, R92, 0x7610, R117 ;  /* 0x000076105c757816 */ /* 0x000fe20000000075 */
[----:B------:R-:W-:Y:S01]  /*1cab0*/  IMAD.MOV.U32 R92, RZ, RZ, R141 ;  /* 0x000000ffff5c7224 */ /* 0x000fe200078e008d */
[----:B------:R-:W-:Y:S01]  /*1cac0*/  PRMT R144, R128, 0x7610, R144 ;  /* 0x0000761080907816 */ /* 0x000fe20000000090 */
[----:B------:R-:W-:Y:S01]  /*1cad0*/  IMAD.MOV.U32 R128, RZ, RZ, R211 ;  /* 0x000000ffff807224 */ /* 0x000fe200078e00d3 */
[----:B------:R-:W-:Y:S02]  /*1cae0*/  LOP3.LUT R123, R154, 0xff, RZ, 0xc0, !PT ;  /* 0x000000ff9a7b7812 */ /* 0x000fe400078ec0ff */
[----:B------:R-:W-:Y:S02]  /*1caf0*/  SHF.R.U32.HI R141, RZ, 0x10, R150 ;  /* 0x00000010ff8d7819 */ /* 0x000fe40000011696 */
[----:B------:R-:W-:Y:S02]  /*1cb00*/  SHF.R.U32.HI R211, RZ, 0x18, R162 ;  /* 0x00000018ffd37819 */ /* 0x000fe400000116a2 */
[----:B--2---:R-:W-:Y:S04]  /*1cb10*/  LOP3.LUT R0, R189, UR6, R44, 0x96, !PT ;  /* 0x00000006bd007c12 */ /* 0x004fe8000f8e962c */
[C---:B------:R-:W-:Y:S02]  /*1cb20*/  LOP3.LUT R41, R0.reuse, 0xffff, RZ, 0xc0, !PT ;  /* 0x0000ffff00297812 */ /* 0x040fe400078ec0ff */
[----:B------:R-:W-:Y:S02]  /*1cb30*/  LOP3.LUT R44, R0, 0xff, RZ, 0xc0, !PT ;  /* 0x000000ff002c7812 */ /* 0x000fe400078ec0ff */
[----:B------:R-:W-:Y:S02]  /*1cb40*/  SHF.R.U32.HI R41, RZ, 0x8, R41 ;  /* 0x00000008ff297819 */ /* 0x000fe40000011629 */
[--C-:B------:R-:W-:Y:S02]  /*1cb50*/  SHF.R.U32.HI R42, RZ, 0x10, R0.reuse ;  /* 0x00000010ff2a7819 */ /* 0x100fe40000011600 */
[----:B------:R-:W-:Y:S02]  /*1cb60*/  PRMT R44, R44, 0x5410, R41 ;  /* 0x000054102c2c7816 */ /* 0x000fe40000000029 */
[----:B------:R-:W-:Y:S02]  /*1cb70*/  SHF.R.U32.HI R41, RZ, 0x18, R0 ;  /* 0x00000018ff297819 */ /* 0x000fe40000011600 */
[----:B------:R-:W-:Y:S02]  /*1cb80*/  LOP3.LUT R0, R42, 0xff, RZ, 0xc0, !PT ;  /* 0x000000ff2a007812 */ /* 0x000fe400078ec0ff */
[--C-:B------:R-:W-:Y:S02]  /*1cb90*/  HSET2.LE.AND R44, R44, R145.reuse, PT ;  /* 0x000000912c2c7233 */ /* 0x100fe40003803000 */
[----:B------:R-:W-:Y:S02]  /*1cba0*/  PRMT R45, R0, 0x5410, R41 ;  /* 0x00005410002d7816 */ /* 0x000fe40000000029 */
[C---:B------:R-:W-:Y:S02]  /*1cbb0*/  LOP3.LUT R0, R188.reuse, 0xffff, RZ, 0xc0, !PT ;  /* 0x0000ffffbc007812 */ /* 0x040fe400078ec0ff */
[----:B------:R-:W-:Y:S02]  /*1cbc0*/  LOP3.LUT R41, R188, 0xff, RZ, 0xc0, !PT ;  /* 0x000000ffbc297812 */ /* 0x000fe400078ec0ff */
[----:B------:R-:W-:Y:S02]  /*1cbd0*/  SHF.R.U32.HI R0, RZ, 0x8, R0 ;  /* 0x00000008ff007819 */ /* 0x000fe40000011600 */
[----:B------:R-:W-:Y:S02]  /*1cbe0*/  LOP3.LUT R44, R44, R138, RZ, 0xc0, !PT ;  /* 0x0000008a2c2c7212 */ /* 0x000fe400078ec0ff */
[----:B------:R-:W-:Y:S02]  /*1cbf0*/  PRMT R138, R46, 0x7610, R138 ;  /* 0x000076102e8a7816 */ /* 0x000fe4000000008a */
[----:B------:R-:W-:Y:S02]  /*1cc00*/  PRMT R46, R41, 0x5410, R0 ;  /* 0x00005410292e7816 */ /* 0x000fe40000000000 */
[--C-:B------:R-:W-:Y:S02]  /*1cc10*/  SHF.R.U32.HI R0, RZ, 0x10, R188.reuse ;  /* 0x00000010ff007819 */ /* 0x100fe400000116bc */
[----:B------:R-:W-:Y:S02]  /*1cc20*/  SHF.R.U32.HI R188, RZ, 0x18, R188 ;  /* 0x00000018ffbc7819 */ /* 0x000fe400000116bc */
[----:B------:R-:W-:Y:S02]  /*1cc30*/  LOP3.LUT R0, R0, 0xff, RZ, 0xc0, !PT ;  /* 0x000000ff00007812 */ /* 0x000fe400078ec0ff */
[----:B------:R-:W-:Y:S02]  /*1cc40*/  PRMT R189, R47, 0x7610, R189 ;  /* 0x000076102fbd7816 */ /* 0x000fe400000000bd */
[----:B------:R-:W-:Y:S02]  /*1cc50*/  PRMT R47, R0, 0x5410, R188 ;  /* 0x00005410002f7816 */ /* 0x000fe400000000bc */
[C---:B------:R-:W-:Y:S02]  /*1cc60*/  LOP3.LUT R0, R40.reuse, 0xffff, RZ, 0xc0, !PT ;  /* 0x0000ffff28007812 */ /* 0x040fe400078ec0ff */
[----:B------:R-:W-:Y:S02]  /*1cc70*/  LOP3.LUT R41, R40, 0xff, RZ, 0xc0, !PT ;  /* 0x000000ff28297812 */ /* 0x000fe400078ec0ff */
[----:B------:R-:W-:Y:S02]  /*1cc80*/  SHF.R.U32.HI R0, RZ, 0x8, R0 ;  /* 0x00000008ff007819 */ /* 0x000fe40000011600 */
        /* <DEDUP_REMOVED lines=10> */
[----:B------:R-:W-:Y:S02]  /*1cd30*/  SHF.R.U32.HI R41, RZ, 0x10, R162 ;  /* 0x00000010ff297819 */ /* 0x000fe400000116a2 */
[----:B------:R-:W-:Y:S02]  /*1cd40*/  PRMT R149, R40, 0x5410, R0 ;  /* 0x0000541028957816 */ /* 0x000fe40000000000 */
[--C-:B------:R-:W-:Y:S02]  /*1cd50*/  SHF.R.U32.HI R0, RZ, 0x10, R148.reuse ;  /* 0x00000010ff007819 */ /* 0x100fe40000011694 */
[----:B------:R-:W-:Y:S02]  /*1cd60*/  SHF.R.U32.HI R148, RZ, 0x18, R148 ;  /* 0x00000018ff947819 */ /* 0x000fe40000011694 */
[----:B------:R-:W-:Y:S02]  /*1cd70*/  LOP3.LUT R0, R0, 0xff, RZ, 0xc0, !PT ;  /* 0x000000ff00007812 */ /* 0x000fe400078ec0ff */
[----:B------:R-:W-:Y:S02]  /*1cd80*/  SHF.R.U32.HI R40, RZ, 0x10, R164 ;  /* 0x00000010ff287819 */ /* 0x000fe400000116a4 */
[----:B------:R-:W-:Y:S02]  /*1cd90*/  PRMT R148, R0, 0x5410, R148 ;  /* 0x0000541000947816 */ /* 0x000fe40000000094 */
[----:B------:R-:W-:Y:S02]  /*1cda0*/  SHF.R.U32.HI R0, RZ, 0x18, R164 ;  /* 0x00000018ff007819 */ /* 0x000fe400000116a4 */
[----:B------:R-:W-:Y:S02]  /*1cdb0*/  LOP3.LUT R40, R40, 0xff, RZ, 0xc0, !PT ;  /* 0x000000ff28287812 */ /* 0x000fe400078ec0ff */
[----:B------:R-:W-:Y:S02]  /*1cdc0*/  ISETP.LE.U32.AND P2, PT, R0, UR15, PT ;  /* 0x0000000f00007c0c */ /* 0x000fe4000bf43070 */
[----:B------:R-:W-:Y:S02]  /*1cdd0*/  LOP3.LUT R0, R164, 0xffff, RZ, 0xc0, !PT ;  /* 0x0000ffffa4007812 */ /* 0x000fe400078ec0ff */
[----:B------:R-:W-:Y:S02]  /*1cde0*/  ISETP.LE.U32.AND P3, PT, R40, UR15, PT ;  /* 0x0000000f28007c0c */ /* 0x000fe4000bf63070 */
[----:B------:R-:W-:Y:S02]  /*1cdf0*/  SHF.R.U32.HI R0, RZ, 0x8, R0 ;  /* 0x00000008ff007819 */ /* 0x000fe40000011600 */
[----:B------:R-:W-:Y:S02]  /*1ce00*/  LOP3.LUT R40, R164, 0xff, RZ, 0xc0, !PT ;  /* 0x000000ffa4287812 */ /* 0x000fe400078ec0ff */
[----:B------:R-:W-:Y:S02]  /*1ce10*/  LOP3.LUT R0, R0, 0xffff, RZ, 0xc0, !PT ;  /* 0x0000ffff00007812 */ /* 0x000fe400078ec0ff */
[----:B------:R-:W-:Y:S02]  /*1ce20*/  LOP3.LUT R212, R41, 0xff, RZ, 0xc0, !PT ;  /* 0x000000ff29d47812 */ /* 0x000fe400078ec0ff */
[----:B------:R-:W-:Y:S02]  /*1ce30*/  ISETP.LE.U32.AND P4, PT, R0, UR15, PT ;  /* 0x0000000f00007c0c */ /* 0x000fe4000bf83070 */
[----:B------:R-:W-:Y:S02]  /*1ce40*/  ISETP.LE.U32.AND P5, PT, R40, UR15, PT ;  /* 0x0000000f28007c0c */ /* 0x000fe4000bfa3070 */
[----:B------:R-:W-:Y:S02]  /*1ce50*/  PRMT R0, R43, 0x7610, R0 ;  /* 0x000076102b007816 */ /* 0x000fe40000000000 */
[--C-:B------:R-:W-:Y:S01]  /*1ce60*/  HSET2.LE.AND R47, R47, R145.reuse, PT ;  /* 0x000000912f2f7233 */ /* 0x100fe20003803000 */
[----:B------:R-:W2:Y:S01]  /*1ce70*/  LDSM.16.MT88.4 R40, [R201+0x4000] ;  /* 0x00400000c928783b */ /* 0x000ea20000004200 */
[--C-:B------:R-:W-:Y:S02]  /*1ce80*/  HSET2.LE.AND R45, R45, R145.reuse, PT ;  /* 0x000000912d2d7233 */ /* 0x100fe40003803000 */
[--C-:B------:R-:W-:Y:S02]  /*1ce90*/  HSET2.LE.AND R46, R46, R145.reuse, PT ;  /* 0x000000912e2e7233 */ /* 0x100fe40003803000 */
[----:B------:R-:W-:Y:S02]  /*1cea0*/  LOP3.LUT R47, R47, R93, RZ, 0xc0, !PT ;  /* 0x0000005d2f2f7212 */ /* 0x000fe400078ec0ff */
[----:B------:R-:W-:Y:S01]  /*1ceb0*/  PRMT R93, R138, 0x7610, R93 ;  /* 0x000076108a5d7816 */ /* 0x000fe2000000005d */
[----:B------:R-:W-:Y:S01]  /*1cec0*/  IMAD.MOV.U32 R138, RZ, RZ, R146 ;  /* 0x000000ffff8a7224 */ /* 0x000fe200078e0092 */
[----:B------:R-:W-:Y:S02]  /*1ced0*/  LOP3.LUT R45, R45, R139, RZ, 0xc0, !PT ;  /* 0x0000008b2d2d7212 */ /* 0x000fe400078ec0ff */
[----:B------:R-:W-:Y:S01]  /*1cee0*/  LOP3.LUT R46, R46, R98, RZ, 0xc0, !PT ;  /* 0x000000622e2e7212 */ /* 0x000fe200078ec0ff */
[----:B------:R-:W4:Y:S01]  /*1cef0*/  LDL.S16 R139, [R1+0x1c4] ;  /* 0x0001c400018b7983 */ /* 0x000f220000100600 */
[----:B------:R-:W-:Y:S02]  /*1cf00*/  ISETP.LE.U32.AND P1, PT, R138, UR15, PT ;  /* 0x0000000f8a007c0c */ /* 0x000fe4000bf23070 */
[----:B------:R-:W-:Y:S02]  /*1cf10*/  IADD3 R138, P0, R180, -0x100, RZ ;  /* 0xffffff00b48a7810 */ /* 0x000fe40007f1e0ff */
[----:B------:R-:W-:Y:S02]  /*1cf20*/  PRMT R98, R189, 0x7610, R98 ;  /* 0x00007610bd627816 */ /* 0x000fe40000000062 */
[--C-:B------:R-:W-:Y:S01]  /*1cf30*/  SHF.R.U32.HI R189, RZ, 0x10, R154.reuse ;  /* 0x00000010ffbd7819 */ /* 0x100fe2000001169a */
[----:B------:R1:W-:Y:S01]  /*1cf40*/  STL [R1+0xa4], R138 ;  /* 0x0000a48a01007387 */ /* 0x0003e20000100800 */
[----:B------:R-:W-:Y:S02]  /*1cf50*/  SHF.R.U32.HI R154, RZ, 0x18, R154 ;  /* 0x00000018ff9a7819 */ /* 0x000fe4000001169a */
[----:B------:R-:W-:Y:S02]  /*1cf60*/  LOP3.LUT R146, R151, UR6, R176, 0x96, !PT ;  /* 0x0000000697927c12 */ /* 0x000fe4000f8e96b0 */
[----:B------:R-:W-:Y:S02]  /*1cf70*/  LOP3.LUT R151, R150, 0xffff, RZ, 0xc0, !PT ;  /* 0x0000ffff96977812 */ /* 0x000fe400078ec0ff */
[----:B------:R-:W-:Y:S02]  /*1cf80*/  @!P1 PRMT R89, R142, 0x5410, RZ ;  /* 0x000054108e599816 */ /* 0x000fe400000000ff */
[----:B------:R-:W-:Y:S02]  /*1cf90*/  ISETP.LE.U32.AND P1, PT, R128, UR15, PT ;  /* 0x0000000f80007c0c */ /* 0x000fe4000bf23070 */
[----:B------:R-:W-:Y:S01]  /*1cfa0*/  LOP3.LUT R176, R150, 0xff, RZ, 0xc0, !PT ;  /* 0x000000ff96b07812 */ /* 0x000fe200078ec0ff */
[----:B------:R3:W-:Y:S01]  /*1cfb0*/  STG.E.U16 desc[UR24][R180.64+0x82], R89 ;  /* 0x00008259b4007986 */ /* 0x0007e2000c101518 */
[----:B------:R-:W-:Y:S01]  /*1cfc0*/  SHF.R.U32.HI R150, RZ, 0x18, R150 ;  /* 0x00000018ff967819 */ /* 0x000fe20000011696 */
[-C--:B--2---:R-:W-:Y:S02]  /*1cfd0*/  HMMA.16816.F32.BF16 R4, R28, R40.reuse, R4 ;  /* 0x000000281c04723c */ /* 0x084fe40000041804 */
[----:B-1----:R-:W2:Y:S04]  /*1cfe0*/  LDL.S16 R138, [R1+0x1c0] ;  /* 0x0001c000018a7983 */ /* 0x002ea80000100600 */
[C---:B---3--:R-:W-:Y:S07]  /*1cff0*/  HMMA.16816.F32.BF16 R8, R44.reuse, R40, R8 ;  /* 0x000000282c08723c */ /* 0x048fee0000041808 */
[----:B------:R-:W-:Y:S02]  /*1d000*/  IADD3.X R40, R181, -0x1, RZ, P0, !PT ;  /* 0xffffffffb5287810 */ /* 0x000fe400007fe4ff */
[----:B------:R-:W-:Y:S02]  /*1d010*/  ISETP.LE.U32.AND P0, PT, R92, UR15, PT ;  /* 0x0000000f5c007c0c */ /* 0x000fe4000bf03070 */
[----:B------:R-:W-:Y:S01]  /*1d020*/  PRMT R41, R144, 0x7610, R41 ;  /* 0x0000761090297816 */ /* 0x000fe20000000029 */
[----:B------:R-:W-:Y:S01]  /*1d030*/  STL [R1+0xa0], R40 ;  /* 0x0000a02801007387 */ /* 0x000fe20000100800 */
[----:B------:R-:W-:Y:S02]  /*1d040*/  PRMT R89, R88, 0x5410, R87 ;  /* 0x0000541058597816 */ /* 0x000fe40000000057 */
[----:B------:R-:W-:Y:S01]  /*1d050*/  @!P1 PRMT R87, R117, 0x5410, RZ ;  /* 0x0000541075579816 */ /* 0x000fe200000000ff */
[----:B------:R-:W3:Y:S01]  /*1d060*/  LDL.S16 R144, [R1+0x1e0] ;  /* 0x0001e00001907983 */ /* 0x000ee20000100600 */
[----:B------:R-:W-:Y:S03]  /*1d070*/  ISETP.LE.U32.AND P1, PT, R250, UR15, PT ;  /* 0x0000000ffa007c0c */ /* 0x000fe6000bf23070 */
[----:B------:R-:W3:Y:S02]  /*1d080*/  LDL.S16 R142, [R1+0x1dc] ;  /* 0x0001dc00018e7983 */ /* 0x000ee40000100600 */
[----:B------:R-:W-:Y:S02]  /*1d090*/  @!P0 PRMT R88, R129, 0x5410, RZ ;  /* 0x0000541081588816 */ /* 0x000fe400000000ff */
[----:B------:R-:W-:Y:S01]  /*1d0a0*/  ISETP.LE.U32.AND P0, PT, R251, UR15, PT ;  /* 0x0000000ffb007c0c */ /* 0x000fe2000bf03070 */
[----:B------:R-:W3:Y:S04]  /*1d0b0*/  LDL.LU R92, [R1+0x10] ;  /* 0x00001000015c7983 */ /* 0x000ee80000300800 */
[----:B------:R-:W3:Y:S04]  /*1d0c0*/  LDL.S16 R128, [R1+0x1d4] ;  /* 0x0001d40001807983 */ /* 0x000ee80000100600 */
[----:B------:R-:W3:Y:S04]  /*1d0d0*/  LDL.S16 R129, [R1+0x1e8] ;  /* 0x0001e80001817983 */ /* 0x000ee80000100600 */
[----:B------:R-:W3:Y:S04]  /*1d0e0*/  LDL.LU R117, [R1+0x4] ;  /* 0x0000040001757983 */ /* 0x000ee80000300800 */
[----:B------:R1:W-:Y:S04]  /*1d0f0*/  STG.E.U16 desc[UR24][R182.64+0x80], R88 ;  /* 0x00008058b6007986 */ /* 0x0003e8000c101518 */
[----:B------:R1:W-:Y:S02]  /*1d100*/  STG.E.U16 desc[UR24][R182.64+0x82], R87 ;  /* 0x00008257b6007986 */ /* 0x0003e4000c101518 */
[----:B-1----:R-:W-:Y:S02]  /*1d110*/  PRMT R88, R86, 0x5410, R85 ;  /* 0x0000541056587816 */ /* 0x002fe40000000055 */
[----:B------:R-:W-:Y:S02]  /*1d120*/  @!P0 PRMT R86, R41, 0x5410, RZ ;  /* 0x0000541029568816 */ /* 0x000fe400000000ff */
[----:B------:R-:W-:Y:S02]  /*1d130*/  ISETP.LE.U32.AND P0, PT, R249, UR15, PT ;  /* 0x0000000ff9007c0c */ /* 0x000fe4000bf03070 */
[----:B------:R-:W-:Y:S01]  /*1d140*/  @!P1 PRMT R85, R0, 0x5410, RZ ;  /* 0x0000541000559816 */ /* 0x000fe200000000ff */
[----:B------:R1:W-:Y:S01]  /*1d150*/  STG.E.U16 desc[UR24][R186.64+0x7e], R86 ;  /* 0x00007e56ba007986 */ /* 0x0003e2000c101518 */
[----:B------:R-:W-:Y:S02]  /*1d160*/  ISETP.LE.U32.AND P1, PT, R242, UR15, PT ;  /* 0x0000000ff2007c0c */ /* 0x000fe4000bf23070 */
[----:B------:R-:W-:Y:S01]  /*1d170*/  PRMT R87, R84, 0x5410, R83 ;  /* 0x0000541054577816 */ /* 0x000fe20000000053 */
[----:B------:R1:W-:Y:S01]  /*1d180*/  STG.E.U16 desc[UR24][R186.64+0x80], R85 ;  /* 0x00008055ba007986 */ /* 0x0003e2000c101518 */
[----:B------:R-:W-:Y:S05]  /*1d190*/  LOP3.LUT R0, R120, 0xff, RZ, 0xc0, !PT ;  /* 0x000000ff78007812 */ /* 0x000fea00078ec0ff */
        /* <DEDUP_REMOVED lines=8> */
[----:B-1----:R-:W-:Y:S02]  /*1d220*/  PRMT R86, R80, 0x5410, R79 ;  /* 0x0000541050567816 */ /* 0x002fe4000000004f */
[----:B------:R-:W-:Y:S02]  /*1d230*/  PRMT R85, R82, 0x5410, R81 ;  /* 0x0000541052557816 */ /* 0x000fe40000000051 */
[----:B------:R-:W-:Y:S02]  /*1d240*/  PRMT R84, R78, 0x5410, R77 ;  /* 0x000054104e547816 */ /* 0x000fe4000000004d */
[----:B------:R-:W-:Y:S02]  /*1d250*/  PRMT R83, R74, 0x5410, R73 ;  /* 0x000054104a537816 */ /* 0x000fe40000000049 */
[----:B----4-:R-:W-:Y:S02]  /*1d260*/  @!P0 PRMT R80, R139, 0x5410, RZ ;  /* 0x000054108b508816 */ /* 0x010fe400000000ff */
[----:B------:R-:W-:Y:S02]  /*1d270*/  ISETP.LE.U32.AND P0, PT, R239, UR15, PT ;  /* 0x0000000fef007c0c */ /* 0x000fe4000bf03070 */
[----:B------:R-:W-:Y:S01]  /*1d280*/  PRMT R139, R97, 0x5410, R96 ;  /* 0x00005410618b7816 */ /* 0x000fe20000000060 */
[----:B------:R1:W-:Y:S02]  /*1d290*/  STG.E.U16 desc[UR24][R180.64+0x90], R80 ;  /* 0x00009050b4007986 */ /* 0x0003e4000c101518 */
[----:B-1----:R-:W-:Y:S02]  /*1d2a0*/  PRMT R80, R76, 0x5410, R75 ;  /* 0x000054104c507816 */ /* 0x002fe4000000004b */
[----:B--2---:R-:W-:Y:S02]  /*1d2b0*/  @!P1 PRMT R79, R138, 0x5410, RZ ;  /* 0x000054108a4f9816 */ /* 0x004fe400000000ff */
[----:B------:R-:W-:Y:S02]  /*1d2c0*/  ISETP.LE.U32.AND P1, PT, R238, UR15, PT ;  /* 0x0000000fee007c0c */ /* 0x000fe4000bf23070 */
[----:B------:R-:W-:Y:S01]  /*1d2d0*/  PRMT R138, R102, 0x5410, R101 ;  /* 0x00005410668a7816 */ /* 0x000fe20000000065 */
[----:B------:R1:W-:Y:S01]  /*1d2e0*/  STG.E.U16 desc[UR24][R180.64+0x92], R79 ;  /* 0x0000924fb4007986 */ /* 0x0003e2000c101518 */
[----:B---3--:R-:W-:Y:S02]  /*1d2f0*/  @!P0 PRMT R82, R144, 0x5410, RZ ;  /* 0x0000541090528816 */ /* 0x008fe400000000ff */
[----:B------:R-:W-:Y:S07]  /*1d300*/  PRMT R144, R61, 0x5410, R60 ;  /* 0x000054103d907816 */ /* 0x000fee000000003c */
[----:B------:R-:W-:Y:S01]  /*1d310*/  @!P1 PRMT R81, R142, 0x5410, RZ ;  /* 0x000054108e519816 */ /* 0x000fe200000000ff */
[----:B------:R2:W-:Y:S01]  /*1d320*/  STG.E.U16 desc[UR24][R182.64+0x90], R82 ;  /* 0x00009052b6007986 */ /* 0x0005e2000c101518 */
[----:B------:R-:W-:Y:S02]  /*1d330*/  ISETP.LE.U32.AND P1, PT, R245, UR15, PT ;  /* 0x0000000ff5007c0c */ /* 0x000fe4000bf23070 */
[----:B------:R-:W-:Y:S01]  /*1d340*/  PRMT R142, R63, 0x5410, R62 ;  /* 0x000054103f8e7816 */ /* 0x000fe2000000003e */
[----:B------:R3:W-:Y:S01]  /*1d350*/  STG.E.U16 desc[UR24][R182.64+0x92], R81 ;  /* 0x00009251b6007986 */ /* 0x0007e2000c101518 */
[----:B------:R-:W-:Y:S02]  /*1d360*/  ISETP.LE.U32.AND P0, PT, R92, UR15, PT ;  /* 0x0000000f5c007c0c */ /* 0x000fe4000bf03070 */
[----:B------:R-:W-:Y:S02]  /*1d370*/  PRMT R92, R105, 0x5410, R108 ;  /* 0x00005410695c7816 */ /* 0x000fe4000000006c */
[----:B------:R-:W-:Y:S02]  /*1d380*/  @!P6 PRMT R62, R16, 0x5410, RZ ;  /* 0x00005410103ee816 */ /* 0x000fe400000000ff */
[----:B-1----:R-:W-:Y:S02]  /*1d390*/  PRMT R79, R72, 0x5410, R59 ;  /* 0x00005410484f7816 */ /* 0x002fe4000000003b */
[----:B------:R-:W-:Y:S02]  /*1d3a0*/  ISETP.LE.U32.AND P6, PT, R178, UR15, PT ;  /* 0x0000000fb2007c0c */ /* 0x000fe4000bfc3070 */
[----:B------:R-:W-:Y:S02]  /*1d3b0*/  @!P1 PRMT R77, R129, 0x5410, RZ ;  /* 0x00005410814d9816 */ /* 0x000fe400000000ff */
[----:B------:R-:W-:Y:S02]  /*1d3c0*/  ISETP.LE.U32.AND P1, PT, R246, UR15, PT ;  /* 0x0000000ff6007c0c */ /* 0x000fe4000bf23070 */
[----:B------:R-:W-:Y:S01]  /*1d3d0*/  @!P0 PRMT R78, R128, 0x5410, RZ ;  /* 0x00005410804e8816 */ /* 0x000fe200000000ff */
[----:B------:R-:W4:Y:S01]  /*1d3e0*/  LDL.LU R246, [R1+0x434] ;  /* 0x0004340001f67983 */ /* 0x000f220000300800 */
[----:B------:R-:W-:Y:S02]  /*1d3f0*/  ISETP.LE.U32.AND P0, PT, R117, UR15, PT ;  /* 0x0000000f75007c0c */ /* 0x000fe4000bf03070 */
[----:B------:R-:W-:Y:S01]  /*1d400*/  PRMT R128, R66, 0x5410, R69 ;  /* 0x0000541042807816 */ /* 0x000fe20000000045 */
[----:B------:R1:W-:Y:S01]  /*1d410*/  STG.E.U16 desc[UR24][R186.64+0x8e], R78 ;  /* 0x00008e4eba007986 */ /* 0x0003e2000c101518 */
[----:B------:R-:W-:Y:S02]  /*1d420*/  PRMT R117, R70, 0x5410, R71 ;  /* 0x0000541046757816 */ /* 0x000fe40000000047 */
[----:B--2---:R-:W-:Y:S01]  /*1d430*/  PRMT R82, R54, 0x5410, R53 ;  /* 0x0000541036527816 */ /* 0x004fe20000000035 */
[----:B------:R2:W-:Y:S01]  /*1d440*/  STG.E.U16 desc[UR24][R186.64+0x90], R77 ;  /* 0x0000904dba007986 */ /* 0x0005e2000c101518 */
[----:B------:R-:W-:Y:S02]  /*1d450*/  PRMT R129, R104, 0x5410, R103 ;  /* 0x0000541068817816 */ /* 0x000fe40000000067 */
[----:B------:R-:W-:Y:S02]  /*1d460*/  @!P1 PRMT R73, R113, 0x5410, RZ ;  /* 0x0000541071499816 */ /* 0x000fe400000000ff */
[----:B------:R-:W-:Y:S02]  /*1d470*/  ISETP.LE.U32.AND P1, PT, R235, UR15, PT ;  /* 0x0000000feb007c0c */ /* 0x000fe4000bf23070 */
[----:B------:R-:W-:Y:S01]  /*1d480*/  @!P0 PRMT R74, R140, 0x5410, RZ ;  /* 0x000054108c4a8816 */ /* 0x000fe200000000ff */
[----:B------:R2:W-:Y:S01]  /*1d490*/  STG.E.U16 desc[UR24][R184.64+0x92], R73 ;  /* 0x00009249b8007986 */ /* 0x0005e2000c101518 */
[----:B------:R-:W-:Y:S02]  /*1d4a0*/  ISETP.LE.U32.AND P0, PT, R236, UR15, PT ;  /* 0x0000000fec007c0c */ /* 0x000fe4000bf03070 */
[----:B---3--:R-:W-:Y:S01]  /*1d4b0*/  PRMT R81, R56, 0x5410, R55 ;  /* 0x0000541038517816 */ /* 0x008fe20000000037 */
[----:B------:R-:W3:Y:S01]  /*1d4c0*/  LDL.LU R140, [R1+0x430] ;  /* 0x00043000018c7983 */ /* 0x000ee20000300800 */
[----:B------:R-:W-:Y:S02]  /*1d4d0*/  @!P6 PRMT R97, R32, 0x5410, RZ ;  /* 0x000054102061e816 */ /* 0x000fe400000000ff */
[----:B------:R-:W-:Y:S01]  /*1d4e0*/  ISETP.LE.U32.AND P6, PT, R212, UR15, PT ;  /* 0x0000000fd4007c0c */ /* 0x000fe2000bfc3070 */
[----:B------:R-:W3:Y:S02]  /*1d4f0*/  LDL.LU R113, [R1+0x42c] ;  /* 0x00042c0001717983 */ /* 0x000ee40000300800 */
[----:B------:R-:W-:Y:S02]  /*1d500*/  @!P1 PRMT R75, R112, 0x5410, RZ ;  /* 0x00005410704b9816 */ /* 0x000fe400000000ff */
[----:B------:R-:W-:Y:S01]  /*1d510*/  ISETP.LE.U32.AND P1, PT, R233, UR15, PT ;  /* 0x0000000fe9007c0c */ /* 0x000fe2000bf23070 */
[----:B------:R2:W-:Y:S01]  /*1d520*/  STG.E.U16 desc[UR24][R184.64+0x90], R74 ;  /* 0x0000904ab8007986 */ /* 0x0005e2000c101518 */
[----:B------:R-:W-:Y:S02]  /*1d530*/  @!P0 PRMT R76, R116, 0x5410, RZ ;  /* 0x00005410744c8816 */ /* 0x000fe400000000ff */
[----:B------:R-:W-:Y:S01]  /*1d540*/  ISETP.LE.U32.AND P0, PT, R234, UR15, PT ;  /* 0x0000000fea007c0c */ /* 0x000fe2000bf03070 */
[----:B------:R-:W3:Y:S01]  /*1d550*/  LDL.LU R116, [R1+0x428] ;  /* 0x0004280001747983 */ /* 0x000ee20000300800 */
[----:B-1----:R-:W-:Y:S02]  /*1d560*/  PRMT R78, R58, 0x5410, R57 ;  /* 0x000054103a4e7816 */ /* 0x002fe40000000039 */
[----:B--2---:R-:W-:Y:S01]  /*1d570*/  PRMT R77, R52, 0x5410, R51 ;  /* 0x00005410344d7816 */ /* 0x004fe20000000033 */
[----:B------:R-:W2:Y:S04]  /*1d580*/  LDL.LU R112, [R1+0x424] ;  /* 0x0004240001707983 */ /* 0x000ea80000300800 */
[----:B------:R-:W-:Y:S01]  /*1d590*/  @!P1 PRMT R59, R156, 0x5410, RZ ;  /* 0x000054109c3b9816 */ /* 0x000fe200000000ff */
[----:B------:R1:W-:Y:S01]  /*1d5a0*/  STG.E.U16 desc[UR24][R180.64+0xa0], R76 ;  /* 0x0000a04cb4007986 */ /* 0x0003e2000c101518 */
[----:B------:R-:W-:Y:S02]  /*1d5b0*/  ISETP.LE.U32.AND P1, PT, R230, UR15, PT ;  /* 0x0000000fe6007c0c */ /* 0x000fe4000bf23070 */
[----:B------:R-:W-:Y:S01]  /*1d5c0*/  @!P0 PRMT R72, R204, 0x5410, RZ ;  /* 0x00005410cc488816 */ /* 0x000fe200000000ff */
[----:B------:R1:W-:Y:S01]  /*1d5d0*/  STG.E.U16 desc[UR24][R180.64+0xa2], R75 ;  /* 0x0000a24bb4007986 */ /* 0x0003e2000c101518 */
[----:B------:R-:W-:Y:S02]  /*1d5e0*/  ISETP.LE.U32.AND P0, PT, R232, UR15, PT ;  /* 0x0000000fe8007c0c */ /* 0x000fe4000bf03070 */
[----:B------:R-:W-:Y:S01]  /*1d5f0*/  PRMT R73, R50, 0x5410, R49 ;  /* 0x0000541032497816 */ /* 0x000fe20000000031 */
[----:B------:R-:W3:Y:S04]  /*1d600*/  LDL.LU R204, [R1+0x420] ;  /* 0x0004200001cc7983 */ /* 0x000ee80000300800 */
[----:B------:R-:W4:Y:S02]  /*1d610*/  LDL.LU R156, [R1+0x41c] ;  /* 0x00041c00019c7983 */ /* 0x000f240000300800 */
[----:B------:R-:W-:Y:S02]  /*1d620*/  @!P1 PRMT R53, R130, 0x5410, RZ ;  /* 0x0000541082359816 */ /* 0x000fe400000000ff */
[----:B------:R-:W-:Y:S01]  /*1d630*/  ISETP.LE.U32.AND P1, PT, R229, UR15, PT ;  /* 0x0000000fe5007c0c */ /* 0x000fe2000bf23070 */
[----:B------:R1:W-:Y:S01]  /*1d640*/  STG.E.U16 desc[UR24][R182.64+0xa0], R72 ;  /* 0x0000a048b6007986 */ /* 0x0003e2000c101518 */
[----:B------:R-:W-:Y:S02]  /*1d650*/  @!P0 PRMT R54, R157, 0x5410, RZ ;  /* 0x000054109d368816 */ /* 0x000fe400000000ff */
[----:B------:R-:W-:Y:S01]  /*1d660*/  ISETP.LE.U32.AND P0, PT, R231, UR15, PT ;  /* 0x0000000fe7007c0c */ /* 0x000fe2000bf03070 */
[----:B------:R-:W2:Y:S01]  /*1d670*/  LDL.LU R157, [R1+0x418] ;  /* 0x00041800019d7983 */ /* 0x000ea20000300800 */
[----:B------:R-:W-:Y:S03]  /*1d680*/  PRMT R74, R3, 0x5410, R2 ;  /* 0x00005410034a7816 */ /* 0x000fe60000000002 */
[----:B------:R-:W3:Y:S01]  /*1d690*/  LDL.LU R130, [R1+0x414] ;  /* 0x0004140001827983 */ /* 0x000ee20000300800 */
[----:B-1----:R-:W-:Y:S03]  /*1d6a0*/  PRMT R76, R65, 0x5410, R68 ;  /* 0x00005410414c7816 */ /* 0x002fe60000000044 */
[----:B------:R-:W-:Y:S01]  /*1d6b0*/  @!P1 PRMT R55, R152, 0x5410, RZ ;  /* 0x0000541098379816 */ /* 0x000fe200000000ff */
[----:B------:R1:W-:Y:S01]  /*1d6c0*/  STG.E.U16 desc[UR24][R182.64+0xa2], R59 ;  /* 0x0000a23bb6007986 */ /* 0x0003e2000c101518 */
[----:B------:R-:W-:Y:S02]  /*1d6d0*/  ISETP.LE.U32.AND P1, PT, R225, UR15, PT ;  /* 0x0000000fe1007c0c */ /* 0x000fe4000bf23070 */
[----:B------:R-:W-:Y:S01]  /*1d6e0*/  @!P0 PRMT R56, R136, 0x5410, RZ ;  /* 0x0000541088388816 */ /* 0x000fe200000000ff */
[----:B------:R-:W-:Y:S01]  /*1d6f0*/  STG.E.U16 desc[UR24][R186.64+0x9e], R54 ;  /* 0x00009e36ba007986 */ /* 0x000fe2000c101518 */
[----:B------:R-:W-:Y:S02]  /*1d700*/  ISETP.LE.U32.AND P0, PT, R228, UR15, PT ;  /* 0x0000000fe4007c0c */ /* 0x000fe4000bf03070 */
[----:B------:R-:W-:Y:S01]  /*1d710*/  PRMT R75, R64, 0x5410, R67 ;  /* 0x00005410404b7816 */ /* 0x000fe20000000043 */
[----:B------:R-:W3:Y:S04]  /*1d720*/  LDL.LU R136, [R1+0x410] ;  /* 0x0004100001887983 */ /* 0x000ee80000300800 */
[----:B------:R-:W4:Y:S02]  /*1d730*/  LDL.LU R152, [R1+0x40c] ;  /* 0x00040c0001987983 */ /* 0x000f240000300800 */
[----:B------:R-:W-:Y:S02]  /*1d740*/  @!P1 PRMT R57, R131, 0x5410, RZ ;  /* 0x0000541083399816 */ /* 0x000fe400000000ff */
[----:B------:R-:W-:Y:S01]  /*1d750*/  ISETP.LE.U32.AND P1, PT, R226, UR15, PT ;  /* 0x0000000fe2007c0c */ /* 0x000fe2000bf23070 */
[----:B------:R-:W-:Y:S01]  /*1d760*/  STG.E.U16 desc[UR24][R186.64+0xa0], R53 ;  /* 0x0000a035ba007986 */ /* 0x000fe2000c101518 */
[----:B------:R-:W-:Y:S02]  /*1d770*/  @!P0 PRMT R58, R153, 0x5410, RZ ;  /* 0x00005410993a8816 */ /* 0x000fe400000000ff */
[----:B------:R-:W-:Y:S01]  /*1d780*/  ISETP.LE.U32.AND P0, PT, R227, UR15, PT ;  /* 0x0000000fe3007c0c */ /* 0x000fe2000bf03070 */
[----:B------:R-:W3:Y:S01]  /*1d790*/  LDL.LU R153, [R1+0x408] ;  /* 0x0004080001997983 */ /* 0x000ee20000300800 */
[----:B------:R-:W-:Y:S03]  /*1d7a0*/  PRMT R72, R110, 0x5410, R109 ;  /* 0x000054106e487816 */ /* 0x000fe6000000006d */
[----:B------:R-:W3:Y:S01]  /*1d7b0*/  LDL.LU R131, [R1+0x404] ;  /* 0x0004040001837983 */ /* 0x000ee20000300800 */
[--C-:B-1----:R-:W-:Y:S03]  /*1d7c0*/  HSET2.LE.AND R59, R148, R145.reuse, PT ;  /* 0x00000091943b7233 */ /* 0x102fe60003803000 */
[----:B------:R-:W-:Y:S01]  /*1d7d0*/  @!P1 PRMT R51, R114, 0x5410, RZ ;  /* 0x0000541072339816 */ /* 0x000fe200000000ff */
[----:B------:R1:W-:Y:S01]  /*1d7e0*/  STG.E.U16 desc[UR24][R184.64+0xa0], R56 ;  /* 0x0000a038b8007986 */ /* 0x0003e2000c101518 */
[----:B------:R-:W-:Y:S02]  /*1d7f0*/  ISETP.LE.U32.AND P1, PT, R223, UR15, PT ;  /* 0x0000000fdf007c0c */ /* 0x000fe4000bf23070 */
[----:B------:R-:W-:Y:S01]  /*1d800*/  @!P0 PRMT R52, R115, 0x5410, RZ ;  /* 0x0000541073348816 */ /* 0x000fe200000000ff */
[----:B------:R-:W-:Y:S01]  /*1d810*/  STG.E.U16 desc[UR24][R184.64+0xa2], R55 ;  /* 0x0000a237b8007986 */ /* 0x000fe2000c101518 */
[----:B------:R-:W-:Y:S03]  /*1d820*/  ISETP.LE.U32.AND P0, PT, R224, UR15, PT ;  /* 0x0000000fe0007c0c */ /* 0x000fe6000bf03070 */
[----:B------:R-:W2:Y:S04]  /*1d830*/  LDL.LU R115, [R1+0x400] ;  /* 0x0004000001737983 */ /* 0x000ea80000300800 */
[----:B------:R-:W3:Y:S02]  /*1d840*/  LDL.LU R114, [R1+0x3fc] ;  /* 0x0003fc0001727983 */ /* 0x000ee40000300800 */
[----:B------:R-:W-:Y:S02]  /*1d850*/  @!P1 PRMT R2, R91, 0x5410, RZ ;  /* 0x000054105b029816 */ /* 0x000fe400000000ff */
[----:B------:R-:W-:Y:S01]  /*1d860*/  ISETP.LE.U32.AND P1, PT, R220, UR15, PT ;  /* 0x0000000fdc007c0c */ /* 0x000fe2000bf23070 */
[----:B------:R1:W-:Y:S01]  /*1d870*/  STG.E.U16 desc[UR24][R180.64+0xb0], R58 ;  /* 0x0000b03ab4007986 */ /* 0x0003e2000c101518 */
[----:B------:R-:W-:Y:S02]  /*1d880*/  @!P0 PRMT R3, R94, 0x5410, RZ ;  /* 0x000054105e038816 */ /* 0x000fe400000000ff */
[----:B------:R-:W-:Y:S01]  /*1d890*/  ISETP.LE.U32.AND P0, PT, R221, UR15, PT ;  /* 0x0000000fdd007c0c */ /* 0x000fe2000bf03070 */
[----:B------:R-:W3:Y:S04]  /*1d8a0*/  LDL.LU R94, [R1+0x3f8] ;  /* 0x0003f800015e7983 */ /* 0x000ee80000300800 */
[----:B------:R-:W3:Y:S01]  /*1d8b0*/  LDL.LU R91, [R1+0x3f4] ;  /* 0x0003f400015b7983 */ /* 0x000ee20000300800 */
[--C-:B-1----:R-:W-:Y:S03]  /*1d8c0*/  HSET2.LE.AND R56, R172, R145.reuse, PT ;  /* 0x00000091ac387233 */ /* 0x102fe60003803000 */
[----:B------:R-:W-:Y:S01]  /*1d8d0*/  @!P1 PRMT R49, R95, 0x5410, RZ ;  /* 0x000054105f319816 */ /* 0x000fe200000000ff */
[----:B------:R1:W-:Y:S01]  /*1d8e0*/  STG.E.U16 desc[UR24][R180.64+0xb2], R57 ;  /* 0x0000b239b4007986 */ /* 0x0003e2000c101518 */
[----:B------:R-:W-:Y:S02]  /*1d8f0*/  ISETP.LE.U32.AND P1, PT, R215, UR15, PT ;  /* 0x0000000fd7007c0c */ /* 0x000fe4000bf23070 */
[----:B------:R-:W-:Y:S01]  /*1d900*/  @!P0 PRMT R50, R111, 0x5410, RZ ;  /* 0x000054106f328816 */ /* 0x000fe200000000ff */
[----:B------:R-:W-:Y:S01]  /*1d910*/  STG.E.U16 desc[UR24][R182.64+0xb0], R52 ;  /* 0x0000b034b6007986 */ /* 0x000fe2000c101518 */
[----:B------:R-:W-:Y:S02]  /*1d920*/  ISETP.LE.U32.AND P0, PT, R222, UR15, PT ;  /* 0x0000000fde007c0c */ /* 0x000fe4000bf03070 */
[----:B------:R-:W-:Y:S01]  /*1d930*/  LOP3.LUT R172, R166, 0xff, RZ, 0xc0, !PT ;  /* 0x000000ffa6ac7812 */ /* 0x000fe200078ec0ff */
[----:B------:R-:W3:Y:S04]  /*1d940*/  LDL.LU R111, [R1+0x3f0] ;  /* 0x0003f000016f7983 */ /* 0x000ee80000300800 */
[----:B------:R-:W3:Y:S02]  /*1d950*/  LDL.LU R95, [R1+0x3ec] ;  /* 0x0003ec00015f7983 */ /* 0x000ee40000300800 */
[----:B------:R-:W-:Y:S02]  /*1d960*/  @!P1 PRMT R68, R27, 0x5410, RZ ;  /* 0x000054101b449816 */ /* 0x000fe400000000ff */
[----:B------:R-:W-:Y:S01]  /*1d970*/  ISETP.LE.U32.AND P1, PT, R217, UR15, PT ;  /* 0x0000000fd9007c0c */ /* 0x000fe2000bf23070 */
[----:B------:R-:W-:Y:S01]  /*1d980*/  LDSM.16.MT88.4 R52, [R201+0x4400] ;  /* 0x00440000c934783b */ /* 0x000fe20000004200 */
[----:B------:R-:W-:Y:S02]  /*1d990*/  @!P0 PRMT R65, R90, 0x5410, RZ ;  /* 0x000054105a418816 */ /* 0x000fe400000000ff */
[----:B------:R-:W-:Y:S01]  /*1d9a0*/  ISETP.LE.U32.AND P0, PT, R214, UR15, PT ;  /* 0x0000000fd6007c0c */ /* 0x000fe2000bf03070 */
[----:B------:R-:W3:Y:S01]  /*1d9b0*/  LDL.LU R90, [R1+0x3e8] ;  /* 0x0003e800015a7983 */ /* 0x000ee20000300800 */
[--C-:B------:R-:W-:Y:S03]  /*1d9c0*/  HSET2.LE.AND R58, R149, R145.reuse, PT ;  /* 0x00000091953a7233 */ /* 0x100fe60003803000 */
[----:B------:R-:W3:Y:S01]  /*1d9d0*/  LDL.LU R27, [R1+0x3e4] ;  /* 0x0003e400011b7983 */ /* 0x000ee20000300800 */
[--C-:B-1----:R-:W-:Y:S03]  /*1d9e0*/  HSET2.LE.AND R57, R188, R145.reuse, PT ;  /* 0x00000091bc397233 */ /* 0x102fe60003803000 */
[----:B------:R-:W-:Y:S01]  /*1d9f0*/  @!P1 PRMT R67, R23, 0x5410, RZ ;  /* 0x0000541017439816 */ /* 0x000fe200000000ff */
[----:B------:R1:W-:Y:S01]  /*1da00*/  STG.E.U16 desc[UR24][R182.64+0xb2], R51 ;  /* 0x0000b233b6007986 */ /* 0x0003e2000c101518 */
[----:B------:R-:W-:Y:S02]  /*1da10*/  ISETP.LE.U32.AND P1, PT, R198, UR15, PT ;  /* 0x0000000fc6007c0c */ /* 0x000fe4000bf23070 */
[----:B------:R-:W-:Y:S01]  /*1da20*/  @!P0 PRMT R64, R26, 0x5410, RZ ;  /* 0x000054101a408816 */ /* 0x000fe200000000ff */
[----:B------:R1:W-:Y:S01]  /*1da30*/  STG.E.U16 desc[UR24][R186.64+0xae], R3 ;  /* 0x0000ae03ba007986 */ /* 0x0003e2000c101518 */
[----:B------:R-:W-:Y:S03]  /*1da40*/  ISETP.LE.U32.AND P0, PT, R216, UR15, PT ;  /* 0x0000000fd8007c0c */ /* 0x000fe6000bf03070 */
[----:B------:R-:W3:Y:S04]  /*1da50*/  LDL.LU R26, [R1+0x3e0] ;  /* 0x0003e000011a7983 */ /* 0x000ee80000300800 */
        /* <DEDUP_REMOVED lines=13> */
[----:B------:R1:W-:Y:S01]  /*1db30*/  STG.E.U16 desc[UR24][R184.64+0xb2], R49 ;  /* 0x0000b231b8007986 */ /* 0x0003e2000c101518 */
[----:B------:R-:W-:Y:S02]  /*1db40*/  ISETP.LE.U32.AND P0, PT, R196, UR15, PT ;  /* 0x0000000fc4007c0c */ /* 0x000fe4000bf03070 */
[----:B------:R-:W-:Y:S01]  /*1db50*/  LOP3.LUT R3, R189, 0xff, RZ, 0xc0, !PT ;  /* 0x000000ffbd037812 */ /* 0x000fe200078ec0ff */
[----:B------:R-:W3:Y:S04]  /*1db60*/  LDL.LU R14, [R1+0x3d0] ;  /* 0x0003d000010e7983 */ /* 0x000ee80000300800 */
[----:B------:R-:W3:Y:S02]  /*1db70*/  LDL.LU R25, [R1+0x3cc] ;  /* 0x0003cc0001197983 */ /* 0x000ee40000300800 */
[----:B------:R-:W-:Y:S02]  /*1db80*/  @!P1 PRMT R108, R21, 0x5410, RZ ;  /* 0x00005410156c9816 */ /* 0x000fe400000000ff */
[----:B------:R-:W-:Y:S01]  /*1db90*/  ISETP.LE.U32.AND P1, PT, R194, UR15, PT ;  /* 0x0000000fc2007c0c */ /* 0x000fe2000bf23070 */
[----:B------:R-:W-:Y:S01]  /*1dba0*/  STG.E.U16 desc[UR24][R180.64+0xc0], R65 ;  /* 0x0000c041b4007986 */ /* 0x000fe2000c101518 */
[----:B------:R-:W-:Y:S02]  /*1dbb0*/  @!P0 PRMT R105, R24, 0x5410, RZ ;  /* 0x0000541018698816 */ /* 0x000fe400000000ff */
[----:B------:R-:W-:Y:S01]  /*1dbc0*/  ISETP.LE.U32.AND P0, PT, R195, UR15, PT ;  /* 0x0000000fc3007c0c */ /* 0x000fe2000bf03070 */
[----:B------:R-:W3:Y:S01]  /*1dbd0*/  LDL.LU R24, [R1+0x3c8] ;  /* 0x0003c80001187983 */ /* 0x000ee20000300800 */
[----:B------:R-:W-:Y:S03]  /*1dbe0*/  SHF.R.U32.HI R2, RZ, 0x8, R125 ;  /* 0x00000008ff027819 */ /* 0x000fe6000001167d */
[----:B------:R-:W3:Y:S01]  /*1dbf0*/  LDL.LU R21, [R1+0x3c4] ;  /* 0x0003c40001157983 */ /* 0x000ee20000300800 */
[--C-:B-1----:R-:W-:Y:S03]  /*1dc00*/  HSET2.LE.AND R50, R218, R145.reuse, PT ;  /* 0x00000091da327233 */ /* 0x102fe60003803000 */
[----:B------:R-:W-:Y:S01]  /*1dc10*/  @!P1 PRMT R109, R13, 0x5410, RZ ;  /* 0x000054100d6d9816 */ /* 0x000fe200000000ff */
[----:B------:R-:W-:Y:S01]  /*1dc20*/  STG.E.U16 desc[UR24][R180.64+0xc2], R68 ;  /* 0x0000c244b4007986 */ /* 0x000fe2000c101518 */
[----:B------:R-:W-:Y:S02]  /*1dc30*/  ISETP.LE.U32.AND P1, PT, R240, UR15, PT ;  /* 0x0000000ff0007c0c */ /* 0x000fe4000bf23070 */
[----:B------:R-:W-:Y:S01]  /*1dc40*/  @!P0 PRMT R110, R20, 0x5410, RZ ;  /* 0x00005410146e8816 */ /* 0x000fe200000000ff */
[----:B------:R-:W-:Y:S01]  /*1dc50*/  STG.E.U16 desc[UR24][R182.64+0xc0], R64 ;  /* 0x0000c040b6007986 */ /* 0x000fe2000c101518 */
[----:B------:R-:W-:Y:S02]  /*1dc60*/  ISETP.LE.U32.AND P0, PT, R252, UR15, PT ;  /* 0x0000000ffc007c0c */ /* 0x000fe4000bf03070 */
[--C-:B------:R-:W-:Y:S01]  /*1dc70*/  HSET2.LE.AND R49, R219, R145.reuse, PT ;  /* 0x00000091db317233 */ /* 0x100fe20003803000 */
[----:B------:R-:W3:Y:S04]  /*1dc80*/  LDL.LU R20, [R1+0x3c0] ;  /* 0x0003c00001147983 */ /* 0x000ee80000300800 */
[----:B------:R-:W3:Y:S02]  /*1dc90*/  LDL.LU R13, [R1+0x3bc] ;  /* 0x0003bc00010d7983 */ /* 0x000ee40000300800 */
[----:B------:R-:W-:Y:S02]  /*1dca0*/  @!P1 PRMT R106, R39, 0x5410, RZ ;  /* 0x00005410276a9816 */ /* 0x000fe400000000ff */
[----:B------:R-:W-:Y:S01]  /*1dcb0*/  ISETP.LE.U32.AND P1, PT, R248, UR15, PT ;  /* 0x0000000ff8007c0c */ /* 0x000fe2000bf23070 */
[----:B------:R-:W-:Y:S01]  /*1dcc0*/  STG.E.U16 desc[UR24][R182.64+0xc2], R67 ;  /* 0x0000c243b6007986 */ /* 0x000fe2000c101518 */
[----:B------:R-:W-:Y:S02]  /*1dcd0*/  @!P0 PRMT R107, R12, 0x5410, RZ ;  /* 0x000054100c6b8816 */ /* 0x000fe400000000ff */
[----:B------:R-:W-:Y:S01]  /*1dce0*/  ISETP.LE.U32.AND P0, PT, R243, UR15, PT ;  /* 0x0000000ff3007c0c */ /* 0x000fe2000bf03070 */
[----:B------:R-:W3:Y:S04]  /*1dcf0*/  LDL.LU R12, [R1+0x3b8] ;  /* 0x0003b800010c7983 */ /* 0x000ee80000300800 */
[----:B------:R-:W3:Y:S04]  /*1dd00*/  LDL.LU R39, [R1+0x3b4] ;  /* 0x0003b40001277983 */ /* 0x000ee80000300800 */
[----:B------:R-:W-:Y:S01]  /*1dd10*/  @!P1 PRMT R99, R35, 0x5410, RZ ;  /* 0x0000541023639816 */ /* 0x000fe200000000ff */
[----:B------:R-:W-:Y:S01]  /*1dd20*/  STG.E.U16 desc[UR24][R186.64+0xbe], R66 ;  /* 0x0000be42ba007986 */ /* 0x000fe2000c101518 */
[----:B------:R-:W-:Y:S02]  /*1dd30*/  ISETP.LE.U32.AND P1, PT, R190, UR15, PT ;  /* 0x0000000fbe007c0c */ /* 0x000fe4000bf23070 */
[----:B------:R-:W-:Y:S01]  /*1dd40*/  @!P0 PRMT R100, R38, 0x5410, RZ ;  /* 0x0000541026648816 */ /* 0x000fe200000000ff */
[----:B------:R-:W-:Y:S01]  /*1dd50*/  STG.E.U16 desc[UR24][R186.64+0xc0], R69 ;  /* 0x0000c045ba007986 */ /* 0x000fe2000c101518 */
[----:B------:R-:W-:Y:S03]  /*1dd60*/  ISETP.LE.U32.AND P0, PT, R192, UR15, PT ;  /* 0x0000000fc0007c0c */ /* 0x000fe6000bf03070 */
        /* <DEDUP_REMOVED lines=11> */
[----:B------:R-:W-:Y:S02]  /*1de20*/  LOP3.LUT P1, RZ, R213, 0x8000000, RZ, 0xc0, !PT ;  /* 0x08000000d5ff7812 */ /* 0x000fe4000782c0ff */
[----:B------:R-:W-:Y:S01]  /*1de30*/  @!P0 PRMT R104, R18, 0x5410, RZ ;  /* 0x0000541012688816 */ /* 0x000fe200000000ff */
[----:B------:R-:W-:Y:S01]  /*1de40*/  STG.E.U16 desc[UR24][R180.64+0xd0], R105 ;  /* 0x0000d069b4007986 */ /* 0x000fe2000c101518 */
[----:B------:R-:W-:Y:S03]  /*1de50*/  ISETP.LE.U32.AND P0, PT, R177, UR15, PT ;  /* 0x0000000fb1007c0c */ /* 0x000fe6000bf03070 */
[----:B------:R-:W3:Y:S04]  /*1de60*/  LDL.LU R18, [R1+0x3a0] ;  /* 0x0003a00001127983 */ /* 0x000ee80000300800 */
[----:B------:R-:W3:Y:S02]  /*1de70*/  LDL.LU R37, [R1+0x39c] ;  /* 0x00039c0001257983 */ /* 0x000ee40000300800 */
[----:B------:R-:W-:Y:S02]  /*1de80*/  @!P1 PRMT R60, R33, 0x5410, RZ ;  /* 0x00005410213c9816 */ /* 0x000fe400000000ff */
[----:B------:R-:W-:Y:S01]  /*1de90*/  LOP3.LUT P1, RZ, R213, 0x4000000, RZ, 0xc0, !PT ;  /* 0x04000000d5ff7812 */ /* 0x000fe2000782c0ff */
[----:B------:R-:W-:Y:S01]  /*1dea0*/  STG.E.U16 desc[UR24][R180.64+0xd2], R108 ;  /* 0x0000d26cb4007986 */ /* 0x000fe2000c101518 */
[----:B------:R-:W-:Y:S02]  /*1deb0*/  @!P0 PRMT R61, R36, 0x5410, RZ ;  /* 0x00005410243d8816 */ /* 0x000fe400000000ff */
[----:B------:R-:W-:Y:S01]  /*1dec0*/  ISETP.LE.U32.AND P0, PT, R173, UR15, PT ;  /* 0x0000000fad007c0c */ /* 0x000fe2000bf03070 */
[----:B------:R-:W3:Y:S04]  /*1ded0*/  LDL.LU R36, [R1+0x398] ;  /* 0x0003980001247983 */ /* 0x000ee80000300800 */
[----:B------:R-:W3:Y:S04]  /*1dee0*/  LDL.LU R33, [R1+0x394] ;  /* 0x0003940001217983 */ /* 0x000ee80000300800 */
[----:B------:R-:W-:Y:S04]  /*1def0*/  STG.E.U16 desc[UR24][R182.64+0xd0], R110 ;  /* 0x0000d06eb6007986 */ /* 0x000fe8000c101518 */
[----:B------:R-:W-:Y:S01]  /*1df00*/  @!P0 PRMT R63, R17, 0x5410, RZ ;  /* 0x00005410113f8816 */ /* 0x000fe200000000ff */
[----:B------:R-:W-:Y:S01]  /*1df10*/  STG.E.U16 desc[UR24][R182.64+0xd2], R109 ;  /* 0x0000d26db6007986 */ /* 0x000fe2000c101518 */
[----:B------:R-:W-:Y:S02]  /*1df20*/  ISETP.LE.U32.AND P0, PT, R171, UR15, PT ;  /* 0x0000000fab007c0c */ /* 0x000fe4000bf03070 */
[--C-:B------:R-:W-:Y:S01]  /*1df30*/  SHF.R.U32.HI R171, RZ, 0x10, R166.reuse ;  /* 0x00000010ffab7819 */ /* 0x100fe200000116a6 */
[----:B------:R-:W3:Y:S01]  /*1df40*/  LDL.LU R17, [R1+0x390] ;  /* 0x0003900001117983 */ /* 0x000ee20000300800 */
[----:B------:R-:W-:Y:S03]  /*1df50*/  SHF.R.U32.HI R166, RZ, 0x18, R166 ;  /* 0x00000018ffa67819 */ /* 0x000fe600000116a6 */
[----:B------:R-:W3:Y:S04]  /*1df60*/  LDL.LU R16, [R1+0x38c] ;  /* 0x00038c0001107983 */ /* 0x000ee80000300800 */
[----:B------:R-:W3:Y:S02]  /*1df70*/  LDL.LU R32, [R1+0x388] ;  /* 0x0003880001207983 */ /* 0x000ee40000300800 */
[----:B------:R-:W-:Y:S02]  /*1df80*/  @!P0 PRMT R96, R202, 0x5410, RZ ;  /* 0x00005410ca608816 */ /* 0x000fe400000000ff */
[----:B------:R-:W-:Y:S01]  /*1df90*/  ISETP.LE.U32.AND P0, PT, R211, UR15, PT ;  /* 0x0000000fd3007c0c */ /* 0x000fe2000bf03070 */
[----:B------:R-:W3:Y:S04]  /*1dfa0*/  LDL.LU R202, [R1+0x384] ;  /* 0x0003840001ca7983 */ /* 0x000ee80000300800 */
[----:B------:R-:W3:Y:S04]  /*1dfb0*/  LDL.LU.64 R250, [R1+0x28] ;  /* 0x0000280001fa7983 */ /* 0x000ee80000300a00 */
[----:B------:R-:W3:Y:S04]  /*1dfc0*/  LDL.LU R125, [R1+0x380] ;  /* 0x00038000017d7983 */ /* 0x000ee80000300800 */
[----:B------:R-:W3:Y:S04]  /*1dfd0*/  LDL.LU R120, [R1+0x37c] ;  /* 0x00037c0001787983 */ /* 0x000ee80000300800 */
        /* <DEDUP_REMOVED lines=14> */
[----:B--2---:R-:W-:Y:S02]  /*1e0c0*/  LOP3.LUT R59, R59, R115, RZ, 0xc0, !PT ;  /* 0x000000733b3b7212 */ /* 0x004fe400078ec0ff */
[----:B----4-:R-:W-:Y:S02]  /*1e0d0*/  LOP3.LUT R115, R152, 0xff, RZ, 0xc0, !PT ;  /* 0x000000ff98737812 */ /* 0x010fe400078ec0ff */
[----:B---3--:R-:W-:Y:S02]  /*1e0e0*/  LOP3.LUT R58, R58, R114, RZ, 0xc0, !PT ;  /* 0x000000723a3a7212 */ /* 0x008fe400078ec0ff */
        /* <DEDUP_REMOVED lines=16> */
[----:B------:R-:W1:Y:S05]  /*1e1f0*/  LDSM.16.MT88.4 R40, [R202+0x4000] ;  /* 0x00400000ca28783b */ /* 0x000e6a0000004200 */
[-C--:B-1----:R-:W-:Y:S06]  /*1e200*/  HMMA.16816.F32.BF16 R20, R28, R40.reuse, R20 ;  /* 0x000000281c14723c */ /* 0x082fec0000041814 */
[C---:B------:R-:W-:Y:S06]  /*1e210*/  HMMA.16816.F32.BF16 R32, R44.reuse, R40, R32 ;  /* 0x000000282c20723c */ /* 0x040fec0000041820 */
[-C--:B------:R-:W-:Y:S01]  /*1e220*/  HMMA.16816.F32.BF16 R36, R44, R42.reuse, R36 ;  /* 0x0000002a2c24723c */ /* 0x080fe20000041824 */
[----:B------:R-:W1:Y:S05]  /*1e230*/  LDSM.16.MT88.4 R44, [R202+0x4400] ;  /* 0x00440000ca2c783b */ /* 0x000e6a0000004200 */
[----:B------:R-:W-:Y:S01]  /*1e240*/  HMMA.16816.F32.BF16 R24, R28, R42, R24 ;  /* 0x0000002a1c18723c */ /* 0x000fe20000041818 */
[----:B------:R-:W2:Y:S05]  /*1e250*/  LDSM.16.MT88.4 R40, [R201+0x4800] ;  /* 0x00480000c928783b */ /* 0x000eaa0000004200 */
[-C--:B------:R-:W-:Y:S05]  /*1e260*/  HMMA.16816.F32.BF16 R4, R48, R52.reuse, R4 ;  /* 0x000000343004723c */ /* 0x080fea0000041804 */
[----:B------:R-:W-:Y:S01]  /*1e270*/  SHF.R.U32.HI R28, RZ, 0x8, R155 ;  /* 0x00000008ff1c7819 */ /* 0x000fe2000001169b */
[C---:B------:R-:W-:Y:S05]  /*1e280*/  HMMA.16816.F32.BF16 R8, R56.reuse, R52, R8 ;  /* 0x000000343808723c */ /* 0x040fea0000041808 */
[----:B------:R-:W-:Y:S01]  /*1e290*/  PRMT R91, R123, 0x5410, R28 ;  /* 0x000054107b5b7816 */ /* 0x000fe2000000001c */
[-C--:B------:R-:W-:Y:S05]  /*1e2a0*/  HMMA.16816.F32.BF16 R16, R56, R54.reuse, R16 ;  /* 0x000000363810723c */ /* 0x080fea0000041810 */
[----:B------:R-:W-:Y:S01]  /*1e2b0*/  PRMT R53, R121, 0x5410, R2 ;  /* 0x0000541079357816 */ /* 0x000fe20000000002 */
[C---:B------:R-:W-:Y:S01]  /*1e2c0*/  HMMA.16816.F32.BF16 R12, R48.reuse, R54, R12 ;  /* 0x00000036300c723c */ /* 0x040fe2000004180c */
[----:B------:R3:W4:Y:S04]  /*1e2d0*/  LDL.LU R121, [R1+0x378] ;  /* 0x0003780001797983 */ /* 0x0007280000300800 */
[----:B------:R-:W-:Y:S02]  /*1e2e0*/  PRMT R52, R0, 0x5410, R124 ;  /* 0x0000541000347816 */ /* 0x000fe4000000007c */
[----:B------:R-:W-:Y:S01]  /*1e2f0*/  LOP3.LUT R2, R157, UR7, R120, 0x96, !PT ;  /* 0x000000079d027c12 */ /* 0x000fe2000f8e9678 */
[----:B------:R-:W2:Y:S03]  /*1e300*/  LDL.LU R124, [R1+0x374] ;  /* 0x00037400017c7983 */ /* 0x000ea60000300800 */
[----:B------:R-:W-:Y:S01]  /*1e310*/  SHF.R.U32.HI R28, RZ, 0x8, R122 ;  /* 0x00000008ff1c7819 */ /* 0x000fe2000001167a */
[----:B------:R-:W3:Y:S01]  /*1e320*/  LDL.LU R123, [R1+0x370] ;  /* 0x00037000017b7983 */ /* 0x000ee20000300800 */
[----:B------:R-:W-:Y:S01]  /*1e330*/  SHF.R.U32.HI R29, RZ, 0x8, R151 ;  /* 0x00000008ff1d7819 */ /* 0x000fe20000011697 */
[-C--:B-1----:R-:W-:Y:S03]  /*1e340*/  HMMA.16816.F32.BF16 R20, R48, R44.reuse, R20 ;  /* 0x0000002c3014723c */ /* 0x082fe60000041814 */
[----:B------:R-:W-:Y:S02]  /*1e350*/  PRMT R148, R118, 0x5410, R28 ;  /* 0x0000541076947816 */ /* 0x000fe4000000001c */
[----:B------:R-:W-:Y:S01]  /*1e360*/  PRMT R151, R176, 0x5410, R29 ;  /* 0x00005410b0977816 */ /* 0x000fe2000000001d */
[C---:B------:R-:W-:Y:S05]  /*1e370*/  HMMA.16816.F32.BF16 R32, R56.reuse, R44, R32 ;  /* 0x0000002c3820723c */ /* 0x040fea0000041820 */
[--C-:B------:R-:W-:Y:S01]  /*1e380*/  SHF.R.U32.HI R29, RZ, 0x10, R169.reuse ;  /* 0x00000010ff1d7819 */ /* 0x100fe200000116a9 */
[-C--:B------:R-:W-:Y:S05]  /*1e390*/  HMMA.16816.F32.BF16 R36, R56, R46.reuse, R36 ;  /* 0x0000002e3824723c */ /* 0x080fea0000041824 */
[----:B------:R-:W-:Y:S01]  /*1e3a0*/  LOP3.LUT R44, R141, 0xff, RZ, 0xc0, !PT ;  /* 0x000000ff8d2c7812 */ /* 0x000fe200078ec0ff */
[----:B------:R-:W-:Y:S01]  /*1e3b0*/  HMMA.16816.F32.BF16 R24, R48, R46, R24 ;  /* 0x0000002e3018723c */ /* 0x000fe20000041818 */
[----:B------:R-:W1:Y:S04]  /*1e3c0*/  LDSM.16.MT88.4 R48, [R202+0x4800] ;  /* 0x00480000ca30783b */ /* 0x000e680000004200 */
[----:B------:R-:W-:Y:S02]  /*1e3d0*/  LOP3.LUT R31, R169, 0xff, RZ, 0xc0, !PT ;  /* 0x000000ffa91f7812 */ /* 0x000fe400078ec0ff */
[--C-:B------:R-:W-:Y:S04]  /*1e3e0*/  HSET2.LE.AND R47, R90, R145.reuse, PT ;  /* 0x000000915a2f7233 */ /* 0x100fe80003803000 */
[----:B------:R-:W-:Y:S02]  /*1e3f0*/  LOP3.LUT R90, R161, UR7, R126, 0x96, !PT ;  /* 0x00000007a15a7c12 */ /* 0x000fe4000f8e967e */
[----:B------:R-:W-:Y:S02]  /*1e400*/  SHF.R.U32.HI R169, RZ, 0x18, R169 ;  /* 0x00000018ffa97819 */ /* 0x000fe400000116a9 */
[----:B------:R-:W-:Y:S02]  /*1e410*/  LOP3.LUT R28, R143, 0xffff, RZ, 0xc0, !PT ;  /* 0x0000ffff8f1c7812 */ /* 0x000fe400078ec0ff */
[----:B------:R-:W-:Y:S02]  /*1e420*/  LOP3.LUT R29, R29, 0xff, RZ, 0xc0, !PT ;  /* 0x000000ff1d1d7812 */ /* 0x000fe400078ec0ff */
[----:B------:R-:W-:Y:S02]  /*1e430*/  SHF.R.U32.HI R30, RZ, 0x8, R3 ;  /* 0x00000008ff1e7819 */ /* 0x000fe40000011603 */
[----:B------:R-:W-:Y:S02]  /*1e440*/  LOP3.LUT R3, R143, 0xff, RZ, 0xc0, !PT ;  /* 0x000000ff8f037812 */ /* 0x000fe400078ec0ff */
[----:B------:R-:W-:Y:S02]  /*1e450*/  SHF.R.U32.HI R28, RZ, 0x8, R28 ;  /* 0x00000008ff1c7819 */ /* 0x000fe4000001161c */
[----:B------:R-:W-:Y:S02]  /*1e460*/  PRMT R169, R29, 0x5410, R169 ;  /* 0x000054101da97816 */ /* 0x000fe400000000a9 */
[--C-:B------:R-:W-:Y:S02]  /*1e470*/  SHF.R.U32.HI R29, RZ, 0x10, R143.reuse ;  /* 0x00000010ff1d7819 */ /* 0x100fe4000001168f */
        /* <DEDUP_REMOVED lines=14> */
[C---:B------:R-:W-:Y:S02]  /*1e560*/  LOP3.LUT R54, R156.reuse, 0xffff, RZ, 0xc0, !PT ;  /* 0x0000ffff9c367812 */ /* 0x040fe400078ec0ff */
[----:B------:R-:W-:Y:S02]  /*1e570*/  LOP3.LUT R55, R156, 0xff, RZ, 0xc0, !PT ;  /* 0x000000ff9c377812 */ /* 0x000fe400078ec0ff */
[----:B------:R-:W-:Y:S02]  /*1e580*/  SHF.R.U32.HI R3, RZ, 0x8, R54 ;  /* 0x00000008ff037819 */ /* 0x000fe40000011636 */
[----:B------:R-:W-:Y:S02]  /*1e590*/  LOP3.LUT R0, R153, UR7, R250, 0x96, !PT ;  /* 0x0000000799007c12 */ /* 0x000fe4000f8e96fa */
[----:B------:R-:W-:Y:S02]  /*1e5a0*/  LOP3.LUT R56, R2, 0xff, RZ, 0xc0, !PT ;  /* 0x000000ff02387812 */ /* 0x000fe400078ec0ff */
[----:B------:R-:W-:Y:S02]  /*1e5b0*/  SHF.R.U32.HI R156, RZ, 0x18, R156 ;  /* 0x00000018ff9c7819 */ /* 0x000fe4000001169c */
[----:B------:R-:W-:Y:S02]  /*1e5c0*/  LOP3.LUT R91, R159, UR7, R246, 0x96, !PT ;  /* 0x000000079f5b7c12 */ /* 0x000fe4000f8e96f6 */
[----:B------:R-:W-:Y:S01]  /*1e5d0*/  SHF.R.U32.HI R143, RZ, 0x18, R164 ;  /* 0x00000018ff8f7819 */ /* 0x000fe200000116a4 */
[----:B----4-:R-:W4:Y:S04]  /*1e5e0*/  LDL.LU.64 R120, [R1+0x368] ;  /* 0x0003680001787983 */ /* 0x010f280000300a00 */
[----:B------:R-:W4:Y:S01]  /*1e5f0*/  LDL.LU R122, [R1+0x360] ;  /* 0x00036000017a7983 */ /* 0x000f220000300800 */
[----:B--2---:R-:W-:Y:S03]  /*1e600*/  LOP3.LUT R46, R46, R124, RZ, 0xc0, !PT ;  /* 0x0000007c2e2e7212 */ /* 0x004fe600078ec0ff */
[----:B------:R-:W2:Y:S01]  /*1e610*/  LDL.LU R119, [R1+0x35c] ;  /* 0x00035c0001777983 */ /* 0x000ea20000300800 */
[----:B------:R-:W-:Y:S02]  /*1e620*/  LOP3.LUT R124, R162, 0xff, RZ, 0xc0, !PT ;  /* 0x000000ffa27c7812 */ /* 0x000fe400078ec0ff */
[----:B---3--:R-:W-:Y:S01]  /*1e630*/  LOP3.LUT R45, R45, R123, RZ, 0xc0, !PT ;  /* 0x0000007b2d2d7212 */ /* 0x008fe200078ec0ff */
[----:B------:R-:W3:Y:S01]  /*1e640*/  LDL.LU R118, [R1+0x358] ;  /* 0x0003580001767983 */ /* 0x000ee20000300800 */
[----:B------:R-:W-:Y:S03]  /*1e650*/  LOP3.LUT R123, R160, 0xff, RZ, 0xc0, !PT ;  /* 0x000000ffa07b7812 */ /* 0x000fe600078ec0ff */
[----:B------:R-:W3:Y:S04]  /*1e660*/  LDL.LU R137, [R1+0x354] ;  /* 0x0003540001897983 */ /* 0x000ee80000300800 */
[----:B------:R-:W3:Y:S04]  /*1e670*/  LDL.LU R141, [R1+0x350] ;  /* 0x00035000018d7983 */ /* 0x000ee80000300800 */
[----:B------:R-:W3:Y:S01]  /*1e680*/  LDL.LU.64 R126, [R1+0x348] ;  /* 0x00034800017e7983 */ /* 0x000ee20000300a00 */
[----:B----4-:R-:W-:Y:S02]  /*1e690*/  LOP3.LUT R30, R30, R120, RZ, 0xc0, !PT ;  /* 0x000000781e1e7212 */ /* 0x010fe400078ec0ff */
[----:B------:R-:W-:Y:S02]  /*1e6a0*/  LOP3.LUT R31, R31, R121, RZ, 0xc0, !PT ;  /* 0x000000791f1f7212 */ /* 0x000fe400078ec0ff */
[----:B------:R-:W-:Y:S02]  /*1e6b0*/  LOP3.LUT R44, R44, R122, RZ, 0xc0, !PT ;  /* 0x0000007a2c2c7212 */ /* 0x000fe400078ec0ff */
[----:B------:R-:W-:Y:S02]  /*1e6c0*/  LOP3.LUT R120, R160, 0xffff, RZ, 0xc0, !PT ;  /* 0x0000ffffa0787812 */ /* 0x000fe400078ec0ff */
[----:B--2---:R-:W-:Y:S02]  /*1e6d0*/  LOP3.LUT R29, R29, R119, RZ, 0xc0, !PT ;  /* 0x000000771d1d7212 */ /* 0x004fe400078ec0ff */
[----:B------:R-:W-:Y:S02]  /*1e6e0*/  LOP3.LUT R119, R158, 0xff, RZ, 0xc0, !PT ;  /* 0x000000ff9e777812 */ /* 0x000fe400078ec0ff */
[----:B---3--:R-:W-:Y:S02]  /*1e6f0*/  LOP3.LUT R28, R28, R118, RZ, 0xc0, !PT ;  /* 0x000000761c1c7212 */ /* 0x008fe400078ec0ff */
[----:B------:R-:W-:Y:S02]  /*1e700*/  LOP3.LUT R118, R158, 0xffff, RZ, 0xc0, !PT ;  /* 0x0000ffff9e767812 */ /* 0x000fe400078ec0ff */
[----:B------:R-:W-:Y:S01]  /*1e710*/  SHF.R.U32.HI R121, RZ, 0x10, R160 ;  /* 0x00000010ff797819 */ /* 0x000fe200000116a0 */
[----:B------:R-:W-:Y:S01]  /*1e720*/  MUFU.EX2 R137, R137 ;  /* 0x0000008900897308 */ /* 0x000fe20000000800 */
[----:B------:R-:W-:Y:S01]  /*1e730*/  SHF.R.U32.HI R122, RZ, 0x10, R158 ;  /* 0x00000010ff7a7819 */ /* 0x000fe2000001169e */
[-C--:B------:R-:W-:Y:S05]  /*1e740*/  HMMA.16816.F32.BF16 R4, R28, R40.reuse, R4 ;  /* 0x000000281c04723c */ /* 0x080fea0000041804 */
[----:B------:R-:W-:Y:S01]  /*1e750*/  SHF.R.U32.HI R160, RZ, 0x18, R160 ;  /* 0x00000018ffa07819 */ /* 0x000fe200000116a0 */
[C---:B------:R-:W-:Y:S05]  /*1e760*/  HMMA.16816.F32.BF16 R8, R44.reuse, R40, R8 ;  /* 0x000000282c08723c */ /* 0x040fea0000041808 */
[----:B------:R-:W-:Y:S01]  /*1e770*/  SHF.R.U32.HI R158, RZ, 0x18, R158 ;  /* 0x00000018ff9e7819 */ /* 0x000fe2000001169e */
[-C--:B------:R-:W-:Y:S05]  /*1e780*/  HMMA.16816.F32.BF16 R16, R44, R42.reuse, R16 ;  /* 0x0000002a2c10723c */ /* 0x080fea0000041810 */
[----:B------:R-:W-:Y:S01]  /*1e790*/  SHF.R.U32.HI R41, RZ, 0x8, R94 ;  /* 0x00000008ff297819 */ /* 0x000fe2000001165e */
[C---:B------:R-:W-:Y:S05]  /*1e7a0*/  HMMA.16816.F32.BF16 R12, R28.reuse, R42, R12 ;  /* 0x0000002a1c0c723c */ /* 0x040fea000004180c */
[----:B------:R-:W-:Y:S01]  /*1e7b0*/  LOP3.LUT R40, R95, 0xff, RZ, 0xc0, !PT ;  /* 0x000000ff5f287812 */ /* 0x000fe200078ec0ff */
[-C--:B-1----:R-:W-:Y:S05]  /*1e7c0*/  HMMA.16816.F32.BF16 R20, R28, R48.reuse, R20 ;  /* 0x000000301c14723c */ /* 0x082fea0000041814 */
[----:B------:R-:W-:Y:S01]  /*1e7d0*/  PRMT R94, R55, 0x5410, R3 ;  /* 0x00005410375e7816 */ /* 0x000fe20000000003 */
[C---:B------:R-:W-:Y:S01]  /*1e7e0*/  HMMA.16816.F32.BF16 R32, R44.reuse, R48, R32 ;  /* 0x000000302c20723c */ /* 0x040fe20000041820 */
[----:B------:R-:W1:Y:S04]  /*1e7f0*/  LDSM.16.MT88.4 R52, [R201+0x4c00] ;  /* 0x004c0000c934783b */ /* 0x000e680000004200 */
        /* <DEDUP_REMOVED lines=10> */
[----:B------:R-:W-:Y:S02]  /*1e8a0*/  SHF.R.U32.HI R0, RZ, 0x8, R0 ;  /* 0x00000008ff007819 */ /* 0x000fe40000011600 */
[----:B------:R-:W-:Y:S02]  /*1e8b0*/  PRMT R42, R42, 0x5410, R3 ;  /* 0x000054102a2a7816 */ /* 0x000fe40000000003 */
[----:B------:R-:W-:Y:S02]  /*1e8c0*/  SHF.R.U32.HI R3, RZ, 0x10, R2 ;  /* 0x00000010ff037819 */ /* 0x000fe40000011602 */
[----:B------:R-:W-:Y:S02]  /*1e8d0*/  PRMT R56, R56, 0x5410, R0 ;  /* 0x0000541038387816 */ /* 0x000fe40000000000 */
[----:B------:R-:W-:Y:S02]  /*1e8e0*/  SHF.R.U32.HI R2, RZ, 0x18, R2 ;  /* 0x00000018ff027819 */ /* 0x000fe40000011602 */
[----:B------:R-:W-:Y:S02]  /*1e8f0*/  LOP3.LUT R0, R3, 0xff, RZ, 0xc0, !PT ;  /* 0x000000ff03007812 */ /* 0x000fe400078ec0ff */
[--C-:B------:R-:W-:Y:S02]  /*1e900*/  HSET2.LE.AND R3, R94, R145.reuse, PT ;  /* 0x000000915e037233 */ /* 0x100fe40003803000 */
[----:B------:R-:W-:Y:S02]  /*1e910*/  PRMT R2, R0, 0x5410, R2 ;  /* 0x0000541000027816 */ /* 0x000fe40000000002 */
[--C-:B------:R-:W-:Y:S02]  /*1e920*/  HSET2.LE.AND R0, R56, R145.reuse, PT ;  /* 0x0000009138007233 */ /* 0x100fe40003803000 */
[----:B------:R-:W-:Y:S02]  /*1e930*/  LOP3.LUT R94, R165, UR7, R134, 0x96, !PT ;  /* 0x00000007a55e7c12 */ /* 0x000fe4000f8e9686 */
[----:B------:R-:W-:Y:S01]  /*1e940*/  PRMT R58, R115, 0x5410, R41 ;  /* 0x00005410733a7816 */ /* 0x000fe20000000029 */
[----:B------:R-:W3:Y:S01]  /*1e950*/  LDL.LU.64 R134, [R1+0x340] ;  /* 0x0003400001867983 */ /* 0x000ee20000300a00 */
[----:B------:R-:W-:Y:S02]  /*1e960*/  LOP3.LUT R28, R0, R131, RZ, 0xc0, !PT ;  /* 0x00000083001c7212 */ /* 0x000fe400078ec0ff */
[----:B------:R-:W-:Y:S02]  /*1e970*/  SHF.R.U32.HI R0, RZ, 0x8, R175 ;  /* 0x00000008ff007819 */ /* 0x000fe400000116af */
[----:B------:R-:W-:Y:S01]  /*1e980*/  LOP3.LUT R41, R114, 0xff, RZ, 0xc0, !PT ;  /* 0x000000ff72297812 */ /* 0x000fe200078ec0ff */
[----:B------:R-:W4:Y:S01]  /*1e990*/  LDL.LU R175, [R1+0x33c] ;  /* 0x00033c0001af7983 */ /* 0x000f220000300800 */
[----:B------:R-:W-:Y:S02]  /*1e9a0*/  PRMT R125, R133, 0x5410, R0 ;  /* 0x00005410857d7816 */ /* 0x000fe40000000000 */
[----:B------:R-:W-:Y:S01]  /*1e9b0*/  LOP3.LUT R40, R40, 0xff, RZ, 0xc0, !PT ;  /* 0x000000ff28287812 */ /* 0x000fe200078ec0ff */
[----:B------:R-:W4:Y:S01]  /*1e9c0*/  LDL.LU R133, [R1+0x338] ;  /* 0x0003380001857983 */ /* 0x000f220000300800 */
[----:B------:R-:W-:Y:S02]  /*1e9d0*/  PRMT R59, R41, 0x5410, R156 ;  /* 0x00005410293b7816 */ /* 0x000fe4000000009c */
[----:B------:R-:W-:Y:S02]  /*1e9e0*/  PRMT R41, R40, 0x5410, R43 ;  /* 0x0000541028297816 */ /* 0x000fe4000000002b */
[--C-:B------:R-:W-:Y:S02]  /*1e9f0*/  HSET2.LE.AND R40, R42, R145.reuse, PT ;  /* 0x000000912a287233 */ /* 0x100fe40003803000 */
        /* <DEDUP_REMOVED lines=10> */
[----:B------:R-:W2:Y:S01]  /*1eaa0*/  LDSM.16.MT88.4 R56, [R201+0x5000] ;  /* 0x00500000c938783b */ /* 0x000ea20000004200 */
[----:B------:R-:W-:Y:S01]  /*1eab0*/  LOP3.LUT R29, R2, R136, RZ, 0xc0, !PT ;  /* 0x00000088021d7212 */ /* 0x000fe200078ec0ff */
[-C--:B-1----:R-:W-:Y:S05]  /*1eac0*/  HMMA.16816.F32.BF16 R4, R40, R52.reuse, R4 ;  /* 0x000000342804723c */ /* 0x082fea0000041804 */
[----:B------:R-:W-:Y:S02]  /*1ead0*/  LOP3.LUT R31, R48, R113, RZ, 0xc0, !PT ;  /* 0x00000071301f7212 */ /* 0x000fe400078ec0ff */
[C---:B------:R-:W-:Y:S04]  /*1eae0*/  LOP3.LUT R3, R170.reuse, 0xffff, RZ, 0xc0, !PT ;  /* 0x0000ffffaa037812 */ /* 0x040fe800078ec0ff */
[----:B------:R-:W-:Y:S01]  /*1eaf0*/  LOP3.LUT R2, R170, 0xff, RZ, 0xc0, !PT ;  /* 0x000000ffaa027812 */ /* 0x000fe200078ec0ff */
[C---:B------:R-:W-:Y:S04]  /*1eb00*/  HMMA.16816.F32.BF16 R8, R28.reuse, R52, R8 ;  /* 0x000000341c08723c */ /* 0x040fe80000041808 */
[----:B------:R-:W-:Y:S02]  /*1eb10*/  SHF.R.U32.HI R3, RZ, 0x8, R3 ;  /* 0x00000008ff037819 */ /* 0x000fe40000011603 */
[--C-:B------:R-:W-:Y:S01]  /*1eb20*/  SHF.R.U32.HI R0, RZ, 0x10, R170.reuse ;  /* 0x00000010ff007819 */ /* 0x100fe200000116aa */
[-C--:B------:R-:W-:Y:S04]  /*1eb30*/  HMMA.16816.F32.BF16 R16, R28, R54.reuse, R16 ;  /* 0x000000361c10723c */ /* 0x080fe80000041810 */
[----:B------:R-:W-:Y:S02]  /*1eb40*/  PRMT R52, R2, 0x5410, R3 ;  /* 0x0000541002347816 */ /* 0x000fe40000000003 */
[----:B------:R-:W-:Y:S01]  /*1eb50*/  SHF.R.U32.HI R48, RZ, 0x18, R170 ;  /* 0x00000018ff307819 */ /* 0x000fe200000116aa */
[C---:B------:R-:W-:Y:S04]  /*1eb60*/  HMMA.16816.F32.BF16 R12, R40.reuse, R54, R12 ;  /* 0x00000036280c723c */ /* 0x040fe8000004180c */
[----:B------:R-:W-:Y:S02]  /*1eb70*/  LOP3.LUT R0, R0, 0xff, RZ, 0xc0, !PT ;  /* 0x000000ff00007812 */ /* 0x000fe400078ec0ff */
[----:B------:R-:W-:Y:S01]  /*1eb80*/  LOP3.LUT R2, R146, 0xffff, RZ, 0xc0, !PT ;  /* 0x0000ffff92027812 */ /* 0x000fe200078ec0ff */
[-C--:B--2---:R-:W-:Y:S04]  /*1eb90*/  HMMA.16816.F32.BF16 R20, R40, R44.reuse, R20 ;  /* 0x0000002c2814723c */ /* 0x084fe80000041814 */
[----:B------:R-:W-:Y:S02]  /*1eba0*/  SHF.R.U32.HI R3, RZ, 0x10, R146 ;  /* 0x00000010ff037819 */ /* 0x000fe40000011692 */
[----:B------:R-:W-:Y:S01]  /*1ebb0*/  PRMT R0, R0, 0x5410, R48 ;  /* 0x0000541000007816 */ /* 0x000fe20000000030 */
[C---:B------:R-:W-:Y:S04]  /*1ebc0*/  HMMA.16816.F32.BF16 R32, R28.reuse, R44, R32 ;  /* 0x0000002c1c20723c */ /* 0x040fe80000041820 */
[--C-:B------:R-:W-:Y:S02]  /*1ebd0*/  HSET2.LE.AND R48, R52, R145.reuse, PT ;  /* 0x0000009134307233 */ /* 0x100fe40003803000 */
[----:B------:R-:W-:Y:S01]  /*1ebe0*/  LOP3.LUT R51, R146, 0xff, RZ, 0xc0, !PT ;  /* 0x000000ff92337812 */ /* 0x000fe200078ec0ff */
[----:B------:R-:W1:Y:S01]  /*1ebf0*/  LDSM.16.MT88.4 R52, [R202+0x5000] ;  /* 0x00500000ca34783b */ /* 0x000e620000004200 */
[----:B------:R-:W-:Y:S01]  /*1ec00*/  SHF.R.U32.HI R50, RZ, 0x18, R146 ;  /* 0x00000018ff327819 */ /* 0x000fe20000011692 */
[-C--:B------:R-:W-:Y:S03]  /*1ec10*/  HMMA.16816.F32.BF16 R36, R28, R46.reuse, R36 ;  /* 0x0000002e1c24723c */ /* 0x080fe60000041824 */
[----:B------:R-:W-:Y:S02]  /*1ec20*/  SHF.R.U32.HI R49, RZ, 0x8, R2 ;  /* 0x00000008ff317819 */ /* 0x000fe40000011602 */
[----:B------:R-:W-:Y:S01]  /*1ec30*/  LOP3.LUT R3, R3, 0xff, RZ, 0xc0, !PT ;  /* 0x000000ff03037812 */ /* 0x000fe200078ec0ff */
[----:B------:R-:W-:Y:S01]  /*1ec40*/  HMMA.16816.F32.BF16 R24, R40, R46, R24 ;  /* 0x0000002e2818723c */ /* 0x000fe20000041818 */
[----:B------:R-:W2:Y:S04]  /*1ec50*/  LDSM.16.MT88.4 R44, [R201+0x5400] ;  /* 0x00540000c92c783b */ /* 0x000ea80000004200 */
[----:B------:R-:W-:Y:S02]  /*1ec60*/  PRMT R95, R51, 0x5410, R49 ;  /* 0x00005410335f7816 */ /* 0x000fe40000000031 */
[----:B------:R-:W-:Y:S04]  /*1ec70*/  PRMT R3, R3, 0x5410, R50 ;  /* 0x0000541003037816 */ /* 0x000fe80000000032 */
        /* <DEDUP_REMOVED lines=10> */
[-C--:B------:R-:W-:Y:S05]  /*1ed20*/  HMMA.16816.F32.BF16 R4, R48, R56.reuse, R4 ;  /* 0x000000383004723c */ /* 0x080fea0000041804 */
[--C-:B------:R-:W-:Y:S02]  /*1ed30*/  HSET2.LE.AND R31, R150, R145.reuse, PT ;  /* 0x00000091961f7233 */ /* 0x100fe40003803000 */
[----:B------:R-:W-:Y:S04]  /*1ed40*/  LOP3.LUT R28, R28, R88, RZ, 0xc0, !PT ;  /* 0x000000581c1c7212 */ /* 0x000fe800078ec0ff */
[----:B------:R-:W-:Y:S02]  /*1ed50*/  LOP3.LUT R29, R29, R87, RZ, 0xc0, !PT ;  /* 0x000000571d1d7212 */ /* 0x000fe400078ec0ff */
[----:B------:R-:W-:Y:S02]  /*1ed60*/  LOP3.LUT R30, R30, R84, RZ, 0xc0, !PT ;  /* 0x000000541e1e7212 */ /* 0x000fe400078ec0ff */
[----:B------:R-:W-:Y:S02]  /*1ed70*/  LOP3.LUT R31, R31, R83, RZ, 0xc0, !PT ;  /* 0x000000531f1f7212 */ /* 0x000fe400078ec0ff */
[----:B------:R-:W-:Y:S02]  /*1ed80*/  SHF.R.U32.HI R2, RZ, 0x8, R118 ;  /* 0x00000008ff027819 */ /* 0x000fe40000011676 */
[----:B------:R-:W-:Y:S02]  /*1ed90*/  LOP3.LUT R0, R91, 0xffff, RZ, 0xc0, !PT ;  /* 0x0000ffff5b007812 */ /* 0x000fe400078ec0ff */
[----:B------:R-:W-:Y:S01]  /*1eda0*/  SHF.R.U32.HI R3, RZ, 0x8, R120 ;  /* 0x00000008ff037819 */ /* 0x000fe20000011678 */
[C---:B------:R-:W-:Y:S04]  /*1edb0*/  HMMA.16816.F32.BF16 R8, R28.reuse, R56, R8 ;  /* 0x000000381c08723c */ /* 0x040fe80000041808 */
[----:B------:R-:W-:Y:S02]  /*1edc0*/  PRMT R112, R119, 0x5410, R2 ;  /* 0x0000541077707816 */ /* 0x000fe40000000002 */
[----:B------:R-:W-:Y:S01]  /*1edd0*/  LOP3.LUT R2, R121, 0xff, RZ, 0xc0, !PT ;  /* 0x000000ff79027812 */ /* 0x000fe200078ec0ff */
[-C--:B------:R-:W-:Y:S04]  /*1ede0*/  HMMA.16816.F32.BF16 R16, R28, R58.reuse, R16 ;  /* 0x0000003a1c10723c */ /* 0x080fe80000041810 */
[----:B------:R-:W-:Y:S02]  /*1edf0*/  LOP3.LUT R41, R91, 0xff, RZ, 0xc0, !PT ;  /* 0x000000ff5b297812 */ /* 0x000fe400078ec0ff */
[----:B------:R-:W-:Y:S01]  /*1ee00*/  SHF.R.U32.HI R0, RZ, 0x8, R0 ;  /* 0x00000008ff007819 */ /* 0x000fe20000011600 */
[C---:B------:R-:W-:Y:S04]  /*1ee10*/  HMMA.16816.F32.BF16 R12, R48.reuse, R58, R12 ;  /* 0x0000003a300c723c */ /* 0x040fe8000004180c */
[----:B------:R-:W-:Y:S02]  /*1ee20*/  PRMT R83, R123, 0x5410, R3 ;  /* 0x000054107b537816 */ /* 0x000fe40000000003 */
[--C-:B------:R-:W-:Y:S01]  /*1ee30*/  SHF.R.U32.HI R3, RZ, 0x10, R91.reuse ;  /* 0x00000010ff037819 */ /* 0x100fe2000001165b */
[-C--:B-1----:R-:W-:Y:S04]  /*1ee40*/  HMMA.16816.F32.BF16 R20, R48, R52.reuse, R20 ;  /* 0x000000343014723c */ /* 0x082fe80000041814 */
[----:B------:R-:W-:Y:S02]  /*1ee50*/  LOP3.LUT R40, R122, 0xff, RZ, 0xc0, !PT ;  /* 0x000000ff7a287812 */ /* 0x000fe400078ec0ff */
[----:B------:R-:W-:Y:S01]  /*1ee60*/  PRMT R56, R2, 0x5410, R160 ;  /* 0x0000541002387816 */ /* 0x000fe200000000a0 */
[C---:B------:R-:W-:Y:S04]  /*1ee70*/  HMMA.16816.F32.BF16 R32, R28.reuse, R52, R32 ;  /* 0x000000341c20723c */ /* 0x040fe80000041820 */
[----:B------:R-:W-:Y:S02]  /*1ee80*/  PRMT R42, R41, 0x5410, R0 ;  /* 0x00005410292a7816 */ /* 0x000fe40000000000 */
[----:B------:R-:W-:Y:S01]  /*1ee90*/  LOP3.LUT R0, R90, 0xffff, RZ, 0xc0, !PT ;  /* 0x0000ffff5a007812 */ /* 0x000fe200078ec0ff */
[-C--:B------:R-:W-:Y:S04]  /*1eea0*/  HMMA.16816.F32.BF16 R36, R28, R54.reuse, R36 ;  /* 0x000000361c24723c */ /* 0x080fe80000041824 */
[----:B------:R-:W-:Y:S02]  /*1eeb0*/  SHF.R.U32.HI R91, RZ, 0x18, R91 ;  /* 0x00000018ff5b7819 */ /* 0x000fe4000001165b */
[----:B------:R-:W-:Y:S01]  /*1eec0*/  LOP3.LUT R41, R3, 0xff, RZ, 0xc0, !PT ;  /* 0x000000ff03297812 */ /* 0x000fe200078ec0ff */
[----:B------:R-:W-:Y:S04]  /*1eed0*/  HMMA.16816.F32.BF16 R24, R48, R54, R24 ;  /* 0x000000363018723c */ /* 0x000fe80000041818 */
[----:B------:R-:W-:Y:S02]  /*1eee0*/  PRMT R43, R40, 0x5410, R158 ;  /* 0x00005410282b7816 */ /* 0x000fe4000000009e */
[----:B------:R-:W-:Y:S02]  /*1eef0*/  SHF.R.U32.HI R2, RZ, 0x10, R90 ;  /* 0x00000010ff027819 */ /* 0x000fe4000001165a */
[----:B------:R-:W-:Y:S03]  /*1ef00*/  LOP3.LUT R40, R90, 0xff, RZ, 0xc0, !PT ;  /* 0x000000ff5a287812 */ /* 0x000fe600078ec0ff */
[----:B------:R-:W-:Y:S02]  /*1ef10*/  SHF.R.U32.HI R3, RZ, 0x8, R0 ;  /* 0x00000008ff037819 */ /* 0x000fe40000011600 */
[--C-:B------:R-:W-:Y:S02]  /*1ef20*/  HSET2.LE.AND R31, R56, R145.reuse, PT ;  /* 0x00000091381f7233 */ /* 0x100fe40003803000 */
[----:B------:R-:W-:Y:S01]  /*1ef30*/  PRMT R41, R41, 0x5410, R91 ;  /* 0x0000541029297816 */ /* 0x000fe2000000005b */
[----:B------:R-:W1:Y:S01]  /*1ef40*/  LDSM.16.MT88.4 R56, [R202+0x5400] ;  /* 0x00540000ca38783b */ /* 0x000e620000004200 */
[----:B------:R-:W-:Y:S02]  /*1ef50*/  SHF.R.U32.HI R90, RZ, 0x18, R90 ;  /* 0x00000018ff5a7819 */ /* 0x000fe4000001165a */
[----:B------:R-:W-:Y:S02]  /*1ef60*/  LOP3.LUT R0, R2, 0xff, RZ, 0xc0, !PT ;  /* 0x000000ff02007812 */ /* 0x000fe400078ec0ff */
[----:B------:R-:W-:Y:S02]  /*1ef70*/  PRMT R3, R40, 0x5410, R3 ;  /* 0x0000541028037816 */ /* 0x000fe40000000003 */
        /* <DEDUP_REMOVED lines=12> */
[-C--:B--2---:R-:W-:Y:S05]  /*1f040*/  HMMA.16816.F32.BF16 R4, R40, R44.reuse, R4 ;  /* 0x0000002c2804723c */ /* 0x084fea0000041804 */
[----:B------:R-:W-:Y:S02]  /*1f050*/  LOP3.LUT R28, R0, R82, RZ, 0xc0, !PT ;  /* 0x00000052001c7212 */ /* 0x000fe400078ec0ff */
[----:B------:R-:W-:Y:S04]  /*1f060*/  LOP3.LUT R29, R2, R81, RZ, 0xc0, !PT ;  /* 0x00000051021d7212 */ /* 0x000fe800078ec0ff */
[----:B------:R-:W-:Y:S02]  /*1f070*/  LOP3.LUT R30, R30, R74, RZ, 0xc0, !PT ;  /* 0x0000004a1e1e7212 */ /* 0x000fe400078ec0ff */
[----:B------:R-:W-:Y:S02]  /*1f080*/  LOP3.LUT R31, R31, R73, RZ, 0xc0, !PT ;  /* 0x000000491f1f7212 */ /* 0x000fe400078ec0ff */
[----:B------:R-:W-:Y:S02]  /*1f090*/  LOP3.LUT R3, R132, 0xff, RZ, 0xc0, !PT ;  /* 0x000000ff84037812 */ /* 0x000fe400078ec0ff */
        /* <DEDUP_REMOVED lines=9> */
[----:B------:R-:W-:Y:S02]  /*1f130*/  SHF.R.U32.HI R48, RZ, 0x18, R147 ;  /* 0x00000018ff307819 */ /* 0x000fe40000011693 */
[----:B------:R-:W-:Y:S01]  /*1f140*/  SHF.R.U32.HI R0, RZ, 0x8, R0 ;  /* 0x00000008ff007819 */ /* 0x000fe20000011600 */
[C---:B------:R-:W-:Y:S04]  /*1f150*/  HMMA.16816.F32.BF16 R12, R40.reuse, R46, R12 ;  /* 0x0000002e280c723c */ /* 0x040fe8000004180c */
[----:B------:R-:W-:Y:S02]  /*1f160*/  LOP3.LUT R2, R2, 0xff, RZ, 0xc0, !PT ;  /* 0x000000ff02027812 */ /* 0x000fe400078ec0ff */
[----:B------:R-:W-:Y:S01]  /*1f170*/  PRMT R55, R49, 0x5410, R0 ;  /* 0x0000541031377816 */ /* 0x000fe20000000000 */
[-C--:B-1----:R-:W-:Y:S04]  /*1f180*/  HMMA.16816.F32.BF16 R20, R40, R56.reuse, R20 ;  /* 0x000000382814723c */ /* 0x082fe80000041814 */
[--C-:B------:R-:W-:Y:S02]  /*1f190*/  HSET2.LE.AND R47, R73, R145.reuse, PT ;  /* 0x00000091492f7233 */ /* 0x100fe40003803000 */
[----:B------:R-:W-:Y:S01]  /*1f1a0*/  PRMT R53, R2, 0x5410, R48 ;  /* 0x0000541002357816 */ /* 0x000fe20000000030 */
[C---:B------:R-:W-:Y:S04]  /*1f1b0*/  HMMA.16816.F32.BF16 R32, R28.reuse, R56, R32 ;  /* 0x000000381c20723c */ /* 0x040fe80000041820 */
[C---:B------:R-:W-:Y:S02]  /*1f1c0*/  LOP3.LUT R0, R168.reuse, 0xffff, RZ, 0xc0, !PT ;  /* 0x0000ffffa8007812 */ /* 0x040fe400078ec0ff */
[--C-:B------:R-:W-:Y:S01]  /*1f1d0*/  SHF.R.U32.HI R2, RZ, 0x10, R168.reuse ;  /* 0x00000010ff027819 */ /* 0x100fe200000116a8 */
[-C--:B------:R-:W-:Y:S04]  /*1f1e0*/  HMMA.16816.F32.BF16 R36, R28, R58.reuse, R36 ;  /* 0x0000003a1c24723c */ /* 0x080fe80000041824 */
[----:B------:R-:W-:Y:S02]  /*1f1f0*/  LOP3.LUT R48, R168, 0xff, RZ, 0xc0, !PT ;  /* 0x000000ffa8307812 */ /* 0x000fe400078ec0ff */
[----:B------:R-:W-:Y:S01]  /*1f200*/  SHF.R.U32.HI R45, RZ, 0x18, R168 ;  /* 0x00000018ff2d7819 */ /* 0x000fe200000116a8 */
[----:B------:R-:W-:Y:S01]  /*1f210*/  HMMA.16816.F32.BF16 R24, R40, R58, R24 ;  /* 0x0000003a2818723c */ /* 0x000fe20000041818 */
[----:B------:R-:W-:Y:S01]  /*1f220*/  LDSM.16.MT88.4 R40, [R202+0x5800] ;  /* 0x00580000ca28783b */ /* 0x000fe20000004200 */
[----:B------:R-:W-:Y:S02]  /*1f230*/  MUFU.EX2 R58, R141 ;  /* 0x0000008d003a7308 */ /* 0x000fe40000000800 */
[----:B------:R-:W-:Y:S01]  /*1f240*/  SHF.R.U32.HI R44, RZ, 0x8, R0 ;  /* 0x00000008ff2c7819 */ /* 0x000fe20000011600 */
[----:B---3--:R-:W-:Y:S01]  /*1f250*/  IMAD.MOV.U32 R136, RZ, RZ, R134 ;  /* 0x000000ffff887224 */ /* 0x008fe200078e0086 */
[----:B------:R-:W-:Y:S02]  /*1f260*/  LOP3.LUT R2, R2, 0xff, RZ, 0xc0, !PT ;  /* 0x000000ff02027812 */ /* 0x000fe400078ec0ff */
[----:B------:R-:W-:Y:S03]  /*1f270*/  PRMT R54, R48, 0x5410, R44 ;  /* 0x0000541030367816 */ /* 0x000fe6000000002c */
[----:B------:R-:W-:Y:S01]  /*1f280*/  PRMT R52, R2, 0x5410, R45 ;  /* 0x0000541002347816 */ /* 0x000fe2000000002d */
[----:B----4-:R-:W-:Y:S01]  /*1f290*/  MUFU.EX2 R175, R175 ;  /* 0x000000af00af7308 */ /* 0x010fe20000000800 */
[----:B------:R-:W-:Y:S02]  /*1f2a0*/  LOP3.LUT R50, R171, 0xff, RZ, 0xc0, !PT ;  /* 0x000000ffab327812 */ /* 0x000fe400078ec0ff */
[--C-:B------:R-:W-:Y:S02]  /*1f2b0*/  HSET2.LE.AND R44, R55, R145.reuse, PT ;  /* 0x00000091372c7233 */ /* 0x100fe40003803000 */
[--C-:B------:R-:W-:Y:S02]  /*1f2c0*/  HSET2.LE.AND R45, R53, R145.reuse, PT ;  /* 0x00000091352d7233 */ /* 0x100fe40003803000 */
[----:B------:R-:W-:Y:S03]  /*1f2d0*/  PRMT R74, R50, 0x5410, R166 ;  /* 0x00005410324a7816 */ /* 0x000fe600000000a6 */
[----:B------:R1:W3:Y:S01]  /*1f2e0*/  MUFU.EX2 R59, R133 ;  /* 0x00000085003b7308 */ /* 0x0002e20000000800 */
[----:B------:R-:W-:Y:S02]  /*1f2f0*/  LOP3.LUT R44, R44, R76, RZ, 0xc0, !PT ;  /* 0x0000004c2c2c7212 */ /* 0x000fe400078ec0ff */
[----:B------:R-:W-:Y:S02]  /*1f300*/  SHF.R.U32.HI R51, RZ, 0x8, R167 ;  /* 0x00000008ff337819 */ /* 0x000fe400000116a7 */
[----:B------:R-:W-:Y:S02]  /*1f310*/  LOP3.LUT R45, R45, R75, RZ, 0xc0, !PT ;  /* 0x0000004b2d2d7212 */ /* 0x000fe400078ec0ff */
[----:B------:R-:W-:Y:S02]  /*1f320*/  PRMT R77, R172, 0x5410, R51 ;  /* 0x00005410ac4d7816 */ /* 0x000fe40000000033 */
[--C-:B------:R-:W-:Y:S01]  /*1f330*/  HSET2.LE.AND R31, R74, R145.reuse, PT ;  /* 0x000000914a1f7233 */ /* 0x100fe20003803000 */
[----:B------:R-:W4:Y:S01]  /*1f340*/  LDSM.16.MT88.4 R48, [R201+0x5800] ;  /* 0x00580000c930783b */ /* 0x000f220000004200 */
[----:B------:R-:W-:Y:S02]  /*1f350*/  SHF.R.U32.HI R113, RZ, 0x10, R164 ;  /* 0x00000010ff717819 */ /* 0x000fe400000116a4 */
[--C-:B------:R-:W-:Y:S02]  /*1f360*/  HSET2.LE.AND R30, R77, R145.reuse, PT ;  /* 0x000000914d1e7233 */ /* 0x100fe40003803000 */
[----:B------:R-:W-:Y:S02]  /*1f370*/  LOP3.LUT R0, R113, 0xff, RZ, 0xc0, !PT ;  /* 0x000000ff71007812 */ /* 0x000fe400078ec0ff */
[--C-:B------:R-:W-:Y:S01]  /*1f380*/  SHF.R.U32.HI R116, RZ, 0x10, R162.reuse ;  /* 0x00000010ff747819 */ /* 0x100fe200000116a2 */
[----:B-1----:R-:W2:Y:S01]  /*1f390*/  LDL.LU R133, [R1+0x32c] ;  /* 0x00032c0001857983 */ /* 0x002ea20000300800 */
[----:B------:R-:W-:Y:S02]  /*1f3a0*/  LOP3.LUT R114, R164, 0xffff, RZ, 0xc0, !PT ;  /* 0x0000ffffa4727812 */ /* 0x000fe400078ec0ff */
[----:B------:R-:W-:Y:S01]  /*1f3b0*/  LOP3.LUT R115, R162, 0xffff, RZ, 0xc0, !PT ;  /* 0x0000ffffa2737812 */ /* 0x000fe200078ec0ff */
[----:B------:R1:W2:Y:S01]  /*1f3c0*/  LDL.S16 R76, [R1+0xb8] ;  /* 0x0000b800014c7983 */ /* 0x0002a20000100600 */
[----:B------:R-:W-:Y:S02]  /*1f3d0*/  PRMT R143, R0, 0x5410, R143 ;  /* 0x00005410008f7816 */ /* 0x000fe4000000008f */
[----:B------:R-:W-:Y:S01]  /*1f3e0*/  SHF.R.U32.HI R162, RZ, 0x18, R162 ;  /* 0x00000018ffa27819 */ /* 0x000fe200000116a2 */
[----:B------:R1:W2:Y:S01]  /*1f3f0*/  LDL.S16 R75, [R1+0xb4] ;  /* 0x0000b400014b7983 */ /* 0x0002a20000100600 */
[----:B------:R-:W-:Y:S02]  /*1f400*/  LOP3.LUT R164, R164, 0xff, RZ, 0xc0, !PT ;  /* 0x000000ffa4a47812 */ /* 0x000fe400078ec0ff */
[----:B------:R-:W-:Y:S01]  /*1f410*/  LOP3.LUT R2, R116, 0xff, RZ, 0xc0, !PT ;  /* 0x000000ff74027812 */ /* 0x000fe200078ec0ff */
[----:B------:R1:W2:Y:S01]  /*1f420*/  LDL.S16 R74, [R1+0xb0] ;  /* 0x0000b000014a7983 */ /* 0x0002a20000100600 */
[----:B------:R-:W-:Y:S02]  /*1f430*/  SHF.R.U32.HI R0, RZ, 0x8, R114 ;  /* 0x00000008ff007819 */ /* 0x000fe40000011672 */
[----:B------:R-:W-:Y:S01]  /*1f440*/  PRMT R79, R2, 0x5410, R162 ;  /* 0x00005410024f7816 */ /* 0x000fe200000000a2 */
[----:B------:R1:W2:Y:S01]  /*1f450*/  LDL.S16 R80, [R1+0xc0] ;  /* 0x0000c00001507983 */ /* 0x0002a20000100600 */
[----:B------:R-:W-:Y:S02]  /*1f460*/  PRMT R78, R164, 0x5410, R0 ;  /* 0x00005410a44e7816 */ /* 0x000fe40000000000 */
[--C-:B------:R-:W-:Y:S01]  /*1f470*/  HSET2.LE.AND R0, R54, R145.reuse, PT ;  /* 0x0000009136007233 */ /* 0x100fe20003803000 */
[----:B------:R1:W2:Y:S01]  /*1f480*/  LDL.S16 R73, [R1+0xac] ;  /* 0x0000ac0001497983 */ /* 0x0002a20000100600 */
[--C-:B------:R-:W-:Y:S02]  /*1f490*/  HSET2.LE.AND R2, R52, R145.reuse, PT ;  /* 0x0000009134027233 */ /* 0x100fe40003803000 */
[----:B------:R-:W-:Y:S01]  /*1f4a0*/  SHF.R.U32.HI R3, RZ, 0x8, R115 ;  /* 0x00000008ff037819 */ /* 0x000fe20000011673 */
[----:B------:R1:W2:Y:S01]  /*1f4b0*/  LDL.S16 R77, [R1+0xbc] ;  /* 0x0000bc00014d7983 */ /* 0x0002a20000100600 */
[----:B------:R-:W-:Y:S02]  /*1f4c0*/  LOP3.LUT R28, R0, R128, RZ, 0xc0, !PT ;  /* 0x00000080001c7212 */ /* 0x000fe400078ec0ff */
[----:B------:R-:W-:Y:S01]  /*1f4d0*/  LOP3.LUT R29, R2, R117, RZ, 0xc0, !PT ;  /* 0x00000075021d7212 */ /* 0x000fe200078ec0ff */
[----:B------:R-:W1:Y:S01]  /*1f4e0*/  LDSM.16.MT88.4 R164, [R201+0x5c00] ;  /* 0x005c0000c9a4783b */ /* 0x000e620000004200 */
[----:B------:R-:W-:Y:S02]  /*1f4f0*/  PRMT R158, R124, 0x5410, R3 ;  /* 0x000054107c9e7816 */ /* 0x000fe40000000003 */
[--C-:B------:R-:W-:Y:S02]  /*1f500*/  SHF.R.U32.HI R3, RZ, 0x10, R94.reuse ;  /* 0x00000010ff037819 */ /* 0x100fe4000001165e */
[----:B------:R-:W-:Y:S02]  /*1f510*/  LOP3.LUT R2, R111, 0xffff, RZ, 0xc0, !PT ;  /* 0x0000ffff6f027812 */ /* 0x000fe400078ec0ff */
[--C-:B------:R-:W-:Y:S02]  /*1f520*/  SHF.R.U32.HI R52, RZ, 0x10, R111.reuse ;  /* 0x00000010ff347819 */ /* 0x100fe4000001166f */
[----:B------:R-:W-:Y:S02]  /*1f530*/  SHF.R.U32.HI R54, RZ, 0x18, R94 ;  /* 0x00000018ff367819 */ /* 0x000fe4000001165e */
[----:B------:R-:W-:Y:S02]  /*1f540*/  LOP3.LUT R3, R3, 0xff, RZ, 0xc0, !PT ;  /* 0x000000ff03037812 */ /* 0x000fe400078ec0ff */
[----:B------:R-:W-:Y:S02]  /*1f550*/  LOP3.LUT R53, R111, 0xff, RZ, 0xc0, !PT ;  /* 0x000000ff6f357812 */ /* 0x000fe400078ec0ff */
[--C-:B------:R-:W-:Y:S02]  /*1f560*/  HSET2.LE.AND R46, R125, R145.reuse, PT ;  /* 0x000000917d2e7233 */ /* 0x100fe40003803000 */
[----:B------:R-:W-:Y:S02]  /*1f570*/  LOP3.LUT R47, R47, R72, RZ, 0xc0, !PT ;  /* 0x000000482f2f7212 */ /* 0x000fe400078ec0ff */
[----:B------:R-:W-:Y:S02]  /*1f580*/  LOP3.LUT R30, R30, R98, RZ, 0xc0, !PT ;  /* 0x000000621e1e7212 */ /* 0x000fe400078ec0ff */
[----:B------:R-:W-:Y:S02]  /*1f590*/  LOP3.LUT R46, R46, R92, RZ, 0xc0, !PT ;  /* 0x0000005c2e2e7212 */ /* 0x000fe400078ec0ff */
[----:B------:R-:W-:Y:S02]  /*1f5a0*/  LOP3.LUT R31, R31, R93, RZ, 0xc0, !PT ;  /* 0x0000005d1f1f7212 */ /* 0x000fe400078ec0ff */
[----:B------:R-:W-:Y:S02]  /*1f5b0*/  SHF.R.U32.HI R2, RZ, 0x8, R2 ;  /* 0x00000008ff027819 */ /* 0x000fe40000011602 */
[----:B------:R-:W-:Y:S01]  /*1f5c0*/  LOP3.LUT R0, R94, 0xffff, RZ, 0xc0, !PT ;  /* 0x0000ffff5e007812 */ /* 0x000fe200078ec0ff */
[-C--:B----4-:R-:W-:Y:S05]  /*1f5d0*/  HMMA.16816.F32.BF16 R4, R44, R48.reuse, R4 ;  /* 0x000000302c04723c */ /* 0x090fea0000041804 */
[----:B------:R-:W-:Y:S01]  /*1f5e0*/  PRMT R3, R3, 0x5410, R54 ;  /* 0x0000541003037816 */ /* 0x000fe20000000036 */
[C---:B------:R-:W-:Y:S05]  /*1f5f0*/  HMMA.16816.F32.BF16 R8, R28.reuse, R48, R8 ;  /* 0x000000301c08723c */ /* 0x040fea0000041808 */
[----:B------:R-:W-:Y:S01]  /*1f600*/  SHF.R.U32.HI R56, RZ, 0x18, R111 ;  /* 0x00000018ff387819 */ /* 0x000fe2000001166f */
[-C--:B------:R-:W-:Y:S05]  /*1f610*/  HMMA.16816.F32.BF16 R16, R28, R50.reuse, R16 ;  /* 0x000000321c10723c */ /* 0x080fea0000041810 */
[----:B------:R-:W-:Y:S01]  /*1f620*/  LOP3.LUT R52, R52, 0xff, RZ, 0xc0, !PT ;  /* 0x000000ff34347812 */ /* 0x000fe200078ec0ff */
[C---:B------:R-:W-:Y:S05]  /*1f630*/  HMMA.16816.F32.BF16 R12, R44.reuse, R50, R12 ;  /* 0x000000322c0c723c */ /* 0x040fea000004180c */
[----:B------:R-:W-:Y:S01]  /*1f640*/  LOP3.LUT R55, R94, 0xff, RZ, 0xc0, !PT ;  /* 0x000000ff5e377812 */ /* 0x000fe200078ec0ff */
[-C--:B------:R-:W-:Y:S05]  /*1f650*/  HMMA.16816.F32.BF16 R20, R44, R40.reuse, R20 ;  /* 0x000000282c14723c */ /* 0x080fea0000041814 */
[----:B------:R-:W-:Y:S01]  /*1f660*/  PRMT R2, R53, 0x5410, R2 ;  /* 0x0000541035027816 */ /* 0x000fe20000000002 */
[C---:B------:R-:W-:Y:S05]  /*1f670*/  HMMA.16816.F32.BF16 R32, R28.reuse, R40, R32 ;  /* 0x000000281c20723c */ /* 0x040fea0000041820 */
[----:B------:R-:W-:Y:S01]  /*1f680*/  SHF.R.U32.HI R0, RZ, 0x8, R0 ;  /* 0x00000008ff007819 */ /* 0x000fe20000011600 */
[-C--:B------:R-:W-:Y:S05]  /*1f690*/  HMMA.16816.F32.BF16 R36, R28, R42.reuse, R36 ;  /* 0x0000002a1c24723c */ /* 0x080fea0000041824 */
[----:B------:R-:W-:Y:S01]  /*1f6a0*/  PRMT R52, R52, 0x5410, R56 ;  /* 0x0000541034347816 */ /* 0x000fe20000000038 */
[----:B------:R-:W-:Y:S05]  /*1f6b0*/  HMMA.16816.F32.BF16 R24, R44, R42, R24 ;  /* 0x0000002a2c18723c */ /* 0x000fea0000041818 */
[--C-:B------:R-:W-:Y:S02]  /*1f6c0*/  HSET2.LE.AND R141, R3, R145.reuse, PT ;  /* 0x00000091038d7233 */ /* 0x100fe40003803000 */
[----:B------:R-:W-:Y:S04]  /*1f6d0*/  PRMT R0, R55, 0x5410, R0 ;  /* 0x0000541037007816 */ /* 0x000fe80000000000 */
[--C-:B------:R-:W-:Y:S02]  /*1f6e0*/  HSET2.LE.AND R156, R2, R145.reuse, PT ;  /* 0x00000091029c7233 */ /* 0x100fe40003803000 */
[----:B---3--:R-:W-:Y:S02]  /*1f6f0*/  F2FP.BF16.F32.PACK_AB R2, R175, R59 ;  /* 0x0000003baf02723e */ /* 0x008fe400000010ff */
[--C-:B------:R-:W-:Y:S02]  /*1f700*/  HSET2.LE.AND R157, R52, R145.reuse, PT ;  /* 0x00000091349d7233 */ /* 0x100fe40003803000 */
[----:B------:R-:W3:Y:S01]  /*1f710*/  LDSM.16.MT88.4 R52, [R202+0x5c00] ;  /* 0x005c0000ca34783b */ /* 0x000ee20000004200 */
[--C-:B------:R-:W-:Y:S02]  /*1f720*/  HSET2.LE.AND R158, R158, R145.reuse, PT ;  /* 0x000000919e9e7233 */ /* 0x100fe40003803000 */
[--C-:B------:R-:W-:Y:S02]  /*1f730*/  HSET2.LE.AND R56, R79, R145.reuse, PT ;  /* 0x000000914f387233 */ /* 0x100fe40003803000 */
[--C-:B------:R-:W-:Y:S02]  /*1f740*/  HSET2.LE.AND R140, R0, R145.reuse, PT ;  /* 0x00000091008c7233 */ /* 0x100fe40003803000 */
[----:B------:R-:W-:Y:S02]  /*1f750*/  PRMT R0, R2, 0x7632, R0 ;  /* 0x0000763202007816 */ /* 0x000fe40000000000 */
[----:B------:R-:W-:Y:S02]  /*1f760*/  LOP3.LUT R156, R156, R138, RZ, 0xc0, !PT ;  /* 0x0000008a9c9c7212 */ /* 0x000fe400078ec0ff */
[----:B------:R-:W-:Y:S02]  /*1f770*/  LOP3.LUT R157, R157, R129, RZ, 0xc0, !PT ;  /* 0x000000819d9d7212 */ /* 0x000fe400078ec0ff */
[----:B------:R-:W-:Y:S02]  /*1f780*/  LOP3.LUT R158, R158, R139, RZ, 0xc0, !PT ;  /* 0x0000008b9e9e7212 */ /* 0x000fe400078ec0ff */
[--C-:B------:R-:W-:Y:S02]  /*1f790*/  HSET2.LE.AND R143, R143, R145.reuse, PT ;  /* 0x000000918f8f7233 */ /* 0x100fe40003803000 */
[----:B------:R-:W-:Y:S02]  /*1f7a0*/  LOP3.LUT R141, R141, R142, RZ, 0xc0, !PT ;  /* 0x0000008e8d8d7212 */ /* 0x000fe400078ec0ff */
[----:B------:R-:W-:Y:S02]  /*1f7b0*/  HSET2.LE.AND R57, R78, R145, PT ;  /* 0x000000914e397233 */ /* 0x000fe40003803000 */
[----:B------:R-:W-:Y:S02]  /*1f7c0*/  F2FP.BF16.F32.PACK_AB R49, R137, R58 ;  /* 0x0000003a8931723e */ /* 0x000fe400000010ff */
[----:B------:R-:W-:Y:S02]  /*1f7d0*/  PRMT R142, R2, 0x5410, R0 ;  /* 0x00005410028e7816 */ /* 0x000fe40000000000 */
[----:B------:R-:W-:Y:S02]  /*1f7e0*/  LOP3.LUT R143, R143, R49, RZ, 0xc0, !PT ;  /* 0x000000318f8f7212 */ /* 0x000fe400078ec0ff */
[----:B------:R-:W-:Y:S02]  /*1f7f0*/  LOP3.LUT R140, R140, R144, RZ, 0xc0, !PT ;  /* 0x000000908c8c7212 */ /* 0x000fe400078ec0ff */
[----:B------:R-:W-:Y:S01]  /*1f800*/  LOP3.LUT R142, R57, R142, RZ, 0xc0, !PT ;  /* 0x0000008e398e7212 */ /* 0x000fe200078ec0ff */
[----:B--2---:R-:W-:Y:S10]  /*1f810*/  MUFU.EX2 R174, R174 ;  /* 0x000000ae00ae7308 */ /* 0x004ff40000000800 */
[----:B------:R-:W2:Y:S02]  /*1f820*/  MUFU.EX2 R72, R251 ;  /* 0x000000fb00487308 */ /* 0x000ea40000000800 */
[----:B--2---:R-:W-:Y:S04]  /*1f830*/  F2FP.BF16.F32.PACK_AB R48, R174, R72 ;  /* 0x00000048ae30723e */ /* 0x004fe800000010ff */
[C---:B------:R-:W-:Y:S04]  /*1f840*/  PRMT R3, R48.reuse, 0x7632, R3 ;  /* 0x0000763230037816 */ /* 0x040fe80000000003 */
[----:B------:R-:W-:Y:S04]  /*1f850*/  PRMT R159, R48, 0x5410, R3 ;  /* 0x00005410309f7816 */ /* 0x000fe80000000003 */
[----:B------:R-:W-:Y:S07]  /*1f860*/  LOP3.LUT R159, R56, R159, RZ, 0xc0, !PT ;  /* 0x0000009f389f7212 */ /* 0x000fee00078ec0ff */
[-C--:B-1----:R-:W-:Y:S06]  /*1f870*/  HMMA.16816.F32.BF16 R168, R156, R164.reuse, R4 ;  /* 0x000000a49ca8723c */ /* 0x082fec0000041804 */
[C---:B------:R-:W-:Y:S05]  /*1f880*/  HMMA.16816.F32.BF16 R152, R140.reuse, R164, R8 ;  /* 0x000000a48c98723c */ /* 0x040fea0000041808 */
[----:B------:R-:W-:Y:S01]  /*1f890*/  @P2 PRMT R4, R49, 0x7632, R4 ;  /* 0x0000763231042816 */ /* 0x000fe20000000004 */
[-C--:B------:R-:W-:Y:S06]  /*1f8a0*/  HMMA.16816.F32.BF16 R148, R140, R166.reuse, R16 ;  /* 0x000000a68c94723c */ /* 0x080fec0000041810 */
[C---:B------:R-:W-:Y:S06]  /*1f8b0*/  HMMA.16816.F32.BF16 R164, R156.reuse, R166, R12 ;  /* 0x000000a69ca4723c */ /* 0x040fec000004180c */
[-C--:B---3--:R-:W-:Y:S06]  /*1f8c0*/  HMMA.16816.F32.BF16 R160, R156, R52.reuse, R20 ;  /* 0x000000349ca0723c */ /* 0x088fec0000041814 */
[C---:B------:R-:W-:Y:S06]  /*1f8d0*/  HMMA.16816.F32.BF16 R144, R140.reuse, R52, R32 ;  /* 0x000000348c90723c */ /* 0x040fec0000041820 */
[-C--:B------:R-:W-:Y:S05]  /*1f8e0*/  HMMA.16816.F32.BF16 R140, R140, R54.reuse, R36 ;  /* 0x000000368c8c723c */ /* 0x080fea0000041824 */
[----:B------:R-:W-:Y:S01]  /*1f8f0*/  @!P6 HFMA2.BF16_V2 R76, -RZ.H0_H0, RZ.H0_H0, -R48.H0_H0 ;  /* 0x200000ffff4ce231 */ /* 0x000fe20000340930 */
[----:B------:R-:W-:Y:S05]  /*1f900*/  HMMA.16816.F32.BF16 R156, R156, R54, R24 ;  /* 0x000000369c9c723c */ /* 0x000fea0000041818 */
[----:B------:R-:W-:Y:S01]  /*1f910*/  @!P0 HFMA2.BF16_V2 R75, -RZ.H0_H0, RZ.H0_H0, -R3.H0_H0 ;  /* 0x200000ffff4b8231 */ /* 0x000fe20000340903 */
[----:B------:R-:W-:Y:S01]  /*1f920*/  PRMT R10, R76, 0x7610, R10 ;  /* 0x000076104c0a7816 */ /* 0x000fe2000000000a */
[----:B------:R-:W-:Y:S04]  /*1f930*/  @!P5 HFMA2.BF16_V2 R74, -RZ.H0_H0, RZ.H0_H0, -R2.H0_H0 ;  /* 0x200000ffff4ad231 */ /* 0x000fe80000340902 */
[----:B------:R-:W-:Y:S01]  /*1f940*/  PRMT R9, R75, 0x7610, R9 ;  /* 0x000076104b097816 */ /* 0x000fe20000000009 */
[--C-:B------:R-:W-:Y:S01]  /*1f950*/  @!P3 HFMA2.BF16_V2 R80, -RZ.H0_H0, RZ.H0_H0, -R49.reuse.H0_H0 ;  /* 0x200000ffff50b231 */ /* 0x100fe20000340931 */
[----:B------:R-:W-:Y:S01]  /*1f960*/  @!P6 PRMT R48, R10, 0x5410, RZ ;  /* 0x000054100a30e816 */ /* 0x000fe200000000ff */
[----:B------:R-:W-:Y:S01]  /*1f970*/  @!P4 HFMA2.BF16_V2 R73, -RZ.H0_H0, RZ.H0_H0, -R0.H0_H0 ;  /* 0x200000ffff49c231 */ /* 0x000fe20000340900 */
[----:B------:R-:W-:Y:S01]  /*1f980*/  @!P0 PRMT R3, R9, 0x5410, RZ ;  /* 0x0000541009038816 */ /* 0x000fe200000000ff */
[----:B------:R-:W-:Y:S01]  /*1f990*/  @!P2 HFMA2.BF16_V2 R77, -RZ.H0_H0, RZ.H0_H0, -R49.H1_H1 ;  /* 0x200000ffff4da231 */ /* 0x000fe20000360931 */
[----:B------:R-:W-:Y:S01]  /*1f9a0*/  @!P3 STL.S16 [R1+0xc0], R80 ;  /* 0x0000c0500100b387 */ /* 0x000fe20000100600 */
[----:B------:R-:W-:Y:S02]  /*1f9b0*/  PRMT R8, R74, 0x7610, R8 ;  /* 0x000076104a087816 */ /* 0x000fe40000000008 */
[----:B------:R-:W-:Y:S01]  /*1f9c0*/  PRMT R7, R73, 0x7610, R7 ;  /* 0x0000761049077816 */ /* 0x000fe20000000007 */
[----:B------:R-:W-:Y:S01]  /*1f9d0*/  STG.E.U16 desc[UR24][R182.64+0xf0], R48 ;  /* 0x0000f030b6007986 */ /* 0x000fe2000c101518 */
[----:B------:R-:W-:Y:S02]  /*1f9e0*/  @!P5 PRMT R2, R8, 0x5410, RZ ;  /* 0x000054100802d816 */ /* 0x000fe400000000ff */
[----:B------:R-:W-:Y:S01]  /*1f9f0*/  @!P4 PRMT R0, R7, 0x5410, RZ ;  /* 0x000054100700c816 */ /* 0x000fe200000000ff */
[----:B------:R1:W-:Y:S01]  /*1fa00*/  STG.E.U16 desc[UR24][R182.64+0xf2], R3 ;  /* 0x0000f203b6007986 */ /* 0x0003e2000c101518 */
        /* <DEDUP_REMOVED lines=8> */
[----:B------:R3:W5:Y:S04]  /*1fa90*/  LDL.LU R211, [R1+0x324] ;  /* 0x0003240001d37983 */ /* 0x0007680000300800 */
[----:B------:R-:W-:Y:S01]  /*1faa0*/  @!P6 STL.S16 [R1+0xb8], R76 ;  /* 0x0000b84c0100e387 */ /* 0x000fe20000100600 */
[----:B-1----:R-:W-:Y:S03]  /*1fab0*/  FADD.FTZ R3, R205, R206 ;  /* 0x000000cecd037221 */ /* 0x002fe60000010000 */
[----:B------:R-:W-:Y:S01]  /*1fac0*/  @!P0 STL.S16 [R1+0xb4], R75 ;  /* 0x0000b44b01008387 */ /* 0x000fe20000100600 */
[----:B------:R-:W-:Y:S01]  /*1fad0*/  ISETP.LT.AND P0, PT, RZ, UR26, PT ;  /* 0x0000001aff007c0c */ /* 0x000fe2000bf01270 */
[----:B------:R-:W-:Y:S01]  /*1fae0*/  UIADD3 UR26, UR26, -0x1, URZ ;  /* 0xffffffff1a1a7890 */ /* 0x000fe2000fffe03f */
[----:B--2---:R-:W-:Y:S01]  /*1faf0*/  FADD.FTZ R2, R209, R210 ;  /* 0x000000d2d1027221 */ /* 0x004fe20000010000 */
[----:B------:R-:W-:Y:S01]  /*1fb00*/  @!P5 STL.S16 [R1+0xb0], R74 ;  /* 0x0000b04a0100d387 */ /* 0x000fe20000100600 */
[----:B------:R-:W-:Y:S02]  /*1fb10*/  FADD.FTZ R58, R58, R3 ;  /* 0x000000033a3a7221 */ /* 0x000fe40000010000 */
[----:B------:R-:W-:Y:S01]  /*1fb20*/  FADD.FTZ R2, R72, R2 ;  /* 0x0000000248027221 */ /* 0x000fe20000010000 */
[----:B------:R1:W-:Y:S01]  /*1fb30*/  STG.E.U16 desc[UR24][R184.64+0xf2], R4 ;  /* 0x0000f204b8007986 */ /* 0x0003e2000c101518 */
[----:B------:R-:W-:Y:S02]  /*1fb40*/  FADD.FTZ R232, R137, R58 ;  /* 0x0000003a89e87221 */ /* 0x000fe40000010000 */
[----:B------:R-:W-:Y:S01]  /*1fb50*/  FADD.FTZ R2, R174, R2 ;  /* 0x00000002ae027221 */ /* 0x000fe20000010000 */
[----:B------:R-:W-:Y:S01]  /*1fb60*/  @!P4 STL.S16 [R1+0xac], R73 ;  /* 0x0000ac490100c387 */ /* 0x000fe20000100600 */
[----:B----4-:R-:W-:Y:S03]  /*1fb70*/  FADD.FTZ R0, R207, R208 ;  /* 0x000000d0cf007221 */ /* 0x010fe60000010000 */
        /* <DEDUP_REMOVED lines=20> */
.L_x_764:
[----:B------:R-:W2:Y:S04]  /*1fcc0*/  LDL.LU R6, [R1+0x8] ;  /* 0x0000080001067983 */ /* 0x000ea80000300800 */
[----:B------:R-:W4:Y:S01]  /*1fcd0*/  LDL.LU R4, [R1+0xc] ;  /* 0x00000c0001047983 */ /* 0x000f220000300800 */
[----:B------:R-:W1:Y:S01]  /*1fce0*/  S2UR UR6, SR_CgaCtaId ;  /* 0x00000000000679c3 */ /* 0x000e620000008800 */
[----:B------:R-:W-:Y:S01]  /*1fcf0*/  UISETP.NE.AND UP0, UPT, UR16, -0x1, UPT ;  /* 0xffffffff1000788c */ /* 0x000fe2000bf05270 */
[----:B------:R-:W3:Y:S01]  /*1fd00*/  S2R R36, SR_TID.X ;  /* 0x0000000000247919 */ /* 0x000ee20000002100 */
[----:B------:R-:W1:Y:S04]  /*1fd10*/  SHFL.BFLY PT, R0, R229, 0x2, 0x1f ;  /* 0x0c401f00e5007f89 */ /* 0x000e6800000e0000 */
[----:B------:R-:W-:Y:S01]  /*1fd20*/  PLOP3.LUT P2, PT, PT, PT, UP0, 0x80, 0x0 ;  /* 0x000000000000781c */ /* 0x000fe20003f4f008 */
[----:B------:R-:W3:Y:S04]  /*1fd30*/  SHFL.BFLY PT, R5, R232, 0x2, 0x1f ;  /* 0x0c401f00e8057f89 */ /* 0x000ee800000e0000 */
[----:B------:R-:W-:-:S02]  /*1fd40*/  @UP0 ULDC.64 UR4, c[0x0][0x298] ;  /* 0x0000a60000040ab9 */ /* 0x000fc40000000a00 */
[----:B------:R-:W-:-:S03]  /*1fd50*/  @UP0 UIMAD.WIDE.U32 UR8, UR16, UR4, URZ ;  /* 0x00000004100802a5 */ /* 0x000fc6000f8e003f */
[----:B------:R-:W-:Y:S01]  /*1fd60*/  UMOV UR4, 0x400 ;  /* 0x0000040000047882 */ /* 0x000fe20000000000 */
[----:B------:R-:W-:-:S03]  /*1fd70*/  @UP0 UIMAD UR7, UR16, UR5, UR9 ;  /* 0x00000005100702a4 */ /* 0x000fc6000f8e0209 */
[----:B------:R-:W-:Y:S01]  /*1fd80*/  ULDC UR5, c[0x0][0x38c] ;  /* 0x0000e30000057ab9 */ /* 0x000fe20000000800 */
[----:B-1----:R-:W-:Y:S01]  /*1fd90*/  ULEA UR4, UR6, UR4, 0x18 ;  /* 0x0000000406047291 */ /* 0x002fe2000f8ec03f */
[----:B------:R-:W-:Y:S01]  /*1fda0*/  FADD.FTZ R0, R0, R229 ;  /* 0x000000e500007221 */ /* 0x000fe20000010000 */
[----:B---3--:R-:W-:Y:S01]  /*1fdb0*/  FADD.FTZ R5, R5, R232 ;  /* 0x000000e805057221 */ /* 0x008fe20000010000 */
[----:B------:R-:W-:-:S04]  /*1fdc0*/  SHF.R.S32.HI R31, RZ, 0x1f, R36 ;  /* 0x0000001fff1f7819 */ /* 0x000fc80000011424 */
[CC--:B------:R-:W-:Y:S02]  /*1fdd0*/  LEA.HI R28, R31.reuse, R36.reuse, RZ, 0x2 ;  /* 0x000000241f1c7211 */ /* 0x0c0fe400078f10ff */
[----:B------:R-:W-:Y:S02]  /*1fde0*/  LEA.HI R31, R31, R36, RZ, 0x5 ;  /* 0x000000241f1f7211 */ /* 0x000fe400078f28ff */
[----:B------:R-:W-:Y:S01]  /*1fdf0*/  SHF.R.S32.HI R30, RZ, 0x2, R28 ;  /* 0x00000002ff1e7819 */ /* 0x000fe2000001141c */
[----:B--2---:R-:W1:Y:S04]  /*1fe00*/  SHFL.BFLY PT, R3, R6, 0x2, 0x1f ;  /* 0x0c401f0006037f89 */ /* 0x004e6800000e0000 */
[----:B----4-:R-:W2:Y:S01]  /*1fe10*/  SHFL.BFLY PT, R2, R4, 0x2, 0x1f ;  /* 0x0c401f0004027f89 */ /* 0x010ea200000e0000 */
[----:B-1----:R-:W-:-:S03]  /*1fe20*/  FADD.FTZ R3, R3, R6 ;  /* 0x0000000603037221 */ /* 0x002fc60000010000 */
[----:B------:R-:W1:Y:S01]  /*1fe30*/  SHFL.BFLY PT, R6, R5, 0x1, 0x1f ;  /* 0x0c201f0005067f89 */ /* 0x000e6200000e0000 */
[----:B--2---:R-:W-:-:S03]  /*1fe40*/  FADD.FTZ R2, R2, R4 ;  /* 0x0000000402027221 */ /* 0x004fc60000010000 */
[----:B------:R-:W2:Y:S04]  /*1fe50*/  SHFL.BFLY PT, R8, R3, 0x1, 0x1f ;  /* 0x0c201f0003087f89 */ /* 0x000ea800000e0000 */
[----:B------:R-:W3:Y:S04]  /*1fe60*/  SHFL.BFLY PT, R7, R2, 0x1, 0x1f ;  /* 0x0c201f0002077f89 */ /* 0x000ee800000e0000 */
[----:B------:R-:W4:Y:S01]  /*1fe70*/  SHFL.BFLY PT, R4, R0, 0x1, 0x1f ;  /* 0x0c201f0000047f89 */ /* 0x000f2200000e0000 */
[----:B-1----:R-:W-:Y:S01]  /*1fe80*/  FADD.FTZ R27, R5, R6 ;  /* 0x00000006051b7221 */ /* 0x002fe20000010000 */
[----:B------:R-:W-:Y:S01]  /*1fe90*/  SHF.R.S32.HI R6, RZ, 0x5, R31 ;  /* 0x00000005ff067819 */ /* 0x000fe2000001141f */
[----:B------:R-:W-:-:S02]  /*1fea0*/  IMAD.MOV.U32 R5, RZ, RZ, 0x3f800000 ;  /* 0x3f800000ff057424 */ /* 0x000fc400078e00ff */
[----:B--2---:R-:W-:Y:S01]  /*1feb0*/  FADD.FTZ R24, R3, R8 ;  /* 0x0000000803187221 */ /* 0x004fe20000010000 */
[----:B------:R-:W-:Y:S01]  /*1fec0*/  FSETP.NE.FTZ.AND P3, PT, R27, RZ, PT ;  /* 0x000000ff1b00720b */ /* 0x000fe20003f75000 */
[----:B------:R-:W-:Y:S02]  /*1fed0*/  IMAD.MOV.U32 R3, RZ, RZ, 0x3f800000 ;  /* 0x3f800000ff037424 */ /* 0x000fe400078e00ff */
[----:B---3--:R-:W-:Y:S01]  /*1fee0*/  FADD.FTZ R25, R2, R7 ;  /* 0x0000000702197221 */ /* 0x008fe20000010000 */
[----:B------:R-:W-:Y:S02]  /*1fef0*/  SHF.R.S32.HI R2, RZ, 0x1f, R30 ;  /* 0x0000001fff027819 */ /* 0x000fe4000001141e */
[----:B------:R-:W-:Y:S01]  /*1ff00*/  LOP3.LUT R7, R28, 0xfffffffc, RZ, 0xc0, !PT ;  /* 0xfffffffc1c077812 */ /* 0x000fe200078ec0ff */
[----:B----4-:R-:W-:Y:S01]  /*1ff10*/  FADD.FTZ R26, R0, R4 ;  /* 0x00000004001a7221 */ /* 0x010fe20000010000 */
[----:B------:R-:W-:Y:S01]  /*1ff20*/  LEA.HI R2, R2, R30, RZ, 0x3 ;  /* 0x0000001e02027211 */ /* 0x000fe200078f18ff */
[----:B------:R-:W-:Y:S01]  /*1ff30*/  IMAD.MOV.U32 R4, RZ, RZ, 0x3f800000 ;  /* 0x3f800000ff047424 */ /* 0x000fe200078e00ff */
[----:B------:R-:W-:Y:S01]  /*1ff40*/  FSETP.NE.FTZ.AND P6, PT, R24, RZ, PT ;  /* 0x000000ff1800720b */ /* 0x000fe20003fd5000 */
[----:B------:R-:W-:Y:S01]  /*1ff50*/  IMAD.IADD R7, R36, 0x1, -R7 ;  /* 0x0000000124077824 */ /* 0x000fe200078e0a07 */
[----:B------:R-:W-:-:S02]  /*1ff60*/  LOP3.LUT R2, R2, 0xfffffff8, RZ, 0xc0, !PT ;  /* 0xfffffff802027812 */ /* 0x000fc400078ec0ff */
[----:B------:R-:W-:Y:S01]  /*1ff70*/  FSETP.NE.FTZ.AND P5, PT, R25, RZ, PT ;  /* 0x000000ff1900720b */ /* 0x000fe20003fb5000 */
[----:B------:R-:W-:Y:S01]  /*1ff80*/  IMAD R9, R6, 0x100, R7 ;  /* 0x0000010006097824 */ /* 0x000fe200078e0207 */
[----:B------:R-:W-:Y:S01]  /*1ff90*/  FSETP.NE.FTZ.AND P4, PT, R26, RZ, PT ;  /* 0x000000ff1a00720b */ /* 0x000fe20003f95000 */
[----:B------:R-:W-:Y:S02]  /*1ffa0*/  IMAD.IADD R2, R30, 0x1, -R2 ;  /* 0x000000011e027824 */ /* 0x000fe400078e0a02 */
[----:B------:R-:W-:-:S03]  /*1ffb0*/  IMAD.MOV.U32 R6, RZ, RZ, 0x3f800000 ;  /* 0x3f800000ff067424 */ /* 0x000fc600078e00ff */
[----:B------:R-:W-:Y:S01]  /*1ffc0*/  LEA.HI R0, R2, R2, RZ, 0x1 ;  /* 0x0000000202007211 */ /* 0x000fe200078f08ff */
[----:B------:R-:W1:Y:S03]  /*1ffd0*/  @P6 MUFU.RCP R4, R24 ;  /* 0x0000001800046308 */ /* 0x000e660000001000 */
[----:B------:R-:W-:Y:S02]  /*1ffe0*/  LOP3.LUT R8, R0, 0x3fffffe, RZ, 0xc0, !PT ;  /* 0x03fffffe00087812 */ /* 0x000fe400078ec0ff */
[----:B------:R-:W-:-:S03]  /*1fff0*/  SHF.R.S32.HI R0, RZ, 0x1, R0 ;  /* 0x00000001ff007819 */ /* 0x000fc60000011400 */
[----:B------:R-:W-:Y:S01]  /*20000*/  IMAD.IADD R8, R2, 0x1, -R8 ;  /* 0x0000000102087824 */ /* 0x000fe200078e0a08 */
[----:B------:R-:W2:Y:S01]  /*20010*/  @P5 MUFU.RCP R3, R25 ;  /* 0x0000001900035308 */ /* 0x000ea20000001000 */
[C---:B------:R-:W-:Y:S01]  /*20020*/  IMAD.SHL.U32 R2, R0.reuse, 0x40, RZ ;  /* 0x0000004000027824 */ /* 0x040fe200078e00ff */
[C---:B------:R-:W-:Y:S02]  /*20030*/  LOP3.LUT P1, RZ, R0.reuse, 0x2, RZ, 0xc0, !PT ;  /* 0x0000000200ff7812 */ /* 0x040fe4000782c0ff */
[----:B------:R-:W-:Y:S02]  /*20040*/  LOP3.LUT R7, R0, 0x1, RZ, 0xc0, !PT ;  /* 0x0000000100077812 */ /* 0x000fe400078ec0ff */
[----:B------:R-:W-:Y:S01]  /*20050*/  LOP3.LUT R0, R2, 0xc0, RZ, 0xc0, !PT ;  /* 0x000000c002007812 */ /* 0x000fe200078ec0ff */
[----:B------:R-:W-:Y:S01]  /*20060*/  IMAD R2, R8, 0x10, R9 ;  /* 0x0000001008027824 */ /* 0x000fe200078e0209 */
[----:B------:R-:W3:Y:S01]  /*20070*/  @P4 MUFU.RCP R5, R26 ;  /* 0x0000001a00054308 */ /* 0x000ee20000001000 */
[----:B-1----:R-:W-:Y:S01]  /*20080*/  FMUL.FTZ R4, R4, UR5 ;  /* 0x0000000504047c20 */ /* 0x002fe20008410000 */
[----:B------:R-:W-:-:S02]  /*20090*/  LEA.HI R0, R0, R0, RZ, 0x1d ;  /* 0x0000000000007211 */ /* 0x000fc400078fe8ff */
[----:B------:R-:W-:-:S03]  /*200a0*/  ISETP.NE.U32.AND P0, PT, R7, 0x1, PT ;  /* 0x000000010700780c */ /* 0x000fc60003f05070 */
[----:B------:R-:W-:Y:S01]  /*200b0*/  IMAD.U32 R15, R2, 0x2, R0 ;  /* 0x00000002020f7824 */ /* 0x000fe200078e0000 */
[----:B------:R-:W1:Y:S01]  /*200c0*/  @P3 MUFU.RCP R6, R27 ;  /* 0x0000001b00063308 */ /* 0x000e620000001000 */
[----:B--2---:R-:W-:-:S03]  /*200d0*/  FMUL.FTZ R3, R3, UR5 ;  /* 0x0000000503037c20 */ /* 0x004fc60008410000 */
[----:B------:R-:W-:Y:S01]  /*200e0*/  LEA R15, R15, UR4, 0x1 ;  /* 0x000000040f0f7c11 */ /* 0x000fe2000f8e08ff */
[----:B---3--:R-:W-:Y:S01]  /*200f0*/  FMUL.FTZ R2, R5, UR5 ;  /* 0x0000000505027c20 */ /* 0x008fe20008410000 */
        /* <DEDUP_REMOVED lines=9> */
.L_x_768:
[----:B------:R-:W-:Y:S01]  /*20190*/  ULDC.U8 UR4, c[0x0][0x3d8] ;  /* 0x0000f60000047ab9 */ /* 0x000fe20000000000 */
[----:B------:R-:W-:Y:S01]  /*201a0*/  IMAD.MOV.U32 R21, RZ, RZ, 0x10 ;  /* 0x00000010ff157424 */ /* 0x000fe200078e00ff */
[----:B------:R-:W-:Y:S01]  /*201b0*/  ISETP.NE.AND P2, PT, RZ, UR4, PT ;  /* 0x00000004ff007c0c */ /* 0x000fe2000bf45270 */
[----:B------:R-:W-:Y:S01]  /*201c0*/  ULDC.U8 UR6, c[0x0][0x3d9] ;  /* 0x0000f64000067ab9 */ /* 0x000fe20000000000 */
[----:B------:R-:W-:Y:S01]  /*201d0*/  VIADD R20, R15, 0x20 ;  /* 0x000000200f147836 */ /* 0x000fe20000000000 */
        /* <DEDUP_REMOVED lines=16> */
.L_x_769:
[----:B------:R-:W2:Y:S01]  /*202e0*/  LDL R39, [R1] ;  /* 0x0000000001277983 */ /* 0x000ea20000100800 */
        /* <DEDUP_REMOVED lines=37> */
[C---:B------:R-:W-:Y:S01]  /*20540*/  FMUL.FTZ R13, R0.reuse, R147 ;  /* 0x00000093000d7220 */ /* 0x040fe20000410000 */
        /* <DEDUP_REMOVED lines=12> */
[----:B------:R-:W4:Y:S01]  /*20610*/  S2UR UR4, SR_CTAID.X ;  /* 0x00000000000479c3 */ /* 0x000f220000002500 */
        /* <DEDUP_REMOVED lines=12> */
[----:B------:R4:W-:Y:S04]  /*206e0*/  STS [R15+0x1200], R5 ;  /* 0x001200050f007388 */ /* 0x0009e80000000800 */
[----:B------:R1:W-:Y:S01]  /*206f0*/  STS [R2+0x1000], R0 ;  /* 0x0010000002007388 */ /* 0x0003e20000000800 */
[----:B---3--:R-:W3:Y:S03]  /*20700*/  @!P1 LDC R7, c[0x0][0x270] ;  /* 0x00009c00ff079b82 */ /* 0x008ee60000000800 */
[----:B------:R3:W-:Y:S04]  /*20710*/  STS [R2+0x1200], R18 ;  /* 0x0012001202007388 */ /* 0x0007e80000000800 */
[----:B------:R-:W-:Y:S01]  /*20720*/  STS [R20], R17 ;  /* 0x0000001114007388 */ /* 0x000fe20000000800 */
[----:B----4-:R-:W-:Y:S01]  /*20730*/  LOP3.LUT R4, R31, 0xffffffe0, RZ, 0xc0, !PT ;  /* 0xffffffe01f047812 */ /* 0x010fe200078ec0ff */
[----:B------:R-:W4:Y:S02]  /*20740*/  @P5 LDC R8, c[0x0][0x2e8] ;  /* 0x0000ba00ff085b82 */ /* 0x000f240000000800 */
[----:B------:R-:W-:Y:S01]  /*20750*/  STS [R20+0x200], R16 ;  /* 0x0002001014007388 */ /* 0x000fe20000000800 */
[----:B------:R-:W-:-:S02]  /*20760*/  SHF.R.S32.HI R29, RZ, 0x1f, R37 ;  /* 0x0000001fff1d7819 */ /* 0x000fc40000011425 */
[----:B------:R-:W-:Y:S01]  /*20770*/  @P1 MOV R3, 0x1 ;  /* 0x0000000100031802 */ /* 0x000fe20000000f00 */
[----:B------:R-:W4:Y:S01]  /*20780*/  S2R R38, SR_CTAID.Z ;  /* 0x0000000000267919 */ /* 0x000f220000002700 */
[----:B------:R-:W-:Y:S01]  /*20790*/  LEA.HI R29, R29, R37, RZ, 0x2 ;  /* 0x000000251d1d7211 */ /* 0x000fe200078f10ff */
[----:B------:R-:W3:Y:S01]  /*207a0*/  @P6 MUFU.LG2 R6, R24 ;  /* 0x0000001800066308 */ /* 0x000ee20000000c00 */
[----:B------:R-:W-:Y:S01]  /*207b0*/  IADD3 R4, R36, -R4, RZ ;  /* 0x8000000424047210 */ /* 0x000fe20007ffe0ff */
[----:B------:R-:W4:Y:S03]  /*207c0*/  S2R R15, SR_CTAID.Y ;  /* 0x00000000000f7919 */ /* 0x000f260000002600 */
[----:B------:R-:W-:Y:S02]  /*207d0*/  LOP3.LUT P0, RZ, R4, 0x3, RZ, 0xc0, !PT ;  /* 0x0000000304ff7812 */ /* 0x000fe4000780c0ff */
[----:B-1----:R-:W-:Y:S01]  /*207e0*/  IADD3 R0, R21, R20, RZ ;  /* 0x0000001415007210 */ /* 0x002fe20007ffe0ff */
[----:B------:R-:W1:Y:S01]  /*207f0*/  @P5 MUFU.LG2 R5, R25 ;  /* 0x0000001900055308 */ /* 0x000e620000000c00 */
[----:B---3--:R-:W-:Y:S01]  /*20800*/  @!P1 IMAD R3, R12, R7, RZ ;  /* 0x000000070c039224 */ /* 0x008fe200078e02ff */
[----:B------:R-:W3:Y:S02]  /*20810*/  @P1 LDC R2, c[0x0][0x2c0] ;  /* 0x0000b000ff021b82 */ /* 0x000ee40000000800 */
        /* <DEDUP_REMOVED lines=8> */
[----:B-1----:R-:W-:Y:S01]  /*208a0*/  @P5 FMUL.FTZ R5, R5, 0.69314718246459960938 ;  /* 0x3f31721805055820 */ /* 0x002fe20000410000 */
[----:B------:R-:W-:-:S02]  /*208b0*/  MOV R25, 0x7f800000 ;  /* 0x7f80000000197802 */ /* 0x000fc40000000f00 */
[----:B------:R1:W-:Y:S01]  /*208c0*/  STS [R0+0x1000], R9 ;  /* 0x0010000900007388 */ /* 0x0003e20000000800 */
[----:B----45:R-:W-:-:S03]  /*208d0*/  @P5 FFMA.FTZ R25, R134, R8, R5 ;  /* 0x0000000886195223 */ /* 0x030fc60000010005 */
[----:B------:R4:W-:Y:S01]  /*208e0*/  STS [R0+0x1200], R19 ;  /* 0x0012001300007388 */ /* 0x0009e20000000800 */
[----:B------:R-:W-:Y:S01]  /*208f0*/  IMAD R3, R15, R3, RZ ;  /* 0x000000030f037224 */ /* 0x000fe200078e02ff */
[----:B------:R-:W-:Y:S01]  /*20900*/  BAR.SYNC.DEFER_BLOCKING 0x0 ;  /* 0x0000000000007b1d */ /* 0x000fe20000010000 */
[----:B------:R-:W-:-:S03]  /*20910*/  @!P1 MOV R2, 0x1 ;  /* 0x0000000100029802 */ /* 0x000fc60000000f00 */
[----:B------:R-:W-:-:S04]  /*20920*/  SEL R3, R3, RZ, !P2 ;  /* 0x000000ff03037207 */ /* 0x000fc80005000000 */
[----:B---3--:R-:W3:Y:S01]  /*20930*/  @P1 LDC.64 R10, c[0x0][0x2c0] ;  /* 0x0000b000ff0a1b82 */ /* 0x008ee20000000a00 */
[----:B------:R-:W-:Y:S01]  /*20940*/  IMAD R4, R2, UR4, RZ ;  /* 0x0000000402047c24 */ /* 0x000fe2000f8e02ff */
[----:B------:R-:W3:Y:S06]  /*20950*/  @P4 MUFU.LG2 R13, R26 ;  /* 0x0000001a000d4308 */ /* 0x000eec0000000c00 */
[----:B-1----:R-:W1:Y:S01]  /*20960*/  @P6 LDC R9, c[0x0][0x2e8] ;  /* 0x0000ba00ff096b82 */ /* 0x002e620000000800 */
[----:B----4-:R-:W-:Y:S02]  /*20970*/  LOP3.LUT R0, R29, 0xfffffffc, RZ, 0xc0, !PT ;  /* 0xfffffffc1d007812 */ /* 0x010fe400078ec0ff */
[----:B------:R-:W-:-:S02]  /*20980*/  MOV R19, 0x7f800000 ;  /* 0x7f80000000137802 */ /* 0x000fc40000000f00 */
[----:B------:R-:W-:Y:S01]  /*20990*/  IADD3 R14, -R0, R37, RZ ;  /* 0x00000025000e7210 */ /* 0x000fe20007ffe1ff */
[----:B---3--:R-:W-:Y:S01]  /*209a0*/  @P1 IMAD R0, R11, R10, RZ ;  /* 0x0000000a0b001224 */ /* 0x008fe200078e02ff */
[----:B------:R-:W-:Y:S01]  /*209b0*/  @!P1 MOV R0, R12 ;  /* 0x0000000c00009202 */ /* 0x000fe20000000f00 */
[----:B------:R-:W3:Y:S01]  /*209c0*/  @P3 LDC R10, c[0x0][0x2e8] ;  /* 0x0000ba00ff0a3b82 */ /* 0x000ee20000000800 */
[----:B------:R-:W-:-:S03]  /*209d0*/  @P4 FMUL.FTZ R5, R13, 0.69314718246459960938 ;  /* 0x3f3172180d054820 */ /* 0x000fc60000410000 */
[----:B------:R-:W-:Y:S01]  /*209e0*/  IMAD R0, R38, R0, R3 ;  /* 0x0000000026007224 */ /* 0x000fe200078e0203 */
[----:B------:R-:W-:Y:S01]  /*209f0*/  SHF.L.U32 R3, R4, 0x7, RZ ;  /* 0x0000000704037819 */ /* 0x000fe200000006ff */
[----:B------:R-:W-:Y:S02]  /*20a00*/  @P3 FMUL.FTZ R4, R7, 0.69314718246459960938 ;  /* 0x3f31721807043820 */ /* 0x000fe40000410000 */
[----:B------:R-:W4:Y:S01]  /*20a10*/  @P4 LDC R11, c[0x0][0x2e8] ;  /* 0x0000ba00ff0b4b82 */ /* 0x000f220000000800 */
[----:B-1----:R-:W-:Y:S01]  /*20a20*/  @P6 FFMA.FTZ R24, R135, R9, R6 ;  /* 0x0000000987186223 */ /* 0x002fe20000010006 */
[----:B------:R-:W-:Y:S02]  /*20a30*/  SHF.R.S32.HI R6, RZ, 0x1f, R3 ;  /* 0x0000001fff067819 */ /* 0x000fe40000011403 */
[--C-:B------:R-:W-:Y:S02]  /*20a40*/  IADD3 R3, P2, P1, R3, R22, R0.reuse ;  /* 0x0000001603037210 */ /* 0x100fe4000795e000 */
[----:B------:R-:W-:Y:S01]  /*20a50*/  SHF.R.S32.HI R0, RZ, 0x1f, R0 ;  /* 0x0000001fff007819 */ /* 0x000fe20000011400 */
[----:B---3--:R-:W-:Y:S01]  /*20a60*/  @P3 FFMA.FTZ R18, R132, R10, R4 ;  /* 0x0000000a84123223 */ /* 0x008fe20000010004 */
[----:B------:R-:W-:-:S02]  /*20a70*/  SHF.L.U32 R10, R14, 0x3, RZ ;  /* 0x000000030e0a7819 */ /* 0x000fc400000006ff */
[----:B------:R-:W-:Y:S01]  /*20a80*/  IADD3.X R4, R6, R23, R0, P2, P1 ;  /* 0x0000001706047210 */ /* 0x000fe200017e2400 */
[----:B----4-:R-:W-:Y:S01]  /*20a90*/  @P4 FFMA.FTZ R19, R133, R11, R5 ;  /* 0x0000000b85134223 */ /* 0x010fe20000010005 */
[----:B--2---:R1:W2:Y:S01]  /*20aa0*/  LDS.128 R32, [R39+0x1800] ;  /* 0x0018000027207984 */ /* 0x0042a20000000c00 */
[----:B------:R-:W-:Y:S05]  /*20ab0*/  @P0 BRA `(.L_x_771) ;  /* 0x0000000000900947 */ /* 0x000fea0003800000 */
[----:B------:R-:W3:Y:S02]  /*20ac0*/  LDL.LU R40, [R1+0x2fc] ;  /* 0x0002fc0001287983 */ /* 0x000ee40000300800 */
[C---:B---3--:R-:W-:Y:S01]  /*20ad0*/  VIADD R0, R40.reuse, 0x8 ;  /* 0x0000000828007836 */ /* 0x048fe20000000000 */
        /* <DEDUP_REMOVED lines=14> */
[----:B------:R-:W-:Y:S02]  /*20bc0*/  @!P4 IADD3 R11, P1, R6, R3, RZ ;  /* 0x00000003060bc210 */ /* 0x000fe40007f3e0ff */
[----:B------:R-:W-:-:S02]  /*20bd0*/  @!P5 LEA.HI.X.SX32 R0, R0, R4, 0x1, P2 ;  /* 0x000000040000d211 */ /* 0x000fc400010f0eff */
[----:B------:R-:W5:Y:S01]  /*20be0*/  @!P4 LDC.64 R20, c[0x0][0x2b0] ;  /* 0x0000ac00ff14cb82 */ /* 0x000f620000000a00 */
[-C--:B------:R-:W-:Y:S02]  /*20bf0*/  @!P6 LEA.HI.X.SX32 R7, R7, R4.reuse, 0x1, P0 ;  /* 0x000000040707e211 */ /* 0x080fe400000f0eff */
[----:B------:R-:W-:Y:S02]  /*20c00*/  @!P4 LEA.HI.X.SX32 R13, R6, R4, 0x1, P1 ;  /* 0x00000004060dc211 */ /* 0x000fe400008f0eff */
[----:B------:R-:W-:-:S03]  /*20c10*/  @!P3 IADD3 R3, P0, R5, R3, RZ ;  /* 0x000000030503b210 */ /* 0x000fc60007f1e0ff */
[----:B------:R-:W1:Y:S01]  /*20c20*/  @!P3 LDC.64 R22, c[0x0][0x2b0] ;  /* 0x0000ac00ff16bb82 */ /* 0x000e620000000a00 */
[----:B---3--:R-:W-:Y:S02]  /*20c30*/  @!P6 LEA R8, P2, R9, R14, 0x2 ;  /* 0x0000000e0908e211 */ /* 0x008fe400078410ff */
        /* <DEDUP_REMOVED lines=12> */
.L_x_771:
[----:B------:R-:W-:Y:S05]  /*20d00*/  BSYNC B0 ;  /* 0x0000000000007941 */ /* 0x000fea0003800000 */
.L_x_770:
[----:B------:R4:W1:Y:S01]  /*20d10*/  LDS.128 R12, [R39] ;  /* 0x00000000270c7984 */ /* 0x0008620000000c00 */
[----:B------:R-:W-:Y:S01]  /*20d20*/  UIMAD UR18, UR4, -0x80, UR18 ;  /* 0xffffff80041278a4 */ /* 0x000fe2000f8e0212 */
[C---:B------:R-:W-:Y:S01]  /*20d30*/  LEA.HI.SX32 R0, R28.reuse, 0x40, 0x1e ;  /* 0x000000401c007811 */ /* 0x040fe200078ff2ff */
[----:B------:R-:W-:Y:S01]  /*20d40*/  BSSY B0, `(.L_x_772) ;  /* 0x0000021000007945 */ /* 0x000fe20003800000 */
[----:B------:R-:W-:Y:S01]  /*20d50*/  ULDC UR4, c[0x0][0x2d0] ;  /* 0x0000b40000047ab9 */ /* 0x000fe20000000800 */
[----:B---3--:R-:W-:Y:S02]  /*20d60*/  LEA.HI.SX32 R2, R28, 0x20, 0x1e ;  /* 0x000000201c027811 */ /* 0x008fe400078ff2ff */
        /* <DEDUP_REMOVED lines=19> */
[----:B-1--4-:R-:W-:Y:S06]  /*20ea0*/  @P3 BRA `(.L_x_773) ;  /* 0x0000000000283947 */ /* 0x012fec0003800000 */
        /* <DEDUP_REMOVED lines=10> */
.L_x_773:
[----:B------:R-:W-:Y:S05]  /*20f50*/  BSYNC B0 ;  /* 0x0000000000007941 */ /* 0x000fea0003800000 */
.L_x_772:
[----:B-1----:R1:W3:Y:S01]  /*20f60*/  LDS.128 R12, [R39+0x800] ;  /* 0x00080000270c7984 */ /* 0x0022e20000000c00 */
        /* <DEDUP_REMOVED lines=15> */
.L_x_775:
[----:B------:R-:W-:Y:S05]  /*21060*/  BSYNC B0 ;  /* 0x0000000000007941 */ /* 0x000fea0003800000 */
.L_x_774:
        /* <DEDUP_REMOVED lines=16> */
.L_x_777:
[----:B------:R-:W-:Y:S05]  /*21170*/  BSYNC B0 ;  /* 0x0000000000007941 */ /* 0x000fea0003800000 */
.L_x_776:
        /* <DEDUP_REMOVED lines=15> */
.L_x_734:
[----:B------:R-:W-:Y:S01]  /*21270*/  UISETP.NE.AND UP2, UPT, UR16, -0x1, UPT ;  /* 0xffffffff1000788c */ /* 0x000fe2000bf45270 */
[----:B------:R-:W1:Y:S01]  /*21280*/  S2R R2, SR_TID.X ;  /* 0x0000000000027919 */ /* 0x000e620000002100 */
[----:B------:R-:W-:Y:S01]  /*21290*/  ULDC.U8 UR7, c[0x0][0x3d8] ;  /* 0x0000f60000077ab9 */ /* 0x000fe20000000000 */
[----:B------:R-:W-:Y:S02]  /*212a0*/  UIADD3 UR18, -UR27, UR18, URZ ;  /* 0x000000121b127290 */ /* 0x000fe4000fffe13f */
[----:B------:R-:W-:-:S06]  /*212b0*/  UISETP.NE.AND UP3, UPT, UR7, URZ, UPT ;  /* 0x0000003f0700728c */ /* 0x000fcc000bf65270 */
[----:B------:R-:W-:Y:S01]  /*212c0*/  @UP2 ULDC.64 UR4, c[0x0][0x298] ;  /* 0x0000a60000042ab9 */ /* 0x000fe20000000a00 */
[----:B------:R-:W-:Y:S02]  /*212d0*/  @!UP2 USHF.R.S32.HI UR10, URZ, 0x1f, UR33 ;  /* 0x0000001f3f0aa899 */ /* 0x000fe40008011421 */
[----:B------:R-:W-:-:S04]  /*212e0*/  @UP2 UIMAD.WIDE.U32 UR8, UR16, UR4, URZ ;  /* 0x00000004100822a5 */ /* 0x000fc8000f8e003f */
[----:B------:R-:W-:-:S03]  /*212f0*/  @UP2 UIMAD UR6, UR16, UR5, UR9 ;  /* 0x00000005100622a4 */ /* 0x000fc6000f8e0209 */
[----:B------:R-:W-:Y:S01]  /*21300*/  ULDC.U8 UR9, c[0x0][0x3d9] ;  /* 0x0000f64000097ab9 */ /* 0x000fe20000000000 */
[----:B------:R-:W-:Y:S01]  /*21310*/  @!UP2 ULDC.64 UR4, c[0x0][0x290] ;  /* 0x0000a4000004aab9 */ /* 0x000fe20000000a00 */
[----:B------:R-:W-:Y:S02]  /*21320*/  UISETP.NE.AND UP1, UPT, UR9, URZ, UPT ;  /* 0x0000003f0900728c */ /* 0x000fe4000bf25270 */
[----:B------:R-:W-:Y:S02]  /*21330*/  UISETP.EQ.AND UP3, UPT, UR9, URZ, UP3 ;  /* 0x0000003f0900728c */ /* 0x000fe40009f62270 */
[----:B------:R-:W-:Y:S02]  /*21340*/  @!UP2 UIMAD UR10, UR10, UR4, URZ ;  /* 0x000000040a0aa2a4 */ /* 0x000fe4000f8e023f */
[----:B------:R-:W-:Y:S01]  /*21350*/  UISETP.NE.OR UP0, UPT, UR16, -0x1, !UP3 ;  /* 0xffffffff1000788c */ /* 0x000fe2000df05670 */
[----:B------:R-:W-:Y:S01]  /*21360*/  PLOP3.LUT P0, PT, PT, PT, UP1, 0x80, 0x0 ;  /* 0x000000000000781c */ /* 0x000fe20003f0f018 */
[----:B------:R-:W-:-:S02]  /*21370*/  @!UP2 UIMAD.WIDE.U32 UR14, UR33, UR4, URZ ;  /* 0x00000004210ea2a5 */ /* 0x000fc4000f8e003f */
[----:B------:R-:W-:Y:S01]  /*21380*/  @!UP2 UIMAD UR9, UR33, UR5, UR10 ;  /* 0x000000052109a2a4 */ /* 0x000fe2000f8e020a */
[----:B-1----:R-:W-:Y:S01]  /*21390*/  LEA.HI R8, R19, R2, RZ, 0x2 ;  /* 0x0000000213087211 */ /* 0x002fe200078f10ff */
[----:B------:R-:W-:Y:S01]  /*213a0*/  @UP1 ULDC UR12, c[0x0][0x2c0] ;  /* 0x0000b000000c1ab9 */ /* 0x000fe20000000800 */
[----:B------:R-:W-:Y:S01]  /*213b0*/  @UP1 ULDC.64 UR4, c[0x0][0x2c0] ;  /* 0x0000b00000041ab9 */ /* 0x000fe20000000a00 */
[----:B------:R-:W-:Y:S01]  /*213c0*/  @!UP3 UMOV UR20, URZ ;  /* 0x0000003f0014bc82 */ /* 0x000fe20008000000 */
[----:B------:R-:W-:Y:S01]  /*213d0*/  @UP1 UIMAD UR11, UR5, UR4, URZ ;  /* 0x00000004050b12a4 */ /* 0x000fe2000f8e023f */
[----:B------:R-:W-:Y:S01]  /*213e0*/  LOP3.LUT R0, R8, 0xfffffffc, RZ, 0xc0, !PT ;  /* 0xfffffffc08007812 */ /* 0x000fe200078ec0ff */
[----:B------:R-:W-:Y:S01]  /*213f0*/  @!UP3 UMOV UR21, URZ ;  /* 0x0000003f0015bc82 */ /* 0x000fe20008000000 */
[----:B------:R-:W-:Y:S01]  /*21400*/  @UP3 ULDC UR4, c[0x0][0x2c4] ;  /* 0x0000b10000043ab9 */ /* 0x000fe20000000800 */
[----:B------:R-:W-:Y:S01]  /*21410*/  SHF.R.S32.HI R8, RZ, 0x2, R8 ;  /* 0x00000002ff087819 */ /* 0x000fe20000011408 */
[----:B------:R-:W-:Y:S01]  /*21420*/  @!UP0 UIMAD UR16, UR33, UR4, URZ ;  /* 0x00000004211082a4 */ /* 0x000fe2000f8e023f */
[----:B------:R-:W-:Y:S01]  /*21430*/  IMAD.IADD R0, R2, 0x1, -R0 ;  /* 0x0000000102007824 */ /* 0x000fe200078e0a00 */
[----:B------:R-:W-:Y:S01]  /*21440*/  @UP1 UMOV UR10, 0x1 ;  /* 0x00000001000a1882 */ /* 0x000fe20000000000 */
[C---:B------:R-:W-:Y:S01]  /*21450*/  ISETP.GE.AND P4, PT, R8.reuse, UR18, PT ;  /* 0x0000001208007c0c */ /* 0x040fe2000bf86270 */
[----:B------:R-:W-:Y:S01]  /*21460*/  @UP3 USHF.R.S32.HI UR4, URZ, 0x1f, UR16 ;  /* 0x0000001f3f043899 */ /* 0x000fe20008011410 */
[C---:B------:R-:W-:Y:S01]  /*21470*/  VIADD R14, R8.reuse, 0x20 ;  /* 0x00000020080e7836 */ /* 0x040fe20000000000 */
[----:B------:R-:W-:Y:S01]  /*21480*/  @!UP2 UIADD3 UR6, UR15, UR9, URZ ;  /* 0x000000090f06a290 */ /* 0x000fe2000fffe03f */
[C---:B------:R-:W-:Y:S01]  /*21490*/  VIADD R15, R8.reuse, 0x40 ;  /* 0x00000040080f7836 */ /* 0x040fe20000000000 */
[----:B------:R-:W-:Y:S01]  /*214a0*/  @!UP2 UMOV UR8, UR14 ;  /* 0x0000000e0008ac82 */ /* 0x000fe20008000000 */
[----:B------:R-:W-:Y:S01]  /*214b0*/  VIADD R16, R8, 0x60 ;  /* 0x0000006008107836 */ /* 0x000fe20000000000 */
[----:B------:R-:W-:Y:S01]  /*214c0*/  @UP3 UMOV UR20, UR16 ;  /* 0x0000001000143c82 */ /* 0x000fe20008000000 */
[----:B------:R-:W-:Y:S01]  /*214d0*/  @UP3 UMOV UR21, UR4 ;  /* 0x0000000400153c82 */ /* 0x000fe20008000000 */
[----:B------:R-:W-:-:S02]  /*214e0*/  ISETP.GE.AND P3, PT, R14, UR18, PT ;  /* 0x000000120e007c0c */ /* 0x000fc4000bf66270 */
[----:B------:R-:W-:Y:S02]  /*214f0*/  ISETP.GE.AND P2, PT, R15, UR18, PT ;  /* 0x000000120f007c0c */ /* 0x000fe4000bf46270 */
[----:B------:R-:W-:Y:S02]  /*21500*/  ISETP.GE.AND P1, PT, R16, UR18, PT ;  /* 0x0000001210007c0c */ /* 0x000fe4000bf26270 */
[----:B------:R-:W-:Y:S01]  /*21510*/  ISETP.NE.OR P4, PT, R0, RZ, P4 ;  /* 0x000000ff0000720c */ /* 0x000fe20002785670 */
[----:B------:R-:W-:-:S12]  /*21520*/  @P0 BRA `(.L_x_778) ;  /* 0x0000000000180947 */ /* 0x000fd80003800000 */
[----:B------:R-:W-:Y:S01]  /*21530*/  UISETP.NE.AND UP0, UPT, UR7, URZ, UPT ;  /* 0x0000003f0700728c */ /* 0x000fe2000bf05270 */
[----:B------:R-:W-:Y:S01]  /*21540*/  ULDC UR11, c[0x0][0x2c4] ;  /* 0x0000b100000b7ab9 */ /* 0x000fe20000000800 */
[----:B------:R-:W-:Y:S01]  /*21550*/  ULDC UR10, c[0x0][0x270] ;  /* 0x00009c00000a7ab9 */ /* 0x000fe20000000800 */
[----:B------:R-:W-:-:S08]  /*21560*/  UMOV UR12, 0x1 ;  /* 0x00000001000c7882 */ /* 0x000fd00000000000 */
[----:B------:R-:W-:Y:S02]  /*21570*/  @UP0 ULDC UR11, c[0x0][0x2e4] ;  /* 0x0000b900000b0ab9 */ /* 0x000fe40000000800 */
[----:B------:R-:W-:-:S12]  /*21580*/  UIMAD UR10, UR11, UR10, URZ ;  /* 0x0000000a0b0a72a4 */ /* 0x000fd8000f8e023f */
.L_x_778:
[----:B------:R-:W-:Y:S01]  /*21590*/  USHF.R.S32.HI UR7, URZ, 0x1f, UR32 ;  /* 0x0000001f3f077899 */ /* 0x000fe20008011420 */
[C---:B------:R-:W-:Y:S01]  /*215a0*/  ISETP.NE.OR P3, PT, R0.reuse, RZ, P3 ;  /* 0x000000ff0000720c */ /* 0x040fe20001f65670 */
[----:B------:R-:W-:Y:S01]  /*215b0*/  ULDC.64 UR4, c[0x0][0x2a0] ;  /* 0x0000a80000047ab9 */ /* 0x000fe20000000a00 */
[C---:B------:R-:W-:Y:S01]  /*215c0*/  ISETP.NE.OR P2, PT, R0.reuse, RZ, P2 ;  /* 0x000000ff0000720c */ /* 0x040fe20001745670 */
[----:B------:R-:W-:Y:S01]  /*215d0*/  UIMAD UR7, UR7, UR4, URZ ;  /* 0x00000004070772a4 */ /* 0x000fe2000f8e023f */
[C---:B------:R-:W-:Y:S01]  /*215e0*/  ISETP.NE.OR P1, PT, R0.reuse, RZ, P1 ;  /* 0x000000ff0000720c */ /* 0x040fe20000f25670 */
[----:B------:R-:W-:Y:S01]  /*215f0*/  IMAD.SHL.U32 R0, R0, 0x8, RZ ;  /* 0x0000000800007824 */ /* 0x000fe200078e00ff */
[----:B------:R-:W-:Y:S01]  /*21600*/  UIMAD UR10, UR33, UR10, URZ ;  /* 0x0000000a210a72a4 */ /* 0x000fe2000f8e023f */
[----:B------:R-:W-:Y:S01]  /*21610*/  IMAD.U32 R6, RZ, RZ, UR4 ;  /* 0x00000004ff067e24 */ /* 0x000fe2000f8e00ff */
[----:B------:R-:W-:Y:S01]  /*21620*/  ULDC UR4, c[0x0][0x2d0] ;  /* 0x0000b40000047ab9 */ /* 0x000fe20000000800 */
[----:B------:R-:W-:Y:S01]  /*21630*/  UIMAD UR27, UR27, UR12, URZ ;  /* 0x0000000c1b1b72a4 */ /* 0x000fe2000f8e023f */
[C---:B------:R-:W-:Y:S01]  /*21640*/  ISETP.GE.AND P5, PT, R0.reuse, UR4, PT ;  /* 0x0000000400007c0c */ /* 0x040fe2000bfa6270 */
[----:B------:R-:W-:Y:S01]  /*21650*/  USEL UR10, UR10, URZ, !UP3 ;  /* 0x0000003f0a0a7287 */ /* 0x000fe2000d800000 */
[----:B------:R-:W-:Y:S01]  /*21660*/  IADD3 R2, P0, R0, UR8, RZ ;  /* 0x0000000800027c10 */ /* 0x000fe2000ff1e0ff */
[----:B------:R-:W-:Y:S01]  /*21670*/  UIMAD UR5, UR32, UR5, UR7 ;  /* 0x00000005200572a4 */ /* 0x000fe2000f8e0207 */
[----:B------:R-:W-:Y:S01]  /*21680*/  ISETP.GE.OR P6, PT, R8, UR18, P5 ;  /* 0x0000001208007c0c */ /* 0x000fe2000afc6670 */
[----:B------:R-:W-:Y:S01]  /*21690*/  UIMAD UR10, UR32, UR11, UR10 ;  /* 0x0000000b200a72a4 */ /* 0x000fe2000f8e020a */
[----:B------:R-:W-:Y:S01]  /*216a0*/  LEA.HI.X.SX32 R3, R0, UR6, 0x1, P0 ;  /* 0x0000000600037c11 */ /* 0x000fe200080f0eff */
[----:B------:R-:W-:Y:S01]  /*216b0*/  USHF.R.S32.HI UR4, URZ, 0x1f, UR27 ;  /* 0x0000001f3f047899 */ /* 0x000fe2000801141b */
[----:B------:R-:W-:Y:S01]  /*216c0*/  SHF.R.S32.HI R9, RZ, 0x1f, R8 ;  /* 0x0000001fff097819 */ /* 0x000fe20000011408 */
[----:B------:R-:W-:Y:S01]  /*216d0*/  USHF.R.S32.HI UR7, URZ, 0x1f, UR10 ;  /* 0x0000001f3f077899 */ /* 0x000fe2000801140a */
[----:B------:R-:W-:Y:S01]  /*216e0*/  IMAD.U32 R4, RZ, RZ, UR17 ;  /* 0x00000011ff047e24 */ /* 0x000fe2000f8e00ff */
[----:B------:R-:W-:Y:S01]  /*216f0*/  UIADD3 UR6, UP1, UP0, UR27, UR20, UR10 ;  /* 0x000000141b067290 */ /* 0x000fe2000f83e00a */
[----:B------:R-:W-:Y:S01]  /*21700*/  IMAD.WIDE.U32 R6, R6, UR32, R2 ;  /* 0x0000002006067c25 */ /* 0x000fe2000f8e0002 */
[----:B------:R-:W-:Y:S01]  /*21710*/  BSSY B0, `(.L_x_779) ;  /* 0x0000010000007945 */ /* 0x000fe20003800000 */
[----:B------:R-:W-:Y:S01]  /*21720*/  ISETP.GE.OR P0, PT, R14, UR18, P5 ;  /* 0x000000120e007c0c */ /* 0x000fe2000af06670 */
[----:B------:R-:W-:Y:S01]  /*21730*/  UIADD3.X UR20, UR4, UR21, UR7, UP1, UP0 ;  /* 0x0000001504147290 */ /* 0x000fe20008fe0407 */
[----:B------:R-:W-:-:S02]  /*21740*/  VIADD R5, R7, UR5 ;  /* 0x0000000507057c36 */ /* 0x000fc40008000000 */
[----:B------:R-:W-:Y:S01]  /*21750*/  IMAD.WIDE R2, R4, 0x80, R8 ;  /* 0x0000008004027825 */ /* 0x000fe200078e0208 */
[----:B------:R-:W-:Y:S08]  /*21760*/  @P6 BRA `(.L_x_780) ;  /* 0x0000000000286947 */ /* 0x000ff00003800000 */
        /* <DEDUP_REMOVED lines=10> */
.L_x_780:
[----:B------:R-:W-:Y:S05]  /*21810*/  BSYNC B0 ;  /* 0x0000000000007941 */ /* 0x000fea0003800000 */
.L_x_779:
        /* <DEDUP_REMOVED lines=17> */
.L_x_782:
[----:B------:R-:W-:Y:S05]  /*21930*/  BSYNC B0 ;  /* 0x0000000000007941 */ /* 0x000fea0003800000 */
.L_x_781:
        /* <DEDUP_REMOVED lines=15> */
.L_x_784:
[----:B------:R-:W-:Y:S05]  /*21a30*/  BSYNC B0 ;  /* 0x0000000000007941 */ /* 0x000fea0003800000 */
.L_x_783:
        /* <DEDUP_REMOVED lines=14> */
.L_x_786:
[----:B------:R-:W-:Y:S05]  /*21b20*/  BSYNC B0 ;  /* 0x0000000000007941 */ /* 0x000fea0003800000 */
.L_x_785:
        /* <DEDUP_REMOVED lines=10> */
.L_x_788:
[----:B------:R-:W-:Y:S05]  /*21bd0*/  BSYNC B0 ;  /* 0x0000000000007941 */ /* 0x000fea0003800000 */
.L_x_787:
        /* <DEDUP_REMOVED lines=10> */
.L_x_790:
[----:B------:R-:W-:Y:S05]  /*21c80*/  BSYNC B0 ;  /* 0x0000000000007941 */ /* 0x000fea0003800000 */
.L_x_789:
        /* <DEDUP_REMOVED lines=10> */
.L_x_792:
[----:B------:R-:W-:Y:S05]  /*21d30*/  BSYNC B0 ;  /* 0x0000000000007941 */ /* 0x000fea0003800000 */
.L_x_791:
        /* <DEDUP_REMOVED lines=10> */
.L_x_793:
        /* <DEDUP_REMOVED lines=10> */
.L_x_1320:


//--------------------- .text._ZN5flash16flash_fwd_kernelI23Flash_fwd_kernel_traitsILi32ELi128ELi128ELi4ELb0ELb0EN7cutlass10bfloat16_tE19Flash_kernel_traitsILi32ELi128ELi128ELi4ES3_EELb0ELb0ELb0ELb1ELb0ELb0ELb1ELb0EEEvNS_16Flash_fwd_paramsE --------------------------
	.section	.text._ZN5flash16flash_fwd_kernelI23Flash_fwd_kernel_traitsILi32ELi128ELi128ELi4ELb0ELb0EN7cutlass10bfloat16_tE19Flash_kernel_traitsILi32ELi128ELi128ELi4ES3_EELb0ELb0ELb0ELb1ELb0ELb0ELb1ELb0EEEvNS_16Flash_fwd_paramsE,"ax",@progbits
	.align	128
        .global         _ZN5flash16flash_fwd_kernelI23Flash_fwd_kernel_traitsILi32ELi128ELi128ELi4ELb0ELb0EN7cutlass10bfloat16_tE19Flash_kernel_traitsILi32ELi128ELi128ELi4ES3_EELb0ELb0ELb0ELb1ELb0ELb0ELb1ELb0EEEvNS_16Flash_fwd_paramsE
        .type           _ZN5flash16flash_fwd_kernelI23Flash_fwd_kernel_traitsILi32ELi128ELi128ELi4ELb0ELb0EN7cutlass10bfloat16_tE19Flash_kernel_traitsILi32ELi128ELi128ELi4ES3_EELb0ELb0ELb0ELb1ELb0ELb0ELb1ELb0EEEvNS_16Flash_fwd_paramsE,@function
        .size           _ZN5flash16flash_fwd_kernelI23Flash_fwd_kernel_traitsILi32ELi128ELi128ELi4ELb0ELb0EN7cutlass10bfloat16_tE19Flash_kernel_traitsILi32ELi128ELi128ELi4ES3_EELb0ELb0ELb0ELb1ELb0ELb0ELb1ELb0EEEvNS_16Flash_fwd_paramsE,(.L_x_1321 - _ZN5flash16flash_fwd_kernelI23Flash_fwd_kernel_traitsILi32ELi128ELi128ELi4ELb0ELb0EN7cutlass10bfloat16_tE19Flash_kernel_traitsILi32ELi128ELi128ELi4ES3_EELb0ELb0ELb0ELb1ELb0ELb0ELb1ELb0EEEvNS_16Flash_fwd_paramsE)
        .other          _ZN5flash16flash_fwd_kernelI23Flash_fwd_kernel_traitsILi32ELi128ELi128ELi4ELb0ELb0EN7cutlass10bfloat16_tE19Flash_kernel_traitsILi32ELi128ELi128ELi4ES3_EELb0ELb0ELb0ELb1ELb0ELb0ELb1ELb0EEEvNS_16Flash_fwd_paramsE,@"STO_CUDA_ENTRY STV_DEFAULT"
_ZN5flash16flash_fwd_kernelI23Flash_fwd_kernel_traitsILi32ELi128ELi128ELi4ELb0ELb0EN7cutlass10bfloat16_tE19Flash_kernel_traitsILi32ELi128ELi128ELi4ES3_EELb0ELb0ELb0ELb1ELb0ELb0ELb1ELb0EEEvNS_16Flash_fwd_paramsE:
.text._ZN5flash16flash_fwd_kernelI23Flash_fwd_kernel_traitsILi32ELi128ELi128ELi4ELb0ELb0EN7cutlass10bfloat16_tE19Flash_kernel_traitsILi32ELi128ELi128ELi4ES3_EELb0ELb0ELb0ELb1ELb0ELb0ELb1ELb0EEEvNS_16Flash_fwd_paramsE:
        /* <DEDUP_REMOVED lines=41> */
.L_x_794:
[----:B-1----:R-:W1:Y:S02]  /*0290*/  LDC R4, c[0x0][0x2c8] ;  /* 0x0000b200ff047b82 */ /* 0x002e640000000800 */
.L_x_795:
        /* <DEDUP_REMOVED lines=19> */
[----:B------:R-:W-:Y:S01]  /*03d0*/  SHF.R.S32.HI R26, RZ, 0x1f, R233 ;  /* 0x0000001fff1a7819 */ /* 0x000fe200000114e9 */
[----:B------:R-:W-:Y:S01]  /*03e0*/  IMAD.MOV.U32 R239, RZ, RZ, R29 ;  /* 0x000000ffffef7224 */ /* 0x000fe200078e001d */
[----:B------:R-:W-:Y:S02]  /*03f0*/  ISETP.NE.AND P1, PT, R31, -0x1, PT ;  /* 0xffffffff1f00780c */ /* 0x000fe40003f25270 */
[CC--:B------:R-:W-:Y:S02]  /*0400*/  LEA.HI R6, R26.reuse, R233.reuse, RZ, 0x4 ;  /* 0x000000e91a067211 */ /* 0x0c0fe400078f20ff */
[----:B------:R-:W-:Y:S02]  /*0410*/  LEA.HI R25, R26, R233, RZ, 0x2 ;  /* 0x000000e91a197211 */ /* 0x000fe400078f10ff */
[----:B------:R-:W-:Y:S02]  /*0420*/  SHF.R.S32.HI R5, RZ, 0x4, R6 ;  /* 0x00000004ff057819 */ /* 0x000fe40000011406 */
[----:B------:R-:W-:-:S02]  /*0430*/  SHF.R.S32.HI R10, RZ, 0x2, R25 ;  /* 0x00000002ff0a7819 */ /* 0x000fc40000011419 */
[----:B------:R-:W-:Y:S02]  /*0440*/  LEA.HI R7, R6, R5, RZ, 0x1 ;  /* 0x0000000506077211 */ /* 0x000fe400078f08ff */
[----:B------:R-:W-:Y:S01]  /*0450*/  ISETP.NE.AND P0, PT, R14, -0x1, PT ;  /* 0xffffffff0e00780c */ /* 0x000fe20003f05270 */
[----:B------:R-:W2:Y:S01]  /*0460*/  @!P1 LDC.64 R16, c[0x0][0x228] ;  /* 0x00008a00ff109b82 */ /* 0x000ea20000000a00 */
[--C-:B------:R-:W-:Y:S02]  /*0470*/  SHF.R.S32.HI R11, RZ, 0x1f, R10.reuse ;  /* 0x0000001fff0b7819 */ /* 0x100fe4000001140a */
[----:B------:R-:W-:Y:S01]  /*0480*/  LEA.HI R196, R26, R233, RZ, 0x5 ;  /* 0x000000e91ac47211 */ /* 0x000fe200078f28ff */
[----:B------:R-:W-:-:S03]  /*0490*/  IMAD.WIDE R38, R15, 0x80, R10 ;  /* 0x000000800f267825 */ /* 0x000fc600078e020a */
[----:B------:R-:W-:Y:S01]  /*04a0*/  SHF.R.S32.HI R191, RZ, 0x5, R196 ;  /* 0x00000005ffbf7819 */ /* 0x000fe200000114c4 */
[----:B------:R-:W3:Y:S01]  /*04b0*/  @P1 LDC.64 R18, c[0x0][0x240] ;  /* 0x00009000ff121b82 */ /* 0x000ee20000000a00 */
[----:B-1----:R-:W-:Y:S01]  /*04c0*/  IABS R0, R35 ;  /* 0x0000002300007213 */ /* 0x002fe20000000000 */
[----:B------:R-:W-:Y:S04]  /*04d0*/  STL.64 [R1+0x70], R38 ;  /* 0x0000702601007387 */ /* 0x000fe80000100a00 */
[----:B------:R-:W-:Y:S02]  /*04e0*/  IMAD.MOV.U32 R33, RZ, RZ, R0 ;  /* 0x000000ffff217224 */ /* 0x000fe400078e0000 */
[----:B------:R-:W-:Y:S01]  /*04f0*/  VIADD R0, R77, 0x7f ;  /* 0x0000007f4d007836 */ /* 0x000fe20000000000 */
[----:B------:R-:W1:Y:S01]  /*0500*/  @P0 LDC.64 R208, c[0x0][0x250] ;  /* 0x00009400ffd00b82 */ /* 0x000e620000000a00 */
[----:B------:R-:W4:Y:S03]  /*0510*/  I2F.RP R2, R33 ;  /* 0x0000002100027306 */ /* 0x000f260000209400 */
[----:B------:R-:W-:-:S04]  /*0520*/  SHF.R.S32.HI R4, RZ, 0x1f, R0 ;  /* 0x0000001fff047819 */ /* 0x000fc80000011400 */
[----:B------:R-:W-:Y:S01]  /*0530*/  LEA.HI R226, R4, R0, RZ, 0x7 ;  /* 0x0000000004e27211 */ /* 0x000fe200078f38ff */
[----:B------:R-:W5:Y:S01]  /*0540*/  @P0 LDC.64 R78, c[0x0][0x248] ;  /* 0x00009200ff4e0b82 */ /* 0x000f620000000a00 */
[----:B------:R-:W-:-:S05]  /*0550*/  LOP3.LUT R0, R7, 0xfffffffe, RZ, 0xc0, !PT ;  /* 0xfffffffe07007812 */ /* 0x000fca00078ec0ff */
[----:B------:R-:W-:Y:S01]  /*0560*/  IMAD.IADD R27, R5, 0x1, -R0 ;  /* 0x00000001051b7824 */ /* 0x000fe200078e0a00 */
[----:B----4-:R-:W4:Y:S01]  /*0570*/  MUFU.RCP R2, R2 ;  /* 0x0000000200027308 */ /* 0x010f220000001000 */
[----:B------:R-:W-:-:S05]  /*0580*/  IABS R0, R20 ;  /* 0x0000001400007213 */ /* 0x000fca0000000000 */
[----:B------:R-:W-:Y:S01]  /*0590*/  IMAD.MOV.U32 R8, RZ, RZ, R0 ;  /* 0x000000ffff087224 */ /* 0x000fe200078e0000 */
[----:B------:R-:W-:-:S05]  /*05a0*/  LOP3.LUT R0, R6, 0xfffffff0, RZ, 0xc0, !PT ;  /* 0xfffffff006007812 */ /* 0x000fca00078ec0ff */
[----:B------:R-:W-:Y:S02]  /*05b0*/  IMAD.IADD R0, R233, 0x1, -R0 ;  /* 0x00000001e9007824 */ /* 0x000fe400078e0a00 */
[----:B----4-:R-:W-:-:S03]  /*05c0*/  VIADD R2, R2, 0xffffffe ;  /* 0x0ffffffe02027836 */ /* 0x010fc60000000000 */
[----:B------:R-:W-:Y:S01]  /*05d0*/  SHF.R.S32.HI R22, RZ, 0x1f, R0 ;  /* 0x0000001fff167819 */ /* 0x000fe20000011400 */
[----:B------:R-:W4:Y:S03]  /*05e0*/  F2I.FTZ.U32.TRUNC.NTZ R3, R2 ;  /* 0x0000000200037305 */ /* 0x000f26000021f000 */
[----:B------:R-:W-:Y:S01]  /*05f0*/  LEA.HI R32, R22, R0, RZ, 0x3 ;  /* 0x0000000016207211 */ /* 0x000fe200078f18ff */
[----:B----4-:R-:W-:-:S04]  /*0600*/  IMAD.MOV R2, RZ, RZ, -R3 ;  /* 0x000000ffff027224 */ /* 0x010fc800078e0a03 */
[----:B------:R-:W-:Y:S02]  /*0610*/  IMAD R4, R2, R33, RZ ;  /* 0x0000002102047224 */ /* 0x000fe400078e02ff */
[----:B------:R-:W-:-:S04]  /*0620*/  IMAD.MOV.U32 R2, RZ, RZ, RZ ;  /* 0x000000ffff027224 */ /* 0x000fc800078e00ff */
[----:B------:R-:W-:Y:S01]  /*0630*/  IMAD.HI.U32 R5, R3, R4, R2 ;  /* 0x0000000403057227 */ /* 0x000fe200078e0002 */
[----:B------:R-:W-:Y:S02]  /*0640*/  LOP3.LUT R2, R25, 0xfffffffc, RZ, 0xc0, !PT ;  /* 0xfffffffc19027812 */ /* 0x000fe400078ec0ff */
[----:B------:R-:W-:-:S03]  /*0650*/  LEA.HI R3, R26, R233, RZ, 0x3 ;  /* 0x000000e91a037211 */ /* 0x000fc600078f18ff */
[----:B------:R-:W-:Y:S01]  /*0660*/  IMAD.IADD R2, R233, 0x1, -R2 ;  /* 0x00000001e9027824 */ /* 0x000fe200078e0a02 */
[----:B------:R-:W-:Y:S01]  /*0670*/  SHF.R.S32.HI R24, RZ, 0x3, R3 ;  /* 0x00000003ff187819 */ /* 0x000fe20000011403 */
[----:B------:R-:W-:Y:S01]  /*0680*/  IMAD.HI.U32 R13, R5, R8, RZ ;  /* 0x00000008050d7227 */ /* 0x000fe200078e00ff */
[----:B------:R-:W-:Y:S02]  /*0690*/  LOP3.LUT R3, R3, 0xfffffff8, RZ, 0xc0, !PT ;  /* 0xfffffff803037812 */ /* 0x000fe400078ec0ff */
[----:B------:R-:W-:Y:S01]  /*06a0*/  SHF.L.U32 R28, R2, 0x3, RZ ;  /* 0x00000003021c7819 */ /* 0x000fe200000006ff */
[----:B------:R-:W-:Y:S01]  /*06b0*/  IMAD.SHL.U32 R4, R24, 0x40, RZ ;  /* 0x0000004018047824 */ /* 0x000fe200078e00ff */
[----:B------:R-:W-:Y:S01]  /*06c0*/  LEA.HI R2, R0, R0, RZ, 0x1 ;  /* 0x0000000000027211 */ /* 0x000fe200078f08ff */
[----:B------:R-:W-:Y:S02]  /*06d0*/  IMAD.IADD R3, R233, 0x1, -R3 ;  /* 0x00000001e9037824 */ /* 0x000fe400078e0a03 */
[--C-:B------:R-:W-:Y:S01]  /*06e0*/  IMAD.MOV.U32 R238, RZ, RZ, R28.reuse ;  /* 0x000000ffffee7224 */ /* 0x100fe200078e001c */
[----:B------:R-:W-:Y:S01]  /*06f0*/  LOP3.LUT R6, R2, 0x7fffffe, RZ, 0xc0, !PT ;  /* 0x07fffffe02067812 */ /* 0x000fe200078ec0ff */
[----:B------:R-:W-:Y:S01]  /*0700*/  IMAD.MOV.U32 R238, RZ, RZ, R28 ;  /* 0x000000ffffee7224 */ /* 0x000fe200078e001c */
[----:B------:R-:W-:Y:S01]  /*0710*/  LEA.HI R23, R3, R3, RZ, 0x1 ;  /* 0x0000000303177211 */ /* 0x000fe200078f08ff */
[----:B------:R4:W-:Y:S01]  /*0720*/  STL [R1+0x48], R28 ;  /* 0x0000481c01007387 */ /* 0x0009e20000100800 */
[----:B------:R-:W-:Y:S01]  /*0730*/  LOP3.LUT R4, R4, 0xc0, RZ, 0xc0, !PT ;  /* 0x000000c004047812 */ /* 0x000fe200078ec0ff */
[----:B------:R-:W-:Y:S01]  /*0740*/  IMAD.IADD R138, R0, 0x1, -R6 ;  /* 0x00000001008a7824 */ /* 0x000fe200078e0a06 */
[----:B------:R-:W-:-:S02]  /*0750*/  LOP3.LUT R5, R23, 0x3fffffe, RZ, 0xc0, !PT ;  /* 0x03fffffe17057812 */ /* 0x000fc400078ec0ff */
[----:B------:R-:W-:Y:S02]  /*0760*/  LOP3.LUT R9, R4, 0x18, R238, 0xf8, !PT ;  /* 0x0000001804097812 */ /* 0x000fe400078ef8ee */
[----:B------:R-:W-:Y:S01]  /*0770*/  SHF.R.U32.HI R7, RZ, 0x3, R4 ;  /* 0x00000003ff077819 */ /* 0x000fe20000011604 */
[----:B------:R-:W-:Y:S01]  /*0780*/  IMAD.MOV R4, RZ, RZ, -R13 ;  /* 0x000000ffff047224 */ /* 0x000fe200078e0a0d */
[----:B------:R-:W-:Y:S01]  /*0790*/  LEA.HI R0, R25, R10, RZ, 0x1 ;  /* 0x0000000a19007211 */ /* 0x000fe200078f08ff */
[----:B------:R-:W-:Y:S01]  /*07a0*/  IMAD.IADD R30, R3, 0x1, -R5 ;  /* 0x00000001031e7824 */ /* 0x000fe200078e0a05 */
[----:B------:R-:W-:Y:S01]  /*07b0*/  @!P1 SHF.R.S32.HI R3, RZ, 0x1f, R34 ;  /* 0x0000001fff039819 */ /* 0x000fe20000011422 */
[----:B------:R-:W-:Y:S01]  /*07c0*/  IMAD R5, R33, R4, R8 ;  /* 0x0000000421057224 */ /* 0x000fe200078e0208 */
[----:B------:R-:W-:Y:S01]  /*07d0*/  LOP3.LUT R6, R0, 0x7fffffe, RZ, 0xc0, !PT ;  /* 0x07fffffe00067812 */ /* 0x000fe200078ec0ff */
[----:B------:R-:W-:Y:S01]  /*07e0*/  IMAD.IADD R25, R210, 0x1, -R250 ;  /* 0x00000001d2197824 */ /* 0x000fe200078e0afa */
[----:B------:R-:W-:-:S02]  /*07f0*/  SHF.R.S32.HI R4, RZ, 0x1, R2 ;  /* 0x00000001ff047819 */ /* 0x000fc40000011402 */
[----:B------:R-:W-:Y:S01]  /*0800*/  SHF.R.S32.HI R0, RZ, 0x1f, R2 ;  /* 0x0000001fff007819 */ /* 0x000fe20000011402 */
[----:B------:R-:W-:Y:S01]  /*0810*/  IMAD.IADD R6, R10, 0x1, -R6 ;  /* 0x000000010a067824 */ /* 0x000fe200078e0a06 */
[----:B------:R-:W-:Y:S01]  /*0820*/  ISETP.GT.U32.AND P3, PT, R33, R5, PT ;  /* 0x000000052100720c */ /* 0x000fe20003f64070 */
[----:B--2---:R-:W-:Y:S01]  /*0830*/  @!P1 IMAD R2, R3, R16, RZ ;  /* 0x0000001003029224 */ /* 0x004fe200078e02ff */
[----:B------:R-:W-:Y:S01]  /*0840*/  LEA.HI R0, R0, R4, RZ, 0x2 ;  /* 0x0000000400007211 */ /* 0x000fe200078f10ff */
[----:B------:R2:W-:Y:S01]  /*0850*/  STL [R1+0x7c], R25 ;  /* 0x00007c1901007387 */ /* 0x0005e20000100800 */
[----:B------:R-:W-:Y:S01]  /*0860*/  LOP3.LUT R15, R9, R7, RZ, 0x3c, !PT ;  /* 0x00000007090f7212 */ /* 0x000fe200078e3cff */
[----:B------:R-:W-:Y:S01]  /*0870*/  @!P1 IMAD R7, R34, R17, R2 ;  /* 0x0000001122079224 */ /* 0x000fe200078e0202 */
[----:B----4-:R-:W4:Y:S01]  /*0880*/  LDC.64 R28, c[0x0][0x3c8] ;  /* 0x0000f200ff1c7b82 */ /* 0x010f220000000a00 */
[----:B------:R-:W-:Y:S01]  /*0890*/  LEA R6, R191, R6, 0x3 ;  /* 0x00000006bf067211 */ /* 0x000fe200078e18ff */
[----:B---3--:R-:W-:Y:S01]  /*08a0*/  @P1 IMAD.WIDE.U32 R2, R31, R18, RZ ;  /* 0x000000121f021225 */ /* 0x008fe200078e00ff */
[----:B------:R-:W-:-:S03]  /*08b0*/  LOP3.LUT R0, R0, 0xfffffffc, RZ, 0xc0, !PT ;  /* 0xfffffffc00007812 */ /* 0x000fc600078ec0ff */
[----:B------:R-:W-:-:S04]  /*08c0*/  @!P1 IMAD.WIDE.U32 R8, R34, R16, RZ ;  /* 0x0000001022089225 */ /* 0x000fc800078e00ff */
[----:B------:R-:W-:Y:S02]  /*08d0*/  IMAD.U32 R198, R6, 0x20, R15 ;  /* 0x0000002006c67824 */ /* 0x000fe400078e000f */
[----:B------:R-:W-:Y:S02]  /*08e0*/  @P1 IMAD R16, R31, R19, R3 ;  /* 0x000000131f101224 */ /* 0x000fe400078e0203 */
[----:B------:R-:W-:Y:S01]  /*08f0*/  @P1 IMAD.MOV.U32 R15, RZ, RZ, R2 ;  /* 0x000000ffff0f1224 */ /* 0x000fe200078e0002 */
[----:B------:R-:W-:Y:S01]  /*0900*/  LOP3.LUT R2, R20, R35, RZ, 0x3c, !PT ;  /* 0x0000002314027212 */ /* 0x000fe200078e3cff */
[----:B------:R-:W-:Y:S01]  /*0910*/  IMAD.IADD R31, R4, 0x1, -R0 ;  /* 0x00000001041f7824 */ /* 0x000fe200078e0a00 */
[----:B------:R-:W-:Y:S01]  /*0920*/  @!P1 MOV R15, R8 ;  /* 0x00000008000f9202 */ /* 0x000fe20000000f00 */
[----:B------:R-:W-:Y:S01]  /*0930*/  @!P3 IMAD.IADD R5, R5, 0x1, -R33 ;  /* 0x000000010505b824 */ /* 0x000fe200078e0a21 */
[----:B------:R-:W-:Y:S01]  /*0940*/  ISETP.GE.AND P6, PT, R2, RZ, PT ;  /* 0x000000ff0200720c */ /* 0x000fe20003fc6270 */
[----:B------:R-:W-:-:S02]  /*0950*/  @P0 IMAD.IADD R0, R12, 0x1, R14 ;  /* 0x000000010c000824 */ /* 0x000fc400078e020e */
[----:B------:R-:W-:Y:S01]  /*0960*/  @P0 IMAD.IADD R4, R12, 0x1, R14 ;  /* 0x000000010c040824 */ /* 0x000fe200078e020e */
[----:B------:R-:W-:Y:S01]  /*0970*/  ISETP.GE.U32.AND P5, PT, R5, R33, PT ;  /* 0x000000210500720c */ /* 0x000fe20003fa6070 */
[----:B-1----:R-:W-:Y:S01]  /*0980*/  @P0 IMAD R6, R0, R209, RZ ;  /* 0x000000d100060224 */ /* 0x002fe200078e02ff */
[----:B----4-:R-:W-:Y:S01]  /*0990*/  ISETP.NE.U32.AND P2, PT, R28, RZ, PT ;  /* 0x000000ff1c00720c */ /* 0x010fe20003f45070 */
[----:B------:R-:W-:-:S03]  /*09a0*/  @P0 IMAD.WIDE.U32 R2, R0, R208, RZ ;  /* 0x000000d000020225 */ /* 0x000fc600078e00ff */
[----:B------:R-:W-:Y:S01]  /*09b0*/  ISETP.NE.AND.EX P4, PT, R29, RZ, PT, P2 ;  /* 0x000000ff1d00720c */ /* 0x000fe20003f85320 */
[C---:B-----5:R-:W-:Y:S02]  /*09c0*/  @P0 IMAD R0, R4.reuse, R79, RZ ;  /* 0x0000004f04000224 */ /* 0x060fe400078e02ff */
[----:B------:R-:W-:-:S04]  /*09d0*/  @P0 IMAD.WIDE.U32 R4, R4, R78, RZ ;  /* 0x0000004e04040225 */ /* 0x000fc800078e00ff */
[----:B------:R-:W-:Y:S02]  /*09e0*/  @!P1 IMAD.IADD R16, R9, 0x1, R7 ;  /* 0x0000000109109824 */ /* 0x000fe400078e0207 */
[----:B------:R-:W-:Y:S02]  /*09f0*/  @P0 IMAD.IADD R19, R3, 0x1, R6 ;  /* 0x0000000103130824 */ /* 0x000fe400078e0206 */
[----:B------:R-:W-:Y:S02]  /*0a00*/  @P0 IMAD.MOV.U32 R17, RZ, RZ, R2 ;  /* 0x000000ffff110224 */ /* 0x000fe400078e0002 */
[----:B------:R-:W-:Y:S02]  /*0a10*/  @P0 IMAD.IADD R18, R5, 0x1, R0 ;  /* 0x0000000105120824 */ /* 0x000fe400078e0200 */
[----:B------:R-:W-:Y:S01]  /*0a20*/  @P0 IMAD.MOV.U32 R14, RZ, RZ, R4 ;  /* 0x000000ffff0e0224 */ /* 0x000fe200078e0004 */
[----:B--2---:R-:W-:Y:S06]  /*0a30*/  @P0 BRA `(.L_x_797) ;  /* 0x0000000000340947 */ /* 0x004fec0003800000 */
        /* <DEDUP_REMOVED lines=13> */
.L_x_797:
        /* <DEDUP_REMOVED lines=14> */
.L_x_798:
[----:B------:R-:W1:Y:S01]  /*0bf0*/  S2UR UR4, SR_CgaCtaId ;  /* 0x00000000000479c3 */ /* 0x000e620000008800 */
[C---:B------:R-:W-:Y:S01]  /*0c00*/  VIADD R37, R10.reuse, 0x20 ;  /* 0x000000200a257836 */ /* 0x040fe20000000000 */
[----:B------:R-:W-:Y:S01]  /*0c10*/  SHF.R.S32.HI R239, RZ, 0x1f, R238 ;  /* 0x0000001fffef7819 */ /* 0x000fe200000114ee */
[C---:B------:R-:W-:Y:S01]  /*0c20*/  VIADD R36, R10.reuse, 0x40 ;  /* 0x000000400a247836 */ /* 0x040fe20000000000 */
[----:B------:R-:W-:Y:S01]  /*0c30*/  SHF.R.S32.HI R26, RZ, 0x1, R23 ;  /* 0x00000001ff1a7819 */ /* 0x000fe20000011417 */
[----:B------:R-:W-:Y:S01]  /*0c40*/  VIADD R33, R10, 0x60 ;  /* 0x000000600a217836 */ /* 0x000fe20000000000 */
[----:B------:R2:W-:Y:S01]  /*0c50*/  STL [R1+0x80], R37 ;  /* 0x0000802501007387 */ /* 0x0005e20000100800 */
[----:B------:R-:W-:Y:S01]  /*0c60*/  IADD3 R2, P0, R238, R15, RZ ;  /* 0x0000000fee027210 */ /* 0x000fe20007f1e0ff */
[----:B------:R-:W3:Y:S01]  /*0c70*/  @P4 LDC.64 R22, c[0x0][0x3d0] ;  /* 0x0000f400ff164b82 */ /* 0x000ee20000000a00 */
[----:B------:R-:W-:Y:S01]  /*0c80*/  IMAD.SHL.U32 R0, R26, 0x40, RZ ;  /* 0x000000401a007824 */ /* 0x000fe200078e00ff */
[----:B------:R2:W-:Y:S01]  /*0c90*/  STL [R1+0x88], R36 ;  /* 0x0000882401007387 */ /* 0x0005e20000100800 */
[-C--:B------:R-:W-:Y:S01]  /*0ca0*/  ISETP.GE.AND P1, PT, R10, R25.reuse, PT ;  /* 0x000000190a00720c */ /* 0x080fe20003f26270 */
[----:B------:R-:W-:Y:S01]  /*0cb0*/  IMAD.SHL.U32 R5, R24, 0x8, RZ ;  /* 0x0000000818057824 */ /* 0x000fe200078e00ff */
[----:B------:R-:W-:Y:S01]  /*0cc0*/  SHF.R.S32.HI R21, RZ, 0x1f, R20 ;  /* 0x0000001fff157819 */ /* 0x000fe20000011414 */
[----:B------:R2:W-:Y:S01]  /*0cd0*/  STL [R1+0x84], R33 ;  /* 0x0000842101007387 */ /* 0x0005e20000100800 */
[----:B------:R-:W-:Y:S01]  /*0ce0*/  IMAD.X R3, R239, 0x1, R16, P0 ;  /* 0x00000001ef037824 */ /* 0x000fe200000e0610 */
[----:B------:R-:W-:Y:S01]  /*0cf0*/  LOP3.LUT R0, R0, 0xc0, RZ, 0xc0, !PT ;  /* 0x000000c000007812 */ /* 0x000fe200078ec0ff */
[----:B------:R-:W-:Y:S01]  /*0d00*/  @!P3 VIADD R13, R13, 0x1 ;  /* 0x000000010d0db836 */ /* 0x000fe20000000000 */
[----:B------:R2:W-:Y:S01]  /*0d10*/  STL [R1+0x4c], R239 ;  /* 0x00004cef01007387 */ /* 0x0005e20000100800 */
[----:B------:R-:W-:Y:S01]  /*0d20*/  ISETP.NE.AND P0, PT, R35, RZ, PT ;  /* 0x000000ff2300720c */ /* 0x000fe20003f05270 */
[----:B------:R-:W-:Y:S01]  /*0d30*/  ULDC.64 UR6, c[0x0][0x258] ;  /* 0x0000960000067ab9 */ /* 0x000fe20000000a00 */
[----:B------:R-:W-:Y:S01]  /*0d40*/  @P5 VIADD R13, R13, 0x1 ;  /* 0x000000010d0d5836 */ /* 0x000fe20000000000 */
[----:B------:R-:W-:Y:S01]  /*0d50*/  LOP3.LUT R5, R0, 0x8, R5, 0xf8, !PT ;  /* 0x0000000800057812 */ /* 0x000fe200078ef805 */
[----:B------:R-:W-:Y:S01]  /*0d60*/  UMOV UR5, 0x400 ;  /* 0x0000040000057882 */ /* 0x000fe20000000000 */
[----:B------:R-:W-:Y:S01]  /*0d70*/  SHF.R.U32.HI R4, RZ, 0x3, R0 ;  /* 0x00000003ff047819 */ /* 0x000fe20000011600 */
[----:B------:R-:W-:Y:S01]  /*0d80*/  IMAD R0, R21, UR6, RZ ;  /* 0x0000000615007c24 */ /* 0x000fe2000f8e02ff */
[----:B-1----:R-:W-:Y:S01]  /*0d90*/  ULEA UR4, UR4, UR5, 0x18 ;  /* 0x0000000504047291 */ /* 0x002fe2000f8ec03f */
[----:B------:R-:W-:Y:S01]  /*0da0*/  LEA.HI.SX32 R76, R226, 0xffffffff, 0x19 ;  /* 0xffffffffe24c7811 */ /* 0x000fe200078fcaff */
[----:B------:R-:W-:Y:S01]  /*0db0*/  IMAD.MOV.U32 R12, RZ, RZ, R13 ;  /* 0x000000ffff0c7224 */ /* 0x000fe200078e000d */
[----:B------:R-:W-:Y:S01]  /*0dc0*/  BSSY B0, `(.L_x_799) ;  /* 0x0000020000007945 */ /* 0x000fe20003800000 */
[----:B------:R-:W-:Y:S01]  /*0dd0*/  IMAD.WIDE.U32 R8, R20, UR6, R2 ;  /* 0x0000000614087c25 */ /* 0x000fe2000f8e0002 */
[----:B------:R-:W-:-:S02]  /*0de0*/  ISETP.GE.AND P2, PT, R37, R25, PT ;  /* 0x000000192500720c */ /* 0x000fc40003f46270 */
[-C--:B------:R-:W-:Y:S01]  /*0df0*/  ISETP.GE.AND P3, PT, R36, R25.reuse, PT ;  /* 0x000000192400720c */ /* 0x080fe20003f66270 */
[----:B------:R-:W-:Y:S01]  /*0e00*/  IMAD R0, R20, UR7, R0 ;  /* 0x0000000714007c24 */ /* 0x000fe2000f8e0200 */
[----:B------:R-:W-:Y:S01]  /*0e10*/  ISETP.GE.AND P5, PT, R33, R25, PT ;  /* 0x000000192100720c */ /* 0x000fe20003fa6270 */
[----:B------:R-:W-:Y:S01]  /*0e20*/  @!P6 IMAD.MOV R12, RZ, RZ, -R12 ;  /* 0x000000ffff0ce224 */ /* 0x000fe200078e0a0c */
[----:B------:R-:W-:Y:S01]  /*0e30*/  LOP3.LUT R25, R5, R4, RZ, 0x3c, !PT ;  /* 0x0000000405197212 */ /* 0x000fe200078e3cff */
[----:B------:R-:W-:Y:S01]  /*0e40*/  IMAD R13, R76, -0x80, R77 ;  /* 0xffffff804c0d7824 */ /* 0x000fe200078e024d */
[----:B------:R-:W-:Y:S01]  /*0e50*/  @!P0 LOP3.LUT R12, RZ, R35, RZ, 0x33, !PT ;  /* 0x00000023ff0c8212 */ /* 0x000fe200078e33ff */
[----:B------:R-:W-:Y:S01]  /*0e60*/  IMAD.IADD R7, R9, 0x1, R0 ;  /* 0x0000000109077824 */ /* 0x000fe200078e0200 */
[----:B------:R-:W-:Y:S01]  /*0e70*/  LEA R198, R198, UR4, 0x1 ;  /* 0x00000004c6c67c11 */ /* 0x000fe2000f8e08ff */
        /* <DEDUP_REMOVED lines=20> */
.L_x_800:
[----:B------:R-:W-:Y:S05]  /*0fc0*/  BSYNC B0 ;  /* 0x0000000000007941 */ /* 0x000fea0003800000 */
.L_x_799:
[----:B------:R-:W-:Y:S04]  /*0fd0*/  BSSY B0, `(.L_x_801) ;  /* 0x0000016000007945 */ /* 0x000fe80003800000 */
[----:B------:R-:W-:Y:S05]  /*0fe0*/  @P2 BRA `(.L_x_802) ;  /* 0x0000000000502947 */ /* 0x000fea0003800000 */
[----:B------:R-:W-:Y:S02]  /*0ff0*/  ULDC UR5, c[0x0][0x2d0] ;  /* 0x0000b40000057ab9 */ /* 0x000fe40000000800 */
[----:B------:R-:W-:-:S13]  /*1000*/  ISETP.GE.AND P0, PT, R238, UR5, PT ;  /* 0x00000005ee007c0c */ /* 0x000fda000bf06270 */
[----:B------:R1:W-:Y:S01]  /*1010*/  @P0 STS.128 [R198+0x800], RZ ;  /* 0x000800ffc6000388 */ /* 0x0003e20000000c00 */
[----:B------:R-:W-:Y:S05]  /*1020*/  @P0 BRA `(.L_x_802) ;  /* 0x0000000000400947 */ /* 0x000fea0003800000 */
[----:B----4-:R-:W-:Y:S01]  /*1030*/  IADD3 R4, P0, R38, 0x20, RZ ;  /* 0x0000002026047810 */ /* 0x010fe20007f1e0ff */
        /* <DEDUP_REMOVED lines=15> */
.L_x_802:
[----:B------:R-:W-:Y:S05]  /*1130*/  BSYNC B0 ;  /* 0x0000000000007941 */ /* 0x000fea0003800000 */
.L_x_801:
        /* <DEDUP_REMOVED lines=22> */
.L_x_804:
[----:B------:R-:W-:Y:S05]  /*12a0*/  BSYNC B0 ;  /* 0x0000000000007941 */ /* 0x000fea0003800000 */
.L_x_803:
        /* <DEDUP_REMOVED lines=22> */
.L_x_806:
[----:B------:R-:W-:Y:S05]  /*1410*/  BSYNC B0 ;  /* 0x0000000000007941 */ /* 0x000fea0003800000 */
.L_x_805:
[----:B------:R-:W-:Y:S01]  /*1420*/  IMAD.SHL.U32 R0, R31, 0x40, RZ ;  /* 0x000000401f007824 */ /* 0x000fe200078e00ff */
[----:B------:R-:W-:Y:S01]  /*1430*/  SHF.L.U32 R8, R27, 0x3, RZ ;  /* 0x000000031b087819 */ /* 0x000fe200000006ff */
[C---:B------:R-:W-:Y:S01]  /*1440*/  IMAD R7, R11.reuse, R78, RZ ;  /* 0x0000004e0b077224 */ /* 0x040fe200078e02ff */
[-C--:B------:R-:W-:Y:S01]  /*1450*/  ISETP.GE.AND P2, PT, R10, R13.reuse, PT ;  /* 0x0000000d0a00720c */ /* 0x080fe20003f46270 */
[----:B------:R-:W-:Y:S01]  /*1460*/  IMAD R6, R11, R208, RZ ;  /* 0x000000d00b067224 */ /* 0x000fe200078e02ff */
[----:B------:R-:W-:Y:S01]  /*1470*/  LOP3.LUT R0, R0, 0xc0, RZ, 0xc0, !PT ;  /* 0x000000c000007812 */ /* 0x000fe200078ec0ff */
[C---:B----4-:R-:W-:Y:S01]  /*1480*/  IMAD.WIDE.U32 R4, R10.reuse, R78, R238 ;  /* 0x0000004e0a047225 */ /* 0x050fe200078e00ee */
[C---:B------:R-:W-:Y:S01]  /*1490*/  ISETP.GE.AND P3, PT, R10.reuse, R13, PT ;  /* 0x0000000d0a00720c */ /* 0x040fe20003f66270 */
[----:B------:R-:W-:Y:S01]  /*14a0*/  ULDC.64 UR6, c[0x0][0x260] ;  /* 0x0000980000067ab9 */ /* 0x000fe20000000a00 */
[----:B------:R-:W-:Y:S01]  /*14b0*/  @P4 SHF.R.S32.HI R11, RZ, 0x1f, R34 ;  /* 0x0000001fff0b4819 */ /* 0x000fe20000011422 */
[----:B------:R-:W-:Y:S01]  /*14c0*/  IMAD R9, R10, R79, R7 ;  /* 0x0000004f0a097224 */ /* 0x000fe200078e0207 */
[----:B------:R-:W-:Y:S01]  /*14d0*/  LOP3.LUT R7, R0, 0x8, R8, 0xf8, !PT ;  /* 0x0000000800077812 */ /* 0x000fe200078ef808 */
[C---:B------:R-:W-:Y:S01]  /*14e0*/  IMAD.WIDE.U32 R2, R10.reuse, R208, R238 ;  /* 0x000000d00a027225 */ /* 0x040fe200078e00ee */
[----:B------:R-:W-:Y:S01]  /*14f0*/  SHF.R.U32.HI R0, RZ, 0x3, R0 ;  /* 0x00000003ff007819 */ /* 0x000fe20000011600 */
[----:B------:R-:W-:Y:S01]  /*1500*/  BSSY B0, `(.L_x_807) ;  /* 0x0000033000007945 */ /* 0x000fe20003800000 */
[----:B------:R-:W-:Y:S01]  /*1510*/  SHF.R.S32.HI R8, RZ, 0x1f, R12 ;  /* 0x0000001fff087819 */ /* 0x000fe2000001140c */
[----:B------:R-:W-:Y:S01]  /*1520*/  IMAD R10, R10, R209, R6 ;  /* 0x000000d10a0a7224 */ /* 0x000fe200078e0206 */
[----:B------:R-:W-:Y:S01]  /*1530*/  IADD3 R6, P1, R14, R4, RZ ;  /* 0x000000040e067210 */ /* 0x000fe20007f3e0ff */
[----:B------:R-:W-:Y:S01]  /*1540*/  IMAD.SHL.U32 R199, R78, 0x80, RZ ;  /* 0x000000804ec77824 */ /* 0x000fe200078e00ff */
[----:B------:R-:W-:Y:S01]  /*1550*/  LOP3.LUT R197, R7, R0, RZ, 0x3c, !PT ;  /* 0x0000000007c57212 */ /* 0x000fe200078e3cff */
[----:B---3--:R-:W-:Y:S01]  /*1560*/  @P4 IMAD R0, R11, R22, RZ ;  /* 0x000000160b004224 */ /* 0x008fe200078e02ff */
[----:B------:R-:W-:Y:S01]  /*1570*/  IADD3 R4, P0, R17, R2, RZ ;  /* 0x0000000211047210 */ /* 0x000fe20007f1e0ff */
[----:B------:R-:W-:Y:S01]  /*1580*/  IMAD R2, R8, UR6, RZ ;  /* 0x0000000608027c24 */ /* 0x000fe2000f8e02ff */
[----:B------:R-:W-:Y:S01]  /*1590*/  IADD3.X R7, R18, R5, R9, P1, !PT ;  /* 0x0000000512077210 */ /* 0x000fe20000ffe409 */
[----:B------:R-:W-:Y:S01]  /*15a0*/  @P4 IMAD R9, R34, R23, R0 ;  /* 0x0000001722094224 */ /* 0x000fe200078e0200 */
[----:B------:R-:W-:Y:S01]  /*15b0*/  IADD3.X R5, R19, R3, R10, P0, !PT ;  /* 0x0000000313057210 */ /* 0x000fe200007fe40a */
[----:B------:R-:W-:Y:S01]  /*15c0*/  IMAD R2, R12, UR7, R2 ;  /* 0x000000070c027c24 */ /* 0x000fe2000f8e0202 */
[----:B------:R-:W-:Y:S01]  /*15d0*/  SHF.L.U64.HI R211, R78, 0x7, R79 ;  /* 0x000000074ed37819 */ /* 0x000fe2000001024f */
[----:B------:R-:W-:Y:S01]  /*15e0*/  IMAD.WIDE.U32 R38, R12, UR6, R6 ;  /* 0x000000060c267c25 */ /* 0x000fe2000f8e0006 */
[----:B------:R-:W-:Y:S01]  /*15f0*/  ULDC.64 UR6, c[0x0][0x268] ;  /* 0x00009a0000067ab9 */ /* 0x000fe20000000a00 */
[----:B------:R-:W-:-:S02]  /*1600*/  SHF.R.S32.HI R16, RZ, 0x1f, R76 ;  /* 0x0000001fff107819 */ /* 0x000fc4000001144c */
[----:B------:R-:W-:Y:S01]  /*1610*/  IMAD.MOV.U32 R236, RZ, RZ, R38 ;  /* 0x000000ffffec7224 */ /* 0x000fe200078e0026 */
[----:B------:R-:W-:Y:S01]  /*1620*/  IADD3 R237, R39, R2, RZ ;  /* 0x0000000227ed7210 */ /* 0x000fe20007ffe0ff */
[----:B------:R-:W-:Y:S01]  /*1630*/  IMAD.WIDE.U32 R18, R12, UR6, R4 ;  /* 0x000000060c127c25 */ /* 0x000fe2000f8e0004 */
[----:B------:R3:W-:Y:S01]  /*1640*/  STL.64 [R1+0x60], R38 ;  /* 0x0000602601007387 */ /* 0x0007e20000100a00 */
[-C--:B------:R-:W-:Y:S02]  /*1650*/  ISETP.GE.AND P1, PT, R37, R13.reuse, PT ;  /* 0x0000000d2500720c */ /* 0x080fe40003f26270 */
[----:B------:R-:W-:Y:S01]  /*1660*/  @P4 IMAD.WIDE.U32 R10, R34, R22, R20 ;  /* 0x00000016220a4225 */ /* 0x000fe200078e0014 */
[----:B------:R3:W-:Y:S01]  /*1670*/  STL.64 [R1+0x50], R236 ;  /* 0x000050ec01007387 */ /* 0x0007e20000100a00 */
[----:B------:R-:W-:Y:S02]  /*1680*/  ISETP.GE.AND P5, PT, R36, R13, PT ;  /* 0x0000000d2400720c */ /* 0x000fe40003fa6270 */
[----:B------:R-:W-:Y:S01]  /*1690*/  IMAD R0, R211, R76, RZ ;  /* 0x0000004cd3007224 */ /* 0x000fe200078e02ff */
[----:B------:R3:W-:Y:S01]  /*16a0*/  STL.64 [R1+0x58], R18 ;  /* 0x0000581201007387 */ /* 0x0007e20000100a00 */
[----:B------:R-:W-:Y:S01]  /*16b0*/  IMAD R6, R8, UR6, RZ ;  /* 0x0000000608067c24 */ /* 0x000fe2000f8e02ff */
[----:B------:R-:W-:Y:S01]  /*16c0*/  @P4 LEA R14, P0, R10, R28, 0x2 ;  /* 0x0000001c0a0e4211 */ /* 0x000fe200078010ff */
[----:B------:R-:W-:Y:S01]  /*16d0*/  IMAD R0, R16, R199, R0 ;  /* 0x000000c710007224 */ /* 0x000fe200078e0200 */
[----:B------:R-:W-:Y:S01]  /*16e0*/  ISETP.GE.AND P6, PT, R33, R13, PT ;  /* 0x0000000d2100720c */ /* 0x000fe20003fc6270 */
[----:B------:R-:W-:Y:S01]  /*16f0*/  IMAD.WIDE.U32 R2, R76, R199, R236 ;  /* 0x000000c74c027225 */ /* 0x000fe200078e00ec */
[----:B------:R-:W-:-:S02]  /*1700*/  P2R R17, PR, RZ, 0x1 ;  /* 0x00000001ff117803 */ /* 0x000fc40000000000 */
[----:B------:R-:W-:Y:S01]  /*1710*/  @P4 IADD3 R9, R11, R9, RZ ;  /* 0x000000090b094210 */ /* 0x000fe20007ffe0ff */
[----:B------:R-:W-:Y:S01]  /*1720*/  IMAD R8, R12, UR7, R6 ;  /* 0x000000070c087c24 */ /* 0x000fe2000f8e0206 */
[----:B------:R-:W-:Y:S01]  /*1730*/  IADD3 R5, R3, R0, RZ ;  /* 0x0000000003057210 */ /* 0x000fe20007ffe0ff */
[----:B------:R-:W-:Y:S01]  /*1740*/  IMAD R24, R27, 0x8, R30 ;  /* 0x000000081b187824 */ /* 0x000fe200078e021e */
        /* <DEDUP_REMOVED lines=14> */
.L_x_808:
[----:B------:R-:W-:Y:S05]  /*1830*/  BSYNC B0 ;  /* 0x0000000000007941 */ /* 0x000fea0003800000 */
.L_x_807:
        /* <DEDUP_REMOVED lines=19> */
.L_x_810:
[----:B------:R-:W-:Y:S05]  /*1970*/  BSYNC B0 ;  /* 0x0000000000007941 */ /* 0x000fea0003800000 */
.L_x_809:
        /* <DEDUP_REMOVED lines=15> */
.L_x_812:
[----:B------:R-:W-:Y:S05]  /*1a70*/  BSYNC B0 ;  /* 0x0000000000007941 */ /* 0x000fea0003800000 */
.L_x_811:
        /* <DEDUP_REMOVED lines=17> */
.L_x_814:
[----:B------:R-:W-:Y:S05]  /*1b90*/  BSYNC B0 ;  /* 0x0000000000007941 */ /* 0x000fea0003800000 */
.L_x_813:
[----:B------:R-:W0:Y:S01]  /*1ba0*/  LDGDEPBAR ;  /* 0x00000000000079af */ /* 0x000e220000000000 */
[----:B------:R-:W-:Y:S01]  /*1bb0*/  ISETP.NE.AND P0, PT, R17, RZ, PT ;  /* 0x000000ff1100720c */ /* 0x000fe20003f05270 */
[----:B-1----:R-:W-:Y:S01]  /*1bc0*/  IMAD.IADD R7, R19, 0x1, R8 ;  /* 0x0000000113077824 */ /* 0x002fe200078e0208 */
[----:B------:R-:W-:Y:S01]  /*1bd0*/  ISETP.GE.AND P1, PT, R37, R13, PT ;  /* 0x0000000d2500720c */ /* 0x000fe20003f26270 */
[----:B------:R-:W-:Y:S01]  /*1be0*/  IMAD.SHL.U32 R0, R32, 0x20, RZ ;  /* 0x0000002020007824 */ /* 0x000fe200078e00ff */
[----:B------:R-:W-:Y:S01]  /*1bf0*/  @P4 LEA.HI.X R15, R10, R29, R9, 0x2, P0 ;  /* 0x0000001d0a0f4211 */ /* 0x000fe200000f1409 */
[-C--:B------:R-:W-:Y:S01]  /*1c00*/  IMAD R4, R16, R208.reuse, RZ ;  /* 0x000000d010047224 */ /* 0x080fe200078e02ff */
[----:B------:R1:W-:Y:S01]  /*1c10*/  STL [R1+0x6c], R7 ;  /* 0x00006c0701007387 */ /* 0x0003e20000100800 */
[----:B------:R-:W-:Y:S01]  /*1c20*/  IMAD.WIDE.U32 R2, R76, R208, RZ ;  /* 0x000000d04c027225 */ /* 0x000fe200078e00ff */
[----:B------:R-:W-:Y:S02]  /*1c30*/  LOP3.LUT R136, R0, 0xffffff00, RZ, 0xc0, !PT ;  /* 0xffffff0000887812 */ /* 0x000fe400078ec0ff */
[----:B------:R1:W5:Y:S01]  /*1c40*/  @P4 LDG.E R139, desc[UR8][R14.64] ;  /* 0x000000080e8b4981 */ /* 0x000362000c1e1900 */
[----:B------:R-:W-:Y:S01]  /*1c50*/  IMAD R0, R76, R209, R4 ;  /* 0x000000d14c007224 */ /* 0x000fe200078e0204 */
[----:B------:R-:W-:Y:S01]  /*1c60*/  LEA R4, P0, R2, R18, 0x7 ;  /* 0x0000001202047211 */ /* 0x000fe200078038ff */
[----:B------:R-:W-:Y:S01]  /*1c70*/  IMAD R5, R191, 0x200, R136 ;  /* 0x00000200bf057824 */ /* 0x000fe200078e0288 */
[-C--:B------:R-:W-:Y:S01]  /*1c80*/  ISETP.GE.AND P2, PT, R36, R13.reuse, PT ;  /* 0x0000000d2400720c */ /* 0x080fe20003f46270 */
[----:B------:R-:W-:Y:S01]  /*1c90*/  IMAD.IADD R6, R3, 0x1, R0 ;  /* 0x0000000103067824 */ /* 0x000fe200078e0200 */
[----:B------:R-:W-:Y:S01]  /*1ca0*/  ISETP.GE.AND P5, PT, R33, R13, PT ;  /* 0x0000000d2100720c */ /* 0x000fe20003fa6270 */
[----:B------:R-:W-:-:S02]  /*1cb0*/  IMAD R3, R138, 0x20, R5 ;  /* 0x000000208a037824 */ /* 0x000fc400078e0205 */
[----:B------:R-:W-:Y:S01]  /*1cc0*/  IMAD.U32 R0, R24, 0x20, R25 ;  /* 0x0000002018007824 */ /* 0x000fe200078e0019 */
[----:B------:R-:W-:Y:S01]  /*1cd0*/  LEA.HI.X R5, R2, R7, R6, 0x7, P0 ;  /* 0x0000000702057211 */ /* 0x000fe200000f3c06 */
[----:B------:R-:W-:Y:S01]  /*1ce0*/  IMAD.IADD R2, R197, 0x1, R3 ;  /* 0x00000001c5027824 */ /* 0x000fe200078e0203 */
[----:B------:R-:W-:-:S04]  /*1cf0*/  DEPBAR.LE SB0, 0x0 ;  /* 0x000080000000791a */ /* 0x000fc80000000000 */
[----:B------:R-:W-:Y:S01]  /*1d00*/  BAR.SYNC.DEFER_BLOCKING 0x0 ;  /* 0x0000000000007b1d */ /* 0x000fe20000010000 */
[----:B------:R-:W-:Y:S02]  /*1d10*/  LEA R137, R0, UR4, 0x1 ;  /* 0x0000000400897c11 */ /* 0x000fe4000f8e08ff */
[----:B------:R-:W-:-:S03]  /*1d20*/  LEA R188, R2, UR4, 0x1 ;  /* 0x0000000402bc7c11 */ /* 0x000fc6000f8e08ff */
        /* <DEDUP_REMOVED lines=18> */
.L_x_816:
[----:B------:R-:W-:Y:S05]  /*1e50*/  BSYNC B0 ;  /* 0x0000000000007941 */ /* 0x000fea0003800000 */
.L_x_815:
        /* <DEDUP_REMOVED lines=16> */
.L_x_818:
[----:B------:R-:W-:Y:S05]  /*1f60*/  BSYNC B0 ;  /* 0x0000000000007941 */ /* 0x000fea0003800000 */
.L_x_817:
        /* <DEDUP_REMOVED lines=16> */
.L_x_820:
[----:B------:R-:W-:Y:S05]  /*2070*/  BSYNC B0 ;  /* 0x0000000000007941 */ /* 0x000fea0003800000 */
.L_x_819:
        /* <DEDUP_REMOVED lines=17> */
.L_x_822:
[----:B------:R-:W-:Y:S05]  /*2190*/  BSYNC B0 ;  /* 0x0000000000007941 */ /* 0x000fea0003800000 */
.L_x_821:
[----:B---3--:R-:W-:Y:S01]  /*21a0*/  LDSM.16.M88.4 R16, [R188] ;  /* 0x00000000bc10783b */ /* 0x008fe20000000200 */
[----:B------:R-:W-:Y:S01]  /*21b0*/  LOP3.LUT P0, RZ, R26, 0x2, RZ, 0xc0, !PT ;  /* 0x000000021aff7812 */ /* 0x000fe2000780c0ff */
[----:B------:R-:W-:Y:S01]  /*21c0*/  IMAD.MOV.U32 R0, RZ, RZ, 0x10 ;  /* 0x00000010ff007424 */ /* 0x000fe200078e00ff */
[----:B------:R-:W-:Y:S01]  /*21d0*/  LOP3.LUT P1, RZ, R31, 0x2, RZ, 0xc0, !PT ;  /* 0x000000021fff7812 */ /* 0x000fe2000782c0ff */
[----:B-1----:R-:W1:Y:S01]  /*21e0*/  LDSM.16.M88.4 R4, [R137+0x2000] ;  /* 0x002000008904783b */ /* 0x002e620000000200 */
[C---:B------:R-:W-:Y:S01]  /*21f0*/  VIADD R2, R137.reuse, 0x2000 ;  /* 0x0000200089027836 */ /* 0x040fe20000000000 */
[----:B------:R-:W-:Y:S01]  /*2200*/  ULDC UR5, c[0x0][0x39c] ;  /* 0x0000e70000057ab9 */ /* 0x000fe20000000800 */
[----:B------:R-:W-:Y:S01]  /*2210*/  SEL R0, R0, 0xfffffff0, !P1 ;  /* 0xfffffff000007807 */ /* 0x000fe20004800000 */
[----:B------:R-:W3:Y:S01]  /*2220*/  LDSM.16.M88.4 R12, [R188+0x1000] ;  /* 0x00100000bc0c783b */ /* 0x000ee20000000200 */
[----:B------:R-:W-:-:S03]  /*2230*/  VIADD R190, R137, 0x2020 ;  /* 0x0000202089be7836 */ /* 0x000fc60000000000 */
[----:B------:R-:W4:Y:S01]  /*2240*/  LDSM.16.M88.4 R56, [R137+0x2400] ;  /* 0x002400008938783b */ /* 0x000f220000000200 */
[----:B------:R-:W-:Y:S02]  /*2250*/  IMAD R189, R0, 0x2, R188 ;  /* 0x0000000200bd7824 */ /* 0x000fe400078e02bc */
[----:B------:R-:W-:Y:S01]  /*2260*/  @P0 VIADD R190, R2, 0xffffffe0 ;  /* 0xffffffe002be0836 */ /* 0x000fe20000000000 */
[----:B------:R-:W4:Y:S01]  /*2270*/  LDSM.16.M88.4 R52, [R137+0x2800] ;  /* 0x002800008934783b */ /* 0x000f220000000200 */
[----:B------:R-:W-:-:S03]  /*2280*/  LOP3.LUT R2, R196, 0xffffffe0, RZ, 0xc0, !PT ;  /* 0xffffffe0c4027812 */ /* 0x000fc600078ec0ff */
[----:B------:R-:W4:Y:S01]  /*2290*/  LDSM.16.M88.4 R48, [R137+0x2c00] ;  /* 0x002c00008930783b */ /* 0x000f220000000200 */
[----:B------:R-:W-:-:S03]  /*22a0*/  IADD3 R2, -R2, R233, RZ ;  /* 0x000000e902027210 */ /* 0x000fc60007ffe1ff */
[----:B------:R-:W4:Y:S01]  /*22b0*/  LDSM.16.M88.4 R44, [R137+0x3000] ;  /* 0x00300000892c783b */ /* 0x000f220000000200 */
[----:B------:R-:W-:-:S03]  /*22c0*/  SHF.R.S32.HI R3, RZ, 0x1f, R2 ;  /* 0x0000001fff037819 */ /* 0x000fc60000011402 */
[----:B------:R-:W4:Y:S01]  /*22d0*/  LDSM.16.M88.4 R40, [R137+0x3400] ;  /* 0x003400008928783b */ /* 0x000f220000000200 */
[----:B------:R-:W-:Y:S02]  /*22e0*/  LEA.HI R3, R3, R2, RZ, 0x2 ;  /* 0x0000000203037211 */ /* 0x000fe400078f10ff */
[----:B------:R-:W-:Y:S01]  /*22f0*/  SHF.R.S32.HI R2, RZ, 0x1f, R191 ;  /* 0x0000001fff027819 */ /* 0x000fe200000114bf */
[----:B--2---:R-:W2:Y:S01]  /*2300*/  LDSM.16.M88.4 R36, [R137+0x3800] ;  /* 0x003800008924783b */ /* 0x004ea20000000200 */
[----:B------:R-:W-:Y:S02]  /*2310*/  SHF.R.S32.HI R220, RZ, 0x2, R3 ;  /* 0x00000002ffdc7819 */ /* 0x000fe40000011403 */
[----:B------:R-:W-:Y:S01]  /*2320*/  LEA.HI R2, R2, R191, RZ, 0x2 ;  /* 0x000000bf02027211 */ /* 0x000fe200078f10ff */
[----:B------:R-:W2:Y:S02]  /*2330*/  LDSM.16.M88.4 R32, [R137+0x3c00] ;  /* 0x003c00008920783b */ /* 0x000ea40000000200 */
[C---:B------:R-:W-:Y:S01]  /*2340*/  IMAD R3, R191.reuse, 0x10, R220 ;  /* 0x00000010bf037824 */ /* 0x040fe200078e02dc */
[----:B------:R-:W-:Y:S01]  /*2350*/  LOP3.LUT R2, R2, 0xfffffffc, RZ, 0xc0, !PT ;  /* 0xfffffffc02027812 */ /* 0x000fe200078ec0ff */
[----:B------:R-:W-:Y:S02]  /*2360*/  LDSM.16.M88.4 R24, [R190+0x400] ;  /* 0x00040000be18783b */ /* 0x000fe40000000200 */
[----:B------:R-:W-:Y:S01]  /*2370*/  IMAD.IADD R250, R250, 0x1, R3 ;  /* 0x00000001fafa7824 */ /* 0x000fe200078e0203 */
[----:B-1----:R-:W-:Y:S01]  /*2380*/  HMMA.16816.F32.BF16 R156, R16, R4, RZ ;  /* 0x00000004109c723c */ /* 0x002fe200000418ff */
[----:B------:R-:W-:Y:S01]  /*2390*/  LDSM.16.M88.4 R20, [R190+0x800] ;  /* 0x00080000be14783b */ /* 0x000fe20000000200 */
[----:B------:R-:W-:-:S03]  /*23a0*/  IMAD.IADD R2, R191, 0x1, -R2 ;  /* 0x00000001bf027824 */ /* 0x000fc600078e0a02 */
[----:B------:R-:W-:Y:S01]  /*23b0*/  LDSM.16.M88.4 R60, [R190+0xc00] ;  /* 0x000c0000be3c783b */ /* 0x000fe20000000200 */
[C---:B---3--:R-:W-:Y:S03]  /*23c0*/  HMMA.16816.F32.BF16 R140, R12.reuse, R4, RZ ;  /* 0x000000040c8c723c */ /* 0x048fe600000418ff */
[----:B------:R-:W-:Y:S03]  /*23d0*/  LDSM.16.M88.4 R64, [R190+0x1000] ;  /* 0x00100000be40783b */ /* 0x000fe60000000200 */
[-C--:B------:R-:W-:Y:S01]  /*23e0*/  HMMA.16816.F32.BF16 R132, R12, R6.reuse, RZ ;  /* 0x000000060c84723c */ /* 0x080fe200000418ff */
[----:B------:R-:W-:Y:S04]  /*23f0*/  LDSM.16.M88.4 R68, [R190+0x1400] ;  /* 0x00140000be44783b */ /* 0x000fe80000000200 */
[----:B------:R-:W-:Y:S01]  /*2400*/  LDSM.16.M88.4 R28, [R190] ;  /* 0x00000000be1c783b */ /* 0x000fe20000000200 */
[----:B------:R-:W-:Y:S03]  /*2410*/  HMMA.16816.F32.BF16 R192, R16, R6, RZ ;  /* 0x0000000610c0723c */ /* 0x000fe600000418ff */
[----:B------:R-:W1:Y:S03]  /*2420*/  LDSM.16.M88.4 R4, [R189+0x1000] ;  /* 0x00100000bd04783b */ /* 0x000e660000000200 */
[C---:B----4-:R-:W-:Y:S01]  /*2430*/  HMMA.16816.F32.BF16 R124, R12.reuse, R56, RZ ;  /* 0x000000380c7c723c */ /* 0x050fe200000418ff */
[----:B------:R-:W3:Y:S04]  /*2440*/  LDSM.16.M88.4 R72, [R190+0x1800] ;  /* 0x00180000be48783b */ /* 0x000ee80000000200 */
[----:B------:R-:W4:Y:S01]  /*2450*/  LDSM.16.M88.4 R80, [R190+0x1c00] ;  /* 0x001c0000be50783b */ /* 0x000f220000000200 */
[C---:B------:R-:W-:Y:S03]  /*2460*/  HMMA.16816.F32.BF16 R120, R12.reuse, R52, RZ ;  /* 0x000000340c78723c */ /* 0x040fe600000418ff */
[----:B------:R-:W4:Y:S03]  /*2470*/  LDSM.16.M88.4 R8, [R189] ;  /* 0x00000000bd08783b */ /* 0x000f260000000200 */
[C---:B------:R-:W-:Y:S01]  /*2480*/  HMMA.16816.F32.BF16 R108, R12.reuse, R48, RZ ;  /* 0x000000300c6c723c */ /* 0x040fe200000418ff */
[----:B------:R4:W-:Y:S04]  /*2490*/  STL [R1+0x8c], R220 ;  /* 0x00008cdc01007387 */ /* 0x0009e80000100800 */
[----:B------:R4:W-:Y:S01]  /*24a0*/  STL [R1+0x90], R2 ;  /* 0x0000900201007387 */ /* 0x0009e20000100800 */
[C---:B------:R-:W-:Y:S03]  /*24b0*/  HMMA.16816.F32.BF16 R100, R12.reuse, R44, RZ ;  /* 0x0000002c0c64723c */ /* 0x040fe600000418ff */
[----:B------:R-:W0:Y:S03]  /*24c0*/  LDGDEPBAR ;  /* 0x00000000000079af */ /* 0x000e260000000000 */
[C---:B------:R-:W-:Y:S06]  /*24d0*/  HMMA.16816.F32.BF16 R92, R12.reuse, R40, RZ ;  /* 0x000000280c5c723c */ /* 0x040fec00000418ff */
[C---:B--2---:R-:W-:Y:S06]  /*24e0*/  HMMA.16816.F32.BF16 R88, R12.reuse, R36, RZ ;  /* 0x000000240c58723c */ /* 0x044fec00000418ff */
        /* <DEDUP_REMOVED lines=28> */
[C---:B---3--:R-:W-:Y:S06]  /*26b0*/  HMMA.16816.F32.BF16 R108, R4.reuse, R72, R88 ;  /* 0x00000048046c723c */ /* 0x048fec0000041858 */
[C---:B----4-:R-:W-:Y:S06]  /*26c0*/  HMMA.16816.F32.BF16 R100, R4.reuse, R80, R84 ;  /* 0x000000500464723c */ /* 0x050fec0000041854 */
[----:B------:R-:W-:Y:S01]  /*26d0*/  HMMA.16816.F32.BF16 R132, R4, R30, R132 ;  /* 0x0000001e0484723c */ /* 0x000fe20000041884 */
[----:B------:R-:W-:-:S05]  /*26e0*/  FMUL.FTZ R191, R123, UR5 ;  /* 0x000000057bbf7c20 */ /* 0x000fca0008410000 */
[C---:B------:R-:W-:Y:S06]  /*26f0*/  HMMA.16816.F32.BF16 R116, R4.reuse, R26, R116 ;  /* 0x0000001a0474723c */ /* 0x040fec0000041874 */
[----:B------:R-:W-:Y:S01]  /*2700*/  HMMA.16816.F32.BF16 R112, R4, R22, R112 ;  /* 0x000000160470723c */ /* 0x000fe20000041870 */
[----:B------:R-:W-:Y:S01]  /*2710*/  FMUL.FTZ R222, R109, UR5 ;  /* 0x000000056dde7c20 */ /* 0x000fe20008410000 */
[----:B------:R-:W-:Y:S01]  /*2720*/  FMUL.FTZ R220, R110, UR5 ;  /* 0x000000056edc7c20 */ /* 0x000fe20008410000 */
[----:B------:R-:W-:-:S03]  /*2730*/  FMUL.FTZ R223, R111, UR5 ;  /* 0x000000056fdf7c20 */ /* 0x000fc60008410000 */
[C---:B------:R-:W-:Y:S01]  /*2740*/  HMMA.16816.F32.BF16 R104, R4.reuse, R62, R104 ;  /* 0x0000003e0468723c */ /* 0x040fe20000041868 */
[----:B------:R-:W-:Y:S01]  /*2750*/  FMUL.FTZ R229, R100, UR5 ;  /* 0x0000000564e57c20 */ /* 0x000fe20008410000 */
[----:B------:R-:W-:Y:S01]  /*2760*/  FMUL.FTZ R230, R101, UR5 ;  /* 0x0000000565e67c20 */ /* 0x000fe20008410000 */
[----:B------:R-:W-:Y:S01]  /*2770*/  FMUL.FTZ R232, R103, UR5 ;  /* 0x0000000567e87c20 */ /* 0x000fe20008410000 */
[----:B------:R-:W-:Y:S02]  /*2780*/  FMUL.FTZ R231, R102, UR5 ;  /* 0x0000000566e77c20 */ /* 0x000fe40008410000 */
[----:B------:R-:W-:Y:S01]  /*2790*/  HMMA.16816.F32.BF16 R96, R4, R66, R96 ;  /* 0x000000420460723c */ /* 0x000fe20000041860 */
[----:B------:R-:W-:-:S05]  /*27a0*/  FMUL.FTZ R100, R135, UR5 ;  /* 0x0000000587647c20 */ /* 0x000fca0008410000 */
        /* <DEDUP_REMOVED lines=8> */
[----:B------:R-:W-:Y:S01]  /*2830*/  FMUL.FTZ R129, R202, UR5 ;  /* 0x00000005ca817c20 */ /* 0x000fe20008410000 */
[----:B------:R-:W-:Y:S01]  /*2840*/  FMUL.FTZ R128, R201, UR5 ;  /* 0x00000005c9807c20 */ /* 0x000fe20008410000 */
[----:B------:R-:W-:Y:S01]  /*2850*/  HMMA.16816.F32.BF16 R212, R4, R82, R12 ;  /* 0x0000005204d4723c */ /* 0x000fe2000004180c */
[----:B------:R-:W-:Y:S01]  /*2860*/  FMUL.FTZ R119, R105, UR5 ;  /* 0x0000000569777c20 */ /* 0x000fe20008410000 */
[----:B------:R-:W-:Y:S01]  /*2870*/  FMUL.FTZ R116, R115, UR5 ;  /* 0x0000000573747c20 */ /* 0x000fe20008410000 */
[----:B------:R-:W-:Y:S01]  /*2880*/  FMUL.FTZ R109, R112, UR5 ;  /* 0x00000005706d7c20 */ /* 0x000fe20008410000 */
[----:B------:R-:W-:Y:S01]  /*2890*/  FMUL.FTZ R110, R113, UR5 ;  /* 0x00000005716e7c20 */ /* 0x000fe20008410000 */
[----:B------:R-:W-:Y:S01]  /*28a0*/  FMUL.FTZ R155, R125, UR5 ;  /* 0x000000057d9b7c20 */ /* 0x000fe20008410000 */
[C---:B------:R-:W-:Y:S01]  /*28b0*/  HMMA.16816.F32.BF16 R4, R8.reuse, R28, R156 ;  /* 0x0000001c0804723c */ /* 0x040fe2000004189c */
[----:B------:R-:W-:Y:S01]  /*28c0*/  FMUL.FTZ R135, R96, UR5 ;  /* 0x0000000560877c20 */ /* 0x000fe20008410000 */
[----:B------:R-:W-:Y:S01]  /*28d0*/  FMUL.FTZ R153, R97, UR5 ;  /* 0x0000000561997c20 */ /* 0x000fe20008410000 */
[----:B------:R-:W-:Y:S01]  /*28e0*/  FMUL.FTZ R111, R114, UR5 ;  /* 0x00000005726f7c20 */ /* 0x000fe20008410000 */
[----:B------:R-:W-:Y:S01]  /*28f0*/  FMUL.FTZ R104, R104, UR5 ;  /* 0x0000000568687c20 */ /* 0x000fe20008410000 */
[----:B------:R-:W-:Y:S01]  /*2900*/  FMUL.FTZ R106, R106, UR5 ;  /* 0x000000056a6a7c20 */ /* 0x000fe20008410000 */
[C---:B------:R-:W-:Y:S01]  /*2910*/  HMMA.16816.F32.BF16 R56, R8.reuse, R60, R56 ;  /* 0x0000003c0838723c */ /* 0x040fe20000041838 */
[----:B------:R-:W1:Y:S01]  /*2920*/  @P4 LDC R60, c[0x0][0x2e8] ;  /* 0x0000ba00ff3c4b82 */ /* 0x000e620000000800 */
[----:B------:R-:W-:Y:S01]  /*2930*/  FMUL.FTZ R157, R98, UR5 ;  /* 0x00000005629d7c20 */ /* 0x000fe20008410000 */
[----:B------:R-:W-:Y:S01]  /*2940*/  LEA R156, R138, R136, 0x5 ;  /* 0x000000888a9c7211 */ /* 0x000fe200078e28ff */
[----:B------:R-:W-:Y:S01]  /*2950*/  FMUL.FTZ R159, R99, UR5 ;  /* 0x00000005639f7c20 */ /* 0x000fe20008410000 */
[----:B------:R-:W-:Y:S01]  /*2960*/  FMUL.FTZ R138, R184, UR5 ;  /* 0x00000005b88a7c20 */ /* 0x000fe20008410000 */
[----:B------:R-:W-:Y:S01]  /*2970*/  HMMA.16816.F32.BF16 R12, R8, R80, R36 ;  /* 0x00000050080c723c */ /* 0x000fe20000041824 */
[----:B------:R-:W-:Y:S01]  /*2980*/  FMUL.FTZ R184, R94, UR5 ;  /* 0x000000055eb87c20 */ /* 0x000fe20008410000 */
[----:B------:R-:W-:Y:S01]  /*2990*/  FMUL.FTZ R201, R95, UR5 ;  /* 0x000000055fc97c20 */ /* 0x000fe20008410000 */
[----:B------:R-:W-:-:S03]  /*29a0*/  FMUL.FTZ R158, R126, UR5 ;  /* 0x000000057e9e7c20 */ /* 0x000fc60008410000 */
[----:B------:R-:W-:Y:S01]  /*29b0*/  HMMA.16816.F32.BF16 R88, R8, R24, R148 ;  /* 0x000000180858723c */ /* 0x000fe20000041894 */
[----:B------:R-:W-:-:S05]  /*29c0*/  FMUL.FTZ R80, R133, UR5 ;  /* 0x0000000585507c20 */ /* 0x000fca0008410000 */
[----:B------:R-:W-:Y:S01]  /*29d0*/  HMMA.16816.F32.BF16 R28, R8, R30, R192 ;  /* 0x0000001e081c723c */ /* 0x000fe200000418c0 */
[----:B------:R-:W-:Y:S01]  /*29e0*/  FMUL.FTZ R148, R179, UR5 ;  /* 0x00000005b3947c20 */ /* 0x000fe20008410000 */
[----:B------:R-:W-:-:S04]  /*29f0*/  FMUL.FTZ R151, R124, UR5 ;  /* 0x000000057c977c20 */ /* 0x000fc80008410000 */
[----:B------:R-:W-:Y:S01]  /*2a00*/  HMMA.16816.F32.BF16 R164, R16, R34, RZ ;  /* 0x0000002210a4723c */ /* 0x000fe200000418ff */
[----:B------:R-:W-:Y:S01]  /*2a10*/  FMUL.FTZ R57, R57, UR5 ;  /* 0x0000000539397c20 */ /* 0x000fe20008410000 */
[----:B------:R-:W-:-:S04]  /*2a20*/  FMUL.FTZ R56, R56, UR5 ;  /* 0x0000000538387c20 */ /* 0x000fc80008410000 */
[C---:B------:R-:W-:Y:S01]  /*2a30*/  HMMA.16816.F32.BF16 R44, R8.reuse, R68, R44 ;  /* 0x00000044082c723c */ /* 0x040fe2000004182c */
[----:B------:R-:W-:Y:S01]  /*2a40*/  FMUL.FTZ R228, R15, UR5 ;  /* 0x000000050fe47c20 */ /* 0x000fe20008410000 */
[----:B------:R-:W-:Y:S01]  /*2a50*/  IADD3 R15, R77, R250, -R210 ;  /* 0x000000fa4d0f7210 */ /* 0x000fe20007ffe8d2 */
[----:B------:R-:W-:Y:S01]  /*2a60*/  FMUL.FTZ R225, R13, UR5 ;  /* 0x000000050de17c20 */ /* 0x000fe20008410000 */
[----:B------:R-:W-:Y:S01]  /*2a70*/  FMUL.FTZ R227, R14, UR5 ;  /* 0x000000050ee37c20 */ /* 0x000fe20008410000 */
[----:B------:R-:W-:Y:S01]  /*2a80*/  FMUL.FTZ R224, R12, UR5 ;  /* 0x000000050ce07c20 */ /* 0x000fe20008410000 */
[C---:B------:R-:W-:Y:S01]  /*2a90*/  HMMA.16816.F32.BF16 R40, R8.reuse, R72, R40 ;  /* 0x000000480828723c */ /* 0x040fe20000041828 */
[----:B------:R-:W-:Y:S01]  /*2aa0*/  FMUL.FTZ R3, R89, UR5 ;  /* 0x0000000559037c20 */ /* 0x000fe20008410000 */
[----:B------:R-:W-:Y:S01]  /*2ab0*/  FMUL.FTZ R2, R90, UR5 ;  /* 0x000000055a027c20 */ /* 0x000fe20008410000 */
[----:B------:R-:W-:Y:S03]  /*2ac0*/  MUFU.TANH R12, R57 ;  /* 0x00000039000c7308 */ /* 0x000fe60000002400 */
[C---:B------:R-:W-:Y:S06]  /*2ad0*/  HMMA.16816.F32.BF16 R84, R8.reuse, R20, R144 ;  /* 0x000000140854723c */ /* 0x040fec0000041890 */
[----:B------:R-:W-:Y:S01]  /*2ae0*/  HMMA.16816.F32.BF16 R20, R8, R22, R52 ;  /* 0x000000160814723c */ /* 0x000fe20000041834 */
[----:B------:R-:W-:Y:S01]  /*2af0*/  FMUL.FTZ R144, R59, UR5 ;  /* 0x000000053b907c20 */ /* 0x000fe20008410000 */
[----:B------:R-:W-:Y:S01]  /*2b00*/  FMUL.FTZ R147, R178, UR5 ;  /* 0x00000005b2937c20 */ /* 0x000fe20008410000 */
[----:B------:R-:W-:Y:S01]  /*2b10*/  FMUL.FTZ R146, R177, UR5 ;  /* 0x00000005b1927c20 */ /* 0x000fe20008410000 */
[----:B------:R-:W-:-:S02]  /*2b20*/  FMUL.FTZ R145, R176, UR5 ;  /* 0x00000005b0917c20 */ /* 0x000fc40008410000 */
[C---:B------:R-:W-:Y:S01]  /*2b30*/  HMMA.16816.F32.BF16 R24, R8.reuse, R26, R160 ;  /* 0x0000001a0818723c */ /* 0x040fe200000418a0 */
[----:B------:R-:W-:Y:S02]  /*2b40*/  IMAD.SHL.U32 R52, R233, 0x2, RZ ;  /* 0x00000002e9347824 */ /* 0x000fe400078e00ff */
[----:B------:R-:W-:Y:S01]  /*2b50*/  FMUL.FTZ R53, R6, UR5 ;  /* 0x0000000506357c20 */ /* 0x000fe20008410000 */
[----:B------:R-:W-:Y:S01]  /*2b60*/  FMUL.FTZ R6, R143, UR5 ;  /* 0x000000058f067c20 */ /* 0x000fe20008410000 */
[----:B------:R-:W-:Y:S01]  /*2b70*/  FMUL.FTZ R55, R4, UR5 ;  /* 0x0000000504377c20 */ /* 0x000fe20008410000 */
[----:B------:R-:W-:Y:S01]  /*2b80*/  FMUL.FTZ R54, R5, UR5 ;  /* 0x0000000505367c20 */ /* 0x000fe20008410000 */
[C---:B------:R-:W-:Y:S01]  /*2b90*/  HMMA.16816.F32.BF16 R16, R8.reuse, R62, R168 ;  /* 0x0000003e0810723c */ /* 0x040fe200000418a8 */
[----:B------:R-:W-:Y:S01]  /*2ba0*/  LOP3.LUT R52, R52, 0x6, RZ, 0xc0, !PT ;  /* 0x0000000634347812 */ /* 0x000fe200078ec0ff */
[----:B-1----:R-:W1:Y:S01]  /*2bb0*/  @P4 MUFU.RCP R4, R60 ;  /* 0x0000003c00044308 */ /* 0x002e620000001000 */
[----:B------:R-:W-:Y:S01]  /*2bc0*/  FMUL.FTZ R69, R45, UR5 ;  /* 0x000000052d457c20 */ /* 0x000fe20008410000 */
[----:B------:R-:W-:Y:S01]  /*2bd0*/  FMUL.FTZ R45, R40, UR5 ;  /* 0x00000005282d7c20 */ /* 0x000fe20008410000 */
[----:B------:R-:W-:Y:S01]  /*2be0*/  FMUL.FTZ R5, R88, UR5 ;  /* 0x0000000558057c20 */ /* 0x000fe20008410000 */
[----:B------:R-:W-:Y:S01]  /*2bf0*/  HMMA.16816.F32.BF16 R48, R8, R64, R48 ;  /* 0x000000400830723c */ /* 0x000fe20000041830 */
[----:B------:R-:W-:-:S02]  /*2c00*/  IMAD R52, R76, 0x80, R52 ;  /* 0x000000804c347824 */ /* 0x000fc400078e0234 */
[----:B------:R-:W-:Y:S01]  /*2c10*/  FMUL.FTZ R163, R46, UR5 ;  /* 0x000000052ea37c20 */ /* 0x000fe20008410000 */
[----:B------:R-:W-:Y:S01]  /*2c20*/  FMUL.FTZ R46, R132, UR5 ;  /* 0x00000005842e7c20 */ /* 0x000fe20008410000 */
[----:B------:R2:W-:Y:S01]  /*2c30*/  MUFU.TANH R76, R6 ;  /* 0x00000006004c7308 */ /* 0x0005e20000002400 */
[----:B------:R-:W-:Y:S01]  /*2c40*/  FMUL.FTZ R62, R85, UR5 ;  /* 0x00000005553e7c20 */ /* 0x000fe20008410000 */
[C---:B------:R-:W-:Y:S01]  /*2c50*/  HMMA.16816.F32.BF16 R32, R8.reuse, R66, R172 ;  /* 0x000000420820723c */ /* 0x040fe200000418ac */
[----:B------:R-:W-:Y:S01]  /*2c60*/  FMUL.FTZ R14, R20, UR5 ;  /* 0x00000005140e7c20 */ /* 0x000fe20008410000 */
[----:B------:R-:W-:Y:S02]  /*2c70*/  IMAD.MOV.U32 R132, RZ, RZ, RZ ;  /* 0x000000ffff847224 */ /* 0x000fe400078e00ff */
[----:B------:R-:W-:Y:S01]  /*2c80*/  FMUL.FTZ R196, R41, UR5 ;  /* 0x0000000529c47c20 */ /* 0x000fe20008410000 */
[C---:B------:R-:W-:Y:S01]  /*2c90*/  IADD3 R20, R52.reuse, 0x9, RZ ;  /* 0x0000000934147810 */ /* 0x040fe20007ffe0ff */
[----:B------:R-:W-:Y:S01]  /*2ca0*/  FMUL.FTZ R98, R23, UR5 ;  /* 0x0000000517627c20 */ /* 0x000fe20008410000 */
[----:B------:R-:W-:Y:S01]  /*2cb0*/  HMMA.16816.F32.BF16 R36, R8, R70, R180 ;  /* 0x000000460824723c */ /* 0x000fe200000418b4 */
[----:B------:R-:W3:Y:S01]  /*2cc0*/  MUFU.TANH R55, R55 ;  /* 0x0000003700377308 */ /* 0x000ee20000002400 */
[----:B------:R-:W-:Y:S01]  /*2cd0*/  FMUL.FTZ R13, R25, UR5 ;  /* 0x00000005190d7c20 */ /* 0x000fe20008410000 */
[----:B-1---5:R-:W-:Y:S01]  /*2ce0*/  @P4 FMUL.FTZ R132, R139, R4 ;  /* 0x000000048b844220 */ /* 0x022fe20000410000 */
[----:B------:R-:W-:-:S02]  /*2cf0*/  VIADD R23, R52, 0x10 ;  /* 0x0000001034177836 */ /* 0x000fc40000000000 */
[----:B------:R-:W-:Y:S01]  /*2d00*/  FMUL.FTZ R66, R44, UR5 ;  /* 0x000000052c427c20 */ /* 0x000fe20008410000 */
[C---:B------:R-:W-:Y:S01]  /*2d10*/  HMMA.16816.F32.BF16 R204, R8.reuse, R74, R204 ;  /* 0x0000004a08cc723c */ /* 0x040fe200000418cc */
[----:B------:R-:W-:Y:S01]  /*2d20*/  FMUL.FTZ R25, R17, UR5 ;  /* 0x0000000511197c20 */ /* 0x000fe20008410000 */
[----:B------:R-:W-:Y:S02]  /*2d30*/  VIADD R17, R52, 0x8 ;  /* 0x0000000834117836 */ /* 0x000fe40000000000 */
[----:B--2---:R-:W-:Y:S01]  /*2d40*/  FMUL.FTZ R6, R28, UR5 ;  /* 0x000000051c067c20 */ /* 0x004fe20008410000 */
[----:B------:R-:W-:Y:S01]  /*2d50*/  VIADD R28, R52, 0x1 ;  /* 0x00000001341c7836 */ /* 0x000fe20000000000 */
[----:B------:R-:W1:Y:S01]  /*2d60*/  MUFU.TANH R54, R54 ;  /* 0x0000003600367308 */ /* 0x000e620000002400 */
[----:B------:R-:W-:Y:S01]  /*2d70*/  HMMA.16816.F32.BF16 R192, R8, R82, R164 ;  /* 0x0000005208c0723c */ /* 0x000fe200000418a4 */
[----:B------:R-:W-:Y:S01]  /*2d80*/  FMUL.FTZ R149, R50, UR5 ;  /* 0x0000000532957c20 */ /* 0x000fe20008410000 */
[----:B------:R-:W-:Y:S01]  /*2d90*/  FMUL.FTZ R105, R19, UR5 ;  /* 0x0000000513697c20 */ /* 0x000fe20008410000 */
[----:B------:R-:W-:-:S02]  /*2da0*/  VIADD R50, R52, 0x11 ;  /* 0x0000001134327836 */ /* 0x000fc40000000000 */
[----:B------:R-:W-:Y:S01]  /*2db0*/  FMUL.FTZ R136, R87, UR5 ;  /* 0x0000000557887c20 */ /* 0x000fe20008410000 */
[----:B------:R-:W-:Y:S01]  /*2dc0*/  FMUL.FTZ R131, R86, UR5 ;  /* 0x0000000556837c20 */ /* 0x000fe20008410000 */
[----:B------:R-:W-:Y:S01]  /*2dd0*/  FMUL.FTZ R60, R200, UR5 ;  /* 0x00000005c83c7c20 */ /* 0x000fe20008410000 */
[----:B------:R-:W-:Y:S01]  /*2de0*/  FMUL.FTZ R11, R7, UR5 ;  /* 0x00000005070b7c20 */ /* 0x000fe20008410000 */
[----:B------:R-:W-:Y:S01]  /*2df0*/  FMUL.FTZ R7, R91, UR5 ;  /* 0x000000055b077c20 */ /* 0x000fe20008410000 */
[----:B------:R2:W-:Y:S01]  /*2e00*/  MUFU.TANH R40, R3 ;  /* 0x0000000300287308 */ /* 0x0005e20000002400 */
[----:B------:R-:W-:Y:S01]  /*2e10*/  FMUL.FTZ R10, R140, UR5 ;  /* 0x000000058c0a7c20 */ /* 0x000fe20008410000 */
[----:B------:R-:W-:Y:S01]  /*2e20*/  FMUL.FTZ R9, R141, UR5 ;  /* 0x000000058d097c20 */ /* 0x000fe20008410000 */
        /* <DEDUP_REMOVED lines=9> */
[----:B------:R-:W-:-:S02]  /*2ec0*/  VIADD R26, R52, 0x19 ;  /* 0x00000019341a7836 */ /* 0x000fc40000000000 */
[----:B------:R-:W-:Y:S01]  /*2ed0*/  FMUL.FTZ R202, R42, UR5 ;  /* 0x000000052aca7c20 */ /* 0x000fe20008410000 */
[----:B------:R-:W-:Y:S02]  /*2ee0*/  VIADD R37, R52, 0x20 ;  /* 0x0000002034257836 */ /* 0x000fe40000000000 */
[----:B------:R-:W-:Y:S01]  /*2ef0*/  FMUL.FTZ R21, R21, UR5 ;  /* 0x0000000515157c20 */ /* 0x000fe20008410000 */
[----:B------:R1:W-:Y:S01]  /*2f00*/  MUFU.TANH R41, R5 ;  /* 0x0000000500297308 */ /* 0x0003e20000002400 */
[----:B--2---:R-:W-:Y:S02]  /*2f10*/  IMAD.IADD R3, R15, 0x1, -R52 ;  /* 0x000000010f037824 */ /* 0x004fe400078e0a34 */
[----:B------:R-:W-:Y:S01]  /*2f20*/  FMUL.FTZ R96, R22, UR5 ;  /* 0x0000000516607c20 */ /* 0x000fe20008410000 */
[----:B------:R-:W-:Y:S02]  /*2f30*/  VIADD R38, R52, 0x21 ;  /* 0x0000002134267836 */ /* 0x000fe40000000000 */
[----:B------:R-:W-:Y:S01]  /*2f40*/  FMUL.FTZ R143, R58, UR5 ;  /* 0x000000053a8f7c20 */ /* 0x000fe20008410000 */
[C---:B------:R-:W-:Y:S01]  /*2f50*/  VIADD R42, R52.reuse, 0x28 ;  /* 0x00000028342a7836 */ /* 0x040fe20000000000 */
[----:B------:R-:W-:Y:S01]  /*2f60*/  IABS R3, R3 ;  /* 0x0000000300037213 */ /* 0x000fe20000000000 */
[----:B------:R-:W-:Y:S01]  /*2f70*/  FMUL.FTZ R67, R49, UR5 ;  /* 0x0000000531437c20 */ /* 0x000fe20008410000 */
[----:B------:R2:W-:Y:S01]  /*2f80*/  MUFU.TANH R19, R62 ;  /* 0x0000003e00137308 */ /* 0x0005e20000002400 */
[----:B----4-:R-:W-:Y:S01]  /*2f90*/  IMAD.IADD R2, R15, 0x1, -R28 ;  /* 0x000000010f027824 */ /* 0x010fe200078e0a1c */
[----:B------:R-:W-:Y:S01]  /*2fa0*/  I2FP.F32.S32 R3, R3 ;  /* 0x0000000300037245 */ /* 0x000fe20000201400 */
[----:B------:R-:W-:Y:S01]  /*2fb0*/  FMUL.FTZ R150, R51, UR5 ;  /* 0x0000000533967c20 */ /* 0x000fe20008410000 */
[C---:B------:R-:W-:Y:S01]  /*2fc0*/  IADD3 R58, R52.reuse, 0x30, RZ ;  /* 0x00000030343a7810 */ /* 0x040fe20007ffe0ff */
[----:B------:R-:W-:Y:S01]  /*2fd0*/  VIADD R49, R52, 0x38 ;  /* 0x0000003834317836 */ /* 0x000fe20000000000 */
[----:B------:R-:W-:Y:S01]  /*2fe0*/  IABS R2, R2 ;  /* 0x0000000200027213 */ /* 0x000fe20000000000 */
[----:B---3--:R-:W-:Y:S01]  /*2ff0*/  FFMA.FTZ R44, R3, -R132, R55 ;  /* 0x80000084032c7223 */ /* 0x008fe20000010037 */
[----:B------:R3:W-:Y:S01]  /*3000*/  MUFU.TANH R89, R7 ;  /* 0x0000000700597308 */ /* 0x0007e20000002400 */
[----:B-1----:R-:W-:Y:S01]  /*3010*/  FMUL.FTZ R5, R29, UR5 ;  /* 0x000000051d057c20 */ /* 0x002fe20008410000 */
[----:B------:R-:W-:Y:S01]  /*3020*/  I2FP.F32.S32 R2, R2 ;  /* 0x0000000200027245 */ /* 0x000fe20000201400 */
[----:B------:R-:W-:-:S02]  /*3030*/  IMAD.IADD R3, R15, 0x1, -R17 ;  /* 0x000000010f037824 */ /* 0x000fc400078e0a11 */
[----:B------:R-:W-:Y:S01]  /*3040*/  FMUL.FTZ R99, R18, UR5 ;  /* 0x0000000512637c20 */ /* 0x000fe20008410000 */
[----:B------:R-:W-:Y:S02]  /*3050*/  VIADD R55, R52, 0x18 ;  /* 0x0000001834377836 */ /* 0x000fe40000000000 */
[----:B------:R-:W-:Y:S01]  /*3060*/  FMUL.FTZ R182, R92, UR5 ;  /* 0x000000055cb67c20 */ /* 0x000fe20008410000 */
[----:B------:R-:W-:Y:S01]  /*3070*/  VIADD R51, R52, 0x39 ;  /* 0x0000003934337836 */ /* 0x000fe20000000000 */
[----:B------:R-:W-:Y:S01]  /*3080*/  MUFU.TANH R90, R11 ;  /* 0x0000000b005a7308 */ /* 0x000fe20000002400 */
[----:B--2---:R-:W-:Y:S01]  /*3090*/  FFMA.FTZ R62, R2, -R132, R54 ;  /* 0x80000084023e7223 */ /* 0x004fe20000010036 */
[----:B------:R-:W-:Y:S01]  /*30a0*/  IMAD.IADD R2, R15, 0x1, -R20 ;  /* 0x000000010f027824 */ /* 0x000fe200078e0a14 */
[C---:B------:R-:W-:Y:S01]  /*30b0*/  IADD3 R57, R52.reuse, 0x49, RZ ;  /* 0x0000004934397810 */ /* 0x040fe20007ffe0ff */
[----:B------:R-:W-:Y:S02]  /*30c0*/  VIADD R54, R52, 0x41 ;  /* 0x0000004134367836 */ /* 0x000fe40000000000 */
[----:B------:R-:W-:Y:S01]  /*30d0*/  FMUL.FTZ R29, R33, UR5 ;  /* 0x00000005211d7c20 */ /* 0x000fe20008410000 */
[----:B------:R-:W-:Y:S01]  /*30e0*/  FMUL.FTZ R95, R27, UR5 ;  /* 0x000000051b5f7c20 */ /* 0x000fe20008410000 */
[----:B------:R-:W-:Y:S01]  /*30f0*/  IABS R4, R2 ;  /* 0x0000000200047213 */ /* 0x000fe20000000000 */
[----:B------:R-:W-:Y:S01]  /*3100*/  MUFU.TANH R87, R10 ;  /* 0x0000000a00577308 */ /* 0x000fe20000002400 */
[----:B---3--:R-:W-:Y:S01]  /*3110*/  FMUL.FTZ R7, R24, UR5 ;  /* 0x0000000518077c20 */ /* 0x008fe20008410000 */
[----:B------:R-:W-:Y:S01]  /*3120*/  FMUL.FTZ R24, R16, UR5 ;  /* 0x0000000510187c20 */ /* 0x000fe20008410000 */
[----:B------:R-:W-:Y:S01]  /*3130*/  FMUL.FTZ R27, R32, UR5 ;  /* 0x00000005201b7c20 */ /* 0x000fe20008410000 */
[----:B------:R-:W-:Y:S01]  /*3140*/  FMUL.FTZ R140, R185, UR5 ;  /* 0x00000005b98c7c20 */ /* 0x000fe20008410000 */
[----:B------:R-:W-:-:S02]  /*3150*/  VIADD R70, R52, 0x59 ;  /* 0x0000005934467836 */ /* 0x000fc40000000000 */
[----:B------:R-:W-:Y:S01]  /*3160*/  FMUL.FTZ R185, R120, UR5 ;  /* 0x0000000578b97c20 */ /* 0x000fe20008410000 */
[----:B------:R-:W-:Y:S01]  /*3170*/  VIADD R73, R52, 0x60 ;  /* 0x0000006034497836 */ /* 0x000fe20000000000 */
[----:B------:R1:W-:Y:S01]  /*3180*/  MUFU.TANH R11, R6 ;  /* 0x00000006000b7308 */ /* 0x0003e20000002400 */
[----:B------:R-:W-:Y:S01]  /*3190*/  FMUL.FTZ R221, R43, UR5 ;  /* 0x000000052bdd7c20 */ /* 0x000fe20008410000 */
[----:B------:R-:W-:Y:S01]  /*31a0*/  FMUL.FTZ R43, R30, UR5 ;  /* 0x000000051e2b7c20 */ /* 0x000fe20008410000 */
[----:B------:R-:W-:Y:S01]  /*31b0*/  FMUL.FTZ R30, R36, UR5 ;  /* 0x00000005241e7c20 */ /* 0x000fe20008410000 */
[----:B------:R-:W-:Y:S01]  /*31c0*/  FMUL.FTZ R142, R187, UR5 ;  /* 0x00000005bb8e7c20 */ /* 0x000fe20008410000 */
[----:B------:R-:W-:Y:S01]  /*31d0*/  FMUL.FTZ R187, R122, UR5 ;  /* 0x000000057abb7c20 */ /* 0x000fe20008410000 */
[----:B------:R-:W-:Y:S01]  /*31e0*/  FMUL.FTZ R83, R134, UR5 ;  /* 0x0000000586537c20 */ /* 0x000fe20008410000 */
[-C--:B------:R-:W-:Y:S01]  /*31f0*/  ISETP.GE.AND P3, PT, R17, R77.reuse, PT ;  /* 0x0000004d1100720c */ /* 0x080fe20003f66270 */
[----:B------:R2:W3:Y:S01]  /*3200*/  MUFU.TANH R10, R5 ;  /* 0x00000005000a7308 */ /* 0x0004e20000002400 */
[----:B------:R-:W-:Y:S01]  /*3210*/  FMUL.FTZ R134, R34, UR5 ;  /* 0x0000000522867c20 */ /* 0x000fe20008410000 */
[----:B------:R-:W-:Y:S01]  /*3220*/  FMUL.FTZ R152, R35, UR5 ;  /* 0x0000000523987c20 */ /* 0x000fe20008410000 */
[----:B------:R-:W-:Y:S01]  /*3230*/  FMUL.FTZ R181, R39, UR5 ;  /* 0x0000000527b57c20 */ /* 0x000fe20008410000 */
[-C--:B------:R-:W-:Y:S01]  /*3240*/  ISETP.GE.AND P4, PT, R20, R77.reuse, PT ;  /* 0x0000004d1400720c */ /* 0x080fe20003f86270 */
[----:B------:R-:W-:Y:S01]  /*3250*/  FMUL.FTZ R141, R186, UR5 ;  /* 0x00000005ba8d7c20 */ /* 0x000fe20008410000 */
[-C--:B------:R-:W-:Y:S01]  /*3260*/  ISETP.GE.AND P6, PT, R23, R77.reuse, PT ;  /* 0x0000004d1700720c */ /* 0x080fe20003fc6270 */
[----:B------:R-:W-:Y:S01]  /*3270*/  FMUL.FTZ R186, R121, UR5 ;  /* 0x0000000579ba7c20 */ /* 0x000fe20008410000 */
[----:B------:R-:W-:Y:S01]  /*3280*/  MUFU.TANH R86, R9 ;  /* 0x0000000900567308 */ /* 0x000fe20000002400 */
[----:B-1----:R-:W-:Y:S01]  /*3290*/  IMAD.IADD R6, R15, 0x1, -R50 ;  /* 0x000000010f067824 */ /* 0x002fe200078e0a32 */
[-C--:B------:R-:W-:Y:S01]  /*32a0*/  ISETP.GE.AND P1, PT, R52, R77.reuse, PT ;  /* 0x0000004d3400720c */ /* 0x080fe20003f26270 */
[----:B------:R-:W-:Y:S01]  /*32b0*/  FMUL.FTZ R160, R127, UR5 ;  /* 0x000000057fa07c20 */ /* 0x000fe20008410000 */
[----:B------:R-:W-:Y:S01]  /*32c0*/  ISETP.GE.AND P0, PT, R28, R77, PT ;  /* 0x0000004d1c00720c */ /* 0x000fe20003f06270 */
[----:B------:R-:W-:Y:S01]  /*32d0*/  FMUL.FTZ R121, R107, UR5 ;  /* 0x000000056b797c20 */ /* 0x000fe20008410000 */
[----:B------:R-:W-:Y:S01]  /*32e0*/  IABS R2, R6 ;  /* 0x0000000600027213 */ /* 0x000fe20000000000 */
[----:B------:R-:W-:Y:S01]  /*32f0*/  IMAD.MOV.U32 R6, RZ, RZ, R4 ;  /* 0x000000ffff067224 */ /* 0x000fe200078e0004 */
[----:B------:R1:W-:Y:S01]  /*3300*/  MUFU.TANH R82, R8 ;  /* 0x0000000800527308 */ /* 0x0003e20000002400 */
[----:B--2---:R-:W-:-:S02]  /*3310*/  IADD3 R5, R15, -R23, RZ ;  /* 0x800000170f057210 */ /* 0x004fc40007ffe0ff */
[-C--:B------:R-:W-:Y:S02]  /*3320*/  ISETP.GE.AND P5, PT, R26, R77.reuse, PT ;  /* 0x0000004d1a00720c */ /* 0x080fe40003fa6270 */
[----:B------:R-:W-:Y:S02]  /*3330*/  I2FP.F32.S32 R6, R6 ;  /* 0x0000000600067245 */ /* 0x000fe40000201400 */
[----:B------:R-:W-:Y:S01]  /*3340*/  ISETP.GE.AND P2, PT, R37, R77, PT ;  /* 0x0000004d2500720c */ /* 0x000fe20003f46270 */
[----:B------:R2:W4:Y:S01]  /*3350*/  MUFU.TANH R9, R7 ;  /* 0x0000000700097308 */ /* 0x0005220000002400 */
[----:B------:R-:W-:Y:S01]  /*3360*/  FSEL R123, R62, -INF , !P0 ;  /* 0xff8000003e7b7808 */ /* 0x000fe20004000000 */
[----:B---3--:R-:W-:Y:S01]  /*3370*/  FFMA.FTZ R63, R6, -R132, R10 ;  /* 0x80000084063f7223 */ /* 0x008fe2000001000a */
[----:B------:R-:W-:-:S04]  /*3380*/  IMAD.IADD R6, R15, 0x1, -R42 ;  /* 0x000000010f067824 */ /* 0x000fc800078e0a2a */
[----:B------:R-:W-:Y:S01]  /*3390*/  FSEL R114, R63, -INF , !P4 ;  /* 0xff8000003f727808 */ /* 0x000fe20006000000 */
[----:B------:R3:W-:Y:S01]  /*33a0*/  MUFU.TANH R84, R53 ;  /* 0x0000003500547308 */ /* 0x0007e20000002400 */
[----:B-1----:R-:W-:-:S07]  /*33b0*/  IMAD.IADD R8, R15, 0x1, -R55 ;  /* 0x000000010f087824 */ /* 0x002fce00078e0a37 */
[----:B------:R-:W-:Y:S01]  /*33c0*/  MUFU.TANH R10, R14 ;  /* 0x0000000e000a7308 */ /* 0x000fe20000002400 */
[----:B--2---:R-:W-:Y:S02]  /*33d0*/  IABS R7, R3 ;  /* 0x0000000300077213 */ /* 0x004fe40000000000 */
[----:B------:R-:W-:Y:S02]  /*33e0*/  IABS R3, R5 ;  /* 0x0000000500037213 */ /* 0x000fe40000000000 */
[----:B------:R-:W-:Y:S02]  /*33f0*/  IABS R5, R8 ;  /* 0x0000000800057213 */ /* 0x000fe40000000000 */
[----:B------:R-:W-:Y:S01]  /*3400*/  I2FP.F32.S32 R7, R7 ;  /* 0x0000000700077245 */ /* 0x000fe20000201400 */
[----:B------:R-:W-:Y:S02]  /*3410*/  IMAD.MOV.U32 R4, RZ, RZ, R3 ;  /* 0x000000ffff047224 */ /* 0x000fe400078e0003 */
[----:B---3--:R-:W-:Y:S01]  /*3420*/  FMUL.FTZ R53, R48, UR5 ;  /* 0x0000000530357c20 */ /* 0x008fe20008410000 */
[----:B------:R-:W-:Y:S01]  /*3430*/  IMAD.MOV.U32 R3, RZ, RZ, R2 ;  /* 0x000000ffff037224 */ /* 0x000fe200078e0002 */
[----:B------:R-:W-:Y:S01]  /*3440*/  MOV R2, R5 ;  /* 0x0000000500027202 */ /* 0x000fe20000000f00 */
[----:B------:R-:W-:Y:S01]  /*3450*/  IMAD.IADD R5, R15, 0x1, -R38 ;  /* 0x000000010f057824 */ /* 0x000fe200078e0a26 */
[----:B------:R-:W-:Y:S01]  /*3460*/  IADD3 R48, R52, 0x29, RZ ;  /* 0x0000002934307810 */ /* 0x000fe20007ffe0ff */
[----:B------:R-:W-:Y:S01]  /*3470*/  FFMA.FTZ R59, R7, -R132, R11 ;  /* 0x80000084073b7223 */ /* 0x000fe2000001000b */
[----:B------:R-:W-:Y:S01]  /*3480*/  I2FP.F32.S32 R3, R3 ;  /* 0x0000000300037245 */ /* 0x000fe20000201400 */
[----:B------:R1:W2:Y:S01]  /*3490*/  MUFU.TANH R22, R61 ;  /* 0x0000003d00167308 */ /* 0x0002a20000002400 */
[----:B------:R-:W-:-:S02]  /*34a0*/  I2FP.F32.S32 R2, R2 ;  /* 0x0000000200027245 */ /* 0x000fc40000201400 */
[----:B------:R-:W-:Y:S01]  /*34b0*/  I2FP.F32.S32 R4, R4 ;  /* 0x0000000400047245 */ /* 0x000fe20000201400 */
[-C--:B------:R-:W-:Y:S01]  /*34c0*/  FFMA.FTZ R64, R3, -R132.reuse, R40 ;  /* 0x8000008403407223 */ /* 0x080fe20000010028 */
[C---:B------:R-:W-:Y:S02]  /*34d0*/  IMAD.IADD R3, R15.reuse, 0x1, -R26 ;  /* 0x000000010f037824 */ /* 0x040fe400078e0a1a */
[----:B----4-:R-:W-:Y:S01]  /*34e0*/  FFMA.FTZ R71, R2, -R132, R9 ;  /* 0x8000008402477223 */ /* 0x010fe20000010009 */
[C---:B------:R-:W-:Y:S01]  /*34f0*/  IMAD.IADD R2, R15.reuse, 0x1, -R37 ;  /* 0x000000010f027824 */ /* 0x040fe200078e0a25 */
[----:B------:R-:W-:Y:S01]  /*3500*/  IADD3 R8, R15, -R48, RZ ;  /* 0x800000300f087210 */ /* 0x000fe20007ffe0ff */
[----:B------:R-:W-:Y:S01]  /*3510*/  FFMA.FTZ R65, R4, -R132, R41 ;  /* 0x8000008404417223 */ /* 0x000fe20000010029 */
[----:B------:R-:W-:Y:S01]  /*3520*/  IABS R7, R3 ;  /* 0x0000000300077213 */ /* 0x000fe20000000000 */
[----:B------:R-:W-:Y:S01]  /*3530*/  MUFU.TANH R9, R13 ;  /* 0x0000000d00097308 */ /* 0x000fe20000002400 */
[----:B------:R-:W-:-:S02]  /*3540*/  IABS R4, R2 ;  /* 0x0000000200047213 */ /* 0x000fc40000000000 */
[----:B------:R-:W-:Y:S02]  /*3550*/  IABS R3, R5 ;  /* 0x0000000500037213 */ /* 0x000fe40000000000 */
[----:B------:R-:W-:Y:S01]  /*3560*/  IABS R5, R8 ;  /* 0x0000000800057213 */ /* 0x000fe20000000000 */
[----:B-1----:R-:W-:Y:S01]  /*3570*/  VIADD R61, R52, 0x31 ;  /* 0x00000031343d7836 */ /* 0x002fe20000000000 */
[----:B------:R-:W-:Y:S01]  /*3580*/  IABS R2, R6 ;  /* 0x0000000600027213 */ /* 0x000fe20000000000 */
[----:B------:R-:W1:Y:S01]  /*3590*/  MUFU.TANH R8, R21 ;  /* 0x0000001500087308 */ /* 0x000e620000002400 */
[----:B------:R-:W-:Y:S01]  /*35a0*/  IMAD.MOV.U32 R6, RZ, RZ, R4 ;  /* 0x000000ffff067224 */ /* 0x000fe200078e0004 */
[----:B------:R-:W-:Y:S01]  /*35b0*/  FSEL R124, R59, -INF , !P3 ;  /* 0xff8000003b7c7808 */ /* 0x000fe20005800000 */
[----:B------:R-:W-:Y:S02]  /*35c0*/  IMAD.MOV.U32 R4, RZ, RZ, R3 ;  /* 0x000000ffff047224 */ /* 0x000fe400078e0003 */
[----:B------:R-:W-:Y:S01]  /*35d0*/  IMAD.MOV.U32 R3, RZ, RZ, R2 ;  /* 0x000000ffff037224 */ /* 0x000fe200078e0002 */
[----:B------:R-:W-:Y:S01]  /*35e0*/  I2FP.F32.S32 R6, R6 ;  /* 0x0000000600067245 */ /* 0x000fe20000201400 */
[----:B------:R-:W-:Y:S01]  /*35f0*/  IMAD.MOV.U32 R2, RZ, RZ, R5 ;  /* 0x000000ffff027224 */ /* 0x000fe200078e0005 */
[----:B------:R-:W-:Y:S01]  /*3600*/  I2FP.F32.S32 R4, R4 ;  /* 0x0000000400047245 */ /* 0x000fe20000201400 */
[----:B------:R3:W-:Y:S01]  /*3610*/  MUFU.TANH R18, R56 ;  /* 0x0000003800127308 */ /* 0x0007e20000002400 */
[----:B------:R-:W-:Y:S01]  /*3620*/  I2FP.F32.S32 R3, R3 ;  /* 0x0000000300037245 */ /* 0x000fe20000201400 */
[----:B--2---:R-:W-:Y:S01]  /*3630*/  FFMA.FTZ R72, R6, -R132, R22 ;  /* 0x8000008406487223 */ /* 0x004fe20000010016 */
[----:B------:R-:W-:Y:S01]  /*3640*/  I2FP.F32.S32 R2, R2 ;  /* 0x0000000200027245 */ /* 0x000fe20000201400 */
[-C--:B------:R-:W-:Y:S01]  /*3650*/  FFMA.FTZ R74, R4, -R132.reuse, R19 ;  /* 0x80000084044a7223 */ /* 0x080fe20000010013 */
[----:B------:R-:W-:Y:S01]  /*3660*/  I2FP.F32.S32 R5, R7 ;  /* 0x0000000700057245 */ /* 0x000fe20000201400 */
[----:B------:R-:W-:Y:S01]  /*3670*/  FFMA.FTZ R75, R3, -R132, R10 ;  /* 0x80000084034b7223 */ /* 0x000fe2000001000a */
[----:B------:R-:W-:-:S02]  /*3680*/  IMAD.IADD R3, R15, 0x1, -R58 ;  /* 0x000000010f037824 */ /* 0x000fc400078e0a3a */
[-C--:B-1----:R-:W-:Y:S01]  /*3690*/  FFMA.FTZ R81, R2, -R132.reuse, R8 ;  /* 0x8000008402517223 */ /* 0x082fe20000010008 */
[C---:B------:R-:W-:Y:S01]  /*36a0*/  IADD3 R2, R15.reuse, -R61, RZ ;  /* 0x8000003d0f027210 */ /* 0x040fe20007ffe0ff */
[----:B------:R-:W-:Y:S02]  /*36b0*/  IMAD.IADD R4, R15, 0x1, -R49 ;  /* 0x000000010f047824 */ /* 0x000fe400078e0a31 */
[----:B------:R-:W-:Y:S01]  /*36c0*/  FFMA.FTZ R68, R5, -R132, R9 ;  /* 0x8000008405447223 */ /* 0x000fe20000010009 */
[----:B------:R-:W-:Y:S01]  /*36d0*/  IMAD.IADD R6, R15, 0x1, -R51 ;  /* 0x000000010f067824 */ /* 0x000fe200078e0a33 */
[----:B------:R-:W-:Y:S01]  /*36e0*/  IABS R5, R3 ;  /* 0x0000000300057213 */ /* 0x000fe20000000000 */
[----:B------:R-:W1:Y:S01]  /*36f0*/  MUFU.TANH R9, R24 ;  /* 0x0000001800097308 */ /* 0x000e620000002400 */
[----:B------:R-:W-:Y:S02]  /*3700*/  IABS R3, R2 ;  /* 0x0000000200037213 */ /* 0x000fe40000000000 */
[----:B------:R-:W-:Y:S01]  /*3710*/  IABS R2, R4 ;  /* 0x0000000400027213 */ /* 0x000fe20000000000 */
[----:B---3--:R-:W-:Y:S01]  /*3720*/  VIADD R56, R52, 0x48 ;  /* 0x0000004834387836 */ /* 0x008fe20000000000 */
[----:B------:R-:W-:Y:S01]  /*3730*/  IABS R4, R6 ;  /* 0x0000000600047213 */ /* 0x000fe20000000000 */
[----:B------:R-:W-:-:S02]  /*3740*/  IMAD.MOV.U32 R6, RZ, RZ, R5 ;  /* 0x000000ffff067224 */ /* 0x000fc400078e0005 */
[----:B------:R-:W2:Y:S01]  /*3750*/  MUFU.TANH R7, R25 ;  /* 0x0000001900077308 */ /* 0x000ea20000002400 */
[----:B------:R-:W-:Y:S01]  /*3760*/  IMAD.MOV.U32 R5, RZ, RZ, R3 ;  /* 0x000000ffff057224 */ /* 0x000fe200078e0003 */
[----:B------:R-:W-:Y:S01]  /*3770*/  MOV R3, R2 ;  /* 0x0000000200037202 */ /* 0x000fe20000000f00 */
[----:B------:R-:W-:Y:S01]  /*3780*/  IMAD.MOV.U32 R2, RZ, RZ, R4 ;  /* 0x000000ffff027224 */ /* 0x000fe200078e0004 */
[----:B------:R-:W-:Y:S02]  /*3790*/  I2FP.F32.S32 R6, R6 ;  /* 0x0000000600067245 */ /* 0x000fe40000201400 */
[----:B------:R-:W-:Y:S02]  /*37a0*/  I2FP.F32.S32 R3, R3 ;  /* 0x0000000300037245 */ /* 0x000fe40000201400 */
[----:B------:R-:W-:Y:S01]  /*37b0*/  I2FP.F32.S32 R2, R2 ;  /* 0x0000000200027245 */ /* 0x000fe20000201400 */
[----:B------:R3:W4:Y:S01]  /*37c0*/  MUFU.TANH R16, R53 ;  /* 0x0000003500107308 */ /* 0x0007220000002400 */
[----:B------:R-:W-:Y:S01]  /*37d0*/  I2FP.F32.S32 R5, R5 ;  /* 0x0000000500057245 */ /* 0x000fe20000201400 */
[----:B-1----:R-:W-:-:S04]  /*37e0*/  FFMA.FTZ R92, R3, -R132, R9 ;  /* 0x80000084035c7223 */ /* 0x002fc80000010009 */
[-C--:B------:R-:W-:Y:S01]  /*37f0*/  FFMA.FTZ R85, R5, -R132.reuse, R12 ;  /* 0x8000008405557223 */ /* 0x080fe2000001000c */
[C---:B------:R-:W-:Y:S01]  /*3800*/  IMAD.IADD R5, R15.reuse, 0x1, -R56 ;  /* 0x000000010f057824 */ /* 0x040fe200078e0a38 */
[----:B------:R1:W-:Y:S01]  /*3810*/  MUFU.TANH R88, R60 ;  /* 0x0000003c00587308 */ /* 0x0003e20000002400 */
[----:B--2---:R-:W-:Y:S01]  /*3820*/  FFMA.FTZ R94, R2, -R132, R7 ;  /* 0x80000084025e7223 */ /* 0x004fe20000010007 */
[----:B------:R-:W-:-:S05]  /*3830*/  IMAD.IADD R2, R15, 0x1, -R54 ;  /* 0x000000010f027824 */ /* 0x000fca00078e0a36 */
[----:B------:R-:W-:Y:S01]  /*3840*/  IABS R4, R2 ;  /* 0x0000000200047213 */ /* 0x000fe20000000000 */
[----:B------:R2:W4:Y:S01]  /*3850*/  MUFU.TANH R13, R67 ;  /* 0x00000043000d7308 */ /* 0x0005220000002400 */
[----:B---3--:R-:W-:-:S04]  /*3860*/  VIADD R53, R52, 0x40 ;  /* 0x0000004034357836 */ /* 0x008fc80000000000 */
[----:B------:R-:W-:-:S03]  /*3870*/  IMAD.IADD R3, R15, 0x1, -R53 ;  /* 0x000000010f037824 */ /* 0x000fc600078e0a35 */
[----:B------:R3:W3:Y:S01]  /*3880*/  MUFU.TANH R11, R66 ;  /* 0x00000042000b7308 */ /* 0x0006e20000002400 */
[----:B-1----:R-:W-:Y:S01]  /*3890*/  VIADD R60, R52, 0x50 ;  /* 0x00000050343c7836 */ /* 0x002fe20000000000 */
[----:B------:R-:W-:Y:S02]  /*38a0*/  IABS R7, R3 ;  /* 0x0000000300077213 */ /* 0x000fe40000000000 */
[----:B------:R-:W-:Y:S01]  /*38b0*/  IABS R3, R5 ;  /* 0x0000000500037213 */ /* 0x000fe20000000000 */
[C---:B------:R-:W-:Y:S01]  /*38c0*/  IMAD.IADD R8, R15.reuse, 0x1, -R60 ;  /* 0x000000010f087824 */ /* 0x040fe200078e0a3c */
[----:B------:R-:W-:Y:S02]  /*38d0*/  I2FP.F32.S32 R7, R7 ;  /* 0x0000000700077245 */ /* 0x000fe40000201400 */
[----:B------:R-:W1:Y:S01]  /*38e0*/  MUFU.TANH R9, R29 ;  /* 0x0000001d00097308 */ /* 0x000e620000002400 */
[-C--:B--2---:R-:W-:Y:S01]  /*38f0*/  FFMA.FTZ R67, R6, -R132.reuse, R18 ;  /* 0x8000008406437223 */ /* 0x084fe20000010012 */
[----:B------:R-:W-:Y:S01]  /*3900*/  IADD3 R6, R15, -R57, RZ ;  /* 0x800000390f067210 */ /* 0x000fe20007ffe0ff */
[----:B----4-:R-:W-:Y:S01]  /*3910*/  FFMA.FTZ R97, R7, -R132, R16 ;  /* 0x8000008407617223 */ /* 0x010fe20000010010 */
[----:B------:R-:W-:Y:S01]  /*3920*/  IABS R5, R8 ;  /* 0x0000000800057213 */ /* 0x000fe20000000000 */
[----:B------:R-:W-:Y:S01]  /*3930*/  IMAD.IADD R7, R15, 0x1, -R73 ;  /* 0x000000010f077824 */ /* 0x000fe200078e0a49 */
[----:B------:R-:W-:Y:S01]  /*3940*/  IABS R2, R6 ;  /* 0x0000000600027213 */ /* 0x000fe20000000000 */
[----:B------:R-:W-:Y:S01]  /*3950*/  IMAD.MOV.U32 R6, RZ, RZ, R4 ;  /* 0x000000ffff067224 */ /* 0x000fe200078e0004 */
[----:B------:R-:W2:Y:S01]  /*3960*/  MUFU.TANH R10, R27 ;  /* 0x0000001b000a7308 */ /* 0x000ea20000002400 */
[----:B------:R-:W-:-:S02]  /*3970*/  IMAD.MOV.U32 R4, RZ, RZ, R3 ;  /* 0x000000ffff047224 */ /* 0x000fc400078e0003 */
[----:B------:R-:W-:Y:S01]  /*3980*/  IMAD.MOV.U32 R3, RZ, RZ, R2 ;  /* 0x000000ffff037224 */ /* 0x000fe200078e0002 */
[----:B------:R-:W-:Y:S01]  /*3990*/  MOV R2, R5 ;  /* 0x0000000500027202 */ /* 0x000fe20000000f00 */
[----:B---3--:R-:W-:Y:S01]  /*39a0*/  VIADD R66, R52, 0x51 ;  /* 0x0000005134427836 */ /* 0x008fe20000000000 */
[----:B------:R-:W-:Y:S01]  /*39b0*/  I2FP.F32.S32 R6, R6 ;  /* 0x0000000600067245 */ /* 0x000fe20000201400 */
[C---:B------:R-:W-:Y:S01]  /*39c0*/  IMAD.IADD R5, R15.reuse, 0x1, -R70 ;  /* 0x000000010f057824 */ /* 0x040fe200078e0a46 */
[----:B------:R-:W-:Y:S01]  /*39d0*/  I2FP.F32.S32 R2, R2 ;  /* 0x0000000200027245 */ /* 0x000fe20000201400 */
[----:B------:R3:W4:Y:S01]  /*39e0*/  MUFU.TANH R14, R69 ;  /* 0x00000045000e7308 */ /* 0x0007220000002400 */
[----:B------:R-:W-:Y:S01]  /*39f0*/  I2FP.F32.S32 R3, R3 ;  /* 0x0000000300037245 */ /* 0x000fe20000201400 */
[----:B------:R-:W-:Y:S01]  /*3a00*/  FFMA.FTZ R112, R6, -R132, R13 ;  /* 0x8000008406707223 */ /* 0x000fe2000001000d */
[----:B------:R-:W-:Y:S01]  /*3a10*/  I2FP.F32.S32 R4, R4 ;  /* 0x0000000400047245 */ /* 0x000fe20000201400 */
[----:B------:R-:W-:Y:S01]  /*3a20*/  FFMA.FTZ R120, R2, -R132, R11 ;  /* 0x8000008402787223 */ /* 0x000fe2000001000b */
[----:B------:R-:W-:-:S02]  /*3a30*/  VIADD R13, R15, 0x8 ;  /* 0x000000080f0d7836 */ /* 0x000fc40000000000 */
[----:B-1----:R-:W-:Y:S01]  /*3a40*/  FFMA.FTZ R115, R3, -R132, R9 ;  /* 0x8000008403737223 */ /* 0x002fe20000010009 */
[C---:B------:R-:W-:Y:S01]  /*3a50*/  IADD3 R3, R15.reuse, -R66, RZ ;  /* 0x800000420f037210 */ /* 0x040fe20007ffe0ff */
[----:B--2---:R-:W-:Y:S01]  /*3a60*/  FFMA.FTZ R113, R4, -R132, R10 ;  /* 0x8000008404717223 */ /* 0x004fe2000001000a */
[----:B------:R-:W-:Y:S01]  /*3a70*/  MUFU.TANH R12, R45 ;  /* 0x0000002d000c7308 */ /* 0x000fe20000002400 */
[C---:B------:R-:W-:Y:S02]  /*3a80*/  IADD3 R11, R15.reuse, 0x48, RZ ;  /* 0x000000480f0b7810 */ /* 0x040fe40007ffe0ff */
[----:B------:R-:W-:Y:S02]  /*3a90*/  IABS R6, R3 ;  /* 0x0000000300067213 */ /* 0x000fe40000000000 */
[----:B------:R-:W-:Y:S02]  /*3aa0*/  IABS R3, R5 ;  /* 0x0000000500037213 */ /* 0x000fe40000000000 */
[----:B------:R-:W-:Y:S01]  /*3ab0*/  I2FP.F32.S32 R6, R6 ;  /* 0x0000000600067245 */ /* 0x000fe20000201400 */
[----:B---3--:R-:W-:Y:S01]  /*3ac0*/  VIADD R69, R52, 0x58 ;  /* 0x0000005834457836 */ /* 0x008fe20000000000 */
[----:B------:R-:W1:Y:S03]  /*3ad0*/  MUFU.TANH R8, R31 ;  /* 0x0000001f00087308 */ /* 0x000e660000002400 */
[----:B------:R-:W-:-:S02]  /*3ae0*/  IMAD.IADD R2, R15, 0x1, -R69 ;  /* 0x000000010f027824 */ /* 0x000fc400078e0a45 */
[----:B----4-:R-:W-:-:S03]  /*3af0*/  FFMA.FTZ R122, R6, -R132, R14 ;  /* 0x80000084067a7223 */ /* 0x010fc6000001000e */
[----:B------:R-:W-:Y:S01]  /*3b00*/  IABS R4, R2 ;  /* 0x0000000200047213 */ /* 0x000fe20000000000 */
[----:B------:R-:W2:Y:S01]  /*3b10*/  MUFU.TANH R9, R30 ;  /* 0x0000001e00097308 */ /* 0x000ea20000002400 */
[----:B------:R-:W-:Y:S02]  /*3b20*/  IABS R2, R7 ;  /* 0x0000000700027213 */ /* 0x000fe40000000000 */
[----:B------:R-:W-:Y:S01]  /*3b30*/  IADD3 R7, -R52, R13, RZ ;  /* 0x0000000d34077210 */ /* 0x000fe20007ffe1ff */
[----:B------:R-:W-:Y:S02]  /*3b40*/  IMAD.MOV.U32 R5, RZ, RZ, R4 ;  /* 0x000000ffff057224 */ /* 0x000fe400078e0004 */
[----:B------:R-:W-:Y:S02]  /*3b50*/  IMAD.MOV.U32 R4, RZ, RZ, R3 ;  /* 0x000000ffff047224 */ /* 0x000fe400078e0003 */
[----:B------:R-:W-:Y:S01]  /*3b60*/  IMAD.MOV.U32 R3, RZ, RZ, R2 ;  /* 0x000000ffff037224 */ /* 0x000fe200078e0002 */
[----:B------:R-:W-:Y:S01]  /*3b70*/  IABS R2, R7 ;  /* 0x0000000700027213 */ /* 0x000fe20000000000 */
[----:B------:R3:W-:Y:S01]  /*3b80*/  MUFU.TANH R41, R128 ;  /* 0x0000008000297308 */ /* 0x0007e20000002400 */
[----:B------:R-:W-:-:S02]  /*3b90*/  I2FP.F32.S32 R4, R4 ;  /* 0x0000000400047245 */ /* 0x000fc40000201400 */
[----:B------:R-:W-:Y:S02]  /*3ba0*/  I2FP.F32.S32 R3, R3 ;  /* 0x0000000300037245 */ /* 0x000fe40000201400 */
[----:B------:R-:W-:Y:S01]  /*3bb0*/  I2FP.F32.S32 R2, R2 ;  /* 0x0000000200027245 */ /* 0x000fe20000201400 */
[-C--:B-1----:R-:W-:Y:S01]  /*3bc0*/  FFMA.FTZ R126, R4, -R132.reuse, R8 ;  /* 0x80000084047e7223 */ /* 0x082fe20000010008 */
[----:B------:R-:W-:Y:S01]  /*3bd0*/  I2FP.F32.S32 R5, R5 ;  /* 0x0000000500057245 */ /* 0x000fe20000201400 */
[----:B------:R-:W-:Y:S01]  /*3be0*/  IMAD.IADD R4, R13, 0x1, -R28 ;  /* 0x000000010d047824 */ /* 0x000fe200078e0a1c */
[----:B------:R-:W-:Y:S01]  /*3bf0*/  IADD3 R8, -R28, R11, RZ ;  /* 0x0000000b1c087210 */ /* 0x000fe20007ffe1ff */
[-C--:B------:R-:W-:Y:S01]  /*3c00*/  FFMA.FTZ R22, R2, -R132.reuse, R84 ;  /* 0x8000008402167223 */ /* 0x080fe20000010054 */
[----:B------:R-:W-:Y:S02]  /*3c10*/  IMAD.IADD R2, R11, 0x1, -R52 ;  /* 0x000000010b027824 */ /* 0x000fe400078e0a34 */
[-C--:B--2---:R-:W-:Y:S01]  /*3c20*/  FFMA.FTZ R125, R5, -R132.reuse, R9 ;  /* 0x80000084057d7223 */ /* 0x084fe20000010009 */
[----:B------:R-:W-:Y:S01]  /*3c30*/  MUFU.TANH R16, R80 ;  /* 0x0000005000107308 */ /* 0x000fe20000002400 */
[----:B------:R-:W-:Y:S01]  /*3c40*/  FSEL R154, R22, -INF , !P1 ;  /* 0xff800000169a7808 */ /* 0x000fe20004800000 */
[----:B---3--:R-:W-:Y:S01]  /*3c50*/  FFMA.FTZ R128, R3, -R132, R12 ;  /* 0x8000008403807223 */ /* 0x008fe2000001000c */
[----:B------:R-:W-:Y:S01]  /*3c60*/  VIADD R12, R15, 0x40 ;  /* 0x000000400f0c7836 */ /* 0x000fe20000000000 */
[----:B------:R-:W-:-:S04]  /*3c70*/  IABS R5, R2 ;  /* 0x0000000200057213 */ /* 0x000fc80000000000 */
[----:B------:R-:W-:Y:S01]  /*3c80*/  MUFU.TANH R18, R46 ;  /* 0x0000002e00127308 */ /* 0x000fe20000002400 */
[C---:B------:R-:W-:Y:S01]  /*3c90*/  IMAD.IADD R3, R12.reuse, 0x1, -R52 ;  /* 0x000000010c037824 */ /* 0x040fe200078e0a34 */
[----:B------:R-:W-:Y:S01]  /*3ca0*/  I2FP.F32.S32 R5, R5 ;  /* 0x0000000500057245 */ /* 0x000fe20000201400 */
[----:B------:R-:W-:-:S03]  /*3cb0*/  IMAD.IADD R6, R12, 0x1, -R28 ;  /* 0x000000010c067824 */ /* 0x000fc600078e0a1c */
[----:B------:R-:W-:Y:S01]  /*3cc0*/  IABS R7, R3 ;  /* 0x0000000300077213 */ /* 0x000fe20000000000 */
[----:B------:R-:W-:Y:S01]  /*3cd0*/  FFMA.FTZ R14, R5, -R132, R82 ;  /* 0x80000084050e7223 */ /* 0x000fe20000010052 */
[----:B------:R-:W-:Y:S01]  /*3ce0*/  IABS R3, R4 ;  /* 0x0000000400037213 */ /* 0x000fe20000000000 */
[----:B------:R-:W-:Y:S01]  /*3cf0*/  IMAD.IADD R5, R13, 0x1, -R20 ;  /* 0x000000010d057824 */ /* 0x000fe200078e0a14 */
[----:B------:R-:W-:Y:S01]  /*3d00*/  IABS R2, R6 ;  /* 0x0000000600027213 */ /* 0x000fe20000000000 */
[----:B------:R-:W-:Y:S01]  /*3d10*/  MUFU.TANH R9, R43 ;  /* 0x0000002b00097308 */ /* 0x000fe20000002400 */
[----:B------:R-:W-:Y:S01]  /*3d20*/  IABS R4, R8 ;  /* 0x0000000800047213 */ /* 0x000fe20000000000 */
[----:B------:R-:W-:Y:S01]  /*3d30*/  IMAD.MOV.U32 R6, RZ, RZ, R3 ;  /* 0x000000ffff067224 */ /* 0x000fe200078e0003 */
[----:B------:R-:W-:Y:S01]  /*3d40*/  FSEL R180, R14, -INF , !P1 ;  /* 0xff8000000eb47808 */ /* 0x000fe20004800000 */
[----:B------:R-:W-:Y:S02]  /*3d50*/  IMAD.MOV.U32 R3, RZ, RZ, R2 ;  /* 0x000000ffff037224 */ /* 0x000fe400078e0002 */
[----:B------:R-:W-:Y:S01]  /*3d60*/  IMAD.MOV.U32 R2, RZ, RZ, R4 ;  /* 0x000000ffff027224 */ /* 0x000fe200078e0004 */
[----:B------:R-:W-:Y:S01]  /*3d70*/  I2FP.F32.S32 R4, R7 ;  /* 0x0000000700047245 */ /* 0x000fe20000201400 */
[----:B------:R-:W-:Y:S01]  /*3d80*/  IMAD.IADD R7, R12, 0x1, -R20 ;  /* 0x000000010c077824 */ /* 0x000fe200078e0a14 */
[----:B------:R-:W-:Y:S01]  /*3d90*/  I2FP.F32.S32 R3, R3 ;  /* 0x0000000300037245 */ /* 0x000fe20000201400 */
[----:B------:R-:W-:Y:S01]  /*3da0*/  MUFU.TANH R8, R47 ;  /* 0x0000002f00087308 */ /* 0x000fe20000002400 */
[----:B------:R-:W-:Y:S01]  /*3db0*/  I2FP.F32.S32 R2, R2 ;  /* 0x0000000200027245 */ /* 0x000fe20000201400 */
[----:B------:R-:W-:Y:S01]  /*3dc0*/  FFMA.FTZ R19, R4, -R132, R87 ;  /* 0x8000008404137223 */ /* 0x000fe20000010057 */
[----:B------:R-:W-:Y:S01]  /*3dd0*/  I2FP.F32.S32 R6, R6 ;  /* 0x0000000600067245 */ /* 0x000fe20000201400 */
[----:B------:R-:W-:Y:S01]  /*3de0*/  FFMA.FTZ R27, R3, -R132, R86 ;  /* 0x80000084031b7223 */ /* 0x000fe20000010056 */
[----:B------:R-:W-:-:S02]  /*3df0*/  IMAD.IADD R3, R13, 0x1, -R17 ;  /* 0x000000010d037824 */ /* 0x000fc400078e0a11 */
[----:B------:R-:W-:Y:S01]  /*3e00*/  FFMA.FTZ R24, R2, -R132, R76 ;  /* 0x8000008402187223 */ /* 0x000fe2000001004c */
[----:B------:R-:W-:Y:S01]  /*3e10*/  IADD3 R2, -R17, R12, RZ ;  /* 0x0000000c11027210 */ /* 0x000fe20007ffe1ff */
[----:B------:R-:W-:Y:S02]  /*3e20*/  IMAD.IADD R4, R11, 0x1, -R17 ;  /* 0x000000010b047824 */ /* 0x000fe400078e0a11 */
[----:B------:R-:W-:Y:S01]  /*3e30*/  FFMA.FTZ R31, R6, -R132, R90 ;  /* 0x80000084061f7223 */ /* 0x000fe2000001005a */
[----:B------:R-:W-:Y:S01]  /*3e40*/  IABS R6, R3 ;  /* 0x0000000300067213 */ /* 0x000fe20000000000 */
[----:B------:R-:W1:Y:S01]  /*3e50*/  MUFU.TANH R10, R83 ;  /* 0x00000053000a7308 */ /* 0x000e620000002400 */
[----:B------:R-:W-:Y:S02]  /*3e60*/  IABS R3, R2 ;  /* 0x0000000200037213 */ /* 0x000fe40000000000 */
[----:B------:R-:W-:Y:S02]  /*3e70*/  IABS R2, R4 ;  /* 0x0000000400027213 */ /* 0x000fe40000000000 */
[----:B------:R-:W-:-:S02]  /*3e80*/  IABS R4, R5 ;  /* 0x0000000500047213 */ /* 0x000fc40000000000 */
[----:B------:R-:W-:Y:S01]  /*3e90*/  IABS R5, R7 ;  /* 0x0000000700057213 */ /* 0x000fe20000000000 */
[----:B------:R-:W-:Y:S01]  /*3ea0*/  IMAD.MOV.U32 R7, RZ, RZ, R6 ;  /* 0x000000ffff077224 */ /* 0x000fe200078e0006 */
[----:B------:R-:W-:Y:S01]  /*3eb0*/  MOV R6, R3 ;  /* 0x0000000300067202 */ /* 0x000fe20000000f00 */
[----:B------:R-:W-:Y:S01]  /*3ec0*/  IMAD.MOV.U32 R3, RZ, RZ, R4 ;  /* 0x000000ffff037224 */ /* 0x000fe200078e0004 */
[----:B------:R-:W2:Y:S01]  /*3ed0*/  MUFU.TANH R25, R129 ;  /* 0x0000008100197308 */ /* 0x000ea20000002400 */
[----:B------:R-:W-:Y:S01]  /*3ee0*/  IMAD.MOV.U32 R4, RZ, RZ, R5 ;  /* 0x000000ffff047224 */ /* 0x000fe200078e0005 */
[----:B------:R-:W-:Y:S02]  /*3ef0*/  I2FP.F32.S32 R5, R2 ;  /* 0x0000000200057245 */ /* 0x000fe40000201400 */
[----:B------:R-:W-:Y:S02]  /*3f00*/  I2FP.F32.S32 R3, R3 ;  /* 0x0000000300037245 */ /* 0x000fe40000201400 */
[----:B------:R-:W-:Y:S01]  /*3f10*/  I2FP.F32.S32 R2, R4 ;  /* 0x0000000400027245 */ /* 0x000fe20000201400 */
[----:B-1----:R-:W-:Y:S01]  /*3f20*/  FFMA.FTZ R17, R5, -R132, R10 ;  /* 0x8000008405117223 */ /* 0x002fe2000001000a */
        /* <DEDUP_REMOVED lines=8> */
[----:B------:R-:W-:Y:S01]  /*3fb0*/  IADD3 R4, -R23, R12, RZ ;  /* 0x0000000c17047210 */ /* 0x000fe20007ffe1ff */
[----:B------:R-:W-:Y:S01]  /*3fc0*/  IMAD.IADD R6, R11, 0x1, -R23 ;  /* 0x000000010b067824 */ /* 0x000fe200078e0a17 */
[----:B------:R-:W-:Y:S01]  /*3fd0*/  IABS R5, R2 ;  /* 0x0000000200057213 */ /* 0x000fe20000000000 */
[----:B------:R-:W-:Y:S01]  /*3fe0*/  IMAD.IADD R7, R13, 0x1, -R50 ;  /* 0x000000010d077824 */ /* 0x000fe200078e0a32 */
[----:B------:R-:W-:Y:S01]  /*3ff0*/  IABS R3, R3 ;  /* 0x0000000300037213 */ /* 0x000fe20000000000 */
[----:B------:R-:W1:Y:S01]  /*4000*/  MUFU.TANH R8, R100 ;  /* 0x0000006400087308 */ /* 0x000e620000002400 */
[----:B------:R-:W-:-:S02]  /*4010*/  IABS R2, R4 ;  /* 0x0000000400027213 */ /* 0x000fc40000000000 */
[----:B------:R-:W-:Y:S02]  /*4020*/  IABS R4, R6 ;  /* 0x0000000600047213 */ /* 0x000fe40000000000 */
[----:B------:R-:W-:Y:S01]  /*4030*/  IABS R6, R7 ;  /* 0x0000000700067213 */ /* 0x000fe20000000000 */
[----:B------:R-:W-:Y:S01]  /*4040*/  IMAD.MOV.U32 R7, RZ, RZ, R5 ;  /* 0x000000ffff077224 */ /* 0x000fe200078e0005 */
[----:B------:R-:W-:Y:S01]  /*4050*/  FSEL R178, R19, -INF , !P1 ;  /* 0xff80000013b27808 */ /* 0x000fe20004800000 */
[----:B------:R-:W-:Y:S01]  /*4060*/  IMAD.MOV.U32 R5, RZ, RZ, R3 ;  /* 0x000000ffff057224 */ /* 0x000fe200078e0003 */
[----:B------:R-:W-:Y:S01]  /*4070*/  MOV R3, R2 ;  /* 0x0000000200037202 */ /* 0x000fe20000000f00 */
[----:B------:R-:W-:Y:S01]  /*4080*/  IMAD.MOV.U32 R2, RZ, RZ, R4 ;  /* 0x000000ffff027224 */ /* 0x000fe200078e0004 */
[----:B------:R-:W-:Y:S01]  /*4090*/  I2FP.F32.S32 R7, R7 ;  /* 0x0000000700077245 */ /* 0x000fe20000201400 */
[----:B------:R-:W-:Y:S01]  /*40a0*/  IMAD.MOV.U32 R4, RZ, RZ, R6 ;  /* 0x000000ffff047224 */ /* 0x000fe200078e0006 */
[----:B------:R-:W-:Y:S01]  /*40b0*/  I2FP.F32.S32 R6, R5 ;  /* 0x0000000500067245 */ /* 0x000fe20000201400 */
[----:B------:R-:W3:Y:S01]  /*40c0*/  MUFU.TANH R39, R130 ;  /* 0x0000008200277308 */ /* 0x000ee20000002400 */
[----:B------:R-:W-:-:S02]  /*40d0*/  I2FP.F32.S32 R5, R3 ;  /* 0x0000000300057245 */ /* 0x000fc40000201400 */
[----:B------:R-:W-:Y:S01]  /*40e0*/  I2FP.F32.S32 R3, R4 ;  /* 0x0000000400037245 */ /* 0x000fe20000201400 */
[----:B------:R-:W-:Y:S01]  /*40f0*/  FFMA.FTZ R36, R6, -R132, R91 ;  /* 0x8000008406247223 */ /* 0x000fe2000001005b */
[----:B------:R-:W-:Y:S01]  /*4100*/  I2FP.F32.S32 R2, R2 ;  /* 0x0000000200027245 */ /* 0x000fe20000201400 */
[C---:B------:R-:W-:Y:S01]  /*4110*/  IMAD.IADD R6, R12.reuse, 0x1, -R55 ;  /* 0x000000010c067824 */ /* 0x040fe200078e0a37 */
[----:B------:R-:W-:Y:S01]  /*4120*/  IADD3 R4, -R55, R13, RZ ;  /* 0x0000000d37047210 */ /* 0x000fe20007ffe1ff */
[-C--:B------:R-:W-:Y:S01]  /*4130*/  FFMA.FTZ R34, R3, -R132.reuse, R89 ;  /* 0x8000008403227223 */ /* 0x080fe20000010059 */
[--C-:B------:R-:W-:Y:S02]  /*4140*/  IMAD.IADD R3, R12, 0x1, -R50.reuse ;  /* 0x000000010c037824 */ /* 0x100fe400078e0a32 */
[-C--:B--2---:R-:W-:Y:S01]  /*4150*/  FFMA.FTZ R33, R2, -R132.reuse, R25 ;  /* 0x8000008402217223 */ /* 0x084fe20000010019 */
[----:B------:R-:W-:Y:S02]  /*4160*/  IMAD.IADD R2, R11, 0x1, -R50 ;  /* 0x000000010b027824 */ /* 0x000fe400078e0a32 */
[-C--:B------:R-:W-:Y:S01]  /*4170*/  FFMA.FTZ R35, R5, -R132.reuse, R88 ;  /* 0x8000008405237223 */ /* 0x080fe20000010058 */
[----:B------:R-:W2:Y:S01]  /*4180*/  MUFU.TANH R9, R101 ;  /* 0x0000006500097308 */ /* 0x000ea20000002400 */
[----:B-1----:R-:W-:Y:S01]  /*4190*/  FFMA.FTZ R20, R7, -R132, R8 ;  /* 0x8000008407147223 */ /* 0x002fe20000010008 */
[----:B------:R-:W-:Y:S01]  /*41a0*/  IABS R5, R3 ;  /* 0x0000000300057213 */ /* 0x000fe20000000000 */
[----:B------:R-:W-:Y:S01]  /*41b0*/  IMAD.IADD R8, R13, 0x1, -R37 ;  /* 0x000000010d087824 */ /* 0x000fe200078e0a25 */
[----:B------:R-:W-:-:S02]  /*41c0*/  IABS R2, R2 ;  /* 0x0000000200027213 */ /* 0x000fc40000000000 */
[----:B------:R-:W-:Y:S02]  /*41d0*/  IABS R3, R4 ;  /* 0x0000000400037213 */ /* 0x000fe40000000000 */
[----:B------:R-:W1:Y:S01]  /*41e0*/  MUFU.TANH R7, R93 ;  /* 0x0000005d00077308 */ /* 0x000e620000002400 */
[----:B------:R-:W-:Y:S01]  /*41f0*/  IABS R4, R6 ;  /* 0x0000000600047213 */ /* 0x000fe20000000000 */
[----:B------:R-:W-:Y:S01]  /*4200*/  IMAD.MOV.U32 R6, RZ, RZ, R5 ;  /* 0x000000ffff067224 */ /* 0x000fe200078e0005 */
[----:B------:R-:W-:Y:S01]  /*4210*/  I2FP.F32.S32 R3, R3 ;  /* 0x0000000300037245 */ /* 0x000fe20000201400 */
[----:B------:R-:W-:Y:S01]  /*4220*/  IMAD.MOV.U32 R5, RZ, RZ, R2 ;  /* 0x000000ffff057224 */ /* 0x000fe200078e0002 */
[----:B------:R-:W-:Y:S01]  /*4230*/  FSEL R177, R24, -INF , !P0 ;  /* 0xff80000018b17808 */ /* 0x000fe20004000000 */
[----:B------:R-:W-:Y:S01]  /*4240*/  IMAD.MOV.U32 R2, RZ, RZ, R4 ;  /* 0x000000ffff027224 */ /* 0x000fe200078e0004 */
[----:B------:R-:W-:Y:S01]  /*4250*/  I2FP.F32.S32 R6, R6 ;  /* 0x0000000600067245 */ /* 0x000fe20000201400 */
[----:B------:R-:W4:Y:S01]  /*4260*/  MUFU.TANH R10, R103 ;  /* 0x00000067000a7308 */ /* 0x000f220000002400 */
[----:B------:R-:W-:Y:S01]  /*4270*/  I2FP.F32.S32 R5, R5 ;  /* 0x0000000500057245 */ /* 0x000fe20000201400 */
[--C-:B------:R-:W-:Y:S01]  /*4280*/  IMAD.IADD R4, R13, 0x1, -R26.reuse ;  /* 0x000000010d047824 */ /* 0x100fe200078e0a1a */
[----:B------:R-:W-:Y:S01]  /*4290*/  I2FP.F32.S32 R2, R2 ;  /* 0x0000000200027245 */ /* 0x000fe20000201400 */
[-C--:B------:R-:W-:Y:S01]  /*42a0*/  FFMA.FTZ R25, R6, -R132.reuse, R41 ;  /* 0x8000008406197223 */ /* 0x080fe20000010029 */
[----:B------:R-:W-:Y:S01]  /*42b0*/  FSEL R174, R27, -INF , !P0 ;  /* 0xff8000001bae7808 */ /* 0x000fe20004000000 */
[----:B---3--:R-:W-:Y:S01]  /*42c0*/  FFMA.FTZ R23, R5, -R132, R39 ;  /* 0x8000008405177223 */ /* 0x008fe20000010027 */
[----:B------:R-:W-:Y:S01]  /*42d0*/  IABS R6, R4 ;  /* 0x0000000400067213 */ /* 0x000fe20000000000 */
[-C--:B--2---:R-:W-:Y:S01]  /*42e0*/  FFMA.FTZ R39, R2, -R132.reuse, R9 ;  /* 0x8000008402277223 */ /* 0x084fe20000010009 */
[----:B-1----:R-:W-:Y:S01]  /*42f0*/  FFMA.FTZ R41, R3, -R132, R7 ;  /* 0x8000008403297223 */ /* 0x002fe20000010007 */
[----:B------:R-:W-:Y:S01]  /*4300*/  IADD3 R2, -R55, R11, RZ ;  /* 0x0000000b37027210 */ /* 0x000fe20007ffe1ff */
[--C-:B------:R-:W-:Y:S01]  /*4310*/  IMAD.IADD R3, R12, 0x1, -R26.reuse ;  /* 0x000000010c037824 */ /* 0x100fe200078e0a1a */
[----:B------:R-:W-:Y:S01]  /*4320*/  MUFU.TANH R40, R131 ;  /* 0x0000008300287308 */ /* 0x000fe20000002400 */
[----:B------:R-:W-:Y:S01]  /*4330*/  IMAD.IADD R7, R11, 0x1, -R26 ;  /* 0x000000010b077824 */ /* 0x000fe200078e0a1a */
[----:B------:R-:W-:-:S02]  /*4340*/  IABS R5, R2 ;  /* 0x0000000200057213 */ /* 0x000fc40000000000 */
[----:B------:R-:W-:Y:S02]  /*4350*/  IABS R3, R3 ;  /* 0x0000000300037213 */ /* 0x000fe40000000000 */
[----:B------:R-:W-:Y:S02]  /*4360*/  IABS R2, R7 ;  /* 0x0000000700027213 */ /* 0x000fe40000000000 */
[----:B------:R-:W1:Y:S01]  /*4370*/  MUFU.TANH R9, R108 ;  /* 0x0000006c00097308 */ /* 0x000e620000002400 */
[----:B------:R-:W-:Y:S02]  /*4380*/  IABS R7, R8 ;  /* 0x0000000800077213 */ /* 0x000fe40000000000 */
[----:B------:R-:W-:Y:S01]  /*4390*/  MOV R4, R5 ;  /* 0x0000000500047202 */ /* 0x000fe20000000f00 */
[----:B------:R-:W-:Y:S01]  /*43a0*/  IMAD.MOV.U32 R5, RZ, RZ, R3 ;  /* 0x000000ffff057224 */ /* 0x000fe200078e0003 */
[----:B------:R-:W-:Y:S02]  /*43b0*/  I2FP.F32.S32 R2, R2 ;  /* 0x0000000200027245 */ /* 0x000fe40000201400 */
[----:B------:R-:W-:Y:S01]  /*43c0*/  I2FP.F32.S32 R3, R4 ;  /* 0x0000000400037245 */ /* 0x000fe20000201400 */
[----:B------:R-:W2:Y:S01]  /*43d0*/  MUFU.TANH R16, R102 ;  /* 0x0000006600107308 */ /* 0x000ea20000002400 */
[----:B------:R-:W-:Y:S01]  /*43e0*/  IMAD.MOV.U32 R4, RZ, RZ, R7 ;  /* 0x000000ffff047224 */ /* 0x000fe200078e0007 */
[----:B------:R-:W-:Y:S01]  /*43f0*/  I2FP.F32.S32 R5, R5 ;  /* 0x0000000500057245 */ /* 0x000fe20000201400 */
[----:B------:R-:W-:-:S02]  /*4400*/  IMAD.IADD R7, R11, 0x1, -R38 ;  /* 0x000000010b077824 */ /* 0x000fc400078e0a26 */
[----:B----4-:R-:W-:Y:S01]  /*4410*/  FFMA.FTZ R28, R3, -R132, R10 ;  /* 0x80000084031c7223 */ /* 0x010fe2000001000a */
[----:B------:R-:W-:Y:S02]  /*4420*/  I2FP.F32.S32 R6, R6 ;  /* 0x0000000600067245 */ /* 0x000fe40000201400 */
[----:B------:R-:W-:Y:S01]  /*4430*/  I2FP.F32.S32 R3, R4 ;  /* 0x0000000400037245 */ /* 0x000fe20000201400 */
[----:B------:R-:W3:Y:S01]  /*4440*/  MUFU.TANH R14, R95 ;  /* 0x0000005f000e7308 */ /* 0x000ee20000002400 */
[-C--:B-1----:R-:W-:Y:S01]  /*4450*/  FFMA.FTZ R19, R2, -R132.reuse, R9 ;  /* 0x8000008402137223 */ /* 0x082fe20000010009 */
[--C-:B------:R-:W-:Y:S01]  /*4460*/  IMAD.IADD R2, R11, 0x1, -R37.reuse ;  /* 0x000000010b027824 */ /* 0x100fe200078e0a25 */
[----:B------:R-:W-:Y:S01]  /*4470*/  IADD3 R4, -R38, R13, RZ ;  /* 0x0000000d26047210 */ /* 0x000fe20007ffe1ff */
[----:B------:R-:W-:Y:S01]  /*4480*/  FFMA.FTZ R40, R3, -R132, R40 ;  /* 0x8000008403287223 */ /* 0x000fe20000010028 */
[----:B------:R-:W-:Y:S01]  /*4490*/  IMAD.IADD R3, R12, 0x1, -R37 ;  /* 0x000000010c037824 */ /* 0x000fe200078e0a25 */
[----:B------:R-:W-:-:S02]  /*44a0*/  FSEL R179, R17, -INF , !P3 ;  /* 0xff80000011b37808 */ /* 0x000fc40005800000 */
[----:B------:R-:W1:Y:S01]  /*44b0*/  MUFU.TANH R43, R140 ;  /* 0x0000008c002b7308 */ /* 0x000e620000002400 */
[----:B--2---:R-:W-:Y:S01]  /*44c0*/  FFMA.FTZ R22, R5, -R132, R16 ;  /* 0x8000008405167223 */ /* 0x004fe20000010010 */
[----:B------:R-:W-:Y:S01]  /*44d0*/  IMAD.IADD R5, R12, 0x1, -R38 ;  /* 0x000000010c057824 */ /* 0x000fe200078e0a26 */
[----:B------:R-:W-:Y:S02]  /*44e0*/  IABS R2, R2 ;  /* 0x0000000200027213 */ /* 0x000fe40000000000 */
[----:B------:R-:W-:Y:S02]  /*44f0*/  IABS R4, R4 ;  /* 0x0000000400047213 */ /* 0x000fe40000000000 */
[----:B------:R-:W-:Y:S01]  /*4500*/  FSEL R173, R29, -INF , !P4 ;  /* 0xff8000001dad7808 */ /* 0x000fe20006000000 */
[----:B------:R-:W2:Y:S01]  /*4510*/  MUFU.TANH R8, R142 ;  /* 0x0000008e00087308 */ /* 0x000ea20000002400 */
[----:B---3--:R-:W-:Y:S01]  /*4520*/  FFMA.FTZ R26, R6, -R132, R14 ;  /* 0x80000084061a7223 */ /* 0x008fe2000001000e */
[----:B------:R-:W-:-:S02]  /*4530*/  IABS R6, R3 ;  /* 0x0000000300067213 */ /* 0x000fc40000000000 */
[----:B------:R-:W-:Y:S02]  /*4540*/  IABS R3, R5 ;  /* 0x0000000500037213 */ /* 0x000fe40000000000 */
[----:B------:R-:W-:Y:S01]  /*4550*/  IABS R5, R7 ;  /* 0x0000000700057213 */ /* 0x000fe20000000000 */
[----:B------:R-:W-:Y:S01]  /*4560*/  IMAD.MOV.U32 R7, RZ, RZ, R6 ;  /* 0x000000ffff077224 */ /* 0x000fe200078e0006 */
[----:B------:R-:W3:Y:S01]  /*4570*/  MUFU.TANH R46, R136 ;  /* 0x00000088002e7308 */ /* 0x000ee20000002400 */
[----:B------:R-:W-:Y:S01]  /*4580*/  IMAD.MOV.U32 R6, RZ, RZ, R2 ;  /* 0x000000ffff067224 */ /* 0x000fe200078e0002 */
[----:B------:R-:W-:Y:S02]  /*4590*/  MOV R2, R5 ;  /* 0x0000000500027202 */ /* 0x000fe40000000f00 */
[----:B------:R-:W-:Y:S02]  /*45a0*/  I2FP.F32.S32 R3, R3 ;  /* 0x0000000300037245 */ /* 0x000fe40000201400 */
[----:B------:R-:W-:-:S02]  /*45b0*/  I2FP.F32.S32 R2, R2 ;  /* 0x0000000200027245 */ /* 0x000fc40000201400 */
[----:B------:R-:W4:Y:S01]  /*45c0*/  MUFU.TANH R32, R141 ;  /* 0x0000008d00207308 */ /* 0x000f220000002400 */
[----:B------:R-:W-:Y:S01]  /*45d0*/  I2FP.F32.S32 R4, R4 ;  /* 0x0000000400047245 */ /* 0x000fe20000201400 */
[----:B-1----:R-:W-:Y:S01]  /*45e0*/  FFMA.FTZ R43, R3, -R132, R43 ;  /* 0x80000084032b7223 */ /* 0x002fe2000001002b */
[----:B------:R-:W-:Y:S01]  /*45f0*/  I2FP.F32.S32 R6, R6 ;  /* 0x0000000600067245 */ /* 0x000fe20000201400 */
[----:B------:R-:W-:Y:S02]  /*4600*/  IMAD.IADD R3, R13, 0x1, -R42 ;  /* 0x000000010d037824 */ /* 0x000fe400078e0a2a */
[-C--:B--2---:R-:W-:Y:S01]  /*4610*/  FFMA.FTZ R37, R2, -R132.reuse, R8 ;  /* 0x8000008402257223 */ /* 0x084fe20000010008 */
[----:B------:R-:W-:Y:S01]  /*4620*/  IMAD.IADD R2, R12, 0x1, -R42 ;  /* 0x000000010c027824 */ /* 0x000fe200078e0a2a */
[----:B------:R-:W-:Y:S01]  /*4630*/  I2FP.F32.S32 R7, R7 ;  /* 0x0000000700077245 */ /* 0x000fe20000201400 */
[----:B------:R-:W1:Y:S01]  /*4640*/  MUFU.TANH R45, R138 ;  /* 0x0000008a002d7308 */ /* 0x000e620000002400 */
[----:B---3--:R-:W-:Y:S01]  /*4650*/  FFMA.FTZ R46, R4, -R132, R46 ;  /* 0x80000084042e7223 */ /* 0x008fe2000001002e */
[----:B------:R-:W-:Y:S01]  /*4660*/  IMAD.IADD R4, R11, 0x1, -R42 ;  /* 0x000000010b047824 */ /* 0x000fe200078e0a2a */
[----:B------:R-:W-:-:S02]  /*4670*/  IABS R5, R3 ;  /* 0x0000000300057213 */ /* 0x000fc40000000000 */
[----:B------:R-:W-:Y:S02]  /*4680*/  IABS R3, R2 ;  /* 0x0000000200037213 */ /* 0x000fe40000000000 */
[----:B------:R-:W-:Y:S01]  /*4690*/  IABS R2, R4 ;  /* 0x0000000400027213 */ /* 0x000fe20000000000 */
[----:B------:R-:W2:Y:S01]  /*46a0*/  MUFU.TANH R10, R96 ;  /* 0x00000060000a7308 */ /* 0x000ea20000002400 */
[----:B----4-:R-:W-:Y:S01]  /*46b0*/  FFMA.FTZ R24, R6, -R132, R32 ;  /* 0x8000008406187223 */ /* 0x010fe20000010020 */
[----:B------:R-:W-:Y:S01]  /*46c0*/  IMAD.IADD R6, R13, 0x1, -R48 ;  /* 0x000000010d067824 */ /* 0x000fe200078e0a30 */
[----:B------:R-:W-:Y:S02]  /*46d0*/  FSEL R176, R18, -INF , !P3 ;  /* 0xff80000012b07808 */ /* 0x000fe40005800000 */
[----:B------:R-:W-:Y:S02]  /*46e0*/  FSEL R141, R31, -INF , !P0 ;  /* 0xff8000001f8d7808 */ /* 0x000fe40004000000 */
[----:B------:R-:W-:Y:S01]  /*46f0*/  IABS R4, R6 ;  /* 0x0000000600047213 */ /* 0x000fe20000000000 */
[----:B------:R-:W3:Y:S01]  /*4700*/  MUFU.TANH R16, R110 ;  /* 0x0000006e00107308 */ /* 0x000ee20000002400 */
[----:B-1----:R-:W-:Y:S01]  /*4710*/  FFMA.FTZ R27, R7, -R132, R45 ;  /* 0x80000084071b7223 */ /* 0x002fe2000001002d */
[----:B------:R-:W-:Y:S01]  /*4720*/  IADD3 R7, -R48, R12, RZ ;  /* 0x0000000c30077210 */ /* 0x000fe20007ffe1ff */
[----:B------:R-:W-:Y:S01]  /*4730*/  IMAD.MOV.U32 R6, RZ, RZ, R5 ;  /* 0x000000ffff067224 */ /* 0x000fe200078e0005 */
[----:B------:R-:W-:Y:S01]  /*4740*/  FSEL R138, R44, -INF , !P1 ;  /* 0xff8000002c8a7808 */ /* 0x000fe20004800000 */
[----:B------:R-:W-:Y:S01]  /*4750*/  IMAD.MOV.U32 R5, RZ, RZ, R2 ;  /* 0x000000ffff057224 */ /* 0x000fe200078e0002 */
[----:B------:R-:W-:Y:S01]  /*4760*/  IABS R8, R7 ;  /* 0x0000000700087213 */ /* 0x000fe20000000000 */
[----:B------:R-:W-:Y:S01]  /*4770*/  IMAD.MOV.U32 R7, RZ, RZ, R3 ;  /* 0x000000ffff077224 */ /* 0x000fe200078e0003 */
[----:B------:R-:W1:Y:S01]  /*4780*/  MUFU.TANH R9, R98 ;  /* 0x0000006200097308 */ /* 0x000e620000002400 */
[----:B------:R-:W-:Y:S01]  /*4790*/  I2FP.F32.S32 R3, R6 ;  /* 0x0000000600037245 */ /* 0x000fe20000201400 */
[----:B------:R-:W-:Y:S01]  /*47a0*/  IMAD.MOV.U32 R2, RZ, RZ, R4 ;  /* 0x000000ffff027224 */ /* 0x000fe200078e0004 */
[----:B------:R-:W-:-:S02]  /*47b0*/  MOV R4, R8 ;  /* 0x0000000800047202 */ /* 0x000fc40000000f00 */
[----:B------:R-:W-:Y:S01]  /*47c0*/  ISETP.GE.AND P1, PT, R38, R77, PT ;  /* 0x0000004d2600720c */ /* 0x000fe20003f26270 */
[----:B--2---:R-:W-:Y:S01]  /*47d0*/  FFMA.FTZ R32, R3, -R132, R10 ;  /* 0x8000008403207223 */ /* 0x004fe2000001000a */
[----:B------:R-:W-:Y:S01]  /*47e0*/  I2FP.F32.S32 R3, R2 ;  /* 0x0000000200037245 */ /* 0x000fe20000201400 */
[----:B------:R-:W2:Y:S01]  /*47f0*/  MUFU.TANH R17, R109 ;  /* 0x0000006d00117308 */ /* 0x000ea20000002400 */
[----:B------:R-:W-:Y:S01]  /*4800*/  I2FP.F32.S32 R2, R4 ;  /* 0x0000000400027245 */ /* 0x000fe20000201400 */
[----:B------:R-:W-:Y:S01]  /*4810*/  IMAD.IADD R4, R13, 0x1, -R58 ;  /* 0x000000010d047824 */ /* 0x000fe200078e0a3a */
[----:B------:R-:W-:Y:S02]  /*4820*/  I2FP.F32.S32 R7, R7 ;  /* 0x0000000700077245 */ /* 0x000fe40000201400 */
[----:B------:R-:W-:Y:S01]  /*4830*/  I2FP.F32.S32 R5, R5 ;  /* 0x0000000500057245 */ /* 0x000fe20000201400 */
[-C--:B---3--:R-:W-:Y:S01]  /*4840*/  FFMA.FTZ R38, R2, -R132.reuse, R16 ;  /* 0x8000008402267223 */ /* 0x088fe20000010010 */
[----:B------:R-:W-:Y:S01]  /*4850*/  IMAD.IADD R2, R11, 0x1, -R48 ;  /* 0x000000010b027824 */ /* 0x000fe200078e0a30 */
[----:B------:R-:W3:Y:S01]  /*4860*/  MUFU.TANH R14, R111 ;  /* 0x0000006f000e7308 */ /* 0x000ee20000002400 */
[----:B-1----:R-:W-:Y:S01]  /*4870*/  FFMA.FTZ R45, R3, -R132, R9 ;  /* 0x80000084032d7223 */ /* 0x002fe20000010009 */
[----:B------:R-:W-:Y:S01]  /*4880*/  IMAD.IADD R3, R12, 0x1, -R58 ;  /* 0x000000010c037824 */ /* 0x000fe200078e0a3a */
[----:B------:R-:W-:-:S02]  /*4890*/  IADD3 R8, -R61, R13, RZ ;  /* 0x0000000d3d087210 */ /* 0x000fc40007ffe1ff */
[----:B------:R-:W-:Y:S02]  /*48a0*/  IABS R6, R4 ;  /* 0x0000000400067213 */ /* 0x000fe40000000000 */
[----:B------:R-:W-:Y:S01]  /*48b0*/  IABS R3, R3 ;  /* 0x0000000300037213 */ /* 0x000fe20000000000 */
[----:B------:R-:W1:Y:S01]  /*48c0*/  MUFU.TANH R9, R116 ;  /* 0x0000007400097308 */ /* 0x000e620000002400 */
[----:B--2---:R-:W-:Y:S01]  /*48d0*/  FFMA.FTZ R29, R7, -R132, R17 ;  /* 0x80000084071d7223 */ /* 0x004fe20000010011 */
[----:B------:R-:W-:Y:S01]  /*48e0*/  IMAD.IADD R7, R11, 0x1, -R58 ;  /* 0x000000010b077824 */ /* 0x000fe200078e0a3a */
[----:B------:R-:W-:Y:S02]  /*48f0*/  I2FP.F32.S32 R6, R6 ;  /* 0x0000000600067245 */ /* 0x000fe40000201400 */
[----:B------:R-:W-:Y:S02]  /*4900*/  FSEL R175, R20, -INF , !P4 ;  /* 0xff80000014af7808 */ /* 0x000fe40006000000 */
[----:B------:R-:W-:Y:S01]  /*4910*/  ISETP.GE.AND P0, PT, R42, R77, PT ;  /* 0x0000004d2a00720c */ /* 0x000fe20003f06270 */
        /* <DEDUP_REMOVED lines=8> */
[----:B------:R-:W-:Y:S02]  /*49a0*/  I2FP.F32.S32 R2, R2 ;  /* 0x0000000200027245 */ /* 0x000fe40000201400 */
[----:B------:R-:W-:Y:S01]  /*49b0*/  I2FP.F32.S32 R3, R4 ;  /* 0x0000000400037245 */ /* 0x000fe20000201400 */
[----:B------:R-:W-:Y:S01]  /*49c0*/  IMAD.MOV.U32 R4, RZ, RZ, R7 ;  /* 0x000000ffff047224 */ /* 0x000fe200078e0007 */
[----:B------:R-:W-:Y:S01]  /*49d0*/  I2FP.F32.S32 R5, R5 ;  /* 0x0000000500057245 */ /* 0x000fe20000201400 */
[----:B------:R-:W-:Y:S01]  /*49e0*/  IMAD.IADD R7, R11, 0x1, -R49 ;  /* 0x000000010b077824 */ /* 0x000fe200078e0a31 */
[----:B------:R-:W4:Y:S01]  /*49f0*/  MUFU.TANH R14, R147 ;  /* 0x00000093000e7308 */ /* 0x000f220000002400 */
[----:B-1----:R-:W-:Y:S01]  /*4a00*/  FFMA.FTZ R31, R3, -R132, R9 ;  /* 0x80000084031f7223 */ /* 0x002fe20000010009 */
[----:B------:R-:W-:Y:S01]  /*4a10*/  I2FP.F32.S32 R3, R4 ;  /* 0x0000000400037245 */ /* 0x000fe20000201400 */
[----:B------:R-:W-:Y:S01]  /*4a20*/  IMAD.IADD R4, R13, 0x1, -R49 ;  /* 0x000000010d047824 */ /* 0x000fe200078e0a31 */
[----:B------:R-:W-:-:S02]  /*4a30*/  FSEL R142, R21, -INF , !P3 ;  /* 0xff800000158e7808 */ /* 0x000fc40005800000 */
[----:B------:R-:W-:Y:S01]  /*4a40*/  FSEL R139, R30, -INF , !P4 ;  /* 0xff8000001e8b7808 */ /* 0x000fe20006000000 */
[-C--:B--2---:R-:W-:Y:S01]  /*4a50*/  FFMA.FTZ R44, R3, -R132.reuse, R44 ;  /* 0x80000084032c7223 */ /* 0x084fe2000001002c */
[----:B------:R-:W1:Y:S01]  /*4a60*/  MUFU.TANH R47, R143 ;  /* 0x0000008f002f7308 */ /* 0x000e620000002400 */
[C---:B------:R-:W-:Y:S02]  /*4a70*/  IMAD.IADD R3, R12.reuse, 0x1, -R61 ;  /* 0x000000010c037824 */ /* 0x040fe400078e0a3d */
[----:B---3--:R-:W-:Y:S01]  /*4a80*/  FFMA.FTZ R20, R5, -R132, R18 ;  /* 0x8000008405147223 */ /* 0x008fe20000010012 */
[----:B------:R-:W-:Y:S01]  /*4a90*/  IMAD.IADD R5, R12, 0x1, -R49 ;  /* 0x000000010c057824 */ /* 0x000fe200078e0a31 */
[----:B------:R-:W-:Y:S02]  /*4aa0*/  ISETP.GE.AND P3, PT, R50, R77, PT ;  /* 0x0000004d3200720c */ /* 0x000fe40003f66270 */
[----:B------:R-:W-:Y:S01]  /*4ab0*/  IABS R4, R4 ;  /* 0x0000000400047213 */ /* 0x000fe20000000000 */
[----:B------:R-:W2:Y:S01]  /*4ac0*/  MUFU.TANH R42, R146 ;  /* 0x00000092002a7308 */ /* 0x000ea20000002400 */
[----:B----4-:R-:W-:Y:S01]  /*4ad0*/  FFMA.FTZ R18, R2, -R132, R14 ;  /* 0x8000008402127223 */ /* 0x010fe2000001000e */
[----:B------:R-:W-:-:S02]  /*4ae0*/  IADD3 R2, -R61, R11, RZ ;  /* 0x0000000b3d027210 */ /* 0x000fc40007ffe1ff */
[----:B------:R-:W-:Y:S02]  /*4af0*/  FSEL R107, R64, -INF , !P3 ;  /* 0xff800000406b7808 */ /* 0x000fe40005800000 */
[----:B------:R-:W-:Y:S02]  /*4b00*/  IABS R2, R2 ;  /* 0x0000000200027213 */ /* 0x000fe40000000000 */
[----:B------:R-:W3:Y:S01]  /*4b10*/  MUFU.TANH R10, R104 ;  /* 0x00000068000a7308 */ /* 0x000ee20000002400 */
[----:B-1----:R-:W-:Y:S01]  /*4b20*/  FFMA.FTZ R21, R6, -R132, R47 ;  /* 0x8000008406157223 */ /* 0x002fe2000001002f */
[----:B------:R-:W-:Y:S02]  /*4b30*/  IABS R6, R3 ;  /* 0x0000000300067213 */ /* 0x000fe40000000000 */
[----:B------:R-:W-:Y:S02]  /*4b40*/  IABS R3, R5 ;  /* 0x0000000500037213 */ /* 0x000fe40000000000 */
[----:B------:R-:W-:Y:S01]  /*4b50*/  IABS R5, R7 ;  /* 0x0000000700057213 */ /* 0x000fe20000000000 */
[----:B------:R-:W-:Y:S01]  /*4b60*/  IMAD.MOV.U32 R7, RZ, RZ, R6 ;  /* 0x000000ffff077224 */ /* 0x000fe200078e0006 */
[----:B------:R-:W1:Y:S01]  /*4b70*/  MUFU.TANH R8, R106 ;  /* 0x0000006a00087308 */ /* 0x000e620000002400 */
[----:B------:R-:W-:-:S02]  /*4b80*/  MOV R6, R2 ;  /* 0x0000000200067202 */ /* 0x000fc40000000f00 */
[----:B------:R-:W-:Y:S01]  /*4b90*/  IMAD.MOV.U32 R2, RZ, RZ, R5 ;  /* 0x000000ffff027224 */ /* 0x000fe200078e0005 */
[----:B------:R-:W-:Y:S02]  /*4ba0*/  I2FP.F32.S32 R7, R7 ;  /* 0x0000000700077245 */ /* 0x000fe40000201400 */
[----:B------:R-:W-:Y:S02]  /*4bb0*/  I2FP.F32.S32 R3, R3 ;  /* 0x0000000300037245 */ /* 0x000fe40000201400 */
[----:B------:R-:W4:Y:S01]  /*4bc0*/  MUFU.TANH R9, R99 ;  /* 0x0000006300097308 */ /* 0x000f220000002400 */
[----:B------:R-:W-:Y:S02]  /*4bd0*/  FSEL R127, R34, -INF , !P3 ;  /* 0xff800000227f7808 */ /* 0x000fe40005800000 */
[----:B------:R-:W-:Y:S01]  /*4be0*/  FSEL R161, R25, -INF , !P3 ;  /* 0xff80000019a17808 */ /* 0x000fe20005800000 */
[-C--:B--2---:R-:W-:Y:S01]  /*4bf0*/  FFMA.FTZ R25, R7, -R132.reuse, R42 ;  /* 0x8000008407197223 */ /* 0x084fe2000001002a */
[----:B------:R-:W-:Y:S01]  /*4c00*/  FSEL R172, R23, -INF , !P3 ;  /* 0xff80000017ac7808 */ /* 0x000fe20005800000 */
[----:B---3--:R-:W-:Y:S01]  /*4c10*/  FFMA.FTZ R42, R3, -R132, R10 ;  /* 0x80000084032a7223 */ /* 0x008fe2000001000a */
[----:B------:R-:W-:Y:S01]  /*4c20*/  ISETP.GE.AND P3, PT, R55, R77, PT ;  /* 0x0000004d3700720c */ /* 0x000fe20003f66270 */
[----:B------:R-:W2:Y:S01]  /*4c30*/  MUFU.TANH R30, R148 ;  /* 0x00000094001e7308 */ /* 0x000ea20000002400 */
[----:B------:R-:W-:Y:S01]  /*4c40*/  I2FP.F32.S32 R2, R2 ;  /* 0x0000000200027245 */ /* 0x000fe20000201400 */
[----:B------:R-:W-:Y:S01]  /*4c50*/  IMAD.IADD R3, R13, 0x1, -R51 ;  /* 0x000000010d037824 */ /* 0x000fe200078e0a33 */
[----:B------:R-:W-:Y:S01]  /*4c60*/  I2FP.F32.S32 R4, R4 ;  /* 0x0000000400047245 */ /* 0x000fe20000201400 */
[----:B------:R-:W-:Y:S01]  /*4c70*/  IMAD.IADD R7, R12, 0x1, -R53 ;  /* 0x000000010c077824 */ /* 0x000fe200078e0a35 */
[----:B------:R-:W-:Y:S01]  /*4c80*/  I2FP.F32.S32 R6, R6 ;  /* 0x0000000600067245 */ /* 0x000fe20000201400 */
[----:B------:R-:W-:Y:S01]  /*4c90*/  FMUL.FTZ R55, R194, UR5 ;  /* 0x00000005c2377c20 */ /* 0x000fe20008410000 */
[----:B------:R-:W-:Y:S01]  /*4ca0*/  FSEL R118, R41, -INF , !P3 ;  /* 0xff80000029767808 */ /* 0x000fe20005800000 */
[-C--:B-1----:R-:W-:Y:S01]  /*4cb0*/  FFMA.FTZ R41, R2, -R132.reuse, R8 ;  /* 0x8000008402297223 */ /* 0x082fe20000010008 */
[----:B----4-:R-:W-:Y:S01]  /*4cc0*/  FFMA.FTZ R47, R4, -R132, R9 ;  /* 0x80000084042f7223 */ /* 0x010fe20000010009 */
[--C-:B------:R-:W-:Y:S01]  /*4cd0*/  IMAD.IADD R2, R12, 0x1, -R51.reuse ;  /* 0x000000010c027824 */ /* 0x100fe200078e0a33 */
[----:B------:R-:W-:Y:S01]  /*4ce0*/  FSEL R143, R22, -INF , !P5 ;  /* 0xff800000168f7808 */ /* 0x000fe20006800000 */
[----:B------:R-:W1:Y:S01]  /*4cf0*/  MUFU.TANH R9, R105 ;  /* 0x0000006900097308 */ /* 0x000e620000002400 */
[----:B------:R-:W-:Y:S01]  /*4d00*/  IMAD.IADD R4, R11, 0x1, -R51 ;  /* 0x000000010b047824 */ /* 0x000fe200078e0a33 */
[----:B------:R-:W-:-:S02]  /*4d10*/  IABS R5, R3 ;  /* 0x0000000300057213 */ /* 0x000fc40000000000 */
[----:B------:R-:W-:Y:S01]  /*4d20*/  IABS R3, R2 ;  /* 0x0000000200037213 */ /* 0x000fe20000000000 */
[----:B--2---:R-:W-:Y:S01]  /*4d30*/  FFMA.FTZ R22, R6, -R132, R30 ;  /* 0x8000008406167223 */ /* 0x004fe2000001001e */
[----:B------:R-:W-:Y:S02]  /*4d40*/  IADD3 R6, -R53, R13, RZ ;  /* 0x0000000d35067210 */ /* 0x000fe40007ffe1ff */
[----:B------:R-:W-:Y:S01]  /*4d50*/  IABS R2, R4 ;  /* 0x0000000400027213 */ /* 0x000fe20000000000 */
[----:B------:R-:W-:Y:S01]  /*4d60*/  MUFU.TANH R10, R121 ;  /* 0x00000079000a7308 */ /* 0x000fe20000002400 */
[----:B------:R-:W-:Y:S02]  /*4d70*/  FSEL R168, R19, -INF , !P5 ;  /* 0xff80000013a87808 */ /* 0x000fe40006800000 */
[----:B------:R-:W-:Y:S01]  /*4d80*/  IABS R4, R6 ;  /* 0x0000000600047213 */ /* 0x000fe20000000000 */
[----:B------:R-:W-:Y:S01]  /*4d90*/  IMAD.MOV.U32 R6, RZ, RZ, R5 ;  /* 0x000000ffff067224 */ /* 0x000fe200078e0005 */
[----:B------:R-:W-:Y:S01]  /*4da0*/  IABS R8, R7 ;  /* 0x0000000700087213 */ /* 0x000fe20000000000 */
[----:B------:R-:W-:Y:S01]  /*4db0*/  IMAD.MOV.U32 R7, RZ, RZ, R3 ;  /* 0x000000ffff077224 */ /* 0x000fe200078e0003 */
[----:B------:R-:W-:Y:S01]  /*4dc0*/  FSEL R171, R33, -INF , !P6 ;  /* 0xff80000021ab7808 */ /* 0x000fe20007000000 */
[----:B------:R-:W2:Y:S01]  /*4dd0*/  MUFU.TANH R19, R151 ;  /* 0x0000009700137308 */ /* 0x000ea20000002400 */
[----:B------:R-:W-:Y:S01]  /*4de0*/  IMAD.MOV.U32 R5, RZ, RZ, R2 ;  /* 0x000000ffff057224 */ /* 0x000fe200078e0002 */
[----:B------:R-:W-:-:S02]  /*4df0*/  I2FP.F32.S32 R3, R6 ;  /* 0x0000000600037245 */ /* 0x000fc40000201400 */
[----:B------:R-:W-:Y:S01]  /*4e00*/  MOV R2, R4 ;  /* 0x0000000400027202 */ /* 0x000fe20000000f00 */
[----:B------:R-:W-:Y:S01]  /*4e10*/  IMAD.MOV.U32 R4, RZ, RZ, R8 ;  /* 0x000000ffff047224 */ /* 0x000fe200078e0008 */
[----:B------:R-:W-:Y:S01]  /*4e20*/  FSEL R109, R40, -INF , !P2 ;  /* 0xff800000286d7808 */ /* 0x000fe20005000000 */
[----:B-1----:R-:W-:Y:S01]  /*4e30*/  FFMA.FTZ R34, R3, -R132, R9 ;  /* 0x8000008403227223 */ /* 0x002fe20000010009 */
[----:B------:R-:W1:Y:S01]  /*4e40*/  MUFU.TANH R33, R149 ;  /* 0x0000009500217308 */ /* 0x000e620000002400 */
[----:B------:R-:W-:Y:S01]  /*4e50*/  I2FP.F32.S32 R3, R2 ;  /* 0x0000000200037245 */ /* 0x000fe20000201400 */
[C---:B------:R-:W-:Y:S01]  /*4e60*/  IMAD.IADD R8, R13.reuse, 0x1, -R56 ;  /* 0x000000010d087824 */ /* 0x040fe200078e0a38 */
[----:B------:R-:W-:Y:S01]  /*4e70*/  I2FP.F32.S32 R2, R4 ;  /* 0x0000000400027245 */ /* 0x000fe20000201400 */
[----:B------:R-:W-:Y:S01]  /*4e80*/  IMAD.IADD R4, R13, 0x1, -R54 ;  /* 0x000000010d047824 */ /* 0x000fe200078e0a36 */
[----:B------:R-:W-:Y:S02]  /*4e90*/  I2FP.F32.S32 R5, R5 ;  /* 0x0000000500057245 */ /* 0x000fe40000201400 */
[----:B------:R-:W-:Y:S01]  /*4ea0*/  I2FP.F32.S32 R7, R7 ;  /* 0x0000000700077245 */ /* 0x000fe20000201400 */
[----:B------:R-:W3:Y:S01]  /*4eb0*/  MUFU.TANH R16, R119 ;  /* 0x0000007700107308 */ /* 0x000ee20000002400 */
[----:B--2---:R-:W-:Y:S01]  /*4ec0*/  FFMA.FTZ R40, R2, -R132, R19 ;  /* 0x8000008402287223 */ /* 0x004fe20000010013 */
[----:B------:R-:W-:Y:S01]  /*4ed0*/  IMAD.IADD R2, R11, 0x1, -R53 ;  /* 0x000000010b027824 */ /* 0x000fe200078e0a35 */
[----:B------:R-:W-:-:S02]  /*4ee0*/  ISETP.GE.AND P4, PT, R48, R77, PT ;  /* 0x0000004d3000720c */ /* 0x000fc40003f86270 */
[----:B------:R-:W-:Y:S01]  /*4ef0*/  FSEL R169, R24, -INF , !P2 ;  /* 0xff80000018a97808 */ /* 0x000fe20005000000 */
[----:B------:R-:W-:Y:S01]  /*4f00*/  FFMA.FTZ R24, R5, -R132, R10 ;  /* 0x8000008405187223 */ /* 0x000fe2000001000a */
[----:B------:R-:W-:Y:S01]  /*4f10*/  IABS R5, R2 ;  /* 0x0000000200057213 */ /* 0x000fe20000000000 */
[----:B------:R-:W2:Y:S01]  /*4f20*/  MUFU.TANH R14, R158 ;  /* 0x0000009e000e7308 */ /* 0x000ea20000002400 */
[----:B-1----:R-:W-:Y:S01]  /*4f30*/  FFMA.FTZ R48, R3, -R132, R33 ;  /* 0x8000008403307223 */ /* 0x002fe20000010021 */
[----:B------:R-:W-:Y:S01]  /*4f40*/  IMAD.IADD R3, R12, 0x1, -R54 ;  /* 0x000000010c037824 */ /* 0x000fe200078e0a36 */
[----:B------:R-:W-:Y:S01]  /*4f50*/  IABS R6, R4 ;  /* 0x0000000400067213 */ /* 0x000fe20000000000 */
[----:B------:R-:W-:Y:S01]  /*4f60*/  IMAD.MOV.U32 R4, RZ, RZ, R5 ;  /* 0x000000ffff047224 */ /* 0x000fe200078e0005 */
[----:B------:R-:W-:Y:S02]  /*4f70*/  FSEL R164, R35, -INF , !P6 ;  /* 0xff80000023a47808 */ /* 0x000fe40007000000 */
[----:B------:R-:W-:Y:S01]  /*4f80*/  IABS R3, R3 ;  /* 0x0000000300037213 */ /* 0x000fe20000000000 */
[----:B------:R-:W1:Y:S01]  /*4f90*/  MUFU.TANH R23, R155 ;  /* 0x0000009b00177308 */ /* 0x000e620000002400 */
[----:B---3--:R-:W-:Y:S01]  /*4fa0*/  FFMA.FTZ R30, R7, -R132, R16 ;  /* 0x80000084071e7223 */ /* 0x008fe20000010010 */
[----:B------:R-:W-:-:S02]  /*4fb0*/  IADD3 R7, -R54, R11, RZ ;  /* 0x0000000b36077210 */ /* 0x000fc40007ffe1ff */
[----:B------:R-:W-:Y:S01]  /*4fc0*/  IMAD.MOV.U32 R5, RZ, RZ, R3 ;  /* 0x000000ffff057224 */ /* 0x000fe200078e0003 */
[----:B------:R-:W-:Y:S02]  /*4fd0*/  I2FP.F32.S32 R3, R4 ;  /* 0x0000000400037245 */ /* 0x000fe40000201400 */
[----:B------:R-:W-:Y:S01]  /*4fe0*/  IABS R2, R7 ;  /* 0x0000000700027213 */ /* 0x000fe20000000000 */
[----:B------:R-:W3:Y:S01]  /*4ff0*/  MUFU.TANH R10, R160 ;  /* 0x000000a0000a7308 */ /* 0x000ee20000002400 */
[----:B------:R-:W-:Y:S02]  /*5000*/  IABS R7, R8 ;  /* 0x0000000800077213 */ /* 0x000fe40000000000 */
[----:B------:R-:W-:Y:S01]  /*5010*/  FSEL R130, R36, -INF , !P6 ;  /* 0xff80000024827808 */ /* 0x000fe20007000000 */
[----:B--2---:R-:W-:Y:S01]  /*5020*/  FFMA.FTZ R36, R3, -R132, R14 ;  /* 0x8000008403247223 */ /* 0x004fe2000001000e */
[----:B------:R-:W-:Y:S01]  /*5030*/  I2FP.F32.S32 R5, R5 ;  /* 0x0000000500057245 */ /* 0x000fe20000201400 */
[----:B------:R-:W-:Y:S01]  /*5040*/  IMAD.MOV.U32 R4, RZ, RZ, R7 ;  /* 0x000000ffff047224 */ /* 0x000fe200078e0007 */
[----:B------:R-:W-:Y:S01]  /*5050*/  I2FP.F32.S32 R2, R2 ;  /* 0x0000000200027245 */ /* 0x000fe20000201400 */
[----:B------:R-:W2:Y:S01]  /*5060*/  MUFU.TANH R9, R134 ;  /* 0x0000008600097308 */ /* 0x000ea20000002400 */
[----:B------:R-:W-:Y:S01]  /*5070*/  FSEL R104, R32, -INF , !P0 ;  /* 0xff80000020687808 */ /* 0x000fe20004000000 */
[----:B-1----:R-:W-:Y:S01]  /*5080*/  FFMA.FTZ R32, R5, -R132, R23 ;  /* 0x8000008405207223 */ /* 0x002fe20000010017 */
[----:B------:R-:W-:Y:S01]  /*5090*/  I2FP.F32.S32 R3, R4 ;  /* 0x0000000400037245 */ /* 0x000fe20000201400 */
[--C-:B------:R-:W-:Y:S01]  /*50a0*/  IMAD.IADD R5, R12, 0x1, -R57.reuse ;  /* 0x000000010c057824 */ /* 0x100fe200078e0a39 */
[----:B------:R-:W-:Y:S01]  /*50b0*/  FSEL R136, R43, -INF , !P1 ;  /* 0xff8000002b887808 */ /* 0x000fe20004800000 */
[C-C-:B------:R-:W-:Y:S01]  /*50c0*/  IMAD.IADD R7, R11.reuse, 0x1, -R57.reuse ;  /* 0x000000010b077824 */ /* 0x140fe200078e0a39 */
[----:B------:R-:W-:Y:S01]  /*50d0*/  I2FP.F32.S32 R6, R6 ;  /* 0x0000000600067245 */ /* 0x000fe20000201400 */
[----:B------:R-:W1:Y:S01]  /*50e0*/  MUFU.TANH R35, R150 ;  /* 0x0000009600237308 */ /* 0x000e620000002400 */
[----:B---3--:R-:W-:Y:S01]  /*50f0*/  FFMA.FTZ R23, R2, -R132, R10 ;  /* 0x8000008402177223 */ /* 0x008fe2000001000a */
[----:B------:R-:W-:Y:S01]  /*5100*/  IMAD.IADD R2, R11, 0x1, -R56 ;  /* 0x000000010b027824 */ /* 0x000fe200078e0a38 */
[----:B------:R-:W-:Y:S01]  /*5110*/  FSEL R165, R17, -INF , !P0 ;  /* 0xff80000011a57808 */ /* 0x000fe20004000000 */
[----:B------:R-:W-:Y:S01]  /*5120*/  IMAD.IADD R4, R13, 0x1, -R57 ;  /* 0x000000010d047824 */ /* 0x000fe200078e0a39 */
[----:B------:R-:W-:-:S02]  /*5130*/  FSEL R117, R26, -INF , !P5 ;  /* 0xff8000001a757808 */ /* 0x000fc40006800000 */
[----:B------:R-:W-:Y:S01]  /*5140*/  IABS R2, R2 ;  /* 0x0000000200027213 */ /* 0x000fe20000000000 */
[----:B------:R-:W3:Y:S01]  /*5150*/  MUFU.TANH R17, R153 ;  /* 0x0000009900117308 */ /* 0x000ee20000002400 */
[----:B--2---:R-:W-:Y:S01]  /*5160*/  FFMA.FTZ R43, R3, -R132, R9 ;  /* 0x80000084032b7223 */ /* 0x004fe20000010009 */
[----:B------:R-:W-:Y:S02]  /*5170*/  IADD3 R3, -R56, R12, RZ ;  /* 0x0000000c38037210 */ /* 0x000fe40007ffe1ff */
[----:B------:R-:W-:Y:S02]  /*5180*/  IABS R4, R4 ;  /* 0x0000000400047213 */ /* 0x000fe40000000000 */
[----:B------:R-:W-:Y:S02]  /*5190*/  FSEL R162, R37, -INF , !P1 ;  /* 0xff80000025a27808 */ /* 0x000fe40004800000 */
[----:B------:R-:W2:Y:S01]  /*51a0*/  MUFU.TANH R8, R159 ;  /* 0x0000009f00087308 */ /* 0x000ea20000002400 */
[----:B-1----:R-:W-:Y:S01]  /*51b0*/  FFMA.FTZ R33, R6, -R132, R35 ;  /* 0x8000008406217223 */ /* 0x002fe20000010023 */
[----:B------:R-:W-:-:S02]  /*51c0*/  IABS R6, R3 ;  /* 0x0000000300067213 */ /* 0x000fc40000000000 */
[----:B------:R-:W-:Y:S02]  /*51d0*/  IABS R3, R5 ;  /* 0x0000000500037213 */ /* 0x000fe40000000000 */
[----:B------:R-:W-:Y:S02]  /*51e0*/  IABS R5, R7 ;  /* 0x0000000700057213 */ /* 0x000fe40000000000 */
[----:B------:R1:W4:Y:S01]  /*51f0*/  MUFU.TANH R14, R157 ;  /* 0x0000009d000e7308 */ /* 0x0003220000002400 */
[----:B------:R-:W-:Y:S01]  /*5200*/  MOV R7, R6 ;  /* 0x0000000600077202 */ /* 0x000fe20000000f00 */
[----:B------:R-:W-:Y:S01]  /*5210*/  IMAD.MOV.U32 R6, RZ, RZ, R2 ;  /* 0x000000ffff067224 */ /* 0x000fe200078e0002 */
[----:B------:R-:W-:Y:S01]  /*5220*/  I2FP.F32.S32 R3, R3 ;  /* 0x0000000300037245 */ /* 0x000fe20000201400 */
[----:B------:R-:W-:Y:S01]  /*5230*/  IMAD.MOV.U32 R2, RZ, RZ, R5 ;  /* 0x000000ffff027224 */ /* 0x000fe200078e0005 */
[----:B------:R-:W-:Y:S02]  /*5240*/  I2FP.F32.S32 R4, R4 ;  /* 0x0000000400047245 */ /* 0x000fe40000201400 */
[----:B------:R-:W-:Y:S01]  /*5250*/  I2FP.F32.S32 R6, R6 ;  /* 0x0000000600067245 */ /* 0x000fe20000201400 */
[----:B------:R-:W4:Y:S01]  /*5260*/  MUFU.TANH R9, R152 ;  /* 0x0000009800097308 */ /* 0x000f220000002400 */
[----:B------:R-:W-:Y:S01]  /*5270*/  I2FP.F32.S32 R2, R2 ;  /* 0x0000000200027245 */ /* 0x000fe20000201400 */
[----:B---3--:R-:W-:Y:S01]  /*5280*/  FFMA.FTZ R35, R3, -R132, R17 ;  /* 0x8000008403237223 */ /* 0x008fe20000010011 */
[----:B------:R-:W-:Y:S01]  /*5290*/  IMAD.IADD R3, R13, 0x1, -R60 ;  /* 0x000000010d037824 */ /* 0x000fe200078e0a3c */
[----:B------:R-:W-:-:S02]  /*52a0*/  I2FP.F32.S32 R7, R7 ;  /* 0x0000000700077245 */ /* 0x000fc40000201400 */
[----:B------:R-:W-:Y:S02]  /*52b0*/  FSEL R121, R38, -INF , !P4 ;  /* 0xff80000026797808 */ /* 0x000fe40006000000 */
[----:B------:R-:W3:Y:S01]  /*52c0*/  MUFU.TANH R19, R135 ;  /* 0x0000008700137308 */ /* 0x000ee20000002400 */
[----:B-1----:R-:W-:Y:S01]  /*52d0*/  FSEL R157, R31, -INF , !P4 ;  /* 0xff8000001f9d7808 */ /* 0x002fe20006000000 */
[-C--:B--2---:R-:W-:Y:S01]  /*52e0*/  FFMA.FTZ R31, R2, -R132.reuse, R8 ;  /* 0x80000084021f7223 */ /* 0x084fe20000010008 */
[----:B------:R-:W-:Y:S02]  /*52f0*/  IMAD.IADD R2, R12, 0x1, -R60 ;  /* 0x000000010c027824 */ /* 0x000fe400078e0a3c */
[-C--:B----4-:R-:W-:Y:S01]  /*5300*/  FFMA.FTZ R38, R6, -R132.reuse, R14 ;  /* 0x8000008406267223 */ /* 0x090fe2000001000e */
[----:B------:R-:W-:Y:S01]  /*5310*/  IMAD.IADD R6, R13, 0x1, -R66 ;  /* 0x000000010d067824 */ /* 0x000fe200078e0a42 */
[----:B------:R-:W-:Y:S01]  /*5320*/  FSEL R150, R39, -INF , !P3 ;  /* 0xff80000027967808 */ /* 0x000fe20005800000 */
[----:B------:R-:W1:Y:S01]  /*5330*/  MUFU.TANH R26, R163 ;  /* 0x000000a3001a7308 */ /* 0x000e620000002400 */
[----:B------:R-:W-:Y:S01]  /*5340*/  FFMA.FTZ R37, R4, -R132, R9 ;  /* 0x8000008404257223 */ /* 0x000fe20000010009 */
[----:B------:R-:W-:-:S02]  /*5350*/  IADD3 R4, -R60, R11, RZ ;  /* 0x0000000b3c047210 */ /* 0x000fc40007ffe1ff */
[----:B------:R-:W-:Y:S02]  /*5360*/  IABS R5, R3 ;  /* 0x0000000300057213 */ /* 0x000fe40000000000 */
[----:B------:R-:W-:Y:S02]  /*5370*/  IABS R3, R2 ;  /* 0x0000000200037213 */ /* 0x000fe40000000000 */
[----:B------:R-:W-:Y:S01]  /*5380*/  IABS R2, R4 ;  /* 0x0000000400027213 */ /* 0x000fe20000000000 */
[----:B---3--:R-:W-:Y:S01]  /*5390*/  FFMA.FTZ R39, R7, -R132, R19 ;  /* 0x8000008407277223 */ /* 0x008fe20000010013 */
[----:B------:R-:W-:Y:S01]  /*53a0*/  IMAD.IADD R7, R12, 0x1, -R66 ;  /* 0x000000010c077824 */ /* 0x000fe200078e0a42 */
[----:B------:R-:W-:Y:S01]  /*53b0*/  FSEL R95, R75, -INF , !P0 ;  /* 0xff8000004b5f7808 */ /* 0x000fe20004000000 */
[----:B------:R-:W2:Y:S01]  /*53c0*/  MUFU.TANH R10, R186 ;  /* 0x000000ba000a7308 */ /* 0x000ea20000002400 */
[----:B------:R-:W-:Y:S02]  /*53d0*/  FSEL R133, R29, -INF , !P0 ;  /* 0xff8000001d857808 */ /* 0x000fe40004000000 */
[----:B------:R-:W-:Y:S01]  /*53e0*/  IABS R4, R6 ;  /* 0x0000000600047213 */ /* 0x000fe20000000000 */
[----:B------:R-:W-:Y:S01]  /*53f0*/  IMAD.MOV.U32 R6, RZ, RZ, R5 ;  /* 0x000000ffff067224 */ /* 0x000fe200078e0005 */
[----:B------:R-:W-:-:S02]  /*5400*/  ISETP.GE.AND P0, PT, R58, R77, PT ;  /* 0x0000004d3a00720c */ /* 0x000fc40003f06270 */
[----:B------:R-:W-:Y:S01]  /*5410*/  IABS R8, R7 ;  /* 0x0000000700087213 */ /* 0x000fe20000000000 */
[----:B------:R-:W-:Y:S01]  /*5420*/  IMAD.MOV.U32 R7, RZ, RZ, R3 ;  /* 0x000000ffff077224 */ /* 0x000fe200078e0003 */
[----:B------:R-:W-:Y:S01]  /*5430*/  FSEL R166, R18, -INF , !P0 ;  /* 0xff80000012a67808 */ /* 0x000fe20004000000 */
[----:B------:R-:W3:Y:S01]  /*5440*/  MUFU.TANH R9, R187 ;  /* 0x000000bb00097308 */ /* 0x000ee20000002400 */
[----:B------:R-:W-:Y:S01]  /*5450*/  MOV R5, R2 ;  /* 0x0000000200057202 */ /* 0x000fe20000000f00 */
[----:B------:R-:W-:Y:S01]  /*5460*/  IMAD.MOV.U32 R2, RZ, RZ, R4 ;  /* 0x000000ffff027224 */ /* 0x000fe200078e0004 */
[----:B------:R-:W-:Y:S01]  /*5470*/  I2FP.F32.S32 R3, R6 ;  /* 0x0000000600037245 */ /* 0x000fe20000201400 */
[----:B------:R-:W-:Y:S01]  /*5480*/  IMAD.MOV.U32 R4, RZ, RZ, R8 ;  /* 0x000000ffff047224 */ /* 0x000fe200078e0008 */
[----:B------:R-:W-:Y:S01]  /*5490*/  FSEL R91, R81, -INF , !P4 ;  /* 0xff800000515b7808 */ /* 0x000fe20006000000 */
[----:B------:R-:W-:Y:S01]  /*54a0*/  IMAD.IADD R8, R13, 0x1, -R70 ;  /* 0x000000010d087824 */ /* 0x000fe200078e0a46 */
[----:B------:R-:W-:Y:S01]  /*54b0*/  FSEL R101, R45, -INF , !P4 ;  /* 0xff8000002d657808 */ /* 0x000fe20006000000 */
[----:B------:R-:W4:Y:S01]  /*54c0*/  MUFU.TANH R18, R183 ;  /* 0x000000b700127308 */ /* 0x000f220000002400 */
[----:B-1----:R-:W-:Y:S01]  /*54d0*/  FFMA.FTZ R29, R3, -R132, R26 ;  /* 0x80000084031d7223 */ /* 0x002fe2000001001a */
[----:B------:R-:W-:-:S02]  /*54e0*/  I2FP.F32.S32 R3, R2 ;  /* 0x0000000200037245 */ /* 0x000fc40000201400 */
[----:B------:R-:W-:Y:S02]  /*54f0*/  ISETP.GE.AND P4, PT, R61, R77, PT ;  /* 0x0000004d3d00720c */ /* 0x000fe40003f86270 */
[----:B------:R-:W-:Y:S01]  /*5500*/  I2FP.F32.S32 R2, R4 ;  /* 0x0000000400027245 */ /* 0x000fe20000201400 */
[----:B------:R-:W-:Y:S01]  /*5510*/  IMAD.IADD R4, R13, 0x1, -R69 ;  /* 0x000000010d047824 */ /* 0x000fe200078e0a45 */
[----:B------:R-:W1:Y:S01]  /*5520*/  MUFU.TANH R16, R185 ;  /* 0x000000b900107308 */ /* 0x000e620000002400 */
[----:B------:R-:W-:Y:S02]  /*5530*/  FSEL R110, R25, -INF , !P4 ;  /* 0xff800000196e7808 */ /* 0x000fe40006000000 */
[----:B------:R-:W-:Y:S01]  /*5540*/  I2FP.F32.S32 R5, R5 ;  /* 0x0000000500057245 */ /* 0x000fe20000201400 */
[----:B--2---:R-:W-:Y:S01]  /*5550*/  FFMA.FTZ R25, R2, -R132, R10 ;  /* 0x8000008402197223 */ /* 0x004fe2000001000a */
[----:B------:R-:W-:Y:S01]  /*5560*/  IMAD.IADD R2, R11, 0x1, -R66 ;  /* 0x000000010b027824 */ /* 0x000fe200078e0a42 */
[----:B------:R-:W-:-:S02]  /*5570*/  I2FP.F32.S32 R7, R7 ;  /* 0x0000000700077245 */ /* 0x000fc40000201400 */
[----:B------:R-:W-:Y:S01]  /*5580*/  FSEL R140, R27, -INF , !P2 ;  /* 0xff8000001b8c7808 */ /* 0x000fe20005000000 */
[----:B------:R2:W2:Y:S01]  /*5590*/  MUFU.TANH R17, R191 ;  /* 0x000000bf00117308 */ /* 0x0004a20000002400 */
[-C--:B---3--:R-:W-:Y:S01]  /*55a0*/  FFMA.FTZ R27, R5, -R132.reuse, R9 ;  /* 0x80000084051b7223 */ /* 0x088fe20000010009 */
[----:B----4-:R-:W-:Y:S01]  /*55b0*/  FFMA.FTZ R26, R3, -R132, R18 ;  /* 0x80000084031a7223 */ /* 0x010fe20000010012 */
[----:B------:R-:W-:Y:S02]  /*55c0*/  FSEL R167, R28, -INF , !P3 ;  /* 0xff8000001ca77808 */ /* 0x000fe40005800000 */
[----:B------:R-:W-:Y:S02]  /*55d0*/  IADD3 R3, -R69, R12, RZ ;  /* 0x0000000c45037210 */ /* 0x000fe40007ffe1ff */
[----:B------:R-:W-:Y:S01]  /*55e0*/  IABS R5, R2 ;  /* 0x0000000200057213 */ /* 0x000fe20000000000 */
[----:B-1----:R-:W-:Y:S01]  /*55f0*/  FFMA.FTZ R28, R7, -R132, R16 ;  /* 0x80000084071c7223 */ /* 0x002fe20000010010 */
[----:B------:R-:W-:Y:S01]  /*5600*/  IMAD.IADD R7, R11, 0x1, -R69 ;  /* 0x000000010b077824 */ /* 0x000fe200078e0a45 */
[----:B------:R-:W1:Y:S01]  /*5610*/  MUFU.TANH R14, R184 ;  /* 0x000000b8000e7308 */ /* 0x000e620000002400 */
[----:B------:R-:W-:Y:S01]  /*5620*/  IABS R6, R4 ;  /* 0x0000000400067213 */ /* 0x000fe20000000000 */
[----:B------:R-:W-:Y:S01]  /*5630*/  IMAD.MOV.U32 R4, RZ, RZ, R5 ;  /* 0x000000ffff047224 */ /* 0x000fe200078e0005 */
[----:B------:R-:W-:-:S02]  /*5640*/  IABS R3, R3 ;  /* 0x0000000300037213 */ /* 0x000fc40000000000 */
[----:B------:R-:W-:Y:S02]  /*5650*/  IABS R2, R7 ;  /* 0x0000000700027213 */ /* 0x000fe40000000000 */
[----:B------:R-:W-:Y:S01]  /*5660*/  IABS R7, R8 ;  /* 0x0000000800077213 */ /* 0x000fe20000000000 */
[----:B------:R-:W3:Y:S01]  /*5670*/  MUFU.TANH R9, R181 ;  /* 0x000000b500097308 */ /* 0x000ee20000002400 */
[----:B------:R-:W-:Y:S01]  /*5680*/  IMAD.MOV.U32 R5, RZ, RZ, R3 ;  /* 0x000000ffff057224 */ /* 0x000fe200078e0003 */
[----:B------:R-:W-:Y:S01]  /*5690*/  I2FP.F32.S32 R3, R4 ;  /* 0x0000000400037245 */ /* 0x000fe20000201400 */
[----:B--2---:R-:W-:Y:S01]  /*56a0*/  VIADD R191, R190, 0x1c00 ;  /* 0x00001c00bebf7836 */ /* 0x004fe20000000000 */
[----:B------:R-:W-:Y:S02]  /*56b0*/  MOV R4, R7 ;  /* 0x0000000700047202 */ /* 0x000fe40000000f00 */
[----:B------:R-:W-:Y:S01]  /*56c0*/  FSEL R155, R22, -INF , !P4 ;  /* 0xff800000169b7808 */ /* 0x000fe20006000000 */
[----:B------:R-:W-:Y:S01]  /*56d0*/  FFMA.FTZ R22, R3, -R132, R17 ;  /* 0x8000008403167223 */ /* 0x000fe20000010011 */
[----:B------:R-:W2:Y:S01]  /*56e0*/  MUFU.TANH R10, R170 ;  /* 0x000000aa000a7308 */ /* 0x000ea20000002400 */
[----:B------:R-:W-:-:S02]  /*56f0*/  I2FP.F32.S32 R2, R2 ;  /* 0x0000000200027245 */ /* 0x000fc40000201400 */
[----:B------:R-:W-:Y:S01]  /*5700*/  I2FP.F32.S32 R3, R4 ;  /* 0x0000000400037245 */ /* 0x000fe20000201400 */
[----:B------:R-:W-:Y:S01]  /*5710*/  IMAD.IADD R4, R13, 0x1, -R73 ;  /* 0x000000010d047824 */ /* 0x000fe200078e0a49 */
[----:B------:R-:W-:Y:S01]  /*5720*/  I2FP.F32.S32 R6, R6 ;  /* 0x0000000600067245 */ /* 0x000fe20000201400 */
[-C--:B-1----:R-:W-:Y:S01]  /*5730*/  FFMA.FTZ R19, R2, -R132.reuse, R14 ;  /* 0x8000008402137223 */ /* 0x082fe2000001000e */
[----:B------:R-:W-:Y:S01]  /*5740*/  FSEL R100, R21, -INF , !P0 ;  /* 0xff80000015647808 */ /* 0x000fe20004000000 */
[----:B------:R-:W1:Y:S01]  /*5750*/  MUFU.TANH R16, R182 ;  /* 0x000000b600107308 */ /* 0x000e620000002400 */
[----:B------:R-:W-:Y:S01]  /*5760*/  I2FP.F32.S32 R5, R5 ;  /* 0x0000000500057245 */ /* 0x000fe20000201400 */
[-C--:B---3--:R-:W-:Y:S01]  /*5770*/  FFMA.FTZ R18, R3, -R132.reuse, R9 ;  /* 0x8000008403127223 */ /* 0x088fe20000010009 */
[----:B------:R-:W-:Y:S01]  /*5780*/  FSEL R102, R68, -INF , !P5 ;  /* 0xff80000044667808 */ /* 0x000fe20006800000 */
[--C-:B------:R-:W-:Y:S01]  /*5790*/  IMAD.IADD R3, R12, 0x1, -R70.reuse ;  /* 0x000000010c037824 */ /* 0x100fe200078e0a46 */
[----:B------:R-:W-:Y:S01]  /*57a0*/  ISETP.GE.AND P5, PT, R51, R77, PT ;  /* 0x0000004d3300720c */ /* 0x000fe20003fa6270 */
[----:B------:R-:W-:Y:S01]  /*57b0*/  IMAD.IADD R2, R11, 0x1, -R70 ;  /* 0x000000010b027824 */ /* 0x000fe200078e0a46 */
[----:B------:R-:W-:Y:S01]  /*57c0*/  FSEL R119, R20, -INF , !P0 ;  /* 0xff80000014777808 */ /* 0x000fe20004000000 */
[----:B------:R-:W3:Y:S01]  /*57d0*/  MUFU.TANH R9, R200 ;  /* 0x000000c800097308 */ /* 0x000ee20000002400 */
[----:B--2---:R-:W-:Y:S01]  /*57e0*/  FFMA.FTZ R21, R6, -R132, R10 ;  /* 0x8000008406157223 */ /* 0x004fe2000001000a */
[----:B------:R-:W-:Y:S01]  /*57f0*/  IMAD.IADD R6, R12, 0x1, -R73 ;  /* 0x000000010c067824 */ /* 0x000fe200078e0a49 */
[----:B------:R-:W-:Y:S01]  /*5800*/  FSEL R99, R72, -INF , !P2 ;  /* 0xff80000048637808 */ /* 0x000fe20005000000 */
[----:B------:R-:W-:Y:S01]  /*5810*/  FMUL.FTZ R51, R217, UR5 ;  /* 0x00000005d9337c20 */ /* 0x000fe20008410000 */
[----:B------:R-:W-:-:S02]  /*5820*/  FSEL R152, R24, -INF , !P5 ;  /* 0xff80000018987808 */ /* 0x000fc40006800000 */
[----:B------:R-:W-:Y:S01]  /*5830*/  IADD3 R7, -R73, R11, RZ ;  /* 0x0000000b49077210 */ /* 0x000fe20007ffe1ff */
[----:B------:R-:W2:Y:S01]  /*5840*/  MUFU.TANH R10, R201 ;  /* 0x000000c9000a7308 */ /* 0x000ea20000002400 */
[----:B-1----:R-:W-:Y:S01]  /*5850*/  FFMA.FTZ R20, R5, -R132, R16 ;  /* 0x8000008405147223 */ /* 0x002fe20000010010 */
[----:B------:R-:W-:Y:S02]  /*5860*/  IABS R5, R3 ;  /* 0x0000000300057213 */ /* 0x000fe40000000000 */
[----:B------:R-:W-:Y:S02]  /*5870*/  IABS R2, R2 ;  /* 0x0000000200027213 */ /* 0x000fe40000000000 */
[----:B------:R-:W-:Y:S02]  /*5880*/  ISETP.GE.AND P2, PT, R54, R77, PT ;  /* 0x0000004d3600720c */ /* 0x000fe40003f46270 */
[----:B------:R-:W1:Y:S01]  /*5890*/  MUFU.TANH R24, R203 ;  /* 0x000000cb00187308 */ /* 0x000e620000002400 */
[----:B------:R-:W-:-:S02]  /*58a0*/  IABS R3, R6 ;  /* 0x0000000600037213 */ /* 0x000fc40000000000 */
[----:B------:R-:W-:Y:S01]  /*58b0*/  IABS R8, R7 ;  /* 0x0000000700087213 */ /* 0x000fe20000000000 */
[----:B------:R-:W-:Y:S01]  /*58c0*/  IMAD.MOV.U32 R7, RZ, RZ, R2 ;  /* 0x000000ffff077224 */ /* 0x000fe200078e0002 */
[----:B------:R-:W-:Y:S01]  /*58d0*/  FSEL R116, R30, -INF , !P5 ;  /* 0xff8000001e747808 */ /* 0x000fe20006800000 */
[----:B------:R-:W-:Y:S01]  /*58e0*/  IMAD.MOV.U32 R2, RZ, RZ, R3 ;  /* 0x000000ffff027224 */ /* 0x000fe200078e0003 */
[----:B------:R-:W-:Y:S01]  /*58f0*/  FSEL R153, R23, -INF , !P2 ;  /* 0xff80000017997808 */ /* 0x000fe20005000000 */
[----:B------:R-:W4:Y:S01]  /*5900*/  MUFU.TANH R30, R202 ;  /* 0x000000ca001e7308 */ /* 0x000f220000002400 */
[----:B------:R-:W-:Y:S02]  /*5910*/  IABS R4, R4 ;  /* 0x0000000400047213 */ /* 0x000fe40000000000 */
[----:B------:R-:W-:Y:S01]  /*5920*/  I2FP.F32.S32 R3, R5 ;  /* 0x0000000500037245 */ /* 0x000fe20000201400 */
[----:B------:R-:W-:Y:S01]  /*5930*/  VIADD R5, R52, 0x70 ;  /* 0x0000007034057836 */ /* 0x000fe20000000000 */
[----:B------:R-:W-:Y:S01]  /*5940*/  FSEL R96, R74, -INF , !P1 ;  /* 0xff8000004a607808 */ /* 0x000fe20004800000 */
[----:B------:R-:W-:Y:S01]  /*5950*/  IMAD.MOV.U32 R6, RZ, RZ, R4 ;  /* 0x000000ffff067224 */ /* 0x000fe200078e0004 */
[----:B------:R-:W-:Y:S01]  /*5960*/  FSEL R105, R46, -INF , !P1 ;  /* 0xff8000002e697808 */ /* 0x000fe20004800000 */
[----:B------:R-:W4:Y:S01]  /*5970*/  MUFU.TANH R23, R220 ;  /* 0x000000dc00177308 */ /* 0x000f220000002400 */
[----:B------:R-:W-:Y:S01]  /*5980*/  I2FP.F32.S32 R7, R7 ;  /* 0x0000000700077245 */ /* 0x000fe20000201400 */
[----:B---3--:R-:W-:Y:S01]  /*5990*/  FFMA.FTZ R17, R3, -R132, R9 ;  /* 0x8000008403117223 */ /* 0x008fe20000010009 */
[-C--:B------:R-:W-:Y:S01]  /*59a0*/  ISETP.GE.AND P1, PT, R56, R77.reuse, PT ;  /* 0x0000004d3800720c */ /* 0x080fe20003f26270 */
[----:B------:R-:W-:Y:S01]  /*59b0*/  IMAD.MOV.U32 R4, RZ, RZ, R8 ;  /* 0x000000ffff047224 */ /* 0x000fe200078e0008 */
[----:B------:R-:W-:Y:S01]  /*59c0*/  I2FP.F32.S32 R3, R2 ;  /* 0x0000000200037245 */ /* 0x000fe20000201400 */
[-C--:B--2---:R-:W-:Y:S01]  /*59d0*/  FFMA.FTZ R16, R7, -R132.reuse, R10 ;  /* 0x8000008407107223 */ /* 0x084fe2000001000a */
[----:B------:R-:W-:Y:S01]  /*59e0*/  FSEL R90, R67, -INF , !P0 ;  /* 0xff800000435a7808 */ /* 0x000fe20004000000 */
[----:B------:R-:W-:Y:S01]  /*59f0*/  VIADD R7, R52, 0x68 ;  /* 0x0000006834077836 */ /* 0x000fe20000000000 */
[----:B------:R-:W-:Y:S01]  /*5a00*/  FSEL R62, R113, -INF , !P1 ;  /* 0xff800000713e7808 */ /* 0x000fe20004800000 */
[----:B-1----:R-:W-:Y:S01]  /*5a10*/  FFMA.FTZ R10, R3, -R132, R24 ;  /* 0x80000084030a7223 */ /* 0x002fe20000010018 */
[----:B------:R-:W-:Y:S01]  /*5a20*/  FSEL R108, R65, -INF , !P6 ;  /* 0xff800000416c7808 */ /* 0x000fe20007000000 */
[----:B------:R-:W-:Y:S01]  /*5a30*/  IMAD.IADD R24, R12, 0x1, -R7 ;  /* 0x000000010c187824 */ /* 0x000fe200078e0a07 */
[----:B------:R-:W-:Y:S01]  /*5a40*/  ISETP.GE.AND P0, PT, R57, R77, PT ;  /* 0x0000004d3900720c */ /* 0x000fe20003f06270 */
[----:B------:R-:W-:Y:S01]  /*5a50*/  MUFU.TANH R63, R221 ;  /* 0x000000dd003f7308 */ /* 0x000fe20000002400 */
[----:B------:R-:W-:-:S02]  /*5a60*/  I2FP.F32.S32 R6, R6 ;  /* 0x0000000600067245 */ /* 0x000fc40000201400 */
[----:B------:R-:W-:Y:S01]  /*5a70*/  I2FP.F32.S32 R2, R4 ;  /* 0x0000000400027245 */ /* 0x000fe20000201400 */
[----:B------:R-:W-:Y:S01]  /*5a80*/  VIADD R4, R52, 0x71 ;  /* 0x0000007134047836 */ /* 0x000fe20000000000 */
[----:B------:R-:W-:Y:S01]  /*5a90*/  FSEL R74, R43, -INF , !P1 ;  /* 0xff8000002b4a7808 */ /* 0x000fe20004800000 */
[-C--:B----4-:R-:W-:Y:S01]  /*5aa0*/  FFMA.FTZ R14, R6, -R132.reuse, R30 ;  /* 0x80000084060e7223 */ /* 0x090fe2000001001e */
[----:B------:R-:W-:Y:S01]  /*5ab0*/  FSEL R113, R39, -INF , !P1 ;  /* 0xff80000027717808 */ /* 0x000fe20004800000 */
[----:B------:R-:W-:Y:S01]  /*5ac0*/  FFMA.FTZ R9, R2, -R132, R23 ;  /* 0x8000008402097223 */ /* 0x000fe20000010017 */
[----:B------:R-:W-:Y:S01]  /*5ad0*/  FSEL R147, R38, -INF , !P1 ;  /* 0xff80000026937808 */ /* 0x000fe20004800000 */
[C---:B------:R-:W-:Y:S01]  /*5ae0*/  VIADD R6, R52.reuse, 0x69 ;  /* 0x0000006934067836 */ /* 0x040fe20000000000 */
[-C--:B------:R-:W-:Y:S01]  /*5af0*/  ISETP.GE.AND P6, PT, R49, R77.reuse, PT ;  /* 0x0000004d3100720c */ /* 0x080fe20003fc6270 */
[C---:B------:R-:W-:Y:S01]  /*5b00*/  VIADD R2, R52.reuse, 0x79 ;  /* 0x0000007934027836 */ /* 0x040fe20000000000 */
[----:B------:R-:W-:Y:S01]  /*5b10*/  IADD3 R3, R52, 0x78, RZ ;  /* 0x0000007834037810 */ /* 0x000fe20007ffe0ff */
[----:B------:R1:W2:Y:S01]  /*5b20*/  MUFU.TANH R49, R196 ;  /* 0x000000c400317308 */ /* 0x0002a20000002400 */
[-C--:B------:R-:W-:Y:S01]  /*5b30*/  ISETP.GE.AND P1, PT, R70, R77.reuse, PT ;  /* 0x0000004d4600720c */ /* 0x080fe20003f26270 */
[----:B------:R-:W-:Y:S01]  /*5b40*/  IMAD.IADD R46, R12, 0x1, -R2 ;  /* 0x000000010c2e7824 */ /* 0x000fe200078e0a02 */
[----:B------:R-:W-:Y:S01]  /*5b50*/  FSEL R75, R85, -INF , !P4 ;  /* 0xff800000554b7808 */ /* 0x000fe20006000000 */
[C---:B------:R-:W-:Y:S01]  /*5b60*/  IMAD.IADD R23, R11.reuse, 0x1, -R7 ;  /* 0x000000010b177824 */ /* 0x040fe200078e0a07 */
[----:B------:R-:W-:Y:S01]  /*5b70*/  FSEL R98, R44, -INF , !P4 ;  /* 0xff8000002c627808 */ /* 0x000fe20006000000 */
[----:B------:R-:W-:Y:S01]  /*5b80*/  IMAD.IADD R44, R11, 0x1, -R3 ;  /* 0x000000010b2c7824 */ /* 0x000fe200078e0a03 */
[----:B------:R-:W-:Y:S01]  /*5b90*/  FSEL R67, R112, -INF , !P2 ;  /* 0xff80000070437808 */ /* 0x000fe20005000000 */
[----:B------:R-:W-:Y:S01]  /*5ba0*/  IMAD.IADD R30, R13, 0x1, -R5 ;  /* 0x000000010d1e7824 */ /* 0x000fe200078e0a05 */
[----:B------:R-:W-:Y:S01]  /*5bb0*/  FSEL R103, R71, -INF , !P3 ;  /* 0xff80000047677808 */ /* 0x000fe20005800000 */
[C---:B------:R-:W-:Y:S01]  /*5bc0*/  IMAD.IADD R45, R11.reuse, 0x1, -R4 ;  /* 0x000000010b2d7824 */ /* 0x040fe200078e0a04 */
[-C--:B------:R-:W-:Y:S01]  /*5bd0*/  ISETP.GE.AND P4, PT, R60, R77.reuse, PT ;  /* 0x0000004d3c00720c */ /* 0x080fe20003f86270 */
[----:B------:R-:W-:Y:S01]  /*5be0*/  IMAD.IADD R43, R11, 0x1, -R2 ;  /* 0x000000010b2b7824 */ /* 0x000fe200078e0a02 */
[----:B------:R-:W-:Y:S01]  /*5bf0*/  FSEL R89, R33, -INF , !P2 ;  /* 0xff80000021597808 */ /* 0x000fe20005000000 */
[----:B------:R-:W-:Y:S01]  /*5c00*/  MUFU.TANH R38, R224 ;  /* 0x000000e000267308 */ /* 0x000fe20000002400 */
[----:B------:R-:W-:Y:S01]  /*5c10*/  FSEL R112, R32, -INF , !P2 ;  /* 0xff80000020707808 */ /* 0x000fe20005000000 */
[----:B------:R-:W-:Y:S01]  /*5c20*/  FMUL.FTZ R32, R206, UR5 ;  /* 0x00000005ce207c20 */ /* 0x000fe20008410000 */
[----:B------:R-:W-:Y:S01]  /*5c30*/  FSEL R61, R115, -INF , !P0 ;  /* 0xff800000733d7808 */ /* 0x000fe20004000000 */
[----:B------:R-:W-:Y:S01]  /*5c40*/  FMUL.FTZ R85, R214, UR5 ;  /* 0x00000005d6557c20 */ /* 0x000fe20008410000 */
[-C--:B------:R-:W-:Y:S01]  /*5c50*/  ISETP.GE.AND P3, PT, R53, R77.reuse, PT ;  /* 0x0000004d3500720c */ /* 0x080fe20003f66270 */
[----:B------:R-:W-:Y:S01]  /*5c60*/  FMUL.FTZ R53, R212, UR5 ;  /* 0x00000005d4357c20 */ /* 0x000fe20008410000 */
[----:B------:R-:W-:Y:S01]  /*5c70*/  FSEL R93, R47, -INF , !P6 ;  /* 0xff8000002f5d7808 */ /* 0x000fe20007000000 */
[----:B------:R-:W-:Y:S01]  /*5c80*/  MUFU.TANH R39, R225 ;  /* 0x000000e100277308 */ /* 0x000fe20000002400 */
[----:B------:R-:W-:Y:S01]  /*5c90*/  FSEL R76, R37, -INF , !P0 ;  /* 0xff800000254c7808 */ /* 0x000fe20004000000 */
[C-C-:B------:R-:W-:Y:S01]  /*5ca0*/  IMAD.IADD R37, R12.reuse, 0x1, -R4.reuse ;  /* 0x000000010c257824 */ /* 0x140fe200078e0a04 */
[----:B------:R-:W-:Y:S01]  /*5cb0*/  FSEL R115, R35, -INF , !P0 ;  /* 0xff80000023737808 */ /* 0x000fe20004000000 */
[----:B------:R-:W-:Y:S01]  /*5cc0*/  IMAD.IADD R35, R13, 0x1, -R3 ;  /* 0x000000010d237824 */ /* 0x000fe200078e0a03 */
[----:B------:R-:W-:Y:S01]  /*5cd0*/  FSEL R149, R31, -INF , !P0 ;  /* 0xff8000001f957808 */ /* 0x000fe20004000000 */
[----:B------:R-:W-:Y:S01]  /*5ce0*/  IMAD.IADD R31, R12, 0x1, -R5 ;  /* 0x000000010c1f7824 */ /* 0x000fe200078e0a05 */
[-C--:B------:R-:W-:Y:S01]  /*5cf0*/  ISETP.GE.AND P2, PT, R69, R77.reuse, PT ;  /* 0x0000004d4500720c */ /* 0x080fe20003f46270 */
[----:B------:R-:W-:Y:S01]  /*5d00*/  MUFU.TANH R64, R223 ;  /* 0x000000df00407308 */ /* 0x000fe20000002400 */
[----:B------:R-:W-:Y:S01]  /*5d10*/  FSEL R57, R126, -INF , !P1 ;  /* 0xff8000007e397808 */ /* 0x000fe20004800000 */
[----:B-1----:R-:W-:Y:S01]  /*5d20*/  VIADD R196, R190, 0x800 ;  /* 0x00000800bec47836 */ /* 0x002fe20000000000 */
[----:B------:R-:W-:Y:S01]  /*5d30*/  FSEL R83, R18, -INF , !P1 ;  /* 0xff80000012537808 */ /* 0x000fe20004800000 */
[----:B------:R-:W-:Y:S01]  /*5d40*/  IMAD.IADD R18, R15, 0x1, -R3 ;  /* 0x000000010f127824 */ /* 0x000fe200078e0a03 */
[----:B------:R-:W-:Y:S01]  /*5d50*/  FSEL R145, R17, -INF , !P1 ;  /* 0xff80000011917808 */ /* 0x000fe20004800000 */
[----:B------:R-:W-:Y:S01]  /*5d60*/  IMAD.IADD R17, R15, 0x1, -R4 ;  /* 0x000000010f117824 */ /* 0x000fe200078e0a04 */
[----:B------:R-:W-:Y:S01]  /*5d70*/  FSEL R163, R16, -INF , !P1 ;  /* 0xff80000010a37808 */ /* 0x000fe20004800000 */
[----:B------:R-:W-:Y:S01]  /*5d80*/  MUFU.TANH R54, R222 ;  /* 0x000000de00367308 */ /* 0x000fe20000002400 */
[----:B------:R-:W-:Y:S01]  /*5d90*/  IADD3 R8, R52, 0x61, RZ ;  /* 0x0000006134087810 */ /* 0x000fe20007ffe0ff */
[----:B------:R-:W-:Y:S01]  /*5da0*/  FMUL.FTZ R52, R219, UR5 ;  /* 0x00000005db347c20 */ /* 0x000fe20008410000 */
[-C--:B------:R-:W-:Y:S01]  /*5db0*/  ISETP.GE.AND P0, PT, R73, R77.reuse, PT ;  /* 0x0000004d4900720c */ /* 0x080fe20003f06270 */
[----:B------:R-:W-:Y:S01]  /*5dc0*/  FMUL.FTZ R73, R213, UR5 ;  /* 0x00000005d5497c20 */ /* 0x000fe20008410000 */
[----:B------:R-:W-:-:S02]  /*5dd0*/  ISETP.GE.AND P1, PT, R3, R77, PT ;  /* 0x0000004d0300720c */ /* 0x000fc40003f26270 */
[-C--:B------:R-:W-:Y:S01]  /*5de0*/  IADD3 R47, -R3, R12.reuse, RZ ;  /* 0x0000000c032f7210 */ /* 0x080fe20007ffe1ff */
[----:B------:R-:W-:Y:S01]  /*5df0*/  FMUL.FTZ R3, R204, UR5 ;  /* 0x00000005cc037c20 */ /* 0x000fe20008410000 */
[----:B------:R-:W-:Y:S01]  /*5e00*/  FSEL R60, R120, -INF , !P4 ;  /* 0xff800000783c7808 */ /* 0x000fe20006000000 */
[----:B------:R-:W-:Y:S01]  /*5e10*/  MUFU.TANH R69, R227 ;  /* 0x000000e300457308 */ /* 0x000fe20000002400 */
[----:B------:R-:W-:Y:S02]  /*5e20*/  FSEL R68, R97, -INF , !P3 ;  /* 0xff80000061447808 */ /* 0x000fe40005800000 */
[----:B------:R-:W-:Y:S02]  /*5e30*/  FSEL R88, R48, -INF , !P3 ;  /* 0xff80000030587808 */ /* 0x000fe40005800000 */
[----:B------:R-:W-:Y:S01]  /*5e40*/  FSEL R111, R40, -INF , !P3 ;  /* 0xff800000286f7808 */ /* 0x000fe20005800000 */
[----:B------:R-:W-:Y:S01]  /*5e50*/  FMUL.FTZ R40, R207, UR5 ;  /* 0x00000005cf287c20 */ /* 0x000fe20008410000 */
[----:B------:R-:W-:Y:S01]  /*5e60*/  FSEL R151, R36, -INF , !P3 ;  /* 0xff80000024977808 */ /* 0x000fe20005800000 */
[----:B------:R-:W-:Y:S01]  /*5e70*/  IMAD.IADD R36, R13, 0x1, -R2 ;  /* 0x000000010d247824 */ /* 0x000fe200078e0a02 */
[----:B------:R-:W-:Y:S01]  /*5e80*/  FSEL R120, R28, -INF , !P4 ;  /* 0xff8000001c787808 */ /* 0x000fe20006000000 */
[----:B------:R-:W-:Y:S01]  /*5e90*/  IMAD.IADD R28, R12, 0x1, -R6 ;  /* 0x000000010c1c7824 */ /* 0x000fe200078e0a06 */
[----:B------:R-:W-:Y:S01]  /*5ea0*/  FSEL R144, R20, -INF , !P2 ;  /* 0xff80000014907808 */ /* 0x000fe20005000000 */
[----:B------:R-:W-:Y:S01]  /*5eb0*/  MUFU.TANH R65, R229 ;  /* 0x000000e500417308 */ /* 0x000fe20000002400 */
[----:B------:R-:W-:Y:S01]  /*5ec0*/  ISETP.GE.AND P3, PT, R66, R77, PT ;  /* 0x0000004d4200720c */ /* 0x000fe20003f66270 */
[----:B------:R-:W-:Y:S01]  /*5ed0*/  FMUL.FTZ R66, R195, UR5 ;  /* 0x00000005c3427c20 */ /* 0x000fe20008410000 */
[----:B------:R-:W-:Y:S01]  /*5ee0*/  FSEL R170, R9, -INF , !P0 ;  /* 0xff80000009aa7808 */ /* 0x000fe20004000000 */
[C---:B------:R-:W-:Y:S01]  /*5ef0*/  IMAD.IADD R9, R15.reuse, 0x1, -R8 ;  /* 0x000000010f097824 */ /* 0x040fe200078e0a08 */
[----:B------:R-:W-:Y:S01]  /*5f00*/  IADD3 R20, -R8, R12, RZ ;  /* 0x0000000c08147210 */ /* 0x000fe20007ffe1ff */
[----:B------:R-:W-:Y:S01]  /*5f10*/  VIADD R195, R190, 0xc00 ;  /* 0x00000c00bec37836 */ /* 0x000fe20000000000 */
[----:B------:R-:W-:Y:S01]  /*5f20*/  FSEL R146, R10, -INF , !P0 ;  /* 0xff8000000a927808 */ /* 0x000fe20004000000 */
[----:B------:R1:W3:Y:S01]  /*5f30*/  MUFU.TANH R12, R3 ;  /* 0x00000003000c7308 */ /* 0x0002e20000002400 */
[----:B------:R-:W-:Y:S01]  /*5f40*/  FSEL R84, R14, -INF , !P0 ;  /* 0xff8000000e547808 */ /* 0x000fe20004000000 */
[C-C-:B------:R-:W-:Y:S01]  /*5f50*/  IMAD.IADD R10, R15.reuse, 0x1, -R7.reuse ;  /* 0x000000010f0a7824 */ /* 0x140fe200078e0a07 */
[----:B------:R-:W-:Y:S01]  /*5f60*/  FSEL R71, R94, -INF , !P5 ;  /* 0xff8000005e477808 */ /* 0x000fe20006800000 */
[--C-:B------:R-:W-:Y:S01]  /*5f70*/  IMAD.IADD R14, R15, 0x1, -R6.reuse ;  /* 0x000000010f0e7824 */ /* 0x100fe200078e0a06 */
[----:B------:R-:W-:Y:S01]  /*5f80*/  FSEL R158, R27, -INF , !P4 ;  /* 0xff8000001b9e7808 */ /* 0x000fe20006000000 */
[----:B------:R-:W-:Y:S01]  /*5f90*/  IMAD.IADD R27, R11, 0x1, -R6 ;  /* 0x000000010b1b7824 */ /* 0x000fe200078e0a06 */
[----:B------:R-:W-:Y:S01]  /*5fa0*/  FSEL R59, R122, -INF , !P3 ;  /* 0xff8000007a3b7808 */ /* 0x000fe20005800000 */
[----:B------:R-:W-:Y:S01]  /*5fb0*/  MUFU.TANH R70, R231 ;  /* 0x000000e700467308 */ /* 0x000fe20000002400 */
[----:B------:R-:W-:Y:S01]  /*5fc0*/  FSEL R81, R26, -INF , !P3 ;  /* 0xff8000001a517808 */ /* 0x000fe20005800000 */
[----:B------:R-:W-:Y:S01]  /*5fd0*/  FMUL.FTZ R26, R193, UR5 ;  /* 0x00000005c11a7c20 */ /* 0x000fe20008410000 */
[----:B------:R-:W-:Y:S01]  /*5fe0*/  FSEL R135, R25, -INF , !P3 ;  /* 0xff80000019877808 */ /* 0x000fe20005800000 */
[----:B------:R-:W-:Y:S01]  /*5ff0*/  VIADD R193, R190, 0x1400 ;  /* 0x00001400bec17836 */ /* 0x000fe20000000000 */
[----:B------:R-:W-:Y:S01]  /*6000*/  FSEL R159, R22, -INF , !P3 ;  /* 0xff800000169f7808 */ /* 0x000fe20005800000 */
[----:B------:R-:W-:Y:S01]  /*6010*/  IMAD.IADD R22, R13, 0x1, -R7 ;  /* 0x000000010d167824 */ /* 0x000fe200078e0a07 */
[----:B------:R-:W-:Y:S01]  /*6020*/  FSEL R80, R21, -INF , !P2 ;  /* 0xff80000015507808 */ /* 0x000fe20005000000 */
[----:B------:R-:W-:-:S02]  /*6030*/  IMAD.IADD R21, R11, 0x1, -R8 ;  /* 0x000000010b157824 */ /* 0x000fc400078e0a08 */
[----:B-1----:R-:W-:Y:S01]  /*6040*/  FMUL.FTZ R3, R205, UR5 ;  /* 0x00000005cd037c20 */ /* 0x002fe20008410000 */
[----:B------:R-:W-:Y:S01]  /*6050*/  FSEL R94, R34, -INF , !P5 ;  /* 0xff800000225e7808 */ /* 0x000fe20006800000 */
[----:B------:R-:W-:Y:S01]  /*6060*/  IMAD.IADD R34, R13, 0x1, -R4 ;  /* 0x000000010d227824 */ /* 0x000fe200078e0a04 */
[----:B------:R-:W-:Y:S01]  /*6070*/  ISETP.GE.AND P3, PT, R5, R77, PT ;  /* 0x0000004d0500720c */ /* 0x000fe20003f66270 */
[----:B------:R-:W-:Y:S01]  /*6080*/  MUFU.TANH R87, R230 ;  /* 0x000000e600577308 */ /* 0x000fe20000002400 */
[----:B------:R-:W-:Y:S02]  /*6090*/  FSEL R58, R125, -INF , !P2 ;  /* 0xff8000007d3a7808 */ /* 0x000fe40005000000 */
[----:B------:R-:W-:Y:S01]  /*60a0*/  FSEL R160, R19, -INF , !P2 ;  /* 0xff80000013a07808 */ /* 0x000fe20005000000 */
[----:B------:R-:W-:Y:S01]  /*60b0*/  IMAD.IADD R19, R13, 0x1, -R8 ;  /* 0x000000010d137824 */ /* 0x000fe200078e0a08 */
[C---:B------:R-:W-:Y:S01]  /*60c0*/  IADD3 R16, R15.reuse, -R5, RZ ;  /* 0x800000050f107210 */ /* 0x040fe20007ffe0ff */
[----:B------:R-:W-:Y:S01]  /*60d0*/  IMAD.IADD R15, R15, 0x1, -R2 ;  /* 0x000000010f0f7824 */ /* 0x000fe200078e0a02 */
[----:B------:R-:W-:Y:S01]  /*60e0*/  IADD3 R33, -R5, R11, RZ ;  /* 0x0000000b05217210 */ /* 0x000fe20007ffe1ff */
[----:B------:R-:W-:Y:S01]  /*60f0*/  MUFU.TANH R86, R228 ;  /* 0x000000e400567308 */ /* 0x000fe20000002400 */
[----:B------:R-:W-:-:S02]  /*6100*/  ISETP.GE.AND P2, PT, R4, R77, PT ;  /* 0x0000004d0400720c */ /* 0x000fc40003f46270 */
[----:B------:R-:W-:Y:S02]  /*6110*/  IABS R5, R9 ;  /* 0x0000000900057213 */ /* 0x000fe40000000000 */
[----:B------:R-:W-:Y:S01]  /*6120*/  FSEL R82, R29, -INF , !P4 ;  /* 0xff8000001d527808 */ /* 0x000fe20006000000 */
[----:B------:R-:W-:Y:S01]  /*6130*/  FMUL.FTZ R29, R218, UR5 ;  /* 0x00000005da1d7c20 */ /* 0x000fe20008410000 */
[----:B------:R-:W-:Y:S01]  /*6140*/  IABS R4, R10 ;  /* 0x0000000a00047213 */ /* 0x000fe20000000000 */
[----:B------:R1:W4:Y:S01]  /*6150*/  MUFU.TANH R11, R3 ;  /* 0x00000003000b7308 */ /* 0x0003220000002400 */
[C---:B------:R-:W-:Y:S02]  /*6160*/  ISETP.GE.AND P4, PT, R6.reuse, R77, PT ;  /* 0x0000004d0600720c */ /* 0x040fe40003f86270 */
[----:B------:R-:W-:Y:S01]  /*6170*/  IADD3 R25, -R6, R13, RZ ;  /* 0x0000000d06197210 */ /* 0x000fe20007ffe1ff */
[----:B------:R-:W-:Y:S01]  /*6180*/  FMUL.FTZ R13, R192, UR5 ;  /* 0x00000005c00d7c20 */ /* 0x000fe20008410000 */
[----:B------:R-:W-:Y:S01]  /*6190*/  IABS R6, R16 ;  /* 0x0000001000067213 */ /* 0x000fe20000000000 */
[----:B------:R-:W-:Y:S01]  /*61a0*/  VIADD R192, R190, 0x1800 ;  /* 0x00001800bec07836 */ /* 0x000fe20000000000 */
[----:B------:R-:W-:Y:S01]  /*61b0*/  ISETP.GE.AND P5, PT, R7, R77, PT ;  /* 0x0000004d0700720c */ /* 0x000fe20003fa6270 */
[----:B------:R-:W-:Y:S01]  /*61c0*/  IMAD.MOV.U32 R7, RZ, RZ, R5 ;  /* 0x000000ffff077224 */ /* 0x000fe200078e0005 */
[----:B------:R-:W-:Y:S01]  /*61d0*/  FSEL R106, R42, -INF , !P6 ;  /* 0xff8000002a6a7808 */ /* 0x000fe20007000000 */
[----:B------:R-:W-:Y:S01]  /*61e0*/  IMAD.MOV.U32 R5, RZ, RZ, R4 ;  /* 0x000000ffff057224 */ /* 0x000fe200078e0004 */
[----:B------:R-:W-:Y:S01]  /*61f0*/  MUFU.TANH R9, R26 ;  /* 0x0000001a00097308 */ /* 0x000fe20000002400 */
[----:B------:R-:W-:Y:S01]  /*6200*/  FSEL R72, R92, -INF , !P6 ;  /* 0xff8000005c487808 */ /* 0x000fe20007000000 */
[----:B------:R-:W-:Y:S01]  /*6210*/  FMUL.FTZ R92, R215, UR5 ;  /* 0x00000005d75c7c20 */ /* 0x000fe20008410000 */
[----:B------:R-:W-:-:S02]  /*6220*/  I2FP.F32.S32 R7, R7 ;  /* 0x0000000700077245 */ /* 0x000fc40000201400 */
[----:B------:R-:W-:Y:S02]  /*6230*/  I2FP.F32.S32 R5, R5 ;  /* 0x0000000500057245 */ /* 0x000fe40000201400 */
[----:B-1----:R-:W-:Y:S01]  /*6240*/  IABS R3, R14 ;  /* 0x0000000e00037213 */ /* 0x002fe20000000000 */
[-C--:B--2---:R-:W-:Y:S01]  /*6250*/  FFMA.FTZ R42, R7, -R132.reuse, R49 ;  /* 0x80000084072a7223 */ /* 0x084fe20000010031 */
[----:B------:R-:W-:Y:S01]  /*6260*/  FSEL R148, R41, -INF , !P6 ;  /* 0xff80000029947808 */ /* 0x000fe20007000000 */
[----:B---3--:R-:W-:Y:S01]  /*6270*/  FFMA.FTZ R50, R5, -R132, R12 ;  /* 0x8000008405327223 */ /* 0x008fe2000001000c */
[----:B------:R-:W-:Y:S01]  /*6280*/  IABS R5, R17 ;  /* 0x0000001100057213 */ /* 0x000fe20000000000 */
[----:B------:R-:W-:Y:S01]  /*6290*/  IMAD.MOV.U32 R4, RZ, RZ, R3 ;  /* 0x000000ffff047224 */ /* 0x000fe200078e0003 */
[----:B------:R-:W1:Y:S01]  /*62a0*/  MUFU.TANH R13, R13 ;  /* 0x0000000d000d7308 */ /* 0x000e620000002400 */
[----:B------:R-:W-:Y:S01]  /*62b0*/  IMAD.MOV.U32 R3, RZ, RZ, R6 ;  /* 0x000000ffff037224 */ /* 0x000fe200078e0006 */
[----:B------:R-:W-:Y:S01]  /*62c0*/  ISETP.GE.AND P6, PT, R8, R77, PT ;  /* 0x0000004d0800720c */ /* 0x000fe20003fc6270 */
[----:B------:R-:W-:Y:S01]  /*62d0*/  FMUL.FTZ R8, R216, UR5 ;  /* 0x00000005d8087c20 */ /* 0x000fe20008410000 */
[----:B------:R-:W-:-:S02]  /*62e0*/  I2FP.F32.S32 R4, R4 ;  /* 0x0000000400047245 */ /* 0x000fc40000201400 */
[----:B------:R-:W-:Y:S02]  /*62f0*/  I2FP.F32.S32 R3, R3 ;  /* 0x0000000300037245 */ /* 0x000fe40000201400 */
[----:B------:R-:W-:Y:S01]  /*6300*/  MOV R6, R5 ;  /* 0x0000000500067202 */ /* 0x000fe20000000f00 */
[----:B----4-:R-:W-:Y:S01]  /*6310*/  FFMA.FTZ R49, R4, -R132, R11 ;  /* 0x8000008404317223 */ /* 0x010fe2000001000b */
[----:B------:R-:W-:Y:S01]  /*6320*/  IABS R4, R18 ;  /* 0x0000001200047213 */ /* 0x000fe20000000000 */
[----:B------:R-:W-:Y:S01]  /*6330*/  FFMA.FTZ R48, R3, -R132, R38 ;  /* 0x8000008403307223 */ /* 0x000fe20000010026 */
[----:B------:R-:W-:Y:S01]  /*6340*/  IABS R3, R15 ;  /* 0x0000000f00037213 */ /* 0x000fe20000000000 */
[----:B------:R2:W-:Y:S01]  /*6350*/  MUFU.TANH R14, R8 ;  /* 0x00000008000e7308 */ /* 0x0005e20000002400 */
[----:B------:R-:W-:Y:S01]  /*6360*/  I2FP.F32.S32 R6, R6 ;  /* 0x0000000600067245 */ /* 0x000fe20000201400 */
[----:B------:R-:W-:Y:S01]  /*6370*/  IMAD.MOV.U32 R5, RZ, RZ, R4 ;  /* 0x000000ffff057224 */ /* 0x000fe200078e0004 */
[----:B------:R-:W-:Y:S01]  /*6380*/  IABS R4, R19 ;  /* 0x0000001300047213 */ /* 0x000fe20000000000 */
[----:B------:R-:W-:Y:S01]  /*6390*/  IMAD.MOV.U32 R7, RZ, RZ, R3 ;  /* 0x000000ffff077224 */ /* 0x000fe200078e0003 */
[----:B------:R-:W-:Y:S01]  /*63a0*/  IABS R3, R20 ;  /* 0x0000001400037213 */ /* 0x000fe20000000000 */
[----:B------:R-:W-:Y:S01]  /*63b0*/  FFMA.FTZ R41, R6, -R132, R39 ;  /* 0x8000008406297223 */ /* 0x000fe20000010027 */
[----:B------:R-:W-:Y:S01]  /*63c0*/  I2FP.F32.S32 R4, R4 ;  /* 0x0000000400047245 */ /* 0x000fe20000201400 */
[----:B------:R3:W-:Y:S01]  /*63d0*/  MUFU.TANH R10, R32 ;  /* 0x00000020000a7308 */ /* 0x0007e20000002400 */
[----:B------:R-:W-:-:S02]  /*63e0*/  IABS R6, R22 ;  /* 0x0000001600067213 */ /* 0x000fc40000000000 */
[----:B------:R-:W-:Y:S02]  /*63f0*/  I2FP.F32.S32 R3, R3 ;  /* 0x0000000300037245 */ /* 0x000fe40000201400 */
[----:B------:R-:W-:Y:S02]  /*6400*/  FSEL R56, R128, -INF , !P0 ;  /* 0xff80000080387808 */ /* 0x000fe40004000000 */
[----:B------:R-:W-:Y:S01]  /*6410*/  ISETP.GE.AND P0, PT, R2, R77, PT ;  /* 0x0000004d0200720c */ /* 0x000fe20003f06270 */
[----:B------:R4:W-:Y:S01]  /*6420*/  MUFU.TANH R12, R29 ;  /* 0x0000001d000c7308 */ /* 0x0009e20000002400 */
[----:B--2---:R-:W-:Y:S02]  /*6430*/  I2FP.F32.S32 R8, R5 ;  /* 0x0000000500087245 */ /* 0x004fe40000201400 */
[----:B------:R-:W-:Y:S01]  /*6440*/  I2FP.F32.S32 R5, R7 ;  /* 0x0000000700057245 */ /* 0x000fe20000201400 */
[----:B------:R-:W-:Y:S01]  /*6450*/  IMAD.MOV.U32 R7, RZ, RZ, R6 ;  /* 0x000000ffff077224 */ /* 0x000fe200078e0006 */
[----:B------:R-:W-:Y:S01]  /*6460*/  IADD3 R2, R197, R156, RZ ;  /* 0x0000009cc5027210 */ /* 0x000fe20007ffe0ff */
[-C--:B-1----:R-:W-:Y:S01]  /*6470*/  FFMA.FTZ R39, R8, -R132.reuse, R13 ;  /* 0x8000008408277223 */ /* 0x082fe2000001000d */
[----:B------:R-:W-:Y:S01]  /*6480*/  IABS R8, R25 ;  /* 0x0000001900087213 */ /* 0x000fe20000000000 */
[-C--:B------:R-:W-:Y:S01]  /*6490*/  FFMA.FTZ R38, R5, -R132.reuse, R9 ;  /* 0x8000008405267223 */ /* 0x080fe20000010009 */
[----:B---3--:R-:W-:Y:S01]  /*64a0*/  FFMA.FTZ R32, R4, -R132, R63 ;  /* 0x8000008404207223 */ /* 0x008fe2000001003f */
[----:B------:R-:W1:Y:S01]  /*64b0*/  MUFU.TANH R9, R40 ;  /* 0x0000002800097308 */ /* 0x000e620000002400 */
[----:B------:R-:W-:Y:S01]  /*64c0*/  IABS R4, R21 ;  /* 0x0000001500047213 */ /* 0x000fe20000000000 */
[----:B------:R-:W-:Y:S01]  /*64d0*/  VIADD R197, R190, 0x400 ;  /* 0x00000400bec57836 */ /* 0x000fe20000000000 */
[----:B------:R-:W-:-:S02]  /*64e0*/  IABS R5, R24 ;  /* 0x0000001800057213 */ /* 0x000fc40000000000 */
[----:B------:R-:W-:Y:S01]  /*64f0*/  I2FP.F32.S32 R4, R4 ;  /* 0x0000000400047245 */ /* 0x000fe20000201400 */
[----:B----4-:R-:W-:Y:S02]  /*6500*/  FFMA.FTZ R29, R3, -R132, R54 ;  /* 0x80000084031d7223 */ /* 0x010fe40000010036 */
[----:B------:R-:W-:Y:S01]  /*6510*/  IMAD.MOV.U32 R6, RZ, RZ, R5 ;  /* 0x000000ffff067224 */ /* 0x000fe200078e0005 */
[----:B------:R-:W-:Y:S01]  /*6520*/  MOV R5, R8 ;  /* 0x0000000800057202 */ /* 0x000fe20000000f00 */
[----:B------:R-:W-:Y:S01]  /*6530*/  FFMA.FTZ R24, R4, -R132, R64 ;  /* 0x8000008404187223 */ /* 0x000fe20000010040 */
[----:B------:R-:W-:Y:S01]  /*6540*/  IABS R3, R23 ;  /* 0x0000001700037213 */ /* 0x000fe20000000000 */
[----:B------:R-:W2:Y:S01]  /*6550*/  MUFU.TANH R11, R51 ;  /* 0x00000033000b7308 */ /* 0x000ea20000002400 */
[----:B------:R-:W-:Y:S02]  /*6560*/  I2FP.F32.S32 R4, R5 ;  /* 0x0000000500047245 */ /* 0x000fe40000201400 */
[----:B------:R-:W-:-:S02]  /*6570*/  I2FP.F32.S32 R6, R6 ;  /* 0x0000000600067245 */ /* 0x000fc40000201400 */
[----:B------:R-:W-:Y:S01]  /*6580*/  I2FP.F32.S32 R7, R7 ;  /* 0x0000000700077245 */ /* 0x000fe20000201400 */
[----:B-1----:R-:W-:Y:S01]  /*6590*/  FFMA.FTZ R22, R4, -R132, R9 ;  /* 0x8000008404167223 */ /* 0x002fe20000010009 */
[----:B------:R-:W-:Y:S01]  /*65a0*/  IABS R4, R28 ;  /* 0x0000001c00047213 */ /* 0x000fe20000000000 */
[----:B------:R-:W1:Y:S01]  /*65b0*/  MUFU.TANH R8, R52 ;  /* 0x0000003400087308 */ /* 0x000e620000002400 */
[----:B------:R-:W-:Y:S01]  /*65c0*/  IABS R5, R30 ;  /* 0x0000001e00057213 */ /* 0x000fe20000000000 */
[-C--:B------:R-:W-:Y:S01]  /*65d0*/  FFMA.FTZ R25, R6, -R132.reuse, R14 ;  /* 0x8000008406197223 */ /* 0x080fe2000001000e */
[----:B------:R-:W-:Y:S01]  /*65e0*/  I2FP.F32.S32 R3, R3 ;  /* 0x0000000300037245 */ /* 0x000fe20000201400 */
[----:B------:R-:W-:Y:S01]  /*65f0*/  FFMA.FTZ R26, R7, -R132, R10 ;  /* 0x80000084071a7223 */ /* 0x000fe2000001000a */
[----:B------:R-:W-:Y:S01]  /*6600*/  IABS R6, R31 ;  /* 0x0000001f00067213 */ /* 0x000fe20000000000 */
[----:B------:R-:W-:Y:S01]  /*6610*/  IMAD.MOV.U32 R7, RZ, RZ, R4 ;  /* 0x000000ffff077224 */ /* 0x000fe200078e0004 */
[----:B------:R-:W-:Y:S01]  /*6620*/  FSEL R32, R32, -INF , !P6 ;  /* 0xff80000020207808 */ /* 0x000fe20007000000 */
[----:B------:R-:W-:-:S02]  /*6630*/  IMAD.MOV.U32 R4, RZ, RZ, R5 ;  /* 0x000000ffff047224 */ /* 0x000fc400078e0005 */
[----:B------:R-:W-:Y:S01]  /*6640*/  FFMA.FTZ R23, R3, -R132, R12 ;  /* 0x8000008403177223 */ /* 0x000fe2000001000c */
[----:B------:R-:W-:Y:S01]  /*6650*/  IABS R3, R27 ;  /* 0x0000001b00037213 */ /* 0x000fe20000000000 */
[----:B------:R-:W-:Y:S01]  /*6660*/  IMAD.MOV.U32 R5, RZ, RZ, R6 ;  /* 0x000000ffff057224 */ /* 0x000fe200078e0006 */
[----:B------:R-:W3:Y:S01]  /*6670*/  MUFU.TANH R12, R55 ;  /* 0x00000037000c7308 */ /* 0x000ee20000002400 */
[----:B------:R-:W-:Y:S02]  /*6680*/  I2FP.F32.S32 R4, R4 ;  /* 0x0000000400047245 */ /* 0x000fe40000201400 */
[----:B------:R-:W-:Y:S02]  /*6690*/  I2FP.F32.S32 R6, R3 ;  /* 0x0000000300067245 */ /* 0x000fe40000201400 */
[----:B------:R-:W-:Y:S01]  /*66a0*/  I2FP.F32.S32 R7, R7 ;  /* 0x0000000700077245 */ /* 0x000fe20000201400 */
[----:B------:R-:W-:Y:S01]  /*66b0*/  FFMA.FTZ R17, R4, -R132, R69 ;  /* 0x8000008404117223 */ /* 0x000fe20000010045 */
[----:B------:R-:W-:Y:S01]  /*66c0*/  I2FP.F32.S32 R3, R5 ;  /* 0x0000000500037245 */ /* 0x000fe20000201400 */
[----:B------:R-:W4:Y:S01]  /*66d0*/  MUFU.TANH R9, R66 ;  /* 0x0000004200097308 */ /* 0x000f220000002400 */
[----:B------:R-:W-:Y:S01]  /*66e0*/  IABS R5, R34 ;  /* 0x0000002200057213 */ /* 0x000fe20000000000 */
[-C--:B--2---:R-:W-:Y:S01]  /*66f0*/  FFMA.FTZ R20, R7, -R132.reuse, R11 ;  /* 0x8000008407147223 */ /* 0x084fe2000001000b */
[----:B------:R-:W-:Y:S01]  /*6700*/  IABS R4, R35 ;  /* 0x0000002300047213 */ /* 0x000fe20000000000 */
[-C--:B-1----:R-:W-:Y:S01]  /*6710*/  FFMA.FTZ R18, R6, -R132.reuse, R8 ;  /* 0x8000008406127223 */ /* 0x082fe20000010008 */
[----:B------:R-:W-:Y:S01]  /*6720*/  FFMA.FTZ R16, R3, -R132, R65 ;  /* 0x8000008403107223 */ /* 0x000fe20000010041 */
[----:B------:R-:W-:Y:S01]  /*6730*/  IABS R3, R33 ;  /* 0x0000002100037213 */ /* 0x000fe20000000000 */
[----:B------:R-:W-:Y:S01]  /*6740*/  IMAD.MOV.U32 R8, RZ, RZ, R5 ;  /* 0x000000ffff087224 */ /* 0x000fe200078e0005 */
[----:B------:R-:W-:Y:S01]  /*6750*/  IABS R7, R36 ;  /* 0x0000002400077213 */ /* 0x000fe20000000000 */
[----:B------:R-:W1:Y:S01]  /*6760*/  MUFU.TANH R27, R53 ;  /* 0x00000035001b7308 */ /* 0x000e620000002400 */
[----:B------:R-:W-:-:S02]  /*6770*/  MOV R5, R4 ;  /* 0x0000000400057202 */ /* 0x000fc40000000f00 */
[----:B------:R-:W-:Y:S01]  /*6780*/  I2FP.F32.S32 R4, R3 ;  /* 0x0000000300047245 */ /* 0x000fe20000201400 */
[----:B------:R-:W-:Y:S01]  /*6790*/  IMAD.MOV.U32 R3, RZ, RZ, R7 ;  /* 0x000000ffff037224 */ /* 0x000fe200078e0007 */
[----:B------:R-:W-:Y:S02]  /*67a0*/  I2FP.F32.S32 R5, R5 ;  /* 0x0000000500057245 */ /* 0x000fe40000201400 */
[----:B------:R-:W-:Y:S01]  /*67b0*/  IABS R6, R37 ;  /* 0x0000002500067213 */ /* 0x000fe20000000000 */
[-C--:B------:R-:W-:Y:S01]  /*67c0*/  FFMA.FTZ R14, R4, -R132.reuse, R70 ;  /* 0x80000084040e7223 */ /* 0x080fe20000010046 */
[----:B------:R-:W-:Y:S01]  /*67d0*/  I2FP.F32.S32 R4, R3 ;  /* 0x0000000300047245 */ /* 0x000fe20000201400 */
[----:B---3--:R-:W-:Y:S01]  /*67e0*/  FFMA.FTZ R12, R5, -R132, R12 ;  /* 0x80000084050c7223 */ /* 0x008fe2000001000c */
[----:B------:R-:W-:Y:S01]  /*67f0*/  IABS R5, R47 ;  /* 0x0000002f00057213 */ /* 0x000fe20000000000 */
[----:B------:R-:W2:Y:S01]  /*6800*/  MUFU.TANH R97, R232 ;  /* 0x000000e800617308 */ /* 0x000ea20000002400 */
[----:B------:R-:W-:Y:S01]  /*6810*/  I2FP.F32.S32 R3, R6 ;  /* 0x0000000600037245 */ /* 0x000fe20000201400 */
[----:B----4-:R-:W-:Y:S01]  /*6820*/  FFMA.FTZ R11, R4, -R132, R9 ;  /* 0x80000084040b7223 */ /* 0x010fe20000010009 */
[----:B------:R-:W-:Y:S01]  /*6830*/  I2FP.F32.S32 R7, R8 ;  /* 0x0000000800077245 */ /* 0x000fe20000201400 */
[----:B------:R-:W-:Y:S01]  /*6840*/  IMAD.MOV.U32 R9, RZ, RZ, R5 ;  /* 0x000000ffff097224 */ /* 0x000fe200078e0005 */
[----:B------:R-:W-:Y:S01]  /*6850*/  IABS R4, R46 ;  /* 0x0000002e00047213 */ /* 0x000fe20000000000 */
[-C--:B------:R-:W-:Y:S01]  /*6860*/  FFMA.FTZ R10, R3, -R132.reuse, R87 ;  /* 0x80000084030a7223 */ /* 0x080fe20000010057 */
[----:B------:R-:W-:Y:S01]  /*6870*/  IABS R3, R45 ;  /* 0x0000002d00037213 */ /* 0x000fe20000000000 */
[----:B------:R-:W3:Y:S01]  /*6880*/  MUFU.TANH R21, R73 ;  /* 0x0000004900157308 */ /* 0x000ee20000002400 */
[----:B------:R-:W-:Y:S01]  /*6890*/  I2FP.F32.S32 R9, R9 ;  /* 0x0000000900097245 */ /* 0x000fe20000201400 */
[----:B------:R-:W-:Y:S01]  /*68a0*/  FFMA.FTZ R13, R7, -R132, R86 ;  /* 0x80000084070d7223 */ /* 0x000fe20000010056 */
[----:B------:R-:W-:Y:S01]  /*68b0*/  IABS R8, R43 ;  /* 0x0000002b00087213 */ /* 0x000fe20000000000 */
[----:B------:R-:W-:Y:S01]  /*68c0*/  IMAD.MOV.U32 R7, RZ, RZ, R4 ;  /* 0x000000ffff077224 */ /* 0x000fe200078e0004 */
[----:B------:R-:W-:Y:S01]  /*68d0*/  IABS R6, R44 ;  /* 0x0000002c00067213 */ /* 0x000fe20000000000 */
[----:B------:R-:W-:-:S02]  /*68e0*/  IMAD.MOV.U32 R4, RZ, RZ, R3 ;  /* 0x000000ffff047224 */ /* 0x000fc400078e0003 */
[----:B-1----:R-:W-:Y:S01]  /*68f0*/  FFMA.FTZ R9, R9, -R132, R27 ;  /* 0x8000008409097223 */ /* 0x002fe2000001001b */
[----:B------:R-:W1:Y:S01]  /*6900*/  MUFU.TANH R19, R85 ;  /* 0x0000005500137308 */ /* 0x000e620000002400 */
[----:B------:R-:W-:Y:S01]  /*6910*/  FSEL R27, R42, -INF , !P6 ;  /* 0xff8000002a1b7808 */ /* 0x000fe20007000000 */
[----:B------:R-:W-:Y:S01]  /*6920*/  IMAD.MOV.U32 R5, RZ, RZ, R8 ;  /* 0x000000ffff057224 */ /* 0x000fe200078e0008 */
[----:B------:R-:W-:Y:S02]  /*6930*/  FSEL R36, R29, -INF , !P6 ;  /* 0xff8000001d247808 */ /* 0x000fe40007000000 */
[----:B------:R-:W-:Y:S02]  /*6940*/  MOV R3, R6 ;  /* 0x0000000600037202 */ /* 0x000fe40000000f00 */
[----:B------:R-:W-:Y:S01]  /*6950*/  I2FP.F32.S32 R6, R4 ;  /* 0x0000000400067245 */ /* 0x000fe20000201400 */
[----:B------:R-:W4:Y:S01]  /*6960*/  MUFU.TANH R15, R92 ;  /* 0x0000005c000f7308 */ /* 0x000f220000002400 */
[----:B------:R-:W-:-:S02]  /*6970*/  I2FP.F32.S32 R4, R3 ;  /* 0x0000000300047245 */ /* 0x000fc40000201400 */
[----:B------:R-:W-:Y:S01]  /*6980*/  I2FP.F32.S32 R7, R7 ;  /* 0x0000000700077245 */ /* 0x000fe20000201400 */
[-C--:B--2---:R-:W-:Y:S01]  /*6990*/  FFMA.FTZ R6, R6, -R132.reuse, R97 ;  /* 0x8000008406067223 */ /* 0x084fe20000010061 */
[----:B------:R-:W-:Y:S02]  /*69a0*/  I2FP.F32.S32 R3, R5 ;  /* 0x0000000500037245 */ /* 0x000fe40000201400 */
[----:B------:R-:W-:Y:S01]  /*69b0*/  FSEL R43, R25, -INF , !P5 ;  /* 0xff800000192b7808 */ /* 0x000fe20006800000 */
[-C--:B---3--:R-:W-:Y:S01]  /*69c0*/  FFMA.FTZ R7, R7, -R132.reuse, R21 ;  /* 0x8000008407077223 */ /* 0x088fe20000010015 */
[----:B-1----:R-:W-:Y:S01]  /*69d0*/  FFMA.FTZ R4, R4, -R132, R19 ;  /* 0x8000008404047223 */ /* 0x002fe20000010013 */
[----:B------:R-:W-:Y:S02]  /*69e0*/  FSEL R122, R18, -INF , !P4 ;  /* 0xff800000127a7808 */ /* 0x000fe40006000000 */
[----:B------:R-:W-:Y:S02]  /*69f0*/  FSEL R97, R23, -INF , !P5 ;  /* 0xff80000017617808 */ /* 0x000fe40006800000 */
[----:B------:R-:W-:-:S02]  /*6a00*/  FSEL R25, R22, -INF , !P4 ;  /* 0xff80000016197808 */ /* 0x000fc40006000000 */
[----:B------:R-:W-:Y:S01]  /*6a10*/  FSEL R85, R20, -INF , !P4 ;  /* 0xff80000014557808 */ /* 0x000fe20006000000 */
[----:B----4-:R-:W-:Y:S01]  /*6a20*/  FFMA.FTZ R3, R3, -R132, R15 ;  /* 0x8000008403037223 */ /* 0x010fe2000001000f */
[----:B------:R-:W-:Y:S02]  /*6a30*/  FSEL R92, R24, -INF , !P6 ;  /* 0xff800000185c7808 */ /* 0x000fe40007000000 */
[----:B------:R-:W-:Y:S02]  /*6a40*/  ISETP.GE.AND P6, PT, R77, 0x81, PT ;  /* 0x000000814d00780c */ /* 0x000fe40003fc6270 */
[----:B------:R-:W-:Y:S02]  /*6a50*/  FSEL R19, R39, -INF , !P1 ;  /* 0xff80000027137808 */ /* 0x000fe40004800000 */
[----:B------:R-:W-:Y:S02]  /*6a60*/  FSEL R18, R38, -INF , !P0 ;  /* 0xff80000026127808 */ /* 0x000fe40004000000 */
[----:B------:R-:W-:-:S02]  /*6a70*/  IADD3 R194, R190, 0x1000, RZ ;  /* 0x00001000bec27810 */ /* 0x000fc40007ffe0ff */
        /* <DEDUP_REMOVED lines=71> */
.L_x_825:
[----:B------:R-:W-:Y:S05]  /*6ef0*/  BSYNC B0 ;  /* 0x0000000000007941 */ /* 0x000fea0003800000 */
.L_x_824:
[----:B------:R-:W0:Y:S02]  /*6f00*/  LDGDEPBAR ;  /* 0x00000000000079af */ /* 0x000e240000000000 */
.L_x_823:
        /* <DEDUP_REMOVED lines=62> */
[----:B------:R-:W-:-:S03]  /*72f0*/  FMNMX.FTZ R41, R129, R41, !PT ;  /* 0x0000002981297209 */ /* 0x000fc60007810000 */
[----:B------:R-:W3:Y:S04]  /*7300*/  SHFL.BFLY PT, R3, R42, 0x2, 0x1f ;  /* 0x0c401f002a037f89 */ /* 0x000ee800000e0000 */
[----:B-1----:R-:W1:Y:S01]  /*7310*/  SHFL.BFLY PT, R5, R41, 0x2, 0x1f ;  /* 0x0c401f0029057f89 */ /* 0x002e6200000e0000 */
        /* <DEDUP_REMOVED lines=12> */
[----:B------:R-:W-:Y:S02]  /*73e0*/  FSEL R5, R5, RZ, P0 ;  /* 0x000000ff05057208 */ /* 0x000fe40000000000 */
[----:B------:R-:W-:Y:S01]  /*73f0*/  LEA R138, R2, UR4, 0x1 ;  /* 0x00000004028a7c11 */ /* 0x000fe2000f8e08ff */
[----:B------:R1:W-:Y:S02]  /*7400*/  MUFU.EX2 R228, R4 ;  /* 0x0000000400e47308 */ /* 0x0003e40000000800 */
[--C-:B------:R-:W-:Y:S01]  /*7410*/  FFMA.FTZ R6, R98, UR5, -R5.reuse ;  /* 0x0000000562067c23 */ /* 0x100fe20008010805 */
[----:B------:R-:W-:-:S05]  /*7420*/  FFMA.FTZ R2, R134, UR5, -R5 ;  /* 0x0000000586027c23 */ /* 0x000fca0008010805 */
        /* <DEDUP_REMOVED lines=70> */
[--C-:B-1----:R-:W-:Y:S01]  /*7890*/  FFMA.FTZ R4, R19, UR5, -R3.reuse ;  /* 0x0000000513047c23 */ /* 0x102fe20008010803 */
[----:B------:R-:W-:Y:S02]  /*78a0*/  FFMA.FTZ R3, R18, UR5, -R3 ;  /* 0x0000000512037c23 */ /* 0x000fe40008010803 */
[----:B------:R-:W-:Y:S03]  /*78b0*/  LDSM.16.MT88.4 R16, [R138+0x4000] ;  /* 0x004000008a10783b */ /* 0x000fe60000004200 */
        /* <DEDUP_REMOVED lines=10> */
[----:B-1----:R-:W-:Y:S01]  /*7960*/  FFMA.FTZ R3, R139, UR5, -R5 ;  /* 0x000000058b037c23 */ /* 0x002fe20008010805 */
[----:B------:R-:W-:-:S05]  /*7970*/  LEA R139, R0, R138, 0x1 ;  /* 0x0000008a008b7211 */ /* 0x000fca00078e08ff */
[----:B------:R1:W2:Y:S01]  /*7980*/  MUFU.EX2 R186, R3 ;  /* 0x0000000300ba7308 */ /* 0x0002a20000000800 */
[----:B------:R-:W-:Y:S01]  /*7990*/  LDSM.16.MT88.4 R28, [R139+0x4400] ;  /* 0x004400008b1c783b */ /* 0x000fe20000004200 */
        /* <DEDUP_REMOVED lines=102> */
[----:B------:R1:W2:Y:S02]  /*8000*/  MUFU.EX2 R200, R4 ;  /* 0x0000000400c87308 */ /* 0x0002a40000000800 */
[----:B------:R-:W-:Y:S01]  /*8010*/  FMNMX.FTZ R37, R131, R3, !PT ;  /* 0x0000000383257209 */ /* 0x000fe20007810000 */
[----:B------:R-:W-:-:S02]  /*8020*/  FFMA.FTZ R3, R22, UR5, -R5 ;  /* 0x0000000516037c23 */ /* 0x000fc40008010805 */
[----:B------:R-:W-:Y:S01]  /*8030*/  LDSM.16.MT88.4 R20, [R139+0x4000] ;  /* 0x004000008b14783b */ /* 0x000fe20000004200 */
[----:B------:R-:W-:Y:S02]  /*8040*/  FMNMX.FTZ R37, R128, R37, !PT ;  /* 0x0000002580257209 */ /* 0x000fe40007810000 */
[----:B------:R3:W-:Y:S03]  /*8050*/  MUFU.EX2 R199, R3 ;  /* 0x0000000300c77308 */ /* 0x0007e60000000800 */
[----:B------:R-:W4:Y:S01]  /*8060*/  SHFL.BFLY PT, R7, R37, 0x2, 0x1f ;  /* 0x0c401f0025077f89 */ /* 0x000f2200000e0000 */
[----:B-1----:R-:W-:-:S05]  /*8070*/  FSEL R4, R6, RZ, P0 ;  /* 0x000000ff06047208 */ /* 0x002fca0000000000 */
[--C-:B------:R-:W-:Y:S01]  /*8080*/  FFMA.FTZ R6, R161, UR5, -R4.reuse ;  /* 0x00000005a1067c23 */ /* 0x100fe20008010804 */
[----:B---3--:R-:W-:-:S03]  /*8090*/  FFMA.FTZ R3, R178, UR5, -R4 ;  /* 0x00000005b2037c23 */ /* 0x008fc60008010804 */
[----:B------:R1:W-:Y:S08]  /*80a0*/  MUFU.EX2 R127, R6 ;  /* 0x00000006007f7308 */ /* 0x0003f00000000800 */
[----:B------:R3:W-:Y:S01]  /*80b0*/  MUFU.EX2 R108, R3 ;  /* 0x00000003006c7308 */ /* 0x0007e20000000800 */
[----:B----4-:R-:W-:Y:S02]  /*80c0*/  FMNMX.FTZ R37, R37, R7, !PT ;  /* 0x0000000725257209 */ /* 0x010fe40007810000 */
[----:B--2---:R-:W-:-:S03]  /*80d0*/  F2FP.BF16.F32.PACK_AB R7, R200, R201 ;  /* 0x000000c9c807723e */ /* 0x004fc600000010ff */
[----:B-1----:R-:W1:Y:S01]  /*80e0*/  SHFL.BFLY PT, R6, R37, 0x1, 0x1f ;  /* 0x0c201f0025067f89 */ /* 0x002e6200000e0000 */
[----:B---3--:R-:W-:-:S04]  /*80f0*/  FFMA.FTZ R3, R174, UR5, -R4 ;  /* 0x00000005ae037c23 */ /* 0x008fc80008010804 */
        /* <DEDUP_REMOVED lines=28> */
[----:B------:R-:W-:Y:S01]  /*82c0*/  FFMA.FTZ R6, R180, UR5, -R3 ;  /* 0x00000005b4067c23 */ /* 0x000fe20008010803 */
[----:B------:R-:W-:Y:S02]  /*82d0*/  MOV R180, R11 ;  /* 0x0000000b00b47202 */ /* 0x000fe40000000f00 */
[----:B------:R1:W-:Y:S01]  /*82e0*/  MUFU.EX2 R98, R0 ;  /* 0x0000000000627308 */ /* 0x0003e20000000800 */
[----:B------:R-:W-:Y:S02]  /*82f0*/  MOV R177, R10 ;  /* 0x0000000a00b17202 */ /* 0x000fe40000000f00 */
[----:B--2---:R-:W-:-:S05]  /*8300*/  F2FP.BF16.F32.PACK_AB R10, R123, R114 ;  /* 0x000000727b0a723e */ /* 0x004fca00000010ff */
[----:B------:R-:W2:Y:S01]  /*8310*/  MUFU.EX2 R99, R6 ;  /* 0x0000000600637308 */ /* 0x000ea20000000800 */
[----:B-1----:R-:W-:Y:S01]  /*8320*/  FFMA.FTZ R0, R179, UR5, -R3 ;  /* 0x00000005b3007c23 */ /* 0x002fe20008010803 */
[----:B------:R-:W-:-:S06]  /*8330*/  MOV R179, R9 ;  /* 0x0000000900b37202 */ /* 0x000fcc0000000f00 */
[----:B------:R1:W-:Y:S01]  /*8340*/  MUFU.EX2 R100, R0 ;  /* 0x0000000000647308 */ /* 0x0003e20000000800 */
[----:B--2---:R-:W-:Y:S01]  /*8350*/  F2FP.BF16.F32.PACK_AB R9, R98, R99 ;  /* 0x000000636209723e */ /* 0x004fe200000010ff */
[----:B-1----:R-:W-:Y:S01]  /*8360*/  FFMA.FTZ R0, R175, UR5, -R3 ;  /* 0x00000005af007c23 */ /* 0x002fe20008010803 */
[----:B------:R-:W-:Y:S02]  /*8370*/  MOV R175, R8 ;  /* 0x0000000800af7202 */ /* 0x000fe40000000f00 */
[----:B------:R-:W-:-:S03]  /*8380*/  F2FP.BF16.F32.PACK_AB R8, R107, R108 ;  /* 0x0000006c6b08723e */ /* 0x000fc600000010ff */
[----:B------:R1:W2:Y:S01]  /*8390*/  MUFU.EX2 R101, R0 ;  /* 0x0000000000657308 */ /* 0x0002a20000000800 */
[----:B------:R-:W-:Y:S01]  /*83a0*/  F2FP.BF16.F32.PACK_AB R164, R179, R175 ;  /* 0x000000afb3a4723e */ /* 0x000fe200000010ff */
[----:B-1----:R-:W-:Y:S01]  /*83b0*/  FFMA.FTZ R0, R106, UR5, -R4 ;  /* 0x000000056a007c23 */ /* 0x002fe20008010804 */
[----:B--2---:R-:W-:-:S05]  /*83c0*/  F2FP.BF16.F32.PACK_AB R11, R101, R100 ;  /* 0x00000064650b723e */ /* 0x004fca00000010ff */
[----:B------:R1:W-:Y:S02]  /*83d0*/  MUFU.EX2 R133, R0 ;  /* 0x0000000000857308 */ /* 0x0003e40000000800 */
        /* <DEDUP_REMOVED lines=8> */
[----:B-1----:R-:W-:Y:S01]  /*8460*/  FFMA.FTZ R0, R172, UR5, -R3 ;  /* 0x00000005ac007c23 */ /* 0x002fe20008010803 */
[----:B------:R-:W-:-:S02]  /*8470*/  MOV R172, R12 ;  /* 0x0000000c00ac7202 */ /* 0x000fc40000000f00 */
[----:B------:R-:W-:Y:S01]  /*8480*/  F2FP.BF16.F32.PACK_AB R12, R227, R228 ;  /* 0x000000e4e30c723e */ /* 0x000fe200000010ff */
[----:B------:R1:W2:Y:S06]  /*8490*/  MUFU.EX2 R117, R0 ;  /* 0x0000000000757308 */ /* 0x0002ac0000000800 */
[C---:B------:R-:W-:Y:S06]  /*84a0*/  HMMA.16816.F32.BF16 R60, R12.reuse, R20, RZ ;  /* 0x000000140c3c723c */ /* 0x040fec00000418ff */
[----:B------:R-:W-:Y:S01]  /*84b0*/  HMMA.16816.F32.BF16 R72, R12, R16, RZ ;  /* 0x000000100c48723c */ /* 0x000fe200000418ff */
[----:B-1----:R-:W-:-:S05]  /*84c0*/  FFMA.FTZ R0, R167, UR5, -R3 ;  /* 0x00000005a7007c23 */ /* 0x002fca0008010803 */
[C---:B------:R-:W-:Y:S01]  /*84d0*/  HMMA.16816.F32.BF16 R68, R12.reuse, R18, RZ ;  /* 0x000000120c44723c */ /* 0x040fe200000418ff */
[----:B------:R-:W-:Y:S01]  /*84e0*/  LDSM.16.MT88.4 R16, [R139+0x4800] ;  /* 0x004800008b10783b */ /* 0x000fe20000004200 */
[----:B--2---:R-:W-:Y:S01]  /*84f0*/  F2FP.BF16.F32.PACK_AB R9, R117, R104 ;  /* 0x000000687509723e */ /* 0x004fe200000010ff */
[----:B------:R1:W-:Y:S03]  /*8500*/  MUFU.EX2 R118, R0 ;  /* 0x0000000000767308 */ /* 0x0003e60000000800 */
[----:B------:R-:W-:Y:S01]  /*8510*/  HMMA.16816.F32.BF16 R64, R12, R22, RZ ;  /* 0x000000160c40723c */ /* 0x000fe200000418ff */
[----:B------:R-:W2:Y:S06]  /*8520*/  LDSM.16.MT88.4 R20, [R138+0x4800] ;  /* 0x004800008a14783b */ /* 0x000eac0000004200 */
[----:B------:R-:W-:-:S02]  /*8530*/  F2FP.BF16.F32.PACK_AB R12, R232, R231 ;  /* 0x000000e7e80c723e */ /* 0x000fc400000010ff */
[----:B------:R-:W-:Y:S02]  /*8540*/  F2FP.BF16.F32.PACK_AB R13, R213, R187 ;  /* 0x000000bbd50d723e */ /* 0x000fe400000010ff */
[----:B------:R-:W-:Y:S02]  /*8550*/  F2FP.BF16.F32.PACK_AB R14, R234, R233 ;  /* 0x000000e9ea0e723e */ /* 0x000fe400000010ff */
[----:B------:R-:W-:Y:S01]  /*8560*/  F2FP.BF16.F32.PACK_AB R15, R216, R212 ;  /* 0x000000d4d80f723e */ /* 0x000fe200000010ff */
[----:B-1----:R-:W-:-:S04]  /*8570*/  FFMA.FTZ R0, R168, UR5, -R3 ;  /* 0x00000005a8007c23 */ /* 0x002fc80008010803 */
[----:B------:R1:W3:Y:S02]  /*8580*/  MUFU.EX2 R119, R0 ;  /* 0x0000000000777308 */ /* 0x0002e40000000800 */
[C---:B------:R-:W-:Y:S06]  /*8590*/  HMMA.16816.F32.BF16 R80, R12.reuse, R28, R60 ;  /* 0x0000001c0c50723c */ /* 0x040fec000004183c */
[----:B------:R-:W-:Y:S01]  /*85a0*/  HMMA.16816.F32.BF16 R72, R12, R24, R72 ;  /* 0x000000180c48723c */ /* 0x000fe20000041848 */
[----:B-1----:R-:W-:Y:S01]  /*85b0*/  FFMA.FTZ R0, R116, UR5, -R4 ;  /* 0x0000000574007c23 */ /* 0x002fe20008010804 */
[----:B---3--:R-:W-:-:S03]  /*85c0*/  F2FP.BF16.F32.PACK_AB R11, R119, R118 ;  /* 0x00000076770b723e */ /* 0x008fc600000010ff */
[----:B------:R1:W-:Y:S04]  /*85d0*/  MUFU.EX2 R121, R0 ;  /* 0x0000000000797308 */ /* 0x0003e80000000800 */
        /* <DEDUP_REMOVED lines=30> */
[----:B--2---:R-:W-:Y:S02]  /*87c0*/  F2FP.BF16.F32.PACK_AB R11, R103, R102 ;  /* 0x00000066670b723e */ /* 0x004fe400000010ff */
[----:B------:R-:W-:-:S03]  /*87d0*/  MOV R113, R79 ;  /* 0x0000004f00717202 */ /* 0x000fc60000000f00 */
[----:B------:R1:W-:Y:S01]  /*87e0*/  MUFU.EX2 R111, R0 ;  /* 0x00000000006f7308 */ /* 0x0003e20000000800 */
[----:B------:R-:W-:Y:S01]  /*87f0*/  F2FP.BF16.F32.PACK_AB R6, R172, R113 ;  /* 0x00000071ac06723e */ /* 0x000fe200000010ff */
[----:B------:R-:W-:Y:S06]  /*8800*/  HMMA.16816.F32.BF16 R64, R8, R18, R44 ;  /* 0x000000120840723c */ /* 0x000fec000004182c */
[-C--:B------:R-:W-:Y:S06]  /*8810*/  HMMA.16816.F32.BF16 R44, R12, R16.reuse, R80 ;  /* 0x000000100c2c723c */ /* 0x080fec0000041850 */
[----:B------:R-:W-:Y:S01]  /*8820*/  HMMA.16816.F32.BF16 R68, R8, R16, R56 ;  /* 0x000000100844723c */ /* 0x000fe20000041838 */
[----:B-1----:R-:W-:Y:S01]  /*8830*/  FFMA.FTZ R0, R115, UR5, -R4 ;  /* 0x0000000573007c23 */ /* 0x002fe20008010804 */
[----:B------:R-:W-:-:S03]  /*8840*/  MOV R115, R78 ;  /* 0x0000004e00737202 */ /* 0x000fc60000000f00 */
[----:B------:R1:W-:Y:S01]  /*8850*/  MUFU.EX2 R110, R0 ;  /* 0x00000000006e7308 */ /* 0x0003e20000000800 */
[C---:B------:R-:W-:Y:S06]  /*8860*/  HMMA.16816.F32.BF16 R140, R8.reuse, R20, R140 ;  /* 0x00000014088c723c */ /* 0x040fec000004188c */
[----:B------:R-:W-:Y:S01]  /*8870*/  HMMA.16816.F32.BF16 R56, R8, R22, R32 ;  /* 0x000000160838723c */ /* 0x000fe20000041820 */
[----:B------:R-:W2:Y:S05]  /*8880*/  LDSM.16.MT88.4 R20, [R138+0x5000] ;  /* 0x005000008a14783b */ /* 0x000eaa0000004200 */
[----:B------:R-:W-:Y:S01]  /*8890*/  HMMA.16816.F32.BF16 R32, R12, R18, R52 ;  /* 0x000000120c20723c */ /* 0x000fe20000041834 */
[----:B------:R-:W4:Y:S01]  /*88a0*/  LDSM.16.MT88.4 R16, [R139+0x5000] ;  /* 0x005000008b10783b */ /* 0x000f220000004200 */
[----:B------:R-:W-:Y:S01]  /*88b0*/  F2FP.BF16.F32.PACK_AB R8, R182, R181 ;  /* 0x000000b5b608723e */ /* 0x000fe200000010ff */
[----:B-1----:R-:W-:Y:S01]  /*88c0*/  FFMA.FTZ R0, R120, UR5, -R4 ;  /* 0x0000000578007c23 */ /* 0x002fe20008010804 */
[----:B------:R-:W-:-:S03]  /*88d0*/  F2FP.BF16.F32.PACK_AB R10, R121, R133 ;  /* 0x00000085790a723e */ /* 0x000fc600000010ff */
[----:B------:R-:W-:Y:S01]  /*88e0*/  F2FP.BF16.F32.PACK_AB R12, R241, R242 ;  /* 0x000000f2f10c723e */ /* 0x000fe200000010ff */
[----:B------:R1:W-:Y:S01]  /*88f0*/  MUFU.EX2 R105, R0 ;  /* 0x0000000000697308 */ /* 0x0003e20000000800 */
[----:B------:R-:W-:Y:S02]  /*8900*/  F2FP.BF16.F32.PACK_AB R13, R221, R222 ;  /* 0x000000dedd0d723e */ /* 0x000fe400000010ff */
[----:B------:R-:W-:Y:S02]  /*8910*/  F2FP.BF16.F32.PACK_AB R14, R239, R240 ;  /* 0x000000f0ef0e723e */ /* 0x000fe400000010ff */
[----:B------:R-:W-:-:S07]  /*8920*/  F2FP.BF16.F32.PACK_AB R15, R218, R220 ;  /* 0x000000dcda0f723e */ /* 0x000fce00000010ff */
[----:B---3--:R-:W-:Y:S01]  /*8930*/  HMMA.16816.F32.BF16 R72, R12, R28, R72 ;  /* 0x0000001c0c48723c */ /* 0x008fe20000041848 */
[----:B-1----:R-:W-:-:S05]  /*8940*/  FFMA.FTZ R0, R166, UR5, -R3 ;  /* 0x00000005a6007c23 */ /* 0x002fca0008010803 */
[C---:B------:R-:W-:Y:S01]  /*8950*/  HMMA.16816.F32.BF16 R60, R12.reuse, R30, R60 ;  /* 0x0000001e0c3c723c */ /* 0x040fe2000004183c */
[----:B------:R-:W-:Y:S01]  /*8960*/  F2FP.BF16.F32.PACK_AB R166, R180, R177 ;  /* 0x000000b1b4a6723e */ /* 0x000fe200000010ff */
[----:B------:R1:W-:Y:S04]  /*8970*/  MUFU.EX2 R95, R0 ;  /* 0x00000000005f7308 */ /* 0x0003e80000000800 */
[----:B------:R-:W-:Y:S01]  /*8980*/  HMMA.16816.F32.BF16 R32, R12, R26, R32 ;  /* 0x0000001a0c20723c */ /* 0x000fe20000041820 */
        /* <DEDUP_REMOVED lines=12> */
[C---:B------:R-:W-:Y:S01]  /*8a50*/  HMMA.16816.F32.BF16 R48, R8.reuse, R30, R56 ;  /* 0x0000001e0830723c */ /* 0x040fe20000041838 */
[----:B-1----:R-:W-:Y:S01]  /*8a60*/  FFMA.FTZ R0, R144, UR5, -R4 ;  /* 0x0000000590007c23 */ /* 0x002fe20008010804 */
[----:B------:R-:W1:Y:S03]  /*8a70*/  LDSM.16.MT88.4 R28, [R138+0x5400] ;  /* 0x005400008a1c783b */ /* 0x000e660000004200 */
[----:B------:R3:W-:Y:S01]  /*8a80*/  MUFU.EX2 R93, R0 ;  /* 0x00000000005d7308 */ /* 0x0007e20000000800 */
[----:B------:R-:W-:Y:S06]  /*8a90*/  HMMA.16816.F32.BF16 R64, R8, R26, R64 ;  /* 0x0000001a0840723c */ /* 0x000fec0000041840 */
[----:B------:R-:W-:Y:S01]  /*8aa0*/  HMMA.16816.F32.BF16 R56, R12, R24, R44 ;  /* 0x000000180c38723c */ /* 0x000fe2000004182c */
[----:B------:R-:W5:Y:S01]  /*8ab0*/  LDSM.16.MT88.4 R24, [R139+0x5400] ;  /* 0x005400008b18783b */ /* 0x000f620000004200 */
[----:B------:R-:W-:-:S02]  /*8ac0*/  F2FP.BF16.F32.PACK_AB R8, R112, R116 ;  /* 0x000000747008723e */ /* 0x000fc400000010ff */
[----:B------:R-:W-:-:S03]  /*8ad0*/  F2FP.BF16.F32.PACK_AB R10, R110, R111 ;  /* 0x0000006f6e0a723e */ /* 0x000fc600000010ff */
[----:B------:R-:W-:Y:S02]  /*8ae0*/  F2FP.BF16.F32.PACK_AB R12, R237, R238 ;  /* 0x000000eeed0c723e */ /* 0x000fe400000010ff */
[----:B------:R-:W-:Y:S01]  /*8af0*/  F2FP.BF16.F32.PACK_AB R13, R215, R217 ;  /* 0x000000d9d70d723e */ /* 0x000fe200000010ff */
[----:B---3--:R-:W-:Y:S01]  /*8b00*/  FFMA.FTZ R0, R145, UR5, -R4 ;  /* 0x0000000591007c23 */ /* 0x008fe20008010804 */
[----:B------:R-:W-:Y:S02]  /*8b10*/  F2FP.BF16.F32.PACK_AB R14, R246, R236 ;  /* 0x000000ecf60e723e */ /* 0x000fe400000010ff */
[----:B------:R-:W-:Y:S01]  /*8b20*/  F2FP.BF16.F32.PACK_AB R15, R211, R214 ;  /* 0x000000d6d30f723e */ /* 0x000fe200000010ff */
[----:B------:R3:W-:Y:S06]  /*8b30*/  MUFU.EX2 R89, R0 ;  /* 0x0000000000597308 */ /* 0x0007ec0000000800 */
[C---:B--2---:R-:W-:Y:S06]  /*8b40*/  HMMA.16816.F32.BF16 R60, R12.reuse, R22, R60 ;  /* 0x000000160c3c723c */ /* 0x044fec000004183c */
[----:B----4-:R-:W-:Y:S01]  /*8b50*/  HMMA.16816.F32.BF16 R56, R12, R16, R56 ;  /* 0x000000100c38723c */ /* 0x010fe20000041838 */
[----:B---3--:R-:W-:-:S05]  /*8b60*/  FFMA.FTZ R0, R151, UR5, -R3 ;  /* 0x0000000597007c23 */ /* 0x008fca0008010803 */
[----:B------:R-:W-:Y:S01]  /*8b70*/  HMMA.16816.F32.BF16 R32, R12, R18, R32 ;  /* 0x000000120c20723c */ /* 0x000fe20000041820 */
[----:B------:R2:W-:Y:S02]  /*8b80*/  MUFU.EX2 R84, R0 ;  /* 0x0000000000547308 */ /* 0x0005e40000000800 */
[----:B--2---:R-:W-:-:S06]  /*8b90*/  FFMA.FTZ R0, R153, UR5, -R3 ;  /* 0x0000000599007c23 */ /* 0x004fcc0008010803 */
[----:B------:R2:W3:Y:S02]  /*8ba0*/  MUFU.EX2 R83, R0 ;  /* 0x0000000000537308 */ /* 0x0004e40000000800 */
[----:B--2---:R-:W-:Y:S01]  /*8bb0*/  FFMA.FTZ R0, R147, UR5, -R3 ;  /* 0x0000000593007c23 */ /* 0x004fe20008010803 */
[----:B---3--:R-:W-:-:S05]  /*8bc0*/  F2FP.BF16.F32.PACK_AB R9, R83, R84 ;  /* 0x000000545309723e */ /* 0x008fca00000010ff */
[----:B------:R2:W-:Y:S02]  /*8bd0*/  MUFU.EX2 R80, R0 ;  /* 0x0000000000507308 */ /* 0x0005e40000000800 */
[----:B--2---:R-:W-:Y:S02]  /*8be0*/  FFMA.FTZ R0, R149, UR5, -R3 ;  /* 0x0000000595007c23 */ /* 0x004fe40008010803 */
[----:B------:R-:W-:Y:S04]  /*8bf0*/  LDSM.16.MT88.4 R148, [R138+0x5c00] ;  /* 0x005c00008a94783b */ /* 0x000fe80000004200 */
[----:B------:R2:W3:Y:S02]  /*8c00*/  MUFU.EX2 R81, R0 ;  /* 0x0000000000517308 */ /* 0x0004e40000000800 */
[--C-:B--2---:R-:W-:Y:S01]  /*8c10*/  FFMA.FTZ R0, R146, UR5, -R4.reuse ;  /* 0x0000000592007c23 */ /* 0x104fe20008010804 */
[----:B---3--:R-:W-:Y:S01]  /*8c20*/  F2FP.BF16.F32.PACK_AB R11, R81, R80 ;  /* 0x00000050510b723e */ /* 0x008fe200000010ff */
[----:B------:R-:W-:Y:S04]  /*8c30*/  HMMA.16816.F32.BF16 R144, R12, R20, R72 ;  /* 0x000000140c90723c */ /* 0x000fe80000041848 */
[----:B------:R2:W-:Y:S02]  /*8c40*/  MUFU.EX2 R88, R0 ;  /* 0x0000000000587308 */ /* 0x0005e40000000800 */
[C---:B------:R-:W-:Y:S06]  /*8c50*/  HMMA.16816.F32.BF16 R44, R8.reuse, R16, R52 ;  /* 0x00000010082c723c */ /* 0x040fec0000041834 */
[C---:B------:R-:W-:Y:S06]  /*8c60*/  HMMA.16816.F32.BF16 R140, R8.reuse, R20, R140 ;  /* 0x00000014088c723c */ /* 0x040fec000004188c */
[C---:B------:R-:W-:Y:S01]  /*8c70*/  HMMA.16816.F32.BF16 R48, R8.reuse, R22, R48 ;  /* 0x000000160830723c */ /* 0x040fe20000041830 */
[----:B--2---:R-:W-:Y:S01]  /*8c80*/  FFMA.FTZ R0, R36, UR5, -R4 ;  /* 0x0000000524007c23 */ /* 0x004fe20008010804 */
[----:B------:R-:W2:Y:S03]  /*8c90*/  LDSM.16.MT88.4 R20, [R138+0x5800] ;  /* 0x005800008a14783b */ /* 0x000ea60000004200 */
[----:B------:R3:W4:Y:S01]  /*8ca0*/  MUFU.EX2 R82, R0 ;  /* 0x0000000000527308 */ /* 0x0007220000000800 */
[----:B------:R-:W-:Y:S01]  /*8cb0*/  HMMA.16816.F32.BF16 R52, R8, R18, R64 ;  /* 0x000000120834723c */ /* 0x000fe20000041840 */
[----:B------:R-:W2:Y:S06]  /*8cc0*/  LDSM.16.MT88.4 R16, [R139+0x5800] ;  /* 0x005800008b10783b */ /* 0x000eac0000004200 */
[----:B------:R-:W-:-:S02]  /*8cd0*/  F2FP.BF16.F32.PACK_AB R8, R96, R105 ;  /* 0x000000696008723e */ /* 0x000fc400000010ff */
[----:B------:R-:W-:Y:S01]  /*8ce0*/  F2FP.BF16.F32.PACK_AB R10, R89, R93 ;  /* 0x0000005d590a723e */ /* 0x000fe200000010ff */
[----:B---3--:R-:W-:Y:S01]  /*8cf0*/  FFMA.FTZ R0, R43, UR5, -R4 ;  /* 0x000000052b007c23 */ /* 0x008fe20008010804 */
[----:B----4-:R-:W-:-:S03]  /*8d00*/  F2FP.BF16.F32.PACK_AB R12, R82, R88 ;  /* 0x00000058520c723e */ /* 0x010fc600000010ff */
        /* <DEDUP_REMOVED lines=13> */
[C---:B-1----:R-:W-:Y:S06]  /*8de0*/  HMMA.16816.F32.BF16 R140, R8.reuse, R28, R140 ;  /* 0x0000001c088c723c */ /* 0x042fec000004188c */
[C---:B------:R-:W-:Y:S06]  /*8df0*/  HMMA.16816.F32.BF16 R48, R8.reuse, R30, R48 ;  /* 0x0000001e0830723c */ /* 0x040fec0000041830 */
[----:B-----5:R-:W-:Y:S01]  /*8e00*/  HMMA.16816.F32.BF16 R44, R8, R24, R44 ;  /* 0x00000018082c723c */ /* 0x020fe2000004182c */
        /* <DEDUP_REMOVED lines=9> */
[----:B------:R1:W3:Y:S02]  /*8ea0*/  MUFU.EX2 R67, R0 ;  /* 0x0000000000437308 */ /* 0x0002e40000000800 */
[C---:B------:R-:W-:Y:S06]  /*8eb0*/  HMMA.16816.F32.BF16 R144, R8.reuse, R28, R144 ;  /* 0x0000001c0890723c */ /* 0x040fec0000041890 */
[C---:B------:R-:W-:Y:S06]  /*8ec0*/  HMMA.16816.F32.BF16 R56, R8.reuse, R24, R56 ;  /* 0x000000180838723c */ /* 0x040fec0000041838 */
[----:B------:R-:W-:Y:S01]  /*8ed0*/  HMMA.16816.F32.BF16 R60, R8, R30, R60 ;  /* 0x0000001e083c723c */ /* 0x000fe2000004183c */
[----:B-1----:R-:W-:Y:S01]  /*8ee0*/  FFMA.FTZ R0, R170, UR5, -R3 ;  /* 0x00000005aa007c23 */ /* 0x002fe20008010803 */
[----:B---3--:R-:W-:-:S04]  /*8ef0*/  F2FP.BF16.F32.PACK_AB R168, R67, R68 ;  /* 0x0000004443a8723e */ /* 0x008fc800000010ff */
        /* <DEDUP_REMOVED lines=8> */
[----:B------:R-:W3:Y:S01]  /*8f80*/  MUFU.EX2 R9, R9 ;  /* 0x0000000900097308 */ /* 0x000ee20000000800 */
[----:B-1----:R-:W-:-:S07]  /*8f90*/  FFMA.FTZ R0, R92, UR5, -R3 ;  /* 0x000000055c007c23 */ /* 0x002fce0008010803 */
[----:B------:R1:W4:Y:S01]  /*8fa0*/  MUFU.EX2 R65, R0 ;  /* 0x0000000000417308 */ /* 0x0003220000000800 */
[----:B---3--:R-:W-:Y:S01]  /*8fb0*/  F2FP.BF16.F32.PACK_AB R167, R9, R11 ;  /* 0x0000000b09a7723e */ /* 0x008fe200000010ff */
[----:B-1----:R-:W-:Y:S01]  /*8fc0*/  FFMA.FTZ R0, R97, UR5, -R3 ;  /* 0x0000000561007c23 */ /* 0x002fe20008010803 */
[----:B----4-:R-:W-:-:S05]  /*8fd0*/  F2FP.BF16.F32.PACK_AB R13, R65, R66 ;  /* 0x00000042410d723e */ /* 0x010fca00000010ff */
[----:B------:R1:W-:Y:S02]  /*8fe0*/  MUFU.EX2 R43, R0 ;  /* 0x00000000002b7308 */ /* 0x0003e40000000800 */
[----:B-1----:R-:W-:-:S06]  /*8ff0*/  FFMA.FTZ R0, R122, UR5, -R3 ;  /* 0x000000057a007c23 */ /* 0x002fcc0008010803 */
[----:B------:R1:W3:Y:S02]  /*9000*/  MUFU.EX2 R64, R0 ;  /* 0x0000000000407308 */ /* 0x0002e40000000800 */
[----:B-1----:R-:W-:Y:S01]  /*9010*/  FFMA.FTZ R0, R39, UR5, -R4 ;  /* 0x0000000527007c23 */ /* 0x002fe20008010804 */
[----:B---3--:R-:W-:-:S05]  /*9020*/  F2FP.BF16.F32.PACK_AB R15, R64, R43 ;  /* 0x0000002b400f723e */ /* 0x008fca00000010ff */
[----:B------:R1:W-:Y:S02]  /*9030*/  MUFU.EX2 R39, R0 ;  /* 0x0000000000277308 */ /* 0x0003e40000000800 */
[C---:B--2---:R-:W-:Y:S06]  /*9040*/  HMMA.16816.F32.BF16 R140, R12.reuse, R20, R140 ;  /* 0x000000140c8c723c */ /* 0x044fec000004188c */
[C---:B------:R-:W-:Y:S06]  /*9050*/  HMMA.16816.F32.BF16 R152, R12.reuse, R22, R48 ;  /* 0x000000160c98723c */ /* 0x040fec0000041830 */
[----:B------:R-:W-:Y:S01]  /*9060*/  HMMA.16816.F32.BF16 R44, R12, R16, R44 ;  /* 0x000000100c2c723c */ /* 0x000fe2000004182c */
[----:B-1----:R-:W-:Y:S01]  /*9070*/  FFMA.FTZ R0, R38, UR5, -R4 ;  /* 0x0000000526007c23 */ /* 0x002fe20008010804 */
[----:B------:R-:W-:-:S03]  /*9080*/  F2FP.BF16.F32.PACK_AB R4, R115, R251 ;  /* 0x000000fb7304723e */ /* 0x000fc600000010ff */
[----:B------:R1:W2:Y:S01]  /*9090*/  MUFU.EX2 R36, R0 ;  /* 0x0000000000247308 */ /* 0x0002a20000000800 */
[----:B------:R-:W-:Y:S01]  /*90a0*/  HMMA.16816.F32.BF16 R52, R12, R18, R52 ;  /* 0x000000120c34723c */ /* 0x000fe20000041834 */
[----:B------:R-:W3:Y:S05]  /*90b0*/  LDSM.16.MT88.4 R12, [R139+0x5c00] ;  /* 0x005c00008b0c783b */ /* 0x000eea0000004200 */
[C---:B------:R-:W-:Y:S01]  /*90c0*/  HMMA.16816.F32.BF16 R144, R4.reuse, R20, R144 ;  /* 0x000000140490723c */ /* 0x040fe20000041890 */
[----:B------:R4:W5:Y:S05]  /*90d0*/  MUFU.EX2 R20, R8 ;  /* 0x0000000800147308 */ /* 0x00096a0000000800 */
[----:B------:R-:W-:Y:S01]  /*90e0*/  HMMA.16816.F32.BF16 R60, R4, R22, R60 ;  /* 0x00000016043c723c */ /* 0x000fe2000004183c */
[----:B-1----:R-:W-:Y:S01]  /*90f0*/  FFMA.FTZ R0, R125, UR5, -R3 ;  /* 0x000000057d007c23 */ /* 0x002fe20008010803 */
[----:B--2---:R-:W-:-:S04]  /*9100*/  F2FP.BF16.F32.PACK_AB R170, R36, R39 ;  /* 0x0000002724aa723e */ /* 0x004fc800000010ff */
[----:B------:R-:W-:Y:S01]  /*9110*/  HMMA.16816.F32.BF16 R56, R4, R16, R56 ;  /* 0x000000100438723c */ /* 0x000fe20000041838 */
[----:B------:R1:W-:Y:S01]  /*9120*/  MUFU.EX2 R31, R0 ;  /* 0x00000000001f7308 */ /* 0x0003e20000000800 */
[----:B----4-:R-:W-:-:S04]  /*9130*/  FADD.FTZ R8, R108, R107 ;  /* 0x0000006b6c087221 */ /* 0x010fc80000010000 */
[----:B------:R-:W-:Y:S01]  /*9140*/  HMMA.16816.F32.BF16 R24, R4, R18, R24 ;  /* 0x000000120418723c */ /* 0x000fe20000041818 */
[----:B-----5:R-:W-:Y:S01]  /*9150*/  F2FP.BF16.F32.PACK_AB R165, R20, R199 ;  /* 0x000000c714a5723e */ /* 0x020fe200000010ff */
[----:B------:R-:W-:-:S05]  /*9160*/  FADD.FTZ R8, R114, R8 ;  /* 0x0000000872087221 */ /* 0x000fca0000010000 */
[----:B------:R-:W-:Y:S01]  /*9170*/  FADD.FTZ R4, R123, R8 ;  /* 0x000000087b047221 */ /* 0x000fe20000010000 */
[----:B------:R-:W-:Y:S03]  /*9180*/  HMMA.16816.F32.BF16 R144, R164, R148, R144 ;  /* 0x00000094a490723c */ /* 0x000fe60000041890 */
[----:B------:R-:W-:Y:S01]  /*9190*/  FADD.FTZ R4, R124, R4 ;  /* 0x000000047c047221 */ /* 0x000fe20000010000 */
[----:B-1----:R-:W-:-:S03]  /*91a0*/  FFMA.FTZ R0, R126, UR5, -R3 ;  /* 0x000000057e007c23 */ /* 0x002fc60008010803 */
[----:B------:R-:W-:Y:S01]  /*91b0*/  FADD.FTZ R5, R127, R4 ;  /* 0x000000047f057221 */ /* 0x000fe20000010000 */
[----:B------:R1:W2:Y:S02]  /*91c0*/  MUFU.EX2 R30, R0 ;  /* 0x00000000001e7308 */ /* 0x0002a40000000800 */
[----:B---3--:R-:W-:Y:S01]  /*91d0*/  HMMA.16816.F32.BF16 R156, R164, R12, R56 ;  /* 0x0000000ca49c723c */ /* 0x008fe20000041838 */
[--C-:B-1----:R-:W-:Y:S01]  /*91e0*/  FFMA.FTZ R0, R131, UR5, -R3.reuse ;  /* 0x0000000583007c23 */ /* 0x102fe20008010803 */
[----:B------:R-:W-:Y:S01]  /*91f0*/  FFMA.FTZ R3, R128, UR5, -R3 ;  /* 0x0000000580037c23 */ /* 0x000fe20008010803 */
[----:B--2---:R-:W-:-:S03]  /*9200*/  F2FP.BF16.F32.PACK_AB R169, R30, R31 ;  /* 0x0000001f1ea9723e */ /* 0x004fc600000010ff */
[----:B------:R1:W-:Y:S08]  /*9210*/  MUFU.EX2 R29, R0 ;  /* 0x00000000001d7308 */ /* 0x0003f00000000800 */
[----:B------:R2:W3:Y:S01]  /*9220*/  MUFU.EX2 R28, R3 ;  /* 0x00000003001c7308 */ /* 0x0004e20000000800 */
[----:B-1----:R-:W-:-:S04]  /*9230*/  FADD.FTZ R0, R228, R227 ;  /* 0x000000e3e4007221 */ /* 0x002fc80000010000 */
[----:B------:R-:W-:Y:S01]  /*9240*/  FADD.FTZ R0, R229, R0 ;  /* 0x00000000e5007221 */ /* 0x000fe20000010000 */
[----:B--2---:R-:W-:-:S03]  /*9250*/  FADD.FTZ R3, R184, R183 ;  /* 0x000000b7b8037221 */ /* 0x004fc60000010000 */
[----:B------:R-:W-:Y:S01]  /*9260*/  FADD.FTZ R2, R230, R0 ;  /* 0x00000000e6027221 */ /* 0x000fe20000010000 */
[----:B---3--:R-:W-:Y:S01]  /*9270*/  F2FP.BF16.F32.PACK_AB R171, R28, R29 ;  /* 0x0000001d1cab723e */ /* 0x008fe200000010ff */
[----:B------:R-:W-:Y:S02]  /*9280*/  FADD.FTZ R3, R185, R3 ;  /* 0x00000003b9037221 */ /* 0x000fe40000010000 */
[----:B------:R-:W-:Y:S02]  /*9290*/  FADD.FTZ R2, R231, R2 ;  /* 0x00000002e7027221 */ /* 0x000fe40000010000 */
[----:B------:R-:W-:Y:S01]  /*92a0*/  FADD.FTZ R0, R186, R3 ;  /* 0x00000003ba007221 */ /* 0x000fe20000010000 */
[----:B------:R-:W-:Y:S01]  /*92b0*/  FADD.FTZ R3, R101, R10 ;  /* 0x0000000a65037221 */ /* 0x000fe20000010000 */
[----:B------:R-:W-:Y:S01]  /*92c0*/  FADD.FTZ R2, R232, R2 ;  /* 0x00000002e8027221 */ /* 0x000fe20000010000 */
[----:B------:R-:W-:Y:S01]  /*92d0*/  HMMA.16816.F32.BF16 R140, R168, R148, R140 ;  /* 0x00000094a88c723c */ /* 0x000fe2000004188c */
        /* <DEDUP_REMOVED lines=122> */
[----:B------:R-:W-:Y:S01]  /*9a80*/  LEA.HI.SX32 R200, R226, 0xfffffffe, 0x19 ;  /* 0xfffffffee2c87811 */ /* 0x000fe200078fcaff */
[----:B------:R-:W4:Y:S01]  /*9a90*/  S2R R180, SR_TID.X ;  /* 0x0000000000b47919 */ /* 0x000f220000002100 */
[----:B------:R-:W-:Y:S01]  /*9aa0*/  IMAD.MOV.U32 R133, RZ, RZ, R41 ;  /* 0x000000ffff857224 */ /* 0x000fe200078e0029 */
[----:B------:R-:W-:Y:S01]  /*9ab0*/  MOV R134, R42 ;  /* 0x0000002a00867202 */ /* 0x000fe20000000f00 */
[----:B------:R-:W-:Y:S01]  /*9ac0*/  IMAD.MOV.U32 R135, RZ, RZ, R37 ;  /* 0x000000ffff877224 */ /* 0x000fe200078e0025 */
[----:B------:R-:W-:Y:S01]  /*9ad0*/  MOV R136, R40 ;  /* 0x0000002800887202 */ /* 0x000fe20000000f00 */
[----:B------:R-:W-:Y:S01]  /*9ae0*/  ULDC UR5, c[0x0][0x39c] ;  /* 0x0000e70000057ab9 */ /* 0x000fe20000000800 */
[----:B----4-:R-:W-:-:S05]  /*9af0*/  LOP3.LUT R180, R180, 0x3, RZ, 0xc0, !PT ;  /* 0x00000003b4b47812 */ /* 0x010fca00078ec0ff */
[----:B-1----:R-:W-:Y:S01]  /*9b00*/  IMAD R0, R180, -0x2, R250 ;  /* 0xfffffffeb4007824 */ /* 0x002fe200078e02fa */
[----:B--2---:R-:W-:Y:S01]  /*9b10*/  ISETP.GE.AND P0, PT, R74, UR4, PT ;  /* 0x000000044a007c0c */ /* 0x004fe2000bf06270 */
[----:B------:R-:W-:-:S12]  /*9b20*/  ULDC UR4, c[0x0][0x2ec] ;  /* 0x0000bb0000047ab9 */ /* 0x000fd80000000800 */
[----:B------:R-:W1:Y:S08]  /*9b30*/  @!P0 LDC.64 R2, c[0x0][0x220] ;  /* 0x00008800ff028b82 */ /* 0x000e700000000a00 */
[----:B------:R-:W2:Y:S08]  /*9b40*/  @!P0 LDC.64 R6, c[0x0][0x220] ;  /* 0x00008800ff068b82 */ /* 0x000eb00000000a00 */
[----:B------:R-:W4:Y:S01]  /*9b50*/  @!P0 LDC.64 R4, c[0x0][0x220] ;  /* 0x00008800ff048b82 */ /* 0x000f220000000a00 */
[----:B-1----:R1:W-:Y:S04]  /*9b60*/  @!P0 STL.64 [R1+0x40], R2 ;  /* 0x0000400201008387 */ /* 0x0023e80000100a00 */
[----:B--2---:R-:W-:Y:S03]  /*9b70*/  @!P0 STL.64 [R1+0x38], R6 ;  /* 0x0000380601008387 */ /* 0x004fe60000100a00 */
[----:B-1----:R-:W1:Y:S02]  /*9b80*/  @!P0 LDC.64 R2, c[0x0][0x220] ;  /* 0x00008800ff028b82 */ /* 0x002e640000000a00 */
[----:B-1----:R1:W-:Y:S04]  /*9b90*/  @!P0 STL.64 [R1+0x30], R2 ;  /* 0x0000300201008387 */ /* 0x0023e80000100a00 */
[----:B----4-:R-:W-:Y:S01]  /*9ba0*/  @!P0 STL.64 [R1+0x28], R4 ;  /* 0x0000280401008387 */ /* 0x010fe20000100a00 */
[----:B-1----:R-:W-:Y:S01]  /*9bb0*/  IADD3 R3, R77, R0, -R210 ;  /* 0x000000004d037210 */ /* 0x002fe20007ffe8d2 */
[C---:B------:R-:W-:Y:S01]  /*9bc0*/  IMAD.SHL.U32 R0, R208.reuse, 0x20, RZ ;  /* 0x00000020d0007824 */ /* 0x040fe200078e00ff */
[----:B------:R-:W-:-:S03]  /*9bd0*/  SHF.L.U64.HI R2, R208, 0x5, R209 ;  /* 0x00000005d0027819 */ /* 0x000fc600000102d1 */
[----:B------:R-:W-:Y:S04]  /*9be0*/  STL [R1+0x14], R3 ;  /* 0x0000140301007387 */ /* 0x000fe80000100800 */
[----:B------:R-:W-:Y:S04]  /*9bf0*/  STL [R1+0x18], R2 ;  /* 0x0000180201007387 */ /* 0x000fe80000100800 */
[----:B------:R3:W-:Y:S02]  /*9c00*/  STL [R1+0x1c], R0 ;  /* 0x00001c0001007387 */ /* 0x0007e40000100800 */
[----:B---3--:R-:W-:-:S05]  /*9c10*/  @!P0 IMAD R0, R237, 0x60, RZ ;  /* 0x00000060ed008824 */ /* 0x008fca00078e02ff */
[----:B------:R1:W-:Y:S01]  /*9c20*/  @!P0 STL [R1+0x10], R0 ;  /* 0x0000100001008387 */ /* 0x0003e20000100800 */
[----:B------:R-:W-:Y:S05]  /*9c30*/  BRA `(.L_x_827) ;  /* 0x0000000000e07947 */ /* 0x000fea0003800000 */
.L_x_829:
        /* <DEDUP_REMOVED lines=56> */
.L_x_827:
[----:B--2---:R-:W2:Y:S01]  /*9fc0*/  LDL.64 R18, [R1+0x58] ;  /* 0x0000580001127983 */ /* 0x004ea20000100a00 */
[----:B------:R-:W-:Y:S04]  /*9fd0*/  DEPBAR.LE SB0, 0x0 ;  /* 0x000080000000791a */ /* 0x000fe80000000000 */
[-C--:B------:R-:W-:Y:S01]  /*9fe0*/  IMAD.WIDE.U32 R4, R200, R236.reuse, RZ ;  /* 0x000000ecc8047225 */ /* 0x080fe200078e00ff */
[----:B------:R-:W3:Y:S02]  /*9ff0*/  LDL R10, [R1+0x6c] ;  /* 0x00006c00010a7983 */ /* 0x000ee40000100800 */
[----:B-1----:R-:W-:Y:S02]  /*a000*/  SHF.R.S32.HI R0, RZ, 0x1f, R200 ;  /* 0x0000001fff007819 */ /* 0x002fe400000114c8 */
[----:B------:R-:W4:Y:S01]  /*a010*/  LDL R9, [R1+0x40] ;  /* 0x0000400001097983 */ /* 0x000f220000100800 */
[----:B------:R-:W-:Y:S02]  /*a020*/  LOP3.LUT R199, R199, 0xffffffef, RZ, 0xc0, !PT ;  /* 0xffffffefc7c77812 */ /* 0x000fe400078ec0ff */
[----:B------:R-:W-:Y:S01]  /*a030*/  IMAD R0, R0, R236, RZ ;  /* 0x000000ec00007224 */ /* 0x000fe200078e02ff */
[----:B------:R-:W5:Y:S01]  /*a040*/  LDL R11, [R1+0x1c] ;  /* 0x00001c00010b7983 */ /* 0x000f620000100800 */
[----:B------:R-:W-:Y:S02]  /*a050*/  @P0 LOP3.LUT R199, R199, 0x10, RZ, 0xfc, !PT ;  /* 0x00000010c7c70812 */ /* 0x000fe400078efcff */
[----:B------:R-:W-:Y:S01]  /*a060*/  IMAD R0, R200, R237, R0 ;  /* 0x000000edc8007224 */ /* 0x000fe200078e0200 */
[----:B------:R-:W5:Y:S01]  /*a070*/  LDL R16, [R1+0x44] ;  /* 0x0000440001107983 */ /* 0x000f620000100800 */
[----:B------:R-:W-:Y:S02]  /*a080*/  LOP3.LUT R199, R199, 0xfffffffd, RZ, 0xc0, !PT ;  /* 0xfffffffdc7c77812 */ /* 0x000fe400078ec0ff */
[----:B------:R-:W-:Y:S01]  /*a090*/  IMAD.IADD R0, R5, 0x1, R0 ;  /* 0x0000000105007824 */ /* 0x000fe200078e0200 */
[----:B------:R-:W5:Y:S04]  /*a0a0*/  LDL R7, [R1+0x18] ;  /* 0x0000180001077983 */ /* 0x000f680000100800 */
[----:B------:R-:W5:Y:S04]  /*a0b0*/  LDL R8, [R1+0x38] ;  /* 0x0000380001087983 */ /* 0x000f680000100800 */
        /* <DEDUP_REMOVED lines=17> */
[----:B------:R-:W-:Y:S02]  /*a1d0*/  @!P0 IMAD.X R4, R3, 0x1, R7, P4 ;  /* 0x0000000103048824 */ /* 0x000fe400020e0607 */
[----:B------:R-:W-:Y:S01]  /*a1e0*/  @!PT LDS RZ, [RZ] ;  /* 0x00000000fffff984 */ /* 0x000fe20000000800 */
[----:B------:R-:W-:Y:S01]  /*a1f0*/  @!PT LDS RZ, [RZ] ;  /* 0x00000000fffff984 */ /* 0x000fe20000000800 */
[----:B------:R-:W-:Y:S01]  /*a200*/  @!PT LDS RZ, [RZ] ;  /* 0x00000000fffff984 */ /* 0x000fe20000000800 */
[----:B------:R-:W-:Y:S01]  /*a210*/  @!P0 LDGSTS.E.BYPASS.LTC128B.128 [R198+0x4000], desc[UR8][R10.64] ;  /* 0x040000000ac68fae */ /* 0x000fe2000b901d48 */
[C---:B------:R-:W-:Y:S01]  /*a220*/  @!P0 LEA.HI.X R7, R236.reuse, R3, R237, 0x6, P2 ;  /* 0x00000003ec078211 */ /* 0x040fe200010f34ed */
[----:B------:R-:W-:Y:S01]  /*a230*/  @!P0 IMAD.WIDE.U32 R2, R236, 0x60, R2 ;  /* 0x00000060ec028825 */ /* 0x000fe200078e0002 */
[C---:B------:R-:W-:Y:S04]  /*a240*/  @!P0 LEA R8, P3, R5.reuse, R8, 0x1 ;  /* 0x0000000805088211 */ /* 0x040fe800078608ff */
[----:B------:R-:W-:Y:S01]  /*a250*/  @!P0 LEA.HI.X R9, R5, R17, R4, 0x1, P3 ;  /* 0x0000001105098211 */ /* 0x000fe200018f0c04 */
[----:B------:R-:W-:Y:S01]  /*a260*/  @P0 STS.128 [R198+0x4800], RZ ;  /* 0x004800ffc6000388 */ /* 0x000fe20000000c00 */
[C---:B------:R-:W-:Y:S04]  /*a270*/  @!P0 LEA R6, P1, R0.reuse, R6, 0x1 ;  /* 0x0000000600068211 */ /* 0x040fe800078208ff */
[----:B------:R-:W-:Y:S03]  /*a280*/  @!P0 LEA.HI.X R7, R0, R15, R7, 0x1, P1 ;  /* 0x0000000f00078211 */ /* 0x000fe600008f0c07 */
[----:B------:R-:W-:Y:S01]  /*a290*/  @!PT LDS RZ, [RZ] ;  /* 0x00000000fffff984 */ /* 0x000fe20000000800 */
[----:B------:R-:W-:Y:S01]  /*a2a0*/  @!PT LDS RZ, [RZ] ;  /* 0x00000000fffff984 */ /* 0x000fe20000000800 */
[----:B------:R-:W-:Y:S01]  /*a2b0*/  @!PT LDS RZ, [RZ] ;  /* 0x00000000fffff984 */ /* 0x000fe20000000800 */
[----:B------:R-:W-:Y:S01]  /*a2c0*/  @!P0 LDGSTS.E.BYPASS.LTC128B.128 [R198+0x4800], desc[UR8][R8.64] ;  /* 0x0480000008c68fae */ /* 0x000fe2000b901d48 */
[----:B------:R-:W-:Y:S01]  /*a2d0*/  @!P0 IMAD.IADD R0, R14, 0x1, R3 ;  /* 0x000000010e008824 */ /* 0x000fe200078e0203 */
[C---:B------:R-:W-:Y:S06]  /*a2e0*/  @!P0 LEA R4, P1, R2.reuse, R13, 0x1 ;  /* 0x0000000d02048211 */ /* 0x040fec00078208ff */
[----:B------:R-:W-:Y:S01]  /*a2f0*/  @P0 STS.128 [R198+0x5000], RZ ;  /* 0x005000ffc6000388 */ /* 0x000fe20000000c00 */
[----:B------:R-:W-:Y:S07]  /*a300*/  @!P0 LEA.HI.X R5, R2, R12, R0, 0x1, P1 ;  /* 0x0000000c02058211 */ /* 0x000fee00008f0c00 */
        /* <DEDUP_REMOVED lines=62> */
[----:B------:R-:W-:Y:S01]  /*a6f0*/  MUFU.TANH R172, R6 ;  /* 0x0000000600ac7308 */ /* 0x000fe20000002400 */
        /* <DEDUP_REMOVED lines=12> */
[----:B------:R1:W-:Y:S01]  /*a7c0*/  MUFU.TANH R229, R4 ;  /* 0x0000000400e57308 */ /* 0x0003e20000002400 */
[----:B------:R-:W-:Y:S01]  /*a7d0*/  FMUL.FTZ R17, R17, UR5 ;  /* 0x0000000511117c20 */ /* 0x000fe20008410000 */
[----:B------:R-:W-:Y:S08]  /*a7e0*/  FMUL.FTZ R16, R16, UR5 ;  /* 0x0000000510107c20 */ /* 0x000ff00008410000 */
[----:B------:R-:W-:Y:S10]  /*a7f0*/  MUFU.TANH R203, R10 ;  /* 0x0000000a00cb7308 */ /* 0x000ff40000002400 */
[----:B------:R-:W2:Y:S01]  /*a800*/  MUFU.TANH R225, R11 ;  /* 0x0000000b00e17308 */ /* 0x000ea20000002400 */
[----:B-1----:R-:W1:Y:S09]  /*a810*/  LDSM.16.M88.4 R4, [R197] ;  /* 0x00000000c504783b */ /* 0x002e720000000200 */
[----:B------:R-:W-:Y:S10]  /*a820*/  MUFU.TANH R211, R8 ;  /* 0x0000000800d37308 */ /* 0x000ff40000002400 */
[----:B------:R3:W-:Y:S10]  /*a830*/  MUFU.TANH R222, R9 ;  /* 0x0000000900de7308 */ /* 0x0007f40000002400 */
[----:B------:R4:W-:Y:S10]  /*a840*/  MUFU.TANH R230, R0 ;  /* 0x0000000000e67308 */ /* 0x0009f40000002400 */
[----:B------:R-:W-:Y:S01]  /*a850*/  MUFU.TANH R224, R14 ;  /* 0x0000000e00e07308 */ /* 0x000fe20000002400 */
[----:B---3--:R-:W3:Y:S09]  /*a860*/  LDSM.16.M88.4 R8, [R196] ;  /* 0x00000000c408783b */ /* 0x008ef20000000200 */
[----:B------:R-:W-:Y:S01]  /*a870*/  MUFU.TANH R209, R13 ;  /* 0x0000000d00d17308 */ /* 0x000fe20000002400 */
[-C--:B-1----:R-:W-:Y:S03]  /*a880*/  HMMA.16816.F32.BF16 R20, R176, R4.reuse, R20 ;  /* 0x00000004b014723c */ /* 0x082fe60000041814 */
[----:B----4-:R-:W-:Y:S03]  /*a890*/  IMAD R0, R200, -0x80, R201 ;  /* 0xffffff80c8007824 */ /* 0x010fe600078e02c9 */
[C---:B------:R-:W-:Y:S03]  /*a8a0*/  HMMA.16816.F32.BF16 R24, R184.reuse, R4, R24 ;  /* 0x00000004b818723c */ /* 0x040fe60000041818 */
[----:B------:R1:W4:Y:S02]  /*a8b0*/  MUFU.TANH R221, R12 ;  /* 0x0000000c00dd7308 */ /* 0x0003240000002400 */
[C---:B------:R-:W-:Y:S01]  /*a8c0*/  VIADD R3, R0.reuse, 0x48 ;  /* 0x0000004800037836 */ /* 0x040fe20000000000 */
[-C--:B------:R-:W-:Y:S07]  /*a8d0*/  HMMA.16816.F32.BF16 R28, R184, R6.reuse, R28 ;  /* 0x00000006b81c723c */ /* 0x080fee000004181c */
[----:B------:R-:W-:Y:S01]  /*a8e0*/  MUFU.TANH R219, R15 ;  /* 0x0000000f00db7308 */ /* 0x000fe20000002400 */
[----:B------:R-:W-:Y:S03]  /*a8f0*/  ISETP.GE.AND P2, PT, R3, RZ, PT ;  /* 0x000000ff0300720c */ /* 0x000fe60003f46270 */
[----:B------:R-:W-:Y:S01]  /*a900*/  VIADD R2, R0, 0x47 ;  /* 0x0000004700027836 */ /* 0x000fe20000000000 */
[C---:B------:R-:W-:Y:S01]  /*a910*/  HMMA.16816.F32.BF16 R32, R176.reuse, R6, R32 ;  /* 0x00000006b020723c */ /* 0x040fe20000041820 */
[----:B------:R-:W5:Y:S03]  /*a920*/  LDSM.16.M88.4 R4, [R195] ;  /* 0x00000000c304783b */ /* 0x000f660000000200 */
[----:B------:R-:W-:Y:S01]  /*a930*/  ISETP.GE.AND P1, PT, R2, RZ, PT ;  /* 0x000000ff0200720c */ /* 0x000fe20003f26270 */
[----:B------:R-:W-:Y:S01]  /*a940*/  MUFU.TANH R238, R17 ;  /* 0x0000001100ee7308 */ /* 0x000fe20000002400 */
[----:B-1----:R-:W-:Y:S02]  /*a950*/  VIADD R12, R0, 0x3f ;  /* 0x0000003f000c7836 */ /* 0x002fe40000000000 */
[----:B------:R-:W-:Y:S03]  /*a960*/  FMUL.FTZ R23, R23, UR5 ;  /* 0x0000000517177c20 */ /* 0x000fe60008410000 */
[----:B------:R-:W-:Y:S01]  /*a970*/  FMUL.FTZ R20, R20, UR5 ;  /* 0x0000000514147c20 */ /* 0x000fe20008410000 */
[----:B------:R-:W-:Y:S01]  /*a980*/  @!P2 IADD3 R3, -R0, -0x48, RZ ;  /* 0xffffffb80003a810 */ /* 0x000fe20007ffe1ff */
[----:B------:R-:W-:Y:S02]  /*a990*/  FMUL.FTZ R25, R25, UR5 ;  /* 0x0000000519197c20 */ /* 0x000fe40008410000 */
[----:B------:R-:W-:Y:S01]  /*a9a0*/  MUFU.TANH R18, R18 ;  /* 0x0000001200127308 */ /* 0x000fe20000002400 */
[-C--:B---3--:R-:W-:Y:S03]  /*a9b0*/  HMMA.16816.F32.BF16 R36, R176, R8.reuse, R36 ;  /* 0x00000008b024723c */ /* 0x088fe60000041824 */
[----:B------:R-:W-:Y:S01]  /*a9c0*/  FMUL.FTZ R26, R26, UR5 ;  /* 0x000000051a1a7c20 */ /* 0x000fe20008410000 */
[----:B------:R-:W-:Y:S01]  /*a9d0*/  FMUL.FTZ R31, R31, UR5 ;  /* 0x000000051f1f7c20 */ /* 0x000fe20008410000 */
[----:B------:R-:W-:Y:S01]  /*a9e0*/  FMUL.FTZ R28, R28, UR5 ;  /* 0x000000051c1c7c20 */ /* 0x000fe20008410000 */
[C---:B------:R-:W-:Y:S03]  /*a9f0*/  HMMA.16816.F32.BF16 R40, R184.reuse, R8, R40 ;  /* 0x00000008b828723c */ /* 0x040fe60000041828 */
[----:B------:R-:W1:Y:S01]  /*aa00*/  MUFU.TANH R228, R26 ;  /* 0x0000001a00e47308 */ /* 0x000e620000002400 */
[----:B------:R-:W-:Y:S01]  /*aa10*/  ISETP.GE.AND P4, PT, R12, RZ, PT ;  /* 0x000000ff0c00720c */ /* 0x000fe20003f86270 */
[----:B------:R-:W-:Y:S01]  /*aa20*/  FMUL.FTZ R35, R35, UR5 ;  /* 0x0000000523237c20 */ /* 0x000fe20008410000 */
[-C--:B------:R-:W-:Y:S07]  /*aa30*/  HMMA.16816.F32.BF16 R44, R184, R10.reuse, R44 ;  /* 0x0000000ab82c723c */ /* 0x080fee000004182c */
[----:B------:R-:W-:Y:S01]  /*aa40*/  MUFU.TANH R217, R25 ;  /* 0x0000001900d97308 */ /* 0x000fe20000002400 */
[----:B------:R-:W-:Y:S01]  /*aa50*/  FMUL.FTZ R34, R34, UR5 ;  /* 0x0000000522227c20 */ /* 0x000fe20008410000 */
[C---:B------:R-:W-:Y:S01]  /*aa60*/  HMMA.16816.F32.BF16 R48, R176.reuse, R10, R48 ;  /* 0x0000000ab030723c */ /* 0x040fe20000041830 */
[----:B------:R-:W3:Y:S07]  /*aa70*/  LDSM.16.M88.4 R8, [R194] ;  /* 0x00000000c208783b */ /* 0x000eee0000000200 */
[----:B------:R-:W-:Y:S03]  /*aa80*/  MUFU.TANH R210, R31 ;  /* 0x0000001f00d27308 */ /* 0x000fe60000002400 */
[----:B------:R-:W-:Y:S01]  /*aa90*/  FMUL.FTZ R37, R37, UR5 ;  /* 0x0000000525257c20 */ /* 0x000fe20008410000 */
[----:B------:R-:W-:Y:S01]  /*aaa0*/  FMUL.FTZ R38, R38, UR5 ;  /* 0x0000000526267c20 */ /* 0x000fe20008410000 */
[----:B------:R-:W-:Y:S01]  /*aab0*/  FMUL.FTZ R29, R29, UR5 ;  /* 0x000000051d1d7c20 */ /* 0x000fe20008410000 */
[-C--:B-----5:R-:W-:Y:S03]  /*aac0*/  HMMA.16816.F32.BF16 R52, R176, R4.reuse, R52 ;  /* 0x00000004b034723c */ /* 0x0a0fe60000041834 */
[----:B------:R-:W-:Y:S01]  /*aad0*/  FMUL.FTZ R42, R42, UR5 ;  /* 0x000000052a2a7c20 */ /* 0x000fe20008410000 */
[----:B------:R-:W-:Y:S01]  /*aae0*/  MUFU.TANH R214, R29 ;  /* 0x0000001d00d67308 */ /* 0x000fe20000002400 */
[----:B------:R-:W-:Y:S01]  /*aaf0*/  FMUL.FTZ R40, R40, UR5 ;  /* 0x0000000528287c20 */ /* 0x000fe20008410000 */
[C---:B------:R-:W-:Y:S05]  /*ab00*/  HMMA.16816.F32.BF16 R56, R184.reuse, R4, R56 ;  /* 0x00000004b838723c */ /* 0x040fea0000041838 */
[----:B------:R-:W-:Y:S03]  /*ab10*/  FMUL.FTZ R46, R46, UR5 ;  /* 0x000000052e2e7c20 */ /* 0x000fe60008410000 */
[----:B------:R-:W5:Y:S01]  /*ab20*/  MUFU.TANH R216, R28 ;  /* 0x0000001c00d87308 */ /* 0x000f620000002400 */
[-C--:B------:R-:W-:Y:S03]  /*ab30*/  HMMA.16816.F32.BF16 R60, R184, R6.reuse, R60 ;  /* 0x00000006b83c723c */ /* 0x080fe6000004183c */
[----:B------:R-:W-:Y:S01]  /*ab40*/  FMUL.FTZ R44, R44, UR5 ;  /* 0x000000052c2c7c20 */ /* 0x000fe20008410000 */
[----:B------:R-:W-:Y:S02]  /*ab50*/  FMUL.FTZ R41, R41, UR5 ;  /* 0x0000000529297c20 */ /* 0x000fe40008410000 */
[C---:B------:R-:W-:Y:S03]  /*ab60*/  HMMA.16816.F32.BF16 R64, R176.reuse, R6, R64 ;  /* 0x00000006b040723c */ /* 0x040fe60000041840 */
[----:B------:R-:W5:Y:S01]  /*ab70*/  MUFU.TANH R227, R42 ;  /* 0x0000002a00e37308 */ /* 0x000f620000002400 */
[----:B------:R-:W4:Y:S01]  /*ab80*/  LDSM.16.M88.4 R4, [R193] ;  /* 0x00000000c104783b */ /* 0x000f220000000200 */
[----:B------:R-:W-:Y:S01]  /*ab90*/  FMUL.FTZ R47, R47, UR5 ;  /* 0x000000052f2f7c20 */ /* 0x000fe20008410000 */
[----:B------:R-:W-:Y:S01]  /*aba0*/  FMUL.FTZ R43, R43, UR5 ;  /* 0x000000052b2b7c20 */ /* 0x000fe20008410000 */
[----:B------:R-:W-:Y:S01]  /*abb0*/  @!P1 IADD3 R2, -R0, -0x47, RZ ;  /* 0xffffffb900029810 */ /* 0x000fe20007ffe1ff */
[----:B------:R-:W-:Y:S05]  /*abc0*/  FMUL.FTZ R24, R24, UR5 ;  /* 0x0000000518187c20 */ /* 0x000fea0008410000 */
[----:B------:R-:W-:Y:S01]  /*abd0*/  MUFU.TANH R213, R41 ;  /* 0x0000002900d57308 */ /* 0x000fe20000002400 */
[----:B------:R-:W-:Y:S01]  /*abe0*/  FMUL.FTZ R58, R58, UR5 ;  /* 0x000000053a3a7c20 */ /* 0x000fe20008410000 */
[----:B------:R-:W-:Y:S01]  /*abf0*/  I2FP.F32.S32 R2, R2 ;  /* 0x0000000200027245 */ /* 0x000fe20000201400 */
[-C--:B---3--:R-:W-:Y:S03]  /*ac00*/  HMMA.16816.F32.BF16 R68, R176, R8.reuse, R68 ;  /* 0x00000008b044723c */ /* 0x088fe60000041844 */
[----:B------:R-:W-:Y:S04]  /*ac10*/  FMUL.FTZ R57, R57, UR5 ;  /* 0x0000000539397c20 */ /* 0x000fe80008410000 */
[----:B------:R-:W-:Y:S01]  /*ac20*/  MUFU.TANH R226, R24 ;  /* 0x0000001800e27308 */ /* 0x000fe20000002400 */
[----:B--2---:R-:W-:Y:S01]  /*ac30*/  FFMA.FTZ R225, R2, -R132, R225 ;  /* 0x8000008402e17223 */ /* 0x004fe200000100e1 */
[C---:B------:R-:W-:Y:S04]  /*ac40*/  HMMA.16816.F32.BF16 R72, R184.reuse, R8, R72 ;  /* 0x00000008b848723c */ /* 0x040fe80000041848 */
[----:B------:R-:W-:Y:S04]  /*ac50*/  FMUL.FTZ R64, R64, UR5 ;  /* 0x0000000540407c20 */ /* 0x000fe80008410000 */
[----:B------:R-:W-:Y:S01]  /*ac60*/  MUFU.TANH R223, R43 ;  /* 0x0000002b00df7308 */ /* 0x000fe20000002400 */
[-C--:B------:R-:W-:Y:S03]  /*ac70*/  HMMA.16816.F32.BF16 R76, R184, R10.reuse, R76 ;  /* 0x0000000ab84c723c */ /* 0x080fe6000004184c */
[----:B------:R-:W-:Y:S02]  /*ac80*/  VIADD R2, R0, 0x37 ;  /* 0x0000003700027836 */ /* 0x000fe40000000000 */
[----:B------:R-:W-:Y:S01]  /*ac90*/  FMUL.FTZ R63, R63, UR5 ;  /* 0x000000053f3f7c20 */ /* 0x000fe20008410000 */
[C---:B------:R-:W-:Y:S03]  /*aca0*/  HMMA.16816.F32.BF16 R80, R176.reuse, R10, R80 ;  /* 0x0000000ab050723c */ /* 0x040fe60000041850 */
[----:B------:R-:W-:Y:S01]  /*acb0*/  MUFU.TANH R207, R47 ;  /* 0x0000002f00cf7308 */ /* 0x000fe20000002400 */
[----:B------:R-:W-:Y:S01]  /*acc0*/  ISETP.GE.AND P2, PT, R2, RZ, PT ;  /* 0x000000ff0200720c */ /* 0x000fe20003f46270 */
[----:B------:R-:W-:Y:S01]  /*acd0*/  FMUL.FTZ R69, R69, UR5 ;  /* 0x0000000545457c20 */ /* 0x000fe20008410000 */
[----:B------:R-:W-:Y:S01]  /*ace0*/  FMUL.FTZ R70, R70, UR5 ;  /* 0x0000000546467c20 */ /* 0x000fe20008410000 */
[C---:B------:R-:W-:Y:S01]  /*acf0*/  IADD3 R10, R0.reuse, 0x28, RZ ;  /* 0x00000028000a7810 */ /* 0x040fe20007ffe0ff */
[----:B------:R-:W-:Y:S05]  /*ad00*/  VIADD R11, R0, 0x2f ;  /* 0x0000002f000b7836 */ /* 0x000fea0000000000 */
[----:B------:R-:W-:Y:S01]  /*ad10*/  MUFU.TANH R215, R40 ;  /* 0x0000002800d77308 */ /* 0x000fe20000002400 */
[-C--:B----4-:R-:W-:Y:S03]  /*ad20*/  HMMA.16816.F32.BF16 R84, R176, R4.reuse, R84 ;  /* 0x00000004b054723c */ /* 0x090fe60000041854 */
[----:B------:R-:W-:Y:S01]  /*ad30*/  FMUL.FTZ R73, R73, UR5 ;  /* 0x0000000549497c20 */ /* 0x000fe20008410000 */
[----:B------:R-:W-:Y:S01]  /*ad40*/  FMUL.FTZ R72, R72, UR5 ;  /* 0x0000000548487c20 */ /* 0x000fe20008410000 */
[----:B------:R-:W-:Y:S01]  /*ad50*/  VIADD R9, R0, 0x38 ;  /* 0x0000003800097836 */ /* 0x000fe20000000000 */
[C---:B------:R-:W-:Y:S03]  /*ad60*/  HMMA.16816.F32.BF16 R88, R184.reuse, R4, R88 ;  /* 0x00000004b858723c */ /* 0x040fe60000041858 */
[----:B------:R-:W-:Y:S01]  /*ad70*/  MUFU.TANH R208, R46 ;  /* 0x0000002e00d07308 */ /* 0x000fe20000002400 */
[----:B------:R-:W-:Y:S01]  /*ad80*/  ISETP.GE.AND P3, PT, R9, RZ, PT ;  /* 0x000000ff0900720c */ /* 0x000fe20003f66270 */
[----:B------:R-:W-:Y:S01]  /*ad90*/  FMUL.FTZ R76, R76, UR5 ;  /* 0x000000054c4c7c20 */ /* 0x000fe20008410000 */
[-C--:B------:R-:W-:Y:S07]  /*ada0*/  HMMA.16816.F32.BF16 R92, R184, R6.reuse, R92 ;  /* 0x00000006b85c723c */ /* 0x080fee000004185c */
[----:B------:R-:W-:Y:S01]  /*adb0*/  MUFU.TANH R202, R44 ;  /* 0x0000002c00ca7308 */ /* 0x000fe20000002400 */
[----:B------:R-:W-:Y:S01]  /*adc0*/  FMUL.FTZ R79, R79, UR5 ;  /* 0x000000054f4f7c20 */ /* 0x000fe20008410000 */
[C---:B------:R-:W-:Y:S08]  /*add0*/  HMMA.16816.F32.BF16 R96, R176.reuse, R6, R96 ;  /* 0x00000006b060723c */ /* 0x040ff00000041860 */
[----:B------:R-:W-:Y:S03]  /*ade0*/  MUFU.TANH R58, R58 ;  /* 0x0000003a003a7308 */ /* 0x000fe60000002400 */
[----:B------:R-:W-:Y:S01]  /*adf0*/  FMUL.FTZ R87, R87, UR5 ;  /* 0x0000000557577c20 */ /* 0x000fe20008410000 */
[----:B------:R-:W-:Y:S01]  /*ae00*/  IABS R6, R0 ;  /* 0x0000000000067213 */ /* 0x000fe20000000000 */
[----:B------:R-:W-:Y:S03]  /*ae10*/  FMUL.FTZ R83, R83, UR5 ;  /* 0x0000000553537c20 */ /* 0x000fe60008410000 */
[----:B------:R-:W-:Y:S01]  /*ae20*/  I2FP.F32.S32 R6, R6 ;  /* 0x0000000600067245 */ /* 0x000fe20000201400 */
[----:B------:R-:W-:Y:S01]  /*ae30*/  FMUL.FTZ R91, R91, UR5 ;  /* 0x000000055b5b7c20 */ /* 0x000fe20008410000 */
[----:B------:R-:W-:Y:S01]  /*ae40*/  MUFU.TANH R57, R57 ;  /* 0x0000003900397308 */ /* 0x000fe20000002400 */
[----:B------:R-:W-:Y:S01]  /*ae50*/  FMUL.FTZ R89, R89, UR5 ;  /* 0x0000000559597c20 */ /* 0x000fe20008410000 */
[----:B------:R-:W-:Y:S01]  /*ae60*/  FMUL.FTZ R81, R81, UR5 ;  /* 0x0000000551517c20 */ /* 0x000fe20008410000 */
[----:B------:R-:W-:Y:S01]  /*ae70*/  FMUL.FTZ R90, R90, UR5 ;  /* 0x000000055a5a7c20 */ /* 0x000fe20008410000 */
[----:B------:R-:W-:Y:S01]  /*ae80*/  FMUL.FTZ R78, R78, UR5 ;  /* 0x000000054e4e7c20 */ /* 0x000fe20008410000 */
[----:B------:R-:W-:Y:S01]  /*ae90*/  FMUL.FTZ R93, R93, UR5 ;  /* 0x000000055d5d7c20 */ /* 0x000fe20008410000 */
[C---:B------:R-:W-:Y:S01]  /*aea0*/  @!P2 IADD3 R2, -R0.reuse, -0x37, RZ ;  /* 0xffffffc90002a810 */ /* 0x040fe20007ffe1ff */
[----:B------:R-:W-:Y:S03]  /*aeb0*/  VIADD R5, R0, 0xf ;  /* 0x0000000f00057836 */ /* 0x000fe60000000000 */
[----:B------:R-:W-:Y:S01]  /*aec0*/  MUFU.TANH R63, R63 ;  /* 0x0000003f003f7308 */ /* 0x000fe20000002400 */
[----:B------:R-:W-:Y:S01]  /*aed0*/  ISETP.GE.AND P2, PT, R10, RZ, PT ;  /* 0x000000ff0a00720c */ /* 0x000fe20003f46270 */
[----:B------:R-:W-:Y:S01]  /*aee0*/  FMUL.FTZ R56, R56, UR5 ;  /* 0x0000000538387c20 */ /* 0x000fe20008410000 */
[----:B------:R-:W-:Y:S01]  /*aef0*/  @!P3 IADD3 R9, -R0, -0x38, RZ ;  /* 0xffffffc80009b810 */ /* 0x000fe20007ffe1ff */
[----:B------:R-:W-:Y:S01]  /*af00*/  FMUL.FTZ R62, R62, UR5 ;  /* 0x000000053e3e7c20 */ /* 0x000fe20008410000 */
[----:B------:R-:W-:Y:S01]  /*af10*/  ISETP.GE.AND P3, PT, R11, RZ, PT ;  /* 0x000000ff0b00720c */ /* 0x000fe20003f66270 */
[----:B------:R-:W-:Y:S01]  /*af20*/  FMUL.FTZ R30, R30, UR5 ;  /* 0x000000051e1e7c20 */ /* 0x000fe20008410000 */
[----:B------:R-:W-:Y:S03]  /*af30*/  I2FP.F32.S32 R9, R9 ;  /* 0x0000000900097245 */ /* 0x000fe60000201400 */
[----:B------:R-:W-:Y:S01]  /*af40*/  MUFU.TANH R56, R56 ;  /* 0x0000003800387308 */ /* 0x000fe20000002400 */
[C---:B------:R-:W-:Y:S01]  /*af50*/  IADD3 R4, R0.reuse, 0x10, RZ ;  /* 0x0000001000047810 */ /* 0x040fe20007ffe0ff */
[----:B------:R-:W-:Y:S01]  /*af60*/  FMUL.FTZ R27, R27, UR5 ;  /* 0x000000051b1b7c20 */ /* 0x000fe20008410000 */
[----:B------:R-:W-:Y:S01]  /*af70*/  I2FP.F32.S32 R3, R3 ;  /* 0x0000000300037245 */ /* 0x000fe20000201400 */
[CC--:B------:R-:W-:Y:S01]  /*af80*/  FFMA.FTZ R221, R9.reuse, -R132.reuse, R221 ;  /* 0x8000008409dd7223 */ /* 0x0c0fe200000100dd */
[-C--:B-1----:R-:W-:Y:S01]  /*af90*/  FFMA.FTZ R228, R9, -R132.reuse, R228 ;  /* 0x8000008409e47223 */ /* 0x082fe200000100e4 */
[C---:B------:R-:W-:Y:S01]  /*afa0*/  @!P2 IADD3 R10, -R0.reuse, -0x28, RZ ;  /* 0xffffffd8000aa810 */ /* 0x040fe20007ffe1ff */
[C---:B------:R-:W-:Y:S03]  /*afb0*/  VIADD R9, R0.reuse, 0x20 ;  /* 0x0000002000097836 */ /* 0x040fe60000000000 */
[----:B------:R-:W-:Y:S01]  /*afc0*/  MUFU.TANH R218, R30 ;  /* 0x0000001e00da7308 */ /* 0x000fe20000002400 */
[----:B------:R-:W-:Y:S01]  /*afd0*/  FFMA.FTZ R203, R3, -R132, R203 ;  /* 0x8000008403cb7223 */ /* 0x000fe200000100cb */
[----:B------:R-:W-:Y:S01]  /*afe0*/  I2FP.F32.S32 R10, R10 ;  /* 0x0000000a000a7245 */ /* 0x000fe20000201400 */
[C---:B------:R-:W-:Y:S01]  /*aff0*/  VIADD R3, R0.reuse, 0x27 ;  /* 0x0000002700037836 */ /* 0x040fe20000000000 */
[----:B------:R-:W-:Y:S01]  /*b000*/  @!P3 IADD3 R11, -R0, -0x2f, RZ ;  /* 0xffffffd1000bb810 */ /* 0x000fe20007ffe1ff */
[----:B------:R-:W-:Y:S01]  /*b010*/  FMUL.FTZ R59, R59, UR5 ;  /* 0x000000053b3b7c20 */ /* 0x000fe20008410000 */
[----:B------:R-:W-:Y:S01]  /*b020*/  ISETP.GE.AND P3, PT, R9, RZ, PT ;  /* 0x000000ff0900720c */ /* 0x000fe20003f66270 */
[CC--:B-----5:R-:W-:Y:S03]  /*b030*/  FFMA.FTZ R216, R10.reuse, -R132.reuse, R216 ;  /* 0x800000840ad87223 */ /* 0x0e0fe600000100d8 */
[----:B------:R-:W1:Y:S01]  /*b040*/  MUFU.TANH R220, R27 ;  /* 0x0000001b00dc7308 */ /* 0x000e620000002400 */
[----:B------:R-:W-:Y:S01]  /*b050*/  I2FP.F32.S32 R11, R11 ;  /* 0x0000000b000b7245 */ /* 0x000fe20000201400 */
[----:B------:R-:W-:Y:S01]  /*b060*/  FFMA.FTZ R227, R10, -R132, R227 ;  /* 0x800000840ae37223 */ /* 0x000fe200000100e3 */
[----:B------:R-:W-:Y:S01]  /*b070*/  I2FP.F32.S32 R2, R2 ;  /* 0x0000000200027245 */ /* 0x000fe20000201400 */
[----:B------:R-:W-:Y:S01]  /*b080*/  FMUL.FTZ R45, R45, UR5 ;  /* 0x000000052d2d7c20 */ /* 0x000fe20008410000 */
[----:B------:R-:W-:Y:S01]  /*b090*/  @!P4 IADD3 R12, -R0, -0x3f, RZ ;  /* 0xffffffc1000cc810 */ /* 0x000fe20007ffe1ff */
[CC--:B------:R-:W-:Y:S01]  /*b0a0*/  FFMA.FTZ R217, R11.reuse, -R132.reuse, R217 ;  /* 0x800000840bd97223 */ /* 0x0c0fe200000100d9 */
[----:B------:R-:W-:Y:S03]  /*b0b0*/  FFMA.FTZ R210, R11, -R132, R210 ;  /* 0x800000840bd27223 */ /* 0x000fe600000100d2 */
[----:B------:R-:W-:Y:S01]  /*b0c0*/  MUFU.TANH R62, R62 ;  /* 0x0000003e003e7308 */ /* 0x000fe20000002400 */
[----:B------:R-:W-:Y:S01]  /*b0d0*/  I2FP.F32.S32 R12, R12 ;  /* 0x0000000c000c7245 */ /* 0x000fe20000201400 */
[-C--:B------:R-:W-:Y:S01]  /*b0e0*/  FFMA.FTZ R209, R2, -R132.reuse, R209 ;  /* 0x8000008402d17223 */ /* 0x080fe200000100d1 */
[C---:B------:R-:W-:Y:S01]  /*b0f0*/  @!P3 IADD3 R9, -R0.reuse, -0x20, RZ ;  /* 0xffffffe00009b810 */ /* 0x040fe20007ffe1ff */
[----:B------:R-:W-:Y:S01]  /*b100*/  FMUL.FTZ R61, R61, UR5 ;  /* 0x000000053d3d7c20 */ /* 0x000fe20008410000 */
[----:B------:R-:W-:Y:S01]  /*b110*/  IADD3 R8, R0, 0x40, RZ ;  /* 0x0000004000087810 */ /* 0x000fe20007ffe0ff */
[CC--:B------:R-:W-:Y:S01]  /*b120*/  FFMA.FTZ R222, R12.reuse, -R132.reuse, R222 ;  /* 0x800000840cde7223 */ /* 0x0c0fe200000100de */
[----:B------:R-:W-:Y:S03]  /*b130*/  I2FP.F32.S32 R9, R9 ;  /* 0x0000000900097245 */ /* 0x000fe60000201400 */
[----:B------:R2:W-:Y:S01]  /*b140*/  MUFU.TANH R231, R34 ;  /* 0x0000002200e77308 */ /* 0x0005e20000002400 */
[-C--:B------:R-:W-:Y:S01]  /*b150*/  FFMA.FTZ R219, R12, -R132.reuse, R219 ;  /* 0x800000840cdb7223 */ /* 0x080fe200000100db */
[----:B------:R-:W-:Y:S02]  /*b160*/  VIADD R12, R0, 0x8 ;  /* 0x00000008000c7836 */ /* 0x000fe40000000000 */
[-C--:B-1----:R-:W-:Y:S01]  /*b170*/  FFMA.FTZ R220, R2, -R132.reuse, R220 ;  /* 0x8000008402dc7223 */ /* 0x082fe200000100dc */
[CC--:B------:R-:W-:Y:S01]  /*b180*/  FFMA.FTZ R215, R9.reuse, -R132.reuse, R215 ;  /* 0x8000008409d77223 */ /* 0x0c0fe200000100d7 */
[----:B------:R-:W-:Y:S01]  /*b190*/  FFMA.FTZ R208, R9, -R132, R208 ;  /* 0x8000008409d07223 */ /* 0x000fe200000100d0 */
[----:B------:R-:W-:Y:S01]  /*b1a0*/  VIADD R2, R0, 0x17 ;  /* 0x0000001700027836 */ /* 0x000fe20000000000 */
[----:B------:R-:W-:Y:S02]  /*b1b0*/  ISETP.GE.AND P3, PT, R12, RZ, PT ;  /* 0x000000ff0c00720c */ /* 0x000fe40003f66270 */
[----:B------:R-:W-:Y:S01]  /*b1c0*/  MUFU.TANH R233, R38 ;  /* 0x0000002600e97308 */ /* 0x000fe20000002400 */
[----:B------:R-:W-:Y:S01]  /*b1d0*/  ISETP.GE.AND P5, PT, R8, RZ, PT ;  /* 0x000000ff0800720c */ /* 0x000fe20003fa6270 */
[----:B------:R-:W-:Y:S01]  /*b1e0*/  FMUL.FTZ R75, R75, UR5 ;  /* 0x000000054b4b7c20 */ /* 0x000fe20008410000 */
[----:B------:R-:W-:Y:S01]  /*b1f0*/  ISETP.GE.AND P2, PT, R2, RZ, PT ;  /* 0x000000ff0200720c */ /* 0x000fe20003f46270 */
[C---:B------:R-:W-:Y:S01]  /*b200*/  VIADD R25, R0.reuse, 0xffffffd0 ;  /* 0xffffffd000197836 */ /* 0x040fe20000000000 */
[----:B------:R-:W-:Y:S01]  /*b210*/  IADD3 R24, R0, -0x29, RZ ;  /* 0xffffffd700187810 */ /* 0x000fe20007ffe0ff */
[----:B------:R-:W-:Y:S01]  /*b220*/  FMUL.FTZ R80, R80, UR5 ;  /* 0x0000000550507c20 */ /* 0x000fe20008410000 */
[----:B------:R-:W-:Y:S03]  /*b230*/  FMUL.FTZ R86, R86, UR5 ;  /* 0x0000000556567c20 */ /* 0x000fe60008410000 */
[----:B------:R1:W-:Y:S01]  /*b240*/  MUFU.TANH R232, R35 ;  /* 0x0000002300e87308 */ /* 0x0003e20000002400 */
[----:B--2---:R-:W-:Y:S01]  /*b250*/  FMUL.FTZ R34, R48, UR5 ;  /* 0x0000000530227c20 */ /* 0x004fe20008410000 */
[----:B------:R-:W-:Y:S01]  /*b260*/  FMUL.FTZ R68, R68, UR5 ;  /* 0x0000000544447c20 */ /* 0x000fe20008410000 */
[----:B------:R-:W-:Y:S01]  /*b270*/  FMUL.FTZ R82, R82, UR5 ;  /* 0x0000000552527c20 */ /* 0x000fe20008410000 */
[----:B------:R-:W-:Y:S01]  /*b280*/  @!P3 IADD3 R12, -R0, -0x8, RZ ;  /* 0xfffffff8000cb810 */ /* 0x000fe20007ffe1ff */
[----:B------:R-:W-:Y:S01]  /*b290*/  FMUL.FTZ R88, R88, UR5 ;  /* 0x0000000558587c20 */ /* 0x000fe20008410000 */
[----:B------:R-:W-:Y:S01]  /*b2a0*/  @!P5 IADD3 R8, -R0, -0x40, RZ ;  /* 0xffffffc00008d810 */ /* 0x000fe20007ffe1ff */
[----:B------:R-:W-:Y:S03]  /*b2b0*/  FMUL.FTZ R60, R60, UR5 ;  /* 0x000000053c3c7c20 */ /* 0x000fe60008410000 */
[----:B------:R-:W-:Y:S01]  /*b2c0*/  MUFU.TANH R242, R37 ;  /* 0x0000002500f27308 */ /* 0x000fe20000002400 */
[----:B------:R-:W-:Y:S01]  /*b2d0*/  I2FP.F32.S32 R12, R12 ;  /* 0x0000000c000c7245 */ /* 0x000fe20000201400 */
[----:B------:R-:W-:Y:S01]  /*b2e0*/  FMUL.FTZ R74, R74, UR5 ;  /* 0x000000054a4a7c20 */ /* 0x000fe20008410000 */
[----:B------:R-:W-:Y:S01]  /*b2f0*/  @!P2 IADD3 R2, -R0, -0x17, RZ ;  /* 0xffffffe90002a810 */ /* 0x000fe20007ffe1ff */
[----:B------:R-:W-:Y:S01]  /*b300*/  FMUL.FTZ R22, R22, UR5 ;  /* 0x0000000516167c20 */ /* 0x000fe20008410000 */
[----:B------:R-:W-:Y:S01]  /*b310*/  ISETP.GE.AND P2, PT, R5, RZ, PT ;  /* 0x000000ff0500720c */ /* 0x000fe20003f46270 */
[----:B------:R-:W-:Y:S01]  /*b320*/  FMUL.FTZ R21, R21, UR5 ;  /* 0x0000000515157c20 */ /* 0x000fe20008410000 */
[----:B------:R-:W-:Y:S03]  /*b330*/  I2FP.F32.S32 R8, R8 ;  /* 0x0000000800087245 */ /* 0x000fe60000201400 */
[----:B------:R2:W-:Y:S01]  /*b340*/  MUFU.TANH R44, R64 ;  /* 0x00000040002c7308 */ /* 0x0005e20000002400 */
[----:B-1----:R-:W-:Y:S01]  /*b350*/  FMUL.FTZ R35, R66, UR5 ;  /* 0x0000000542237c20 */ /* 0x002fe20008410000 */
[----:B------:R-:W-:Y:S01]  /*b360*/  FMUL.FTZ R77, R77, UR5 ;  /* 0x000000054d4d7c20 */ /* 0x000fe20008410000 */
[----:B------:R-:W-:Y:S01]  /*b370*/  IADD3 R29, R0, -0x71, RZ ;  /* 0xffffff8f001d7810 */ /* 0x000fe20007ffe0ff */
[CC--:B------:R-:W-:Y:S01]  /*b380*/  FFMA.FTZ R211, R8.reuse, -R132.reuse, R211 ;  /* 0x8000008408d37223 */ /* 0x0c0fe200000100d3 */
[-C--:B------:R-:W-:Y:S01]  /*b390*/  FFMA.FTZ R224, R8, -R132.reuse, R224 ;  /* 0x8000008408e07223 */ /* 0x080fe200000100e0 */
[C---:B------:R-:W-:Y:S02]  /*b3a0*/  VIADD R8, R0.reuse, 0x30 ;  /* 0x0000003000087836 */ /* 0x040fe40000000000 */
[----:B------:R-:W-:Y:S02]  /*b3b0*/  FMUL.FTZ R85, R85, UR5 ;  /* 0x0000000555557c20 */ /* 0x000fe40008410000 */
[----:B------:R-:W-:Y:S01]  /*b3c0*/  MUFU.TANH R15, R73 ;  /* 0x00000049000f7308 */ /* 0x000fe20000002400 */
[C---:B------:R-:W-:Y:S01]  /*b3d0*/  VIADD R26, R0.reuse, 0xffffffc8 ;  /* 0xffffffc8001a7836 */ /* 0x040fe20000000000 */
[----:B------:R-:W-:Y:S01]  /*b3e0*/  @!P2 IADD3 R5, -R0, -0xf, RZ ;  /* 0xfffffff10005a810 */ /* 0x000fe20007ffe1ff */
[----:B------:R-:W-:Y:S01]  /*b3f0*/  FMUL.FTZ R99, R99, UR5 ;  /* 0x0000000563637c20 */ /* 0x000fe20008410000 */
[----:B------:R-:W-:Y:S01]  /*b400*/  ISETP.GE.AND P1, PT, R8, RZ, PT ;  /* 0x000000ff0800720c */ /* 0x000fe20003f26270 */
[----:B------:R-:W-:Y:S01]  /*b410*/  FMUL.FTZ R97, R97, UR5 ;  /* 0x0000000561617c20 */ /* 0x000fe20008410000 */
[----:B------:R-:W-:Y:S01]  /*b420*/  I2FP.F32.S32 R5, R5 ;  /* 0x0000000500057245 */ /* 0x000fe20000201400 */
[----:B------:R-:W-:Y:S03]  /*b430*/  FMUL.FTZ R33, R33, UR5 ;  /* 0x0000000521217c20 */ /* 0x000fe60008410000 */
[----:B------:R-:W-:Y:S01]  /*b440*/  MUFU.TANH R40, R81 ;  /* 0x0000005100287308 */ /* 0x000fe20000002400 */
[-C--:B--2---:R-:W-:Y:S01]  /*b450*/  FFMA.FTZ R64, R12, -R132.reuse, R172 ;  /* 0x800000840c407223 */ /* 0x084fe200000100ac */
[----:B------:R-:W-:Y:S01]  /*b460*/  FMUL.FTZ R32, R32, UR5 ;  /* 0x0000000520207c20 */ /* 0x000fe20008410000 */
[CC--:B------:R-:W-:Y:S01]  /*b470*/  FFMA.FTZ R183, R5.reuse, -R132.reuse, R57 ;  /* 0x8000008405b77223 */ /* 0x0c0fe20000010039 */
[----:B------:R-:W-:Y:S01]  /*b480*/  FFMA.FTZ R175, R5, -R132, R63 ;  /* 0x8000008405af7223 */ /* 0x000fe2000001003f */
[----:B------:R-:W-:Y:S02]  /*b490*/  VIADD R5, R0, 0xffffffff ;  /* 0xffffffff00057836 */ /* 0x000fe40000000000 */
[----:B------:R-:W-:Y:S01]  /*b4a0*/  FMUL.FTZ R50, R50, UR5 ;  /* 0x0000000532327c20 */ /* 0x000fe20008410000 */
[C---:B------:R-:W-:Y:S02]  /*b4b0*/  VIADD R27, R0.reuse, 0xffffff90 ;  /* 0xffffff90001b7836 */ /* 0x040fe40000000000 */
[----:B------:R-:W-:Y:S01]  /*b4c0*/  MUFU.TANH R38, R90 ;  /* 0x0000005a00267308 */ /* 0x000fe20000002400 */
[----:B------:R-:W-:Y:S01]  /*b4d0*/  @!P1 IADD3 R8, -R0, -0x30, RZ ;  /* 0xffffffd000089810 */ /* 0x000fe20007ffe1ff */
[----:B------:R-:W-:Y:S01]  /*b4e0*/  FMUL.FTZ R36, R36, UR5 ;  /* 0x0000000524247c20 */ /* 0x000fe20008410000 */
[----:B------:R-:W-:Y:S01]  /*b4f0*/  ISETP.GE.AND P1, PT, R3, RZ, PT ;  /* 0x000000ff0300720c */ /* 0x000fe20003f26270 */
[----:B------:R-:W-:Y:S01]  /*b500*/  FMUL.FTZ R94, R94, UR5 ;  /* 0x000000055e5e7c20 */ /* 0x000fe20008410000 */
[----:B------:R-:W-:Y:S01]  /*b510*/  I2FP.F32.S32 R8, R8 ;  /* 0x0000000800087245 */ /* 0x000fe20000201400 */
[----:B------:R-:W-:Y:S01]  /*b520*/  FMUL.FTZ R39, R39, UR5 ;  /* 0x0000000527277c20 */ /* 0x000fe20008410000 */
[----:B------:R-:W-:Y:S03]  /*b530*/  FMUL.FTZ R46, R55, UR5 ;  /* 0x00000005372e7c20 */ /* 0x000fe60008410000 */
[----:B------:R-:W-:Y:S01]  /*b540*/  MUFU.TANH R19, R19 ;  /* 0x0000001300137308 */ /* 0x000fe20000002400 */
[----:B------:R-:W-:Y:S02]  /*b550*/  VIADD R28, R0, 0xffffff88 ;  /* 0xffffff88001c7836 */ /* 0x000fe40000000000 */
[CC--:B------:R-:W-:Y:S01]  /*b560*/  FFMA.FTZ R226, R8.reuse, -R132.reuse, R226 ;  /* 0x8000008408e27223 */ /* 0x0c0fe200000100e2 */
[-C--:B------:R-:W-:Y:S01]  /*b570*/  FFMA.FTZ R218, R8, -R132.reuse, R218 ;  /* 0x8000008408da7223 */ /* 0x080fe200000100da */
[----:B------:R-:W-:Y:S02]  /*b580*/  VIADD R8, R0, 0x1f ;  /* 0x0000001f00087836 */ /* 0x000fe40000000000 */
[----:B------:R-:W-:Y:S01]  /*b590*/  FMUL.FTZ R96, R96, UR5 ;  /* 0x0000000560607c20 */ /* 0x000fe20008410000 */
[C---:B------:R-:W-:Y:S02]  /*b5a0*/  VIADD R31, R0.reuse, 0xffffffcf ;  /* 0xffffffcf001f7836 */ /* 0x040fe40000000000 */
[----:B------:R-:W-:Y:S01]  /*b5b0*/  FMUL.FTZ R41, R53, UR5 ;  /* 0x0000000535297c20 */ /* 0x000fe20008410000 */
[----:B------:R-:W-:Y:S01]  /*b5c0*/  MUFU.TANH R17, R69 ;  /* 0x0000004500117308 */ /* 0x000fe20000002400 */
[C---:B------:R-:W-:Y:S01]  /*b5d0*/  @!P1 IADD3 R3, -R0.reuse, -0x27, RZ ;  /* 0xffffffd900039810 */ /* 0x040fe20007ffe1ff */
[----:B------:R-:W-:Y:S01]  /*b5e0*/  VIADD R30, R0, 0xffffff87 ;  /* 0xffffff87001e7836 */ /* 0x000fe20000000000 */
[----:B------:R-:W-:Y:S01]  /*b5f0*/  ISETP.GE.AND P1, PT, R8, RZ, PT ;  /* 0x000000ff0800720c */ /* 0x000fe20003f26270 */
[----:B------:R-:W-:Y:S01]  /*b600*/  FMUL.FTZ R92, R92, UR5 ;  /* 0x000000055c5c7c20 */ /* 0x000fe20008410000 */
[----:B------:R-:W-:Y:S01]  /*b610*/  I2FP.F32.S32 R3, R3 ;  /* 0x0000000300037245 */ /* 0x000fe20000201400 */
[----:B------:R-:W-:Y:S01]  /*b620*/  FMUL.FTZ R98, R98, UR5 ;  /* 0x0000000562627c20 */ /* 0x000fe20008410000 */
[----:B------:R-:W-:Y:S03]  /*b630*/  FMUL.FTZ R47, R54, UR5 ;  /* 0x00000005362f7c20 */ /* 0x000fe60008410000 */
[----:B------:R1:W-:Y:S01]  /*b640*/  MUFU.TANH R48, R70 ;  /* 0x0000004600307308 */ /* 0x0003e20000002400 */
[----:B------:R-:W-:Y:S01]  /*b650*/  FMUL.FTZ R42, R67, UR5 ;  /* 0x00000005432a7c20 */ /* 0x000fe20008410000 */
[CC--:B------:R-:W-:Y:S01]  /*b660*/  FFMA.FTZ R214, R3.reuse, -R132.reuse, R214 ;  /* 0x8000008403d67223 */ /* 0x0c0fe200000100d6 */
[----:B------:R-:W-:Y:S01]  /*b670*/  FFMA.FTZ R223, R3, -R132, R223 ;  /* 0x8000008403df7223 */ /* 0x000fe200000100df */
[----:B------:R-:W-:Y:S02]  /*b680*/  VIADD R3, R0, 0x18 ;  /* 0x0000001800037836 */ /* 0x000fe40000000000 */
[----:B------:R-:W-:Y:S01]  /*b690*/  FMUL.FTZ R95, R95, UR5 ;  /* 0x000000055f5f7c20 */ /* 0x000fe20008410000 */
[----:B------:R-:W-:Y:S01]  /*b6a0*/  FMUL.FTZ R65, R65, UR5 ;  /* 0x0000000541417c20 */ /* 0x000fe20008410000 */
[----:B------:R-:W-:Y:S02]  /*b6b0*/  FMUL.FTZ R84, R84, UR5 ;  /* 0x0000000554547c20 */ /* 0x000fe40008410000 */
[----:B------:R-:W2:Y:S01]  /*b6c0*/  MUFU.TANH R14, R72 ;  /* 0x00000048000e7308 */ /* 0x000ea20000002400 */
[----:B------:R-:W-:Y:S02]  /*b6d0*/  @!P1 IADD3 R8, -R0, -0x1f, RZ ;  /* 0xffffffe100089810 */ /* 0x000fe40007ffe1ff */
[----:B------:R-:W-:Y:S02]  /*b6e0*/  ISETP.GE.AND P1, PT, R3, RZ, PT ;  /* 0x000000ff0300720c */ /* 0x000fe40003f26270 */
[----:B------:R-:W-:Y:S05]  /*b6f0*/  I2FP.F32.S32 R8, R8 ;  /* 0x0000000800087245 */ /* 0x000fea0000201400 */
[----:B------:R-:W-:Y:S01]  /*b700*/  MUFU.TANH R13, R78 ;  /* 0x0000004e000d7308 */ /* 0x000fe20000002400 */
[-C--:B-1----:R-:W-:Y:S01]  /*b710*/  FFMA.FTZ R70, R6, -R132.reuse, R229 ;  /* 0x8000008406467223 */ /* 0x082fe200000100e5 */
[CC--:B------:R-:W-:Y:S01]  /*b720*/  FFMA.FTZ R213, R8.reuse, -R132.reuse, R213 ;  /* 0x8000008408d57223 */ /* 0x0c0fe200000100d5 */
[-C--:B------:R-:W-:Y:S07]  /*b730*/  FFMA.FTZ R207, R8, -R132.reuse, R207 ;  /* 0x8000008408cf7223 */ /* 0x080fee00000100cf */
[----:B------:R-:W-:Y:S01]  /*b740*/  MUFU.TANH R79, R79 ;  /* 0x0000004f004f7308 */ /* 0x000fe20000002400 */
[----:B--2---:R-:W-:Y:S01]  /*b750*/  FFMA.FTZ R172, R6, -R132, R14 ;  /* 0x8000008406ac7223 */ /* 0x004fe2000001000e */
[----:B------:R-:W-:Y:S02]  /*b760*/  @!P1 IADD3 R3, -R0, -0x18, RZ ;  /* 0xffffffe800039810 */ /* 0x000fe40007ffe1ff */
[----:B------:R-:W-:Y:S02]  /*b770*/  ISETP.GE.AND P1, PT, R4, RZ, PT ;  /* 0x000000ff0400720c */ /* 0x000fe40003f26270 */
[----:B------:R-:W-:Y:S04]  /*b780*/  I2FP.F32.S32 R8, R3 ;  /* 0x0000000300087245 */ /* 0x000fe80000201400 */
[----:B------:R1:W-:Y:S01]  /*b790*/  MUFU.TANH R73, R76 ;  /* 0x0000004c00497308 */ /* 0x0003e20000002400 */
[----:B------:R-:W-:Y:S01]  /*b7a0*/  I2FP.F32.S32 R3, R2 ;  /* 0x0000000200037245 */ /* 0x000fe20000201400 */
[----:B------:R-:W-:Y:S02]  /*b7b0*/  VIADD R2, R0, 0x7 ;  /* 0x0000000700027836 */ /* 0x000fe40000000000 */
[CC--:B------:R-:W-:Y:S01]  /*b7c0*/  FFMA.FTZ R202, R8.reuse, -R132.reuse, R202 ;  /* 0x8000008408ca7223 */ /* 0x0c0fe200000100ca */
[----:B------:R-:W-:Y:S01]  /*b7d0*/  FFMA.FTZ R206, R8, -R132, R58 ;  /* 0x8000008408ce7223 */ /* 0x000fe2000001003a */
[C---:B------:R-:W-:Y:S01]  /*b7e0*/  IADD3 R14, R0.reuse, -0x59, RZ ;  /* 0xffffffa7000e7810 */ /* 0x040fe20007ffe0ff */
[----:B------:R-:W2:Y:S03]  /*b7f0*/  LDSM.16.M88.4 R8, [R192] ;  /* 0x00000000c008783b */ /* 0x000ea60000000200 */
[----:B------:R-:W3:Y:S01]  /*b800*/  MUFU.TANH R83, R83 ;  /* 0x0000005300537308 */ /* 0x000ee20000002400 */
[----:B------:R-:W-:Y:S02]  /*b810*/  @!P1 IADD3 R4, -R0, -0x10, RZ ;  /* 0xfffffff000049810 */ /* 0x000fe40007ffe1ff */
[----:B------:R-:W-:Y:S02]  /*b820*/  ISETP.GE.AND P1, PT, R2, RZ, PT ;  /* 0x000000ff0200720c */ /* 0x000fe40003f26270 */
[----:B------:R-:W-:Y:S05]  /*b830*/  I2FP.F32.S32 R4, R4 ;  /* 0x0000000400047245 */ /* 0x000fea0000201400 */
[----:B------:R4:W-:Y:S01]  /*b840*/  MUFU.TANH R81, R87 ;  /* 0x0000005700517308 */ /* 0x0009e20000002400 */
[-C--:B-1----:R-:W-:Y:S01]  /*b850*/  FFMA.FTZ R76, R6, -R132.reuse, R18 ;  /* 0x80000084064c7223 */ /* 0x082fe20000010012 */
[CC--:B------:R-:W-:Y:S01]  /*b860*/  FFMA.FTZ R201, R4.reuse, -R132.reuse, R56 ;  /* 0x8000008404c97223 */ /* 0x0c0fe20000010038 */
[----:B------:R-:W-:Y:S01]  /*b870*/  FFMA.FTZ R181, R4, -R132, R62 ;  /* 0x8000008404b57223 */ /* 0x000fe2000001003e */
[C---:B------:R-:W-:Y:S01]  /*b880*/  IADD3 R4, R0.reuse, -0x41, RZ ;  /* 0xffffffbf00047810 */ /* 0x040fe20007ffe0ff */
[----:B------:R-:W-:Y:S05]  /*b890*/  VIADD R18, R0, 0xffffffdf ;  /* 0xffffffdf00127836 */ /* 0x000fea0000000000 */
[----:B------:R-:W-:Y:S01]  /*b8a0*/  MUFU.TANH R37, R91 ;  /* 0x0000005b00257308 */ /* 0x000fe20000002400 */
[----:B------:R-:W-:Y:S02]  /*b8b0*/  ISETP.GE.AND P2, PT, R4, RZ, PT ;  /* 0x000000ff0400720c */ /* 0x000fe40003f46270 */
[----:B------:R-:W-:Y:S02]  /*b8c0*/  @!P1 IADD3 R2, -R0, -0x7, RZ ;  /* 0xfffffff900029810 */ /* 0x000fe40007ffe1ff */
[----:B------:R-:W-:Y:S02]  /*b8d0*/  ISETP.GE.AND P1, PT, R5, RZ, PT ;  /* 0x000000ff0500720c */ /* 0x000fe40003f26270 */
[----:B------:R-:W-:Y:S03]  /*b8e0*/  I2FP.F32.S32 R2, R2 ;  /* 0x0000000200027245 */ /* 0x000fe60000201400 */
[----:B------:R-:W-:Y:S02]  /*b8f0*/  MUFU.TANH R212, R89 ;  /* 0x0000005900d47308 */ /* 0x000fe40000002400 */
[----:B------:R-:W-:Y:S02]  /*b900*/  FFMA.FTZ R78, R2, -R132, R173 ;  /* 0x80000084024e7223 */ /* 0x000fe400000100ad */
[C---:B------:R-:W-:Y:S06]  /*b910*/  @!P2 IADD3 R4, -R0.reuse, 0x41, RZ ;  /* 0x000000410004a810 */ /* 0x040fec0007ffe1ff */
[----:B------:R1:W-:Y:S01]  /*b920*/  MUFU.TANH R90, R93 ;  /* 0x0000005d005a7308 */ /* 0x0003e20000002400 */
[----:B------:R-:W-:Y:S02]  /*b930*/  I2FP.F32.S32 R4, R4 ;  /* 0x0000000400047245 */ /* 0x000fe40000201400 */
[----:B------:R-:W-:Y:S01]  /*b940*/  @!P1 IADD3 R5, -R0, 0x1, RZ ;  /* 0x0000000100059810 */ /* 0x000fe20007ffe1ff */
[-C--:B--2---:R-:W-:Y:S06]  /*b950*/  HMMA.16816.F32.BF16 R100, R176, R8.reuse, R100 ;  /* 0x00000008b064723c */ /* 0x084fec0000041864 */
[----:B------:R-:W2:Y:S01]  /*b960*/  MUFU.TANH R182, R45 ;  /* 0x0000002d00b67308 */ /* 0x000ea20000002400 */
[CC--:B----4-:R-:W-:Y:S01]  /*b970*/  FFMA.FTZ R87, R4.reuse, -R132.reuse, R17 ;  /* 0x8000008404577223 */ /* 0x0d0fe20000010011 */
[----:B------:R-:W-:Y:S03]  /*b980*/  I2FP.F32.S32 R5, R5 ;  /* 0x0000000500057245 */ /* 0x000fe60000201400 */
[-C--:B---3--:R-:W-:Y:S01]  /*b990*/  FFMA.FTZ R83, R4, -R132.reuse, R83 ;  /* 0x8000008404537223 */ /* 0x088fe20000010053 */
[C---:B------:R-:W-:Y:S04]  /*b9a0*/  HMMA.16816.F32.BF16 R104, R184.reuse, R8, R104 ;  /* 0x00000008b868723c */ /* 0x040fe80000041868 */
[----:B------:R-:W3:Y:S01]  /*b9b0*/  MUFU.TANH R59, R59 ;  /* 0x0000003b003b7308 */ /* 0x000ee20000002400 */
[-C--:B-1----:R-:W-:Y:S01]  /*b9c0*/  FFMA.FTZ R93, R6, -R132.reuse, R13 ;  /* 0x80000084065d7223 */ /* 0x082fe2000001000d */
[CC--:B------:R-:W-:Y:S01]  /*b9d0*/  FFMA.FTZ R69, R5.reuse, -R132.reuse, R230 ;  /* 0x8000008405457223 */ /* 0x0c0fe200000100e6 */
[CC--:B------:R-:W-:Y:S01]  /*b9e0*/  FFMA.FTZ R66, R5.reuse, -R132.reuse, R19 ;  /* 0x8000008405427223 */ /* 0x0c0fe20000010013 */
[CC--:B------:R-:W-:Y:S01]  /*b9f0*/  FFMA.FTZ R91, R5.reuse, -R132.reuse, R15 ;  /* 0x80000084055b7223 */ /* 0x0c0fe2000001000f */
[-C--:B------:R-:W-:Y:S05]  /*ba00*/  HMMA.16816.F32.BF16 R108, R184, R10.reuse, R108 ;  /* 0x0000000ab86c723c */ /* 0x080fea000004186c */
[----:B------:R-:W1:Y:S01]  /*ba10*/  MUFU.TANH R61, R61 ;  /* 0x0000003d003d7308 */ /* 0x000e620000002400 */
[-C--:B------:R-:W-:Y:S01]  /*ba20*/  FFMA.FTZ R89, R5, -R132.reuse, R79 ;  /* 0x8000008405597223 */ /* 0x080fe2000001004f */
[CC--:B--2---:R-:W-:Y:S01]  /*ba30*/  FFMA.FTZ R182, R3.reuse, -R132.reuse, R182 ;  /* 0x8000008403b67223 */ /* 0x0c4fe200000100b6 */
[----:B------:R-:W2:Y:S01]  /*ba40*/  LDSM.16.M88.4 R4, [R191] ;  /* 0x00000000bf04783b */ /* 0x000ea20000000200 */
[----:B------:R-:W-:Y:S06]  /*ba50*/  DEPBAR.LE SB0, 0x0 ;  /* 0x000080000000791a */ /* 0x000fec0000000000 */
[----:B------:R-:W4:Y:S01]  /*ba60*/  MUFU.TANH R75, R75 ;  /* 0x0000004b004b7308 */ /* 0x000f220000002400 */
[C---:B------:R-:W-:Y:S01]  /*ba70*/  IADD3 R19, R0.reuse, -0x60, RZ ;  /* 0xffffffa000137810 */ /* 0x040fe20007ffe0ff */
[-C--:B---3--:R-:W-:Y:S08]  /*ba80*/  FFMA.FTZ R204, R3, -R132.reuse, R59 ;  /* 0x8000008403cc7223 */ /* 0x088ff0000001003b */
[----:B------:R-:W3:Y:S01]  /*ba90*/  MUFU.TANH R80, R80 ;  /* 0x0000005000507308 */ /* 0x000ee20000002400 */
[----:B------:R-:W-:Y:S01]  /*baa0*/  BAR.SYNC.DEFER_BLOCKING 0x0 ;  /* 0x0000000000007b1d */ /* 0x000fe20000010000 */
[----:B------:R-:W-:Y:S02]  /*bab0*/  VIADD R3, R0, 0xffffffb8 ;  /* 0xffffffb800037836 */ /* 0x000fe40000000000 */
[-C--:B-1----:R-:W-:Y:S01]  /*bac0*/  FFMA.FTZ R173, R2, -R132.reuse, R61 ;  /* 0x8000008402ad7223 */ /* 0x082fe2000001003d */
[----:B------:R-:W-:Y:S01]  /*bad0*/  VIADD R8, R0, 0xfffffff7 ;  /* 0xfffffff700087836 */ /* 0x000fe20000000000 */
[C---:B------:R-:W-:Y:S04]  /*bae0*/  HMMA.16816.F32.BF16 R112, R176.reuse, R10, R112 ;  /* 0x0000000ab070723c */ /* 0x040fe80000041870 */
[----:B------:R-:W1:Y:S01]  /*baf0*/  MUFU.TANH R86, R86 ;  /* 0x0000005600567308 */ /* 0x000e620000002400 */
[----:B------:R-:W-:Y:S01]  /*bb00*/  ISETP.GE.AND P1, PT, R3, RZ, PT ;  /* 0x000000ff0300720c */ /* 0x000fe20003f26270 */
[-C--:B----4-:R-:W-:Y:S01]  /*bb10*/  FFMA.FTZ R174, R2, -R132.reuse, R75 ;  /* 0x8000008402ae7223 */ /* 0x090fe2000001004b */
[----:B------:R-:W-:Y:S01]  /*bb20*/  VIADD R2, R0, 0xffffffc0 ;  /* 0xffffffc000027836 */ /* 0x000fe20000000000 */
[----:B------:R-:W-:Y:S06]  /*bb30*/  ISETP.GE.AND P4, PT, R8, RZ, PT ;  /* 0x000000ff0800720c */ /* 0x000fec0003f86270 */
[----:B------:R-:W-:Y:S01]  /*bb40*/  MUFU.TANH R241, R16 ;  /* 0x0000001000f17308 */ /* 0x000fe20000002400 */
[----:B------:R-:W-:Y:S01]  /*bb50*/  ISETP.GE.AND P3, PT, R2, RZ, PT ;  /* 0x000000ff0200720c */ /* 0x000fe20003f66270 */
[C---:B------:R-:W-:Y:S02]  /*bb60*/  VIADD R9, R0.reuse, 0xfffffff8 ;  /* 0xfffffff800097836 */ /* 0x040fe40000000000 */
[----:B------:R-:W-:Y:S01]  /*bb70*/  FMUL.FTZ R103, R103, UR5 ;  /* 0x0000000567677c20 */ /* 0x000fe20008410000 */
[----:B------:R-:W-:Y:S02]  /*bb80*/  VIADD R15, R0, 0xffffffe8 ;  /* 0xffffffe8000f7836 */ /* 0x000fe40000000000 */
[----:B------:R-:W-:Y:S01]  /*bb90*/  FMUL.FTZ R104, R104, UR5 ;  /* 0x0000000568687c20 */ /* 0x000fe20008410000 */
[C---:B------:R-:W-:Y:S01]  /*bba0*/  VIADD R10, R0.reuse, 0xffffffb0 ;  /* 0xffffffb0000a7836 */ /* 0x040fe20000000000 */
[C---:B------:R-:W-:Y:S01]  /*bbb0*/  @!P1 IADD3 R3, -R0.reuse, 0x48, RZ ;  /* 0x0000004800039810 */ /* 0x040fe20007ffe1ff */
[----:B------:R-:W4:Y:S01]  /*bbc0*/  MUFU.TANH R16, R68 ;  /* 0x0000004400107308 */ /* 0x000f220000002400 */
[----:B------:R-:W-:Y:S01]  /*bbd0*/  ISETP.GE.AND P2, PT, R9, RZ, PT ;  /* 0x000000ff0900720c */ /* 0x000fe20003f46270 */
[C---:B------:R-:W-:Y:S01]  /*bbe0*/  VIADD R13, R0.reuse, 0xffffffa8 ;  /* 0xffffffa8000d7836 */ /* 0x040fe20000000000 */
[----:B------:R-:W-:Y:S01]  /*bbf0*/  I2FP.F32.S32 R3, R3 ;  /* 0x0000000300037245 */ /* 0x000fe20000201400 */
[-C--:B--2---:R-:W-:Y:S03]  /*bc00*/  HMMA.16816.F32.BF16 R116, R176, R4.reuse, R116 ;  /* 0x00000004b074723c */ /* 0x084fe60000041874 */
[C---:B------:R-:W-:Y:S03]  /*bc10*/  @!P3 IADD3 R2, -R0.reuse, 0x40, RZ ;  /* 0x000000400002b810 */ /* 0x040fe60007ffe1ff */
[----:B------:R4:W-:Y:S01]  /*bc20*/  MUFU.TANH R205, R88 ;  /* 0x0000005800cd7308 */ /* 0x0009e20000002400 */
[CC--:B---3--:R-:W-:Y:S01]  /*bc30*/  FFMA.FTZ R80, R3.reuse, -R132.reuse, R80 ;  /* 0x8000008403507223 */ /* 0x0c8fe20000010050 */
[----:B-1----:R-:W-:Y:S03]  /*bc40*/  FFMA.FTZ R86, R3, -R132, R86 ;  /* 0x8000008403567223 */ /* 0x002fe60000010056 */
[C---:B------:R-:W-:Y:S01]  /*bc50*/  IADD3 R3, R0.reuse, -0x10, RZ ;  /* 0xfffffff000037810 */ /* 0x040fe20007ffe0ff */
[----:B------:R-:W-:Y:S01]  /*bc60*/  VIADD R11, R0, 0xffffffef ;  /* 0xffffffef000b7836 */ /* 0x000fe20000000000 */
[----:B------:R-:W-:Y:S01]  /*bc70*/  ISETP.GE.AND P5, PT, R10, RZ, PT ;  /* 0x000000ff0a00720c */ /* 0x000fe20003fa6270 */
[C---:B------:R-:W-:Y:S02]  /*bc80*/  HMMA.16816.F32.BF16 R120, R184.reuse, R4, R120 ;  /* 0x00000004b878723c */ /* 0x040fe40000041878 */
[----:B------:R-:W1:Y:S02]  /*bc90*/  MUFU.TANH R82, R82 ;  /* 0x0000005200527308 */ /* 0x000e640000002400 */
[----:B------:R-:W-:Y:S01]  /*bca0*/  ISETP.GE.AND P0, PT, R3, RZ, PT ;  /* 0x000000ff0300720c */ /* 0x000fe20003f06270 */
[----:B------:R-:W-:Y:S01]  /*bcb0*/  VIADD R17, R0, 0xffffffe0 ;  /* 0xffffffe000117836 */ /* 0x000fe20000000000 */
[----:B------:R-:W-:Y:S01]  /*bcc0*/  I2FP.F32.S32 R2, R2 ;  /* 0x0000000200027245 */ /* 0x000fe20000201400 */
[-C--:B------:R-:W-:Y:S05]  /*bcd0*/  HMMA.16816.F32.BF16 R124, R184, R6.reuse, R124 ;  /* 0x00000006b87c723c */ /* 0x080fea000004187c */
[----:B------:R-:W2:Y:S01]  /*bce0*/  MUFU.TANH R60, R60 ;  /* 0x0000003c003c7308 */ /* 0x000ea20000002400 */
[-C--:B----4-:R-:W-:Y:S01]  /*bcf0*/  FFMA.FTZ R88, R2, -R132.reuse, R16 ;  /* 0x8000008402587223 */ /* 0x090fe20000010010 */
[C---:B------:R-:W-:Y:S01]  /*bd00*/  VIADD R16, R0.reuse, 0xffffffe7 ;  /* 0xffffffe700107836 */ /* 0x040fe20000000000 */
[----:B------:R-:W-:Y:S01]  /*bd10*/  @!P4 IADD3 R8, -R0, 0x9, RZ ;  /* 0x000000090008c810 */ /* 0x000fe20007ffe1ff */
[----:B------:R-:W-:Y:S06]  /*bd20*/  HMMA.16816.F32.BF16 R128, R176, R6, R128 ;  /* 0x00000006b080723c */ /* 0x000fec0000041880 */
[----:B------:R-:W3:Y:S01]  /*bd30*/  MUFU.TANH R74, R74 ;  /* 0x0000004a004a7308 */ /* 0x000ee20000002400 */
[-C--:B-1----:R-:W-:Y:S01]  /*bd40*/  FFMA.FTZ R82, R2, -R132.reuse, R82 ;  /* 0x8000008402527223 */ /* 0x082fe20000010052 */
[C---:B------:R-:W-:Y:S03]  /*bd50*/  VIADD R2, R0.reuse, 0xffffffb7 ;  /* 0xffffffb700027836 */ /* 0x040fe60000000000 */
[----:B------:R-:W-:Y:S01]  /*bd60*/  @!P0 IADD3 R3, -R0, 0x10, RZ ;  /* 0x0000001000038810 */ /* 0x000fe20007ffe1ff */
[----:B------:R-:W-:Y:S01]  /*bd70*/  FMUL.FTZ R110, R110, UR5 ;  /* 0x000000056e6e7c20 */ /* 0x000fe20008410000 */
[----:B------:R-:W-:Y:S02]  /*bd80*/  ISETP.GE.AND P4, PT, R15, RZ, PT ;  /* 0x000000ff0f00720c */ /* 0x000fe40003f86270 */
[----:B------:R-:W-:Y:S01]  /*bd90*/  ISETP.GE.AND P0, PT, R16, RZ, PT ;  /* 0x000000ff1000720c */ /* 0x000fe20003f06270 */
[----:B------:R1:W-:Y:S01]  /*bda0*/  MUFU.TANH R235, R23 ;  /* 0x0000001700eb7308 */ /* 0x0003e20000002400 */
[-C--:B--2---:R-:W-:Y:S01]  /*bdb0*/  FFMA.FTZ R180, R12, -R132.reuse, R60 ;  /* 0x800000840cb47223 */ /* 0x084fe2000001003c */
[----:B------:R-:W-:Y:S01]  /*bdc0*/  ISETP.GE.AND P1, PT, R2, RZ, PT ;  /* 0x000000ff0200720c */ /* 0x000fe20003f26270 */
[----:B------:R-:W-:Y:S01]  /*bdd0*/  FMUL.FTZ R75, R71, UR5 ;  /* 0x00000005474b7c20 */ /* 0x000fe20008410000 */
[----:B------:R-:W-:Y:S01]  /*bde0*/  @!P2 IADD3 R9, -R0, 0x8, RZ ;  /* 0x000000080009a810 */ /* 0x000fe20007ffe1ff */
[----:B------:R-:W-:Y:S01]  /*bdf0*/  FMUL.FTZ R100, R100, UR5 ;  /* 0x0000000564647c20 */ /* 0x000fe20008410000 */
[----:B------:R-:W-:Y:S01]  /*be00*/  ISETP.GE.AND P2, PT, R13, RZ, PT ;  /* 0x000000ff0d00720c */ /* 0x000fe20003f46270 */
[----:B------:R-:W-:Y:S03]  /*be10*/  FMUL.FTZ R114, R114, UR5 ;  /* 0x0000000572727c20 */ /* 0x000fe60008410000 */
[----:B------:R2:W-:Y:S01]  /*be20*/  MUFU.TANH R244, R20 ;  /* 0x0000001400f47308 */ /* 0x0005e20000002400 */
[----:B---3--:R-:W-:Y:S01]  /*be30*/  FFMA.FTZ R74, R12, -R132, R74 ;  /* 0x800000840c4a7223 */ /* 0x008fe2000001004a */
[----:B------:R-:W-:Y:S01]  /*be40*/  VIADD R12, R0, 0xffffffaf ;  /* 0xffffffaf000c7836 */ /* 0x000fe20000000000 */
[----:B------:R-:W-:Y:S01]  /*be50*/  ISETP.GE.AND P6, PT, R11, RZ, PT ;  /* 0x000000ff0b00720c */ /* 0x000fe20003fc6270 */
[----:B------:R-:W-:Y:S01]  /*be60*/  FMUL.FTZ R107, R107, UR5 ;  /* 0x000000056b6b7c20 */ /* 0x000fe20008410000 */
[----:B------:R-:W-:Y:S01]  /*be70*/  @P4 LOP3.LUT R199, R199, 0x2, RZ, 0xfc, !PT ;  /* 0x00000002c7c74812 */ /* 0x000fe200078efcff */
[----:B------:R-:W-:Y:S01]  /*be80*/  FMUL.FTZ R112, R112, UR5 ;  /* 0x0000000570707c20 */ /* 0x000fe20008410000 */
[----:B------:R-:W-:Y:S03]  /*be90*/  ISETP.GE.AND P3, PT, R12, RZ, PT ;  /* 0x000000ff0c00720c */ /* 0x000fe60003f66270 */
[----:B------:R3:W-:Y:S01]  /*bea0*/  MUFU.TANH R234, R22 ;  /* 0x0000001600ea7308 */ /* 0x0007e20000002400 */
[C---:B-1----:R-:W-:Y:S01]  /*beb0*/  VIADD R23, R0.reuse, 0xffffffd8 ;  /* 0xffffffd800177836 */ /* 0x042fe20000000000 */
[----:B------:R-:W-:Y:S01]  /*bec0*/  @!P0 IADD3 R16, -R0, 0x19, RZ ;  /* 0x0000001900108810 */ /* 0x000fe20007ffe1ff */
[----:B------:R-:W-:Y:S01]  /*bed0*/  FMUL.FTZ R118, R118, UR5 ;  /* 0x0000000576767c20 */ /* 0x000fe20008410000 */
[----:B------:R-:W-:Y:S01]  /*bee0*/  @!P1 IADD3 R2, -R0, 0x49, RZ ;  /* 0x0000004900029810 */ /* 0x000fe20007ffe1ff */
[----:B------:R-:W-:Y:S01]  /*bef0*/  FMUL.FTZ R124, R124, UR5 ;  /* 0x000000057c7c7c20 */ /* 0x000fe20008410000 */
[----:B------:R-:W-:Y:S01]  /*bf00*/  ISETP.GE.AND P0, PT, R23, RZ, PT ;  /* 0x000000ff1700720c */ /* 0x000fe20003f06270 */
[----:B------:R-:W-:Y:S03]  /*bf10*/  FMUL.FTZ R109, R109, UR5 ;  /* 0x000000056d6d7c20 */ /* 0x000fe60008410000 */
[----:B------:R1:W-:Y:S01]  /*bf20*/  MUFU.TANH R246, R21 ;  /* 0x0000001500f67308 */ /* 0x0003e20000002400 */
[----:B--2---:R-:W-:Y:S01]  /*bf30*/  VIADD R20, R0, 0xffffff9f ;  /* 0xffffff9f00147836 */ /* 0x004fe20000000000 */
[----:B------:R-:W-:Y:S01]  /*bf40*/  ISETP.GE.AND P1, PT, R14, RZ, PT ;  /* 0x000000ff0e00720c */ /* 0x000fe20003f26270 */
[----:B------:R-:W-:Y:S01]  /*bf50*/  FMUL.FTZ R123, R123, UR5 ;  /* 0x000000057b7b7c20 */ /* 0x000fe20008410000 */
[----:B------:R-:W-:Y:S01]  /*bf60*/  @!P5 IADD3 R10, -R0, 0x50, RZ ;  /* 0x00000050000ad810 */ /* 0x000fe20007ffe1ff */
[----:B------:R-:W-:Y:S01]  /*bf70*/  FMUL.FTZ R102, R102, UR5 ;  /* 0x0000000566667c20 */ /* 0x000fe20008410000 */
[C---:B------:R-:W-:Y:S01]  /*bf80*/  @!P3 IADD3 R12, -R0.reuse, 0x51, RZ ;  /* 0x00000051000cb810 */ /* 0x040fe20007ffe1ff */
[----:B------:R-:W-:Y:S03]  /*bf90*/  FMUL.FTZ R5, R129, UR5 ;  /* 0x0000000581057c20 */ /* 0x000fe60008410000 */
[----:B------:R-:W-:Y:S01]  /*bfa0*/  MUFU.TANH R72, R77 ;  /* 0x0000004d00487308 */ /* 0x000fe20000002400 */
[C---:B------:R-:W-:Y:S01]  /*bfb0*/  @!P2 IADD3 R13, -R0.reuse, 0x58, RZ ;  /* 0x00000058000da810 */ /* 0x040fe20007ffe1ff */
[----:B---3--:R-:W-:Y:S01]  /*bfc0*/  VIADD R22, R0, 0xffffff97 ;  /* 0xffffff9700167836 */ /* 0x008fe20000000000 */
[----:B------:R-:W-:Y:S01]  /*bfd0*/  ISETP.GE.AND P5, PT, R18, RZ, PT ;  /* 0x000000ff1200720c */ /* 0x000fe20003fa6270 */
[----:B------:R-:W-:Y:S01]  /*bfe0*/  FMUL.FTZ R116, R116, UR5 ;  /* 0x0000000574747c20 */ /* 0x000fe20008410000 */
[----:B------:R-:W-:Y:S01]  /*bff0*/  LOP3.LUT P2, RZ, R199, 0x2, RZ, 0xc0, !PT ;  /* 0x00000002c7ff7812 */ /* 0x000fe2000784c0ff */
[----:B------:R-:W-:Y:S01]  /*c000*/  FMUL.FTZ R130, R130, UR5 ;  /* 0x0000000582827c20 */ /* 0x000fe20008410000 */
[----:B------:R-:W-:Y:S03]  /*c010*/  ISETP.GE.AND P4, PT, R19, RZ, PT ;  /* 0x000000ff1300720c */ /* 0x000fe60003f86270 */
[----:B------:R-:W2:Y:S01]  /*c020*/  MUFU.TANH R85, R85 ;  /* 0x0000005500557308 */ /* 0x000ea20000002400 */
[----:B------:R-:W-:Y:S01]  /*c030*/  ISETP.GE.AND P3, PT, R20, RZ, PT ;  /* 0x000000ff1400720c */ /* 0x000fe20003f66270 */
[C---:B-1----:R-:W-:Y:S01]  /*c040*/  VIADD R21, R0.reuse, 0xffffff98 ;  /* 0xffffff9800157836 */ /* 0x042fe20000000000 */
[----:B------:R-:W-:Y:S01]  /*c050*/  @!P6 IADD3 R11, -R0, 0x11, RZ ;  /* 0x00000011000be810 */ /* 0x000fe20007ffe1ff */
[----:B------:R-:W-:Y:S01]  /*c060*/  FMUL.FTZ R106, R106, UR5 ;  /* 0x000000056a6a7c20 */ /* 0x000fe20008410000 */
[----:B------:R-:W-:Y:S01]  /*c070*/  I2FP.F32.S32 R2, R2 ;  /* 0x0000000200027245 */ /* 0x000fe20000201400 */
[----:B------:R-:W-:Y:S01]  /*c080*/  FMUL.FTZ R128, R128, UR5 ;  /* 0x0000000580807c20 */ /* 0x000fe20008410000 */
[----:B------:R-:W-:Y:S03]  /*c090*/  ISETP.GE.AND P6, PT, R17, RZ, PT ;  /* 0x000000ff1100720c */ /* 0x000fe60003fc6270 */
[----:B------:R-:W1:Y:S01]  /*c0a0*/  MUFU.TANH R77, R99 ;  /* 0x00000063004d7308 */ /* 0x000e620000002400 */
[----:B------:R-:W-:Y:S01]  /*c0b0*/  LOP3.LUT R199, R199, 0xfffffffd, RZ, 0xc0, !PT ;  /* 0xfffffffdc7c77812 */ /* 0x000fe200078ec0ff */
[CC--:B------:R-:W-:Y:S01]  /*c0c0*/  FFMA.FTZ R71, R2.reuse, -R132.reuse, R40 ;  /* 0x8000008402477223 */ /* 0x0c0fe20000010028 */
[----:B------:R-:W-:Y:S01]  /*c0d0*/  FFMA.FTZ R81, R2, -R132, R81 ;  /* 0x8000008402517223 */ /* 0x000fe20000010051 */
[----:B------:R-:W-:Y:S01]  /*c0e0*/  I2FP.F32.S32 R2, R12 ;  /* 0x0000000c00027245 */ /* 0x000fe20000201400 */
[----:B------:R-:W-:Y:S01]  /*c0f0*/  FMUL.FTZ R105, R105, UR5 ;  /* 0x0000000569697c20 */ /* 0x000fe20008410000 */
[----:B------:R-:W-:Y:S01]  /*c100*/  @P0 LOP3.LUT R199, R199, 0x2, RZ, 0xfc, !PT ;  /* 0x00000002c7c70812 */ /* 0x000fe200078efcff */
[----:B------:R-:W-:Y:S03]  /*c110*/  FMUL.FTZ R111, R111, UR5 ;  /* 0x000000056f6f7c20 */ /* 0x000fe60008410000 */
[----:B------:R-:W3:Y:S01]  /*c120*/  MUFU.TANH R97, R97 ;  /* 0x0000006100617308 */ /* 0x000ee20000002400 */
[----:B------:R-:W-:Y:S01]  /*c130*/  @!P1 IADD3 R14, -R0, 0x59, RZ ;  /* 0x00000059000e9810 */ /* 0x000fe20007ffe1ff */
[-C--:B--2---:R-:W-:Y:S01]  /*c140*/  FFMA.FTZ R85, R2, -R132.reuse, R85 ;  /* 0x8000008402557223 */ /* 0x084fe20000010055 */
[C---:B------:R-:W-:Y:S01]  /*c150*/  @!P2 IADD3 R15, -R0.reuse, 0x18, RZ ;  /* 0x00000018000fa810 */ /* 0x040fe20007ffe1ff */
[----:B------:R-:W-:Y:S01]  /*c160*/  FMUL.FTZ R101, R101, UR5 ;  /* 0x0000000565657c20 */ /* 0x000fe20008410000 */
[C---:B------:R-:W-:Y:S01]  /*c170*/  @!P5 IADD3 R18, -R0.reuse, 0x21, RZ ;  /* 0x000000210012d810 */ /* 0x040fe20007ffe1ff */
[----:B------:R-:W-:Y:S01]  /*c180*/  FMUL.FTZ R115, R115, UR5 ;  /* 0x0000000573737c20 */ /* 0x000fe20008410000 */
[C---:B------:R-:W-:Y:S03]  /*c190*/  @!P4 IADD3 R19, -R0.reuse, 0x60, RZ ;  /* 0x000000600013c810 */ /* 0x040fe60007ffe1ff */
[----:B------:R-:W2:Y:S01]  /*c1a0*/  MUFU.TANH R103, R103 ;  /* 0x0000006700677308 */ /* 0x000ea20000002400 */
[----:B------:R-:W-:Y:S01]  /*c1b0*/  @!P3 IADD3 R20, -R0, 0x61, RZ ;  /* 0x000000610014b810 */ /* 0x000fe20007ffe1ff */
[----:B-1----:R-:W-:Y:S01]  /*c1c0*/  FFMA.FTZ R77, R2, -R132, R77 ;  /* 0x80000084024d7223 */ /* 0x002fe2000001004d */
[----:B------:R-:W-:Y:S01]  /*c1d0*/  ISETP.GE.AND P2, PT, R21, RZ, PT ;  /* 0x000000ff1500720c */ /* 0x000fe20003f46270 */
[----:B------:R-:W-:Y:S01]  /*c1e0*/  FMUL.FTZ R113, R113, UR5 ;  /* 0x0000000571717c20 */ /* 0x000fe20008410000 */
[----:B------:R-:W-:Y:S01]  /*c1f0*/  ISETP.GE.AND P1, PT, R22, RZ, PT ;  /* 0x000000ff1600720c */ /* 0x000fe20003f26270 */
[----:B------:R-:W-:Y:S01]  /*c200*/  FMUL.FTZ R119, R119, UR5 ;  /* 0x0000000577777c20 */ /* 0x000fe20008410000 */
[----:B------:R-:W-:Y:S03]  /*c210*/  ISETP.GE.AND P5, PT, R24, RZ, PT ;  /* 0x000000ff1800720c */ /* 0x000fe60003fa6270 */
[----:B------:R1:W-:Y:S01]  /*c220*/  MUFU.TANH R245, R33 ;  /* 0x0000002100f57308 */ /* 0x0003e20000002400 */
[----:B------:R-:W-:Y:S01]  /*c230*/  ISETP.GE.AND P4, PT, R25, RZ, PT ;  /* 0x000000ff1900720c */ /* 0x000fe20003f86270 */
[----:B------:R-:W-:Y:S01]  /*c240*/  FMUL.FTZ R108, R108, UR5 ;  /* 0x000000056c6c7c20 */ /* 0x000fe20008410000 */
[----:B------:R-:W-:Y:S01]  /*c250*/  LOP3.LUT P3, RZ, R199, 0x2, RZ, 0xc0, !PT ;  /* 0x00000002c7ff7812 */ /* 0x000fe2000786c0ff */
[----:B------:R-:W-:Y:S01]  /*c260*/  FMUL.FTZ R122, R122, UR5 ;  /* 0x000000057a7a7c20 */ /* 0x000fe20008410000 */
[----:B------:R-:W-:Y:S01]  /*c270*/  I2FP.F32.S32 R2, R14 ;  /* 0x0000000e00027245 */ /* 0x000fe20000201400 */
[----:B------:R-:W-:Y:S01]  /*c280*/  FMUL.FTZ R45, R52, UR5 ;  /* 0x00000005342d7c20 */ /* 0x000fe20008410000 */
[----:B------:R-:W-:Y:S03]  /*c290*/  @!P6 IADD3 R17, -R0, 0x20, RZ ;  /* 0x000000200011e810 */ /* 0x000fe60007ffe1ff */
[----:B------:R4:W-:Y:S01]  /*c2a0*/  MUFU.TANH R240, R32 ;  /* 0x0000002000f07308 */ /* 0x0009e20000002400 */
[----:B------:R-:W-:Y:S01]  /*c2b0*/  ISETP.GE.AND P0, PT, R26, RZ, PT ;  /* 0x000000ff1a00720c */ /* 0x000fe20003f06270 */
[CC--:B---3--:R-:W-:Y:S01]  /*c2c0*/  FFMA.FTZ R97, R2.reuse, -R132.reuse, R97 ;  /* 0x8000008402617223 */ /* 0x0c8fe20000010061 */
[-C--:B--2---:R-:W-:Y:S01]  /*c2d0*/  FFMA.FTZ R103, R2, -R132.reuse, R103 ;  /* 0x8000008402677223 */ /* 0x084fe20000010067 */
[----:B------:R-:W-:Y:S01]  /*c2e0*/  I2FP.F32.S32 R2, R17 ;  /* 0x0000001100027245 */ /* 0x000fe20000201400 */
[----:B------:R-:W-:Y:S01]  /*c2f0*/  FMUL.FTZ R120, R120, UR5 ;  /* 0x0000000578787c20 */ /* 0x000fe20008410000 */
[C---:B------:R-:W-:Y:S01]  /*c300*/  @!P2 IADD3 R21, -R0.reuse, 0x68, RZ ;  /* 0x000000680015a810 */ /* 0x040fe20007ffe1ff */
[----:B------:R-:W-:Y:S03]  /*c310*/  FMUL.FTZ R117, R117, UR5 ;  /* 0x0000000575757c20 */ /* 0x000fe60008410000 */
[----:B------:R2:W3:Y:S01]  /*c320*/  MUFU.TANH R43, R50 ;  /* 0x00000032002b7308 */ /* 0x0004e20000002400 */
[----:B-1----:R-:W-:Y:S01]  /*c330*/  FMUL.FTZ R33, R49, UR5 ;  /* 0x0000000531217c20 */ /* 0x002fe20008410000 */
[C---:B------:R-:W-:Y:S01]  /*c340*/  @!P1 IADD3 R22, -R0.reuse, 0x69, RZ ;  /* 0x0000006900169810 */ /* 0x040fe20007ffe1ff */
[----:B------:R-:W-:Y:S01]  /*c350*/  FMUL.FTZ R131, R131, UR5 ;  /* 0x0000000583837c20 */ /* 0x000fe20008410000 */
[C---:B------:R-:W-:Y:S01]  /*c360*/  @!P3 IADD3 R23, -R0.reuse, 0x28, RZ ;  /* 0x000000280017b810 */ /* 0x040fe20007ffe1ff */
[----:B------:R-:W-:Y:S01]  /*c370*/  FMUL.FTZ R127, R127, UR5 ;  /* 0x000000057f7f7c20 */ /* 0x000fe20008410000 */
[C---:B------:R-:W-:Y:S01]  /*c380*/  @!P5 IADD3 R24, -R0.reuse, 0x29, RZ ;  /* 0x000000290018d810 */ /* 0x040fe20007ffe1ff */
[----:B------:R-:W-:Y:S03]  /*c390*/  FMUL.FTZ R125, R125, UR5 ;  /* 0x000000057d7d7c20 */ /* 0x000fe60008410000 */
[----:B------:R-:W1:Y:S01]  /*c3a0*/  MUFU.TANH R243, R36 ;  /* 0x0000002400f37308 */ /* 0x000e620000002400 */
[C---:B----4-:R-:W-:Y:S01]  /*c3b0*/  VIADD R32, R0.reuse, 0xffffffc7 ;  /* 0xffffffc700207836 */ /* 0x050fe20000000000 */
[----:B------:R-:W-:Y:S02]  /*c3c0*/  @!P4 IADD3 R25, -R0, 0x30, RZ ;  /* 0x000000300019c810 */ /* 0x000fe40007ffe1ff */
[----:B------:R-:W-:Y:S02]  /*c3d0*/  I2FP.F32.S32 R3, R3 ;  /* 0x0000000300037245 */ /* 0x000fe40000201400 */
[----:B------:R-:W-:Y:S04]  /*c3e0*/  ISETP.GE.AND P6, PT, R27, RZ, PT ;  /* 0x000000ff1b00720c */ /* 0x000fe80003fc6270 */
[----:B------:R-:W4:Y:S01]  /*c3f0*/  MUFU.TANH R104, R104 ;  /* 0x0000006800687308 */ /* 0x000f220000002400 */
[----:B--2---:R-:W-:Y:S01]  /*c400*/  FMUL.FTZ R50, R51, UR5 ;  /* 0x0000000533327c20 */ /* 0x004fe20008410000 */
[-C--:B---3--:R-:W-:Y:S01]  /*c410*/  FFMA.FTZ R51, R2, -R132.reuse, R43 ;  /* 0x8000008402337223 */ /* 0x088fe2000001002b */
[----:B------:R-:W-:Y:S01]  /*c420*/  ISETP.GE.AND P2, PT, R28, RZ, PT ;  /* 0x000000ff1c00720c */ /* 0x000fe20003f46270 */
[-C--:B------:R-:W-:Y:S01]  /*c430*/  FFMA.FTZ R62, R3, -R132.reuse, R244 ;  /* 0x80000084033e7223 */ /* 0x080fe200000100f4 */
[----:B------:R-:W-:Y:S01]  /*c440*/  ISETP.GE.AND P3, PT, R29, RZ, PT ;  /* 0x000000ff1d00720c */ /* 0x000fe20003f66270 */
[-C--:B------:R-:W-:Y:S01]  /*c450*/  FFMA.FTZ R60, R3, -R132.reuse, R231 ;  /* 0x80000084033c7223 */ /* 0x080fe200000100e7 */
[----:B------:R-:W-:Y:S03]  /*c460*/  ISETP.GE.AND P5, PT, R31, RZ, PT ;  /* 0x000000ff1f00720c */ /* 0x000fe60003fa6270 */
[----:B------:R-:W2:Y:S01]  /*c470*/  MUFU.TANH R110, R110 ;  /* 0x0000006e006e7308 */ /* 0x000ea20000002400 */
[-C--:B-1----:R-:W-:Y:S01]  /*c480*/  FFMA.FTZ R53, R2, -R132.reuse, R243 ;  /* 0x8000008402357223 */ /* 0x082fe200000100f3 */
[----:B------:R-:W-:Y:S01]  /*c490*/  ISETP.GE.AND P4, PT, R32, RZ, PT ;  /* 0x000000ff2000720c */ /* 0x000fe20003f86270 */
[CC--:B------:R-:W-:Y:S01]  /*c4a0*/  FFMA.FTZ R205, R3.reuse, -R132.reuse, R205 ;  /* 0x8000008403cd7223 */ /* 0x0c0fe200000100cd */
[----:B------:R-:W-:Y:S01]  /*c4b0*/  ISETP.GE.AND P1, PT, R30, RZ, PT ;  /* 0x000000ff1e00720c */ /* 0x000fe20003f26270 */
[----:B------:R-:W-:Y:S01]  /*c4c0*/  FMUL.FTZ R43, R126, UR5 ;  /* 0x000000057e2b7c20 */ /* 0x000fe20008410000 */
[----:B------:R-:W-:Y:S04]  /*c4d0*/  @!P0 IADD3 R26, -R0, 0x38, RZ ;  /* 0x00000038001a8810 */ /* 0x000fe80007ffe1ff */
[----:B------:R-:W1:Y:S01]  /*c4e0*/  MUFU.TANH R94, R94 ;  /* 0x0000005e005e7308 */ /* 0x000e620000002400 */
[-C--:B----4-:R-:W-:Y:S01]  /*c4f0*/  FFMA.FTZ R104, R2, -R132.reuse, R104 ;  /* 0x8000008402687223 */ /* 0x090fe20000010068 */
[C---:B------:R-:W-:Y:S02]  /*c500*/  @!P6 IADD3 R27, -R0.reuse, 0x70, RZ ;  /* 0x00000070001be810 */ /* 0x040fe40007ffe1ff */
[C---:B------:R-:W-:Y:S02]  /*c510*/  @!P2 IADD3 R28, -R0.reuse, 0x78, RZ ;  /* 0x00000078001ca810 */ /* 0x040fe40007ffe1ff */
[----:B------:R-:W-:Y:S04]  /*c520*/  @!P3 IADD3 R29, -R0, 0x71, RZ ;  /* 0x00000071001db810 */ /* 0x000fe80007ffe1ff */
[----:B------:R-:W3:Y:S01]  /*c530*/  MUFU.TANH R100, R100 ;  /* 0x0000006400647308 */ /* 0x000ee20000002400 */
[-C--:B--2---:R-:W-:Y:S01]  /*c540*/  FFMA.FTZ R110, R2, -R132.reuse, R110 ;  /* 0x80000084026e7223 */ /* 0x084fe2000001006e */
[----:B------:R-:W-:Y:S02]  /*c550*/  I2FP.F32.S32 R2, R19 ;  /* 0x0000001300027245 */ /* 0x000fe40000201400 */
[C---:B------:R-:W-:Y:S02]  /*c560*/  @!P5 IADD3 R31, -R0.reuse, 0x31, RZ ;  /* 0x00000031001fd810 */ /* 0x040fe40007ffe1ff */
[C---:B------:R-:W-:Y:S04]  /*c570*/  @!P4 IADD3 R32, -R0.reuse, 0x39, RZ ;  /* 0x000000390020c810 */ /* 0x040fe80007ffe1ff */
[----:B------:R-:W2:Y:S01]  /*c580*/  MUFU.TANH R114, R114 ;  /* 0x0000007200727308 */ /* 0x000ea20000002400 */
[----:B-1----:R-:W-:Y:S01]  /*c590*/  FFMA.FTZ R94, R3, -R132, R94 ;  /* 0x80000084035e7223 */ /* 0x002fe2000001005e */
[----:B------:R-:W-:Y:S02]  /*c5a0*/  I2FP.F32.S32 R3, R16 ;  /* 0x0000001000037245 */ /* 0x000fe40000201400 */
[----:B------:R-:W-:Y:S02]  /*c5b0*/  @!P1 IADD3 R30, -R0, 0x79, RZ ;  /* 0x00000079001e9810 */ /* 0x000fe40007ffe1ff */
[----:B------:R-:W-:Y:S01]  /*c5c0*/  I2FP.F32.S32 R0, R13 ;  /* 0x0000000d00007245 */ /* 0x000fe20000201400 */
[CC--:B------:R-:W-:Y:S03]  /*c5d0*/  FFMA.FTZ R49, R3.reuse, -R132.reuse, R245 ;  /* 0x8000008403317223 */ /* 0x0c0fe600000100f5 */
[----:B------:R-:W1:Y:S01]  /*c5e0*/  MUFU.TANH R239, R39 ;  /* 0x0000002700ef7308 */ /* 0x000e620000002400 */
[CC--:B---3--:R-:W-:Y:S01]  /*c5f0*/  FFMA.FTZ R100, R2.reuse, -R132.reuse, R100 ;  /* 0x8000008402647223 */ /* 0x0c8fe20000010064 */
[----:B------:R-:W-:Y:S01]  /*c600*/  FFMA.FTZ R90, R3, -R132, R90 ;  /* 0x80000084035a7223 */ /* 0x000fe2000001005a */
[----:B------:R-:W-:Y:S02]  /*c610*/  I2FP.F32.S32 R9, R9 ;  /* 0x0000000900097245 */ /* 0x000fe40000201400 */
[----:B------:R-:W-:Y:S02]  /*c620*/  I2FP.F32.S32 R4, R28 ;  /* 0x0000001c00047245 */ /* 0x000fe40000201400 */
[----:B------:R-:W-:Y:S03]  /*c630*/  I2FP.F32.S32 R8, R8 ;  /* 0x0000000800087245 */ /* 0x000fe60000201400 */
[----:B------:R-:W3:Y:S01]  /*c640*/  MUFU.TANH R107, R107 ;  /* 0x0000006b006b7308 */ /* 0x000ee20000002400 */
[-C--:B--2---:R-:W-:Y:S01]  /*c650*/  FFMA.FTZ R114, R2, -R132.reuse, R114 ;  /* 0x8000008402727223 */ /* 0x084fe20000010072 */
[----:B------:R-:W-:Y:S01]  /*c660*/  I2FP.F32.S32 R2, R21 ;  /* 0x0000001500027245 */ /* 0x000fe20000201400 */
[CC--:B------:R-:W-:Y:S01]  /*c670*/  FFMA.FTZ R59, R9.reuse, -R132.reuse, R241 ;  /* 0x80000084093b7223 */ /* 0x0c0fe200000100f1 */
[CC--:B------:R-:W-:Y:S01]  /*c680*/  FFMA.FTZ R67, R9.reuse, -R132.reuse, R234 ;  /* 0x8000008409437223 */ /* 0x0c0fe200000100ea */
[-C--:B------:R-:W-:Y:S01]  /*c690*/  FFMA.FTZ R73, R9, -R132.reuse, R73 ;  /* 0x8000008409497223 */ /* 0x080fe20000010049 */
[CC--:B------:R-:W-:Y:S01]  /*c6a0*/  FFMA.FTZ R58, R8.reuse, -R132.reuse, R238 ;  /* 0x80000084083a7223 */ /* 0x0c0fe200000100ee */
[----:B------:R-:W-:Y:S03]  /*c6b0*/  I2FP.F32.S32 R11, R11 ;  /* 0x0000000b000b7245 */ /* 0x000fe60000201400 */
[----:B------:R-:W2:Y:S01]  /*c6c0*/  MUFU.TANH R112, R112 ;  /* 0x0000007000707308 */ /* 0x000ea20000002400 */
[-C--:B-1----:R-:W-:Y:S01]  /*c6d0*/  FFMA.FTZ R54, R3, -R132.reuse, R239 ;  /* 0x8000008403367223 */ /* 0x082fe200000100ef */
[CC--:B------:R-:W-:Y:S01]  /*c6e0*/  FFMA.FTZ R63, R8.reuse, -R132.reuse, R235 ;  /* 0x80000084083f7223 */ /* 0x0c0fe200000100eb */
[-C--:B------:R-:W-:Y:S01]  /*c6f0*/  FFMA.FTZ R72, R8, -R132.reuse, R72 ;  /* 0x8000008408487223 */ /* 0x080fe20000010048 */
[CC--:B------:R-:W-:Y:S01]  /*c700*/  FFMA.FTZ R61, R11.reuse, -R132.reuse, R246 ;  /* 0x800000840b3d7223 */ /* 0x0c0fe200000100f6 */
[C---:B------:R-:W-:Y:S01]  /*c710*/  FFMA.FTZ R57, R11.reuse, -R132, R232 ;  /* 0x800000840b397223 */ /* 0x040fe200000100e8 */
[----:B------:R-:W-:Y:S01]  /*c720*/  I2FP.F32.S32 R32, R32 ;  /* 0x0000002000207245 */ /* 0x000fe20000201400 */
[-C--:B------:R-:W-:Y:S03]  /*c730*/  FFMA.FTZ R212, R11, -R132.reuse, R212 ;  /* 0x800000840bd47223 */ /* 0x080fe600000100d4 */
[----:B------:R-:W1:Y:S01]  /*c740*/  MUFU.TANH R118, R118 ;  /* 0x0000007600767308 */ /* 0x000e620000002400 */
[----:B---3--:R-:W-:Y:S01]  /*c750*/  FFMA.FTZ R107, R3, -R132, R107 ;  /* 0x80000084036b7223 */ /* 0x008fe2000001006b */
[----:B------:R-:W-:Y:S02]  /*c760*/  I2FP.F32.S32 R3, R26 ;  /* 0x0000001a00037245 */ /* 0x000fe40000201400 */
[----:B------:R-:W-:Y:S02]  /*c770*/  I2FP.F32.S32 R10, R10 ;  /* 0x0000000a000a7245 */ /* 0x000fe40000201400 */
[----:B------:R-:W-:Y:S01]  /*c780*/  ISETP.GT.AND P6, PT, R200, RZ, PT ;  /* 0x000000ffc800720c */ /* 0x000fe20003fc4270 */
[CC--:B------:R-:W-:Y:S03]  /*c790*/  FFMA.FTZ R44, R3.reuse, -R132.reuse, R44 ;  /* 0x80000084032c7223 */ /* 0x0c0fe6000001002c */
[----:B------:R-:W3:Y:S01]  /*c7a0*/  MUFU.TANH R124, R124 ;  /* 0x0000007c007c7308 */ /* 0x000ee20000002400 */
[CC--:B--2---:R-:W-:Y:S01]  /*c7b0*/  FFMA.FTZ R112, R2.reuse, -R132.reuse, R112 ;  /* 0x8000008402707223 */ /* 0x0c4fe20000010070 */
[-C--:B------:R-:W-:Y:S01]  /*c7c0*/  FFMA.FTZ R48, R3, -R132.reuse, R48 ;  /* 0x8000008403307223 */ /* 0x080fe20000010030 */
[----:B------:R-:W-:Y:S07]  /*c7d0*/  LOP3.LUT P0, RZ, R199, 0x10, RZ, 0xc0, !PT ;  /* 0x00000010c7ff7812 */ /* 0x000fee000780c0ff */
[----:B------:R-:W2:Y:S01]  /*c7e0*/  MUFU.TANH R33, R33 ;  /* 0x0000002100217308 */ /* 0x000ea20000002400 */
[----:B-1----:R-:W-:Y:S01]  /*c7f0*/  FFMA.FTZ R118, R2, -R132, R118 ;  /* 0x8000008402767223 */ /* 0x002fe20000010076 */
[----:B------:R-:W-:Y:S08]  /*c800*/  I2FP.F32.S32 R2, R24 ;  /* 0x0000001800027245 */ /* 0x000ff00000201400 */
[----:B------:R-:W1:Y:S01]  /*c810*/  MUFU.TANH R46, R46 ;  /* 0x0000002e002e7308 */ /* 0x000e620000002400 */
[----:B---3--:R-:W-:Y:S01]  /*c820*/  FFMA.FTZ R124, R3, -R132, R124 ;  /* 0x80000084037c7223 */ /* 0x008fe2000001007c */
[----:B------:R-:W-:Y:S08]  /*c830*/  I2FP.F32.S32 R3, R30 ;  /* 0x0000001e00037245 */ /* 0x000ff00000201400 */
[----:B------:R-:W3:Y:S01]  /*c840*/  MUFU.TANH R109, R109 ;  /* 0x0000006d006d7308 */ /* 0x000ee20000002400 */
[CC--:B--2---:R-:W-:Y:S09]  /*c850*/  FFMA.FTZ R33, R2.reuse, -R132.reuse, R33 ;  /* 0x8000008402217223 */ /* 0x0c4ff20000010021 */
[----:B------:R-:W2:Y:S01]  /*c860*/  MUFU.TANH R123, R123 ;  /* 0x0000007b007b7308 */ /* 0x000ea20000002400 */
[CC--:B-1----:R-:W-:Y:S09]  /*c870*/  FFMA.FTZ R46, R2.reuse, -R132.reuse, R46 ;  /* 0x80000084022e7223 */ /* 0x0c2ff2000001002e */
[----:B------:R-:W1:Y:S01]  /*c880*/  MUFU.TANH R96, R96 ;  /* 0x0000006000607308 */ /* 0x000e620000002400 */
[CC--:B---3--:R-:W-:Y:S09]  /*c890*/  FFMA.FTZ R109, R2.reuse, -R132.reuse, R109 ;  /* 0x80000084026d7223 */ /* 0x0c8ff2000001006d */
[----:B------:R-:W3:Y:S01]  /*c8a0*/  MUFU.TANH R102, R102 ;  /* 0x0000006600667308 */ /* 0x000ee20000002400 */
[-C--:B--2---:R-:W-:Y:S01]  /*c8b0*/  FFMA.FTZ R123, R2, -R132.reuse, R123 ;  /* 0x80000084027b7223 */ /* 0x084fe2000001007b */
[----:B------:R-:W-:Y:S08]  /*c8c0*/  I2FP.F32.S32 R2, R27 ;  /* 0x0000001b00027245 */ /* 0x000ff00000201400 */
[----:B------:R2:W-:Y:S01]  /*c8d0*/  MUFU.TANH R39, R92 ;  /* 0x0000005c00277308 */ /* 0x0005e20000002400 */
[CC--:B-1----:R-:W-:Y:S09]  /*c8e0*/  FFMA.FTZ R96, R0.reuse, -R132.reuse, R96 ;  /* 0x8000008400607223 */ /* 0x0c2ff20000010060 */
[----:B------:R-:W1:Y:S01]  /*c8f0*/  MUFU.TANH R5, R5 ;  /* 0x0000000500057308 */ /* 0x000e620000002400 */
[-C--:B---3--:R-:W-:Y:S01]  /*c900*/  FFMA.FTZ R102, R0, -R132.reuse, R102 ;  /* 0x8000008400667223 */ /* 0x088fe20000010066 */
[----:B------:R-:W-:Y:S05]  /*c910*/  I2FP.F32.S32 R0, R15 ;  /* 0x0000000f00007245 */ /* 0x000fea0000201400 */
[CC--:B------:R-:W-:Y:S03]  /*c920*/  FFMA.FTZ R55, R0.reuse, -R132.reuse, R240 ;  /* 0x8000008400377223 */ /* 0x0c0fe600000100f0 */
[----:B------:R-:W3:Y:S01]  /*c930*/  MUFU.TANH R116, R116 ;  /* 0x0000007400747308 */ /* 0x000ee20000002400 */
[-C--:B--2---:R-:W-:Y:S01]  /*c940*/  FFMA.FTZ R92, R9, -R132.reuse, R38 ;  /* 0x80000084095c7223 */ /* 0x084fe20000010026 */
[----:B------:R-:W-:Y:S01]  /*c950*/  FMUL.FTZ R9, R121, UR5 ;  /* 0x0000000579097c20 */ /* 0x000fe20008410000 */
[-C--:B------:R-:W-:Y:S07]  /*c960*/  FFMA.FTZ R56, R0, -R132.reuse, R233 ;  /* 0x8000008400387223 */ /* 0x080fee00000100e9 */
[----:B------:R-:W2:Y:S01]  /*c970*/  MUFU.TANH R130, R130 ;  /* 0x0000008200827308 */ /* 0x000ea20000002400 */
[----:B-1----:R-:W-:Y:S01]  /*c980*/  FFMA.FTZ R121, R3, -R132, R5 ;  /* 0x8000008403797223 */ /* 0x002fe20000010005 */
[----:B------:R-:W-:Y:S02]  /*c990*/  FMNMX.FTZ R3, R64, R133, !PT ;  /* 0x0000008540037209 */ /* 0x000fe40007810000 */
[----:B------:R-:W-:Y:S02]  /*c9a0*/  FMNMX.FTZ R5, R211, R136, !PT ;  /* 0x00000088d3057209 */ /* 0x000fe40007810000 */
[----:B------:R-:W-:Y:S02]  /*c9b0*/  FMNMX.FTZ R6, R78, R3, !PT ;  /* 0x000000034e067209 */ /* 0x000fe40007810000 */
[----:B------:R-:W-:Y:S02]  /*c9c0*/  FMNMX.FTZ R3, R222, R5, !PT ;  /* 0x00000005de037209 */ /* 0x000fe40007810000 */
[----:B------:R1:W4:Y:S01]  /*c9d0*/  MUFU.TANH R68, R98 ;  /* 0x0000006200447308 */ /* 0x0003220000002400 */
[CC--:B---3--:R-:W-:Y:S01]  /*c9e0*/  FFMA.FTZ R116, R2.reuse, -R132.reuse, R116 ;  /* 0x8000008402747223 */ /* 0x0c8fe20000010074 */
[----:B------:R-:W-:Y:S04]  /*c9f0*/  FMNMX.FTZ R3, R221, R3, !PT ;  /* 0x00000003dd037209 */ /* 0x000fe80007810000 */
[----:B------:R-:W-:Y:S04]  /*ca00*/  FMNMX.FTZ R3, R209, R3, !PT ;  /* 0x00000003d1037209 */ /* 0x000fe80007810000 */
[----:B------:R-:W3:Y:S01]  /*ca10*/  MUFU.TANH R106, R106 ;  /* 0x0000006a006a7308 */ /* 0x000ee20000002400 */
[----:B--2---:R-:W-:Y:S01]  /*ca20*/  FFMA.FTZ R130, R2, -R132, R130 ;  /* 0x8000008402827223 */ /* 0x004fe20000010082 */
[----:B------:R-:W-:Y:S02]  /*ca30*/  FMNMX.FTZ R2, R203, R135, !PT ;  /* 0x00000087cb027209 */ /* 0x000fe40007810000 */
[----:B------:R-:W-:Y:S02]  /*ca40*/  FMNMX.FTZ R3, R226, R3, !PT ;  /* 0x00000003e2037209 */ /* 0x000fe40007810000 */
[----:B------:R-:W-:Y:S02]  /*ca50*/  FMNMX.FTZ R2, R225, R2, !PT ;  /* 0x00000002e1027209 */ /* 0x000fe40007810000 */
[----:B------:R-:W-:Y:S02]  /*ca60*/  FMNMX.FTZ R3, R217, R3, !PT ;  /* 0x00000003d9037209 */ /* 0x000fe40007810000 */
[----:B------:R-:W2:Y:S01]  /*ca70*/  MUFU.TANH R128, R128 ;  /* 0x0000008000807308 */ /* 0x000ea20000002400 */
[----:B------:R-:W-:Y:S01]  /*ca80*/  FMNMX.FTZ R2, R224, R2, !PT ;  /* 0x00000002e0027209 */ /* 0x000fe20007810000 */
[-C--:B-1----:R-:W-:Y:S01]  /*ca90*/  FFMA.FTZ R98, R0, -R132.reuse, R39 ;  /* 0x8000008400627223 */ /* 0x082fe20000010027 */
[----:B------:R-:W-:Y:S01]  /*caa0*/  FMNMX.FTZ R3, R216, R3, !PT ;  /* 0x00000003d8037209 */ /* 0x000fe20007810000 */
[----:B----4-:R-:W-:Y:S01]  /*cab0*/  FFMA.FTZ R68, R10, -R132, R68 ;  /* 0x800000840a447223 */ /* 0x010fe20000010044 */
[----:B------:R-:W-:Y:S02]  /*cac0*/  FMNMX.FTZ R2, R219, R2, !PT ;  /* 0x00000002db027209 */ /* 0x000fe40007810000 */
[----:B------:R-:W-:Y:S03]  /*cad0*/  FMNMX.FTZ R3, R214, R3, !PT ;  /* 0x00000003d6037209 */ /* 0x000fe60007810000 */
[----:B------:R-:W1:Y:S01]  /*cae0*/  MUFU.TANH R50, R50 ;  /* 0x0000003200327308 */ /* 0x000e620000002400 */
[----:B------:R-:W-:Y:S01]  /*caf0*/  FMNMX.FTZ R2, R228, R2, !PT ;  /* 0x00000002e4027209 */ /* 0x000fe20007810000 */
[----:B---3--:R-:W-:Y:S01]  /*cb00*/  FFMA.FTZ R106, R0, -R132, R106 ;  /* 0x80000084006a7223 */ /* 0x008fe2000001006a */
[----:B------:R-:W-:Y:S02]  /*cb10*/  I2FP.F32.S32 R0, R18 ;  /* 0x0000001200007245 */ /* 0x000fe40000201400 */
[----:B------:R-:W-:Y:S02]  /*cb20*/  FMNMX.FTZ R2, R220, R2, !PT ;  /* 0x00000002dc027209 */ /* 0x000fe40007810000 */
[----:B------:R-:W-:Y:S03]  /*cb30*/  FMNMX.FTZ R3, R215, R3, !PT ;  /* 0x00000003d7037209 */ /* 0x000fe60007810000 */
[----:B------:R-:W3:Y:S01]  /*cb40*/  MUFU.TANH R105, R105 ;  /* 0x0000006900697308 */ /* 0x000ee20000002400 */
[----:B------:R-:W-:Y:S01]  /*cb50*/  FMNMX.FTZ R2, R218, R2, !PT ;  /* 0x00000002da027209 */ /* 0x000fe20007810000 */
[----:B--2---:R-:W-:Y:S01]  /*cb60*/  FFMA.FTZ R128, R4, -R132, R128 ;  /* 0x8000008404807223 */ /* 0x004fe20000010080 */
[----:B------:R-:W-:Y:S01]  /*cb70*/  FMNMX.FTZ R4, R70, R134, !PT ;  /* 0x0000008646047209 */ /* 0x000fe20007810000 */
[----:B------:R-:W-:Y:S01]  /*cb80*/  FFMA.FTZ R52, R0, -R132, R242 ;  /* 0x8000008400347223 */ /* 0x000fe200000100f2 */
[----:B------:R-:W-:Y:S02]  /*cb90*/  FMNMX.FTZ R2, R210, R2, !PT ;  /* 0x00000002d2027209 */ /* 0x000fe40007810000 */
[----:B------:R-:W-:Y:S03]  /*cba0*/  FMNMX.FTZ R7, R69, R4, !PT ;  /* 0x0000000445077209 */ /* 0x000fe60007810000 */
[----:B------:R-:W2:Y:S01]  /*cbb0*/  MUFU.TANH R111, R111 ;  /* 0x0000006f006f7308 */ /* 0x000ea20000002400 */
[----:B------:R-:W-:Y:S01]  /*cbc0*/  FMNMX.FTZ R4, R76, R6, !PT ;  /* 0x000000064c047209 */ /* 0x000fe20007810000 */
[----:B-1----:R-:W-:Y:S01]  /*cbd0*/  FFMA.FTZ R50, R0, -R132, R50 ;  /* 0x8000008400327223 */ /* 0x002fe20000010032 */
[----:B------:R-:W-:Y:S02]  /*cbe0*/  FMNMX.FTZ R6, R59, R7, !PT ;  /* 0x000000073b067209 */ /* 0x000fe40007810000 */
[----:B------:R-:W-:Y:S02]  /*cbf0*/  FMNMX.FTZ R4, R66, R4, !PT ;  /* 0x0000000442047209 */ /* 0x000fe40007810000 */
[----:B------:R-:W-:Y:S03]  /*cc00*/  FMNMX.FTZ R6, R58, R6, !PT ;  /* 0x000000063a067209 */ /* 0x000fe60007810000 */
[----:B------:R-:W1:Y:S01]  /*cc10*/  MUFU.TANH R101, R101 ;  /* 0x0000006500657308 */ /* 0x000e620000002400 */
[----:B------:R-:W-:Y:S01]  /*cc20*/  FMNMX.FTZ R4, R67, R4, !PT ;  /* 0x0000000443047209 */ /* 0x000fe20007810000 */
[----:B---3--:R-:W-:Y:S01]  /*cc30*/  FFMA.FTZ R105, R0, -R132, R105 ;  /* 0x8000008400697223 */ /* 0x008fe20000010069 */
[----:B------:R-:W-:Y:S02]  /*cc40*/  FMNMX.FTZ R6, R62, R6, !PT ;  /* 0x000000063e067209 */ /* 0x000fe40007810000 */
[----:B------:R-:W-:Y:S02]  /*cc50*/  FMNMX.FTZ R4, R63, R4, !PT ;  /* 0x000000043f047209 */ /* 0x000fe40007810000 */
[----:B------:R-:W-:Y:S03]  /*cc60*/  FMNMX.FTZ R6, R61, R6, !PT ;  /* 0x000000063d067209 */ /* 0x000fe60007810000 */
[----:B------:R-:W3:Y:S01]  /*cc70*/  MUFU.TANH R115, R115 ;  /* 0x0000007300737308 */ /* 0x000ee20000002400 */
[----:B------:R-:W-:Y:S01]  /*cc80*/  FMNMX.FTZ R4, R60, R4, !PT ;  /* 0x000000043c047209 */ /* 0x000fe20007810000 */
[----:B--2---:R-:W-:Y:S01]  /*cc90*/  FFMA.FTZ R111, R0, -R132, R111 ;  /* 0x80000084006f7223 */ /* 0x004fe2000001006f */
[----:B------:R-:W-:Y:S02]  /*cca0*/  I2FP.F32.S32 R0, R20 ;  /* 0x0000001400007245 */ /* 0x000fe40000201400 */
        /* <DEDUP_REMOVED lines=17> */
[----:B------:R-:W-:Y:S02]  /*cdc0*/  FMNMX.FTZ R4, R51, R4, !PT ;  /* 0x0000000433047209 */ /* 0x000fe40007810000 */
[----:B------:R-:W-:Y:S02]  /*cdd0*/  FMNMX.FTZ R2, R208, R2, !PT ;  /* 0x00000002d0027209 */ /* 0x000fe40007810000 */
[----:B------:R-:W-:Y:S03]  /*cde0*/  FMNMX.FTZ R3, R202, R3, !PT ;  /* 0x00000003ca037209 */ /* 0x000fe60007810000 */
[----:B------:R-:W2:Y:S01]  /*cdf0*/  MUFU.TANH R47, R47 ;  /* 0x0000002f002f7308 */ /* 0x000ea20000002400 */
[----:B------:R-:W-:Y:S01]  /*ce00*/  FMNMX.FTZ R4, R50, R4, !PT ;  /* 0x0000000432047209 */ /* 0x000fe20007810000 */
[----:B-1----:R-:W-:Y:S01]  /*ce10*/  FFMA.FTZ R119, R0, -R132, R119 ;  /* 0x8000008400777223 */ /* 0x002fe20000010077 */
[----:B------:R-:W-:Y:S02]  /*ce20*/  I2FP.F32.S32 R0, R23 ;  /* 0x0000001700007245 */ /* 0x000fe40000201400 */
        /* <DEDUP_REMOVED lines=28> */
[C---:B--2---:R-:W-:Y:S01]  /*cff0*/  FFMA.FTZ R45, R0.reuse, -R132, R45 ;  /* 0x80000084002d7223 */ /* 0x044fe2000001002d */
        /* <DEDUP_REMOVED lines=9> */
[----:B------:R1:W4:Y:S01]  /*d090*/  MUFU.TANH R36, R95 ;  /* 0x0000005f00247308 */ /* 0x0003220000002400 */
[----:B------:R-:W-:Y:S01]  /*d0a0*/  FMNMX.FTZ R3, R205, R3, !PT ;  /* 0x00000003cd037209 */ /* 0x000fe20007810000 */
[-C--:B---3--:R-:W-:Y:S03]  /*d0b0*/  FFMA.FTZ R120, R0, -R132.reuse, R120 ;  /* 0x8000008400787223 */ /* 0x088fe60000010078 */
[----:B------:R-:W-:Y:S05]  /*d0c0*/  FMNMX.FTZ R3, R212, R3, !PT ;  /* 0x00000003d4037209 */ /* 0x000fea0007810000 */
[----:B------:R-:W3:Y:S01]  /*d0d0*/  MUFU.TANH R117, R117 ;  /* 0x0000007500757308 */ /* 0x000ee20000002400 */
[----:B------:R-:W-:Y:S01]  /*d0e0*/  FMNMX.FTZ R3, R98, R3, !PT ;  /* 0x0000000362037209 */ /* 0x000fe20007810000 */
[-C--:B--2---:R-:W-:Y:S01]  /*d0f0*/  FFMA.FTZ R43, R0, -R132.reuse, R43 ;  /* 0x80000084002b7223 */ /* 0x084fe2000001002b */
[----:B------:R-:W-:Y:S02]  /*d100*/  I2FP.F32.S32 R0, R29 ;  /* 0x0000001d00007245 */ /* 0x000fe40000201400 */
[----:B------:R-:W-:Y:S05]  /*d110*/  FMNMX.FTZ R3, R90, R3, !PT ;  /* 0x000000035a037209 */ /* 0x000fea0007810000 */
[----:B------:R-:W2:Y:S01]  /*d120*/  MUFU.TANH R131, R131 ;  /* 0x0000008300837308 */ /* 0x000ea20000002400 */
[-C--:B-1----:R-:W-:Y:S01]  /*d130*/  FFMA.FTZ R95, R8, -R132.reuse, R37 ;  /* 0x80000084085f7223 */ /* 0x082fe20000010025 */
[----:B----4-:R-:W-:Y:S04]  /*d140*/  FFMA.FTZ R99, R11, -R132, R36 ;  /* 0x800000840b637223 */ /* 0x010fe80000010024 */
[----:B------:R-:W-:Y:S04]  /*d150*/  FMNMX.FTZ R2, R95, R2, !PT ;  /* 0x000000025f027209 */ /* 0x000fe80007810000 */
[----:B------:R-:W1:Y:S01]  /*d160*/  MUFU.TANH R5, R41 ;  /* 0x0000002900057308 */ /* 0x000e620000002400 */
[----:B---3--:R-:W-:Y:S01]  /*d170*/  FFMA.FTZ R117, R0, -R132, R117 ;  /* 0x8000008400757223 */ /* 0x008fe20000010075 */
[----:B------:R-:W-:Y:S04]  /*d180*/  FMNMX.FTZ R2, R94, R2, !PT ;  /* 0x000000025e027209 */ /* 0x000fe80007810000 */
[----:B------:R-:W-:Y:S04]  /*d190*/  FMNMX.FTZ R2, R99, R2, !PT ;  /* 0x0000000263027209 */ /* 0x000fe80007810000 */
[----:B------:R-:W3:Y:S01]  /*d1a0*/  MUFU.TANH R8, R42 ;  /* 0x0000002a00087308 */ /* 0x000ee20000002400 */
[-C--:B--2---:R-:W-:Y:S01]  /*d1b0*/  FFMA.FTZ R131, R0, -R132.reuse, R131 ;  /* 0x8000008400837223 */ /* 0x084fe20000010083 */
[----:B------:R-:W-:Y:S08]  /*d1c0*/  I2FP.F32.S32 R0, R31 ;  /* 0x0000001f00007245 */ /* 0x000ff00000201400 */
[----:B------:R-:W2:Y:S01]  /*d1d0*/  MUFU.TANH R7, R65 ;  /* 0x0000004100077308 */ /* 0x000ea20000002400 */
[----:B-1----:R-:W-:Y:S05]  /*d1e0*/  FFMA.FTZ R28, R0, -R132, R5 ;  /* 0x80000084001c7223 */ /* 0x002fea0000010005 */
[----:B------:R-:W-:Y:S04]  /*d1f0*/  FMNMX.FTZ R6, R28, R6, !PT ;  /* 0x000000061c067209 */ /* 0x000fe80007810000 */
[----:B------:R-:W1:Y:S01]  /*d200*/  MUFU.TANH R5, R75 ;  /* 0x0000004b00057308 */ /* 0x000e620000002400 */
[----:B---3--:R-:W-:Y:S01]  /*d210*/  FFMA.FTZ R25, R0, -R132, R8 ;  /* 0x8000008400197223 */ /* 0x008fe20000010008 */
[----:B------:R-:W-:Y:S04]  /*d220*/  FMNMX.FTZ R6, R44, R6, !PT ;  /* 0x000000062c067209 */ /* 0x000fe80007810000 */
[----:B------:R-:W-:Y:S04]  /*d230*/  FMNMX.FTZ R4, R25, R4, !PT ;  /* 0x0000000419047209 */ /* 0x000fe80007810000 */
[----:B------:R-:W3:Y:S01]  /*d240*/  MUFU.TANH R84, R84 ;  /* 0x0000005400547308 */ /* 0x000ee20000002400 */
[----:B--2---:R-:W-:Y:S01]  /*d250*/  FFMA.FTZ R26, R32, -R132, R7 ;  /* 0x80000084201a7223 */ /* 0x004fe20000010007 */
[----:B------:R-:W-:Y:S04]  /*d260*/  FMNMX.FTZ R4, R48, R4, !PT ;  /* 0x0000000430047209 */ /* 0x000fe80007810000 */
[----:B------:R-:W-:Y:S04]  /*d270*/  FMNMX.FTZ R6, R26, R6, !PT ;  /* 0x000000061a067209 */ /* 0x000fe80007810000 */
[----:B------:R-:W2:Y:S01]  /*d280*/  MUFU.TANH R8, R9 ;  /* 0x0000000900087308 */ /* 0x000ea20000002400 */
[----:B-1----:R-:W-:Y:S01]  /*d290*/  FFMA.FTZ R27, R32, -R132, R5 ;  /* 0x80000084201b7223 */ /* 0x002fe20000010005 */
[----:B------:R-:W-:Y:S02]  /*d2a0*/  FMNMX.FTZ R6, R88, R6, !PT ;  /* 0x0000000658067209 */ /* 0x000fe40007810000 */
[----:B------:R-:W-:Y:S02]  /*d2b0*/  FMNMX.FTZ R5, R106, R2, !PT ;  /* 0x000000026a057209 */ /* 0x000fe40007810000 */
[----:B------:R-:W-:Y:S02]  /*d2c0*/  FMNMX.FTZ R4, R27, R4, !PT ;  /* 0x000000041b047209 */ /* 0x000fe40007810000 */
[----:B------:R-:W-:Y:S01]  /*d2d0*/  FMNMX.FTZ R6, R87, R6, !PT ;  /* 0x0000000657067209 */ /* 0x000fe20007810000 */
[----:B---3--:R-:W-:Y:S01]  /*d2e0*/  FFMA.FTZ R84, R10, -R132, R84 ;  /* 0x800000840a547223 */ /* 0x008fe20000010054 */
[----:B------:R-:W-:Y:S01]  /*d2f0*/  FMNMX.FTZ R4, R82, R4, !PT ;  /* 0x0000000452047209 */ /* 0x000fe20007810000 */
[----:B------:R1:W3:Y:S01]  /*d300*/  MUFU.TANH R24, R125 ;  /* 0x0000007d00187308 */ /* 0x0002e20000002400 */
[----:B------:R-:W-:Y:S02]  /*d310*/  FMNMX.FTZ R6, R80, R6, !PT ;  /* 0x0000000650067209 */ /* 0x000fe40007810000 */
[----:B------:R-:W-:Y:S02]  /*d320*/  FMNMX.FTZ R4, R83, R4, !PT ;  /* 0x0000000453047209 */ /* 0x000fe40007810000 */
[----:B------:R-:W-:Y:S01]  /*d330*/  FMNMX.FTZ R6, R71, R6, !PT ;  /* 0x0000000647067209 */ /* 0x000fe20007810000 */
[----:B--2---:R-:W-:Y:S01]  /*d340*/  FFMA.FTZ R79, R0, -R132, R8 ;  /* 0x80000084004f7223 */ /* 0x004fe20000010008 */
        /* <DEDUP_REMOVED lines=14> */
[----:B------:R1:W2:Y:S01]  /*d430*/  MUFU.TANH R2, R127 ;  /* 0x0000007f00027308 */ /* 0x0002a20000002400 */
        /* <DEDUP_REMOVED lines=19> */
[----:B-123--:R-:W-:Y:S06]  /*d570*/  @P6 BRA `(.L_x_829) ;  /* 0xffffffc400b06947 */ /* 0x00efec000383ffff */
.L_x_828:
[----:B-1----:R-:W-:Y:S01]  /*d580*/  FMNMX.FTZ R4, R79, R17, !PT ;  /* 0x000000114f047209 */ /* 0x002fe20007810000 */
[----:B------:R-:W-:Y:S01]  /*d590*/  SHFL.BFLY PT, R6, R41, 0x2, 0x1f ;  /* 0x0c401f0029067f89 */ /* 0x000fe200000e0000 */
[----:B------:R-:W-:Y:S01]  /*d5a0*/  FFMA.FTZ R2, R0, -R132, R2 ;  /* 0x8000008400027223 */ /* 0x000fe20000010002 */
[----:B------:R-:W-:Y:S01]  /*d5b0*/  FMNMX.FTZ R42, R121, R42, !PT ;  /* 0x0000002a792a7209 */ /* 0x000fe20007810000 */
[----:B------:R-:W-:Y:S01]  /*d5c0*/  FFMA.FTZ R75, R32, -R132, R24 ;  /* 0x80000084204b7223 */ /* 0x000fe20000010018 */
[----:B------:R-:W-:Y:S02]  /*d5d0*/  FMNMX.FTZ R0, R43, R3, !PT ;  /* 0x000000032b007209 */ /* 0x000fe40007810000 */
[----:B------:R-:W-:Y:S02]  /*d5e0*/  FMNMX.FTZ R4, R124, R4, !PT ;  /* 0x000000047c047209 */ /* 0x000fe40007810000 */
[----:B------:R-:W-:Y:S01]  /*d5f0*/  SHFL.BFLY PT, R5, R42, 0x2, 0x1f ;  /* 0x0c401f002a057f89 */ /* 0x000fe200000e0000 */
[----:B------:R-:W-:Y:S02]  /*d600*/  FMNMX.FTZ R0, R2, R0, !PT ;  /* 0x0000000002007209 */ /* 0x000fe40007810000 */
[----:B------:R-:W-:Y:S05]  /*d610*/  FMNMX.FTZ R4, R75, R4, !PT ;  /* 0x000000044b047209 */ /* 0x000fea0007810000 */
        /* <DEDUP_REMOVED lines=12> */
[----:B---3--:R-:W-:Y:S03]  /*d6e0*/  FMNMX.FTZ R42, R42, R5, !PT ;  /* 0x000000052a2a7209 */ /* 0x008fe60007810000 */
[C---:B------:R-:W-:Y:S01]  /*d6f0*/  FADD.FTZ R0, -R41.reuse, R133 ;  /* 0x0000008529007221 */ /* 0x040fe20000010100 */
[----:B------:R-:W-:Y:S02]  /*d700*/  FSETP.NEU.FTZ.AND P1, PT, R41, -INF , PT ;  /* 0xff8000002900780b */ /* 0x000fe40003f3d000 */
[----:B----4-:R-:W-:Y:S01]  /*d710*/  FMNMX.FTZ R37, R3, R4, !PT ;  /* 0x0000000403257209 */ /* 0x010fe20007810000 */
[----:B------:R-:W-:Y:S01]  /*d720*/  FMUL.FTZ R5, R0, UR4 ;  /* 0x0000000400057c20 */ /* 0x000fe20008410000 */
[----:B------:R-:W-:Y:S01]  /*d730*/  FADD.FTZ R0, -R42, R134 ;  /* 0x000000862a007221 */ /* 0x000fe20000010100 */
[----:B------:R-:W-:Y:S02]  /*d740*/  FMUL.FTZ R4, R41, UR4 ;  /* 0x0000000429047c20 */ /* 0x000fe40008410000 */
[----:B------:R-:W1:Y:S01]  /*d750*/  MUFU.EX2 R39, R5 ;  /* 0x0000000500277308 */ /* 0x000e620000000800 */
[----:B------:R-:W-:Y:S01]  /*d760*/  FMUL.FTZ R3, R0, UR4 ;  /* 0x0000000400037c20 */ /* 0x000fe20008410000 */
[C---:B------:R-:W-:Y:S01]  /*d770*/  FADD.FTZ R0, -R37.reuse, R135 ;  /* 0x0000008725007221 */ /* 0x040fe20000010100 */
[----:B------:R-:W-:Y:S03]  /*d780*/  FMUL.FTZ R65, R37, UR4 ;  /* 0x0000000425417c20 */ /* 0x000fe60008410000 */
[----:B------:R-:W-:Y:S04]  /*d790*/  FMUL.FTZ R0, R0, UR4 ;  /* 0x0000000400007c20 */ /* 0x000fe80008410000 */
[----:B------:R2:W3:Y:S10]  /*d7a0*/  MUFU.EX2 R38, R3 ;  /* 0x0000000300267308 */ /* 0x0004f40000000800 */
[----:B------:R4:W5:Y:S01]  /*d7b0*/  MUFU.EX2 R36, R0 ;  /* 0x0000000000247308 */ /* 0x0009620000000800 */
[C---:B-1----:R-:W-:Y:S01]  /*d7c0*/  FMUL.FTZ R19, R39.reuse, R151 ;  /* 0x0000009727137220 */ /* 0x042fe20000410000 */
[----:B------:R-:W-:Y:S01]  /*d7d0*/  FMUL.FTZ R22, R39, R158 ;  /* 0x0000009e27167220 */ /* 0x000fe20000410000 */
[----:B--2---:R-:W-:Y:S01]  /*d7e0*/  FADD.FTZ R3, -R40, R136 ;  /* 0x0000008828037221 */ /* 0x004fe20000010100 */
[C---:B---3--:R-:W-:Y:S01]  /*d7f0*/  FMUL.FTZ R17, R38.reuse, R149 ;  /* 0x0000009526117220 */ /* 0x048fe20000410000 */
[----:B------:R-:W-:Y:S01]  /*d800*/  FMUL.FTZ R32, R38, R164 ;  /* 0x000000a426207220 */ /* 0x000fe20000410000 */
[----:B------:R-:W2:Y:S01]  /*d810*/  LDL.LU R149, [R1] ;  /* 0x0000000001957983 */ /* 0x000ea20000300800 */
[----:B----4-:R-:W-:Y:S01]  /*d820*/  FMUL.FTZ R0, R3, UR4 ;  /* 0x0000000403007c20 */ /* 0x010fe20008410000 */
[----:B------:R-:W-:Y:S01]  /*d830*/  FSEL R3, R4, RZ, P1 ;  /* 0x000000ff04037208 */ /* 0x000fe20000800000 */
[----:B-----5:R-:W-:Y:S01]  /*d840*/  FMUL.FTZ R15, R36, R155 ;  /* 0x0000009b240f7220 */ /* 0x020fe20000410000 */
[----:B------:R-:W-:Y:S03]  /*d850*/  FSETP.NEU.FTZ.AND P1, PT, R42, -INF , PT ;  /* 0xff8000002a00780b */ /* 0x000fe60003f3d000 */
[----:B------:R-:W-:Y:S01]  /*d860*/  MUFU.EX2 R0, R0 ;  /* 0x0000000000007308 */ /* 0x000fe20000000800 */
[--C-:B------:R-:W-:Y:S01]  /*d870*/  FFMA.FTZ R4, R64, UR4, -R3.reuse ;  /* 0x0000000440047c23 */ /* 0x100fe20008010803 */
[--C-:B------:R-:W-:Y:S01]  /*d880*/  FFMA.FTZ R7, R67, UR4, -R3.reuse ;  /* 0x0000000443077c23 */ /* 0x100fe20008010803 */
[----:B------:R-:W-:Y:S01]  /*d890*/  FMUL.FTZ R64, R42, UR4 ;  /* 0x000000042a407c20 */ /* 0x000fe20008410000 */
[--C-:B------:R-:W-:Y:S01]  /*d8a0*/  FFMA.FTZ R12, R68, UR4, -R3.reuse ;  /* 0x00000004440c7c23 */ /* 0x100fe20008010803 */
[----:B------:R-:W-:Y:S05]  /*d8b0*/  FFMA.FTZ R130, R130, UR4, -R3 ;  /* 0x0000000482827c23 */ /* 0x000fea0008010803 */
[----:B------:R1:W-:Y:S01]  /*d8c0*/  MUFU.EX2 R133, R4 ;  /* 0x0000000400857308 */ /* 0x0003e20000000800 */
[----:B------:R-:W-:Y:S02]  /*d8d0*/  FSEL R64, R64, RZ, P1 ;  /* 0x000000ff40407208 */ /* 0x000fe40000800000 */
[----:B------:R-:W-:Y:S03]  /*d8e0*/  FSETP.NEU.FTZ.AND P1, PT, R37, -INF , PT ;  /* 0xff8000002500780b */ /* 0x000fe60003f3d000 */
[--C-:B------:R-:W-:Y:S01]  /*d8f0*/  FFMA.FTZ R5, R58, UR4, -R64.reuse ;  /* 0x000000043a057c23 */ /* 0x100fe20008010840 */
[----:B------:R-:W-:Y:S03]  /*d900*/  FSEL R65, R65, RZ, P1 ;  /* 0x000000ff41417208 */ /* 0x000fe60000800000 */
[----:B------:R-:W3:Y:S01]  /*d910*/  MUFU.EX2 R23, R12 ;  /* 0x0000000c00177308 */ /* 0x000ee20000000800 */
[----:B------:R-:W-:Y:S01]  /*d920*/  FSETP.NEU.FTZ.AND P1, PT, R40, -INF , PT ;  /* 0xff8000002800780b */ /* 0x000fe20003f3d000 */
[--C-:B------:R-:W-:Y:S01]  /*d930*/  FFMA.FTZ R6, R59, UR4, -R64.reuse ;  /* 0x000000043b067c23 */ /* 0x100fe20008010840 */
[--C-:B------:R-:W-:Y:S01]  /*d940*/  FFMA.FTZ R8, R62, UR4, -R64.reuse ;  /* 0x000000043e087c23 */ /* 0x100fe20008010840 */
[--C-:B------:R-:W-:Y:S01]  /*d950*/  FFMA.FTZ R9, R53, UR4, -R64.reuse ;  /* 0x0000000435097c23 */ /* 0x100fe20008010840 */
[--C-:B------:R-:W-:Y:S01]  /*d960*/  FFMA.FTZ R16, R84, UR4, -R64.reuse ;  /* 0x0000000454107c23 */ /* 0x100fe20008010840 */
[--C-:B------:R-:W-:Y:S01]  /*d970*/  FFMA.FTZ R20, R85, UR4, -R64.reuse ;  /* 0x0000000455147c23 */ /* 0x100fe20008010840 */
[----:B------:R-:W-:Y:S03]  /*d980*/  FFMA.FTZ R122, R122, UR4, -R65 ;  /* 0x000000047a7a7c23 */ /* 0x000fe60008010841 */
[----:B------:R-:W-:Y:S01]  /*d990*/  MUFU.EX2 R231, R5 ;  /* 0x0000000500e77308 */ /* 0x000fe20000000800 */
[----:B-1----:R-:W-:Y:S01]  /*d9a0*/  FFMA.FTZ R4, R78, UR4, -R3 ;  /* 0x000000044e047c23 */ /* 0x002fe20008010803 */
[----:B------:R-:W-:Y:S01]  /*d9b0*/  FFMA.FTZ R123, R123, UR4, -R65 ;  /* 0x000000047b7b7c23 */ /* 0x000fe20008010841 */
[--C-:B------:R-:W-:Y:S07]  /*d9c0*/  FFMA.FTZ R128, R128, UR4, -R64.reuse ;  /* 0x0000000480807c23 */ /* 0x100fee0008010840 */
[----:B------:R1:W-:Y:S01]  /*d9d0*/  MUFU.EX2 R136, R4 ;  /* 0x0000000400887308 */ /* 0x0003e20000000800 */
[----:B---3--:R-:W-:Y:S01]  /*d9e0*/  MOV R155, R23 ;  /* 0x00000017009b7202 */ /* 0x008fe20000000f00 */
[----:B------:R-:W-:Y:S01]  /*d9f0*/  FMUL.FTZ R23, R39, R159 ;  /* 0x0000009f27177220 */ /* 0x000fe20000410000 */
[--C-:B------:R-:W-:Y:S07]  /*da00*/  FFMA.FTZ R12, R77, UR4, -R3.reuse ;  /* 0x000000044d0c7c23 */ /* 0x100fee0008010803 */
[----:B------:R3:W-:Y:S10]  /*da10*/  MUFU.EX2 R229, R6 ;  /* 0x0000000600e57308 */ /* 0x0007f40000000800 */
[----:B------:R4:W-:Y:S01]  /*da20*/  MUFU.EX2 R186, R8 ;  /* 0x0000000800ba7308 */ /* 0x0009e20000000800 */
[--C-:B-1----:R-:W-:Y:S09]  /*da30*/  FFMA.FTZ R4, R76, UR4, -R3.reuse ;  /* 0x000000044c047c23 */ /* 0x102ff20008010803 */
[----:B------:R1:W-:Y:S01]  /*da40*/  MUFU.EX2 R230, R4 ;  /* 0x0000000400e67308 */ /* 0x0003e20000000800 */
[--C-:B---3--:R-:W-:Y:S09]  /*da50*/  FFMA.FTZ R6, R63, UR4, -R3.reuse ;  /* 0x000000043f067c23 */ /* 0x108ff20008010803 */
[----:B------:R3:W-:Y:S01]  /*da60*/  MUFU.EX2 R21, R12 ;  /* 0x0000000c00157308 */ /* 0x0007e20000000800 */
[----:B----4-:R-:W-:Y:S09]  /*da70*/  FFMA.FTZ R8, R52, UR4, -R64 ;  /* 0x0000000434087c23 */ /* 0x010ff20008010840 */
[----:B------:R-:W-:Y:S01]  /*da80*/  MUFU.EX2 R130, R130 ;  /* 0x0000008200827308 */ /* 0x000fe20000000800 */
[--C-:B-1----:R-:W-:Y:S01]  /*da90*/  FFMA.FTZ R4, R66, UR4, -R3.reuse ;  /* 0x0000000442047c23 */ /* 0x102fe20008010803 */
[----:B------:R-:W-:Y:S05]  /*daa0*/  FMUL.FTZ R66, R40, UR4 ;  /* 0x0000000428427c20 */ /* 0x000fea0008410000 */
[----:B------:R-:W-:Y:S03]  /*dab0*/  FSEL R66, R66, RZ, P1 ;  /* 0x000000ff42427208 */ /* 0x000fe60000800000 */
[----:B------:R1:W-:Y:S01]  /*dac0*/  MUFU.EX2 R232, R4 ;  /* 0x0000000400e87308 */ /* 0x0003e20000000800 */
[----:B---3--:R-:W-:Y:S01]  /*dad0*/  FMUL.FTZ R12, R0, R152 ;  /* 0x00000098000c7220 */ /* 0x008fe20000410000 */
[--C-:B------:R-:W-:Y:S01]  /*dae0*/  FFMA.FTZ R5, R211, UR4, -R66.reuse ;  /* 0x00000004d3057c23 */ /* 0x100fe20008010842 */
[--C-:B------:R-:W-:Y:S01]  /*daf0*/  FFMA.FTZ R67, R108, UR4, -R66.reuse ;  /* 0x000000046c437c23 */ /* 0x100fe20008010842 */
[--C-:B------:R-:W-:Y:S01]  /*db00*/  FFMA.FTZ R68, R109, UR4, -R66.reuse ;  /* 0x000000046d447c23 */ /* 0x100fe20008010842 */
[--C-:B------:R-:W-:Y:S05]  /*db10*/  FFMA.FTZ R120, R120, UR4, -R66.reuse ;  /* 0x0000000478787c23 */ /* 0x100fea0008010842 */
[----:B------:R3:W-:Y:S01]  /*db20*/  MUFU.EX2 R125, R5 ;  /* 0x00000005007d7308 */ /* 0x0007e20000000800 */
[----:B------:R-:W-:Y:S09]  /*db30*/  FFMA.FTZ R124, R124, UR4, -R66 ;  /* 0x000000047c7c7c23 */ /* 0x000ff20008010842 */
[----:B------:R-:W-:Y:S01]  /*db40*/  MUFU.EX2 R68, R68 ;  /* 0x0000004400447308 */ /* 0x000fe20000000800 */
[--C-:B-1----:R-:W-:Y:S01]  /*db50*/  FFMA.FTZ R4, R70, UR4, -R64.reuse ;  /* 0x0000000446047c23 */ /* 0x102fe20008010840 */
[--C-:B------:R-:W-:Y:S08]  /*db60*/  FFMA.FTZ R70, R119, UR4, -R3.reuse ;  /* 0x0000000477467c23 */ /* 0x100ff00008010803 */
[----:B------:R1:W-:Y:S01]  /*db70*/  MUFU.EX2 R129, R4 ;  /* 0x0000000400817308 */ /* 0x0003e20000000800 */
[--C-:B---3--:R-:W-:Y:S09]  /*db80*/  FFMA.FTZ R5, R49, UR4, -R64.reuse ;  /* 0x0000000431057c23 */ /* 0x108ff20008010840 */
[----:B------:R-:W-:Y:S10]  /*db90*/  MUFU.EX2 R70, R70 ;  /* 0x0000004600467308 */ /* 0x000ff40000000800 */
[----:B------:R-:W-:Y:S01]  /*dba0*/  MUFU.EX2 R128, R128 ;  /* 0x0000008000807308 */ /* 0x000fe20000000800 */
[--C-:B-1----:R-:W-:Y:S01]  /*dbb0*/  FFMA.FTZ R4, R69, UR4, -R64.reuse ;  /* 0x0000000445047c23 */ /* 0x102fe20008010840 */
[----:B------:R-:W-:Y:S08]  /*dbc0*/  FFMA.FTZ R69, R118, UR4, -R3 ;  /* 0x0000000476457c23 */ /* 0x000ff00008010803 */
[----:B------:R1:W-:Y:S10]  /*dbd0*/  MUFU.EX2 R134, R4 ;  /* 0x0000000400867308 */ /* 0x0003f40000000800 */
[----:B------:R-:W-:Y:S10]  /*dbe0*/  MUFU.EX2 R69, R69 ;  /* 0x0000004500457308 */ /* 0x000ff40000000800 */
[----:B------:R-:W-:Y:S01]  /*dbf0*/  MUFU.EX2 R122, R122 ;  /* 0x0000007a007a7308 */ /* 0x000fe20000000800 */
[--C-:B-1----:R-:W-:Y:S09]  /*dc00*/  FFMA.FTZ R4, R203, UR4, -R65.reuse ;  /* 0x00000004cb047c23 */ /* 0x102ff20008010841 */
[----:B------:R1:W-:Y:S10]  /*dc10*/  MUFU.EX2 R76, R4 ;  /* 0x00000004004c7308 */ /* 0x0003f40000000800 */
[----:B------:R3:W-:Y:S10]  /*dc20*/  MUFU.EX2 R203, R7 ;  /* 0x0000000700cb7308 */ /* 0x0007f40000000800 */
[----:B------:R-:W-:Y:S01]  /*dc30*/  MUFU.EX2 R120, R120 ;  /* 0x0000007800787308 */ /* 0x000fe20000000800 */
[--C-:B-1----:R-:W-:Y:S09]  /*dc40*/  FFMA.FTZ R4, R225, UR4, -R65.reuse ;  /* 0x00000004e1047c23 */ /* 0x102ff20008010841 */
[----:B------:R1:W4:Y:S01]  /*dc50*/  MUFU.EX2 R127, R4 ;  /* 0x00000004007f7308 */ /* 0x0003220000000800 */
[----:B---3--:R-:W-:Y:S09]  /*dc60*/  FFMA.FTZ R7, R55, UR4, -R64 ;  /* 0x0000000437077c23 */ /* 0x008ff20008010840 */
[----:B------:R3:W-:Y:S10]  /*dc70*/  MUFU.EX2 R225, R5 ;  /* 0x0000000500e17308 */ /* 0x0007f40000000800 */
[----:B------:R-:W-:Y:S01]  /*dc80*/  MUFU.EX2 R123, R123 ;  /* 0x0000007b007b7308 */ /* 0x000fe20000000800 */
[--C-:B-1----:R-:W-:Y:S01]  /*dc90*/  FFMA.FTZ R4, R224, UR4, -R65.reuse ;  /* 0x00000004e0047c23 */ /* 0x102fe20008010841 */
[----:B----4-:R-:W-:Y:S08]  /*dca0*/  F2FP.BF16.F32.PACK_AB R49, R127, R76 ;  /* 0x0000004c7f31723e */ /* 0x010ff000000010ff */
[----:B------:R1:W-:Y:S01]  /*dcb0*/  MUFU.EX2 R184, R4 ;  /* 0x0000000400b87308 */ /* 0x0003e20000000800 */
[----:B---3--:R-:W-:Y:S09]  /*dcc0*/  FFMA.FTZ R5, R217, UR4, -R66 ;  /* 0x00000004d9057c23 */ /* 0x008ff20008010842 */
[----:B------:R3:W-:Y:S01]  /*dcd0*/  MUFU.EX2 R177, R5 ;  /* 0x0000000500b17308 */ /* 0x0007e20000000800 */
[----:B-1----:R-:W-:Y:S09]  /*dce0*/  FFMA.FTZ R4, R219, UR4, -R65 ;  /* 0x00000004db047c23 */ /* 0x002ff20008010841 */
[----:B------:R1:W4:Y:S01]  /*dcf0*/  MUFU.EX2 R219, R4 ;  /* 0x0000000400db7308 */ /* 0x0003220000000800 */
[----:B---3--:R-:W-:Y:S01]  /*dd00*/  FFMA.FTZ R5, R33, UR4, -R64 ;  /* 0x0000000421057c23 */ /* 0x008fe20008010840 */
[----:B------:R-:W-:Y:S01]  /*dd10*/  FMUL.FTZ R33, R38, R165 ;  /* 0x000000a526217220 */ /* 0x000fe20000410000 */
[----:B------:R-:W-:Y:S07]  /*dd20*/  F2FP.BF16.F32.PACK_AB R165, R70, R69 ;  /* 0x0000004546a5723e */ /* 0x000fee00000010ff */
[----:B------:R3:W-:Y:S01]  /*dd30*/  MUFU.EX2 R241, R5 ;  /* 0x0000000500f17308 */ /* 0x0007e20000000800 */
[--C-:B-1----:R-:W-:Y:S09]  /*dd40*/  FFMA.FTZ R4, R222, UR4, -R66.reuse ;  /* 0x00000004de047c23 */ /* 0x102ff20008010842 */
[----:B------:R1:W-:Y:S01]  /*dd50*/  MUFU.EX2 R222, R7 ;  /* 0x0000000700de7308 */ /* 0x0003e20000000800 */
[--C-:B---3--:R-:W-:Y:S09]  /*dd60*/  FFMA.FTZ R5, R213, UR4, -R66.reuse ;  /* 0x00000004d5057c23 */ /* 0x108ff20008010842 */
[----:B------:R3:W-:Y:S01]  /*dd70*/  MUFU.EX2 R126, R4 ;  /* 0x00000004007e7308 */ /* 0x0007e20000000800 */
[--C-:B-1----:R-:W-:Y:S01]  /*dd80*/  FFMA.FTZ R7, R56, UR4, -R3.reuse ;  /* 0x0000000438077c23 */ /* 0x102fe20008010803 */
[--C-:B---3--:R-:W-:Y:S08]  /*dd90*/  FFMA.FTZ R4, R221, UR4, -R66.reuse ;  /* 0x00000004dd047c23 */ /* 0x108ff00008010842 */
[----:B------:R1:W-:Y:S10]  /*dda0*/  MUFU.EX2 R221, R6 ;  /* 0x0000000600dd7308 */ /* 0x0003f40000000800 */
[----:B------:R3:W-:Y:S01]  /*ddb0*/  MUFU.EX2 R178, R4 ;  /* 0x0000000400b27308 */ /* 0x0007e20000000800 */
[--C-:B-1----:R-:W-:Y:S09]  /*ddc0*/  FFMA.FTZ R6, R226, UR4, -R66.reuse ;  /* 0x00000004e2067c23 */ /* 0x102ff20008010842 */
[----:B------:R1:W-:Y:S01]  /*ddd0*/  MUFU.EX2 R226, R8 ;  /* 0x0000000800e27308 */ /* 0x0003e20000000800 */
[----:B---3--:R-:W-:Y:S09]  /*dde0*/  FFMA.FTZ R4, R209, UR4, -R66 ;  /* 0x00000004d1047c23 */ /* 0x008ff20008010842 */
[----:B------:R3:W-:Y:S10]  /*ddf0*/  MUFU.EX2 R135, R6 ;  /* 0x0000000600877308 */ /* 0x0007f40000000800 */
[----:B------:R5:W2:Y:S01]  /*de00*/  MUFU.EX2 R209, R4 ;  /* 0x0000000400d17308 */ /* 0x000aa20000000800 */
[--C-:B-1----:R-:W-:Y:S09]  /*de10*/  FFMA.FTZ R8, R28, UR4, -R64.reuse ;  /* 0x000000041c087c23 */ /* 0x102ff20008010840 */
[----:B------:R1:W-:Y:S01]  /*de20*/  MUFU.EX2 R235, R8 ;  /* 0x0000000800eb7308 */ /* 0x0003e20000000800 */
[--C-:B---3--:R-:W-:Y:S01]  /*de30*/  FFMA.FTZ R6, R34, UR4, -R64.reuse ;  /* 0x0000000422067c23 */ /* 0x108fe20008010840 */
[----:B------:R-:W-:Y:S08]  /*de40*/  FMUL.FTZ R34, R39, R166 ;  /* 0x000000a627227220 */ /* 0x000ff00000410000 */
[----:B------:R3:W-:Y:S01]  /*de50*/  MUFU.EX2 R238, R6 ;  /* 0x0000000600ee7308 */ /* 0x0007e20000000800 */
[--C-:B-----5:R-:W-:Y:S09]  /*de60*/  FFMA.FTZ R4, R60, UR4, -R3.reuse ;  /* 0x000000043c047c23 */ /* 0x120ff20008010803 */
[----:B------:R5:W-:Y:S01]  /*de70*/  MUFU.EX2 R224, R4 ;  /* 0x0000000400e07308 */ /* 0x000be20000000800 */
[----:B-1----:R-:W-:Y:S09]  /*de80*/  FFMA.FTZ R8, R87, UR4, -R64 ;  /* 0x0000000457087c23 */ /* 0x002ff20008010840 */
[----:B------:R1:W-:Y:S01]  /*de90*/  MUFU.EX2 R248, R8 ;  /* 0x0000000800f87308 */ /* 0x0003e20000000800 */
[----:B---3--:R-:W-:Y:S01]  /*dea0*/  FFMA.FTZ R6, R215, UR4, -R66 ;  /* 0x00000004d7067c23 */ /* 0x008fe20008010842 */
[--C-:B-----5:R-:W-:Y:S02]  /*deb0*/  FFMA.FTZ R4, R57, UR4, -R3.reuse ;  /* 0x0000000439047c23 */ /* 0x120fe40008010803 */
[----:B------:R-:W-:Y:S06]  /*dec0*/  LDSM.16.MT88.4 R56, [R138+0x4400] ;  /* 0x004400008a38783b */ /* 0x000fec0000004200 */
[----:B------:R3:W-:Y:S01]  /*ded0*/  MUFU.EX2 R233, R4 ;  /* 0x0000000400e97308 */ /* 0x0007e20000000800 */
[----:B-1----:R-:W-:Y:S09]  /*dee0*/  FFMA.FTZ R8, R81, UR4, -R3 ;  /* 0x0000000451087c23 */ /* 0x002ff20008010803 */
[----:B------:R1:W-:Y:S01]  /*def0*/  MUFU.EX2 R28, R8 ;  /* 0x00000008001c7308 */ /* 0x0003e20000000800 */
[----:B---3--:R-:W-:Y:S02]  /*df00*/  FFMA.FTZ R4, R61, UR4, -R64 ;  /* 0x000000043d047c23 */ /* 0x008fe40008010840 */
[----:B------:R-:W-:Y:S07]  /*df10*/  LDSM.16.MT88.4 R60, [R139+0x4400] ;  /* 0x004400008b3c783b */ /* 0x000fee0000004200 */
[----:B------:R3:W-:Y:S01]  /*df20*/  MUFU.EX2 R211, R4 ;  /* 0x0000000400d37308 */ /* 0x0007e20000000800 */
[----:B-1----:R-:W-:Y:S01]  /*df30*/  FMUL.FTZ R8, R0, R140 ;  /* 0x0000008c00087220 */ /* 0x002fe20000410000 */
[--C-:B---3--:R-:W-:Y:S08]  /*df40*/  FFMA.FTZ R4, R228, UR4, -R65.reuse ;  /* 0x00000004e4047c23 */ /* 0x108ff00008010841 */
[----:B------:R1:W-:Y:S02]  /*df50*/  MUFU.EX2 R176, R4 ;  /* 0x0000000400b07308 */ /* 0x0003e40000000800 */
[----:B-1----:R-:W-:Y:S08]  /*df60*/  FFMA.FTZ R4, R220, UR4, -R65 ;  /* 0x00000004dc047c23 */ /* 0x002ff00008010841 */
[----:B------:R1:W-:Y:S10]  /*df70*/  MUFU.EX2 R220, R7 ;  /* 0x0000000700dc7308 */ /* 0x0003f40000000800 */
[----:B------:R3:W-:Y:S01]  /*df80*/  MUFU.EX2 R179, R4 ;  /* 0x0000000400b37308 */ /* 0x0007e20000000800 */
[----:B-1----:R-:W-:Y:S01]  /*df90*/  FFMA.FTZ R7, R47, UR4, -R3 ;  /* 0x000000042f077c23 */ /* 0x002fe20008010803 */
[----:B------:R-:W-:Y:S01]  /*dfa0*/  F2FP.BF16.F32.PACK_AB R47, R232, R230 ;  /* 0x000000e6e82f723e */ /* 0x000fe200000010ff */
[--C-:B---3--:R-:W-:Y:S07]  /*dfb0*/  FFMA.FTZ R4, R218, UR4, -R65.reuse ;  /* 0x00000004da047c23 */ /* 0x108fee0008010841 */
[----:B------:R1:W-:Y:S02]  /*dfc0*/  MUFU.EX2 R187, R4 ;  /* 0x0000000400bb7308 */ /* 0x0003e40000000800 */
[----:B-1----:R-:W-:Y:S08]  /*dfd0*/  FFMA.FTZ R4, R210, UR4, -R65 ;  /* 0x00000004d2047c23 */ /* 0x002ff00008010841 */
[----:B------:R1:W-:Y:S02]  /*dfe0*/  MUFU.EX2 R218, R4 ;  /* 0x0000000400da7308 */ /* 0x0003e40000000800 */
[----:B-1----:R-:W-:Y:S08]  /*dff0*/  FFMA.FTZ R4, R216, UR4, -R66 ;  /* 0x00000004d8047c23 */ /* 0x002ff00008010842 */
[----:B------:R1:W-:Y:S10]  /*e000*/  MUFU.EX2 R216, R9 ;  /* 0x0000000900d87308 */ /* 0x0003f40000000800 */
[----:B------:R3:W-:Y:S01]  /*e010*/  MUFU.EX2 R185, R4 ;  /* 0x0000000400b97308 */ /* 0x0007e20000000800 */
[----:B-1----:R-:W-:Y:S01]  /*e020*/  FFMA.FTZ R9, R45, UR4, -R64 ;  /* 0x000000042d097c23 */ /* 0x002fe20008010840 */
[----:B------:R-:W-:Y:S08]  /*e030*/  F2FP.BF16.F32.PACK_AB R45, R136, R133 ;  /* 0x00000085882d723e */ /* 0x000ff000000010ff */
[----:B------:R1:W-:Y:S01]  /*e040*/  MUFU.EX2 R213, R9 ;  /* 0x0000000900d57308 */ /* 0x0003e20000000800 */
[----:B---3--:R-:W-:Y:S09]  /*e050*/  FFMA.FTZ R4, R214, UR4, -R66 ;  /* 0x00000004d6047c23 */ /* 0x008ff20008010842 */
[----:B------:R3:W-:Y:S01]  /*e060*/  MUFU.EX2 R210, R4 ;  /* 0x0000000400d27308 */ /* 0x0007e20000000800 */
[----:B-1----:R-:W-:Y:S09]  /*e070*/  FFMA.FTZ R9, R88, UR4, -R64 ;  /* 0x0000000458097c23 */ /* 0x002ff20008010840 */
[----:B------:R1:W-:Y:S01]  /*e080*/  MUFU.EX2 R243, R9 ;  /* 0x0000000900f37308 */ /* 0x0003e20000000800 */
[--C-:B---3--:R-:W-:Y:S02]  /*e090*/  FFMA.FTZ R4, R54, UR4, -R3.reuse ;  /* 0x0000000436047c23 */ /* 0x108fe40008010803 */
[----:B------:R-:W-:Y:S07]  /*e0a0*/  LDSM.16.MT88.4 R52, [R139+0x4000] ;  /* 0x004000008b34783b */ /* 0x000fee0000004200 */
[----:B------:R3:W-:Y:S01]  /*e0b0*/  MUFU.EX2 R228, R4 ;  /* 0x0000000400e47308 */ /* 0x0007e20000000800 */
[----:B-1----:R-:W-:Y:S09]  /*e0c0*/  FMUL.FTZ R9, R0, R141 ;  /* 0x0000008d00097220 */ /* 0x002ff20000410000 */
[----:B------:R1:W-:Y:S01]  /*e0d0*/  MUFU.EX2 R141, R16 ;  /* 0x00000010008d7308 */ /* 0x0003e20000000800 */
[--C-:B---3--:R-:W-:Y:S01]  /*e0e0*/  FFMA.FTZ R4, R51, UR4, -R3.reuse ;  /* 0x0000000433047c23 */ /* 0x108fe20008010803 */
[----:B----4-:R-:W-:Y:S08]  /*e0f0*/  F2FP.BF16.F32.PACK_AB R51, R219, R184 ;  /* 0x000000b8db33723e */ /* 0x010ff000000010ff */
[----:B------:R3:W-:Y:S01]  /*e100*/  MUFU.EX2 R240, R4 ;  /* 0x0000000400f07308 */ /* 0x0007e20000000800 */
[----:B-1----:R-:W-:Y:S02]  /*e110*/  FMUL.FTZ R16, R38, R148 ;  /* 0x0000009426107220 */ /* 0x002fe40000410000 */
[----:B------:R-:W4:Y:S04]  /*e120*/  LDL.LU R148, [R1+0x8] ;  /* 0x0000080001947983 */ /* 0x000f280000300800 */
[----:B------:R-:W5:Y:S01]  /*e130*/  LDL.LU R159, [R1+0xc] ;  /* 0x00000c00019f7983 */ /* 0x000f620000300800 */
[----:B---3--:R-:W-:Y:S01]  /*e140*/  FFMA.FTZ R4, R50, UR4, -R3 ;  /* 0x0000000432047c23 */ /* 0x008fe20008010803 */
[----:B--2---:R-:W-:Y:S03]  /*e150*/  F2FP.BF16.F32.PACK_AB R50, R209, R178 ;  /* 0x000000b2d132723e */ /* 0x004fe600000010ff */
[----:B------:R1:W-:Y:S02]  /*e160*/  MUFU.EX2 R242, R4 ;  /* 0x0000000400f27308 */ /* 0x0003e40000000800 */
[----:B-1----:R-:W-:Y:S08]  /*e170*/  FFMA.FTZ R4, R227, UR4, -R65 ;  /* 0x00000004e3047c23 */ /* 0x002ff00008010841 */
[----:B------:R1:W-:Y:S10]  /*e180*/  MUFU.EX2 R227, R7 ;  /* 0x0000000700e37308 */ /* 0x0003f40000000800 */
[----:B------:R2:W-:Y:S01]  /*e190*/  MUFU.EX2 R214, R4 ;  /* 0x0000000400d67308 */ /* 0x0005e20000000800 */
[----:B-1----:R-:W-:Y:S01]  /*e1a0*/  FFMA.FTZ R7, R48, UR4, -R3 ;  /* 0x0000000430077c23 */ /* 0x002fe20008010803 */
[----:B------:R-:W-:Y:S08]  /*e1b0*/  F2FP.BF16.F32.PACK_AB R48, R126, R125 ;  /* 0x0000007d7e30723e */ /* 0x000ff000000010ff */
[----:B------:R1:W-:Y:S01]  /*e1c0*/  MUFU.EX2 R247, R7 ;  /* 0x0000000700f77308 */ /* 0x0003e20000000800 */
[--C-:B--2---:R-:W-:Y:S09]  /*e1d0*/  FFMA.FTZ R4, R223, UR4, -R65.reuse ;  /* 0x00000004df047c23 */ /* 0x104ff20008010841 */
[----:B------:R2:W-:Y:S01]  /*e1e0*/  MUFU.EX2 R217, R4 ;  /* 0x0000000400d97308 */ /* 0x0005e20000000800 */
[----:B-1----:R-:W-:Y:S01]  /*e1f0*/  FFMA.FTZ R7, R91, UR4, -R66 ;  /* 0x000000045b077c23 */ /* 0x002fe20008010842 */
[--C-:B--2---:R-:W-:Y:S08]  /*e200*/  FFMA.FTZ R4, R208, UR4, -R65.reuse ;  /* 0x00000004d0047c23 */ /* 0x104ff00008010841 */
[----:B------:R1:W-:Y:S10]  /*e210*/  MUFU.EX2 R208, R5 ;  /* 0x0000000500d07308 */ /* 0x0003f40000000800 */
[----:B------:R2:W-:Y:S01]  /*e220*/  MUFU.EX2 R223, R4 ;  /* 0x0000000400df7308 */ /* 0x0005e20000000800 */
[----:B-1----:R-:W-:Y:S09]  /*e230*/  FFMA.FTZ R5, R26, UR4, -R64 ;  /* 0x000000041a057c23 */ /* 0x002ff20008010840 */
[----:B------:R1:W3:Y:S01]  /*e240*/  MUFU.EX2 R31, R5 ;  /* 0x00000005001f7308 */ /* 0x0002e20000000800 */
[----:B--2---:R-:W-:Y:S09]  /*e250*/  FFMA.FTZ R4, R207, UR4, -R65 ;  /* 0x00000004cf047c23 */ /* 0x004ff20008010841 */
[----:B------:R2:W-:Y:S10]  /*e260*/  MUFU.EX2 R234, R4 ;  /* 0x0000000400ea7308 */ /* 0x0005f40000000800 */
[----:B------:R2:W-:Y:S01]  /*e270*/  MUFU.EX2 R207, R6 ;  /* 0x0000000600cf7308 */ /* 0x0005e20000000800 */
[--C-:B-1----:R-:W-:Y:S01]  /*e280*/  FFMA.FTZ R5, R183, UR4, -R66.reuse ;  /* 0x00000004b7057c23 */ /* 0x102fe20008010842 */
[----:B---3--:R-:W-:Y:S01]  /*e290*/  MOV R158, R31 ;  /* 0x0000001f009e7202 */ /* 0x008fe20000000f00 */
[----:B------:R-:W-:Y:S01]  /*e2a0*/  FMUL.FTZ R31, R36, R171 ;  /* 0x000000ab241f7220 */ /* 0x000fe20000410000 */
[----:B--2---:R-:W-:Y:S06]  /*e2b0*/  FFMA.FTZ R4, R202, UR4, -R66 ;  /* 0x00000004ca047c23 */ /* 0x004fec0008010842 */
[----:B------:R1:W-:Y:S01]  /*e2c0*/  MUFU.EX2 R202, R4 ;  /* 0x0000000400ca7308 */ /* 0x0003e20000000800 */
[----:B------:R-:W-:Y:S01]  /*e2d0*/  FFMA.FTZ R6, R44, UR4, -R64 ;  /* 0x000000042c067c23 */ /* 0x000fe20008010840 */
[----:B------:R-:W-:Y:S08]  /*e2e0*/  F2FP.BF16.F32.PACK_AB R44, R134, R129 ;  /* 0x00000081862c723e */ /* 0x000ff000000010ff */
[----:B------:R2:W-:Y:S01]  /*e2f0*/  MUFU.EX2 R249, R6 ;  /* 0x0000000600f97308 */ /* 0x0005e20000000800 */
[--C-:B-1----:R-:W-:Y:S09]  /*e300*/  FFMA.FTZ R4, R182, UR4, -R66.reuse ;  /* 0x00000004b6047c23 */ /* 0x102ff20008010842 */
[----:B------:R1:W-:Y:S01]  /*e310*/  MUFU.EX2 R215, R4 ;  /* 0x0000000400d77308 */ /* 0x0003e20000000800 */
[----:B--2---:R-:W-:Y:S01]  /*e320*/  FFMA.FTZ R6, R201, UR4, -R66 ;  /* 0x00000004c9067c23 */ /* 0x004fe20008010842 */
[--C-:B-1----:R-:W-:Y:S01]  /*e330*/  FFMA.FTZ R4, R46, UR4, -R3.reuse ;  /* 0x000000042e047c23 */ /* 0x102fe20008010803 */
[----:B------:R-:W-:Y:S07]  /*e340*/  F2FP.BF16.F32.PACK_AB R46, R231, R229 ;  /* 0x000000e5e72e723e */ /* 0x000fee00000010ff */
[----:B------:R1:W-:Y:S02]  /*e350*/  MUFU.EX2 R239, R4 ;  /* 0x0000000400ef7308 */ /* 0x0003e40000000800 */
[--C-:B-1----:R-:W-:Y:S01]  /*e360*/  FFMA.FTZ R4, R35, UR4, -R3.reuse ;  /* 0x0000000423047c23 */ /* 0x102fe20008010803 */
[----:B------:R-:W-:Y:S07]  /*e370*/  FMUL.FTZ R35, R39, R167 ;  /* 0x000000a727237220 */ /* 0x000fee0000410000 */
[----:B------:R1:W2:Y:S02]  /*e380*/  MUFU.EX2 R29, R4 ;  /* 0x00000004001d7308 */ /* 0x0002a40000000800 */
[----:B-1----:R-:W-:Y:S01]  /*e390*/  FFMA.FTZ R4, R25, UR4, -R3 ;  /* 0x0000000419047c23 */ /* 0x002fe20008010803 */
[----:B--2---:R-:W-:Y:S01]  /*e3a0*/  MOV R151, R29 ;  /* 0x0000001d00977202 */ /* 0x004fe20000000f00 */
[----:B------:R-:W-:Y:S01]  /*e3b0*/  FMUL.FTZ R29, R0, R169 ;  /* 0x000000a9001d7220 */ /* 0x000fe20000410000 */
[----:B------:R-:W-:Y:S05]  /*e3c0*/  F2FP.BF16.F32.PACK_AB R169, R123, R122 ;  /* 0x0000007a7ba9723e */ /* 0x000fea00000010ff */
[----:B------:R1:W-:Y:S02]  /*e3d0*/  MUFU.EX2 R30, R4 ;  /* 0x00000004001e7308 */ /* 0x0003e40000000800 */
[--C-:B-1----:R-:W-:Y:S08]  /*e3e0*/  FFMA.FTZ R4, R206, UR4, -R65.reuse ;  /* 0x00000004ce047c23 */ /* 0x102ff00008010841 */
[----:B------:R1:W-:Y:S02]  /*e3f0*/  MUFU.EX2 R182, R4 ;  /* 0x0000000400b67308 */ /* 0x0003e40000000800 */
[--C-:B-1----:R-:W-:Y:S08]  /*e400*/  FFMA.FTZ R4, R204, UR4, -R65.reuse ;  /* 0x00000004cc047c23 */ /* 0x102ff00008010841 */
[----:B------:R1:W-:Y:S02]  /*e410*/  MUFU.EX2 R204, R4 ;  /* 0x0000000400cc7308 */ /* 0x0003e40000000800 */
[--C-:B-1----:R-:W-:Y:S08]  /*e420*/  FFMA.FTZ R4, R181, UR4, -R65.reuse ;  /* 0x00000004b5047c23 */ /* 0x102ff00008010841 */
[----:B------:R1:W-:Y:S10]  /*e430*/  MUFU.EX2 R181, R5 ;  /* 0x0000000500b57308 */ /* 0x0003f40000000800 */
[----:B------:R2:W-:Y:S01]  /*e440*/  MUFU.EX2 R206, R4 ;  /* 0x0000000400ce7308 */ /* 0x0005e20000000800 */
[--C-:B-1----:R-:W-:Y:S01]  /*e450*/  FFMA.FTZ R5, R71, UR4, -R64.reuse ;  /* 0x0000000447057c23 */ /* 0x102fe20008010840 */
[----:B------:R-:W-:Y:S08]  /*e460*/  FFMA.FTZ R71, R116, UR4, -R64 ;  /* 0x0000000474477c23 */ /* 0x000ff00008010840 */
[----:B------:R1:W3:Y:S01]  /*e470*/  MUFU.EX2 R14, R5 ;  /* 0x00000005000e7308 */ /* 0x0002e20000000800 */
[--C-:B--2---:R-:W-:Y:S09]  /*e480*/  FFMA.FTZ R4, R175, UR4, -R65.reuse ;  /* 0x00000004af047c23 */ /* 0x104ff20008010841 */
[----:B------:R2:W-:Y:S10]  /*e490*/  MUFU.EX2 R246, R4 ;  /* 0x0000000400f67308 */ /* 0x0005f40000000800 */
[----:B------:R4:W-:Y:S01]  /*e4a0*/  MUFU.EX2 R175, R6 ;  /* 0x0000000600af7308 */ /* 0x0009e20000000800 */
[--C-:B-1----:R-:W-:Y:S01]  /*e4b0*/  FFMA.FTZ R5, R73, UR4, -R66.reuse ;  /* 0x0000000449057c23 */ /* 0x102fe20008010842 */
[----:B------:R-:W-:Y:S01]  /*e4c0*/  FFMA.FTZ R73, R43, UR4, -R65 ;  /* 0x000000042b497c23 */ /* 0x000fe20008010841 */
[--C-:B------:R-:W-:Y:S07]  /*e4d0*/  FFMA.FTZ R43, R105, UR4, -R66.reuse ;  /* 0x00000004692b7c23 */ /* 0x100fee0008010842 */
[----:B------:R1:W-:Y:S01]  /*e4e0*/  MUFU.EX2 R201, R5 ;  /* 0x0000000500c97308 */ /* 0x0003e20000000800 */
[----:B--2---:R-:W-:Y:S09]  /*e4f0*/  FFMA.FTZ R4, R180, UR4, -R66 ;  /* 0x00000004b4047c23 */ /* 0x004ff20008010842 */
[----:B------:R2:W-:Y:S01]  /*e500*/  MUFU.EX2 R180, R4 ;  /* 0x0000000400b47308 */ /* 0x0005e20000000800 */
[----:B----4-:R-:W-:Y:S09]  /*e510*/  FFMA.FTZ R6, R80, UR4, -R64 ;  /* 0x0000000450067c23 */ /* 0x010ff20008010840 */
[----:B------:R4:W-:Y:S01]  /*e520*/  MUFU.EX2 R11, R6 ;  /* 0x00000006000b7308 */ /* 0x0009e20000000800 */
[----:B-1----:R-:W-:Y:S09]  /*e530*/  FMUL.FTZ R5, R38, R145 ;  /* 0x0000009126057220 */ /* 0x002ff20000410000 */
[----:B------:R-:W-:Y:S01]  /*e540*/  MUFU.EX2 R73, R73 ;  /* 0x0000004900497308 */ /* 0x000fe20000000800 */
[--C-:B--2---:R-:W-:Y:S09]  /*e550*/  FFMA.FTZ R4, R173, UR4, -R66.reuse ;  /* 0x00000004ad047c23 */ /* 0x104ff20008010842 */
[----:B------:R1:W-:Y:S01]  /*e560*/  MUFU.EX2 R244, R4 ;  /* 0x0000000400f47308 */ /* 0x0003e20000000800 */
[----:B----4-:R-:W-:Y:S01]  /*e570*/  FMUL.FTZ R6, R39, R146 ;  /* 0x0000009227067220 */ /* 0x010fe20000410000 */
[----:B---3--:R-:W-:Y:S01]  /*e580*/  MOV R146, R14 ;  /* 0x0000000e00927202 */ /* 0x008fe20000000f00 */
[----:B------:R-:W-:Y:S01]  /*e590*/  FMUL.FTZ R14, R36, R154 ;  /* 0x0000009a240e7220 */ /* 0x000fe20000410000 */
[----:B------:R-:W-:Y:S01]  /*e5a0*/  MOV R154, R21 ;  /* 0x00000015009a7202 */ /* 0x000fe20000000f00 */
[----:B------:R-:W-:Y:S02]  /*e5b0*/  FMUL.FTZ R21, R38, R157 ;  /* 0x0000009d26157220 */ /* 0x000fe40000410000 */
[----:B------:R-:W2:Y:S03]  /*e5c0*/  LDL.LU R157, [R1+0x4] ;  /* 0x00000400019d7983 */ /* 0x000ea60000300800 */
[----:B------:R-:W-:Y:S01]  /*e5d0*/  MUFU.EX2 R71, R71 ;  /* 0x0000004700477308 */ /* 0x000fe20000000800 */
[--C-:B-1----:R-:W-:Y:S02]  /*e5e0*/  FFMA.FTZ R4, R27, UR4, -R3.reuse ;  /* 0x000000041b047c23 */ /* 0x102fe40008010803 */
[----:B------:R-:W1:Y:S07]  /*e5f0*/  LDSM.16.MT88.4 R24, [R138+0x4000] ;  /* 0x004000008a18783b */ /* 0x000e6e0000004200 */
[----:B------:R3:W-:Y:S02]  /*e600*/  MUFU.EX2 R18, R4 ;  /* 0x0000000400127308 */ /* 0x0007e40000000800 */
[--C-:B---3--:R-:W-:Y:S08]  /*e610*/  FFMA.FTZ R4, R82, UR4, -R3.reuse ;  /* 0x0000000452047c23 */ /* 0x108ff00008010803 */
[----:B------:R3:W4:Y:S02]  /*e620*/  MUFU.EX2 R10, R4 ;  /* 0x00000004000a7308 */ /* 0x0007240000000800 */
[----:B---3--:R-:W-:Y:S01]  /*e630*/  FFMA.FTZ R4, R83, UR4, -R3 ;  /* 0x0000000453047c23 */ /* 0x008fe20008010803 */
[----:B----4-:R-:W-:Y:S01]  /*e640*/  MOV R145, R10 ;  /* 0x0000000a00917202 */ /* 0x010fe20000000f00 */
[----:B------:R-:W-:Y:S06]  /*e650*/  FMUL.FTZ R10, R36, R142 ;  /* 0x0000008e240a7220 */ /* 0x000fec0000410000 */
[----:B------:R3:W4:Y:S10]  /*e660*/  MUFU.EX2 R13, R4 ;  /* 0x00000004000d7308 */ /* 0x0007340000000800 */
[----:B------:R5:W-:Y:S01]  /*e670*/  MUFU.EX2 R142, R20 ;  /* 0x00000014008e7308 */ /* 0x000be20000000800 */
[--C-:B---3--:R-:W-:Y:S01]  /*e680*/  FFMA.FTZ R4, R74, UR4, -R65.reuse ;  /* 0x000000044a047c23 */ /* 0x108fe20008010841 */
[--C-:B------:R-:W-:Y:S08]  /*e690*/  FFMA.FTZ R74, R79, UR4, -R66.reuse ;  /* 0x000000044f4a7c23 */ /* 0x100ff00008010842 */
[----:B------:R3:W-:Y:S01]  /*e6a0*/  MUFU.EX2 R173, R4 ;  /* 0x0000000400ad7308 */ /* 0x0007e20000000800 */
[----:B-----5:R-:W-:Y:S09]  /*e6b0*/  FMUL.FTZ R20, R38, R156 ;  /* 0x0000009c26147220 */ /* 0x020ff20000410000 */
[----:B------:R-:W-:Y:S01]  /*e6c0*/  MUFU.EX2 R74, R74 ;  /* 0x0000004a004a7308 */ /* 0x000fe20000000800 */
[--C-:B---3--:R-:W-:Y:S09]  /*e6d0*/  FFMA.FTZ R4, R174, UR4, -R65.reuse ;  /* 0x00000004ae047c23 */ /* 0x108ff20008010841 */
[----:B------:R3:W-:Y:S10]  /*e6e0*/  MUFU.EX2 R174, R7 ;  /* 0x0000000700ae7308 */ /* 0x0007f40000000800 */
[----:B------:R5:W-:Y:S01]  /*e6f0*/  MUFU.EX2 R183, R4 ;  /* 0x0000000400b77308 */ /* 0x000be20000000800 */
[C---:B---3--:R-:W-:Y:S01]  /*e700*/  FMUL.FTZ R7, R39.reuse, R147 ;  /* 0x0000009327077220 */ /* 0x048fe20000410000 */
[----:B----4-:R-:W-:Y:S01]  /*e710*/  MOV R147, R13 ;  /* 0x0000000d00937202 */ /* 0x010fe20000000f00 */
[----:B------:R-:W-:Y:S01]  /*e720*/  FMUL.FTZ R13, R0, R153 ;  /* 0x00000099000d7220 */ /* 0x000fe20000410000 */
[----:B------:R-:W-:Y:S01]  /*e730*/  MOV R153, R18 ;  /* 0x0000001200997202 */ /* 0x000fe20000000f00 */
[----:B------:R-:W-:Y:S01]  /*e740*/  FMUL.FTZ R18, R39, R150 ;  /* 0x0000009627127220 */ /* 0x000fe20000410000 */
[----:B------:R-:W-:Y:S01]  /*e750*/  MOV R150, R30 ;  /* 0x0000001e00967202 */ /* 0x000fe20000000f00 */
[----:B------:R-:W-:Y:S01]  /*e760*/  FMUL.FTZ R30, R36, R170 ;  /* 0x000000aa241e7220 */ /* 0x000fe20000410000 */
[--C-:B-----5:R-:W-:Y:S04]  /*e770*/  FFMA.FTZ R4, R93, UR4, -R65.reuse ;  /* 0x000000045d047c23 */ /* 0x120fe80008010841 */
[----:B------:R3:W-:Y:S02]  /*e780*/  MUFU.EX2 R245, R4 ;  /* 0x0000000400f57308 */ /* 0x0007e40000000800 */
[----:B---3--:R-:W-:Y:S08]  /*e790*/  FFMA.FTZ R4, R89, UR4, -R65 ;  /* 0x0000000459047c23 */ /* 0x008ff00008010841 */
[----:B------:R3:W-:Y:S02]  /*e7a0*/  MUFU.EX2 R252, R4 ;  /* 0x0000000400fc7308 */ /* 0x0007e40000000800 */
[--C-:B---3--:R-:W-:Y:S08]  /*e7b0*/  FFMA.FTZ R4, R172, UR4, -R66.reuse ;  /* 0x00000004ac047c23 */ /* 0x108ff00008010842 */
[----:B------:R3:W-:Y:S02]  /*e7c0*/  MUFU.EX2 R172, R4 ;  /* 0x0000000400ac7308 */ /* 0x0007e40000000800 */
[----:B---3--:R-:W-:Y:S01]  /*e7d0*/  FFMA.FTZ R4, R72, UR4, -R66 ;  /* 0x0000000448047c23 */ /* 0x008fe20008010842 */
[--C-:B------:R-:W-:Y:S07]  /*e7e0*/  FFMA.FTZ R72, R117, UR4, -R64.reuse ;  /* 0x0000000475487c23 */ /* 0x100fee0008010840 */
[----:B------:R3:W-:Y:S10]  /*e7f0*/  MUFU.EX2 R251, R4 ;  /* 0x0000000400fb7308 */ /* 0x0007f40000000800 */
[----:B------:R-:W4:Y:S01]  /*e800*/  MUFU.EX2 R72, R72 ;  /* 0x0000004800487308 */ /* 0x000f220000000800 */
[----:B---3--:R-:W-:Y:S09]  /*e810*/  FFMA.FTZ R4, R86, UR4, -R3 ;  /* 0x0000000456047c23 */ /* 0x008ff20008010803 */
[----:B------:R3:W-:Y:S01]  /*e820*/  MUFU.EX2 R250, R4 ;  /* 0x0000000400fa7308 */ /* 0x0007e20000000800 */
[----:B----4-:R-:W-:Y:S01]  /*e830*/  F2FP.BF16.F32.PACK_AB R164, R72, R71 ;  /* 0x0000004748a4723e */ /* 0x010fe200000010ff */
[----:B---3--:R-:W-:Y:S01]  /*e840*/  FMUL.FTZ R4, R38, R144 ;  /* 0x0000009026047220 */ /* 0x008fe20000410000 */
[----:B------:R-:W-:Y:S01]  /*e850*/  MOV R144, R11 ;  /* 0x0000000b00907202 */ /* 0x000fe20000000f00 */
[----:B------:R-:W-:Y:S01]  /*e860*/  FMUL.FTZ R11, R36, R143 ;  /* 0x0000008f240b7220 */ /* 0x000fe20000410000 */
[----:B------:R-:W-:Y:S01]  /*e870*/  FFMA.FTZ R38, R38, R149, R129 ;  /* 0x0000009526267223 */ /* 0x000fe20000010081 */
[----:B------:R-:W-:Y:S01]  /*e880*/  MOV R143, R28 ;  /* 0x0000001c008f7202 */ /* 0x000fe20000000f00 */
[----:B------:R-:W-:Y:S02]  /*e890*/  FFMA.FTZ R28, R97, UR4, -R64 ;  /* 0x00000004611c7c23 */ /* 0x000fe40008010840 */
[-C--:B-1----:R-:W-:Y:S02]  /*e8a0*/  HMMA.16816.F32.BF16 R4, R44, R24.reuse, R4 ;  /* 0x000000182c04723c */ /* 0x082fe40000041804 */
[----:B------:R1:W-:Y:S03]  /*e8b0*/  MUFU.EX2 R156, R28 ;  /* 0x0000001c009c7308 */ /* 0x0003e60000000800 */
[----:B------:R-:W-:Y:S01]  /*e8c0*/  FADD.FTZ R38, R134, R38 ;  /* 0x0000002686267221 */ /* 0x000fe20000010000 */
[C---:B------:R-:W-:Y:S05]  /*e8d0*/  HMMA.16816.F32.BF16 R8, R48.reuse, R24, R8 ;  /* 0x000000183008723c */ /* 0x040fea0000041808 */
[----:B------:R-:W-:Y:S01]  /*e8e0*/  FADD.FTZ R38, R229, R38 ;  /* 0x00000026e5267221 */ /* 0x000fe20000010000 */
[-C--:B------:R-:W-:Y:S05]  /*e8f0*/  HMMA.16816.F32.BF16 R12, R48, R26.reuse, R12 ;  /* 0x0000001a300c723c */ /* 0x080fea000004180c */
[----:B------:R-:W-:Y:S01]  /*e900*/  FFMA.FTZ R24, R96, UR4, -R64 ;  /* 0x0000000460187c23 */ /* 0x000fe20008010840 */
[C---:B------:R-:W-:Y:S03]  /*e910*/  HMMA.16816.F32.BF16 R16, R44.reuse, R26, R16 ;  /* 0x0000001a2c10723c */ /* 0x040fe60000041810 */
[----:B------:R3:W-:Y:S02]  /*e920*/  MUFU.EX2 R152, R24 ;  /* 0x0000001800987308 */ /* 0x0007e40000000800 */
[----:B------:R-:W-:Y:S01]  /*e930*/  FMUL.FTZ R25, R0, R161 ;  /* 0x000000a100197220 */ /* 0x000fe20000410000 */
[-C--:B------:R-:W-:Y:S05]  /*e940*/  HMMA.16816.F32.BF16 R20, R44, R52.reuse, R20 ;  /* 0x000000342c14723c */ /* 0x080fea0000041814 */
[C---:B------:R-:W-:Y:S01]  /*e950*/  FMUL.FTZ R26, R36.reuse, R162 ;  /* 0x000000a2241a7220 */ /* 0x040fe20000410000 */
[----:B------:R-:W-:Y:S01]  /*e960*/  FMUL.FTZ R27, R36, R163 ;  /* 0x000000a3241b7220 */ /* 0x000fe20000410000 */
[--C-:B-1----:R-:W-:Y:S01]  /*e970*/  FFMA.FTZ R28, R92, UR4, -R65.reuse ;  /* 0x000000045c1c7c23 */ /* 0x102fe20008010841 */
[----:B------:R-:W-:Y:S02]  /*e980*/  FFMA.FTZ R36, R36, R159, R76 ;  /* 0x0000009f24247223 */ /* 0x000fe4000001004c */
[----:B------:R-:W-:Y:S01]  /*e990*/  MUFU.EX2 R76, R43 ;  /* 0x0000002b004c7308 */ /* 0x000fe20000000800 */
[----:B------:R-:W-:Y:S01]  /*e9a0*/  FADD.FTZ R38, R231, R38 ;  /* 0x00000026e7267221 */ /* 0x000fe20000010000 */
[----:B------:R-:W-:Y:S01]  /*e9b0*/  MOV R134, R42 ;  /* 0x0000002a00867202 */ /* 0x000fe20000000f00 */
[----:B---3--:R-:W-:Y:S02]  /*e9c0*/  FMUL.FTZ R24, R0, R160 ;  /* 0x000000a000187220 */ /* 0x008fe40000410000 */
[----:B------:R-:W-:Y:S05]  /*e9d0*/  FADD.FTZ R38, R186, R38 ;  /* 0x00000026ba267221 */ /* 0x000fea0000010000 */
[----:B------:R1:W-:Y:S01]  /*e9e0*/  MUFU.EX2 R96, R28 ;  /* 0x0000001c00607308 */ /* 0x0003e20000000800 */
[----:B------:R-:W-:Y:S01]  /*e9f0*/  FADD.FTZ R38, R211, R38 ;  /* 0x00000026d3267221 */ /* 0x000fe20000010000 */
[C---:B------:R-:W-:Y:S04]  /*ea00*/  HMMA.16816.F32.BF16 R24, R48.reuse, R52, R24 ;  /* 0x000000343018723c */ /* 0x040fe80000041818 */
[----:B------:R-:W-:Y:S03]  /*ea10*/  FADD.FTZ R38, R222, R38 ;  /* 0x00000026de267221 */ /* 0x000fe60000010000 */
[----:B------:R-:W-:Y:S01]  /*ea20*/  FFMA.FTZ R52, R95, UR4, -R65 ;  /* 0x000000045f347c23 */ /* 0x000fe20008010841 */
[----:B------:R-:W-:Y:S03]  /*ea30*/  FADD.FTZ R38, R225, R38 ;  /* 0x00000026e1267221 */ /* 0x000fe60000010000 */
[----:B------:R3:W-:Y:S01]  /*ea40*/  MUFU.EX2 R140, R52 ;  /* 0x00000034008c7308 */ /* 0x0007e20000000800 */
[C---:B-1----:R-:W-:Y:S01]  /*ea50*/  FMUL.FTZ R28, R0.reuse, R168 ;  /* 0x000000a8001c7220 */ /* 0x042fe20000410000 */
[----:B------:R-:W-:Y:S01]  /*ea60*/  FFMA.FTZ R0, R0, R148, R125 ;  /* 0x0000009400007223 */ /* 0x000fe2000001007d */
[----:B------:R-:W-:Y:S03]  /*ea70*/  F2FP.BF16.F32.PACK_AB R168, R74, R120 ;  /* 0x000000784aa8723e */ /* 0x000fe600000010ff */
[----:B------:R-:W-:Y:S02]  /*ea80*/  FADD.FTZ R0, R126, R0 ;  /* 0x000000007e007221 */ /* 0x000fe40000010000 */
[-C--:B------:R-:W-:Y:S03]  /*ea90*/  HMMA.16816.F32.BF16 R28, R48, R54.reuse, R28 ;  /* 0x00000036301c723c */ /* 0x080fe6000004181c */
[----:B--2---:R-:W-:Y:S01]  /*eaa0*/  FFMA.FTZ R39, R39, R157, R133 ;  /* 0x0000009d27277223 */ /* 0x004fe20000010085 */
[----:B------:R-:W-:Y:S01]  /*eab0*/  FADD.FTZ R0, R178, R0 ;  /* 0x00000000b2007221 */ /* 0x000fe20000010000 */
[----:B------:R-:W-:Y:S01]  /*eac0*/  MOV R133, R41 ;  /* 0x0000002900857202 */ /* 0x000fe20000000f00 */
[----:B------:R-:W-:Y:S05]  /*ead0*/  HMMA.16816.F32.BF16 R32, R44, R54, R32 ;  /* 0x000000362c20723c */ /* 0x000fea0000041820 */
[----:B---3--:R-:W-:Y:S01]  /*eae0*/  FFMA.FTZ R52, R94, UR4, -R65 ;  /* 0x000000045e347c23 */ /* 0x008fe20008010841 */
[----:B------:R-:W-:Y:S01]  /*eaf0*/  F2FP.BF16.F32.PACK_AB R49, R221, R203 ;  /* 0x000000cbdd31723e */ /* 0x000fe200000010ff */
[----:B------:R-:W-:Y:S01]  /*eb00*/  FADD.FTZ R39, R136, R39 ;  /* 0x0000002788277221 */ /* 0x000fe20000010000 */
[----:B------:R-:W-:Y:S01]  /*eb10*/  F2FP.BF16.F32.PACK_AB R51, R233, R224 ;  /* 0x000000e0e933723e */ /* 0x000fe200000010ff */
[----:B------:R1:W-:Y:S02]  /*eb20*/  MUFU.EX2 R95, R52 ;  /* 0x00000034005f7308 */ /* 0x0003e40000000800 */
[----:B------:R-:W-:Y:S01]  /*eb30*/  F2FP.BF16.F32.PACK_AB R48, R211, R186 ;  /* 0x000000bad330723e */ /* 0x000fe200000010ff */
[----:B------:R-:W-:Y:S01]  /*eb40*/  FADD.FTZ R0, R209, R0 ;  /* 0x00000000d1007221 */ /* 0x000fe20000010000 */
[----:B------:R-:W-:Y:S02]  /*eb50*/  F2FP.BF16.F32.PACK_AB R50, R225, R222 ;  /* 0x000000dee132723e */ /* 0x000fe400000010ff */
[----:B------:R-:W-:Y:S02]  /*eb60*/  F2FP.BF16.F32.PACK_AB R45, R179, R176 ;  /* 0x000000b0b32d723e */ /* 0x000fe400000010ff */
[----:B------:R-:W-:Y:S02]  /*eb70*/  F2FP.BF16.F32.PACK_AB R47, R218, R187 ;  /* 0x000000bbda2f723e */ /* 0x000fe400000010ff */
[----:B------:R-:W-:Y:S01]  /*eb80*/  F2FP.BF16.F32.PACK_AB R44, R177, R135 ;  /* 0x00000087b12c723e */ /* 0x000fe200000010ff */
[-C--:B------:R-:W-:Y:S05]  /*eb90*/  HMMA.16816.F32.BF16 R4, R48, R56.reuse, R4 ;  /* 0x000000383004723c */ /* 0x080fea0000041804 */
[----:B------:R-:W-:Y:S01]  /*eba0*/  F2FP.BF16.F32.PACK_AB R46, R210, R185 ;  /* 0x000000b9d22e723e */ /* 0x000fe200000010ff */
[----:B-1----:R-:W-:Y:S01]  /*ebb0*/  FFMA.FTZ R52, R99, UR4, -R65 ;  /* 0x0000000463347c23 */ /* 0x002fe20008010841 */
[----:B------:R-:W-:Y:S03]  /*ebc0*/  MOV R136, R40 ;  /* 0x0000002800887202 */ /* 0x000fe60000000f00 */
[----:B------:R1:W-:Y:S02]  /*ebd0*/  MUFU.EX2 R97, R52 ;  /* 0x0000003400617308 */ /* 0x0003e40000000800 */
[C---:B------:R-:W-:Y:S06]  /*ebe0*/  HMMA.16816.F32.BF16 R8, R44.reuse, R56, R8 ;  /* 0x000000382c08723c */ /* 0x040fec0000041808 */
[-C--:B------:R-:W-:Y:S05]  /*ebf0*/  HMMA.16816.F32.BF16 R12, R44, R58.reuse, R12 ;  /* 0x0000003a2c0c723c */ /* 0x080fea000004180c */
[--C-:B------:R-:W-:Y:S01]  /*ec00*/  FFMA.FTZ R56, R205, UR4, -R66.reuse ;  /* 0x00000004cd387c23 */ /* 0x100fe20008010842 */
[C---:B------:R-:W-:Y:S01]  /*ec10*/  HMMA.16816.F32.BF16 R16, R48.reuse, R58, R16 ;  /* 0x0000003a3010723c */ /* 0x040fe20000041810 */
[----:B-1----:R-:W1:Y:S02]  /*ec20*/  LDSM.16.MT88.4 R52, [R138+0x4800] ;  /* 0x004800008a34783b */ /* 0x002e640000004200 */
[----:B------:R2:W-:Y:S03]  /*ec30*/  MUFU.EX2 R94, R56 ;  /* 0x00000038005e7308 */ /* 0x0005e60000000800 */
[-C--:B------:R-:W-:Y:S06]  /*ec40*/  HMMA.16816.F32.BF16 R20, R48, R60.reuse, R20 ;  /* 0x0000003c3014723c */ /* 0x080fec0000041814 */
[C---:B------:R-:W-:Y:S06]  /*ec50*/  HMMA.16816.F32.BF16 R24, R44.reuse, R60, R24 ;  /* 0x0000003c2c18723c */ /* 0x040fec0000041818 */
[-C--:B------:R-:W-:Y:S05]  /*ec60*/  HMMA.16816.F32.BF16 R28, R44, R62.reuse, R28 ;  /* 0x0000003e2c1c723c */ /* 0x080fea000004181c */
[--C-:B--2---:R-:W-:Y:S01]  /*ec70*/  FFMA.FTZ R56, R212, UR4, -R66.reuse ;  /* 0x00000004d4387c23 */ /* 0x104fe20008010842 */
[----:B------:R-:W-:Y:S03]  /*ec80*/  HMMA.16816.F32.BF16 R32, R48, R62, R32 ;  /* 0x0000003e3020723c */ /* 0x000fe60000041820 */
[----:B------:R2:W-:Y:S02]  /*ec90*/  MUFU.EX2 R92, R56 ;  /* 0x00000038005c7308 */ /* 0x0005e40000000800 */
[----:B------:R-:W-:Y:S01]  /*eca0*/  F2FP.BF16.F32.PACK_AB R45, R228, R220 ;  /* 0x000000dce42d723e */ /* 0x000fe200000010ff */
[--C-:B------:R-:W-:Y:S01]  /*ecb0*/  FFMA.FTZ R60, R102, UR4, -R3.reuse ;  /* 0x00000004663c7c23 */ /* 0x100fe20008010803 */
[----:B------:R-:W-:Y:S04]  /*ecc0*/  F2FP.BF16.F32.PACK_AB R47, R242, R240 ;  /* 0x000000f0f22f723e */ /* 0x000fe800000010ff */
[----:B------:R-:W-:Y:S02]  /*ecd0*/  F2FP.BF16.F32.PACK_AB R44, R226, R216 ;  /* 0x000000d8e22c723e */ /* 0x000fe400000010ff */
[----:B------:R-:W-:Y:S02]  /*ece0*/  F2FP.BF16.F32.PACK_AB R46, R241, R238 ;  /* 0x000000eef12e723e */ /* 0x000fe400000010ff */
[----:B------:R-:W-:Y:S02]  /*ecf0*/  F2FP.BF16.F32.PACK_AB R49, R217, R214 ;  /* 0x000000d6d931723e */ /* 0x000fe400000010ff */
[----:B------:R-:W-:Y:S02]  /*ed00*/  F2FP.BF16.F32.PACK_AB R51, R234, R223 ;  /* 0x000000dfea33723e */ /* 0x000fe400000010ff */
[----:B------:R-:W-:Y:S01]  /*ed10*/  F2FP.BF16.F32.PACK_AB R48, R208, R207 ;  /* 0x000000cfd030723e */ /* 0x000fe200000010ff */
[-C--:B-1----:R-:W-:Y:S05]  /*ed20*/  HMMA.16816.F32.BF16 R4, R44, R52.reuse, R4 ;  /* 0x000000342c04723c */ /* 0x082fea0000041804 */
[----:B------:R-:W-:Y:S01]  /*ed30*/  F2FP.BF16.F32.PACK_AB R50, R215, R202 ;  /* 0x000000cad732723e */ /* 0x000fe200000010ff */
[--C-:B--2---:R-:W-:Y:S04]  /*ed40*/  FFMA.FTZ R56, R98, UR4, -R66.reuse ;  /* 0x0000000462387c23 */ /* 0x104fe80008010842 */
[----:B------:R1:W-:Y:S02]  /*ed50*/  MUFU.EX2 R91, R56 ;  /* 0x00000038005b7308 */ /* 0x0003e40000000800 */
[C---:B------:R-:W-:Y:S06]  /*ed60*/  HMMA.16816.F32.BF16 R8, R48.reuse, R52, R8 ;  /* 0x000000343008723c */ /* 0x040fec0000041808 */
[-C--:B------:R-:W-:Y:S05]  /*ed70*/  HMMA.16816.F32.BF16 R12, R48, R54.reuse, R12 ;  /* 0x00000036300c723c */ /* 0x080fea000004180c */
[--C-:B------:R-:W-:Y:S01]  /*ed80*/  FFMA.FTZ R52, R115, UR4, -R3.reuse ;  /* 0x0000000473347c23 */ /* 0x100fe20008010803 */
[C---:B------:R-:W-:Y:S03]  /*ed90*/  HMMA.16816.F32.BF16 R16, R44.reuse, R54, R16 ;  /* 0x000000362c10723c */ /* 0x040fe60000041810 */
[----:B------:R2:W-:Y:S02]  /*eda0*/  MUFU.EX2 R88, R52 ;  /* 0x0000003400587308 */ /* 0x0005e40000000800 */
[----:B-1----:R-:W-:Y:S08]  /*edb0*/  FFMA.FTZ R56, R90, UR4, -R66 ;  /* 0x000000045a387c23 */ /* 0x002ff00008010842 */
[----:B------:R1:W-:Y:S10]  /*edc0*/  MUFU.EX2 R93, R56 ;  /* 0x00000038005d7308 */ /* 0x0003f40000000800 */
[----:B------:R3:W-:Y:S01]  /*edd0*/  MUFU.EX2 R90, R60 ;  /* 0x0000003c005a7308 */ /* 0x0007e20000000800 */
[--C-:B--2---:R-:W-:Y:S09]  /*ede0*/  FFMA.FTZ R52, R100, UR4, -R64.reuse ;  /* 0x0000000464347c23 */ /* 0x104ff20008010840 */
[----:B------:R2:W-:Y:S01]  /*edf0*/  MUFU.EX2 R86, R52 ;  /* 0x0000003400567308 */ /* 0x0005e20000000800 */
[----:B-1----:R-:W1:Y:S01]  /*ee00*/  LDSM.16.MT88.4 R56, [R139+0x4800] ;  /* 0x004800008b38783b */ /* 0x002e620000004200 */
[--C-:B---3--:R-:W-:Y:S08]  /*ee10*/  FFMA.FTZ R60, R103, UR4, -R3.reuse ;  /* 0x00000004673c7c23 */ /* 0x108ff00008010803 */
[----:B------:R3:W-:Y:S01]  /*ee20*/  MUFU.EX2 R87, R60 ;  /* 0x0000003c00577308 */ /* 0x0007e20000000800 */
[--C-:B--2---:R-:W-:Y:S09]  /*ee30*/  FFMA.FTZ R52, R101, UR4, -R64.reuse ;  /* 0x0000000465347c23 */ /* 0x104ff20008010840 */
[----:B------:R2:W-:Y:S01]  /*ee40*/  MUFU.EX2 R84, R52 ;  /* 0x0000003400547308 */ /* 0x0005e20000000800 */
[--C-:B---3--:R-:W-:Y:S01]  /*ee50*/  FFMA.FTZ R60, R114, UR4, -R3.reuse ;  /* 0x00000004723c7c23 */ /* 0x108fe20008010803 */
[----:B------:R-:W-:Y:S08]  /*ee60*/  FFMA.FTZ R3, R131, UR4, -R3 ;  /* 0x0000000483037c23 */ /* 0x000ff00008010803 */
[----:B------:R3:W-:Y:S01]  /*ee70*/  MUFU.EX2 R89, R60 ;  /* 0x0000003c00597308 */ /* 0x0007e20000000800 */
[--C-:B--2---:R-:W-:Y:S01]  /*ee80*/  FFMA.FTZ R52, R112, UR4, -R64.reuse ;  /* 0x0000000470347c23 */ /* 0x104fe20008010840 */
[-C--:B-1----:R-:W-:Y:S08]  /*ee90*/  HMMA.16816.F32.BF16 R20, R44, R56.reuse, R20 ;  /* 0x000000382c14723c */ /* 0x082ff00000041814 */
[----:B------:R1:W-:Y:S01]  /*eea0*/  MUFU.EX2 R85, R52 ;  /* 0x0000003400557308 */ /* 0x0003e20000000800 */
[C---:B------:R-:W-:Y:S01]  /*eeb0*/  HMMA.16816.F32.BF16 R24, R48.reuse, R56, R24 ;  /* 0x000000383018723c */ /* 0x040fe20000041818 */
[----:B---3--:R-:W2:Y:S05]  /*eec0*/  LDSM.16.MT88.4 R60, [R138+0x4c00] ;  /* 0x004c00008a3c783b */ /* 0x008eaa0000004200 */
[-C--:B------:R-:W-:Y:S05]  /*eed0*/  HMMA.16816.F32.BF16 R28, R48, R58.reuse, R28 ;  /* 0x0000003a301c723c */ /* 0x080fea000004181c */
[--C-:B------:R-:W-:Y:S01]  /*eee0*/  FFMA.FTZ R56, R107, UR4, -R65.reuse ;  /* 0x000000046b387c23 */ /* 0x100fe20008010841 */
[----:B------:R-:W-:Y:S03]  /*eef0*/  HMMA.16816.F32.BF16 R32, R44, R58, R32 ;  /* 0x0000003a2c20723c */ /* 0x000fe60000041820 */
[----:B------:R3:W-:Y:S02]  /*ef00*/  MUFU.EX2 R82, R56 ;  /* 0x0000003800527308 */ /* 0x0007e40000000800 */
[--C-:B-1----:R-:W-:Y:S01]  /*ef10*/  FFMA.FTZ R52, R113, UR4, -R64.reuse ;  /* 0x0000000471347c23 */ /* 0x102fe20008010840 */
[--C-:B------:R-:W-:Y:S01]  /*ef20*/  FFMA.FTZ R48, R106, UR4, -R65.reuse ;  /* 0x000000046a307c23 */ /* 0x100fe20008010841 */
[----:B------:R-:W-:Y:S01]  /*ef30*/  F2FP.BF16.F32.PACK_AB R47, R150, R151 ;  /* 0x00000097962f723e */ /* 0x000fe200000010ff */
[----:B------:R-:W-:Y:S05]  /*ef40*/  FFMA.FTZ R64, R121, UR4, -R64 ;  /* 0x0000000479407c23 */ /* 0x000fea0008010840 */
[----:B------:R1:W-:Y:S01]  /*ef50*/  MUFU.EX2 R83, R52 ;  /* 0x0000003400537308 */ /* 0x0003e20000000800 */
[----:B------:R-:W-:Y:S02]  /*ef60*/  F2FP.BF16.F32.PACK_AB R45, R239, R227 ;  /* 0x000000e3ef2d723e */ /* 0x000fe400000010ff */
[----:B------:R-:W-:Y:S02]  /*ef70*/  F2FP.BF16.F32.PACK_AB R44, R235, R213 ;  /* 0x000000d5eb2c723e */ /* 0x000fe400000010ff */
[----:B------:R-:W-:Y:S02]  /*ef80*/  F2FP.BF16.F32.PACK_AB R46, R158, R249 ;  /* 0x000000f99e2e723e */ /* 0x000fe400000010ff */
[----:B------:R-:W-:Y:S03]  /*ef90*/  F2FP.BF16.F32.PACK_AB R49, R204, R182 ;  /* 0x000000b6cc31723e */ /* 0x000fe600000010ff */
[----:B------:R4:W-:Y:S01]  /*efa0*/  MUFU.EX2 R81, R48 ;  /* 0x0000003000517308 */ /* 0x0009e20000000800 */
[--C-:B---3--:R-:W-:Y:S01]  /*efb0*/  FFMA.FTZ R56, R110, UR4, -R65.reuse ;  /* 0x000000046e387c23 */ /* 0x108fe20008010841 */
[----:B------:R-:W-:Y:S02]  /*efc0*/  F2FP.BF16.F32.PACK_AB R51, R246, R206 ;  /* 0x000000cef633723e */ /* 0x000fe400000010ff */
[----:B------:R-:W-:Y:S06]  /*efd0*/  F2FP.BF16.F32.PACK_AB R50, R244, R180 ;  /* 0x000000b4f432723e */ /* 0x000fec00000010ff */
[----:B------:R3:W-:Y:S01]  /*efe0*/  MUFU.EX2 R80, R56 ;  /* 0x0000003800507308 */ /* 0x0007e20000000800 */
[----:B-1----:R-:W1:Y:S01]  /*eff0*/  LDSM.16.MT88.4 R52, [R139+0x4c00] ;  /* 0x004c00008b34783b */ /* 0x002e620000004200 */
[-C--:B--2---:R-:W-:Y:S08]  /*f000*/  HMMA.16816.F32.BF16 R4, R44, R60.reuse, R4 ;  /* 0x0000003c2c04723c */ /* 0x084ff00000041804 */
[----:B------:R-:W2:Y:S03]  /*f010*/  MUFU.EX2 R64, R64 ;  /* 0x0000004000407308 */ /* 0x000ea60000000800 */
[----:B----4-:R-:W-:Y:S07]  /*f020*/  F2FP.BF16.F32.PACK_AB R48, R181, R175 ;  /* 0x000000afb530723e */ /* 0x010fee00000010ff */
[C---:B------:R-:W-:Y:S01]  /*f030*/  HMMA.16816.F32.BF16 R8, R48.reuse, R60, R8 ;  /* 0x0000003c3008723c */ /* 0x040fe20000041808 */
[----:B---3--:R-:W3:Y:S05]  /*f040*/  LDSM.16.MT88.4 R56, [R138+0x5000] ;  /* 0x005000008a38783b */ /* 0x008eea0000004200 */
[-C--:B------:R-:W-:Y:S05]  /*f050*/  HMMA.16816.F32.BF16 R12, R48, R62.reuse, R12 ;  /* 0x0000003e300c723c */ /* 0x080fea000004180c */
[--C-:B------:R-:W-:Y:S01]  /*f060*/  FFMA.FTZ R60, R111, UR4, -R65.reuse ;  /* 0x000000046f3c7c23 */ /* 0x100fe20008010841 */
[C---:B------:R-:W-:Y:S03]  /*f070*/  HMMA.16816.F32.BF16 R16, R44.reuse, R62, R16 ;  /* 0x0000003e2c10723c */ /* 0x040fe60000041810 */
[----:B------:R4:W-:Y:S02]  /*f080*/  MUFU.EX2 R78, R60 ;  /* 0x0000003c004e7308 */ /* 0x0009e40000000800 */
[----:B------:R-:W-:Y:S01]  /*f090*/  FFMA.FTZ R65, R2, UR4, -R65 ;  /* 0x0000000402417c23 */ /* 0x000fe20008010841 */
[--C-:B------:R-:W-:Y:S01]  /*f0a0*/  FFMA.FTZ R2, R104, UR4, -R66.reuse ;  /* 0x0000000468027c23 */ /* 0x100fe20008010842 */
[----:B------:R-:W-:Y:S01]  /*f0b0*/  FFMA.FTZ R66, R75, UR4, -R66 ;  /* 0x000000044b427c23 */ /* 0x000fe20008010842 */
[----:B--2---:R-:W-:Y:S05]  /*f0c0*/  F2FP.BF16.F32.PACK_AB R166, R64, R128 ;  /* 0x0000008040a6723e */ /* 0x004fea00000010ff */
[----:B------:R-:W2:Y:S01]  /*f0d0*/  MUFU.EX2 R65, R65 ;  /* 0x0000004100417308 */ /* 0x000ea20000000800 */
[-C--:B-1----:R-:W-:Y:S06]  /*f0e0*/  HMMA.16816.F32.BF16 R20, R44, R52.reuse, R20 ;  /* 0x000000342c14723c */ /* 0x082fec0000041814 */
[C---:B------:R-:W-:Y:S01]  /*f0f0*/  HMMA.16816.F32.BF16 R24, R48.reuse, R52, R24 ;  /* 0x000000343018723c */ /* 0x040fe20000041818 */
[----:B----4-:R-:W1:Y:S02]  /*f100*/  LDSM.16.MT88.4 R60, [R139+0x5000] ;  /* 0x005000008b3c783b */ /* 0x010e640000004200 */
[----:B------:R-:W-:Y:S03]  /*f110*/  MUFU.EX2 R66, R66 ;  /* 0x0000004200427308 */ /* 0x000fe60000000800 */
[-C--:B------:R-:W-:Y:S07]  /*f120*/  HMMA.16816.F32.BF16 R28, R48, R54.reuse, R28 ;  /* 0x00000036301c723c */ /* 0x080fee000004181c */
[----:B------:R-:W-:Y:S01]  /*f130*/  MUFU.EX2 R75, R67 ;  /* 0x00000043004b7308 */ /* 0x000fe20000000800 */
[----:B--2---:R-:W-:Y:S01]  /*f140*/  F2FP.BF16.F32.PACK_AB R171, R65, R73 ;  /* 0x0000004941ab723e */ /* 0x004fe200000010ff */
[----:B------:R-:W-:Y:S01]  /*f150*/  HMMA.16816.F32.BF16 R32, R44, R54, R32 ;  /* 0x000000362c20723c */ /* 0x000fe20000041820 */
[----:B------:R-:W2:Y:S03]  /*f160*/  LDSM.16.MT88.4 R52, [R138+0x5400] ;  /* 0x005400008a34783b */ /* 0x000ea60000004200 */
[----:B------:R-:W-:Y:S04]  /*f170*/  F2FP.BF16.F32.PACK_AB R49, R153, R247 ;  /* 0x000000f79931723e */ /* 0x000fe800000010ff */
[----:B------:R4:W-:Y:S03]  /*f180*/  MUFU.EX2 R77, R2 ;  /* 0x00000002004d7308 */ /* 0x0009e60000000800 */
[----:B------:R-:W-:Y:S02]  /*f190*/  F2FP.BF16.F32.PACK_AB R51, R147, R145 ;  /* 0x000000919333723e */ /* 0x000fe400000010ff */
[----:B------:R-:W-:Y:S02]  /*f1a0*/  F2FP.BF16.F32.PACK_AB R48, R248, R243 ;  /* 0x000000f3f830723e */ /* 0x000fe400000010ff */
[----:B------:R-:W-:Y:S03]  /*f1b0*/  F2FP.BF16.F32.PACK_AB R50, R146, R144 ;  /* 0x000000909232723e */ /* 0x000fe600000010ff */
[----:B------:R-:W5:Y:S01]  /*f1c0*/  MUFU.EX2 R67, R3 ;  /* 0x0000000300437308 */ /* 0x000f620000000800 */
[----:B------:R-:W-:Y:S02]  /*f1d0*/  F2FP.BF16.F32.PACK_AB R45, R183, R173 ;  /* 0x000000adb72d723e */ /* 0x000fe400000010ff */
[----:B------:R-:W-:Y:S02]  /*f1e0*/  F2FP.BF16.F32.PACK_AB R47, R252, R245 ;  /* 0x000000f5fc2f723e */ /* 0x000fe400000010ff */
[----:B------:R-:W-:Y:S01]  /*f1f0*/  F2FP.BF16.F32.PACK_AB R44, R174, R172 ;  /* 0x000000acae2c723e */ /* 0x000fe200000010ff */
[-C--:B---3--:R-:W-:Y:S05]  /*f200*/  HMMA.16816.F32.BF16 R4, R48, R56.reuse, R4 ;  /* 0x000000383004723c */ /* 0x088fea0000041804 */
[----:B------:R-:W-:Y:S01]  /*f210*/  F2FP.BF16.F32.PACK_AB R46, R251, R201 ;  /* 0x000000c9fb2e723e */ /* 0x000fe200000010ff */
[----:B----4-:R-:W-:Y:S01]  /*f220*/  FADD.FTZ R2, R127, R36 ;  /* 0x000000247f027221 */ /* 0x010fe20000010000 */
[----:B------:R-:W-:Y:S01]  /*f230*/  FADD.FTZ R36, R230, R39 ;  /* 0x00000027e6247221 */ /* 0x000fe20000010000 */
[----:B------:R-:W-:Y:S03]  /*f240*/  FADD.FTZ R39, R135, R0 ;  /* 0x0000000087277221 */ /* 0x000fe60000010000 */
[----:B------:R-:W-:Y:S01]  /*f250*/  FADD.FTZ R36, R232, R36 ;  /* 0x00000024e8247221 */ /* 0x000fe20000010000 */
[C---:B------:R-:W-:Y:S04]  /*f260*/  HMMA.16816.F32.BF16 R8, R44.reuse, R56, R8 ;  /* 0x000000382c08723c */ /* 0x040fe80000041808 */
[----:B------:R-:W-:Y:S01]  /*f270*/  FADD.FTZ R36, R203, R36 ;  /* 0x00000024cb247221 */ /* 0x000fe20000010000 */
[----:B-----5:R-:W-:Y:S01]  /*f280*/  F2FP.BF16.F32.PACK_AB R167, R67, R130 ;  /* 0x0000008243a7723e */ /* 0x020fe200000010ff */
[-C--:B------:R-:W-:Y:S05]  /*f290*/  HMMA.16816.F32.BF16 R12, R44, R58.reuse, R12 ;  /* 0x0000003a2c0c723c */ /* 0x080fea000004180c */
[----:B------:R-:W-:Y:S01]  /*f2a0*/  FADD.FTZ R0, R221, R36 ;  /* 0x00000024dd007221 */ /* 0x000fe20000010000 */
[C---:B------:R-:W-:Y:S01]  /*f2b0*/  HMMA.16816.F32.BF16 R16, R48.reuse, R58, R16 ;  /* 0x0000003a3010723c */ /* 0x040fe20000041810 */
[----:B------:R-:W3:Y:S04]  /*f2c0*/  LDSM.16.MT88.4 R56, [R139+0x5400] ;  /* 0x005400008b38783b */ /* 0x000ee80000004200 */
[----:B------:R-:W-:Y:S01]  /*f2d0*/  FADD.FTZ R36, R177, R39 ;  /* 0x00000027b1247221 */ /* 0x000fe20000010000 */
[-C--:B-1----:R-:W-:Y:S05]  /*f2e0*/  HMMA.16816.F32.BF16 R20, R48, R60.reuse, R20 ;  /* 0x0000003c3014723c */ /* 0x082fea0000041814 */
[----:B------:R-:W-:Y:S01]  /*f2f0*/  FADD.FTZ R36, R185, R36 ;  /* 0x00000024b9247221 */ /* 0x000fe20000010000 */
[C---:B------:R-:W-:Y:S05]  /*f300*/  HMMA.16816.F32.BF16 R24, R44.reuse, R60, R24 ;  /* 0x0000003c2c18723c */ /* 0x040fea0000041818 */
[----:B------:R-:W-:Y:S01]  /*f310*/  FADD.FTZ R3, R210, R36 ;  /* 0x00000024d2037221 */ /* 0x000fe20000010000 */
[-C--:B------:R-:W-:Y:S05]  /*f320*/  HMMA.16816.F32.BF16 R28, R44, R62.reuse, R28 ;  /* 0x0000003e2c1c723c */ /* 0x080fea000004181c */
[----:B------:R-:W-:Y:S01]  /*f330*/  FADD.FTZ R36, R216, R38 ;  /* 0x00000026d8247221 */ /* 0x000fe20000010000 */
[----:B------:R-:W-:Y:S01]  /*f340*/  HMMA.16816.F32.BF16 R32, R48, R62, R32 ;  /* 0x0000003e3020723c */ /* 0x000fe20000041820 */
[----:B------:R-:W1:Y:S04]  /*f350*/  LDSM.16.MT88.4 R60, [R138+0x5800] ;  /* 0x005800008a3c783b */ /* 0x000e680000004200 */
[----:B------:R-:W-:Y:S01]  /*f360*/  F2FP.BF16.F32.PACK_AB R45, R143, R250 ;  /* 0x000000fa8f2d723e */ /* 0x000fe200000010ff */
[----:B------:R-:W-:Y:S01]  /*f370*/  FADD.FTZ R0, R224, R0 ;  /* 0x00000000e0007221 */ /* 0x000fe20000010000 */
[----:B------:R-:W-:Y:S01]  /*f380*/  F2FP.BF16.F32.PACK_AB R47, R154, R155 ;  /* 0x0000009b9a2f723e */ /* 0x000fe200000010ff */
[----:B------:R-:W-:Y:S03]  /*f390*/  FADD.FTZ R2, R184, R2 ;  /* 0x00000002b8027221 */ /* 0x000fe60000010000 */
[----:B------:R-:W-:Y:S01]  /*f3a0*/  F2FP.BF16.F32.PACK_AB R44, R142, R141 ;  /* 0x0000008d8e2c723e */ /* 0x000fe200000010ff */
[----:B------:R-:W-:Y:S01]  /*f3b0*/  FADD.FTZ R0, R233, R0 ;  /* 0x00000000e9007221 */ /* 0x000fe20000010000 */
[----:B------:R-:W-:Y:S01]  /*f3c0*/  F2FP.BF16.F32.PACK_AB R46, R156, R152 ;  /* 0x000000989c2e723e */ /* 0x000fe200000010ff */
[----:B------:R-:W-:Y:S01]  /*f3d0*/  FADD.FTZ R38, R207, R3 ;  /* 0x00000003cf267221 */ /* 0x000fe20000010000 */
[----:B------:R-:W-:Y:S01]  /*f3e0*/  F2FP.BF16.F32.PACK_AB R49, R140, R96 ;  /* 0x000000608c31723e */ /* 0x000fe200000010ff */
[----:B------:R-:W-:Y:S01]  /*f3f0*/  FADD.FTZ R0, R220, R0 ;  /* 0x00000000dc007221 */ /* 0x000fe20000010000 */
[----:B------:R-:W-:Y:S01]  /*f400*/  F2FP.BF16.F32.PACK_AB R51, R97, R95 ;  /* 0x0000005f6133723e */ /* 0x000fe200000010ff */
[----:B------:R-:W-:Y:S01]  /*f410*/  FADD.FTZ R36, R226, R36 ;  /* 0x00000024e2247221 */ /* 0x000fe20000010000 */
[----:B------:R-:W-:Y:S01]  /*f420*/  F2FP.BF16.F32.PACK_AB R48, R92, R94 ;  /* 0x0000005e5c30723e */ /* 0x000fe200000010ff */
[-C--:B--2---:R-:W-:Y:S05]  /*f430*/  HMMA.16816.F32.BF16 R4, R44, R52.reuse, R4 ;  /* 0x000000342c04723c */ /* 0x084fea0000041804 */
[----:B------:R-:W-:Y:S01]  /*f440*/  F2FP.BF16.F32.PACK_AB R50, R93, R91 ;  /* 0x0000005b5d32723e */ /* 0x000fe200000010ff */
[----:B------:R-:W-:Y:S01]  /*f450*/  FADD.FTZ R3, R228, R0 ;  /* 0x00000000e4037221 */ /* 0x000fe20000010000 */
[----:B------:R-:W-:Y:S01]  /*f460*/  FADD.FTZ R0, R208, R38 ;  /* 0x00000026d0007221 */ /* 0x000fe20000010000 */
[----:B------:R-:W-:Y:S03]  /*f470*/  FADD.FTZ R36, R238, R36 ;  /* 0x00000024ee247221 */ /* 0x000fe60000010000 */
[----:B------:R-:W-:Y:S01]  /*f480*/  FADD.FTZ R38, R202, R0 ;  /* 0x00000000ca267221 */ /* 0x000fe20000010000 */
[C---:B------:R-:W-:Y:S04]  /*f490*/  HMMA.16816.F32.BF16 R8, R48.reuse, R52, R8 ;  /* 0x000000343008723c */ /* 0x040fe80000041808 */
[----:B------:R-:W-:Y:S01]  /*f4a0*/  FADD.FTZ R3, R240, R3 ;  /* 0x00000003f0037221 */ /* 0x000fe20000010000 */
[----:B------:R-:W-:Y:S01]  /*f4b0*/  FADD.FTZ R36, R241, R36 ;  /* 0x00000024f1247221 */ /* 0x000fe20000010000 */
[-C--:B------:R-:W-:Y:S05]  /*f4c0*/  HMMA.16816.F32.BF16 R12, R48, R54.reuse, R12 ;  /* 0x00000036300c723c */ /* 0x080fea000004180c */
[----:B------:R-:W-:Y:S01]  /*f4d0*/  FADD.FTZ R36, R213, R36 ;  /* 0x00000024d5247221 */ /* 0x000fe20000010000 */
[C---:B------:R-:W-:Y:S01]  /*f4e0*/  HMMA.16816.F32.BF16 R16, R44.reuse, R54, R16 ;  /* 0x000000362c10723c */ /* 0x040fe20000041810 */
[----:B------:R-:W2:Y:S04]  /*f4f0*/  LDSM.16.MT88.4 R52, [R139+0x5800] ;  /* 0x005800008b34783b */ /* 0x000ea80000004200 */
[----:B------:R-:W-:Y:S01]  /*f500*/  FADD.FTZ R0, R242, R3 ;  /* 0x00000003f2007221 */ /* 0x000fe20000010000 */
[-C--:B---3--:R-:W-:Y:S05]  /*f510*/  HMMA.16816.F32.BF16 R20, R44, R56.reuse, R20 ;  /* 0x000000382c14723c */ /* 0x088fea0000041814 */
[----:B------:R-:W-:Y:S01]  /*f520*/  FADD.FTZ R0, R227, R0 ;  /* 0x00000000e3007221 */ /* 0x000fe20000010000 */
[C---:B------:R-:W-:Y:S05]  /*f530*/  HMMA.16816.F32.BF16 R24, R48.reuse, R56, R24 ;  /* 0x000000383018723c */ /* 0x040fea0000041818 */
[----:B------:R-:W-:Y:S01]  /*f540*/  FADD.FTZ R2, R219, R2 ;  /* 0x00000002db027221 */ /* 0x000fe20000010000 */
[-C--:B------:R-:W-:Y:S05]  /*f550*/  HMMA.16816.F32.BF16 R28, R48, R58.reuse, R28 ;  /* 0x0000003a301c723c */ /* 0x080fea000004181c */
[----:B------:R-:W-:Y:S01]  /*f560*/  FADD.FTZ R2, R176, R2 ;  /* 0x00000002b0027221 */ /* 0x000fe20000010000 */
[----:B------:R-:W-:Y:S01]  /*f570*/  HMMA.16816.F32.BF16 R32, R44, R58, R32 ;  /* 0x0000003a2c20723c */ /* 0x000fe20000041820 */
[----:B------:R-:W-:Y:S04]  /*f580*/  LDSM.16.MT88.4 R56, [R139+0x5c00] ;  /* 0x005c00008b38783b */ /* 0x000fe80000004200 */
[----:B------:R-:W-:Y:S01]  /*f590*/  FADD.FTZ R2, R179, R2 ;  /* 0x00000002b3027221 */ /* 0x000fe20000010000 */
[----:B------:R-:W-:Y:S01]  /*f5a0*/  F2FP.BF16.F32.PACK_AB R49, R87, R90 ;  /* 0x0000005a5731723e */ /* 0x000fe200000010ff */
[----:B------:R-:W-:Y:S01]  /*f5b0*/  FADD.FTZ R3, R215, R38 ;  /* 0x00000026d7037221 */ /* 0x000fe20000010000 */
[----:B------:R-:W-:Y:S03]  /*f5c0*/  F2FP.BF16.F32.PACK_AB R51, R88, R89 ;  /* 0x000000595833723e */ /* 0x000fe600000010ff */
        /* <DEDUP_REMOVED lines=9> */
[-C--:B-1----:R-:W-:Y:S05]  /*f660*/  HMMA.16816.F32.BF16 R4, R48, R60.reuse, R4 ;  /* 0x0000003c3004723c */ /* 0x082fea0000041804 */
[----:B------:R-:W-:Y:S01]  /*f670*/  F2FP.BF16.F32.PACK_AB R46, R68, R75 ;  /* 0x0000004b442e723e */ /* 0x000fe200000010ff */
[----:B------:R-:W-:Y:S01]  /*f680*/  FADD.FTZ R3, R175, R3 ;  /* 0x00000003af037221 */ /* 0x000fe20000010000 */
[----:B------:R-:W-:Y:S01]  /*f690*/  FADD.FTZ R38, R235, R36 ;  /* 0x00000024eb267221 */ /* 0x000fe20000010000 */
[----:B------:R-:W-:Y:S03]  /*f6a0*/  FADD.FTZ R2, R214, R2 ;  /* 0x00000002d6027221 */ /* 0x000fe60000010000 */
[----:B------:R-:W-:Y:S01]  /*f6b0*/  FADD.FTZ R36, R181, R3 ;  /* 0x00000003b5247221 */ /* 0x000fe20000010000 */
[C---:B------:R-:W-:Y:S01]  /*f6c0*/  HMMA.16816.F32.BF16 R8, R44.reuse, R60, R8 ;  /* 0x0000003c2c08723c */ /* 0x040fe20000041808 */
[----:B------:R-:W1:Y:S03]  /*f6d0*/  MUFU.EX2 R60, R124 ;  /* 0x0000007c003c7308 */ /* 0x000e660000000800 */
[----:B------:R-:W-:Y:S01]  /*f6e0*/  FADD.FTZ R3, R249, R38 ;  /* 0x00000026f9037221 */ /* 0x000fe20000010000 */
[----:B------:R-:W-:Y:S01]  /*f6f0*/  FADD.FTZ R38, R150, R0 ;  /* 0x0000000096267221 */ /* 0x000fe20000010000 */
[-C--:B------:R-:W-:Y:S01]  /*f700*/  HMMA.16816.F32.BF16 R12, R44, R62.reuse, R12 ;  /* 0x0000003e2c0c723c */ /* 0x080fe2000004180c */
[----:B------:R-:W3:Y:S04]  /*f710*/  LDSM.16.MT88.4 R148, [R138+0x5c00] ;  /* 0x005c00008a94783b */ /* 0x000ee80000004200 */
[----:B------:R-:W-:Y:S01]  /*f720*/  FADD.FTZ R2, R217, R2 ;  /* 0x00000002d9027221 */ /* 0x000fe20000010000 */
[C---:B------:R-:W-:Y:S05]  /*f730*/  HMMA.16816.F32.BF16 R16, R48.reuse, R62, R16 ;  /* 0x0000003e3010723c */ /* 0x040fea0000041810 */
[----:B------:R-:W-:Y:S01]  /*f740*/  FADD.FTZ R3, R158, R3 ;  /* 0x000000039e037221 */ /* 0x000fe20000010000 */
[-C--:B--2---:R-:W-:Y:S05]  /*f750*/  HMMA.16816.F32.BF16 R20, R48, R52.reuse, R20 ;  /* 0x000000343014723c */ /* 0x084fea0000041814 */
[----:B------:R-:W-:Y:S01]  /*f760*/  FADD.FTZ R36, R180, R36 ;  /* 0x00000024b4247221 */ /* 0x000fe20000010000 */
[C---:B------:R-:W-:Y:S05]  /*f770*/  HMMA.16816.F32.BF16 R24, R44.reuse, R52, R24 ;  /* 0x000000342c18723c */ /* 0x040fea0000041818 */
[----:B------:R-:W-:Y:S01]  /*f780*/  FADD.FTZ R0, R244, R36 ;  /* 0x00000024f4007221 */ /* 0x000fe20000010000 */
[-C--:B------:R-:W-:Y:S05]  /*f790*/  HMMA.16816.F32.BF16 R28, R44, R54.reuse, R28 ;  /* 0x000000362c1c723c */ /* 0x080fea000004181c */
        /* <DEDUP_REMOVED lines=21> */
[----:B-1----:R-:W-:Y:S03]  /*f8f0*/  F2FP.BF16.F32.PACK_AB R170, R66, R60 ;  /* 0x0000003c42aa723e */ /* 0x002fe600000010ff */
[----:B------:R-:W-:Y:S01]  /*f900*/  FADD.FTZ R5, R142, R3 ;  /* 0x000000038e057221 */ /* 0x000fe20000010000 */
[----:B------:R-:W-:Y:S01]  /*f910*/  FADD.FTZ R3, R92, R0 ;  /* 0x000000005c037221 */ /* 0x000fe20000010000 */
[----:B------:R-:W-:Y:S01]  /*f920*/  FADD.FTZ R2, R206, R2 ;  /* 0x00000002ce027221 */ /* 0x000fe20000010000 */
[----:B------:R-:W-:Y:S01]  /*f930*/  MOV R135, R37 ;  /* 0x0000002500877202 */ /* 0x000fe20000000f00 */
[----:B------:R-:W-:Y:S01]  /*f940*/  FADD.FTZ R5, R152, R5 ;  /* 0x0000000598057221 */ /* 0x000fe20000010000 */
[----:B------:R-:W-:Y:S01]  /*f950*/  FADD.FTZ R3, R91, R3 ;  /* 0x000000035b037221 */ /* 0x000fe20000010000 */
[----:B------:R-:W-:Y:S02]  /*f960*/  FADD.FTZ R2, R246, R2 ;  /* 0x00000002f6027221 */ /* 0x000fe40000010000 */
[----:B------:R-:W-:Y:S02]  /*f970*/  FADD.FTZ R5, R156, R5 ;  /* 0x000000059c057221 */ /* 0x000fe40000010000 */
[----:B------:R-:W-:Y:S04]  /*f980*/  FADD.FTZ R2, R173, R2 ;  /* 0x00000002ad027221 */ /* 0x000fe80000010000 */
[----:B------:R-:W-:Y:S04]  /*f990*/  FADD.FTZ R2, R183, R2 ;  /* 0x00000002b7027221 */ /* 0x000fe80000010000 */
[----:B------:R-:W-:Y:S04]  /*f9a0*/  FADD.FTZ R2, R245, R2 ;  /* 0x00000002f5027221 */ /* 0x000fe80000010000 */
[----:B------:R-:W-:Y:S04]  /*f9b0*/  FADD.FTZ R2, R252, R2 ;  /* 0x00000002fc027221 */ /* 0x000fe80000010000 */
[----:B------:R-:W-:Y:S01]  /*f9c0*/  FADD.FTZ R36, R96, R2 ;  /* 0x0000000260247221 */ /* 0x000fe20000010000 */
[----:B------:R-:W-:Y:S03]  /*f9d0*/  FADD.FTZ R2, R143, R43 ;  /* 0x0000002b8f027221 */ /* 0x000fe60000010000 */
[----:B------:R-:W-:Y:S01]  /*f9e0*/  FADD.FTZ R4, R140, R36 ;  /* 0x000000248c047221 */ /* 0x000fe20000010000 */
[----:B------:R-:W-:Y:S01]  /*f9f0*/  FADD.FTZ R0, R155, R2 ;  /* 0x000000029b007221 */ /* 0x000fe20000010000 */
[C---:B------:R-:W-:Y:S04]  /*fa00*/  HMMA.16816.F32.BF16 R140, R168.reuse, R148, R8 ;  /* 0x00000094a88c723c */ /* 0x040fe80000041808 */
[----:B------:R-:W-:Y:S01]  /*fa10*/  FADD.FTZ R2, R95, R4 ;  /* 0x000000045f027221 */ /* 0x000fe20000010000 */
[----:B------:R-:W-:Y:S02]  /*fa20*/  FADD.FTZ R4, R154, R0 ;  /* 0x000000009a047221 */ /* 0x000fe40000010000 */
[-C--:B------:R-:W-:Y:S04]  /*fa30*/  HMMA.16816.F32.BF16 R152, R168, R150.reuse, R12 ;  /* 0x00000096a898723c */ /* 0x080fe8000004180c */
        /* <DEDUP_REMOVED lines=32> */
[----:B------:R-:W-:Y:S04]  /*fc40*/  FADD.FTZ R2, R72, R2 ;  /* 0x0000000248027221 */ /* 0x000fe80000010000 */
[----:B------:R-:W-:Y:S01]  /*fc50*/  FADD.FTZ R3, R67, R3 ;  /* 0x0000000343037221 */ /* 0x000fe20000010000 */
[----:B------:R-:W-:Y:S01]  /*fc60*/  FADD.FTZ R5, R65, R5 ;  /* 0x0000000541057221 */ /* 0x000fe20000010000 */
[----:B------:R-:W-:Y:S01]  /*fc70*/  FADD.FTZ R4, R128, R2 ;  /* 0x0000000280047221 */ /* 0x000fe20000010000 */
[----:B------:R-:W-:Y:S01]  /*fc80*/  FADD.FTZ R2, R60, R0 ;  /* 0x000000003c027221 */ /* 0x000fe20000010000 */
[----:B------:R-:W-:Y:S01]  /*fc90*/  IADD3 R0, R200, -0x1, RZ ;  /* 0xffffffffc8007810 */ /* 0x000fe20007ffe0ff */
[----:B------:R1:W-:Y:S02]  /*fca0*/  STL [R1+0x4], R3 ;  /* 0x0000040301007387 */ /* 0x0003e40000100800 */
[----:B------:R-:W-:Y:S01]  /*fcb0*/  FADD.FTZ R2, R66, R2 ;  /* 0x0000000242027221 */ /* 0x000fe20000010000 */
[----:B------:R-:W-:Y:S01]  /*fcc0*/  MOV R200, R0 ;  /* 0x0000000000c87202 */ /* 0x000fe20000000f00 */
[----:B------:R2:W-:Y:S01]  /*fcd0*/  STL [R1+0xc], R5 ;  /* 0x00000c0501007387 */ /* 0x0005e20000100800 */
[----:B-1----:R-:W-:Y:S05]  /*fce0*/  FADD.FTZ R3, R64, R4 ;  /* 0x0000000440037221 */ /* 0x002fea0000010000 */
[----:B------:R2:W-:Y:S04]  /*fcf0*/  STL [R1], R3 ;  /* 0x0000000301007387 */ /* 0x0005e80000100800 */
[----:B------:R2:W-:Y:S01]  /*fd00*/  STL [R1+0x8], R2 ;  /* 0x0000080201007387 */ /* 0x0005e20000100800 */
[----:B------:R-:W-:Y:S05]  /*fd10*/  @P6 BRA `(.L_x_827) ;  /* 0xffffffa000a86947 */ /* 0x000fea000383ffff */
.L_x_826:
        /* <DEDUP_REMOVED lines=17> */
[----:B------:R-:W-:-:S03]  /*fe30*/  LEA.HI R3, R3, R34, RZ, 0x3 ;  /* 0x0000002203037211 */ /* 0x000fc600078f18ff */
[----:B------:R-:W-:Y:S01]  /*fe40*/  IMAD R8, R8, 0x100, R7 ;  /* 0x0000010008087824 */ /* 0x000fe200078e0207 */
        /* <DEDUP_REMOVED lines=16> */
[----:B------:R-:W-:Y:S02]  /*ff50*/  IMAD.SHL.U32 R15, R0, 0x40, RZ ;  /* 0x00000040000f7824 */ /* 0x000fe400078e00ff */
[----:B----4-:R-:W-:Y:S01]  /*ff60*/  FADD.FTZ R7, R10, R14 ;  /* 0x0000000e0a077221 */ /* 0x010fe20000010000 */
[----:B------:R4:W2:Y:S01]  /*ff70*/  SHFL.BFLY PT, R21, R6, 0x1, 0x1f ;  /* 0x0c201f0006157f89 */ /* 0x0008a200000e0000 */
[----:B------:R-:W-:Y:S01]  /*ff80*/  IMAD.IADD R3, R3, 0x1, -R2 ;  /* 0x0000000103037824 */ /* 0x000fe200078e0a02 */
[----:B------:R-:W-:Y:S02]  /*ff90*/  LOP3.LUT R9, R0, 0x1, RZ, 0xc0, !PT ;  /* 0x0000000100097812 */ /* 0x000fe400078ec0ff */
[----:B------:R-:W-:Y:S01]  /*ffa0*/  LOP3.LUT R15, R15, 0xc0, RZ, 0xc0, !PT ;  /* 0x000000c00f0f7812 */ /* 0x000fe200078ec0ff */
[----:B------:R4:W2:Y:S03]  /*ffb0*/  SHFL.BFLY PT, R24, R7, 0x1, 0x1f ;  /* 0x0c201f0007187f89 */ /* 0x0008a600000e0000 */
[----:B------:R-:W-:Y:S01]  /*ffc0*/  LEA.HI R15, R15, R15, RZ, 0x1d ;  /* 0x0000000f0f0f7211 */ /* 0x000fe200078fe8ff */
[----:B-1----:R-:W-:Y:S01]  /*ffd0*/  FADD.FTZ R26, R5, R26 ;  /* 0x0000001a051a7221 */ /* 0x002fe20000010000 */
[----:B------:R-:W-:-:S02]  /*ffe0*/  IMAD R5, R3, 0x10, R8 ;  /* 0x0000001003057824 */ /* 0x000fc400078e0208 */
        /* <DEDUP_REMOVED lines=15> */
.L_x_830:
        /* <DEDUP_REMOVED lines=20> */
.L_x_831:
        /* <DEDUP_REMOVED lines=82> */
[----:B-1----:R1:W-:Y:S03]  /*10740*/  @P1 MUFU.LG2 R9, R21 ;  /* 0x0000001500091308 */ /* 0x0023e60000000c00 */
[----:B------:R2:W-:Y:S01]  /*10750*/  STS [R0+0x1200], R2 ;  /* 0x0012000200007388 */ /* 0x0005e20000000800 */
[----:B---3--:R-:W3:Y:S03]  /*10760*/  @!P5 LDC R8, c[0x0][0x270] ;  /* 0x00009c00ff08db82 */ /* 0x008ee60000000800 */
[----:B------:R-:W-:Y:S04]  /*10770*/  STS [R19], R16 ;  /* 0x0000001013007388 */ /* 0x000fe80000000800 */
[----:B------:R3:W-:Y:S01]  /*10780*/  STS [R19+0x200], R14 ;  /* 0x0002000e13007388 */ /* 0x0007e20000000800 */
[----:B----4-:R-:W4:Y:S01]  /*10790*/  @P5 LDC.64 R4, c[0x0][0x2c0] ;  /* 0x0000b000ff045b82 */ /* 0x010f220000000a00 */
[----:B-1----:R-:W-:-:S07]  /*107a0*/  MOV R21, 0x7f800000 ;  /* 0x7f80000000157802 */ /* 0x002fce0000000f00 */
[----:B--2---:R-:W1:Y:S01]  /*107b0*/  @P3 LDC R7, c[0x0][0x2e8] ;  /* 0x0000ba00ff073b82 */ /* 0x004e620000000800 */
[----:B------:R-:W-:-:S07]  /*107c0*/  IADD3 R0, R27, R19, RZ ;  /* 0x000000131b007210 */ /* 0x000fce0007ffe0ff */
[----:B------:R-:W2:Y:S01]  /*107d0*/  @P5 LDC R3, c[0x0][0x2c0] ;  /* 0x0000b000ff035b82 */ /* 0x000ea20000000800 */
[----:B------:R-:W-:Y:S01]  /*107e0*/  @P5 MOV R2, 0x1 ;  /* 0x0000000100025802 */ /* 0x000fe20000000f00 */
[----:B---3--:R-:W-:Y:S01]  /*107f0*/  @!P5 IMAD R2, R10, R8, RZ ;  /* 0x000000080a02d224 */ /* 0x008fe200078e02ff */
[----:B------:R3:W-:Y:S01]  /*10800*/  STS [R0], R12 ;  /* 0x0000000c00007388 */ /* 0x0007e20000000800 */
[----:B------:R-:W-:Y:S02]  /*10810*/  @P0 MUFU.LG2 R8, R24 ;  /* 0x0000001800080308 */ /* 0x000fe40000000c00 */
[----:B------:R-:W-:Y:S01]  /*10820*/  IMAD R2, R36, R2, RZ ;  /* 0x0000000224027224 */ /* 0x000fe200078e02ff */
[----:B------:R4:W-:Y:S01]  /*10830*/  STS [R0+0x200], R11 ;  /* 0x0002000b00007388 */ /* 0x0009e20000000800 */
[----:B------:R-:W1:Y:S03]  /*10840*/  @P1 LDC R15, c[0x0][0x2e8] ;  /* 0x0000ba00ff0f1b82 */ /* 0x000e660000000800 */
[----:B------:R2:W-:Y:S01]  /*10850*/  STS [R19+0x1000], R13 ;  /* 0x0010000d13007388 */ /* 0x0005e20000000800 */
[----:B------:R3:W2:Y:S03]  /*10860*/  @P3 MUFU.LG2 R14, R26 ;  /* 0x0000001a000e3308 */ /* 0x0006a60000000c00 */
[----:B------:R2:W-:Y:S04]  /*10870*/  STS [R19+0x1200], R18 ;  /* 0x0012001213007388 */ /* 0x0005e80000000800 */
[----:B------:R-:W-:Y:S04]  /*10880*/  STS [R0+0x1000], R17 ;  /* 0x0010001100007388 */ /* 0x000fe80000000800 */
[----:B------:R2:W-:Y:S01]  /*10890*/  STS [R0+0x1200], R20 ;  /* 0x0012001400007388 */ /* 0x0005e20000000800 */
[----:B------:R-:W-:Y:S01]  /*108a0*/  @!P5 MOV R3, 0x1 ;  /* 0x000000010003d802 */ /* 0x000fe20000000f00 */
[----:B---3--:R-:W3:Y:S01]  /*108b0*/  @P2 LDC R12, c[0x0][0x2e8] ;  /* 0x0000ba00ff0c2b82 */ /* 0x008ee20000000800 */
[----:B------:R-:W1:Y:S01]  /*108c0*/  S2R R26, SR_CTAID.Z ;  /* 0x00000000001a7919 */ /* 0x000e620000002700 */
[----:B----4-:R-:W4:Y:S06]  /*108d0*/  @P2 MUFU.LG2 R11, R25 ;  /* 0x00000019000b2308 */ /* 0x010f2c0000000c00 */
[----:B--2---:R-:W2:Y:S01]  /*108e0*/  @P0 LDC R13, c[0x0][0x2e8] ;  /* 0x0000ba00ff0d0b82 */ /* 0x004ea20000000800 */
[----:B------:R-:W-:-:S02]  /*108f0*/  MOV R18, 0x7f800000 ;  /* 0x7f80000000127802 */ /* 0x000fc40000000f00 */
[----:B------:R-:W-:Y:S02]  /*10900*/  MOV R19, 0x7f800000 ;  /* 0x7f80000000137802 */ /* 0x000fe40000000f00 */
[----:B------:R-:W-:-:S03]  /*10910*/  LOP3.LUT R0, R28, 0xffffffe0, RZ, 0xc0, !PT ;  /* 0xffffffe01c007812 */ /* 0x000fc600078ec0ff */
        /* <DEDUP_REMOVED lines=9> */
[----:B-1----:R-:W-:Y:S01]  /*109b0*/  @P3 FFMA.FTZ R21, R42, R7, R5 ;  /* 0x000000072a153223 */ /* 0x002fe20000010005 */
[----:B----4-:R-:W-:Y:S01]  /*109c0*/  @P2 FMUL.FTZ R5, R11, 0.69314718246459960938 ;  /* 0x3f3172180b052820 */ /* 0x010fe20000410000 */
[----:B------:R-:W-:Y:S01]  /*109d0*/  IMAD R0, R26, R0, R4 ;  /* 0x000000001a007224 */ /* 0x000fe200078e0204 */
[----:B------:R-:W-:Y:S01]  /*109e0*/  SHF.L.U32 R4, R2, 0x7, RZ ;  /* 0x0000000702047819 */ /* 0x000fe200000006ff */
[----:B------:R-:W-:Y:S01]  /*109f0*/  @P1 FMUL.FTZ R6, R9, 0.69314718246459960938 ;  /* 0x3f31721809061820 */ /* 0x000fe20000410000 */
[----:B------:R-:W-:Y:S01]  /*10a00*/  @P0 FMUL.FTZ R2, R8, 0.69314718246459960938 ;  /* 0x3f31721808020820 */ /* 0x000fe20000410000 */
[----:B---3--:R-:W-:Y:S01]  /*10a10*/  @P2 FFMA.FTZ R20, R41, R12, R5 ;  /* 0x0000000c29142223 */ /* 0x008fe20000010005 */
[----:B------:R-:W-:Y:S01]  /*10a20*/  SHF.R.S32.HI R7, RZ, 0x1f, R4 ;  /* 0x0000001fff077819 */ /* 0x000fe20000011404 */
[----:B------:R-:W-:Y:S01]  /*10a30*/  @P1 FFMA.FTZ R18, R40, R15, R6 ;  /* 0x0000000f28121223 */ /* 0x000fe20000010006 */
[----:B------:R-:W-:Y:S01]  /*10a40*/  IADD3 R4, P4, P3, R4, R22, R0 ;  /* 0x0000001604047210 */ /* 0x000fe20007b9e000 */
[----:B--2---:R-:W-:Y:S01]  /*10a50*/  @P0 FFMA.FTZ R19, R37, R13, R2 ;  /* 0x0000000d25130223 */ /* 0x004fe20000010002 */
        /* <DEDUP_REMOVED lines=42> */
.L_x_833:
[----:B------:R-:W-:Y:S05]  /*10d00*/  BSYNC B0 ;  /* 0x0000000000007941 */ /* 0x000fea0003800000 */
.L_x_832:
        /* <DEDUP_REMOVED lines=32> */
.L_x_835:
[----:B------:R-:W-:Y:S05]  /*10f10*/  BSYNC B0 ;  /* 0x0000000000007941 */ /* 0x000fea0003800000 */
.L_x_834:
        /* <DEDUP_REMOVED lines=16> */
.L_x_837:
[----:B------:R-:W-:Y:S05]  /*11020*/  BSYNC B0 ;  /* 0x0000000000007941 */ /* 0x000fea0003800000 */
.L_x_836:
        /* <DEDUP_REMOVED lines=16> */
.L_x_839:
[----:B------:R-:W-:Y:S05]  /*11130*/  BSYNC B0 ;  /* 0x0000000000007941 */ /* 0x000fea0003800000 */
.L_x_838:
        /* <DEDUP_REMOVED lines=15> */
.L_x_796:
[----:B------:R-:W2:Y:S01]  /*11230*/  LDL.LU R19, [R1+0x78] ;  /* 0x0000780001137983 */ /* 0x000ea20000300800 */
[----:B------:R-:W1:Y:S01]  /*11240*/  LDC.U8 R2, c[0x0][0x3d9] ;  /* 0x0000f640ff027b82 */ /* 0x000e620000000000 */
[----:B------:R-:W-:Y:S01]  /*11250*/  SHF.R.S32.HI R12, RZ, 0x1f, R233 ;  /* 0x0000001fff0c7819 */ /* 0x000fe200000114e9 */
[----:B------:R-:W-:Y:S01]  /*11260*/  ULDC UR6, c[0x0][0x2d0] ;  /* 0x0000b40000067ab9 */ /* 0x000fe20000000800 */
[----:B------:R-:W-:Y:S01]  /*11270*/  ULDC.64 UR4, c[0x0][0x2a0] ;  /* 0x0000a80000047ab9 */ /* 0x000fe20000000a00 */
[----:B------:R-:W-:Y:S02]  /*11280*/  CS2R R16, SRZ ;  /* 0x0000000000107805 */ /* 0x000fe4000001ff00 */
[----:B------:R-:W-:Y:S01]  /*11290*/  LEA.HI R12, R12, R233, RZ, 0x2 ;  /* 0x000000e90c0c7211 */ /* 0x000fe200078f10ff */
        /* <DEDUP_REMOVED lines=77> */
.L_x_841:
[----:B------:R-:W-:Y:S05]  /*11770*/  BSYNC B0 ;  /* 0x0000000000007941 */ /* 0x000fea0003800000 */
.L_x_840:
        /* <DEDUP_REMOVED lines=19> */
.L_x_843:
[----:B------:R-:W-:Y:S05]  /*118b0*/  BSYNC B0 ;  /* 0x0000000000007941 */ /* 0x000fea0003800000 */
.L_x_842:
        /* <DEDUP_REMOVED lines=15> */
.L_x_845:
[----:B------:R-:W-:Y:S05]  /*119b0*/  BSYNC B0 ;  /* 0x0000000000007941 */ /* 0x000fea0003800000 */
.L_x_844:
        /* <DEDUP_REMOVED lines=17> */
.L_x_847:
[----:B------:R-:W-:Y:S05]  /*11ad0*/  BSYNC B0 ;  /* 0x0000000000007941 */ /* 0x000fea0003800000 */
.L_x_846:
        /* <DEDUP_REMOVED lines=11> */
.L_x_849:
[----:B------:R-:W-:Y:S05]  /*11b90*/  BSYNC B0 ;  /* 0x0000000000007941 */ /* 0x000fea0003800000 */
.L_x_848:
        /* <DEDUP_REMOVED lines=10> */
.L_x_851:
[----:B------:R-:W-:Y:S05]  /*11c40*/  BSYNC B0 ;  /* 0x0000000000007941 */ /* 0x000fea0003800000 */
.L_x_850:
        /* <DEDUP_REMOVED lines=11> */
.L_x_853:
[----:B------:R-:W-:Y:S05]  /*11d00*/  BSYNC B0 ;  /* 0x0000000000007941 */ /* 0x000fea0003800000 */
.L_x_852:
        /* <DEDUP_REMOVED lines=11> */
.L_x_854:
        /* <DEDUP_REMOVED lines=12> */
.L_x_1321:


//--------------------- .text._ZN5flash16flash_fwd_kernelI23Flash_fwd_kernel_traitsILi32ELi128ELi128ELi4ELb0ELb0EN7cutlass10bfloat16_tE19Flash_kernel_traitsILi32ELi128ELi128ELi4ES3_EELb1ELb0ELb1ELb0ELb0ELb1ELb0ELb0EEEvNS_16Flash_fwd_paramsE --------------------------
	.section	.text._ZN5flash16flash_fwd_kernelI23Flash_fwd_kernel_traitsILi32ELi128ELi128ELi4ELb0ELb0EN7cutlass10bfloat16_tE19Flash_kernel_traitsILi32ELi128ELi128ELi4ES3_EELb1ELb0ELb1ELb0ELb0ELb1ELb0ELb0EEEvNS_16Flash_fwd_paramsE,"ax",@progbits
	.align	128
        .global         _ZN5flash16flash_fwd_kernelI23Flash_fwd_kernel_traitsILi32ELi128ELi128ELi4ELb0ELb0EN7cutlass10bfloat16_tE19Flash_kernel_traitsILi32ELi128ELi128ELi4ES3_EELb1ELb0ELb1ELb0ELb0ELb1ELb0ELb0EEEvNS_16Flash_fwd_paramsE
        .type           _ZN5flash16flash_fwd_kernelI23Flash_fwd_kernel_traitsILi32ELi128ELi128ELi4ELb0ELb0EN7cutlass10bfloat16_tE19Flash_kernel_traitsILi32ELi128ELi128ELi4ES3_EELb1ELb0ELb1ELb0ELb0ELb1ELb0ELb0EEEvNS_16Flash_fwd_paramsE,@function
        .size           _ZN5flash16flash_fwd_kernelI23Flash_fwd_kernel_traitsILi32ELi128ELi128ELi4ELb0ELb0EN7cutlass10bfloat16_tE19Flash_kernel_traitsILi32ELi128ELi128ELi4ES3_EELb1ELb0ELb1ELb0ELb0ELb1ELb0ELb0EEEvNS_16Flash_fwd_paramsE,(.L_x_1322 - _ZN5flash16flash_fwd_kernelI23Flash_fwd_kernel_traitsILi32ELi128ELi128ELi4ELb0ELb0EN7cutlass10bfloat16_tE19Flash_kernel_traitsILi32ELi128ELi128ELi4ES3_EELb1ELb0ELb1ELb0ELb0ELb1ELb0ELb0EEEvNS_16Flash_fwd_paramsE)
        .other          _ZN5flash16flash_fwd_kernelI23Flash_fwd_kernel_traitsILi32ELi128ELi128ELi4ELb0ELb0EN7cutlass10bfloat16_tE19Flash_kernel_traitsILi32ELi128ELi128ELi4ES3_EELb1ELb0ELb1ELb0ELb0ELb1ELb0ELb0EEEvNS_16Flash_fwd_paramsE,@"STO_CUDA_ENTRY STV_DEFAULT"
_ZN5flash16flash_fwd_kernelI23Flash_fwd_kernel_traitsILi32ELi128ELi128ELi4ELb0ELb0EN7cutlass10bfloat16_tE19Flash_kernel_traitsILi32ELi128ELi128ELi4ES3_EELb1ELb0ELb1ELb0ELb0ELb1ELb0ELb0EEEvNS_16Flash_fwd_paramsE:
.text._ZN5flash16flash_fwd_kernelI23Flash_fwd_kernel_traitsILi32ELi128ELi128ELi4ELb0ELb0EN7cutlass10bfloat16_tE19Flash_kernel_traitsILi32ELi128ELi128ELi4ES3_EELb1ELb0ELb1ELb0ELb0ELb1ELb0ELb0EEEvNS_16Flash_fwd_paramsE:
        /* <DEDUP_REMOVED lines=15> */
[----:B------:R-:W-:Y:S08]  /*00f0*/  S2UR UR19, SR_CTAID.Y ;  /* 0x00000000001379c3 */ /* 0x000ff00000002600 */
[----:B------:R-:W1:Y:S01]  /*0100*/  S2UR UR4, SR_CTAID.Z ;  /* 0x00000000000479c3 */ /* 0x000e620000002700 */
[----:B--2---:R-:W-:-:S07]  /*0110*/  @P2 IMAD.MOV.U32 R2, RZ, RZ, R6 ;  /* 0x000000ffff022224 */ /* 0x004fce00078e0006 */
[----:B------:R-:W2:Y:S01]  /*0120*/  @P2 LDC R0, c[0x0][0x3b0] ;  /* 0x0000ec00ff002b82 */ /* 0x000ea20000000800 */
[----:B---3--:R-:W-:-:S06]  /*0130*/  @P2 IMAD.MOV.U32 R3, RZ, RZ, R7 ;  /* 0x000000ffff032224 */ /* 0x008fcc00078e0007 */
[----:B------:R-:W2:Y:S01]  /*0140*/  @P2 LDG.E.64 R2, desc[UR30][R2.64] ;  /* 0x0000001e02022981 */ /* 0x000ea2000c1e1b00 */
[----:B------:R-:W-:Y:S02]  /*0150*/  UISETP.NE.U32.AND UP2, UPT, UR8, URZ, UPT ;  /* 0x0000003f0800728c */ /* 0x000fe4000bf45070 */
[----:B------:R-:W-:Y:S02]  /*0160*/  UISETP.NE.U32.AND UP1, UPT, UR6, URZ, UPT ;  /* 0x0000003f0600728c */ /* 0x000fe4000bf25070 */
[----:B------:R-:W-:Y:S02]  /*0170*/  UISETP.NE.AND.EX UP2, UPT, UR9, URZ, UPT, UP2 ;  /* 0x0000003f0900728c */ /* 0x000fe4000bf45320 */
[----:B------:R-:W-:Y:S02]  /*0180*/  UISETP.NE.AND.EX UP1, UPT, UR7, URZ, UPT, UP1 ;  /* 0x0000003f0700728c */ /* 0x000fe4000bf25310 */
[----:B-1----:R-:W-:Y:S01]  /*0190*/  ULOP3.LUT UR5, UR4, UR28, UR19, 0xfe, !UPT ;  /* 0x0000001c04057292 */ /* 0x002fe2000f8efe13 */
[----:B------:R-:W-:Y:S01]  /*01a0*/  ULDC.64 UR8, c[0x0][0x2f0] ;  /* 0x0000bc0000087ab9 */ /* 0x000fe20000000a00 */
[----:B------:R-:W-:Y:S01]  /*01b0*/  PLOP3.LUT P0, PT, PT, PT, UP2, 0x80, 0x0 ;  /* 0x000000000000781c */ /* 0x000fe20003f0f028 */
[----:B------:R-:W-:-:S03]  /*01c0*/  UIMAD.WIDE UR8, UR19, 0x4, UR8 ;  /* 0x00000004130878a5 */ /* 0x000fc6000f8e0208 */
[----:B----4-:R-:W-:Y:S01]  /*01d0*/  LOP3.LUT P3, RZ, R50, UR5, RZ, 0xfc, !PT ;  /* 0x0000000532ff7c12 */ /* 0x010fe2000f86fcff */
[----:B------:R-:W-:Y:S01]  /*01e0*/  ULDC.U8 UR5, c[0x0][0x3c2] ;  /* 0x0000f08000057ab9 */ /* 0x000fe20000000000 */
[----:B------:R-:W-:Y:S01]  /*01f0*/  ULDC.64 UR6, c[0x0][0x2f8] ;  /* 0x0000be0000067ab9 */ /* 0x000fe20000000a00 */
[----:B------:R-:W-:Y:S02]  /*0200*/  UISETP.NE.AND UP3, UPT, UR5, URZ, UPT ;  /* 0x0000003f0500728c */ /* 0x000fe4000bf65270 */
[----:B------:R-:W-:Y:S01]  /*0210*/  UISETP.EQ.U32.AND UP0, UPT, UR6, URZ, UPT ;  /* 0x0000003f0600728c */ /* 0x000fe2000bf02070 */
[----:B------:R-:W-:Y:S01]  /*0220*/  @UP1 ULDC.64 UR10, c[0x0][0x300] ;  /* 0x0000c000000a1ab9 */ /* 0x000fe20000000a00 */
[----:B------:R-:W-:Y:S01]  /*0230*/  SHF.R.S32.HI R48, RZ, 0x1f, R50 ;  /* 0x0000001fff307819 */ /* 0x000fe20000011432 */
[----:B------:R-:W-:Y:S02]  /*0240*/  @UP1 UIMAD.WIDE UR10, UR19, 0x4, UR10 ;  /* 0x00000004130a18a5 */ /* 0x000fe4000f8e020a */
[----:B------:R-:W-:-:S03]  /*0250*/  UISETP.EQ.OR.EX UP0, UPT, UR7, URZ, !UP3, UP0 ;  /* 0x0000003f0700728c */ /* 0x000fc6000df02700 */
[----:B------:R-:W1:Y:S01]  /*0260*/  @!P3 LDC.64 R8, c[0x0][0x3b8] ;  /* 0x0000ee00ff08bb82 */ /* 0x000e620000000a00 */
[----:B-----5:R-:W-:Y:S01]  /*0270*/  @P2 R2UR UR32, R4 ;  /* 0x00000000042022ca */ /* 0x020fe200000e0000 */
[----:B------:R-:W-:Y:S01]  /*0280*/  ULDC UR5, c[0x0][0x270] ;  /* 0x00009c0000057ab9 */ /* 0x000fe20000000800 */
        /* <DEDUP_REMOVED lines=11> */
[----:B------:R-:W-:Y:S01]  /*0340*/  @!P3 IMAD.MOV.U32 R5, RZ, RZ, R7 ;  /* 0x000000ffff05b224 */ /* 0x000fe200078e0007 */
[----:B------:R-:W-:-:S04]  /*0350*/  PLOP3.LUT P2, PT, PT, PT, UP0, 0x80, 0x0 ;  /* 0x000000000000781c */ /* 0x000fc80003f4f008 */
[----:B------:R1:W-:Y:S01]  /*0360*/  @!P3 STG.E.64 desc[UR30][R8.64+0x8], R4 ;  /* 0x000008040800b986 */ /* 0x0003e2000c101b1e */
[----:B------:R-:W-:-:S03]  /*0370*/  UIMAD.WIDE UR8, UR19, 0x4, UR8 ;  /* 0x00000004130878a5 */ /* 0x000fc6000f8e0208 */
[----:B-1----:R-:W2:Y:S04]  /*0380*/  @P0 LDG.E R8, desc[UR30][R2.64] ;  /* 0x0000001e02080981 */ /* 0x002ea8000c1e1900 */
[----:B------:R1:W3:Y:S02]  /*0390*/  @P0 LDG.E R5, desc[UR30][R2.64+0x4] ;  /* 0x0000041e02050981 */ /* 0x0002e4000c1e1900 */
[----:B-1----:R-:W-:Y:S02]  /*03a0*/  IMAD.U32 R2, RZ, RZ, UR10 ;  /* 0x0000000aff027e24 */ /* 0x002fe4000f8e00ff */
[----:B------:R-:W-:-:S05]  /*03b0*/  IMAD.U32 R3, RZ, RZ, UR11 ;  /* 0x0000000bff037e24 */ /* 0x000fca000f8e00ff */
[----:B------:R1:W4:Y:S02]  /*03c0*/  @P1 LDG.E R0, desc[UR30][R2.64] ;  /* 0x0000001e02001981 */ /* 0x000324000c1e1900 */
[----:B-1----:R-:W-:Y:S02]  /*03d0*/  IMAD.U32 R2, RZ, RZ, UR8 ;  /* 0x00000008ff027e24 */ /* 0x002fe4000f8e00ff */
[----:B------:R-:W-:-:S05]  /*03e0*/  IMAD.U32 R3, RZ, RZ, UR9 ;  /* 0x00000009ff037e24 */ /* 0x000fca000f8e00ff */
[----:B------:R-:W5:Y:S01]  /*03f0*/  @!P2 LDG.E R4, desc[UR30][R2.64] ;  /* 0x0000001e0204a981 */ /* 0x000f62000c1e1900 */
[----:B------:R-:W-:Y:S01]  /*0400*/  LEA.HI R13, R48, R50, RZ, 0x5 ;  /* 0x00000032300d7211 */ /* 0x000fe200078f28ff */
[----:B------:R-:W-:Y:S01]  /*0410*/  UMOV UR20, URZ ;  /* 0x0000003f00147c82 */ /* 0x000fe20008000000 */
[----:B------:R-:W-:Y:S01]  /*0420*/  UIMAD UR8, UR19, UR5, UR4 ;  /* 0x00000005130872a4 */ /* 0x000fe2000f8e0204 */
[----:B------:R-:W-:Y:S01]  /*0430*/  UMOV UR27, 0xffffffff ;  /* 0xffffffff001b7882 */ /* 0x000fe20000000000 */
[----:B------:R-:W-:Y:S01]  /*0440*/  UMOV UR13, 0xffffffff ;  /* 0xffffffff000d7882 */ /* 0x000fe20000000000 */
[----:B--2---:R-:W-:Y:S02]  /*0450*/  @P0 R2UR UR27, R8 ;  /* 0x00000000081b02ca */ /* 0x004fe400000e0000 */
[----:B---3--:R-:W-:Y:S02]  /*0460*/  @P0 R2UR UR18, R5 ;  /* 0x00000000051202ca */ /* 0x008fe400000e0000 */
[----:B------:R-:W-:Y:S01]  /*0470*/  ISETP.NE.U32.AND P0, PT, RZ, UR6, PT ;  /* 0x00000006ff007c0c */ /* 0x000fe2000bf05070 */
[----:B------:R-:W-:-:S10]  /*0480*/  USHF.L.U32 UR6, UR8, 0x5, URZ ;  /* 0x0000000508067899 */ /* 0x000fd4000800063f */
        /* <DEDUP_REMOVED lines=20> */
.L_x_855:
[----:B------:R-:W-:Y:S01]  /*05d0*/  ULDC UR8, c[0x0][0x2c8] ;  /* 0x0000b20000087ab9 */ /* 0x000fe20000000800 */
.L_x_856:
        /* <DEDUP_REMOVED lines=47> */
[----:B------:R-:W-:Y:S01]  /*08d0*/  UIADD3 UR18, -UR16, UR18, URZ ;  /* 0x0000001210127290 */ /* 0x000fe2000fffe13f */
[----:B------:R-:W-:Y:S01]  /*08e0*/  LOP3.LUT P3, RZ, R50, 0x3, RZ, 0xc0, !PT ;  /* 0x0000000332ff7812 */ /* 0x000fe2000786c0ff */
[----:B------:R-:W-:Y:S01]  /*08f0*/  UISETP.NE.AND UP2, UPT, UR10, URZ, UPT ;  /* 0x0000003f0a00728c */ /* 0x000fe2000bf45270 */
[----:B------:R-:W-:Y:S01]  /*0900*/  LOP3.LUT R0, R4, 0x1ffffffc, RZ, 0xc0, !PT ;  /* 0x1ffffffc04007812 */ /* 0x000fe200078ec0ff */
[----:B------:R-:W-:Y:S01]  /*0910*/  BSSY B0, `(.L_x_858) ;  /* 0x000004a000007945 */ /* 0x000fe20003800000 */
        /* <DEDUP_REMOVED lines=8> */
[C---:B------:R-:W-:Y:S01]  /*09a0*/  ISETP.GE.AND P4, PT, R4.reuse, UR18, PT ;  /* 0x0000001204007c0c */ /* 0x040fe2000bf86270 */
[----:B------:R-:W-:Y:S01]  /*09b0*/  @!UP1 UIMAD.WIDE.U32 UR14, UR19, UR6, URZ ;  /* 0x00000006130e92a5 */ /* 0x000fe2000f8e003f */
[----:B------:R-:W-:Y:S01]  /*09c0*/  SHF.R.S32.HI R5, RZ, 0x1f, R4 ;  /* 0x0000001fff057819 */ /* 0x000fe20000011404 */
[----:B------:R-:W-:Y:S01]  /*09d0*/  ULDC.U8 UR11, c[0x0][0x3d8] ;  /* 0x0000f600000b7ab9 */ /* 0x000fe20000000000 */
[----:B------:R-:W-:Y:S01]  /*09e0*/  @!UP1 UIMAD UR8, UR19, UR7, UR8 ;  /* 0x00000007130892a4 */ /* 0x000fe2000f8e0208 */
[C---:B------:R-:W-:Y:S01]  /*09f0*/  VIADD R14, R4.reuse, 0x20 ;  /* 0x00000020040e7836 */ /* 0x040fe20000000000 */
[----:B------:R-:W-:Y:S01]  /*0a00*/  UISETP.NE.AND UP3, UPT, UR11, URZ, UPT ;  /* 0x0000003f0b00728c */ /* 0x000fe2000bf65270 */
[C---:B------:R-:W-:Y:S01]  /*0a10*/  VIADD R15, R4.reuse, 0x40 ;  /* 0x00000040040f7836 */ /* 0x040fe20000000000 */
[----:B------:R-:W-:Y:S01]  /*0a20*/  UISETP.NE.AND UP0, UPT, UR11, URZ, !UP2 ;  /* 0x0000003f0b00728c */ /* 0x000fe2000d705270 */
[C---:B------:R-:W-:Y:S01]  /*0a30*/  VIADD R16, R4.reuse, 0x60 ;  /* 0x0000006004107836 */ /* 0x040fe20000000000 */
[----:B------:R-:W-:Y:S01]  /*0a40*/  UISETP.EQ.AND UP3, UPT, UR10, URZ, UP3 ;  /* 0x0000003f0a00728c */ /* 0x000fe20009f62270 */
[----:B------:R-:W-:Y:S01]  /*0a50*/  ISETP.GE.OR P6, PT, R4, UR18, P3 ;  /* 0x0000001204007c0c */ /* 0x000fe20009fc6670 */
[----:B------:R-:W-:Y:S01]  /*0a60*/  @UP1 UIMAD UR9, UR27, UR9, UR13 ;  /* 0x000000091b0912a4 */ /* 0x000fe2000f8e020d */
[----:B------:R-:W-:Y:S01]  /*0a70*/  ISETP.GE.AND P2, PT, R15, UR18, PT ;  /* 0x000000120f007c0c */ /* 0x000fe2000bf46270 */
[----:B------:R-:W-:Y:S01]  /*0a80*/  @!UP1 UIADD3 UR9, UR15, UR8, URZ ;  /* 0x000000080f099290 */ /* 0x000fe2000fffe03f */
[----:B------:R-:W-:Y:S01]  /*0a90*/  ISETP.GE.AND P1, PT, R16, UR18, PT ;  /* 0x0000001210007c0c */ /* 0x000fe2000bf26270 */
[----:B------:R-:W-:Y:S01]  /*0aa0*/  @!UP1 UMOV UR12, UR14 ;  /* 0x0000000e000c9c82 */ /* 0x000fe20008000000 */
[----:B------:R-:W-:Y:S01]  /*0ab0*/  @UP2 ULDC.64 UR6, c[0x0][0x2c0] ;  /* 0x0000b00000062ab9 */ /* 0x000fe20000000a00 */
[----:B------:R-:W-:Y:S01]  /*0ac0*/  IADD3 R2, P0, R0, UR12, RZ ;  /* 0x0000000c00027c10 */ /* 0x000fe2000ff1e0ff */
[----:B------:R-:W-:Y:S01]  /*0ad0*/  USHF.R.S32.HI UR13, URZ, 0x1f, UR4 ;  /* 0x0000001f3f0d7899 */ /* 0x000fe20008011404 */
[----:B------:R-:W-:Y:S01]  /*0ae0*/  ISETP.GE.OR P5, PT, R14, UR18, P3 ;  /* 0x000000120e007c0c */ /* 0x000fe20009fa6670 */
[----:B------:R-:W-:Y:S01]  /*0af0*/  @UP2 UIMAD UR17, UR7, UR6, URZ ;  /* 0x00000006071122a4 */ /* 0x000fe2000f8e023f */
[----:B------:R-:W-:Y:S01]  /*0b00*/  LEA.HI.X.SX32 R3, R0, UR9, 0x1, P0 ;  /* 0x0000000900037c11 */ /* 0x000fe200080f0eff */
[----:B------:R-:W-:Y:S01]  /*0b10*/  @!UP2 ULDC UR8, c[0x0][0x2c4] ;  /* 0x0000b1000008aab9 */ /* 0x000fe20000000800 */
[----:B------:R-:W-:Y:S01]  /*0b20*/  ULDC.64 UR6, c[0x0][0x2a0] ;  /* 0x0000a80000067ab9 */ /* 0x000fe20000000a00 */
[----:B------:R-:W-:Y:S01]  /*0b30*/  @UP0 ULDC UR8, c[0x0][0x2e4] ;  /* 0x0000b90000080ab9 */ /* 0x000fe20000000800 */
[----:B------:R-:W-:Y:S01]  /*0b40*/  @UP2 UMOV UR9, 0x1 ;  /* 0x0000000100092882 */ /* 0x000fe20000000000 */
[----:B------:R-:W-:Y:S01]  /*0b50*/  UIMAD UR13, UR13, UR6, URZ ;  /* 0x000000060d0d72a4 */ /* 0x000fe2000f8e023f */
[----:B------:R-:W-:Y:S01]  /*0b60*/  IMAD.U32 R8, RZ, RZ, UR6 ;  /* 0x00000006ff087e24 */ /* 0x000fe2000f8e00ff */
[----:B------:R-:W-:Y:S01]  /*0b70*/  @!UP2 UIMAD UR9, UR8, UR5, URZ ;  /* 0x000000050809a2a4 */ /* 0x000fe2000f8e023f */
[----:B------:R-:W-:Y:S01]  /*0b80*/  ISETP.GE.AND P0, PT, R14, UR18, PT ;  /* 0x000000120e007c0c */ /* 0x000fe2000bf06270 */
[----:B------:R-:W-:Y:S01]  /*0b90*/  @UP3 ULDC UR6, c[0x0][0x2c4] ;  /* 0x0000b10000063ab9 */ /* 0x000fe20000000800 */
[----:B------:R-:W-:Y:S01]  /*0ba0*/  @UP2 ULDC UR10, c[0x0][0x2c0] ;  /* 0x0000b000000a2ab9 */ /* 0x000fe20000000800 */
[----:B------:R-:W-:Y:S01]  /*0bb0*/  @UP3 UIMAD UR6, UR19, UR6, URZ ;  /* 0x00000006130632a4 */ /* 0x000fe2000f8e023f */
[----:B------:R-:W-:Y:S01]  /*0bc0*/  IMAD.WIDE.U32 R8, R8, UR4, R2 ;  /* 0x0000000408087c25 */ /* 0x000fe2000f8e0002 */
[----:B------:R-:W-:-:S02]  /*0bd0*/  UIMAD UR9, UR19, UR9, URZ ;  /* 0x00000009130972a4 */ /* 0x000fc4000f8e023f */
[----:B------:R-:W-:Y:S01]  /*0be0*/  @UP3 USEL UR6, UR6, UR27, !UP1 ;  /* 0x0000001b06063287 */ /* 0x000fe2000c800000 */
[----:B------:R-:W-:Y:S01]  /*0bf0*/  IMAD.U32 R2, RZ, RZ, UR28 ;  /* 0x0000001cff027e24 */ /* 0x000fe2000f8e00ff */
[----:B------:R-:W-:Y:S01]  /*0c00*/  USEL UR9, UR9, URZ, !UP3 ;  /* 0x0000003f09097287 */ /* 0x000fe2000d800000 */
[----:B------:R-:W-:Y:S01]  /*0c10*/  @!UP2 UMOV UR10, 0x1 ;  /* 0x00000001000aa882 */ /* 0x000fe20000000000 */
[----:B------:R-:W-:Y:S01]  /*0c20*/  @!UP2 UMOV UR17, UR8 ;  /* 0x000000080011ac82 */ /* 0x000fe20008000000 */
[----:B------:R-:W-:Y:S01]  /*0c30*/  UIMAD UR16, UR16, UR10, URZ ;  /* 0x0000000a101072a4 */ /* 0x000fe2000f8e023f */
[----:B------:R-:W-:Y:S01]  /*0c40*/  IMAD.WIDE R2, R2, 0x80, R4 ;  /* 0x0000008002027825 */ /* 0x000fe200078e0204 */
[----:B------:R-:W-:Y:S02]  /*0c50*/  UIMAD UR17, UR4, UR17, UR9 ;  /* 0x00000011041172a4 */ /* 0x000fe4000f8e0209 */
[----:B------:R-:W-:Y:S01]  /*0c60*/  UIMAD UR7, UR4, UR7, UR13 ;  /* 0x00000007040772a4 */ /* 0x000fe2000f8e020d */
[----:B------:R-:W-:-:S02]  /*0c70*/  @!UP3 UMOV UR12, URZ ;  /* 0x0000003f000cbc82 */ /* 0x000fc40008000000 */
[----:B------:R-:W-:Y:S01]  /*0c80*/  @!UP3 UMOV UR13, URZ ;  /* 0x0000003f000dbc82 */ /* 0x000fe20008000000 */
[----:B------:R-:W-:Y:S01]  /*0c90*/  @UP3 UMOV UR12, UR6 ;  /* 0x00000006000c3c82 */ /* 0x000fe20008000000 */
[----:B------:R-:W-:Y:S01]  /*0ca0*/  @UP3 USHF.R.S32.HI UR13, URZ, 0x1f, UR6 ;  /* 0x0000001f3f0d3899 */ /* 0x000fe20008011406 */
[----:B------:R-:W-:Y:S01]  /*0cb0*/  VIADD R7, R9, UR7 ;  /* 0x0000000709077c36 */ /* 0x000fe20008000000 */
[----:B------:R-:W-:Y:S02]  /*0cc0*/  USHF.R.S32.HI UR4, URZ, 0x1f, UR16 ;  /* 0x0000001f3f047899 */ /* 0x000fe40008011410 */
[----:B------:R-:W-:Y:S02]  /*0cd0*/  USHF.R.S32.HI UR5, URZ, 0x1f, UR17 ;  /* 0x0000001f3f057899 */ /* 0x000fe40008011411 */
[----:B------:R-:W-:-:S04]  /*0ce0*/  UIADD3 UR6, UP1, UP0, UR16, UR12, UR17 ;  /* 0x0000000c10067290 */ /* 0x000fc8000f83e011 */
        /* <DEDUP_REMOVED lines=12> */
.L_x_859:
[----:B------:R-:W-:Y:S05]  /*0db0*/  BSYNC B0 ;  /* 0x0000000000007941 */ /* 0x000fea0003800000 */
.L_x_858:
        /* <DEDUP_REMOVED lines=17> */
.L_x_861:
[----:B------:R-:W-:Y:S05]  /*0ed0*/  BSYNC B0 ;  /* 0x0000000000007941 */ /* 0x000fea0003800000 */
.L_x_860:
        /* <DEDUP_REMOVED lines=15> */
.L_x_863:
[----:B------:R-:W-:Y:S05]  /*0fd0*/  BSYNC B0 ;  /* 0x0000000000007941 */ /* 0x000fea0003800000 */
.L_x_862:
        /* <DEDUP_REMOVED lines=14> */
.L_x_865:
[----:B------:R-:W-:Y:S05]  /*10c0*/  BSYNC B0 ;  /* 0x0000000000007941 */ /* 0x000fea0003800000 */
.L_x_864:
[----:B------:R-:W-:Y:S04]  /*10d0*/  BSSY B0, `(.L_x_866) ;  /* 0x000000a000007945 */ /* 0x000fe80003800000 */
[----:B------:R-:W-:Y:S05]  /*10e0*/  @P6 BRA `(.L_x_867) ;  /* 0x0000000000206947 */ /* 0x000fea0003800000 */
[----:B------:R-:W-:Y:S01]  /*10f0*/  IMAD R4, R4, UR10, RZ ;  /* 0x0000000a04047c24 */ /* 0x000fe2000f8e02ff */
[----:B------:R-:W-:-:S04]  /*1100*/  ULDC.64 UR4, c[0x0][0x2b0] ;  /* 0x0000ac0000047ab9 */ /* 0x000fc80000000a00 */
[----:B------:R-:W-:-:S04]  /*1110*/  IADD3 R0, P0, R4, UR6, RZ ;  /* 0x0000000604007c10 */ /* 0x000fc8000ff1e0ff */
[----:B------:R-:W-:Y:S02]  /*1120*/  LEA.HI.X.SX32 R4, R4, UR12, 0x1, P0 ;  /* 0x0000000c04047c11 */ /* 0x000fe400080f0eff */
[----:B-1----:R-:W-:-:S04]  /*1130*/  LEA R2, P0, R0, UR4, 0x2 ;  /* 0x0000000400027c11 */ /* 0x002fc8000f8010ff */
[----:B------:R-:W-:Y:S01]  /*1140*/  LEA.HI.X R3, R0, UR5, R4, 0x2, P0 ;  /* 0x0000000500037c11 */ /* 0x000fe200080f1404 */
[----:B------:R-:W-:-:S05]  /*1150*/  IMAD.MOV.U32 R0, RZ, RZ, 0x7f800000 ;  /* 0x7f800000ff007424 */ /* 0x000fca00078e00ff */
[----:B------:R1:W-:Y:S03]  /*1160*/  STG.E desc[UR30][R2.64], R0 ;  /* 0x0000000002007986 */ /* 0x0003e6000c10191e */
.L_x_867:
[----:B------:R-:W-:Y:S05]  /*1170*/  BSYNC B0 ;  /* 0x0000000000007941 */ /* 0x000fea0003800000 */
.L_x_866:
        /* <DEDUP_REMOVED lines=10> */
.L_x_869:
[----:B------:R-:W-:Y:S05]  /*1220*/  BSYNC B0 ;  /* 0x0000000000007941 */ /* 0x000fea0003800000 */
.L_x_868:
        /* <DEDUP_REMOVED lines=10> */
.L_x_871:
[----:B------:R-:W-:Y:S05]  /*12d0*/  BSYNC B0 ;  /* 0x0000000000007941 */ /* 0x000fea0003800000 */
.L_x_870:
        /* <DEDUP_REMOVED lines=10> */
.L_x_857:
[----:B------:R-:W2:Y:S01]  /*1380*/  LDC R51, c[0x0][0x278] ;  /* 0x00009e00ff337b82 */ /* 0x000ea20000000800 */
[CC--:B------:R-:W-:Y:S01]  /*1390*/  LEA.HI R12, R48.reuse, R50.reuse, RZ, 0x2 ;  /* 0x00000032300c7211 */ /* 0x0c0fe200078f10ff */
[----:B------:R-:W-:Y:S01]  /*13a0*/  UIADD3 UR5, -UR16, UR18, URZ ;  /* 0x0000001210057290 */ /* 0x000fe2000fffe13f */
[----:B------:R-:W3:Y:S01]  /*13b0*/  S2R R15, SR_CTAID.Z ;  /* 0x00000000000f7919 */ /* 0x000ee20000002700 */
[----:B------:R-:W-:Y:S01]  /*13c0*/  LEA.HI R49, R48, R50, RZ, 0x3 ;  /* 0x0000003230317211 */ /* 0x000fe200078f18ff */
[----:B------:R-:W-:Y:S01]  /*13d0*/  UISETP.NE.AND UP0, UPT, UR27, -0x1, UPT ;  /* 0xffffffff1b00788c */ /* 0x000fe2000bf05270 */
[----:B------:R-:W-:Y:S01]  /*13e0*/  SHF.R.S32.HI R2, RZ, 0x2, R12 ;  /* 0x00000002ff027819 */ /* 0x000fe2000001140c */
[----:B------:R-:W-:Y:S01]  /*13f0*/  UISETP.NE.AND UP1, UPT, UR13, -0x1, UPT ;  /* 0xffffffff0d00788c */ /* 0x000fe2000bf25270 */
[----:B------:R-:W-:Y:S01]  /*1400*/  LOP3.LUT R4, R12, 0xfffffffc, RZ, 0xc0, !PT ;  /* 0xfffffffc0c047812 */ /* 0x000fe200078ec0ff */
[----:B------:R-:W-:Y:S01]  /*1410*/  ULDC.64 UR10, c[0x0][0x258] ;  /* 0x00009600000a7ab9 */ /* 0x000fe20000000a00 */
[----:B------:R-:W-:Y:S01]  /*1420*/  SHF.R.S32.HI R47, RZ, 0x3, R49 ;  /* 0x00000003ff2f7819 */ /* 0x000fe20000011431 */
[C---:B------:R-:W-:Y:S01]  /*1430*/  VIADD R40, R2.reuse, 0x40 ;  /* 0x0000004002287836 */ /* 0x040fe20000000000 */
[----:B------:R-:W-:Y:S01]  /*1440*/  SHF.R.S32.HI R46, RZ, 0x5, R13 ;  /* 0x00000005ff2e7819 */ /* 0x000fe2000001140d */
[C---:B------:R-:W-:Y:S01]  /*1450*/  VIADD R41, R2.reuse, 0x60 ;  /* 0x0000006002297836 */ /* 0x040fe20000000000 */
[----:B------:R-:W-:Y:S01]  /*1460*/  PLOP3.LUT P5, PT, PT, PT, UP1, 0x80, 0x0 ;  /* 0x000000000000781c */ /* 0x000fe20003faf018 */
[----:B------:R-:W-:Y:S01]  /*1470*/  VIADD R37, R2, 0x20 ;  /* 0x0000002002257836 */ /* 0x000fe20000000000 */
[----:B------:R-:W-:Y:S01]  /*1480*/  ISETP.GE.AND P1, PT, R40, UR5, PT ;  /* 0x0000000528007c0c */ /* 0x000fe2000bf26270 */
[----:B------:R-:W-:Y:S01]  /*1490*/  IMAD.IADD R4, R50, 0x1, -R4 ;  /* 0x0000000132047824 */ /* 0x000fe200078e0a04 */
[----:B------:R-:W-:Y:S01]  /*14a0*/  ISETP.GE.AND P0, PT, R41, UR5, PT ;  /* 0x0000000529007c0c */ /* 0x000fe2000bf06270 */
[----:B------:R-:W-:Y:S01]  /*14b0*/  @UP0 ULDC.64 UR6, c[0x0][0x240] ;  /* 0x0000900000060ab9 */ /* 0x000fe20000000a00 */
[----:B------:R-:W-:Y:S01]  /*14c0*/  ISETP.GE.AND P2, PT, R37, UR5, PT ;  /* 0x0000000525007c0c */ /* 0x000fe2000bf46270 */
[----:B------:R-:W-:Y:S01]  /*14d0*/  IMAD.SHL.U32 R20, R4, 0x8, RZ ;  /* 0x0000000804147824 */ /* 0x000fe200078e00ff */
[----:B------:R-:W-:Y:S01]  /*14e0*/  @UP0 UIMAD.WIDE.U32 UR36, UR27, UR6, URZ ;  /* 0x000000061b2402a5 */ /* 0x000fe2000f8e003f */
[----:B------:R-:W-:Y:S01]  /*14f0*/  SHF.R.S32.HI R3, RZ, 0x1f, R2 ;  /* 0x0000001fff037819 */ /* 0x000fe20000011402 */
[----:B------:R-:W-:Y:S01]  /*1500*/  @!UP0 USHF.R.S32.HI UR8, URZ, 0x1f, UR19 ;  /* 0x0000001f3f088899 */ /* 0x000fe20008011413 */
[----:B--2---:R-:W-:Y:S01]  /*1510*/  IABS R0, R51 ;  /* 0x0000003300007213 */ /* 0x004fe20000000000 */
[----:B------:R-:W-:Y:S01]  /*1520*/  @UP0 UIMAD UR12, UR27, UR7, UR37 ;  /* 0x000000071b0c02a4 */ /* 0x000fe2000f8e0225 */
[----:B------:R-:W-:Y:S01]  /*1530*/  SHF.R.S32.HI R21, RZ, 0x1f, R20 ;  /* 0x0000001fff157819 */ /* 0x000fe20000011414 */
[----:B------:R-:W-:Y:S01]  /*1540*/  @UP1 UIADD3 UR22, UR20, UR13, URZ ;  /* 0x0000000d14161290 */ /* 0x000fe2000fffe03f */
[----:B------:R-:W2:Y:S01]  /*1550*/  @!P1 S2R R10, SR_CgaCtaId ;  /* 0x00000000000a9919 */ /* 0x000ea20000008800 */
[----:B------:R-:W-:Y:S01]  /*1560*/  IMAD.MOV.U32 R14, RZ, RZ, R0 ;  /* 0x000000ffff0e7224 */ /* 0x000fe200078e0000 */
[----:B------:R-:W-:Y:S01]  /*1570*/  @!UP0 ULDC.64 UR6, c[0x0][0x228] ;  /* 0x00008a0000068ab9 */ /* 0x000fe20000000a00 */
[----:B------:R-:W-:Y:S01]  /*1580*/  IMAD.SHL.U32 R0, R47, 0x40, RZ ;  /* 0x000000402f007824 */ /* 0x000fe200078e00ff */
[----:B------:R-:W4:Y:S01]  /*1590*/  @!P0 S2R R9, SR_CgaCtaId ;  /* 0x0000000000098919 */ /* 0x000f220000008800 */
[----:B------:R-:W5:Y:S01]  /*15a0*/  I2F.RP R6, R14 ;  /* 0x0000000e00067306 */ /* 0x000f620000209400 */
[----:B---3--:R-:W-:Y:S01]  /*15b0*/  IABS R15, R15 ;  /* 0x0000000f000f7213 */ /* 0x008fe20000000000 */
[----:B------:R-:W-:Y:S01]  /*15c0*/  @!UP0 UIMAD UR8, UR8, UR6, URZ ;  /* 0x00000006080882a4 */ /* 0x000fe2000f8e023f */
[----:B------:R-:W-:Y:S01]  /*15d0*/  LOP3.LUT R0, R0, 0xc0, RZ, 0xc0, !PT ;  /* 0x000000c000007812 */ /* 0x000fe200078ec0ff */
[----:B------:R-:W3:Y:S01]  /*15e0*/  @!P2 S2R R11, SR_CgaCtaId ;  /* 0x00000000000ba919 */ /* 0x000ee20000008800 */
[----:B------:R-:W-:Y:S01]  /*15f0*/  @!UP0 UIMAD.WIDE.U32 UR38, UR19, UR6, URZ ;  /* 0x00000006132682a5 */ /* 0x000fe2000f8e003f */
[----:B------:R-:W-:Y:S01]  /*1600*/  IMAD.U32 R5, RZ, RZ, UR28 ;  /* 0x0000001cff057e24 */ /* 0x000fe2000f8e00ff */
[----:B------:R-:W-:Y:S01]  /*1610*/  LOP3.LUT R8, R0, 0x18, R20, 0xf8, !PT ;  /* 0x0000001800087812 */ /* 0x000fe200078ef814 */
[----:B------:R-:W-:Y:S01]  /*1620*/  @!UP0 UIMAD UR23, UR19, UR7, UR8 ;  /* 0x00000007131782a4 */ /* 0x000fe2000f8e0208 */
[----:B------:R-:W-:Y:S01]  /*1630*/  ISETP.GE.AND P4, PT, R2, UR5, PT ;  /* 0x0000000502007c0c */ /* 0x000fe2000bf86270 */
[----:B------:R-:W-:Y:S01]  /*1640*/  @UP1 UIADD3 UR13, UR20, UR13, URZ ;  /* 0x0000000d140d1290 */ /* 0x000fe2000fffe03f */
[----:B------:R-:W-:Y:S01]  /*1650*/  IMAD.WIDE R4, R5, 0x80, R2 ;  /* 0x0000008005047825 */ /* 0x000fe200078e0202 */
[----:B------:R-:W-:Y:S01]  /*1660*/  @!UP0 UIADD3 UR12, UR39, UR23, URZ ;  /* 0x00000017270c8290 */ /* 0x000fe2000fffe03f */
[----:B------:R-:W-:Y:S01]  /*1670*/  @!UP0 UMOV UR36, UR38 ;  /* 0x0000002600248c82 */ /* 0x000fe20008000000 */
[----:B-----5:R-:W5:Y:S01]  /*1680*/  MUFU.RCP R6, R6 ;  /* 0x0000000600067308 */ /* 0x020f620000001000 */
[----:B------:R-:W-:Y:S01]  /*1690*/  @UP1 ULDC.64 UR8, c[0x0][0x248] ;  /* 0x0000920000081ab9 */ /* 0x000fe20000000a00 */
[----:B------:R-:W-:Y:S01]  /*16a0*/  @UP1 ULDC.64 UR6, c[0x0][0x250] ;  /* 0x0000940000061ab9 */ /* 0x000fe20000000a00 */
[----:B------:R-:W-:-:S02]  /*16b0*/  @UP1 UIMAD.WIDE.U32 UR40, UR22, UR8, URZ ;  /* 0x00000008162812a5 */ /* 0x000fc4000f8e003f */
[----:B------:R-:W-:Y:S02]  /*16c0*/  @UP1 UIMAD.WIDE.U32 UR42, UR13, UR6, URZ ;  /* 0x000000060d2a12a5 */ /* 0x000fe4000f8e003f */
[----:B------:R-:W-:Y:S02]  /*16d0*/  @UP1 UIMAD UR22, UR22, UR9, URZ ;  /* 0x00000009161612a4 */ /* 0x000fe4000f8e023f */
[----:B------:R-:W-:Y:S02]  /*16e0*/  @UP1 UIMAD UR13, UR13, UR7, URZ ;  /* 0x000000070d0d12a4 */ /* 0x000fe4000f8e023f */
[----:B------:R-:W-:Y:S02]  /*16f0*/  USHF.R.S32.HI UR21, URZ, 0x1f, UR4 ;  /* 0x0000001f3f157899 */ /* 0x000fe40008011404 */
[----:B------:R-:W-:Y:S02]  /*1700*/  @UP1 UIADD3 UR23, UR43, UR13, URZ ;  /* 0x0000000d2b171290 */ /* 0x000fe4000fffe03f */
[----:B------:R-:W-:Y:S01]  /*1710*/  @UP1 UIADD3 UR22, UR41, UR22, URZ ;  /* 0x0000001629161290 */ /* 0x000fe2000fffe03f */
[----:B-----5:R-:W-:-:S04]  /*1720*/  VIADD R6, R6, 0xffffffe ;  /* 0x0ffffffe06067836 */ /* 0x020fc80000000000 */
[----:B------:R5:W1:Y:S02]  /*1730*/  F2I.FTZ.U32.TRUNC.NTZ R7, R6 ;  /* 0x0000000600077305 */ /* 0x000a64000021f000 */
[----:B-----5:R-:W-:Y:S01]  /*1740*/  SHF.R.U32.HI R6, RZ, 0x3, R0 ;  /* 0x00000003ff067819 */ /* 0x020fe20000011600 */
[----:B-1----:R-:W-:-:S03]  /*1750*/  IMAD.MOV R0, RZ, RZ, -R7 ;  /* 0x000000ffff007224 */ /* 0x002fc600078e0a07 */
[----:B------:R-:W-:Y:S01]  /*1760*/  LOP3.LUT R17, R8, R6, RZ, 0x3c, !PT ;  /* 0x0000000608117212 */ /* 0x000fe200078e3cff */
[----:B------:R-:W-:Y:S01]  /*1770*/  IMAD R0, R0, R14, RZ ;  /* 0x0000000e00007224 */ /* 0x000fe200078e02ff */
[----:B------:R-:W-:Y:S01]  /*1780*/  @!P2 MOV R8, 0x400 ;  /* 0x000004000008a802 */ /* 0x000fe20000000f00 */
[----:B------:R-:W-:-:S03]  /*1790*/  IMAD.MOV.U32 R6, RZ, RZ, RZ ;  /* 0x000000ffff067224 */ /* 0x000fc600078e00ff */
[----:B---3--:R-:W-:Y:S01]  /*17a0*/  @!P2 LEA R43, R11, R8, 0x18 ;  /* 0x000000080b2ba211 */ /* 0x008fe200078ec0ff */
[----:B------:R-:W-:Y:S01]  /*17b0*/  IMAD.HI.U32 R0, R7, R0, R6 ;  /* 0x0000000007007227 */ /* 0x000fe200078e0006 */
[----:B------:R-:W-:-:S03]  /*17c0*/  @!P1 MOV R6, 0x400 ;  /* 0x0000040000069802 */ /* 0x000fc60000000f00 */
[----:B------:R-:W-:Y:S01]  /*17d0*/  IMAD.MOV.U32 R7, RZ, RZ, R15 ;  /* 0x000000ffff077224 */ /* 0x000fe200078e000f */
[----:B--2---:R-:W-:Y:S01]  /*17e0*/  @!P1 LEA R42, R10, R6, 0x18 ;  /* 0x000000060a2a9211 */ /* 0x004fe200078ec0ff */
[----:B------:R-:W-:Y:S01]  /*17f0*/  IMAD.U32 R8, RZ, RZ, UR10 ;  /* 0x0000000aff087e24 */ /* 0x000fe2000f8e00ff */
[----:B------:R-:W-:Y:S01]  /*1800*/  @!P0 MOV R6, 0x400 ;  /* 0x0000040000068802 */ /* 0x000fe20000000f00 */
[----:B------:R-:W-:-:S03]  /*1810*/  IMAD.HI.U32 R0, R0, R7, RZ ;  /* 0x0000000700007227 */ /* 0x000fc600078e00ff */
[----:B----4-:R-:W-:Y:S01]  /*1820*/  @!P0 LEA R44, R9, R6, 0x18 ;  /* 0x00000006092c8211 */ /* 0x010fe200078ec0ff */
[----:B------:R-:W-:Y:S01]  /*1830*/  IMAD.MOV R10, RZ, RZ, -R0 ;  /* 0x000000ffff0a7224 */ /* 0x000fe200078e0a00 */
[----:B------:R-:W-:-:S03]  /*1840*/  LEA.HI R6, R12, R2, RZ, 0x1 ;  /* 0x000000020c067211 */ /* 0x000fc600078f08ff */
[----:B------:R-:W-:Y:S01]  /*1850*/  IMAD R10, R14, R10, R7 ;  /* 0x0000000a0e0a7224 */ /* 0x000fe200078e0207 */
[----:B------:R-:W-:-:S05]  /*1860*/  LOP3.LUT R6, R6, 0x7fffffe, RZ, 0xc0, !PT ;  /* 0x07fffffe06067812 */ /* 0x000fca00078ec0ff */
[----:B------:R-:W-:Y:S01]  /*1870*/  IMAD.IADD R7, R2, 0x1, -R6 ;  /* 0x0000000102077824 */ /* 0x000fe200078e0a06 */
[----:B------:R-:W-:-:S03]  /*1880*/  IADD3 R6, P3, R20, UR36, RZ ;  /* 0x0000002414067c10 */ /* 0x000fc6000ff7e0ff */
[----:B------:R-:W-:Y:S01]  /*1890*/  IMAD R9, R46, 0x8, R7 ;  /* 0x000000082e097824 */ /* 0x000fe200078e0207 */
[----:B------:R-:W-:Y:S02]  /*18a0*/  IADD3.X R7, R21, UR12, RZ, P3, !PT ;  /* 0x0000000c15077c10 */ /* 0x000fe40009ffe4ff */
[----:B------:R-:W-:Y:S01]  /*18b0*/  ISETP.GT.U32.AND P3, PT, R14, R10, PT ;  /* 0x0000000a0e00720c */ /* 0x000fe20003f64070 */
[----:B------:R-:W-:Y:S02]  /*18c0*/  IMAD.U32 R17, R9, 0x20, R17 ;  /* 0x0000002009117824 */ /* 0x000fe400078e0011 */
[----:B------:R-:W-:Y:S01]  /*18d0*/  IMAD.WIDE.U32 R6, R8, UR4, R6 ;  /* 0x0000000408067c25 */ /* 0x000fe2000f8e0006 */
        /* <DEDUP_REMOVED lines=13> */
.L_x_872:
[----:B------:R-:W-:Y:S01]  /*19b0*/  @!P3 IADD3 R10, R10, -R14, RZ ;  /* 0x8000000e0a0ab210 */ /* 0x000fe20007ffe0ff */
[----:B------:R-:W-:Y:S06]  /*19c0*/  @P5 BRA `(.L_x_873) ;  /* 0x0000000000305947 */ /* 0x000fec0003800000 */
        /* <DEDUP_REMOVED lines=11> */
[----:B------:R-:W-:-:S12]  /*1a80*/  UIADD3 UR23, UR43, UR13, URZ ;  /* 0x0000000d2b177290 */ /* 0x000fd8000fffe03f */
.L_x_873:
[----:B------:R-:W-:Y:S01]  /*1a90*/  IMAD.WIDE.U32 R8, R2, UR8, R20 ;  /* 0x0000000802087c25 */ /* 0x000fe2000f8e0014 */
[----:B------:R-:W-:Y:S01]  /*1aa0*/  ISETP.GE.U32.AND P6, PT, R10, R14, PT ;  /* 0x0000000e0a00720c */ /* 0x000fe20003fc6070 */
[----:B------:R-:W-:Y:S01]  /*1ab0*/  UIMAD UR21, UR21, UR10, URZ ;  /* 0x0000000a151572a4 */ /* 0x000fe2000f8e023f */
[----:B------:R-:W1:Y:S01]  /*1ac0*/  @!P4 LDC.64 R14, c[0x0][0x240] ;  /* 0x00009000ff0ecb82 */ /* 0x000e620000000a00 */
[----:B------:R-:W-:Y:S01]  /*1ad0*/  @!P3 VIADD R0, R0, 0x1 ;  /* 0x000000010000b836 */ /* 0x000fe20000000000 */
[----:B------:R-:W-:Y:S01]  /*1ae0*/  @!P2 IADD3 R12, P3, R4, 0x20, RZ ;  /* 0x00000020040ca810 */ /* 0x000fe20007f7e0ff */
[----:B------:R-:W-:Y:S01]  /*1af0*/  UIMAD UR11, UR4, UR11, UR21 ;  /* 0x0000000b040b72a4 */ /* 0x000fe2000f8e0215 */
[----:B------:R-:W-:Y:S01]  /*1b00*/  IADD3 R24, P5, R8, UR40, RZ ;  /* 0x0000002808187c10 */ /* 0x000fe2000ffbe0ff */
[----:B------:R-:W-:Y:S01]  /*1b10*/  IMAD R11, R3, UR8, RZ ;  /* 0x00000008030b7c24 */ /* 0x000fe2000f8e02ff */
[----:B------:R-:W-:Y:S01]  /*1b20*/  LOP3.LUT R8, R51, UR4, RZ, 0x3c, !PT ;  /* 0x0000000433087c12 */ /* 0x000fe2000f8e3cff */
[----:B------:R-:W-:Y:S01]  /*1b30*/  @!P2 IMAD.X R13, RZ, RZ, R5, P3 ;  /* 0x000000ffff0da224 */ /* 0x000fe200018e0605 */
[----:B------:R-:W2:Y:S01]  /*1b40*/  @!P2 LDC.64 R18, c[0x0][0x240] ;  /* 0x00009000ff12ab82 */ /* 0x000ea20000000a00 */
[----:B------:R-:W-:Y:S01]  /*1b50*/  IMAD R10, R2, UR9, R11 ;  /* 0x00000009020a7c24 */ /* 0x000fe2000f8e020b */
[----:B------:R-:W-:Y:S01]  /*1b60*/  ISETP.GE.AND P3, PT, R8, RZ, PT ;  /* 0x000000ff0800720c */ /* 0x000fe20003f66270 */
[----:B------:R-:W-:Y:S01]  /*1b70*/  @P6 VIADD R0, R0, 0x1 ;  /* 0x0000000100006836 */ /* 0x000fe20000000000 */
[----:B------:R-:W-:Y:S01]  /*1b80*/  UMOV UR10, 0x400 ;  /* 0x00000400000a7882 */ /* 0x000fe20000000000 */
[----:B------:R-:W-:Y:S01]  /*1b90*/  VIADD R7, R7, UR11 ;  /* 0x0000000b07077c36 */ /* 0x000fe20008000000 */
[----:B------:R-:W-:Y:S01]  /*1ba0*/  IADD3.X R25, R9, UR22, R10, P5, !PT ;  /* 0x0000001609197c10 */ /* 0x000fe2000affe40a */
[----:B------:R-:W-:Y:S01]  /*1bb0*/  IMAD.MOV.U32 R22, RZ, RZ, R0 ;  /* 0x000000ffff167224 */ /* 0x000fe200078e0000 */
[----:B------:R-:W3:Y:S01]  /*1bc0*/  S2UR UR4, SR_CgaCtaId ;  /* 0x00000000000479c3 */ /* 0x000ee20000008800 */
[C---:B------:R-:W-:Y:S01]  /*1bd0*/  @!P1 IADD3 R16, P5, R4.reuse, 0x40, RZ ;  /* 0x0000004004109810 */ /* 0x040fe20007fbe0ff */
[----:B------:R-:W-:Y:S01]  /*1be0*/  @!P4 IMAD.MOV.U32 R8, RZ, RZ, R6 ;  /* 0x000000ffff08c224 */ /* 0x000fe200078e0006 */
[----:B------:R-:W-:Y:S01]  /*1bf0*/  UIADD3 UR29, UR34, -0x1, URZ ;  /* 0xffffffff221d7890 */ /* 0x000fe2000fffe03f */
[----:B------:R-:W-:Y:S01]  /*1c00*/  @!P4 IMAD.MOV.U32 R9, RZ, RZ, R7 ;  /* 0x000000ffff09c224 */ /* 0x000fe200078e0007 */
[----:B------:R-:W-:Y:S01]  /*1c10*/  USHF.L.U64.HI UR12, UR8, 0x7, UR9 ;  /* 0x00000007080c7899 */ /* 0x000fe20008010209 */
[--C-:B------:R-:W-:Y:S01]  /*1c20*/  @!P1 IMAD.X R29, RZ, RZ, R5.reuse, P5 ;  /* 0x000000ffff1d9224 */ /* 0x100fe200028e0605 */
[----:B------:R-:W-:Y:S01]  /*1c30*/  ISETP.NE.AND P5, PT, R51, RZ, PT ;  /* 0x000000ff3300720c */ /* 0x000fe20003fa5270 */
[----:B------:R-:W4:Y:S01]  /*1c40*/  @!P4 LDC.64 R32, c[0x0][0x210] ;  /* 0x00008400ff20cb82 */ /* 0x000f220000000a00 */
[----:B------:R-:W-:Y:S01]  /*1c50*/  @!P3 IMAD.MOV R22, RZ, RZ, -R22 ;  /* 0x000000ffff16b224 */ /* 0x000fe200078e0a16 */
[C---:B------:R-:W-:Y:S01]  /*1c60*/  @!P0 IADD3 R28, P3, R4.reuse, 0x60, RZ ;  /* 0x00000060041c8810 */ /* 0x040fe20007f7e0ff */
[----:B-1----:R-:W-:Y:S01]  /*1c70*/  @!P4 IMAD R0, R5, R14, RZ ;  /* 0x0000000e0500c224 */ /* 0x002fe200078e02ff */
[----:B------:R-:W-:Y:S01]  /*1c80*/  UIMAD UR20, UR29, -0x80, UR17 ;  /* 0xffffff801d1478a4 */ /* 0x000fe2000f8e0211 */
[----:B------:R-:W-:Y:S01]  /*1c90*/  @!P1 IMAD.MOV.U32 R10, RZ, RZ, R6 ;  /* 0x000000ffff0a9224 */ /* 0x000fe200078e0006 */
[----:B------:R-:W-:Y:S01]  /*1ca0*/  USHF.R.S32.HI UR19, URZ, 0x1f, UR29 ;  /* 0x0000001f3f137899 */ /* 0x000fe2000801141d */
[----:B------:R-:W-:Y:S01]  /*1cb0*/  @!P4 IMAD R23, R4, R15, R0 ;  /* 0x0000000f0417c224 */ /* 0x000fe200078e0200 */
[----:B------:R-:W1:Y:S01]  /*1cc0*/  @!P1 LDC.64 R26, c[0x0][0x240] ;  /* 0x00009000ff1a9b82 */ /* 0x000e620000000a00 */
[----:B------:R-:W-:Y:S01]  /*1cd0*/  @!P0 IMAD.X R36, RZ, RZ, R5, P3 ;  /* 0x000000ffff248224 */ /* 0x000fe200018e0605 */
[----:B------:R-:W-:Y:S01]  /*1ce0*/  ISETP.GE.AND P6, PT, R2, UR20, PT ;  /* 0x0000001402007c0c */ /* 0x000fe2000bfc6270 */
[----:B--2---:R-:W-:Y:S01]  /*1cf0*/  @!P2 IMAD R0, R13, R18, RZ ;  /* 0x000000120d00a224 */ /* 0x004fe200078e02ff */
[----:B------:R-:W-:Y:S01]  /*1d00*/  @!P5 LOP3.LUT R22, RZ, R51, RZ, 0x33, !PT ;  /* 0x00000033ff16d212 */ /* 0x000fe200078e33ff */
[----:B------:R-:W-:Y:S01]  /*1d10*/  @!P4 IMAD.WIDE.U32 R4, R4, R14, R8 ;  /* 0x0000000e0404c225 */ /* 0x000fe200078e0008 */
[----:B------:R-:W-:-:S02]  /*1d20*/  USHF.L.U32 UR13, UR8, 0x7, URZ ;  /* 0x00000007080d7899 */ /* 0x000fc4000800063f */
[----:B------:R-:W2:Y:S01]  /*1d30*/  @!P2 LDC.64 R34, c[0x0][0x210] ;  /* 0x00008400ff22ab82 */ /* 0x000ea20000000a00 */
[--C-:B------:R-:W-:Y:S01]  /*1d40*/  @!P1 IMAD.MOV.U32 R11, RZ, RZ, R7.reuse ;  /* 0x000000ffff0b9224 */ /* 0x100fe200078e0007 */
[----:B---3--:R-:W-:Y:S01]  /*1d50*/  ULEA UR4, UR4, UR10, 0x18 ;  /* 0x0000000a04047291 */ /* 0x008fe2000f8ec03f */
[----:B------:R-:W-:Y:S01]  /*1d60*/  @!P0 IMAD.MOV.U32 R30, RZ, RZ, R6 ;  /* 0x000000ffff1e8224 */ /* 0x000fe200078e0006 */
[----:B------:R-:W-:Y:S01]  /*1d70*/  USHF.L.U32 UR26, UR6, 0x7, URZ ;  /* 0x00000007061a7899 */ /* 0x000fe2000800063f */
[--C-:B------:R-:W-:Y:S01]  /*1d80*/  @!P0 IMAD.MOV.U32 R31, RZ, RZ, R7.reuse ;  /* 0x000000ffff1f8224 */ /* 0x100fe200078e0007 */
[----:B------:R-:W-:Y:S01]  /*1d90*/  ULDC.64 UR10, c[0x0][0x260] ;  /* 0x00009800000a7ab9 */ /* 0x000fe20000000a00 */
[C---:B------:R-:W-:Y:S01]  /*1da0*/  @!P2 IMAD R8, R12.reuse, R19, R0 ;  /* 0x000000130c08a224 */ /* 0x040fe200078e0200 */
[----:B------:R-:W3:Y:S01]  /*1db0*/  @!P1 LDC.64 R38, c[0x0][0x210] ;  /* 0x00008400ff269b82 */ /* 0x000ee20000000a00 */
[----:B------:R-:W-:Y:S01]  /*1dc0*/  @!P2 IMAD.WIDE.U32 R6, R12, R18, R6 ;  /* 0x000000120c06a225 */ /* 0x000fe200078e0006 */
[C---:B----4-:R-:W-:Y:S01]  /*1dd0*/  @!P4 LEA R12, P3, R4.reuse, R32, 0x1 ;  /* 0x00000020040cc211 */ /* 0x050fe200078608ff */
[----:B------:R-:W-:Y:S01]  /*1de0*/  USHF.L.U64.HI UR25, UR6, 0x7, UR7 ;  /* 0x0000000706197899 */ /* 0x000fe20008010207 */
[----:B------:R-:W-:Y:S01]  /*1df0*/  LEA R165, R17, UR4, 0x1 ;  /* 0x0000000411a57c11 */ /* 0x000fe2000f8e08ff */
[----:B------:R-:W-:Y:S01]  /*1e00*/  @!P4 IMAD.IADD R5, R5, 0x1, R23 ;  /* 0x000000010505c824 */ /* 0x000fe200078e0217 */
[----:B------:R-:W-:Y:S01]  /*1e10*/  UIADD3 UR15, UR17, -UR15, -UR18 ;  /* 0x8000000f110f7290 */ /* 0x000fe2000fffe812 */
[----:B------:R-:W-:Y:S01]  /*1e20*/  @!P2 IMAD.IADD R7, R7, 0x1, R8 ;  /* 0x000000010707a824 */ /* 0x000fe200078e0208 */
[----:B------:R-:W4:Y:S01]  /*1e30*/  @!P0 LDC.64 R14, c[0x0][0x240] ;  /* 0x00009000ff0e8b82 */ /* 0x000f220000000a00 */
[-C--:B-1----:R-:W-:Y:S01]  /*1e40*/  @!P1 IMAD R0, R29, R26.reuse, RZ ;  /* 0x0000001a1d009224 */ /* 0x082fe200078e02ff */
[----:B------:R-:W-:Y:S01]  /*1e50*/  @!P4 LEA.HI.X R13, R4, R33, R5, 0x1, P3 ;  /* 0x00000021040dc211 */ /* 0x000fe200018f0c05 */
[C---:B------:R-:W-:Y:S01]  /*1e60*/  @!P1 IMAD.WIDE.U32 R4, R16.reuse, R26, R10 ;  /* 0x0000001a10049225 */ /* 0x040fe200078e000a */
[----:B------:R-:W-:Y:S03]  /*1e70*/  STL [R1+0x28], R165 ;  /* 0x000028a501007387 */ /* 0x000fe60000100800 */
[----:B------:R-:W-:Y:S01]  /*1e80*/  @!P1 IMAD R0, R16, R27, R0 ;  /* 0x0000001b10009224 */ /* 0x000fe200078e0200 */
[----:B------:R-:W-:Y:S01]  /*1e90*/  @!PT LDS RZ, [RZ] ;  /* 0x00000000fffff984 */ /* 0x000fe20000000800 */
[----:B------:R-:W-:Y:S01]  /*1ea0*/  @!PT LDS RZ, [RZ] ;  /* 0x00000000fffff984 */ /* 0x000fe20000000800 */
[----:B------:R-:W-:Y:S01]  /*1eb0*/  @!PT LDS RZ, [RZ] ;  /* 0x00000000fffff984 */ /* 0x000fe20000000800 */
[----:B------:R1:W-:Y:S01]  /*1ec0*/  @!P4 LDGSTS.E.BYPASS.LTC128B.128 [R165], desc[UR30][R12.64] ;  /* 0x000000000ca5cfae */ /* 0x0003e2000b901d5e */
[----:B--2---:R-:W-:Y:S01]  /*1ed0*/  @!P2 LEA R10, P5, R6, R34, 0x1 ;  /* 0x00000022060aa211 */ /* 0x004fe200078a08ff */
[----:B------:R-:W-:Y:S01]  /*1ee0*/  IMAD.WIDE.U32 R52, R22, UR10, R24 ;  /* 0x0000000a16347c25 */ /* 0x000fe2000f8e0018 */
[----:B------:R-:W-:-:S02]  /*1ef0*/  ISETP.GE.AND P4, PT, R40, UR20, PT ;  /* 0x0000001428007c0c */ /* 0x000fc4000bf86270 */
[----:B------:R-:W-:Y:S01]  /*1f00*/  @!P2 LEA.HI.X R11, R6, R35, R7, 0x1, P5 ;  /* 0x00000023060ba211 */ /* 0x000fe200028f0c07 */
[----:B------:R-:W-:Y:S01]  /*1f10*/  @!P1 IMAD.IADD R0, R5, 0x1, R0 ;  /* 0x0000000105009824 */ /* 0x000fe200078e0200 */
[----:B------:R-:W-:Y:S01]  /*1f20*/  ISETP.GE.AND P5, PT, R37, UR20, PT ;  /* 0x0000001425007c0c */ /* 0x000fe2000bfa6270 */
[----:B------:R-:W-:Y:S01]  /*1f30*/  IMAD.MOV.U32 R178, RZ, RZ, R52 ;  /* 0x000000ffffb27224 */ /* 0x000fe200078e0034 */
[C---:B---3--:R-:W-:Y:S01]  /*1f40*/  @!P1 LEA R8, P3, R4.reuse, R38, 0x1 ;  /* 0x0000002604089211 */ /* 0x048fe200078608ff */
[----:B------:R-:W-:Y:S01]  /*1f50*/  STL.64 [R1+0x68], R52 ;  /* 0x0000683401007387 */ /* 0x000fe20000100a00 */
[----:B------:R-:W-:Y:S02]  /*1f60*/  SHF.R.S32.HI R27, RZ, 0x1f, R22 ;  /* 0x0000001fff1b7819 */ /* 0x000fe40000011416 */
[----:B------:R-:W-:Y:S01]  /*1f70*/  @!P1 LEA.HI.X R9, R4, R39, R0, 0x1, P3 ;  /* 0x0000002704099211 */ /* 0x000fe200018f0c00 */
[----:B------:R-:W-:Y:S01]  /*1f80*/  @!P2 IMAD R4, R17, 0x2, R43 ;  /* 0x000000021104a824 */ /* 0x000fe200078e022b */
[----:B------:R-:W-:Y:S01]  /*1f90*/  ISETP.GE.AND P3, PT, R41, UR20, PT ;  /* 0x0000001429007c0c */ /* 0x000fe2000bf66270 */
[----:B------:R-:W-:Y:S01]  /*1fa0*/  @!P1 IMAD R0, R17, 0x2, R42 ;  /* 0x0000000211009824 */ /* 0x000fe200078e022a */
[----:B------:R-:W2:Y:S01]  /*1fb0*/  @!P4 S2R R16, SR_CgaCtaId ;  /* 0x000000000010c919 */ /* 0x000ea20000008800 */
[-C--:B----4-:R-:W-:Y:S01]  /*1fc0*/  @!P0 IMAD R6, R36, R14.reuse, RZ ;  /* 0x0000000e24068224 */ /* 0x090fe200078e02ff */
[----:B------:R-:W3:Y:S01]  /*1fd0*/  @!P4 LDC.64 R24, c[0x0][0x218] ;  /* 0x00008600ff18cb82 */ /* 0x000ee20000000a00 */
[----:B------:R4:W-:Y:S02]  /*1fe0*/  @!P2 LDGSTS.E.BYPASS.LTC128B.128 [R4+0x800], desc[UR30][R10.64] ;  /* 0x008000000a04afae */ /* 0x0009e4000b901d5e */
[C---:B------:R-:W-:Y:S01]  /*1ff0*/  @!P0 IMAD R6, R28.reuse, R15, R6 ;  /* 0x0000000f1c068224 */ /* 0x040fe200078e0206 */
[----:B------:R-:W-:Y:S01]  /*2000*/  ISETP.GE.AND P2, PT, R37, UR20, PT ;  /* 0x0000001425007c0c */ /* 0x000fe2000bf46270 */
[----:B------:R5:W-:Y:S03]  /*2010*/  @!P1 LDGSTS.E.BYPASS.LTC128B.128 [R0+0x1000], desc[UR30][R8.64] ;  /* 0x0100000008009fae */ /* 0x000be6000b901d5e */
[----:B-1----:R-:W1:Y:S01]  /*2020*/  @!P0 LDC.64 R12, c[0x0][0x210] ;  /* 0x00008400ff0c8b82 */ /* 0x002e620000000a00 */
[----:B------:R-:W-:Y:S01]  /*2030*/  VOTEU.ALL UP0, P3 ;  /* 0x00000000003f7886 */ /* 0x000fe20001800000 */
[----:B------:R-:W2:Y:S01]  /*2040*/  @!P5 S2R R18, SR_CgaCtaId ;  /* 0x000000000012d919 */ /* 0x000ea20000008800 */
[----:B------:R-:W3:Y:S01]  /*2050*/  @!P3 S2R R23, SR_CgaCtaId ;  /* 0x000000000017b919 */ /* 0x000ee20000008800 */
[----:B----4-:R-:W4:Y:S01]  /*2060*/  @!P6 S2R R11, SR_CgaCtaId ;  /* 0x00000000000be919 */ /* 0x010f220000008800 */
[----:B------:R-:W-:Y:S01]  /*2070*/  @!P0 IMAD.WIDE.U32 R4, R28, R14, R30 ;  /* 0x0000000e1c048225 */ /* 0x000fe200078e001e */
[----:B------:R-:W-:-:S02]  /*2080*/  LEA.HI R10, R48, R50, RZ, 0x4 ;  /* 0x00000032300a7211 */ /* 0x000fc400078f20ff */
[----:B------:R-:W2:Y:S01]  /*2090*/  @!P6 LDC.64 R14, c[0x0][0x218] ;  /* 0x00008600ff0eeb82 */ /* 0x000ea20000000a00 */
[----:B-----5:R-:W-:Y:S01]  /*20a0*/  IMAD R0, R27, UR10, RZ ;  /* 0x0000000a1b007c24 */ /* 0x020fe2000f8e02ff */
[----:B-1----:R-:W-:Y:S01]  /*20b0*/  @!P0 LEA R8, P1, R4, R12, 0x1 ;  /* 0x0000000c04088211 */ /* 0x002fe200078208ff */
[----:B------:R-:W-:Y:S01]  /*20c0*/  @!P0 IMAD.IADD R6, R5, 0x1, R6 ;  /* 0x0000000105068824 */ /* 0x000fe200078e0206 */
[----:B------:R-:W-:Y:S01]  /*20d0*/  SHF.R.S32.HI R12, RZ, 0x4, R10 ;  /* 0x00000004ff0c7819 */ /* 0x000fe2000001140a */
[----:B------:R-:W-:Y:S01]  /*20e0*/  IMAD R0, R22, UR11, R0 ;  /* 0x0000000b16007c24 */ /* 0x000fe2000f8e0200 */
[----:B------:R-:W-:Y:S01]  /*20f0*/  UIMAD UR10, UR12, UR29, URZ ;  /* 0x0000001d0c0a72a4 */ /* 0x000fe2000f8e023f */
[----:B------:R-:W-:Y:S01]  /*2100*/  IMAD.U32 R5, RZ, RZ, UR29 ;  /* 0x0000001dff057e24 */ /* 0x000fe2000f8e00ff */
[----:B------:R-:W-:Y:S01]  /*2110*/  @!P0 LEA.HI.X R9, R4, R13, R6, 0x1, P1 ;  /* 0x0000000d04098211 */ /* 0x000fe200008f0c06 */
[----:B------:R-:W-:Y:S01]  /*2120*/  IMAD.IADD R179, R53, 0x1, R0 ;  /* 0x0000000135b37824 */ /* 0x000fe200078e0200 */
[----:B------:R-:W-:Y:S01]  /*2130*/  UIMAD UR10, UR19, UR13, UR10 ;  /* 0x0000000d130a72a4 */ /* 0x000fe2000f8e020a */
[----:B------:R-:W-:-:S02]  /*2140*/  @!P0 IMAD R0, R17, 0x2, R44 ;  /* 0x0000000211008824 */ /* 0x000fc400078e022c */
[----:B------:R-:W-:Y:S01]  /*2150*/  IMAD.WIDE.U32 R4, R5, UR13, R178 ;  /* 0x0000000d05047c25 */ /* 0x000fe2000f8e00b2 */
[----:B------:R-:W-:Y:S03]  /*2160*/  STL.64 [R1+0x60], R178 ;  /* 0x000060b201007387 */ /* 0x000fe60000100a00 */
[----:B------:R-:W-:Y:S01]  /*2170*/  VIADD R5, R5, UR10 ;  /* 0x0000000a05057c36 */ /* 0x000fe20008000000 */
[----:B------:R1:W-:Y:S01]  /*2180*/  @!P0 LDGSTS.E.BYPASS.LTC128B.128 [R0+0x1800], desc[UR30][R8.64] ;  /* 0x0180000008008fae */ /* 0x0003e2000b901d5e */
[----:B------:R-:W-:Y:S01]  /*2190*/  ISETP.GE.AND P0, PT, R40, UR20, PT ;  /* 0x0000001428007c0c */ /* 0x000fe2000bf06270 */
[----:B------:R-:W-:Y:S01]  /*21a0*/  USHF.L.U32 UR10, UR9, 0x6, URZ ;  /* 0x00000006090a7899 */ /* 0x000fe2000800063f */
[----:B--2---:R-:W-:-:S04]  /*21b0*/  @!P6 LEA R6, P1, R4, R14, 0x1 ;  /* 0x0000000e0406e211 */ /* 0x004fc800078208ff */
[----:B------:R-:W-:Y:S02]  /*21c0*/  @!P6 LEA.HI.X R7, R4, R15, R5, 0x1, P1 ;  /* 0x0000000f0407e211 */ /* 0x000fe400008f0c05 */
[----:B------:R-:W-:Y:S02]  /*21d0*/  ISETP.GE.AND P1, PT, R41, UR20, PT ;  /* 0x0000001429007c0c */ /* 0x000fe4000bf26270 */
[----:B-1----:R-:W-:Y:S02]  /*21e0*/  LEA.HI R0, R10, R12, RZ, 0x1 ;  /* 0x0000000c0a007211 */ /* 0x002fe400078f08ff */
[----:B------:R-:W-:Y:S02]  /*21f0*/  @!P6 MOV R8, 0x400 ;  /* 0x000004000008e802 */ /* 0x000fe40000000f00 */
[----:B------:R-:W-:Y:S02]  /*2200*/  LOP3.LUT R0, R0, 0xfffffffe, RZ, 0xc0, !PT ;  /* 0xfffffffe00007812 */ /* 0x000fe400078ec0ff */
[----:B----4-:R-:W-:-:S02]  /*2210*/  @!P6 LEA R11, R11, R8, 0x18 ;  /* 0x000000080b0be211 */ /* 0x010fc400078ec0ff */
[----:B------:R-:W-:Y:S01]  /*2220*/  @!P4 MOV R8, 0x400 ;  /* 0x000004000008c802 */ /* 0x000fe20000000f00 */
[----:B------:R-:W-:Y:S01]  /*2230*/  IMAD.IADD R19, R12, 0x1, -R0 ;  /* 0x000000010c137824 */ /* 0x000fe200078e0a00 */
[----:B------:R-:W-:Y:S01]  /*2240*/  LOP3.LUT R0, R10, 0xfffffff0, RZ, 0xc0, !PT ;  /* 0xfffffff00a007812 */ /* 0x000fe200078ec0ff */
[----:B------:R-:W-:Y:S01]  /*2250*/  @!P6 IMAD R11, R17, 0x2, R11 ;  /* 0x00000002110be824 */ /* 0x000fe200078e020b */
[----:B------:R-:W-:Y:S02]  /*2260*/  @!P5 MOV R9, 0x400 ;  /* 0x000004000009d802 */ /* 0x000fe40000000f00 */
[----:B------:R-:W-:Y:S01]  /*2270*/  LOP3.LUT R10, R49, 0xfffffff8, RZ, 0xc0, !PT ;  /* 0xfffffff8310a7812 */ /* 0x000fe200078ec0ff */
[----:B------:R-:W-:Y:S01]  /*2280*/  IMAD.IADD R0, R50, 0x1, -R0 ;  /* 0x0000000132007824 */ /* 0x000fe200078e0a00 */
[----:B------:R-:W-:Y:S01]  /*2290*/  @!P4 LEA R13, R16, R8, 0x18 ;  /* 0x00000008100dc211 */ /* 0x000fe200078ec0ff */
[----:B------:R1:W-:Y:S01]  /*22a0*/  @!P6 LDGSTS.E.BYPASS.LTC128B.128 [R11+0x2000], desc[UR30][R6.64] ;  /* 0x02000000060befae */ /* 0x0003e2000b901d5e */
[----:B------:R-:W-:Y:S01]  /*22b0*/  @!P5 LEA R18, R18, R9, 0x18 ;  /* 0x000000091212d211 */ /* 0x000fe200078ec0ff */
[C---:B------:R-:W-:Y:S01]  /*22c0*/  IMAD.IADD R10, R50.reuse, 0x1, -R10 ;  /* 0x00000001320a7824 */ /* 0x040fe200078e0a0a */
[----:B------:R-:W-:Y:S01]  /*22d0*/  SHF.R.S32.HI R14, RZ, 0x1f, R0 ;  /* 0x0000001fff0e7819 */ /* 0x000fe20000011400 */
[----:B------:R-:W-:Y:S01]  /*22e0*/  IMAD.SHL.U32 R50, R50, 0x2, RZ ;  /* 0x0000000232327824 */ /* 0x000fe200078e00ff */
[----:B------:R-:W-:-:S02]  /*22f0*/  LEA.HI R8, R0, R0, RZ, 0x1 ;  /* 0x0000000000087211 */ /* 0x000fc400078f08ff */
[----:B------:R-:W-:Y:S02]  /*2300*/  @!P3 MOV R9, 0x400 ;  /* 0x000004000009b802 */ /* 0x000fe40000000f00 */
[----:B------:R-:W-:Y:S02]  /*2310*/  LEA.HI R29, R14, R0, RZ, 0x3 ;  /* 0x000000000e1d7211 */ /* 0x000fe400078f18ff */
[----:B------:R-:W-:Y:S01]  /*2320*/  LOP3.LUT R12, R8, 0x7fffffe, RZ, 0xc0, !PT ;  /* 0x07fffffe080c7812 */ /* 0x000fe200078ec0ff */
[----:B------:R-:W2:Y:S01]  /*2330*/  @!P5 LDC.64 R14, c[0x0][0x218] ;  /* 0x00008600ff0edb82 */ /* 0x000ea20000000a00 */
[----:B---3--:R-:W-:Y:S02]  /*2340*/  @!P3 LEA R23, R23, R9, 0x18 ;  /* 0x000000091717b211 */ /* 0x008fe400078ec0ff */
[----:B------:R-:W-:Y:S01]  /*2350*/  LEA.HI R9, R10, R10, RZ, 0x1 ;  /* 0x0000000a0a097211 */ /* 0x000fe200078f08ff */
[----:B------:R-:W-:Y:S01]  /*2360*/  IMAD.IADD R37, R0, 0x1, -R12 ;  /* 0x0000000100257824 */ /* 0x000fe200078e0a0c */
[----:B------:R-:W-:Y:S01]  /*2370*/  LOP3.LUT R38, R50, 0x6, RZ, 0xc0, !PT ;  /* 0x0000000632267812 */ /* 0x000fe200078ec0ff */
[----:B------:R-:W-:Y:S01]  /*2380*/  IMAD.U32 R0, RZ, RZ, UR9 ;  /* 0x00000009ff007e24 */ /* 0x000fe2000f8e00ff */
[----:B------:R-:W-:Y:S01]  /*2390*/  LOP3.LUT R12, R9, 0x3fffffe, RZ, 0xc0, !PT ;  /* 0x03fffffe090c7812 */ /* 0x000fe200078ec0ff */
[----:B------:R-:W-:Y:S01]  /*23a0*/  @!P3 IMAD R23, R17, 0x2, R23 ;  /* 0x000000021117b824 */ /* 0x000fe200078e0217 */
[----:B------:R-:W-:-:S03]  /*23b0*/  SHF.R.S32.HI R28, RZ, 0x1, R9 ;  /* 0x00000001ff1c7819 */ /* 0x000fc60000011409 */
[----:B------:R-:W-:Y:S02]  /*23c0*/  IMAD.IADD R16, R10, 0x1, -R12 ;  /* 0x000000010a107824 */ /* 0x000fe400078e0a0c */
[C---:B------:R-:W-:Y:S01]  /*23d0*/  @!P5 IMAD R10, R17.reuse, 0x2, R18 ;  /* 0x00000002110ad824 */ /* 0x040fe200078e0212 */
[--C-:B-1----:R-:W-:Y:S01]  /*23e0*/  SHF.R.S32.HI R11, RZ, 0x1, R8.reuse ;  /* 0x00000001ff0b7819 */ /* 0x102fe20000011408 */
[----:B------:R-:W-:Y:S01]  /*23f0*/  IMAD.U32 R7, RZ, RZ, UR8 ;  /* 0x00000008ff077e24 */ /* 0x000fe2000f8e00ff */
[----:B------:R-:W-:Y:S01]  /*2400*/  SHF.R.S32.HI R8, RZ, 0x1f, R8 ;  /* 0x0000001fff087819 */ /* 0x000fe20000011408 */
[----:B------:R-:W-:Y:S02]  /*2410*/  IMAD.U32 R6, RZ, RZ, UR8 ;  /* 0x00000008ff067e24 */ /* 0x000fe4000f8e00ff */
[----:B------:R-:W-:Y:S01]  /*2420*/  @!P4 IMAD R18, R17, 0x2, R13 ;  /* 0x000000021112c824 */ /* 0x000fe200078e020d */
[----:B------:R-:W-:Y:S01]  /*2430*/  @!P5 LEA R9, P6, R7, R4, 0x5 ;  /* 0x000000040709d211 */ /* 0x000fe200078c28ff */
[----:B------:R-:W-:-:S03]  /*2440*/  IMAD.SHL.U32 R7, R47, 0x8, RZ ;  /* 0x000000082f077824 */ /* 0x000fc600078e00ff */
[----:B------:R-:W-:Y:S01]  /*2450*/  @!P5 LEA.HI.X R12, R6, R5, R0, 0x5, P6 ;  /* 0x00000005060cd211 */ /* 0x000fe200030f2c00 */
[----:B------:R-:W-:Y:S01]  /*2460*/  IMAD.SHL.U32 R0, R28, 0x40, RZ ;  /* 0x000000401c007824 */ /* 0x000fe200078e00ff */
[----:B------:R-:W-:-:S04]  /*2470*/  LEA.HI R6, R8, R11, RZ, 0x2 ;  /* 0x0000000b08067211 */ /* 0x000fc800078f10ff */
[----:B------:R-:W-:Y:S02]  /*2480*/  LOP3.LUT R0, R0, 0xc0, RZ, 0xc0, !PT ;  /* 0x000000c000007812 */ /* 0x000fe400078ec0ff */
[----:B------:R-:W-:Y:S02]  /*2490*/  LOP3.LUT R8, R6, 0xfffffffc, RZ, 0xc0, !PT ;  /* 0xfffffffc06087812 */ /* 0x000fe400078ec0ff */
[----:B------:R-:W-:Y:S02]  /*24a0*/  LOP3.LUT R7, R0, 0x8, R7, 0xf8, !PT ;  /* 0x0000000800077812 */ /* 0x000fe400078ef807 */
[----:B------:R-:W-:Y:S01]  /*24b0*/  SHF.R.U32.HI R0, RZ, 0x3, R0 ;  /* 0x00000003ff007819 */ /* 0x000fe20000011600 */
[----:B------:R-:W-:Y:S01]  /*24c0*/  IMAD.IADD R26, R11, 0x1, -R8 ;  /* 0x000000010b1a7824 */ /* 0x000fe200078e0a08 */
[----:B--2---:R-:W-:Y:S01]  /*24d0*/  @!P5 LEA R6, P6, R9, R14, 0x1 ;  /* 0x0000000e0906d211 */ /* 0x004fe200078c08ff */
[----:B------:R-:W-:Y:S01]  /*24e0*/  IMAD.SHL.U32 R11, R19, 0x8, RZ ;  /* 0x00000008130b7824 */ /* 0x000fe200078e00ff */
[----:B------:R-:W-:Y:S01]  /*24f0*/  LOP3.LUT R13, R7, R0, RZ, 0x3c, !PT ;  /* 0x00000000070d7212 */ /* 0x000fe200078e3cff */
[----:B------:R-:W-:Y:S01]  /*2500*/  IMAD R0, R3, UR6, RZ ;  /* 0x0000000603007c24 */ /* 0x000fe2000f8e02ff */
[----:B------:R-:W-:Y:S01]  /*2510*/  @!P5 LEA.HI.X R7, R9, R15, R12, 0x1, P6 ;  /* 0x0000000f0907d211 */ /* 0x000fe200030f0c0c */
[C---:B------:R-:W-:Y:S01]  /*2520*/  IMAD.WIDE.U32 R8, R2.reuse, UR6, R20 ;  /* 0x0000000602087c25 */ /* 0x040fe2000f8e0014 */
[C---:B------:R-:W-:Y:S01]  /*2530*/  ISETP.GE.AND P6, PT, R2.reuse, UR20, PT ;  /* 0x0000001402007c0c */ /* 0x040fe2000bfc6270 */
[----:B------:R-:W-:Y:S01]  /*2540*/  UIMAD.WIDE.U32 UR20, UR8, 0x40, URZ ;  /* 0x00000040081478a5 */ /* 0x000fe2000f8e003f */
[----:B------:R-:W1:Y:S01]  /*2550*/  @!P3 LDC.64 R14, c[0x0][0x218] ;  /* 0x00008600ff0ebb82 */ /* 0x000e620000000a00 */
[----:B------:R-:W-:Y:S01]  /*2560*/  IMAD R12, R2, UR7, R0 ;  /* 0x00000007020c7c24 */ /* 0x000fe2000f8e0200 */
[----:B------:R2:W-:Y:S01]  /*2570*/  @!P5 LDGSTS.E.BYPASS.LTC128B.128 [R10+0x2800], desc[UR30][R6.64] ;  /* 0x02800000060adfae */ /* 0x0005e2000b901d5e */
[----:B------:R-:W-:Y:S01]  /*2580*/  IMAD.U32 R0, RZ, RZ, UR10 ;  /* 0x0000000aff007e24 */ /* 0x000fe2000f8e00ff */
[----:B------:R-:W-:Y:S01]  /*2590*/  ULDC.64 UR10, c[0x0][0x268] ;  /* 0x00009a00000a7ab9 */ /* 0x000fe20000000a00 */
[----:B------:R-:W-:Y:S01]  /*25a0*/  @!P4 IADD3 R2, P5, R4, UR20, RZ ;  /* 0x000000140402cc10 */ /* 0x000fe2000ffbe0ff */
[----:B------:R-:W-:Y:S01]  /*25b0*/  IMAD.SHL.U32 R3, R26, 0x40, RZ ;  /* 0x000000401a037824 */ /* 0x000fe200078e00ff */
[----:B------:R-:W-:Y:S01]  /*25c0*/  @!UP0 UIMAD UR20, UR9, 0x60, URZ ;  /* 0x00000060091488a4 */ /* 0x000fe2000f8e023f */
[----:B------:R-:W-:-:S03]  /*25d0*/  VOTEU.ALL UP0, P1 ;  /* 0x00000000003f7886 */ /* 0x000fc60000800000 */
[----:B------:R-:W-:-:S04]  /*25e0*/  LOP3.LUT R3, R3, 0xc0, RZ, 0xc0, !PT ;  /* 0x000000c003037812 */ /* 0x000fc800078ec0ff */
[----:B------:R-:W-:Y:S02]  /*25f0*/  LOP3.LUT R11, R3, 0x8, R11, 0xf8, !PT ;  /* 0x00000008030b7812 */ /* 0x000fe400078ef80b */
[----:B--2---:R-:W-:Y:S01]  /*2600*/  @!P4 IADD3.X R7, R5, UR21, R0, P5, !PT ;  /* 0x000000150507cc10 */ /* 0x004fe2000affe400 */
[----:B------:R-:W-:Y:S01]  /*2610*/  IMAD R10, R19, 0x8, R16 ;  /* 0x00000008130a7824 */ /* 0x000fe200078e0210 */
[----:B------:R-:W-:Y:S01]  /*2620*/  @!P4 LEA R6, P5, R2, R24, 0x1 ;  /* 0x000000180206c211 */ /* 0x000fe200078a08ff */
[----:B------:R-:W2:Y:S02]  /*2630*/  @!P2 LDC.64 R16, c[0x0][0x220] ;  /* 0x00008800ff10ab82 */ /* 0x000ea40000000a00 */
[----:B------:R-:W-:Y:S01]  /*2640*/  IMAD.U32 R0, R10, 0x20, R13 ;  /* 0x000000200a007824 */ /* 0x000fe200078e000d */
[----:B------:R-:W-:Y:S02]  /*2650*/  @!P4 LEA.HI.X R7, R2, R25, R7, 0x1, P5 ;  /* 0x000000190207c211 */ /* 0x000fe400028f0c07 */
[----:B------:R-:W-:Y:S01]  /*2660*/  IADD3 R2, P5, R8, UR42, RZ ;  /* 0x0000002a08027c10 */ /* 0x000fe2000ffbe0ff */
[----:B------:R-:W-:Y:S01]  /*2670*/  IMAD.U32 R8, RZ, RZ, UR8 ;  /* 0x00000008ff087e24 */ /* 0x000fe2000f8e00ff */
[----:B------:R-:W-:Y:S01]  /*2680*/  SHF.R.U32.HI R10, RZ, 0x3, R3 ;  /* 0x00000003ff0a7819 */ /* 0x000fe20000011603 */
[----:B------:R3:W-:Y:S01]  /*2690*/  @!P4 LDGSTS.E.BYPASS.LTC128B.128 [R18+0x3000], desc[UR30][R6.64] ;  /* 0x030000000612cfae */ /* 0x0007e2000b901d5e */
[----:B------:R-:W-:Y:S01]  /*26a0*/  IADD3.X R3, R9, UR23, R12, P5, !PT ;  /* 0x0000001709037c10 */ /* 0x000fe2000affe40c */
[----:B------:R-:W-:Y:S01]  /*26b0*/  @!P3 IMAD.WIDE.U32 R4, R8, 0x60, R4 ;  /* 0x000000600804b825 */ /* 0x000fe200078e0004 */
[----:B------:R-:W-:-:S02]  /*26c0*/  LOP3.LUT R96, R11, R10, RZ, 0x3c, !PT ;  /* 0x0000000a0b607212 */ /* 0x000fc400078e3cff */
[----:B------:R-:W-:Y:S01]  /*26d0*/  LEA R135, R0, UR4, 0x1 ;  /* 0x0000000400877c11 */ /* 0x000fe2000f8e08ff */
[----:B------:R-:W-:Y:S01]  /*26e0*/  IMAD.WIDE.U32 R32, R22, UR10, R2 ;  /* 0x0000000a16207c25 */ /* 0x000fe2000f8e0002 */
[----:B-1----:R-:W-:-:S03]  /*26f0*/  @!P3 LEA R2, P5, R4, R14, 0x1 ;  /* 0x0000000e0402b211 */ /* 0x002fc600078a08ff */
[----:B------:R-:W-:Y:S01]  /*2700*/  @!P3 VIADD R3, R5, UR20 ;  /* 0x000000140503bc36 */ /* 0x000fe20008000000 */
[----:B------:R-:W-:Y:S01]  /*2710*/  UIMAD.WIDE.U32 UR20, UR6, 0x40, URZ ;  /* 0x00000040061478a5 */ /* 0x000fe2000f8e003f */
[----:B------:R-:W-:Y:S01]  /*2720*/  IMAD R8, R27, UR10, RZ ;  /* 0x0000000a1b087c24 */ /* 0x000fe2000f8e02ff */
[----:B------:R-:W-:Y:S01]  /*2730*/  UIMAD UR10, UR25, UR29, URZ ;  /* 0x0000001d190a72a4 */ /* 0x000fe2000f8e023f */
[----:B------:R-:W-:Y:S01]  /*2740*/  IMAD.MOV.U32 R30, RZ, RZ, R32 ;  /* 0x000000ffff1e7224 */ /* 0x000fe200078e0020 */
[----:B------:R-:W-:Y:S01]  /*2750*/  @!P3 LEA.HI.X R3, R4, R15, R3, 0x1, P5 ;  /* 0x0000000f0403b211 */ /* 0x000fe200028f0c03 */
[----:B------:R-:W-:Y:S01]  /*2760*/  IMAD R5, R22, UR11, R8 ;  /* 0x0000000b16057c24 */ /* 0x000fe2000f8e0208 */
[----:B------:R-:W1:Y:S01]  /*2770*/  @!P0 LDC.64 R14, c[0x0][0x220] ;  /* 0x00008800ff0e8b82 */ /* 0x000e620000000a00 */
[----:B------:R-:W-:Y:S01]  /*2780*/  IMAD.U32 R4, RZ, RZ, UR29 ;  /* 0x0000001dff047e24 */ /* 0x000fe2000f8e00ff */
[----:B------:R-:W-:Y:S01]  /*2790*/  UIMAD UR10, UR19, UR26, UR10 ;  /* 0x0000001a130a72a4 */ /* 0x000fe2000f8e020a */
[----:B------:R4:W-:Y:S01]  /*27a0*/  @!P3 LDGSTS.E.BYPASS.LTC128B.128 [R23+0x3800], desc[UR30][R2.64] ;  /* 0x038000000217bfae */ /* 0x0009e2000b901d5e */
[----:B------:R-:W-:-:S02]  /*27b0*/  IMAD.IADD R31, R33, 0x1, R5 ;  /* 0x00000001211f7824 */ /* 0x000fc400078e0205 */
[----:B------:R-:W-:Y:S01]  /*27c0*/  IMAD.U32 R5, RZ, RZ, UR7 ;  /* 0x00000007ff057e24 */ /* 0x000fe2000f8e00ff */
[----:B------:R-:W0:Y:S01]  /*27d0*/  LDGDEPBAR ;  /* 0x00000000000079af */ /* 0x000e220000000000 */
[----:B------:R-:W5:Y:S01]  /*27e0*/  @!P6 LDC.64 R8, c[0x0][0x220] ;  /* 0x00008800ff08eb82 */ /* 0x000f620000000a00 */
[----:B------:R-:W-:Y:S02]  /*27f0*/  IMAD.MOV.U32 R0, RZ, RZ, 0x10 ;  /* 0x00000010ff007424 */ /* 0x000fe400078e00ff */
[----:B---3--:R-:W-:Y:S01]  /*2800*/  IMAD.U32 R6, RZ, RZ, UR6 ;  /* 0x00000006ff067e24 */ /* 0x008fe2000f8e00ff */
[----:B------:R-:W-:Y:S01]  /*2810*/  STL.64 [R1+0x70], R32 ;  /* 0x0000702001007387 */ /* 0x000fe20000100a00 */
[----:B------:R-:W-:-:S03]  /*2820*/  VIADD R188, R135, 0x2020 ;  /* 0x0000202087bc7836 */ /* 0x000fc60000000000 */
[----:B------:R-:W3:Y:S01]  /*2830*/  @!P1 LDC.64 R18, c[0x0][0x220] ;  /* 0x00008800ff129b82 */ /* 0x000ee20000000a00 */
[----:B------:R-:W-:Y:S01]  /*2840*/  STL.64 [R1+0x40], R30 ;  /* 0x0000401e01007387 */ /* 0x000fe20000100a00 */
[----:B----4-:R-:W-:Y:S01]  /*2850*/  IMAD.WIDE.U32 R2, R4, UR26, R30 ;  /* 0x0000001a04027c25 */ /* 0x010fe2000f8e001e */
[----:B------:R-:W-:-:S05]  /*2860*/  DEPBAR.LE SB0, 0x0 ;  /* 0x000080000000791a */ /* 0x000fca0000000000 */
[----:B------:R-:W-:Y:S01]  /*2870*/  BAR.SYNC.DEFER_BLOCKING 0x0 ;  /* 0x0000000000007b1d */ /* 0x000fe20000010000 */
[----:B------:R-:W-:Y:S01]  /*2880*/  IMAD.U32 R4, RZ, RZ, UR6 ;  /* 0x00000006ff047e24 */ /* 0x000fe2000f8e00ff */
[----:B-----5:R-:W-:Y:S01]  /*2890*/  @!P6 LEA R8, P4, R2, R8, 0x1 ;  /* 0x000000080208e211 */ /* 0x020fe200078808ff */
[----:B------:R-:W-:Y:S01]  /*28a0*/  VIADD R3, R3, UR10 ;  /* 0x0000000a03037c36 */ /* 0x000fe20008000000 */
[----:B------:R-:W-:Y:S02]  /*28b0*/  USHF.L.U32 UR10, UR7, 0x6, URZ ;  /* 0x00000006070a7899 */ /* 0x000fe4000800063f */
[----:B------:R-:W-:Y:S01]  /*28c0*/  @!P2 LEA R11, P3, R4, R2, 0x5 ;  /* 0x00000002040ba211 */ /* 0x000fe200078628ff */
[----:B------:R-:W-:Y:S01]  /*28d0*/  IMAD.SHL.U32 R4, R29, 0x20, RZ ;  /* 0x000000201d047824 */ /* 0x000fe200078e00ff */
[----:B------:R-:W-:Y:S02]  /*28e0*/  @!P6 LEA.HI.X R9, R2, R9, R3, 0x1, P4 ;  /* 0x000000090209e211 */ /* 0x000fe400020f0c03 */
[----:B------:R-:W-:Y:S01]  /*28f0*/  @!P2 LEA.HI.X R13, R6, R3, R5, 0x5, P3 ;  /* 0x00000003060da211 */ /* 0x000fe200018f2c05 */
[----:B------:R-:W-:Y:S01]  /*2900*/  IMAD.U32 R6, RZ, RZ, UR10 ;  /* 0x0000000aff067e24 */ /* 0x000fe2000f8e00ff */
[----:B------:R-:W-:Y:S01]  /*2910*/  LOP3.LUT R36, R4, 0xffffff00, RZ, 0xc0, !PT ;  /* 0xffffff0004247812 */ /* 0x000fe200078ec0ff */
[----:B------:R-:W-:Y:S01]  /*2920*/  IMAD.U32 R4, RZ, RZ, UR6 ;  /* 0x00000006ff047e24 */ /* 0x000fe2000f8e00ff */
[----:B------:R-:W-:Y:S01]  /*2930*/  @!P0 IADD3 R7, P3, R2, UR20, RZ ;  /* 0x0000001402078c10 */ /* 0x000fe2000ff7e0ff */
[----:B------:R-:W-:-:S02]  /*2940*/  @!UP0 UIMAD UR10, UR7, 0x60, URZ ;  /* 0x00000060070a88a4 */ /* 0x000fc4000f8e023f */
[----:B------:R-:W-:Y:S01]  /*2950*/  @!P1 IMAD.WIDE.U32 R4, R4, 0x60, R2 ;  /* 0x0000006004049825 */ /* 0x000fe200078e0002 */
[----:B--2---:R-:W-:Y:S01]  /*2960*/  @!P2 LEA R2, P4, R11, R16, 0x1 ;  /* 0x000000100b02a211 */ /* 0x004fe200078808ff */
[----:B------:R-:W-:Y:S01]  /*2970*/  UISETP.GT.AND UP0, UPT, UR29, UR24, UPT ;  /* 0x000000181d00728c */ /* 0x000fe2000bf04270 */
[----:B------:R-:W-:Y:S01]  /*2980*/  @!P0 IADD3.X R12, R3, UR21, R6, P3, !PT ;  /* 0x00000015030c8c10 */ /* 0x000fe20009ffe406 */
[----:B------:R-:W-:Y:S01]  /*2990*/  IMAD R10, R46, 0x200, R36 ;  /* 0x000002002e0a7824 */ /* 0x000fe200078e0224 */
[----:B------:R-:W-:Y:S01]  /*29a0*/  @!P2 LEA.HI.X R3, R11, R17, R13, 0x1, P4 ;  /* 0x000000110b03a211 */ /* 0x000fe200020f0c0d */
[----:B------:R-:W-:Y:S01]  /*29b0*/  @!P1 VIADD R5, R5, UR10 ;  /* 0x0000000a05059c36 */ /* 0x000fe20008000000 */
[----:B------:R-:W-:Y:S01]  /*29c0*/  @P6 STS [R165+0x4000], RZ ;  /* 0x004000ffa5006388 */ /* 0x000fe20000000800 */
[----:B-1----:R-:W-:Y:S01]  /*29d0*/  @!P0 LEA R6, P3, R7, R14, 0x1 ;  /* 0x0000000e07068211 */ /* 0x002fe200078608ff */
[----:B------:R-:W-:Y:S01]  /*29e0*/  IMAD R10, R37, 0x20, R10 ;  /* 0x00000020250a7824 */ /* 0x000fe200078e020a */
[----:B------:R-:W-:Y:S01]  /*29f0*/  UIADD3 UR10, UR17, 0x1, -UR18 ;  /* 0x00000001110a7890 */ /* 0x000fe2000fffe812 */
[----:B------:R-:W-:Y:S01]  /*2a00*/  @P6 STS [R165+0x4004], RZ ;  /* 0x004004ffa5006388 */ /* 0x000fe20000000800 */
[----:B------:R-:W-:Y:S01]  /*2a10*/  @!P0 LEA.HI.X R7, R7, R15, R12, 0x1, P3 ;  /* 0x0000000f07078211 */ /* 0x000fe200018f0c0c */
[----:B------:R-:W-:Y:S01]  /*2a20*/  IMAD R116, R37, 0x20, R36 ;  /* 0x0000002025747824 */ /* 0x000fe200078e0224 */
[----:B------:R-:W-:Y:S01]  /*2a30*/  UIADD3 UR10, UR10, UR14, URZ ;  /* 0x0000000e0a0a7290 */ /* 0x000fe2000fffe03f */
        /* <DEDUP_REMOVED lines=14> */
[----:B------:R2:W-:Y:S01]  /*2b20*/  @!P0 LDGSTS.E.BYPASS.LTC128B.128 [R165+0x5000], desc[UR30][R6.64] ;  /* 0x0500000006a58fae */ /* 0x0005e2000b901d5e */
[----:B------:R-:W-:-:S03]  /*2b30*/  LOP3.LUT P0, RZ, R28, 0x2, RZ, 0xc0, !PT ;  /* 0x000000021cff7812 */ /* 0x000fc6000780c0ff */
[----:B------:R-:W-:Y:S01]  /*2b40*/  @P1 STS.128 [R165+0x5800], RZ ;  /* 0x005800ffa5001388 */ /* 0x000fe20000000c00 */
[----:B---3--:R-:W-:-:S04]  /*2b50*/  @!P1 LEA R8, P3, R4, R18, 0x1 ;  /* 0x0000001204089211 */ /* 0x008fc800078608ff */
[----:B------:R-:W-:Y:S01]  /*2b60*/  @!P1 LEA.HI.X R9, R4, R19, R5, 0x1, P3 ;  /* 0x0000001304099211 */ /* 0x000fe200018f0c05 */
[----:B-1----:R-:W-:-:S04]  /*2b70*/  IMAD.IADD R2, R96, 0x1, R10 ;  /* 0x0000000160027824 */ /* 0x002fc800078e020a */
[----:B------:R-:W-:Y:S01]  /*2b80*/  @!PT LDS RZ, [RZ] ;  /* 0x00000000fffff984 */ /* 0x000fe20000000800 */
[----:B------:R-:W-:Y:S01]  /*2b90*/  @!PT LDS RZ, [RZ] ;  /* 0x00000000fffff984 */ /* 0x000fe20000000800 */
[----:B------:R-:W-:Y:S01]  /*2ba0*/  @!PT LDS RZ, [RZ] ;  /* 0x00000000fffff984 */ /* 0x000fe20000000800 */
[----:B------:R1:W-:Y:S01]  /*2bb0*/  @!P1 LDGSTS.E.BYPASS.LTC128B.128 [R165+0x5800], desc[UR30][R8.64] ;  /* 0x0580000008a59fae */ /* 0x0003e2000b901d5e */
[----:B------:R-:W-:Y:S02]  /*2bc0*/  LOP3.LUT P1, RZ, R26, 0x2, RZ, 0xc0, !PT ;  /* 0x000000021aff7812 */ /* 0x000fe4000782c0ff */
[----:B------:R-:W-:Y:S01]  /*2bd0*/  SHF.R.S32.HI R3, RZ, 0x1f, R45 ;  /* 0x0000001fff037819 */ /* 0x000fe2000001142d */
[----:B------:R-:W-:Y:S01]  /*2be0*/  LDSM.16.M88.4 R20, [R135+0x2000] ;  /* 0x002000008714783b */ /* 0x000fe20000000200 */
[----:B------:R-:W-:Y:S01]  /*2bf0*/  LEA R186, R2, UR4, 0x1 ;  /* 0x0000000402ba7c11 */ /* 0x000fe2000f8e08ff */
[----:B------:R-:W-:Y:S01]  /*2c00*/  VIADD R2, R135, 0x2000 ;  /* 0x0000200087027836 */ /* 0x000fe20000000000 */
[----:B------:R-:W-:Y:S01]  /*2c10*/  SEL R0, R0, 0xfffffff0, !P1 ;  /* 0xfffffff000007807 */ /* 0x000fe20004800000 */
[----:B------:R-:W-:Y:S01]  /*2c20*/  LDSM.16.M88.4 R40, [R135+0x2400] ;  /* 0x002400008728783b */ /* 0x000fe20000000200 */
[----:B------:R-:W-:Y:S01]  /*2c30*/  LEA.HI R3, R3, R45, RZ, 0x2 ;  /* 0x0000002d03037211 */ /* 0x000fe200078f10ff */
[----:B------:R-:W-:-:S02]  /*2c40*/  @P0 VIADD R188, R2, 0xffffffe0 ;  /* 0xffffffe002bc0836 */ /* 0x000fc40000000000 */
[----:B------:R-:W3:Y:S01]  /*2c50*/  LDSM.16.M88.4 R12, [R186] ;  /* 0x00000000ba0c783b */ /* 0x000ee20000000200 */
[----:B------:R-:W-:Y:S01]  /*2c60*/  IMAD R187, R0, 0x2, R186 ;  /* 0x0000000200bb7824 */ /* 0x000fe200078e02ba */
[----:B------:R-:W-:Y:S01]  /*2c70*/  SHF.R.S32.HI R3, RZ, 0x2, R3 ;  /* 0x00000002ff037819 */ /* 0x000fe20000011403 */
[----:B------:R-:W-:Y:S01]  /*2c80*/  IMAD.U32 R2, RZ, RZ, UR28 ;  /* 0x0000001cff027e24 */ /* 0x000fe2000f8e00ff */
[----:B------:R-:W-:Y:S03]  /*2c90*/  LDSM.16.M88.4 R24, [R188] ;  /* 0x00000000bc18783b */ /* 0x000fe60000000200 */
[----:B------:R-:W-:Y:S01]  /*2ca0*/  IMAD R236, R2, 0x8, R46 ;  /* 0x0000000802ec7824 */ /* 0x000fe200078e022e */
[----:B------:R-:W-:Y:S01]  /*2cb0*/  LDSM.16.M88.4 R16, [R187+0x1000] ;  /* 0x00100000bb10783b */ /* 0x000fe20000000200 */
[----:B------:R-:W-:-:S03]  /*2cc0*/  LEA R2, R46, UR16, 0x4 ;  /* 0x000000102e027c11 */ /* 0x000fc6000f8e20ff */
[----:B--2---:R-:W-:Y:S02]  /*2cd0*/  LDSM.16.M88.4 R4, [R187] ;  /* 0x00000000bb04783b */ /* 0x004fe40000000200 */
[----:B------:R-:W-:Y:S02]  /*2ce0*/  IMAD.IADD R3, R3, 0x1, R2 ;  /* 0x0000000103037824 */ /* 0x000fe400078e0202 */
[----:B-1----:R-:W1:Y:S01]  /*2cf0*/  LDSM.16.M88.4 R8, [R186+0x1000] ;  /* 0x00100000ba08783b */ /* 0x002e620000000200 */
[----:B------:R-:W-:Y:S02]  /*2d00*/  IMAD.U32 R2, RZ, RZ, UR29 ;  /* 0x0000001dff027e24 */ /* 0x000fe4000f8e00ff */
[----:B------:R-:W-:Y:S01]  /*2d10*/  VIADDMNMX R197, R3, UR15, RZ, !PT ;  /* 0x0000000f03c57c46 */ /* 0x000fe2000f8001ff */
[----:B------:R-:W0:Y:S01]  /*2d20*/  LDGDEPBAR ;  /* 0x00000000000079af */ /* 0x000e220000000000 */
[----:B------:R-:W-:Y:S01]  /*2d30*/  IMAD R2, R2, 0x80, R38 ;  /* 0x0000008002027824 */ /* 0x000fe200078e0226 */
[C---:B---3--:R-:W-:Y:S06]  /*2d40*/  HMMA.16816.F32.BF16 R32, R12.reuse, R20, RZ ;  /* 0x000000140c20723c */ /* 0x048fec00000418ff */
[C---:B------:R-:W-:Y:S06]  /*2d50*/  HMMA.16816.F32.BF16 R48, R12.reuse, R22, RZ ;  /* 0x000000160c30723c */ /* 0x040fec00000418ff */
[----:B------:R-:W-:Y:S06]  /*2d60*/  HMMA.16816.F32.BF16 R44, R12, R40, RZ ;  /* 0x000000280c2c723c */ /* 0x000fec00000418ff */
[----:B-1----:R-:W-:Y:S06]  /*2d70*/  HMMA.16816.F32.BF16 R28, R8, R20, RZ ;  /* 0x00000014081c723c */ /* 0x002fec00000418ff */
[----:B------:R-:W-:Y:S01]  /*2d80*/  HMMA.16816.F32.BF16 R56, R4, R24, R32 ;  /* 0x000000180438723c */ /* 0x000fe20000041820 */
[----:B------:R-:W-:-:S02]  /*2d90*/  IMAD.U32 R21, RZ, RZ, UR10 ;  /* 0x0000000aff157e24 */ /* 0x000fc4000f8e00ff */
[----:B------:R-:W-:-:S03]  /*2da0*/  VIADD R20, R2, 0x1 ;  /* 0x0000000102147836 */ /* 0x000fc60000000000 */
[----:B------:R-:W-:Y:S01]  /*2db0*/  HMMA.16816.F32.BF16 R36, R8, R22, RZ ;  /* 0x000000160824723c */ /* 0x000fe200000418ff */
[C---:B------:R-:W-:Y:S01]  /*2dc0*/  VIADDMNMX R201, R3.reuse, R21, UR17, PT ;  /* 0x0000001103c97e46 */ /* 0x040fe2000b800115 */
[----:B------:R-:W-:-:S03]  /*2dd0*/  VIADD R21, R3, 0x8 ;  /* 0x0000000803157836 */ /* 0x000fc60000000000 */
[-C--:B------:R-:W-:Y:S01]  /*2de0*/  ISETP.GE.AND P4, PT, R2, R201.reuse, PT ;  /* 0x000000c90200720c */ /* 0x080fe20003f86270 */
[----:B------:R-:W-:Y:S01]  /*2df0*/  HMMA.16816.F32.BF16 R48, R4, R26, R48 ;  /* 0x0000001a0430723c */ /* 0x000fe20000041830 */
[----:B------:R-:W-:Y:S01]  /*2e00*/  VIADD R22, R3, 0x40 ;  /* 0x0000004003167836 */ /* 0x000fe20000000000 */
[----:B------:R-:W-:Y:S02]  /*2e10*/  VIADDMNMX R196, R21, UR15, RZ, !PT ;  /* 0x0000000f15c47c46 */ /* 0x000fe4000f8001ff */
[----:B------:R-:W-:Y:S02]  /*2e20*/  ISETP.GE.AND P3, PT, R20, R201, PT ;  /* 0x000000c91400720c */ /* 0x000fe40003f66270 */
[----:B------:R-:W-:Y:S01]  /*2e30*/  HMMA.16816.F32.BF16 R64, R16, R24, R28 ;  /* 0x000000181040723c */ /* 0x000fe2000004181c */
[-C--:B------:R-:W-:Y:S02]  /*2e40*/  ISETP.LT.OR P4, PT, R2, R197.reuse, P4 ;  /* 0x000000c50200720c */ /* 0x080fe40002781670 */
[----:B------:R-:W-:-:S02]  /*2e50*/  ISETP.LT.OR P3, PT, R20, R197, P3 ;  /* 0x000000c51400720c */ /* 0x000fc40001f61670 */
[----:B------:R-:W-:Y:S02]  /*2e60*/  VIADDMNMX R199, R22, UR15, RZ, !PT ;  /* 0x0000000f16c77c46 */ /* 0x000fe4000f8001ff */
[----:B------:R-:W-:Y:S01]  /*2e70*/  IMAD.U32 R28, RZ, RZ, UR10 ;  /* 0x0000000aff1c7e24 */ /* 0x000fe2000f8e00ff */
[----:B------:R-:W-:Y:S01]  /*2e80*/  FSEL R72, R56, -INF , !P4 ;  /* 0xff80000038487808 */ /* 0x000fe20006000000 */
[----:B------:R-:W-:Y:S01]  /*2e90*/  IMAD.U32 R25, RZ, RZ, UR10 ;  /* 0x0000000aff197e24 */ /* 0x000fe2000f8e00ff */
[----:B------:R-:W-:Y:S01]  /*2ea0*/  FSEL R75, R57, -INF , !P3 ;  /* 0xff800000394b7808 */ /* 0x000fe20005800000 */
[----:B------:R-:W-:Y:S01]  /*2eb0*/  IMAD.U32 R24, RZ, RZ, UR10 ;  /* 0x0000000aff187e24 */ /* 0x000fe2000f8e00ff */
[--C-:B------:R-:W-:Y:S01]  /*2ec0*/  IADD3 R32, R28, 0x8, R3.reuse ;  /* 0x000000081c207810 */ /* 0x100fe20007ffe003 */
[----:B------:R-:W-:Y:S01]  /*2ed0*/  HMMA.16816.F32.BF16 R52, R16, R26, R36 ;  /* 0x0000001a1034723c */ /* 0x000fe20000041824 */
[----:B------:R-:W1:Y:S01]  /*2ee0*/  LDSM.16.M88.4 R28, [R188+0x400] ;  /* 0x00040000bc1c783b */ /* 0x000e620000000200 */
[----:B------:R-:W-:-:S02]  /*2ef0*/  IADD3 R25, R25, 0x40, R3 ;  /* 0x0000004019197810 */ /* 0x000fc40007ffe003 */
[----:B------:R-:W-:Y:S01]  /*2f00*/  VIMNMX R203, R32, UR17, PT ;  /* 0x0000001120cb7c48 */ /* 0x000fe2000bfe0100 */
[----:B------:R-:W-:Y:S01]  /*2f10*/  LDSM.16.M88.4 R36, [R188+0x800] ;  /* 0x00080000bc24783b */ /* 0x000fe20000000200 */
[----:B------:R-:W-:Y:S01]  /*2f20*/  HMMA.16816.F32.BF16 R32, R8, R40, RZ ;  /* 0x000000280820723c */ /* 0x000fe200000418ff */
[----:B------:R-:W-:Y:S01]  /*2f30*/  IADD3 R24, R24, 0x48, R3 ;  /* 0x0000004818187810 */ /* 0x000fe20007ffe003 */
[----:B------:R-:W-:Y:S01]  /*2f40*/  VIADD R3, R3, 0x48 ;  /* 0x0000004803037836 */ /* 0x000fe20000000000 */
[----:B------:R-:W-:Y:S02]  /*2f50*/  VIMNMX R202, R25, UR17, PT ;  /* 0x0000001119ca7c48 */ /* 0x000fe4000bfe0100 */
[----:B------:R-:W-:Y:S02]  /*2f60*/  VIMNMX R200, R24, UR17, PT ;  /* 0x0000001118c87c48 */ /* 0x000fe4000bfe0100 */
[----:B------:R-:W2:Y:S01]  /*2f70*/  LDSM.16.M88.4 R24, [R135+0x2800] ;  /* 0x002800008718783b */ /* 0x000ea20000000200 */
[----:B------:R-:W-:-:S02]  /*2f80*/  ISETP.GE.AND P1, PT, R20, R203, PT ;  /* 0x000000cb1400720c */ /* 0x000fc40003f26270 */
[C---:B------:R-:W-:Y:S02]  /*2f90*/  ISETP.GE.AND P2, PT, R2.reuse, R203, PT ;  /* 0x000000cb0200720c */ /* 0x040fe40003f46270 */
[----:B------:R-:W-:Y:S01]  /*2fa0*/  VIADDMNMX R198, R3, UR15, RZ, !PT ;  /* 0x0000000f03c67c46 */ /* 0x000fe2000f8001ff */
[----:B------:R-:W-:Y:S01]  /*2fb0*/  VIADD R3, R2, 0x8 ;  /* 0x0000000802037836 */ /* 0x000fe20000000000 */
[-C--:B------:R-:W-:Y:S02]  /*2fc0*/  ISETP.LT.OR P1, PT, R20, R196.reuse, P1 ;  /* 0x000000c41400720c */ /* 0x080fe40000f21670 */
[----:B------:R-:W-:Y:S02]  /*2fd0*/  ISETP.LT.OR P2, PT, R2, R196, P2 ;  /* 0x000000c40200720c */ /* 0x000fe40001741670 */
[C---:B------:R-:W-:Y:S02]  /*2fe0*/  ISETP.GE.AND P5, PT, R20.reuse, R202, PT ;  /* 0x000000ca1400720c */ /* 0x040fe40003fa6270 */
[----:B------:R-:W-:-:S02]  /*2ff0*/  ISETP.GE.AND P0, PT, R20, R200, PT ;  /* 0x000000c81400720c */ /* 0x000fc40003f06270 */
[----:B------:R-:W-:Y:S02]  /*3000*/  FSEL R102, R59, -INF , !P1 ;  /* 0xff8000003b667808 */ /* 0x000fe40004800000 */
[C---:B------:R-:W-:Y:S02]  /*3010*/  ISETP.GE.AND P4, PT, R3.reuse, R201, PT ;  /* 0x000000c90300720c */ /* 0x040fe40003f86270 */
[----:B------:R-:W-:Y:S02]  /*3020*/  ISETP.GE.AND P6, PT, R2, R200, PT ;  /* 0x000000c80200720c */ /* 0x000fe40003fc6270 */
[----:B------:R-:W-:Y:S02]  /*3030*/  ISETP.GE.AND P1, PT, R3, R203, PT ;  /* 0x000000cb0300720c */ /* 0x000fe40003f26270 */
[----:B------:R-:W-:Y:S02]  /*3040*/  FSEL R76, R58, -INF , !P2 ;  /* 0xff8000003a4c7808 */ /* 0x000fe40005000000 */
[----:B------:R-:W-:-:S02]  /*3050*/  ISETP.LT.OR P5, PT, R20, R199, P5 ;  /* 0x000000c71400720c */ /* 0x000fc40002fa1670 */
[----:B------:R-:W-:Y:S01]  /*3060*/  ISETP.LT.OR P0, PT, R20, R198, P0 ;  /* 0x000000c61400720c */ /* 0x000fe20000701670 */
[----:B-1----:R-:W-:Y:S01]  /*3070*/  HMMA.16816.F32.BF16 R56, R16, R28, R32 ;  /* 0x0000001c1038723c */ /* 0x002fe20000041820 */
[C---:B------:R-:W-:Y:S01]  /*3080*/  ISETP.LT.OR P4, PT, R3.reuse, R197, P4 ;  /* 0x000000c50300720c */ /* 0x040fe20002781670 */
[C---:B------:R-:W-:Y:S01]  /*3090*/  VIADD R20, R2.reuse, 0x9 ;  /* 0x0000000902147836 */ /* 0x040fe20000000000 */
[----:B------:R-:W-:Y:S02]  /*30a0*/  ISETP.LT.OR P1, PT, R3, R196, P1 ;  /* 0x000000c40300720c */ /* 0x000fe40000f21670 */
[C---:B------:R-:W-:Y:S01]  /*30b0*/  ISETP.LT.OR P6, PT, R2.reuse, R198, P6 ;  /* 0x000000c60200720c */ /* 0x040fe200037c1670 */
[----:B------:R-:W-:Y:S01]  /*30c0*/  HMMA.16816.F32.BF16 R32, R8, R42, RZ ;  /* 0x0000002a0820723c */ /* 0x000fe200000418ff */
[----:B------:R-:W-:Y:S02]  /*30d0*/  ISETP.GE.AND P2, PT, R2, R202, PT ;  /* 0x000000ca0200720c */ /* 0x000fe40003f46270 */
[----:B------:R-:W-:-:S02]  /*30e0*/  FSEL R77, R65, -INF , !P5 ;  /* 0xff800000414d7808 */ /* 0x000fc40006800000 */
[----:B------:R-:W-:Y:S01]  /*30f0*/  FSEL R86, R66, -INF , !P6 ;  /* 0xff80000042567808 */ /* 0x000fe20007000000 */
[----:B------:R-:W-:Y:S01]  /*3100*/  HMMA.16816.F32.BF16 R60, R4, R28, R44 ;  /* 0x0000001c043c723c */ /* 0x000fe2000004182c */
[----:B------:R-:W-:Y:S02]  /*3110*/  FSEL R73, R48, -INF , !P4 ;  /* 0xff80000030497808 */ /* 0x000fe40006000000 */
[----:B------:R-:W-:Y:S02]  /*3120*/  FSEL R93, R50, -INF , !P1 ;  /* 0xff800000325d7808 */ /* 0x000fe40004800000 */
[C---:B------:R-:W-:Y:S01]  /*3130*/  ISETP.GE.AND P5, PT, R20.reuse, R201, PT ;  /* 0x000000c91400720c */ /* 0x040fe20003fa6270 */
[----:B--2---:R-:W-:Y:S01]  /*3140*/  HMMA.16816.F32.BF16 R44, R12, R24, RZ ;  /* 0x000000180c2c723c */ /* 0x004fe200000418ff */
[C---:B------:R-:W-:Y:S02]  /*3150*/  ISETP.GE.AND P6, PT, R20.reuse, R203, PT ;  /* 0x000000cb1400720c */ /* 0x040fe40003fc6270 */
[----:B------:R-:W-:-:S02]  /*3160*/  ISETP.GE.AND P4, PT, R20, R202, PT ;  /* 0x000000ca1400720c */ /* 0x000fc40003f86270 */
[----:B------:R-:W-:Y:S02]  /*3170*/  ISETP.GE.AND P1, PT, R20, R200, PT ;  /* 0x000000c81400720c */ /* 0x000fe40003f26270 */
[----:B------:R-:W-:Y:S02]  /*3180*/  ISETP.LT.OR P2, PT, R2, R199, P2 ;  /* 0x000000c70200720c */ /* 0x000fe40001741670 */
[C---:B------:R-:W-:Y:S02]  /*3190*/  ISETP.LT.OR P5, PT, R20.reuse, R197, P5 ;  /* 0x000000c51400720c */ /* 0x040fe40002fa1670 */
[C---:B------:R-:W-:Y:S02]  /*31a0*/  ISETP.LT.OR P6, PT, R20.reuse, R196, P6 ;  /* 0x000000c41400720c */ /* 0x040fe400037c1670 */
[C---:B------:R-:W-:Y:S02]  /*31b0*/  ISETP.LT.OR P4, PT, R20.reuse, R199, P4 ;  /* 0x000000c71400720c */ /* 0x040fe40002781670 */
[----:B------:R-:W-:-:S02]  /*31c0*/  ISETP.LT.OR P1, PT, R20, R198, P1 ;  /* 0x000000c61400720c */ /* 0x000fc40000f21670 */
[----:B------:R-:W-:Y:S01]  /*31d0*/  FSEL R78, R64, -INF , !P2 ;  /* 0xff800000404e7808 */ /* 0x000fe20005000000 */
[----:B------:R-:W-:Y:S01]  /*31e0*/  HMMA.16816.F32.BF16 R20, R12, R42, RZ ;  /* 0x0000002a0c14723c */ /* 0x000fe200000418ff */
[C---:B------:R-:W-:Y:S02]  /*31f0*/  ISETP.GE.AND P3, PT, R3.reuse, R202, PT ;  /* 0x000000ca0300720c */ /* 0x040fe40003f66270 */
[C---:B------:R-:W-:Y:S02]  /*3200*/  ISETP.GE.AND P2, PT, R3.reuse, R200, PT ;  /* 0x000000c80300720c */ /* 0x040fe40003f46270 */
[C---:B------:R-:W-:Y:S01]  /*3210*/  ISETP.LT.OR P3, PT, R3.reuse, R199, P3 ;  /* 0x000000c70300720c */ /* 0x040fe20001f61670 */
[----:B------:R-:W-:Y:S01]  /*3220*/  HMMA.16816.F32.BF16 R40, R8, R24, RZ ;  /* 0x000000180828723c */ /* 0x000fe200000418ff */
        /* <DEDUP_REMOVED lines=11> */
[C---:B------:R-:W-:Y:S01]  /*32e0*/  HMMA.16816.F32.BF16 R48, R16.reuse, R30, R32 ;  /* 0x0000001e1030723c */ /* 0x040fe20000041820 */
[----:B------:R-:W1:Y:S01]  /*32f0*/  LDSM.16.M88.4 R32, [R135+0x2c00] ;  /* 0x002c00008720783b */ /* 0x000e620000000200 */
[C---:B------:R-:W-:Y:S02]  /*3300*/  ISETP.LT.OR P0, PT, R3.reuse, R197, P0 ;  /* 0x000000c50300720c */ /* 0x040fe40000701670 */
[C---:B------:R-:W-:Y:S02]  /*3310*/  ISETP.LT.OR P3, PT, R3.reuse, R196, P3 ;  /* 0x000000c40300720c */ /* 0x040fe40001f61670 */
[C---:B------:R-:W-:Y:S01]  /*3320*/  ISETP.LT.OR P2, PT, R3.reuse, R199, P2 ;  /* 0x000000c70300720c */ /* 0x040fe20001741670 */
[----:B------:R-:W-:Y:S01]  /*3330*/  HMMA.16816.F32.BF16 R64, R16, R36, R40 ;  /* 0x000000241040723c */ /* 0x000fe20000041828 */
[----:B------:R-:W-:Y:S01]  /*3340*/  ISETP.LT.OR P5, PT, R3, R198, P5 ;  /* 0x000000c60300720c */ /* 0x000fe20002fa1670 */
[----:B------:R-:W-:Y:S01]  /*3350*/  VIADD R3, R2, 0x11 ;  /* 0x0000001102037836 */ /* 0x000fe20000000000 */
[----:B------:R-:W-:Y:S01]  /*3360*/  FSEL R84, R53, -INF , !P4 ;  /* 0xff80000035547808 */ /* 0x000fe20006000000 */
[----:B------:R-:W2:Y:S01]  /*3370*/  LDSM.16.M88.4 R40, [R188+0xc00] ;  /* 0x000c0000bc28783b */ /* 0x000ea20000000200 */
[----:B------:R-:W-:-:S02]  /*3380*/  FSEL R91, R55, -INF , !P1 ;  /* 0xff800000375b7808 */ /* 0x000fc40004800000 */
[----:B------:R-:W-:Y:S01]  /*3390*/  FSEL R98, R60, -INF , !P0 ;  /* 0xff8000003c627808 */ /* 0x000fe20004000000 */
[----:B------:R-:W-:Y:S01]  /*33a0*/  HMMA.16816.F32.BF16 R52, R4, R30, R20 ;  /* 0x0000001e0434723c */ /* 0x000fe20000041814 */
[C---:B------:R-:W-:Y:S02]  /*33b0*/  ISETP.GE.AND P4, PT, R3.reuse, R201, PT ;  /* 0x000000c90300720c */ /* 0x040fe40003f86270 */
[C---:B------:R-:W-:Y:S02]  /*33c0*/  ISETP.GE.AND P1, PT, R3.reuse, R203, PT ;  /* 0x000000cb0300720c */ /* 0x040fe40003f26270 */
[C---:B------:R-:W-:Y:S01]  /*33d0*/  ISETP.GE.AND P6, PT, R3.reuse, R202, PT ;  /* 0x000000ca0300720c */ /* 0x040fe20003fc6270 */
[----:B------:R-:W-:Y:S01]  /*33e0*/  HMMA.16816.F32.BF16 R28, R8, R26, RZ ;  /* 0x0000001a081c723c */ /* 0x000fe200000418ff */
[C---:B------:R-:W-:Y:S01]  /*33f0*/  ISETP.GE.AND P0, PT, R3.reuse, R200, PT ;  /* 0x000000c80300720c */ /* 0x040fe20003f06270 */
[----:B------:R-:W-:Y:S01]  /*3400*/  VIADD R20, R2, 0x19 ;  /* 0x0000001902147836 */ /* 0x000fe20000000000 */
[----:B------:R-:W-:-:S02]  /*3410*/  ISETP.LT.OR P4, PT, R3, R197, P4 ;  /* 0x000000c50300720c */ /* 0x000fc40002781670 */
[C---:B------:R-:W-:Y:S01]  /*3420*/  ISETP.LT.OR P1, PT, R3.reuse, R196, P1 ;  /* 0x000000c40300720c */ /* 0x040fe20000f21670 */
[----:B------:R-:W-:Y:S01]  /*3430*/  HMMA.16816.F32.BF16 R24, R12, R26, RZ ;  /* 0x0000001a0c18723c */ /* 0x000fe200000418ff */
[C---:B------:R-:W-:Y:S02]  /*3440*/  ISETP.LT.OR P6, PT, R3.reuse, R199, P6 ;  /* 0x000000c70300720c */ /* 0x040fe400037c1670 */
[----:B------:R-:W-:Y:S01]  /*3450*/  ISETP.LT.OR P0, PT, R3, R198, P0 ;  /* 0x000000c60300720c */ /* 0x000fe20000701670 */
[----:B------:R-:W-:Y:S01]  /*3460*/  VIADD R3, R2, 0x18 ;  /* 0x0000001802037836 */ /* 0x000fe20000000000 */
[----:B------:R-:W-:Y:S02]  /*3470*/  FSEL R99, R61, -INF , !P4 ;  /* 0xff8000003d637808 */ /* 0x000fe40006000000 */
[----:B------:R-:W-:Y:S02]  /*3480*/  FSEL R81, R56, -INF , !P2 ;  /* 0xff80000038517808 */ /* 0x000fe40005000000 */
[----:B------:R-:W-:-:S02]  /*3490*/  ISETP.GE.AND P4, PT, R3, R202, PT ;  /* 0x000000ca0300720c */ /* 0x000fc40003f86270 */
[C---:B------:R-:W-:Y:S02]  /*34a0*/  ISETP.GE.AND P2, PT, R3.reuse, R200, PT ;  /* 0x000000c80300720c */ /* 0x040fe40003f46270 */
[C---:B------:R-:W-:Y:S02]  /*34b0*/  ISETP.LT.OR P4, PT, R3.reuse, R199, P4 ;  /* 0x000000c70300720c */ /* 0x040fe40002781670 */
[----:B------:R-:W-:Y:S02]  /*34c0*/  ISETP.LT.OR P2, PT, R3, R198, P2 ;  /* 0x000000c60300720c */ /* 0x000fe40001741670 */
[----:B------:R-:W-:Y:S02]  /*34d0*/  FSEL R109, R62, -INF , !P3 ;  /* 0xff8000003e6d7808 */ /* 0x000fe40005800000 */
[----:B------:R-:W-:Y:S02]  /*34e0*/  FSEL R113, R63, -INF , !P1 ;  /* 0xff8000003f717808 */ /* 0x000fe40004800000 */
[----:B------:R-:W-:Y:S01]  /*34f0*/  FSEL R82, R48, -INF , !P4 ;  /* 0xff80000030527808 */ /* 0x000fe20006000000 */
[----:B------:R-:W-:Y:S01]  /*3500*/  HMMA.16816.F32.BF16 R60, R4, R36, R44 ;  /* 0x00000024043c723c */ /* 0x000fe2000004182c */
[----:B------:R-:W-:-:S02]  /*3510*/  FSEL R89, R50, -INF , !P2 ;  /* 0xff80000032597808 */ /* 0x000fc40005000000 */
[C---:B------:R-:W-:Y:S02]  /*3520*/  ISETP.GE.AND P4, PT, R20.reuse, R202, PT ;  /* 0x000000ca1400720c */ /* 0x040fe40003f86270 */
[C---:B------:R-:W-:Y:S01]  /*3530*/  ISETP.GE.AND P2, PT, R20.reuse, R200, PT ;  /* 0x000000c81400720c */ /* 0x040fe20003f46270 */
[----:B-1----:R-:W-:Y:S01]  /*3540*/  HMMA.16816.F32.BF16 R44, R8, R32, RZ ;  /* 0x00000020082c723c */ /* 0x002fe200000418ff */
[C---:B------:R-:W-:Y:S02]  /*3550*/  ISETP.LT.OR P4, PT, R20.reuse, R199, P4 ;  /* 0x000000c71400720c */ /* 0x040fe40002781670 */
[----:B------:R-:W-:Y:S02]  /*3560*/  ISETP.LT.OR P2, PT, R20, R198, P2 ;  /* 0x000000c61400720c */ /* 0x000fe40001741670 */
[C---:B------:R-:W-:Y:S02]  /*3570*/  ISETP.GE.AND P3, PT, R3.reuse, R201, PT ;  /* 0x000000c90300720c */ /* 0x040fe40003f66270 */
[----:B------:R-:W-:-:S02]  /*3580*/  ISETP.GE.AND P1, PT, R3, R203, PT ;  /* 0x000000cb0300720c */ /* 0x000fc40003f26270 */
[----:B------:R-:W-:Y:S02]  /*3590*/  FSEL R79, R57, -INF , !P6 ;  /* 0xff800000394f7808 */ /* 0x000fe40007000000 */
[----:B------:R-:W-:Y:S02]  /*35a0*/  FSEL R85, R58, -INF , !P5 ;  /* 0xff8000003a557808 */ /* 0x000fe40006800000 */
[----:B------:R-:W-:Y:S02]  /*35b0*/  FSEL R80, R49, -INF , !P4 ;  /* 0xff80000031507808 */ /* 0x000fe40006000000 */
[----:B------:R-:W-:Y:S02]  /*35c0*/  FSEL R90, R51, -INF , !P2 ;  /* 0xff800000335a7808 */ /* 0x000fe40005000000 */
[C---:B------:R-:W-:Y:S01]  /*35d0*/  ISETP.LT.OR P3, PT, R3.reuse, R197, P3 ;  /* 0x000000c50300720c */ /* 0x040fe20001f61670 */
[----:B------:R-:W-:Y:S01]  /*35e0*/  HMMA.16816.F32.BF16 R48, R16, R38, R28 ;  /* 0x000000261030723c */ /* 0x000fe2000004181c */
[----:B------:R-:W-:Y:S01]  /*35f0*/  ISETP.LT.OR P1, PT, R3, R196, P1 ;  /* 0x000000c40300720c */ /* 0x000fe20000f21670 */
[----:B------:R-:W-:Y:S01]  /*3600*/  VIADD R3, R2, 0x20 ;  /* 0x0000002002037836 */ /* 0x000fe20000000000 */
[C---:B------:R-:W-:Y:S01]  /*3610*/  ISETP.GE.AND P6, PT, R20.reuse, R201, PT ;  /* 0x000000c91400720c */ /* 0x040fe20003fc6270 */
[----:B------:R-:W1:Y:S01]  /*3620*/  LDSM.16.M88.4 R28, [R135+0x3000] ;  /* 0x00300000871c783b */ /* 0x000e620000000200 */
[----:B------:R-:W-:-:S02]  /*3630*/  ISETP.GE.AND P5, PT, R20, R203, PT ;  /* 0x000000cb1400720c */ /* 0x000fc40003fa6270 */
[C---:B------:R-:W-:Y:S02]  /*3640*/  ISETP.LT.OR P6, PT, R20.reuse, R197, P6 ;  /* 0x000000c51400720c */ /* 0x040fe400037c1670 */
[----:B------:R-:W-:Y:S02]  /*3650*/  ISETP.LT.OR P5, PT, R20, R196, P5 ;  /* 0x000000c41400720c */ /* 0x000fe40002fa1670 */
[----:B------:R-:W-:Y:S01]  /*3660*/  FSEL R88, R59, -INF , !P0 ;  /* 0xff8000003b587808 */ /* 0x000fe20004000000 */
[----:B------:R-:W-:Y:S01]  /*3670*/  HMMA.16816.F32.BF16 R20, R12, R32, RZ ;  /* 0x000000200c14723c */ /* 0x000fe200000418ff */
[----:B------:R-:W-:Y:S02]  /*3680*/  FSEL R95, R52, -INF , !P3 ;  /* 0xff800000345f7808 */ /* 0x000fe40005800000 */
[----:B------:R-:W-:Y:S02]  /*3690*/  FSEL R103, R54, -INF , !P1 ;  /* 0xff80000036677808 */ /* 0x000fe40004800000 */
[C---:B------:R-:W-:Y:S01]  /*36a0*/  ISETP.GE.AND P0, PT, R3.reuse, R201, PT ;  /* 0x000000c90300720c */ /* 0x040fe20003f06270 */
[----:B--2---:R-:W-:Y:S01]  /*36b0*/  HMMA.16816.F32.BF16 R56, R16, R40, R44 ;  /* 0x000000281038723c */ /* 0x004fe2000004182c */
        /* <DEDUP_REMOVED lines=15> */
[C---:B------:R-:W-:Y:S01]  /*37b0*/  ISETP.GE.AND P6, PT, R3.reuse, R202, PT ;  /* 0x000000ca0300720c */ /* 0x040fe20003fc6270 */
[----:B------:R-:W-:Y:S01]  /*37c0*/  HMMA.16816.F32.BF16 R24, R8, R34, RZ ;  /* 0x000000220818723c */ /* 0x000fe200000418ff */
[----:B------:R-:W-:-:S02]  /*37d0*/  ISETP.GE.AND P0, PT, R3, R200, PT ;  /* 0x000000c80300720c */ /* 0x000fc40003f06270 */
[C---:B------:R-:W-:Y:S02]  /*37e0*/  ISETP.LT.OR P5, PT, R3.reuse, R197, P5 ;  /* 0x000000c50300720c */ /* 0x040fe40002fa1670 */
[C---:B------:R-:W-:Y:S01]  /*37f0*/  ISETP.LT.OR P2, PT, R3.reuse, R196, P2 ;  /* 0x000000c40300720c */ /* 0x040fe20001741670 */
[----:B------:R-:W-:Y:S01]  /*3800*/  HMMA.16816.F32.BF16 R32, R12, R34, RZ ;  /* 0x000000220c20723c */ /* 0x000fe200000418ff */
[C---:B------:R-:W-:Y:S02]  /*3810*/  ISETP.LT.OR P6, PT, R3.reuse, R199, P6 ;  /* 0x000000c70300720c */ /* 0x040fe400037c1670 */
[----:B------:R-:W-:Y:S01]  /*3820*/  ISETP.LT.OR P0, PT, R3, R198, P0 ;  /* 0x000000c60300720c */ /* 0x000fe20000701670 */
[----:B------:R-:W-:Y:S01]  /*3830*/  VIADD R3, R2, 0x28 ;  /* 0x0000002802037836 */ /* 0x000fe20000000000 */
[----:B------:R-:W-:Y:S01]  /*3840*/  FSEL R119, R61, -INF , !P5 ;  /* 0xff8000003d777808 */ /* 0x000fe20006800000 */
[----:B-1----:R-:W-:Y:S01]  /*3850*/  HMMA.16816.F32.BF16 R44, R8, R28, RZ ;  /* 0x0000001c082c723c */ /* 0x002fe200000418ff */
[----:B------:R-:W-:-:S02]  /*3860*/  FSEL R108, R64, -INF , !P1 ;  /* 0xff800000406c7808 */ /* 0x000fc40004800000 */
[C---:B------:R-:W-:Y:S02]  /*3870*/  ISETP.GE.AND P5, PT, R3.reuse, R202, PT ;  /* 0x000000ca0300720c */ /* 0x040fe40003fa6270 */
[----:B------:R-:W-:Y:S02]  /*3880*/  ISETP.GE.AND P1, PT, R3, R200, PT ;  /* 0x000000c80300720c */ /* 0x000fe40003f26270 */
[----:B------:R-:W-:Y:S02]  /*3890*/  FSEL R128, R62, -INF , !P3 ;  /* 0xff8000003e807808 */ /* 0x000fe40005800000 */
[----:B------:R-:W-:Y:S02]  /*38a0*/  FSEL R131, R63, -INF , !P2 ;  /* 0xff8000003f837808 */ /* 0x000fe40005000000 */
[----:B------:R-:W-:Y:S01]  /*38b0*/  HMMA.16816.F32.BF16 R60, R4, R40, R20 ;  /* 0x00000028043c723c */ /* 0x000fe20000041814 */
[C---:B------:R-:W-:Y:S02]  /*38c0*/  ISETP.LT.OR P5, PT, R3.reuse, R199, P5 ;  /* 0x000000c70300720c */ /* 0x040fe40002fa1670 */
[----:B------:R-:W-:-:S02]  /*38d0*/  ISETP.LT.OR P1, PT, R3, R198, P1 ;  /* 0x000000c60300720c */ /* 0x000fc40000f21670 */
[----:B------:R-:W-:Y:S02]  /*38e0*/  FSEL R107, R48, -INF , !P5 ;  /* 0xff800000306b7808 */ /* 0x000fe40006800000 */
[----:B------:R-:W-:Y:S01]  /*38f0*/  VIADD R20, R2, 0x29 ;  /* 0x0000002902147836 */ /* 0x000fe20000000000 */
[----:B------:R-:W-:Y:S02]  /*3900*/  FSEL R111, R50, -INF , !P1 ;  /* 0xff800000326f7808 */ /* 0x000fe40004800000 */
[C---:B------:R-:W-:Y:S02]  /*3910*/  ISETP.GE.AND P3, PT, R3.reuse, R201, PT ;  /* 0x000000c90300720c */ /* 0x040fe40003f66270 */
[C---:B------:R-:W-:Y:S02]  /*3920*/  ISETP.GE.AND P5, PT, R20.reuse, R202, PT ;  /* 0x000000ca1400720c */ /* 0x040fe40003fa6270 */
[----:B------:R-:W-:Y:S02]  /*3930*/  ISETP.GE.AND P1, PT, R20, R200, PT ;  /* 0x000000c81400720c */ /* 0x000fe40003f26270 */
[----:B------:R-:W-:-:S02]  /*3940*/  ISETP.GE.AND P2, PT, R3, R203, PT ;  /* 0x000000cb0300720c */ /* 0x000fc40003f46270 */
[C---:B------:R-:W-:Y:S02]  /*3950*/  ISETP.LT.OR P5, PT, R20.reuse, R199, P5 ;  /* 0x000000c71400720c */ /* 0x040fe40002fa1670 */
[----:B------:R-:W-:Y:S02]  /*3960*/  ISETP.LT.OR P1, PT, R20, R198, P1 ;  /* 0x000000c61400720c */ /* 0x000fe40000f21670 */
[C---:B------:R-:W-:Y:S02]  /*3970*/  ISETP.LT.OR P3, PT, R3.reuse, R197, P3 ;  /* 0x000000c50300720c */ /* 0x040fe40001f61670 */
[----:B------:R-:W-:Y:S01]  /*3980*/  ISETP.LT.OR P2, PT, R3, R196, P2 ;  /* 0x000000c40300720c */ /* 0x000fe20001741670 */
[----:B------:R-:W-:Y:S01]  /*3990*/  VIADD R3, R2, 0x30 ;  /* 0x0000003002037836 */ /* 0x000fe20000000000 */
[----:B------:R-:W-:Y:S02]  /*39a0*/  FSEL R105, R65, -INF , !P6 ;  /* 0xff80000041697808 */ /* 0x000fe40007000000 */
[----:B------:R-:W-:-:S02]  /*39b0*/  FSEL R110, R66, -INF , !P4 ;  /* 0xff800000426e7808 */ /* 0x000fc40006000000 */
[C---:B------:R-:W-:Y:S02]  /*39c0*/  ISETP.GE.AND P6, PT, R20.reuse, R201, PT ;  /* 0x000000c91400720c */ /* 0x040fe40003fc6270 */
[----:B------:R-:W-:Y:S02]  /*39d0*/  ISETP.GE.AND P4, PT, R20, R203, PT ;  /* 0x000000cb1400720c */ /* 0x000fe40003f86270 */
[----:B------:R-:W-:Y:S02]  /*39e0*/  FSEL R106, R49, -INF , !P5 ;  /* 0xff800000316a7808 */ /* 0x000fe40006800000 */
[----:B------:R-:W-:Y:S02]  /*39f0*/  FSEL R112, R51, -INF , !P1 ;  /* 0xff80000033707808 */ /* 0x000fe40004800000 */
[----:B------:R-:W-:Y:S01]  /*3a00*/  HMMA.16816.F32.BF16 R48, R16, R42, R24 ;  /* 0x0000002a1030723c */ /* 0x000fe20000041818 */
[----:B------:R-:W-:Y:S01]  /*3a10*/  FSEL R114, R67, -INF , !P0 ;  /* 0xff80000043727808 */ /* 0x000fe20004000000 */
[----:B------:R-:W1:Y:S01]  /*3a20*/  LDSM.16.M88.4 R24, [R135+0x3400] ;  /* 0x003400008718783b */ /* 0x000e620000000200 */
[----:B------:R-:W-:-:S02]  /*3a30*/  FSEL R115, R52, -INF , !P3 ;  /* 0xff80000034737808 */ /* 0x000fc40005800000 */
[----:B------:R-:W-:Y:S02]  /*3a40*/  FSEL R126, R54, -INF , !P2 ;  /* 0xff800000367e7808 */ /* 0x000fe40005000000 */
[C---:B------:R-:W-:Y:S02]  /*3a50*/  ISETP.GE.AND P0, PT, R3.reuse, R201, PT ;  /* 0x000000c90300720c */ /* 0x040fe40003f06270 */
[C---:B------:R-:W-:Y:S02]  /*3a60*/  ISETP.LT.OR P6, PT, R20.reuse, R197, P6 ;  /* 0x000000c51400720c */ /* 0x040fe400037c1670 */
[----:B------:R-:W-:Y:S02]  /*3a70*/  ISETP.LT.OR P4, PT, R20, R196, P4 ;  /* 0x000000c41400720c */ /* 0x000fe40002781670 */
[C---:B------:R-:W-:Y:S01]  /*3a80*/  ISETP.GE.AND P3, PT, R3.reuse, R203, PT ;  /* 0x000000cb0300720c */ /* 0x040fe20003f66270 */
[----:B------:R-:W-:Y:S01]  /*3a90*/  HMMA.16816.F32.BF16 R20, R12, R28, RZ ;  /* 0x0000001c0c14723c */ /* 0x000fe200000418ff */
        /* <DEDUP_REMOVED lines=9> */
[C---:B------:R-:W-:Y:S01]  /*3b30*/  ISETP.GE.AND P4, PT, R3.reuse, R201, PT ;  /* 0x000000c90300720c */ /* 0x040fe20003f86270 */
[C---:B------:R-:W-:Y:S01]  /*3b40*/  HMMA.16816.F32.BF16 R52, R4.reuse, R42, R32 ;  /* 0x0000002a0434723c */ /* 0x040fe20000041820 */
[C---:B------:R-:W-:Y:S01]  /*3b50*/  ISETP.GE.AND P1, PT, R3.reuse, R203, PT ;  /* 0x000000cb0300720c */ /* 0x040fe20003f26270 */
[----:B------:R-:W3:Y:S01]  /*3b60*/  LDSM.16.M88.4 R32, [R188+0x1400] ;  /* 0x00140000bc20783b */ /* 0x000ee20000000200 */
[----:B------:R-:W-:Y:S02]  /*3b70*/  FSEL R118, R60, -INF , !P0 ;  /* 0xff8000003c767808 */ /* 0x000fe40004000000 */
[C---:B------:R-:W-:Y:S01]  /*3b80*/  ISETP.GE.AND P6, PT, R3.reuse, R202, PT ;  /* 0x000000ca0300720c */ /* 0x040fe20003fc6270 */
[----:B--2---:R-:W-:Y:S01]  /*3b90*/  HMMA.16816.F32.BF16 R64, R4, R36, R20 ;  /* 0x000000240440723c */ /* 0x004fe20000041814 */
[----:B------:R-:W-:-:S02]  /*3ba0*/  ISETP.GE.AND P0, PT, R3, R200, PT ;  /* 0x000000c80300720c */ /* 0x000fc40003f06270 */
[C---:B------:R-:W-:Y:S02]  /*3bb0*/  ISETP.LT.OR P4, PT, R3.reuse, R197, P4 ;  /* 0x000000c50300720c */ /* 0x040fe40002781670 */
[C---:B------:R-:W-:Y:S01]  /*3bc0*/  ISETP.LT.OR P1, PT, R3.reuse, R196, P1 ;  /* 0x000000c40300720c */ /* 0x040fe20000f21670 */
[----:B-1----:R-:W-:Y:S01]  /*3bd0*/  HMMA.16816.F32.BF16 R40, R8, R24, RZ ;  /* 0x000000180828723c */ /* 0x002fe200000418ff */
[C---:B------:R-:W-:Y:S01]  /*3be0*/  ISETP.LT.OR P6, PT, R3.reuse, R199, P6 ;  /* 0x000000c70300720c */ /* 0x040fe200037c1670 */
[C---:B------:R-:W-:Y:S01]  /*3bf0*/  VIADD R20, R2.reuse, 0x39 ;  /* 0x0000003902147836 */ /* 0x040fe20000000000 */
[----:B------:R-:W-:Y:S01]  /*3c00*/  ISETP.LT.OR P0, PT, R3, R198, P0 ;  /* 0x000000c60300720c */ /* 0x000fe20000701670 */
[----:B------:R-:W-:Y:S01]  /*3c10*/  VIADD R3, R2, 0x38 ;  /* 0x0000003802037836 */ /* 0x000fe20000000000 */
[----:B------:R-:W-:Y:S02]  /*3c20*/  FSEL R136, R61, -INF , !P4 ;  /* 0xff8000003d887808 */ /* 0x000fe40006000000 */
[----:B------:R-:W-:-:S02]  /*3c30*/  FSEL R139, R62, -INF , !P3 ;  /* 0xff8000003e8b7808 */ /* 0x000fc40005800000 */
[----:B------:R-:W-:Y:S02]  /*3c40*/  FSEL R143, R63, -INF , !P1 ;  /* 0xff8000003f8f7808 */ /* 0x000fe40004800000 */
[----:B------:R-:W-:Y:S01]  /*3c50*/  HMMA.16816.F32.BF16 R60, R16, R36, R44 ;  /* 0x00000024103c723c */ /* 0x000fe2000004182c */
[C---:B------:R-:W-:Y:S02]  /*3c60*/  ISETP.GE.AND P4, PT, R3.reuse, R202, PT ;  /* 0x000000ca0300720c */ /* 0x040fe40003f86270 */
[----:B------:R-:W-:Y:S02]  /*3c70*/  FSEL R124, R56, -INF , !P2 ;  /* 0xff800000387c7808 */ /* 0x000fe40005000000 */
[C---:B------:R-:W-:Y:S01]  /*3c80*/  ISETP.GE.AND P2, PT, R3.reuse, R200, PT ;  /* 0x000000c80300720c */ /* 0x040fe20003f46270 */
[----:B------:R-:W-:Y:S01]  /*3c90*/  HMMA.16816.F32.BF16 R44, R8, R30, RZ ;  /* 0x0000001e082c723c */ /* 0x000fe200000418ff */
[C---:B------:R-:W-:Y:S02]  /*3ca0*/  ISETP.LT.OR P4, PT, R3.reuse, R199, P4 ;  /* 0x000000c70300720c */ /* 0x040fe40002781670 */
[----:B------:R-:W-:-:S02]  /*3cb0*/  ISETP.LT.OR P2, PT, R3, R198, P2 ;  /* 0x000000c60300720c */ /* 0x000fc40001741670 */
[C---:B------:R-:W-:Y:S01]  /*3cc0*/  ISETP.GE.AND P3, PT, R3.reuse, R201, PT ;  /* 0x000000c90300720c */ /* 0x040fe20003f66270 */
[----:B------:R-:W-:Y:S01]  /*3cd0*/  HMMA.16816.F32.BF16 R28, R12, R30, RZ ;  /* 0x0000001e0c1c723c */ /* 0x000fe200000418ff */
[----:B------:R-:W-:Y:S02]  /*3ce0*/  ISETP.GE.AND P1, PT, R3, R203, PT ;  /* 0x000000cb0300720c */ /* 0x000fe40003f26270 */
[----:B------:R-:W-:Y:S02]  /*3cf0*/  FSEL R123, R48, -INF , !P4 ;  /* 0xff800000307b7808 */ /* 0x000fe40006000000 */
[----:B------:R-:W-:Y:S02]  /*3d00*/  ISETP.GE.AND P4, PT, R20, R202, PT ;  /* 0x000000ca1400720c */ /* 0x000fe40003f86270 */
[----:B------:R-:W-:Y:S01]  /*3d10*/  FSEL R121, R57, -INF , !P6 ;  /* 0xff80000039797808 */ /* 0x000fe20007000000 */
[----:B---3--:R-:W-:Y:S01]  /*3d20*/  HMMA.16816.F32.BF16 R68, R16, R32, R40 ;  /* 0x000000201044723c */ /* 0x008fe20000041828 */
[----:B------:R-:W-:-:S02]  /*3d30*/  FSEL R127, R58, -INF , !P5 ;  /* 0xff8000003a7f7808 */ /* 0x000fc40006800000 */
[----:B------:R-:W-:Y:S02]  /*3d40*/  FSEL R129, R50, -INF , !P2 ;  /* 0xff80000032817808 */ /* 0x000fe40005000000 */
[C---:B------:R-:W-:Y:S02]  /*3d50*/  ISETP.LT.OR P3, PT, R3.reuse, R197, P3 ;  /* 0x000000c50300720c */ /* 0x040fe40001f61670 */
[----:B------:R-:W-:Y:S01]  /*3d60*/  ISETP.LT.OR P1, PT, R3, R196, P1 ;  /* 0x000000c40300720c */ /* 0x000fe20000f21670 */
[----:B------:R-:W-:Y:S01]  /*3d70*/  VIADD R3, R2, 0x40 ;  /* 0x0000004002037836 */ /* 0x000fe20000000000 */
[C---:B------:R-:W-:Y:S02]  /*3d80*/  ISETP.GE.AND P6, PT, R20.reuse, R201, PT ;  /* 0x000000c91400720c */ /* 0x040fe40003fc6270 */
[C---:B------:R-:W-:Y:S02]  /*3d90*/  ISETP.GE.AND P5, PT, R20.reuse, R203, PT ;  /* 0x000000cb1400720c */ /* 0x040fe40003fa6270 */
[----:B------:R-:W-:-:S02]  /*3da0*/  ISETP.GE.AND P2, PT, R20, R200, PT ;  /* 0x000000c81400720c */ /* 0x000fc40003f46270 */
[C---:B------:R-:W-:Y:S02]  /*3db0*/  ISETP.LT.OR P4, PT, R20.reuse, R199, P4 ;  /* 0x000000c71400720c */ /* 0x040fe40002781670 */
[C---:B------:R-:W-:Y:S02]  /*3dc0*/  ISETP.LT.OR P6, PT, R20.reuse, R197, P6 ;  /* 0x000000c51400720c */ /* 0x040fe400037c1670 */
[C---:B------:R-:W-:Y:S02]  /*3dd0*/  ISETP.LT.OR P5, PT, R20.reuse, R196, P5 ;  /* 0x000000c41400720c */ /* 0x040fe40002fa1670 */
[----:B------:R-:W-:Y:S02]  /*3de0*/  ISETP.LT.OR P2, PT, R20, R198, P2 ;  /* 0x000000c61400720c */ /* 0x000fe40001741670 */
[----:B------:R-:W-:Y:S01]  /*3df0*/  FSEL R132, R59, -INF , !P0 ;  /* 0xff8000003b847808 */ /* 0x000fe20004000000 */
[----:B------:R-:W-:Y:S01]  /*3e00*/  HMMA.16816.F32.BF16 R20, R12, R24, RZ ;  /* 0x000000180c14723c */ /* 0x000fe200000418ff */
[----:B------:R-:W-:-:S02]  /*3e10*/  FSEL R134, R52, -INF , !P3 ;  /* 0xff80000034867808 */ /* 0x000fc40005800000 */
[----:B------:R-:W-:Y:S02]  /*3e20*/  FSEL R137, R54, -INF , !P1 ;  /* 0xff80000036897808 */ /* 0x000fe40004800000 */
[----:B------:R-:W-:Y:S01]  /*3e30*/  FSEL R122, R49, -INF , !P4 ;  /* 0xff800000317a7808 */ /* 0x000fe20006000000 */
[----:B------:R-:W-:Y:S01]  /*3e40*/  HMMA.16816.F32.BF16 R56, R4, R38, R28 ;  /* 0x000000260438723c */ /* 0x000fe2000004181c */
[C---:B------:R-:W-:Y:S01]  /*3e50*/  ISETP.GE.AND P0, PT, R3.reuse, R201, PT ;  /* 0x000000c90300720c */ /* 0x040fe20003f06270 */
[----:B------:R-:W1:Y:S01]  /*3e60*/  LDSM.16.M88.4 R28, [R135+0x3800] ;  /* 0x00380000871c783b */ /* 0x000e620000000200 */
[C---:B------:R-:W-:Y:S02]  /*3e70*/  ISETP.GE.AND P3, PT, R3.reuse, R203, PT ;  /* 0x000000cb0300720c */ /* 0x040fe40003f66270 */
[C---:B------:R-:W-:Y:S02]  /*3e80*/  ISETP.GE.AND P1, PT, R3.reuse, R202, PT ;  /* 0x000000ca0300720c */ /* 0x040fe40003f26270 */
[----:B------:R-:W-:-:S02]  /*3e90*/  ISETP.GE.AND P4, PT, R3, R200, PT ;  /* 0x000000c80300720c */ /* 0x000fc40003f86270 */
[----:B------:R-:W-:Y:S02]  /*3ea0*/  FSEL R130, R51, -INF , !P2 ;  /* 0xff80000033827808 */ /* 0x000fe40005000000 */
[C---:B------:R-:W-:Y:S01]  /*3eb0*/  ISETP.LT.OR P0, PT, R3.reuse, R197, P0 ;  /* 0x000000c50300720c */ /* 0x040fe20000701670 */
[----:B------:R-:W-:Y:S01]  /*3ec0*/  HMMA.16816.F32.BF16 R48, R16, R38, R44 ;  /* 0x000000261030723c */ /* 0x000fe2000004182c */
[C---:B------:R-:W-:Y:S01]  /*3ed0*/  ISETP.LT.OR P3, PT, R3.reuse, R196, P3 ;  /* 0x000000c40300720c */ /* 0x040fe20001f61670 */
[----:B------:R-:W2:Y:S01]  /*3ee0*/  LDSM.16.M88.4 R36, [R188+0x1800] ;  /* 0x00180000bc24783b */ /* 0x000ea20000000200 */
[C---:B------:R-:W-:Y:S02]  /*3ef0*/  ISETP.LT.OR P1, PT, R3.reuse, R199, P1 ;  /* 0x000000c70300720c */ /* 0x040fe40000f21670 */
[----:B------:R-:W-:Y:S01]  /*3f00*/  ISETP.LT.OR P4, PT, R3, R198, P4 ;  /* 0x000000c60300720c */ /* 0x000fe20002781670 */
[----:B------:R-:W-:Y:S01]  /*3f10*/  VIADD R3, R2, 0x41 ;  /* 0x0000004102037836 */ /* 0x000fe20000000000 */
[----:B------:R-:W-:Y:S01]  /*3f20*/  FSEL R133, R53, -INF , !P6 ;  /* 0xff80000035857808 */ /* 0x000fe20007000000 */
[----:B------:R-:W-:Y:S01]  /*3f30*/  HMMA.16816.F32.BF16 R44, R8, R26, RZ ;  /* 0x0000001a082c723c */ /* 0x000fe200000418ff */
[----:B------:R-:W-:-:S02]  /*3f40*/  FSEL R138, R55, -INF , !P5 ;  /* 0xff800000378a7808 */ /* 0x000fc40006800000 */
[----:B------:R-:W-:Y:S02]  /*3f50*/  FSEL R141, R64, -INF , !P0 ;  /* 0xff800000408d7808 */ /* 0x000fe40004000000 */
[C---:B------:R-:W-:Y:S02]  /*3f60*/  ISETP.GE.AND P5, PT, R3.reuse, R201, PT ;  /* 0x000000c90300720c */ /* 0x040fe40003fa6270 */
        /* <DEDUP_REMOVED lines=8> */
[----:B------:R-:W-:Y:S01]  /*3ff0*/  FSEL R142, R65, -INF , !P5 ;  /* 0xff800000418e7808 */ /* 0x000fe20006800000 */
[----:B-1----:R-:W-:Y:S01]  /*4000*/  HMMA.16816.F32.BF16 R52, R12, R28, RZ ;  /* 0x0000001c0c34723c */ /* 0x002fe200000418ff */
[----:B------:R-:W-:Y:S02]  /*4010*/  FSEL R191, R66, -INF , !P3 ;  /* 0xff80000042bf7808 */ /* 0x000fe40005800000 */
[----:B------:R-:W-:-:S02]  /*4020*/  ISETP.GE.AND P5, PT, R3, R202, PT ;  /* 0x000000ca0300720c */ /* 0x000fc40003fa6270 */
[----:B------:R-:W-:Y:S01]  /*4030*/  FSEL R204, R67, -INF , !P2 ;  /* 0xff80000043cc7808 */ /* 0x000fe20005000000 */
[----:B------:R-:W-:Y:S01]  /*4040*/  HMMA.16816.F32.BF16 R40, R8, R28, RZ ;  /* 0x0000001c0828723c */ /* 0x000fe200000418ff */
[----:B------:R-:W-:Y:S02]  /*4050*/  FSEL R147, R60, -INF , !P1 ;  /* 0xff8000003c937808 */ /* 0x000fe40004800000 */
[C---:B------:R-:W-:Y:S02]  /*4060*/  ISETP.GE.AND P1, PT, R3.reuse, R200, PT ;  /* 0x000000c80300720c */ /* 0x040fe40003f26270 */
[C---:B------:R-:W-:Y:S01]  /*4070*/  ISETP.LT.OR P5, PT, R3.reuse, R199, P5 ;  /* 0x000000c70300720c */ /* 0x040fe20002fa1670 */
[----:B------:R-:W-:Y:S01]  /*4080*/  HMMA.16816.F32.BF16 R64, R4, R32, R20 ;  /* 0x000000200440723c */ /* 0x000fe20000041814 */
[C---:B------:R-:W-:Y:S02]  /*4090*/  ISETP.LT.OR P1, PT, R3.reuse, R198, P1 ;  /* 0x000000c60300720c */ /* 0x040fe40000f21670 */
[----:B------:R-:W-:-:S02]  /*40a0*/  ISETP.GE.AND P3, PT, R3, R201, PT ;  /* 0x000000c90300720c */ /* 0x000fc40003f66270 */
[----:B------:R-:W-:Y:S02]  /*40b0*/  ISETP.GE.AND P2, PT, R3, R203, PT ;  /* 0x000000cb0300720c */ /* 0x000fe40003f46270 */
[----:B------:R-:W-:Y:S01]  /*40c0*/  VIADD R20, R2, 0x49 ;  /* 0x0000004902147836 */ /* 0x000fe20000000000 */
[----:B------:R-:W-:Y:S02]  /*40d0*/  FSEL R146, R48, -INF , !P5 ;  /* 0xff80000030927808 */ /* 0x000fe40006800000 */
[----:B------:R-:W-:Y:S02]  /*40e0*/  FSEL R144, R61, -INF , !P6 ;  /* 0xff8000003d907808 */ /* 0x000fe40007000000 */
[----:B------:R-:W-:Y:S02]  /*40f0*/  ISETP.GE.AND P5, PT, R20, R202, PT ;  /* 0x000000ca1400720c */ /* 0x000fe40003fa6270 */
[----:B------:R-:W-:Y:S02]  /*4100*/  FSEL R150, R62, -INF , !P4 ;  /* 0xff8000003e967808 */ /* 0x000fe40006000000 */
[----:B------:R-:W-:-:S02]  /*4110*/  FSEL R155, R50, -INF , !P1 ;  /* 0xff800000329b7808 */ /* 0x000fc40004800000 */
[C---:B------:R-:W-:Y:S02]  /*4120*/  ISETP.LT.OR P3, PT, R3.reuse, R197, P3 ;  /* 0x000000c50300720c */ /* 0x040fe40001f61670 */
[----:B------:R-:W-:Y:S01]  /*4130*/  ISETP.LT.OR P2, PT, R3, R196, P2 ;  /* 0x000000c40300720c */ /* 0x000fe20001741670 */
[----:B------:R-:W-:Y:S01]  /*4140*/  VIADD R3, R2, 0x50 ;  /* 0x0000005002037836 */ /* 0x000fe20000000000 */
[C---:B------:R-:W-:Y:S02]  /*4150*/  ISETP.GE.AND P6, PT, R20.reuse, R201, PT ;  /* 0x000000c91400720c */ /* 0x040fe40003fc6270 */
[C---:B------:R-:W-:Y:S02]  /*4160*/  ISETP.GE.AND P4, PT, R20.reuse, R203, PT ;  /* 0x000000cb1400720c */ /* 0x040fe40003f86270 */
[C---:B------:R-:W-:Y:S02]  /*4170*/  ISETP.GE.AND P1, PT, R20.reuse, R200, PT ;  /* 0x000000c81400720c */ /* 0x040fe40003f26270 */
[----:B------:R-:W-:-:S02]  /*4180*/  ISETP.LT.OR P5, PT, R20, R199, P5 ;  /* 0x000000c71400720c */ /* 0x000fc40002fa1670 */
[C---:B------:R-:W-:Y:S02]  /*4190*/  ISETP.LT.OR P6, PT, R20.reuse, R197, P6 ;  /* 0x000000c51400720c */ /* 0x040fe400037c1670 */
[C---:B------:R-:W-:Y:S02]  /*41a0*/  ISETP.LT.OR P4, PT, R20.reuse, R196, P4 ;  /* 0x000000c41400720c */ /* 0x040fe40002781670 */
[----:B------:R-:W-:Y:S02]  /*41b0*/  ISETP.LT.OR P1, PT, R20, R198, P1 ;  /* 0x000000c61400720c */ /* 0x000fe40000f21670 */
[----:B------:R-:W-:Y:S01]  /*41c0*/  FSEL R164, R63, -INF , !P0 ;  /* 0xff8000003fa47808 */ /* 0x000fe20004000000 */
[----:B------:R-:W-:Y:S01]  /*41d0*/  HMMA.16816.F32.BF16 R20, R12, R26, RZ ;  /* 0x0000001a0c14723c */ /* 0x000fe200000418ff */
[----:B------:R-:W-:Y:S01]  /*41e0*/  FSEL R140, R56, -INF , !P3 ;  /* 0xff800000388c7808 */ /* 0x000fe20005800000 */
[----:B------:R-:W1:Y:S01]  /*41f0*/  LDSM.16.M88.4 R24, [R135+0x3c00] ;  /* 0x003c00008718783b */ /* 0x000e620000000200 */
[----:B------:R-:W-:-:S02]  /*4200*/  FSEL R183, R58, -INF , !P2 ;  /* 0xff8000003ab77808 */ /* 0x000fc40005000000 */
[----:B------:R-:W-:Y:S01]  /*4210*/  FSEL R145, R49, -INF , !P5 ;  /* 0xff80000031917808 */ /* 0x000fe20006800000 */
[----:B------:R-:W-:Y:S01]  /*4220*/  HMMA.16816.F32.BF16 R60, R8, R30, RZ ;  /* 0x0000001e083c723c */ /* 0x000fe200000418ff */
[C---:B------:R-:W-:Y:S02]  /*4230*/  ISETP.GE.AND P0, PT, R3.reuse, R201, PT ;  /* 0x000000c90300720c */ /* 0x040fe40003f06270 */
[C---:B------:R-:W-:Y:S02]  /*4240*/  ISETP.GE.AND P3, PT, R3.reuse, R203, PT ;  /* 0x000000cb0300720c */ /* 0x040fe40003f66270 */
[C---:B------:R-:W-:Y:S02]  /*4250*/  ISETP.GE.AND P2, PT, R3.reuse, R202, PT ;  /* 0x000000ca0300720c */ /* 0x040fe40003f46270 */
[----:B------:R-:W-:Y:S02]  /*4260*/  ISETP.GE.AND P5, PT, R3, R200, PT ;  /* 0x000000c80300720c */ /* 0x000fe40003fa6270 */
[----:B------:R-:W-:-:S02]  /*4270*/  FSEL R156, R51, -INF , !P1 ;  /* 0xff800000339c7808 */ /* 0x000fc40004800000 */
        /* <DEDUP_REMOVED lines=8> */
[----:B------:R-:W-:-:S02]  /*4300*/  FSEL R189, R59, -INF , !P4 ;  /* 0xff8000003bbd7808 */ /* 0x000fc40006000000 */
[----:B------:R-:W-:Y:S02]  /*4310*/  FSEL R163, R64, -INF , !P0 ;  /* 0xff80000040a37808 */ /* 0x000fe40004000000 */
[C---:B------:R-:W-:Y:S01]  /*4320*/  ISETP.GE.AND P4, PT, R3.reuse, R201, PT ;  /* 0x000000c90300720c */ /* 0x040fe20003f86270 */
[----:B------:R-:W-:Y:S01]  /*4330*/  HMMA.16816.F32.BF16 R32, R12, R30, RZ ;  /* 0x0000001e0c20723c */ /* 0x000fe200000418ff */
[C---:B------:R-:W-:Y:S01]  /*4340*/  ISETP.GE.AND P1, PT, R3.reuse, R203, PT ;  /* 0x000000cb0300720c */ /* 0x040fe20003f26270 */
[----:B------:R-:W-:Y:S01]  /*4350*/  VIADD R20, R2, 0x59 ;  /* 0x0000005902147836 */ /* 0x000fe20000000000 */
[C---:B------:R-:W-:Y:S02]  /*4360*/  ISETP.GE.AND P6, PT, R3.reuse, R202, PT ;  /* 0x000000ca0300720c */ /* 0x040fe40003fc6270 */
[C---:B------:R-:W-:Y:S01]  /*4370*/  ISETP.GE.AND P0, PT, R3.reuse, R200, PT ;  /* 0x000000c80300720c */ /* 0x040fe20003f06270 */
[----:B--2---:R-:W-:Y:S01]  /*4380*/  HMMA.16816.F32.BF16 R56, R16, R36, R40 ;  /* 0x000000241038723c */ /* 0x004fe20000041828 */
[----:B------:R-:W-:-:S02]  /*4390*/  ISETP.LT.OR P4, PT, R3, R197, P4 ;  /* 0x000000c50300720c */ /* 0x000fc40002781670 */
[C---:B------:R-:W-:Y:S02]  /*43a0*/  ISETP.LT.OR P1, PT, R3.reuse, R196, P1 ;  /* 0x000000c40300720c */ /* 0x040fe40000f21670 */
[C---:B------:R-:W-:Y:S01]  /*43b0*/  ISETP.LT.OR P6, PT, R3.reuse, R199, P6 ;  /* 0x000000c70300720c */ /* 0x040fe200037c1670 */
[----:B-1----:R-:W-:Y:S01]  /*43c0*/  HMMA.16816.F32.BF16 R40, R12, R26, RZ ;  /* 0x0000001a0c28723c */ /* 0x002fe200000418ff */
[----:B------:R-:W-:Y:S01]  /*43d0*/  ISETP.LT.OR P0, PT, R3, R198, P0 ;  /* 0x000000c60300720c */ /* 0x000fe20000701670 */
[----:B------:R-:W-:Y:S01]  /*43e0*/  VIADD R3, R2, 0x58 ;  /* 0x0000005802037836 */ /* 0x000fe20000000000 */
[----:B------:R-:W-:Y:S02]  /*43f0*/  FSEL R161, R65, -INF , !P4 ;  /* 0xff80000041a17808 */ /* 0x000fe40006000000 */
[----:B------:R-:W-:Y:S01]  /*4400*/  FSEL R193, R69, -INF , !P6 ;  /* 0xff80000045c17808 */ /* 0x000fe20007000000 */
[----:B------:R-:W-:Y:S01]  /*4410*/  HMMA.16816.F32.BF16 R28, R8, R24, RZ ;  /* 0x00000018081c723c */ /* 0x000fe200000418ff */
[----:B------:R-:W-:-:S02]  /*4420*/  ISETP.GE.AND P4, PT, R3, R202, PT ;  /* 0x000000ca0300720c */ /* 0x000fc40003f86270 */
[----:B------:R-:W-:Y:S02]  /*4430*/  FSEL R205, R70, -INF , !P5 ;  /* 0xff80000046cd7808 */ /* 0x000fe40006800000 */
[----:B------:R-:W-:Y:S01]  /*4440*/  ISETP.LT.OR P4, PT, R3, R199, P4 ;  /* 0x000000c70300720c */ /* 0x000fe20002781670 */
[-C--:B------:R-:W-:Y:S01]  /*4450*/  HMMA.16816.F32.BF16 R32, R4, R38.reuse, R32 ;  /* 0x000000260420723c */ /* 0x080fe20000041820 */
[----:B------:R-:W-:Y:S02]  /*4460*/  FSEL R207, R71, -INF , !P0 ;  /* 0xff80000047cf7808 */ /* 0x000fe40004000000 */
[----:B------:R-:W-:Y:S02]  /*4470*/  FSEL R195, R48, -INF , !P4 ;  /* 0xff80000030c37808 */ /* 0x000fe40006000000 */
[C---:B------:R-:W-:Y:S01]  /*4480*/  ISETP.GE.AND P6, PT, R20.reuse, R201, PT ;  /* 0x000000c91400720c */ /* 0x040fe20003fc6270 */
[----:B------:R-:W-:Y:S01]  /*4490*/  HMMA.16816.F32.BF16 R60, R16, R38, R60 ;  /* 0x00000026103c723c */ /* 0x000fe2000004183c */
[----:B------:R-:W-:-:S02]  /*44a0*/  ISETP.GE.AND P5, PT, R20, R203, PT ;  /* 0x000000cb1400720c */ /* 0x000fc40003fa6270 */
[C---:B------:R-:W-:Y:S02]  /*44b0*/  ISETP.GE.AND P0, PT, R20.reuse, R202, PT ;  /* 0x000000ca1400720c */ /* 0x040fe40003f06270 */
[C---:B------:R-:W-:Y:S02]  /*44c0*/  ISETP.GE.AND P4, PT, R20.reuse, R200, PT ;  /* 0x000000c81400720c */ /* 0x040fe40003f86270 */
[C---:B------:R-:W-:Y:S02]  /*44d0*/  ISETP.LT.OR P6, PT, R20.reuse, R197, P6 ;  /* 0x000000c51400720c */ /* 0x040fe400037c1670 */
[C---:B------:R-:W-:Y:S02]  /*44e0*/  ISETP.LT.OR P5, PT, R20.reuse, R196, P5 ;  /* 0x000000c41400720c */ /* 0x040fe40002fa1670 */
[C---:B------:R-:W-:Y:S02]  /*44f0*/  ISETP.LT.OR P0, PT, R20.reuse, R199, P0 ;  /* 0x000000c71400720c */ /* 0x040fe40000701670 */
[----:B------:R-:W-:-:S02]  /*4500*/  ISETP.LT.OR P4, PT, R20, R198, P4 ;  /* 0x000000c61400720c */ /* 0x000fc40002781670 */
[----:B------:R-:W1:Y:S01]  /*4510*/  LDSM.16.M88.4 R20, [R188+0x1c00] ;  /* 0x001c0000bc14783b */ /* 0x000e620000000200 */
[----:B------:R-:W-:Y:S01]  /*4520*/  FSEL R180, R66, -INF , !P3 ;  /* 0xff80000042b47808 */ /* 0x000fe20005800000 */
[----:B------:R-:W-:-:S04]  /*4530*/  DEPBAR.LE SB0, 0x0 ;  /* 0x000080000000791a */ /* 0x000fc80000000000 */
[----:B------:R-:W-:Y:S02]  /*4540*/  FSEL R181, R67, -INF , !P1 ;  /* 0xff80000043b57808 */ /* 0x000fe40004800000 */
[----:B------:R-:W-:Y:S01]  /*4550*/  HMMA.16816.F32.BF16 R64, R4, R36, R52 ;  /* 0x000000240440723c */ /* 0x000fe20000041834 */
[----:B------:R-:W-:Y:S02]  /*4560*/  FSEL R194, R68, -INF , !P2 ;  /* 0xff80000044c27808 */ /* 0x000fe40005000000 */
[C---:B------:R-:W-:Y:S02]  /*4570*/  ISETP.GE.AND P1, PT, R3.reuse, R201, PT ;  /* 0x000000c90300720c */ /* 0x040fe40003f26270 */
[C---:B------:R-:W-:Y:S01]  /*4580*/  ISETP.GE.AND P3, PT, R3.reuse, R203, PT ;  /* 0x000000cb0300720c */ /* 0x040fe20003f66270 */
[----:B------:R-:W-:Y:S01]  /*4590*/  HMMA.16816.F32.BF16 R52, R12, R24, RZ ;  /* 0x000000180c34723c */ /* 0x000fe200000418ff */
[C---:B------:R-:W-:Y:S02]  /*45a0*/  ISETP.GE.AND P2, PT, R3.reuse, R200, PT ;  /* 0x000000c80300720c */ /* 0x040fe40003f46270 */
[----:B------:R-:W-:-:S02]  /*45b0*/  ISETP.LT.OR P1, PT, R3, R197, P1 ;  /* 0x000000c50300720c */ /* 0x000fc40000f21670 */
[C---:B------:R-:W-:Y:S01]  /*45c0*/  ISETP.LT.OR P3, PT, R3.reuse, R196, P3 ;  /* 0x000000c40300720c */ /* 0x040fe20001f61670 */
[----:B------:R-:W-:Y:S01]  /*45d0*/  HMMA.16816.F32.BF16 R24, R8, R26, RZ ;  /* 0x0000001a0818723c */ /* 0x000fe200000418ff */
[----:B------:R-:W-:Y:S01]  /*45e0*/  ISETP.LT.OR P2, PT, R3, R198, P2 ;  /* 0x000000c60300720c */ /* 0x000fe20001741670 */
[----:B------:R-:W-:Y:S01]  /*45f0*/  VIADD R3, R2, 0x60 ;  /* 0x0000006002037836 */ /* 0x000fe20000000000 */
[----:B------:R-:W-:Y:S01]  /*4600*/  FSEL R158, R44, -INF , !P1 ;  /* 0xff8000002c9e7808 */ /* 0x000fe20004800000 */
[----:B------:R-:W-:Y:S01]  /*4610*/  VIADD R12, R2, 0x68 ;  /* 0x00000068020c7836 */ /* 0x000fe20000000000 */
[----:B------:R-:W-:Y:S02]  /*4620*/  FSEL R210, R50, -INF , !P2 ;  /* 0xff80000032d27808 */ /* 0x000fe40005000000 */
[----:B------:R-:W-:Y:S02]  /*4630*/  FSEL R177, R46, -INF , !P3 ;  /* 0xff8000002eb17808 */ /* 0x000fe40005800000 */
[----:B------:R-:W-:-:S02]  /*4640*/  FSEL R192, R49, -INF , !P0 ;  /* 0xff80000031c07808 */ /* 0x000fc40004000000 */
[C---:B------:R-:W-:Y:S02]  /*4650*/  ISETP.GE.AND P2, PT, R3.reuse, R201, PT ;  /* 0x000000c90300720c */ /* 0x040fe40003f46270 */
[C---:B------:R-:W-:Y:S02]  /*4660*/  ISETP.GE.AND P1, PT, R3.reuse, R203, PT ;  /* 0x000000cb0300720c */ /* 0x040fe40003f26270 */
[C---:B------:R-:W-:Y:S02]  /*4670*/  ISETP.GE.AND P3, PT, R3.reuse, R202, PT ;  /* 0x000000ca0300720c */ /* 0x040fe40003f66270 */
[C---:B------:R-:W-:Y:S02]  /*4680*/  ISETP.GE.AND P0, PT, R3.reuse, R200, PT ;  /* 0x000000c80300720c */ /* 0x040fe40003f06270 */
[C---:B------:R-:W-:Y:S01]  /*4690*/  ISETP.LT.OR P2, PT, R3.reuse, R197, P2 ;  /* 0x000000c50300720c */ /* 0x040fe20001741670 */
[----:B-1----:R-:W-:Y:S01]  /*46a0*/  HMMA.16816.F32.BF16 R8, R4, R20, R52 ;  /* 0x000000140408723c */ /* 0x002fe20000041834 */
[----:B------:R-:W-:-:S02]  /*46b0*/  ISETP.LT.OR P1, PT, R3, R196, P1 ;  /* 0x000000c40300720c */ /* 0x000fc40000f21670 */
[C---:B------:R-:W-:Y:S02]  /*46c0*/  ISETP.LT.OR P3, PT, R3.reuse, R199, P3 ;  /* 0x000000c70300720c */ /* 0x040fe40001f61670 */
[----:B------:R-:W-:Y:S01]  /*46d0*/  ISETP.LT.OR P0, PT, R3, R198, P0 ;  /* 0x000000c60300720c */ /* 0x000fe20000701670 */
[----:B------:R-:W-:Y:S01]  /*46e0*/  VIADD R3, R2, 0x61 ;  /* 0x0000006102037836 */ /* 0x000fe20000000000 */
[----:B------:R-:W-:Y:S01]  /*46f0*/  FSEL R157, R45, -INF , !P6 ;  /* 0xff8000002d9d7808 */ /* 0x000fe20007000000 */
[----:B------:R-:W-:Y:S01]  /*4700*/  HMMA.16816.F32.BF16 R40, R4, R22, R40 ;  /* 0x000000160428723c */ /* 0x000fe20000041828 */
[----:B------:R-:W-:Y:S02]  /*4710*/  FSEL R176, R47, -INF , !P5 ;  /* 0xff8000002fb07808 */ /* 0x000fe40006800000 */
[----:B------:R-:W-:Y:S02]  /*4720*/  FSEL R160, R64, -INF , !P2 ;  /* 0xff80000040a07808 */ /* 0x000fe40005000000 */
[----:B------:R-:W-:Y:S01]  /*4730*/  FSEL R174, R66, -INF , !P1 ;  /* 0xff80000042ae7808 */ /* 0x000fe20004800000 */
[----:B------:R-:W-:Y:S01]  /*4740*/  HMMA.16816.F32.BF16 R28, R16, R20, R28 ;  /* 0x00000014101c723c */ /* 0x000fe2000004181c */
[----:B------:R-:W-:Y:S01]  /*4750*/  FSEL R209, R51, -INF , !P4 ;  /* 0xff80000033d17808 */ /* 0x000fe20006000000 */
[----:B------:R-:W-:Y:S01]  /*4760*/  VIADD R5, R2, 0x70 ;  /* 0x0000007002057836 */ /* 0x000fe20000000000 */
[----:B------:R-:W-:-:S02]  /*4770*/  ISETP.GE.AND P5, PT, R3, R201, PT ;  /* 0x000000c90300720c */ /* 0x000fc40003fa6270 */
[C---:B------:R-:W-:Y:S01]  /*4780*/  ISETP.GE.AND P6, PT, R3.reuse, R203, PT ;  /* 0x000000cb0300720c */ /* 0x040fe20003fc6270 */
[----:B------:R-:W-:Y:S01]  /*4790*/  HMMA.16816.F32.BF16 R24, R16, R22, R24 ;  /* 0x000000161018723c */ /* 0x000fe20000041818 */
[C---:B------:R-:W-:Y:S02]  /*47a0*/  ISETP.GE.AND P2, PT, R3.reuse, R202, PT ;  /* 0x000000ca0300720c */ /* 0x040fe40003f46270 */
[C---:B------:R-:W-:Y:S02]  /*47b0*/  ISETP.GE.AND P1, PT, R3.reuse, R200, PT ;  /* 0x000000c80300720c */ /* 0x040fe40003f26270 */
[----:B------:R-:W-:Y:S02]  /*47c0*/  ISETP.GE.AND P4, PT, R12, R201, PT ;  /* 0x000000c90c00720c */ /* 0x000fe40003f86270 */
[C---:B------:R-:W-:Y:S02]  /*47d0*/  ISETP.LT.OR P5, PT, R3.reuse, R197, P5 ;  /* 0x000000c50300720c */ /* 0x040fe40002fa1670 */
[----:B------:R-:W-:-:S02]  /*47e0*/  ISETP.LT.OR P6, PT, R3, R196, P6 ;  /* 0x000000c40300720c */ /* 0x000fc400037c1670 */
[C---:B------:R-:W-:Y:S02]  /*47f0*/  ISETP.LT.OR P2, PT, R3.reuse, R199, P2 ;  /* 0x000000c70300720c */ /* 0x040fe40001741670 */
[----:B------:R-:W-:Y:S01]  /*4800*/  ISETP.LT.OR P1, PT, R3, R198, P1 ;  /* 0x000000c60300720c */ /* 0x000fe20000f21670 */
[----:B------:R-:W-:Y:S01]  /*4810*/  VIADD R3, R2, 0x69 ;  /* 0x0000006902037836 */ /* 0x000fe20000000000 */
[----:B------:R-:W-:Y:S02]  /*4820*/  ISETP.LT.OR P4, PT, R12, R197, P4 ;  /* 0x000000c50c00720c */ /* 0x000fe40002781670 */
[----:B------:R-:W-:Y:S02]  /*4830*/  FMNMX.FTZ R4, R72, R75, !PT ;  /* 0x0000004b48047209 */ /* 0x000fe40007810000 */
[----:B------:R-:W-:Y:S02]  /*4840*/  FSEL R170, R67, -INF , !P6 ;  /* 0xff80000043aa7808 */ /* 0x000fe40007000000 */
[----:B------:R-:W-:-:S02]  /*4850*/  FSEL R206, R57, -INF , !P2 ;  /* 0xff80000039ce7808 */ /* 0x000fc40005000000 */
[----:B------:R-:W-:Y:S02]  /*4860*/  FSEL R211, R59, -INF , !P1 ;  /* 0xff8000003bd37808 */ /* 0x000fe40004800000 */
[----:B------:R-:W-:Y:S02]  /*4870*/  FSEL R154, R32, -INF , !P4 ;  /* 0xff800000209a7808 */ /* 0x000fe40006000000 */
[C---:B------:R-:W-:Y:S02]  /*4880*/  ISETP.GE.AND P6, PT, R3.reuse, R201, PT ;  /* 0x000000c90300720c */ /* 0x040fe40003fc6270 */
[C---:B------:R-:W-:Y:S02]  /*4890*/  ISETP.GE.AND P2, PT, R3.reuse, R203, PT ;  /* 0x000000cb0300720c */ /* 0x040fe40003f46270 */
[C---:B------:R-:W-:Y:S02]  /*48a0*/  ISETP.GE.AND P1, PT, R3.reuse, R202, PT ;  /* 0x000000ca0300720c */ /* 0x040fe40003f26270 */
[----:B------:R-:W-:-:S02]  /*48b0*/  ISETP.GE.AND P4, PT, R3, R200, PT ;  /* 0x000000c80300720c */ /* 0x000fc40003f86270 */
[----:B------:R-:W-:Y:S01]  /*48c0*/  FMNMX.FTZ R4, R73, R4, !PT ;  /* 0x0000000449047209 */ /* 0x000fe20007810000 */
[----:B------:R-:W-:Y:S01]  /*48d0*/  BAR.SYNC.DEFER_BLOCKING 0x0 ;  /* 0x0000000000007b1d */ /* 0x000fe20000010000 */
[C---:B------:R-:W-:Y:S02]  /*48e0*/  ISETP.LT.OR P6, PT, R3.reuse, R197, P6 ;  /* 0x000000c50300720c */ /* 0x040fe400037c1670 */
[C---:B------:R-:W-:Y:S02]  /*48f0*/  ISETP.LT.OR P2, PT, R3.reuse, R196, P2 ;  /* 0x000000c40300720c */ /* 0x040fe40001741670 */
[C---:B------:R-:W-:Y:S02]  /*4900*/  ISETP.LT.OR P1, PT, R3.reuse, R199, P1 ;  /* 0x000000c70300720c */ /* 0x040fe40000f21670 */
[----:B------:R-:W-:Y:S02]  /*4910*/  ISETP.LT.OR P4, PT, R3, R198, P4 ;  /* 0x000000c60300720c */ /* 0x000fe40002781670 */
[----:B------:R-:W-:Y:S01]  /*4920*/  FMNMX.FTZ R3, R74, R4, !PT ;  /* 0x000000044a037209 */ /* 0x000fe20007810000 */
[----:B------:R-:W-:Y:S01]  /*4930*/  VIADD R4, R2, 0x71 ;  /* 0x0000007102047836 */ /* 0x000fe20000000000 */
[----:B------:R-:W-:-:S02]  /*4940*/  FSEL R208, R56, -INF , !P3 ;  /* 0xff80000038d07808 */ /* 0x000fc40005800000 */
[----:B------:R-:W-:Y:S02]  /*4950*/  ISETP.GE.AND P3, PT, R12, R203, PT ;  /* 0x000000cb0c00720c */ /* 0x000fe40003f66270 */
[----:B------:R-:W-:Y:S02]  /*4960*/  FMNMX.FTZ R3, R98, R3, !PT ;  /* 0x0000000362037209 */ /* 0x000fe40007810000 */
[----:B------:R-:W-:Y:S02]  /*4970*/  ISETP.LT.OR P3, PT, R12, R196, P3 ;  /* 0x000000c40c00720c */ /* 0x000fe40001f61670 */
[----:B------:R-:W-:Y:S02]  /*4980*/  FMNMX.FTZ R3, R99, R3, !PT ;  /* 0x0000000363037209 */ /* 0x000fe40007810000 */
[----:B------:R-:W-:Y:S02]  /*4990*/  FSEL R168, R34, -INF , !P3 ;  /* 0xff80000022a87808 */ /* 0x000fe40005800000 */
[----:B------:R-:W-:-:S02]  /*49a0*/  ISETP.GE.AND P3, PT, R5, R201, PT ;  /* 0x000000c90500720c */ /* 0x000fc40003f66270 */
[----:B------:R-:W-:Y:S02]  /*49b0*/  FMNMX.FTZ R3, R95, R3, !PT ;  /* 0x000000035f037209 */ /* 0x000fe40007810000 */
[----:B------:R-:W-:Y:S02]  /*49c0*/  ISETP.LT.OR P3, PT, R5, R197, P3 ;  /* 0x000000c50500720c */ /* 0x000fe40001f61670 */
[----:B------:R-:W-:Y:S02]  /*49d0*/  FMNMX.FTZ R3, R97, R3, !PT ;  /* 0x0000000361037209 */ /* 0x000fe40007810000 */
[----:B------:R-:W-:Y:S02]  /*49e0*/  FSEL R153, R8, -INF , !P3 ;  /* 0xff80000008997808 */ /* 0x000fe40005800000 */
[----:B------:R-:W-:Y:S02]  /*49f0*/  FMNMX.FTZ R3, R120, R3, !PT ;  /* 0x0000000378037209 */ /* 0x000fe40007810000 */
[----:B------:R-:W-:-:S02]  /*4a00*/  ISETP.GE.AND P3, PT, R4, R201, PT ;  /* 0x000000c90400720c */ /* 0x000fc40003f66270 */
[----:B------:R-:W-:Y:S01]  /*4a10*/  FMNMX.FTZ R6, R119, R3, !PT ;  /* 0x0000000377067209 */ /* 0x000fe20007810000 */
[----:B------:R-:W-:Y:S01]  /*4a20*/  VIADD R3, R2, 0x78 ;  /* 0x0000007802037836 */ /* 0x000fe20000000000 */
[----:B------:R-:W-:Y:S01]  /*4a30*/  ISETP.LT.OR P3, PT, R4, R197, P3 ;  /* 0x000000c50400720c */ /* 0x000fe20001f61670 */
[----:B------:R-:W-:Y:S01]  /*4a40*/  VIADD R2, R2, 0x79 ;  /* 0x0000007902027836 */ /* 0x000fe20000000000 */
[----:B------:R-:W-:Y:S02]  /*4a50*/  FMNMX.FTZ R6, R115, R6, !PT ;  /* 0x0000000673067209 */ /* 0x000fe40007810000 */
[----:B------:R-:W-:Y:S02]  /*4a60*/  FSEL R151, R9, -INF , !P3 ;  /* 0xff80000009977808 */ /* 0x000fe40005800000 */
[----:B------:R-:W-:Y:S02]  /*4a70*/  ISETP.GE.AND P3, PT, R5, R202, PT ;  /* 0x000000ca0500720c */ /* 0x000fe40003f66270 */
[----:B------:R-:W-:-:S02]  /*4a80*/  FMNMX.FTZ R6, R117, R6, !PT ;  /* 0x0000000675067209 */ /* 0x000fc40007810000 */
[----:B------:R-:W-:Y:S02]  /*4a90*/  ISETP.LT.OR P3, PT, R5, R199, P3 ;  /* 0x000000c70500720c */ /* 0x000fe40001f61670 */
[----:B------:R-:W-:Y:S02]  /*4aa0*/  FSEL R152, R33, -INF , !P6 ;  /* 0xff80000021987808 */ /* 0x000fe40007000000 */
[----:B------:R-:W-:Y:S02]  /*4ab0*/  FSEL R167, R35, -INF , !P2 ;  /* 0xff80000023a77808 */ /* 0x000fe40005000000 */
[----:B------:R-:W-:Y:S02]  /*4ac0*/  FMNMX.FTZ R6, R118, R6, !PT ;  /* 0x0000000676067209 */ /* 0x000fe40007810000 */
[----:B------:R-:W-:Y:S02]  /*4ad0*/  ISETP.GE.AND P6, PT, R5, R203, PT ;  /* 0x000000cb0500720c */ /* 0x000fe40003fc6270 */
[----:B------:R-:W-:-:S02]  /*4ae0*/  ISETP.GE.AND P2, PT, R4, R202, PT ;  /* 0x000000ca0400720c */ /* 0x000fc40003f46270 */
[----:B------:R-:W-:Y:S02]  /*4af0*/  FSEL R213, R28, -INF , !P3 ;  /* 0xff8000001cd57808 */ /* 0x000fe40005800000 */
[C---:B------:R-:W-:Y:S02]  /*4b00*/  ISETP.GE.AND P3, PT, R5.reuse, R200, PT ;  /* 0x000000c80500720c */ /* 0x040fe40003f66270 */
[----:B------:R-:W-:Y:S02]  /*4b10*/  FMNMX.FTZ R6, R136, R6, !PT ;  /* 0x0000000688067209 */ /* 0x000fe40007810000 */
[C---:B------:R-:W-:Y:S02]  /*4b20*/  ISETP.LT.OR P6, PT, R5.reuse, R196, P6 ;  /* 0x000000c40500720c */ /* 0x040fe400037c1670 */
[----:B------:R-:W-:Y:S02]  /*4b30*/  ISETP.LT.OR P2, PT, R4, R199, P2 ;  /* 0x000000c70400720c */ /* 0x000fe40001741670 */
[----:B------:R-:W-:-:S02]  /*4b40*/  ISETP.LT.OR P3, PT, R5, R198, P3 ;  /* 0x000000c60500720c */ /* 0x000fc40001f61670 */
[----:B------:R-:W-:Y:S02]  /*4b50*/  FMNMX.FTZ R5, R134, R6, !PT ;  /* 0x0000000686057209 */ /* 0x000fe40007810000 */
[----:B------:R-:W-:Y:S02]  /*4b60*/  FSEL R169, R10, -INF , !P6 ;  /* 0xff8000000aa97808 */ /* 0x000fe40007000000 */
[----:B------:R-:W-:Y:S02]  /*4b70*/  FSEL R214, R29, -INF , !P2 ;  /* 0xff8000001dd67808 */ /* 0x000fe40005000000 */
[C---:B------:R-:W-:Y:S02]  /*4b80*/  ISETP.GE.AND P6, PT, R4.reuse, R203, PT ;  /* 0x000000cb0400720c */ /* 0x040fe40003fc6270 */
[----:B------:R-:W-:Y:S02]  /*4b90*/  ISETP.GE.AND P2, PT, R4, R200, PT ;  /* 0x000000c80400720c */ /* 0x000fe40003f46270 */
[----:B------:R-:W-:-:S02]  /*4ba0*/  FMNMX.FTZ R5, R133, R5, !PT ;  /* 0x0000000585057209 */ /* 0x000fc40007810000 */
[C---:B------:R-:W-:Y:S02]  /*4bb0*/  ISETP.LT.OR P6, PT, R4.reuse, R196, P6 ;  /* 0x000000c40400720c */ /* 0x040fe400037c1670 */
[----:B------:R-:W-:Y:S02]  /*4bc0*/  ISETP.LT.OR P2, PT, R4, R198, P2 ;  /* 0x000000c60400720c */ /* 0x000fe40001741670 */
        /* <DEDUP_REMOVED lines=15> */
[----:B------:R-:W-:-:S02]  /*4cc0*/  FSEL R217, R11, -INF , !P6 ;  /* 0xff8000000bd97808 */ /* 0x000fc40007000000 */
[----:B------:R-:W-:Y:S02]  /*4cd0*/  FMNMX.FTZ R5, R103, R5, !PT ;  /* 0x0000000567057209 */ /* 0x000fe40007810000 */
[----:B------:R-:W-:Y:S02]  /*4ce0*/  ISETP.GE.AND P6, PT, R3, R201, PT ;  /* 0x000000c90300720c */ /* 0x000fe40003fc6270 */
[----:B------:R-:W-:Y:S02]  /*4cf0*/  FMNMX.FTZ R4, R82, R4, !PT ;  /* 0x0000000452047209 */ /* 0x000fe40007810000 */
[----:B------:R-:W-:Y:S02]  /*4d00*/  FMNMX.FTZ R7, R161, R7, !PT ;  /* 0x00000007a1077209 */ /* 0x000fe40007810000 */
[----:B------:R-:W-:Y:S02]  /*4d10*/  FMNMX.FTZ R5, R104, R5, !PT ;  /* 0x0000000568057209 */ /* 0x000fe40007810000 */
[----:B------:R-:W-:-:S02]  /*4d20*/  ISETP.LT.OR P6, PT, R3, R197, P6 ;  /* 0x000000c50300720c */ /* 0x000fc400037c1670 */
[----:B------:R-:W-:Y:S02]  /*4d30*/  FMNMX.FTZ R4, R80, R4, !PT ;  /* 0x0000000450047209 */ /* 0x000fe40007810000 */
[----:B------:R-:W-:Y:S02]  /*4d40*/  FMNMX.FTZ R7, R158, R7, !PT ;  /* 0x000000079e077209 */ /* 0x000fe40007810000 */
[----:B------:R-:W-:Y:S02]  /*4d50*/  FMNMX.FTZ R5, R128, R5, !PT ;  /* 0x0000000580057209 */ /* 0x000fe40007810000 */
[----:B------:R-:W-:Y:S02]  /*4d60*/  FSEL R149, R40, -INF , !P6 ;  /* 0xff80000028957808 */ /* 0x000fe40007000000 */
[----:B------:R-:W-:Y:S02]  /*4d70*/  FMNMX.FTZ R4, R108, R4, !PT ;  /* 0x000000046c047209 */ /* 0x000fe40007810000 */
[----:B------:R-:W-:-:S02]  /*4d80*/  FMNMX.FTZ R7, R157, R7, !PT ;  /* 0x000000079d077209 */ /* 0x000fc40007810000 */
[----:B------:R-:W-:Y:S02]  /*4d90*/  ISETP.GE.AND P6, PT, R3, R203, PT ;  /* 0x000000cb0300720c */ /* 0x000fe40003fc6270 */
[----:B------:R-:W-:Y:S02]  /*4da0*/  FMNMX.FTZ R5, R131, R5, !PT ;  /* 0x0000000583057209 */ /* 0x000fe40007810000 */
[----:B------:R-:W-:Y:S02]  /*4db0*/  FSEL R159, R65, -INF , !P5 ;  /* 0xff800000419f7808 */ /* 0x000fe40006800000 */
[----:B------:R-:W-:Y:S02]  /*4dc0*/  FMNMX.FTZ R4, R105, R4, !PT ;  /* 0x0000000469047209 */ /* 0x000fe40007810000 */
[----:B------:R-:W-:Y:S02]  /*4dd0*/  FMNMX.FTZ R7, R160, R7, !PT ;  /* 0x00000007a0077209 */ /* 0x000fe40007810000 */
[----:B------:R-:W-:-:S02]  /*4de0*/  ISETP.LT.OR P6, PT, R3, R196, P6 ;  /* 0x000000c40300720c */ /* 0x000fc400037c1670 */
[----:B------:R-:W-:Y:S02]  /*4df0*/  FSEL R212, R58, -INF , !P0 ;  /* 0xff8000003ad47808 */ /* 0x000fe40004000000 */
[----:B------:R-:W-:Y:S02]  /*4e00*/  FMNMX.FTZ R5, R126, R5, !PT ;  /* 0x000000057e057209 */ /* 0x000fe40007810000 */
[----:B------:R-:W-:Y:S02]  /*4e10*/  ISETP.GE.AND P0, PT, R12, R202, PT ;  /* 0x000000ca0c00720c */ /* 0x000fe40003f06270 */
[----:B------:R-:W-:Y:S02]  /*4e20*/  FMNMX.FTZ R4, R107, R4, !PT ;  /* 0x000000046b047209 */ /* 0x000fe40007810000 */
[----:B------:R-:W-:Y:S02]  /*4e30*/  FMNMX.FTZ R7, R159, R7, !PT ;  /* 0x000000079f077209 */ /* 0x000fe40007810000 */
[----:B------:R-:W-:-:S02]  /*4e40*/  FSEL R216, R42, -INF , !P6 ;  /* 0xff8000002ad87808 */ /* 0x000fc40007000000 */
[----:B------:R-:W-:Y:S02]  /*4e50*/  ISETP.GE.AND P6, PT, R2, R201, PT ;  /* 0x000000c90200720c */ /* 0x000fe40003fc6270 */
[----:B------:R-:W-:Y:S02]  /*4e60*/  FMNMX.FTZ R5, R125, R5, !PT ;  /* 0x000000057d057209 */ /* 0x000fe40007810000 */
[----:B------:R-:W-:Y:S02]  /*4e70*/  ISETP.LT.OR P0, PT, R12, R199, P0 ;  /* 0x000000c70c00720c */ /* 0x000fe40000701670 */
[----:B------:R-:W-:Y:S02]  /*4e80*/  FMNMX.FTZ R4, R106, R4, !PT ;  /* 0x000000046a047209 */ /* 0x000fe40007810000 */
[----:B------:R-:W-:Y:S02]  /*4e90*/  FMNMX.FTZ R7, R154, R7, !PT ;  /* 0x000000079a077209 */ /* 0x000fe40007810000 */
[----:B------:R-:W-:-:S02]  /*4ea0*/  ISETP.LT.OR P6, PT, R2, R197, P6 ;  /* 0x000000c50200720c */ /* 0x000fc400037c1670 */
[----:B------:R-:W-:Y:S02]  /*4eb0*/  FMNMX.FTZ R5, R139, R5, !PT ;  /* 0x000000058b057209 */ /* 0x000fe40007810000 */
[----:B------:R-:W-:Y:S02]  /*4ec0*/  FSEL R172, R60, -INF , !P0 ;  /* 0xff8000003cac7808 */ /* 0x000fe40004000000 */
[----:B------:R-:W-:Y:S02]  /*4ed0*/  FMNMX.FTZ R4, R124, R4, !PT ;  /* 0x000000047c047209 */ /* 0x000fe40007810000 */
[----:B------:R-:W-:Y:S02]  /*4ee0*/  FMNMX.FTZ R7, R152, R7, !PT ;  /* 0x0000000798077209 */ /* 0x000fe40007810000 */
[----:B------:R-:W-:Y:S02]  /*4ef0*/  PLOP3.LUT P0, PT, PT, PT, UP0, 0x80, 0x0 ;  /* 0x000000000000781c */ /* 0x000fe40003f0f008 */
[----:B------:R-:W-:-:S02]  /*4f00*/  FSEL R148, R41, -INF , !P6 ;  /* 0xff80000029947808 */ /* 0x000fc40007000000 */
[C---:B------:R-:W-:Y:S02]  /*4f10*/  ISETP.GE.AND P6, PT, R2.reuse, R203, PT ;  /* 0x000000cb0200720c */ /* 0x040fe40003fc6270 */
[----:B------:R-:W-:Y:S02]  /*4f20*/  FMNMX.FTZ R5, R143, R5, !PT ;  /* 0x000000058f057209 */ /* 0x000fe40007810000 */
[----:B------:R-:W-:Y:S02]  /*4f30*/  FMNMX.FTZ R4, R121, R4, !PT ;  /* 0x0000000479047209 */ /* 0x000fe40007810000 */
[----:B------:R-:W-:Y:S02]  /*4f40*/  FMNMX.FTZ R7, R153, R7, !PT ;  /* 0x0000000799077209 */ /* 0x000fe40007810000 */
[----:B------:R-:W-:Y:S02]  /*4f50*/  ISETP.LT.OR P6, PT, R2, R196, P6 ;  /* 0x000000c40200720c */ /* 0x000fe400037c1670 */
[----:B------:R-:W-:-:S02]  /*4f60*/  FMNMX.FTZ R5, R137, R5, !PT ;  /* 0x0000000589057209 */ /* 0x000fc40007810000 */
[----:B------:R-:W-:Y:S02]  /*4f70*/  FMNMX.FTZ R4, R123, R4, !PT ;  /* 0x000000047b047209 */ /* 0x000fe40007810000 */
[----:B------:R-:W-:Y:S02]  /*4f80*/  FMNMX.FTZ R7, R151, R7, !PT ;  /* 0x0000000797077209 */ /* 0x000fe40007810000 */
[----:B------:R-:W-:Y:S02]  /*4f90*/  ISETP.GE.AND P5, PT, R12, R200, PT ;  /* 0x000000c80c00720c */ /* 0x000fe40003fa6270 */
[----:B------:R-:W-:Y:S02]  /*4fa0*/  FSEL R215, R43, -INF , !P6 ;  /* 0xff8000002bd77808 */ /* 0x000fe40007000000 */
[----:B------:R-:W-:Y:S02]  /*4fb0*/  FMNMX.FTZ R6, R138, R5, !PT ;  /* 0x000000058a067209 */ /* 0x000fe40007810000 */
[----:B------:R-:W-:-:S02]  /*4fc0*/  ISETP.GE.AND P6, PT, R3, R202, PT ;  /* 0x000000ca0300720c */ /* 0x000fc40003fc6270 */
[----:B------:R-:W-:Y:S02]  /*4fd0*/  FMNMX.FTZ R4, R122, R4, !PT ;  /* 0x000000047a047209 */ /* 0x000fe40007810000 */
[----:B------:R-:W-:Y:S02]  /*4fe0*/  FMNMX.FTZ R5, R149, R7, !PT ;  /* 0x0000000795057209 */ /* 0x000fe40007810000 */
[----:B------:R-:W-:Y:S02]  /*4ff0*/  ISETP.LT.OR P5, PT, R12, R198, P5 ;  /* 0x000000c60c00720c */ /* 0x000fe40002fa1670 */
[----:B------:R-:W-:Y:S02]  /*5000*/  FSEL R173, R61, -INF , !P1 ;  /* 0xff8000003dad7808 */ /* 0x000fe40004800000 */
[----:B------:R-:W-:Y:S02]  /*5010*/  ISETP.LT.OR P6, PT, R3, R199, P6 ;  /* 0x000000c70300720c */ /* 0x000fe400037c1670 */
[----:B------:R-:W-:-:S02]  /*5020*/  FMNMX.FTZ R13, R191, R6, !PT ;  /* 0x00000006bf0d7209 */ /* 0x000fc40007810000 */
[----:B------:R-:W-:Y:S02]  /*5030*/  FMNMX.FTZ R12, R147, R4, !PT ;  /* 0x00000004930c7209 */ /* 0x000fe40007810000 */
[----:B------:R-:W-:Y:S01]  /*5040*/  FMNMX.FTZ R14, R148, R5, !PT ;  /* 0x00000005940e7209 */ /* 0x000fe20007810000 */
[----:B------:R-:W-:Y:S06]  /*5050*/  @!P0 BRA `(.L_x_874) ;  /* 0x0000000000688947 */ /* 0x000fec0003800000 */
[----:B------:R-:W-:-:S04]  /*5060*/  UIADD3 UR11, UR34, -0x2, URZ ;  /* 0xfffffffe220b7890 */ /* 0x000fc8000fffe03f */
[----:B------:R-:W-:Y:S02]  /*5070*/  USHF.R.S32.HI UR10, URZ, 0x1f, UR11 ;  /* 0x0000001f3f0a7899 */ /* 0x000fe4000801140b */
[----:B------:R-:W-:Y:S01]  /*5080*/  UIMAD UR12, UR12, UR11, URZ ;  /* 0x0000000b0c0c72a4 */ /* 0x000fe2000f8e023f */
[----:B------:R-:W-:-:S03]  /*5090*/  IMAD.U32 R4, RZ, RZ, UR11 ;  /* 0x0000000bff047e24 */ /* 0x000fc6000f8e00ff */
[----:B------:R-:W-:Y:S01]  /*50a0*/  UIMAD UR12, UR10, UR13, UR12 ;  /* 0x0000000d0a0c72a4 */ /* 0x000fe2000f8e020c */
[----:B------:R-:W-:Y:S01]  /*50b0*/  IMAD.WIDE.U32 R4, R4, UR13, R178 ;  /* 0x0000000d04047c25 */ /* 0x000fe2000f8e00b2 */
[----:B------:R-:W-:Y:S01]  /*50c0*/  USHF.L.U32 UR13, UR8, 0x6, URZ ;  /* 0x00000006080d7899 */ /* 0x000fe2000800063f */
[----:B------:R-:W-:-:S03]  /*50d0*/  ULDC.64 UR10, c[0x0][0x218] ;  /* 0x00008600000a7ab9 */ /* 0x000fc60000000a00 */
[----:B------:R-:W-:Y:S01]  /*50e0*/  VIADD R5, R5, UR12 ;  /* 0x0000000c05057c36 */ /* 0x000fe20008000000 */
[----:B------:R-:W-:Y:S01]  /*50f0*/  LEA R8, P1, R4, UR10, 0x1 ;  /* 0x0000000a04087c11 */ /* 0x000fe2000f8208ff */
[----:B------:R-:W-:-:S03]  /*5100*/  USHF.L.U64.HI UR10, UR8, 0x6, UR9 ;  /* 0x00000006080a7899 */ /* 0x000fc60008010209 */
[----:B------:R-:W-:Y:S02]  /*5110*/  LEA.HI.X R9, R4, UR11, R5, 0x1, P1 ;  /* 0x0000000b04097c11 */ /* 0x000fe400088f0c05 */
[----:B------:R-:W-:-:S03]  /*5120*/  IADD3 R6, P1, R8, UR13, RZ ;  /* 0x0000000d08067c10 */ /* 0x000fc6000ff3e0ff */
[----:B------:R-:W-:Y:S01]  /*5130*/  @!PT LDS RZ, [RZ] ;  /* 0x00000000fffff984 */ /* 0x000fe20000000800 */
[----:B------:R-:W-:Y:S01]  /*5140*/  @!PT LDS RZ, [RZ] ;  /* 0x00000000fffff984 */ /* 0x000fe20000000800 */
[----:B------:R-:W-:Y:S01]  /*5150*/  @!PT LDS RZ, [RZ] ;  /* 0x00000000fffff984 */ /* 0x000fe20000000800 */
[----:B------:R1:W-:Y:S01]  /*5160*/  LDGSTS.E.BYPASS.LTC128B.128 [R165+0x2000], desc[UR30][R8.64] ;  /* 0x0200000008a57fae */ /* 0x0003e2000b901d5e */
[----:B------:R-:W-:Y:S02]  /*5170*/  IADD3.X R7, R9, UR10, RZ, P1, !PT ;  /* 0x0000000a09077c10 */ /* 0x000fe40008ffe4ff */
[----:B------:R-:W-:-:S03]  /*5180*/  IADD3 R4, P1, R6, UR13, RZ ;  /* 0x0000000d06047c10 */ /* 0x000fc6000ff3e0ff */
[----:B------:R1:W-:Y:S01]  /*5190*/  LDGSTS.E.BYPASS.LTC128B.128 [R165+0x2800], desc[UR30][R6.64] ;  /* 0x0280000006a57fae */ /* 0x0003e2000b901d5e */
[----:B------:R-:W-:Y:S02]  /*51a0*/  IADD3.X R5, R7, UR10, RZ, P1, !PT ;  /* 0x0000000a07057c10 */ /* 0x000fe40008ffe4ff */
[----:B------:R-:W-:-:S03]  /*51b0*/  IADD3 R10, P1, R4, UR13, RZ ;  /* 0x0000000d040a7c10 */ /* 0x000fc6000ff3e0ff */
[----:B------:R1:W-:Y:S01]  /*51c0*/  LDGSTS.E.BYPASS.LTC128B.128 [R165+0x3000], desc[UR30][R4.64] ;  /* 0x0300000004a57fae */ /* 0x0003e2000b901d5e */
[----:B------:R-:W-:-:S05]  /*51d0*/  IADD3.X R11, R5, UR10, RZ, P1, !PT ;  /* 0x0000000a050b7c10 */ /* 0x000fca0008ffe4ff */
[----:B------:R1:W-:Y:S04]  /*51e0*/  LDGSTS.E.BYPASS.LTC128B.128 [R165+0x3800], desc[UR30][R10.64] ;  /* 0x038000000aa57fae */ /* 0x0003e8000b901d5e */
[----:B------:R-:W0:Y:S02]  /*51f0*/  LDGDEPBAR ;  /* 0x00000000000079af */ /* 0x000e240000000000 */
.L_x_874:
[----:B-1----:R-:W-:Y:S01]  /*5200*/  FMNMX.FTZ R4, R144, R12, !PT ;  /* 0x0000000c90047209 */ /* 0x002fe20007810000 */
[----:B------:R-:W1:Y:S01]  /*5210*/  SHFL.BFLY PT, R6, R14, 0x2, 0x1f ;  /* 0x0c401f000e067f89 */ /* 0x000e6200000e0000 */
[----:B------:R-:W-:Y:S01]  /*5220*/  FSEL R190, R24, -INF , !P6 ;  /* 0xff80000018be7808 */ /* 0x000fe20007000000 */
[----:B------:R-:W-:Y:S01]  /*5230*/  IMAD.WIDE.U32 R218, R236, -0x326172a9, RZ ;  /* 0xcd9e8d57ecda7825 */ /* 0x000fe200078e00ff */
[C---:B------:R-:W-:Y:S01]  /*5240*/  ISETP.GE.AND P6, PT, R3.reuse, R200, PT ;  /* 0x000000c80300720c */ /* 0x040fe20003fc6270 */
[----:B------:R-:W-:Y:S01]  /*5250*/  USHF.L.U32 UR10, UR29, 0x2, URZ ;  /* 0x000000021d0a7899 */ /* 0x000fe2000800063f */
[----:B------:R-:W-:Y:S01]  /*5260*/  FMNMX.FTZ R4, R146, R4, !PT ;  /* 0x0000000492047209 */ /* 0x000fe20007810000 */
[----:B------:R-:W-:Y:S01]  /*5270*/  STL [R1+0x8c], R197 ;  /* 0x00008cc501007387 */ /* 0x000fe20000100800 */
[----:B------:R-:W-:Y:S01]  /*5280*/  ISETP.GE.AND P1, PT, R2, R202, PT ;  /* 0x000000ca0200720c */ /* 0x000fe20003f26270 */
[----:B------:R-:W-:Y:S01]  /*5290*/  UIADD3 UR20, UR33, -0x4498517b, URZ ;  /* 0xbb67ae8521147890 */ /* 0x000fe2000fffe03f */
[----:B------:R-:W-:Y:S01]  /*52a0*/  ISETP.LT.OR P6, PT, R3, R198, P6 ;  /* 0x000000c60300720c */ /* 0x000fe200037c1670 */
[----:B------:R-:W-:Y:S01]  /*52b0*/  STL [R1+0x88], R196 ;  /* 0x000088c401007387 */ /* 0x000fe20000100800 */
[----:B------:R-:W-:Y:S01]  /*52c0*/  FMNMX.FTZ R4, R145, R4, !PT ;  /* 0x0000000491047209 */ /* 0x000fe20007810000 */
[----:B------:R-:W-:Y:S01]  /*52d0*/  UIADD3 UR19, UR32, 0x3c6ef372, URZ ;  /* 0x3c6ef37220137890 */ /* 0x000fe2000fffe03f */
[----:B------:R-:W-:Y:S01]  /*52e0*/  FMNMX.FTZ R3, R86, R87, !PT ;  /* 0x0000005756037209 */ /* 0x000fe20007810000 */
[----:B------:R-:W-:Y:S01]  /*52f0*/  STL [R1+0x84], R187 ;  /* 0x000084bb01007387 */ /* 0x000fe20000100800 */
[----:B------:R-:W-:Y:S01]  /*5300*/  ISETP.LT.OR P1, PT, R2, R199, P1 ;  /* 0x000000c70200720c */ /* 0x000fe20000f21670 */
[----:B------:R-:W-:Y:S01]  /*5310*/  UIADD3 UR21, UR32, -0x61c88647, URZ ;  /* 0x9e3779b920157890 */ /* 0x000fe2000fffe03f */
[----:B------:R-:W-:Y:S01]  /*5320*/  FMNMX.FTZ R4, R194, R4, !PT ;  /* 0x00000004c2047209 */ /* 0x000fe20007810000 */
[----:B------:R-:W-:Y:S01]  /*5330*/  STL [R1+0x80], R186 ;  /* 0x000080ba01007387 */ /* 0x000fe20000100800 */
[----:B------:R-:W-:Y:S01]  /*5340*/  FMNMX.FTZ R3, R92, R3, !PT ;  /* 0x000000035c037209 */ /* 0x000fe20007810000 */
[----:B------:R-:W-:Y:S01]  /*5350*/  ULDC UR35, c[0x0][0x2ec] ;  /* 0x0000bb0000237ab9 */ /* 0x000fe20000000800 */
[----:B------:R-:W-:Y:S01]  /*5360*/  FSEL R182, R25, -INF , !P1 ;  /* 0xff80000019b67808 */ /* 0x000fe20004800000 */
[----:B------:R-:W-:Y:S01]  /*5370*/  STL [R1+0x7c], R135 ;  /* 0x00007c8701007387 */ /* 0x000fe20000100800 */
[----:B------:R-:W-:Y:S01]  /*5380*/  FMNMX.FTZ R4, R193, R4, !PT ;  /* 0x00000004c1047209 */ /* 0x000fe20007810000 */
[----:B------:R-:W-:Y:S01]  /*5390*/  UIADD3 UR16, UR33, 0x32370b8f, URZ ;  /* 0x32370b8f21107890 */ /* 0x000fe2000fffe03f */
[----:B------:R-:W-:Y:S01]  /*53a0*/  ISETP.GE.AND P1, PT, R2, R200, PT ;  /* 0x000000c80200720c */ /* 0x000fe20003f26270 */
[----:B------:R-:W-:Y:S01]  /*53b0*/  UIADD3 UR18, UR33, 0x76cf5d0a, URZ ;  /* 0x76cf5d0a21127890 */ /* 0x000fe2000fffe03f */
[----:B------:R-:W-:Y:S01]  /*53c0*/  FMNMX.FTZ R3, R91, R3, !PT ;  /* 0x000000035b037209 */ /* 0x000fe20007810000 */
[----:B------:R-:W-:Y:S01]  /*53d0*/  UIADD3 UR17, UR32, -0x255992d5, URZ ;  /* 0xdaa66d2b20117890 */ /* 0x000fe2000fffe03f */
[----:B------:R-:W-:Y:S01]  /*53e0*/  FMNMX.FTZ R5, R204, R13, !PT ;  /* 0x0000000dcc057209 */ /* 0x000fe20007810000 */
[----:B------:R-:W-:Y:S01]  /*53f0*/  UIADD3 UR14, UR33, -0x126145ec, URZ ;  /* 0xed9eba14210e7890 */ /* 0x000fe2000fffe03f */
[----:B------:R-:W-:Y:S01]  /*5400*/  FMNMX.FTZ R4, R195, R4, !PT ;  /* 0x00000004c3047209 */ /* 0x000fe20007810000 */
[----:B------:R-:W-:Y:S01]  /*5410*/  UIADD3 UR15, UR32, 0x78dde6e4, URZ ;  /* 0x78dde6e4200f7890 */ /* 0x000fe2000fffe03f */
[----:B------:R-:W-:Y:S01]  /*5420*/  ISETP.LT.OR P1, PT, R2, R198, P1 ;  /* 0x000000c60200720c */ /* 0x000fe20000f21670 */
[----:B------:R-:W-:Y:S01]  /*5430*/  UIADD3 UR13, UR32, 0x1715609d, URZ ;  /* 0x1715609d200d7890 */ /* 0x000fe2000fffe03f */
[----:B------:R-:W-:Y:S01]  /*5440*/  FMNMX.FTZ R2, R85, R3, !PT ;  /* 0x0000000355027209 */ /* 0x000fe20007810000 */
[----:B------:R-:W-:Y:S01]  /*5450*/  UIADD3 UR12, UR33, -0x56f99767, URZ ;  /* 0xa9066899210c7890 */ /* 0x000fe2000fffe03f */
        /* <DEDUP_REMOVED lines=32> */
[----:B-1----:R-:W-:Y:S01]  /*5660*/  FMNMX.FTZ R14, R14, R6, !PT ;  /* 0x000000060e0e7209 */ /* 0x002fe20007810000 */
[----:B------:R-:W-:Y:S01]  /*5670*/  VIADD R6, R236, 0x4 ;  /* 0x00000004ec067836 */ /* 0x000fe20000000000 */
[----:B------:R-:W-:Y:S02]  /*5680*/  FMNMX.FTZ R4, R217, R4, !PT ;  /* 0x00000004d9047209 */ /* 0x000fe40007810000 */
[----:B------:R-:W-:Y:S01]  /*5690*/  FMNMX.FTZ R3, R150, R3, !PT ;  /* 0x0000000396037209 */ /* 0x000fe20007810000 */
[----:B------:R-:W-:Y:S01]  /*56a0*/  IMAD.WIDE.U32 R46, R6, -0x326172a9, RZ ;  /* 0xcd9e8d57062e7825 */ /* 0x000fe200078e00ff */
[----:B------:R-:W-:Y:S01]  /*56b0*/  FMNMX.FTZ R4, R216, R4, !PT ;  /* 0x00000004d8047209 */ /* 0x000fe20007810000 */
[----:B------:R-:W1:Y:S01]  /*56c0*/  SHFL.BFLY PT, R39, R14, 0x1, 0x1f ;  /* 0x0c201f000e277f89 */ /* 0x000e6200000e0000 */
[----:B------:R-:W-:Y:S01]  /*56d0*/  LOP3.LUT R7, R100, UR32, RZ, 0x3c, !PT ;  /* 0x0000002064077c12 */ /* 0x000fe2000f8e3cff */
[----:B------:R-:W-:Y:S01]  /*56e0*/  IMAD.WIDE.U32 R100, R101, -0x2daee0ad, RZ ;  /* 0xd2511f5365647825 */ /* 0x000fe200078e00ff */
[----:B------:R-:W-:-:S02]  /*56f0*/  FMNMX.FTZ R3, R164, R3, !PT ;  /* 0x00000003a4037209 */ /* 0x000fc40007810000 */
[----:B------:R-:W-:Y:S01]  /*5700*/  FMNMX.FTZ R2, R215, R4, !PT ;  /* 0x00000004d7027209 */ /* 0x000fe20007810000 */
[----:B------:R-:W-:Y:S01]  /*5710*/  IMAD.U32 R6, RZ, RZ, UR10 ;  /* 0x0000000aff067e24 */ /* 0x000fe2000f8e00ff */
[----:B------:R-:W-:Y:S01]  /*5720*/  FMNMX.FTZ R11, R182, R5, !PT ;  /* 0x00000005b60b7209 */ /* 0x000fe20007810000 */
[----:B------:R2:W-:Y:S01]  /*5730*/  STL [R1+0x14], R7 ;  /* 0x0000140701007387 */ /* 0x0005e20000100800 */
[-C--:B------:R-:W-:Y:S02]  /*5740*/  LOP3.LUT R5, R219, R7.reuse, RZ, 0x3c, !PT ;  /* 0x00000007db057212 */ /* 0x080fe400078e3cff */
[----:B------:R-:W-:Y:S01]  /*5750*/  LOP3.LUT R4, R47, R7, RZ, 0x3c, !PT ;  /* 0x000000072f047212 */ /* 0x000fe200078e3cff */
[----:B------:R-:W3:Y:S01]  /*5760*/  SHFL.BFLY PT, R9, R2, 0x2, 0x1f ;  /* 0x0c401f0002097f89 */ /* 0x000ee200000e0000 */
[----:B------:R-:W-:Y:S01]  /*5770*/  FMNMX.FTZ R3, R155, R3, !PT ;  /* 0x000000039b037209 */ /* 0x000fe20007810000 */
[----:B------:R-:W-:Y:S01]  /*5780*/  IMAD.WIDE.U32 R68, R5, -0x2daee0ad, RZ ;  /* 0xd2511f5305447825 */ /* 0x000fe200078e00ff */
[----:B------:R-:W-:Y:S01]  /*5790*/  FSEL R165, R62, -INF , !P5 ;  /* 0xff8000003ea57808 */ /* 0x000fe20006800000 */
[----:B------:R-:W4:Y:S01]  /*57a0*/  SHFL.BFLY PT, R10, R11, 0x2, 0x1f ;  /* 0x0c401f000b0a7f89 */ /* 0x000f2200000e0000 */
[----:B------:R-:W-:Y:S01]  /*57b0*/  FMNMX.FTZ R3, R156, R3, !PT ;  /* 0x000000039c037209 */ /* 0x000fe20007810000 */
[----:B------:R-:W-:Y:S01]  /*57c0*/  IMAD.WIDE.U32 R70, R4, -0x2daee0ad, RZ ;  /* 0xd2511f5304467825 */ /* 0x000fe200078e00ff */
[----:B------:R-:W-:-:S02]  /*57d0*/  LOP3.LUT R4, R101, UR33, R6, 0x96, !PT ;  /* 0x0000002165047c12 */ /* 0x000fc4000f8e9606 */
[----:B------:R-:W-:Y:S02]  /*57e0*/  FMNMX.FTZ R3, R205, R3, !PT ;  /* 0x00000003cd037209 */ /* 0x000fe40007810000 */
[----:B------:R-:W-:Y:S01]  /*57f0*/  LOP3.LUT R6, R71, UR20, R100, 0x96, !PT ;  /* 0x0000001447067c12 */ /* 0x000fe2000f8e9664 */
[----:B------:R-:W-:Y:S01]  /*5800*/  IMAD.WIDE.U32 R4, R4, -0x326172a9, RZ ;  /* 0xcd9e8d5704047825 */ /* 0x000fe200078e00ff */
[----:B------:R-:W-:Y:S02]  /*5810*/  FMNMX.FTZ R3, R207, R3, !PT ;  /* 0x00000003cf037209 */ /* 0x000fe40007810000 */
[----:B-1----:R-:W-:Y:S01]  /*5820*/  FMNMX.FTZ R39, R14, R39, !PT ;  /* 0x000000270e277209 */ /* 0x002fe20007810000 */
[----:B------:R-:W-:Y:S01]  /*5830*/  IMAD.WIDE.U32 R58, R6, -0x326172a9, RZ ;  /* 0xcd9e8d57063a7825 */ /* 0x000fe200078e00ff */
[----:B------:R-:W-:Y:S02]  /*5840*/  FMNMX.FTZ R3, R210, R3, !PT ;  /* 0x00000003d2037209 */ /* 0x000fe40007810000 */
[----:B------:R-:W-:-:S02]  /*5850*/  FSETP.NEU.FTZ.AND P5, PT, R39, -INF , PT ;  /* 0xff8000002700780b */ /* 0x000fc40003fbd000 */
[----:B--2---:R-:W-:Y:S02]  /*5860*/  LOP3.LUT R7, R69, UR20, R100, 0x96, !PT ;  /* 0x0000001445077c12 */ /* 0x004fe4000f8e9664 */
[----:B------:R-:W-:Y:S02]  /*5870*/  LOP3.LUT R18, R59, UR19, R4, 0x96, !PT ;  /* 0x000000133b127c12 */ /* 0x000fe4000f8e9604 */
[----:B------:R-:W-:Y:S01]  /*5880*/  LOP3.LUT R6, R5, UR21, R218, 0x96, !PT ;  /* 0x0000001505067c12 */ /* 0x000fe2000f8e96da */
[----:B------:R-:W-:Y:S01]  /*5890*/  IMAD.WIDE.U32 R56, R7, -0x326172a9, RZ ;  /* 0xcd9e8d5707387825 */ /* 0x000fe200078e00ff */
[----:B------:R-:W-:Y:S02]  /*58a0*/  LOP3.LUT R8, R5, UR21, R46, 0x96, !PT ;  /* 0x0000001505087c12 */ /* 0x000fe4000f8e962e */
[----:B---3--:R-:W-:Y:S01]  /*58b0*/  FMNMX.FTZ R2, R2, R9, !PT ;  /* 0x0000000902027209 */ /* 0x008fe20007810000 */
[----:B------:R-:W-:Y:S01]  /*58c0*/  IMAD.WIDE.U32 R6, R6, -0x2daee0ad, RZ ;  /* 0xd2511f5306067825 */ /* 0x000fe200078e00ff */
[----:B------:R-:W-:-:S02]  /*58d0*/  LOP3.LUT R12, R57, UR19, R4, 0x96, !PT ;  /* 0x00000013390c7c12 */ /* 0x000fc4000f8e9604 */
[----:B------:R-:W-:Y:S01]  /*58e0*/  FMNMX.FTZ R4, R209, R3, !PT ;  /* 0x00000003d1047209 */ /* 0x000fe20007810000 */
[----:B------:R-:W-:Y:S01]  /*58f0*/  FMUL.FTZ R3, R39, UR35 ;  /* 0x0000002327037c20 */ /* 0x000fe20008410000 */
[----:B------:R-:W-:Y:S01]  /*5900*/  FSEL R166, R63, -INF , !P4 ;  /* 0xff8000003fa67808 */ /* 0x000fe20006000000 */
[----:B------:R-:W1:Y:S01]  /*5910*/  SHFL.BFLY PT, R38, R2, 0x1, 0x1f ;  /* 0x0c201f0002267f89 */ /* 0x000e6200000e0000 */
[----:B------:R-:W-:Y:S01]  /*5920*/  FMNMX.FTZ R4, R212, R4, !PT ;  /* 0x00000004d4047209 */ /* 0x000fe20007810000 */
[----:B------:R-:W-:Y:S01]  /*5930*/  IMAD.WIDE.U32 R12, R12, -0x2daee0ad, RZ ;  /* 0xd2511f530c0c7825 */ /* 0x000fe200078e00ff */
[----:B------:R-:W-:Y:S02]  /*5940*/  FSEL R3, R3, RZ, P5 ;  /* 0x000000ff03037208 */ /* 0x000fe40002800000 */
[----:B------:R-:W-:Y:S01]  /*5950*/  FMNMX.FTZ R5, R211, R4, !PT ;  /* 0x00000004d3057209 */ /* 0x000fe20007810000 */
[----:B------:R-:W-:Y:S01]  /*5960*/  IMAD.WIDE.U32 R8, R8, -0x2daee0ad, RZ ;  /* 0xd2511f5308087825 */ /* 0x000fe200078e00ff */
[----:B------:R-:W-:-:S03]  /*5970*/  FSEL R171, R30, -INF , !P3 ;  /* 0xff8000001eab7808 */ /* 0x000fc60005800000 */
[----:B------:R-:W-:Y:S01]  /*5980*/  FFMA.FTZ R4, R72, UR35, -R3 ;  /* 0x0000002348047c23 */ /* 0x000fe20008010803 */
[----:B------:R-:W-:Y:S01]  /*5990*/  FMNMX.FTZ R5, R165, R5, !PT ;  /* 0x00000005a5057209 */ /* 0x000fe20007810000 */
[----:B------:R-:W-:Y:S01]  /*59a0*/  IMAD.WIDE.U32 R18, R18, -0x2daee0ad, RZ ;  /* 0xd2511f5312127825 */ /* 0x000fe200078e00ff */
[----:B----4-:R-:W-:Y:S01]  /*59b0*/  FMNMX.FTZ R11, R11, R10, !PT ;  /* 0x0000000a0b0b7209 */ /* 0x010fe20007810000 */
[----:B------:R2:W-:Y:S01]  /*59c0*/  MUFU.EX2 R235, R4 ;  /* 0x0000000400eb7308 */ /* 0x0005e20000000800 */
[----:B------:R-:W-:Y:S02]  /*59d0*/  FMNMX.FTZ R5, R166, R5, !PT ;  /* 0x00000005a6057209 */ /* 0x000fe40007810000 */
[----:B------:R-:W-:Y:S01]  /*59e0*/  FSEL R175, R31, -INF , !P2 ;  /* 0xff8000001faf7808 */ /* 0x000fe20005000000 */
[----:B------:R-:W3:Y:S01]  /*59f0*/  SHFL.BFLY PT, R37, R11, 0x1, 0x1f ;  /* 0x0c201f000b257f89 */ /* 0x000ee200000e0000 */
[----:B------:R-:W-:Y:S02]  /*5a00*/  FMNMX.FTZ R5, R171, R5, !PT ;  /* 0x00000005ab057209 */ /* 0x000fe40007810000 */
[----:B------:R-:W-:-:S02]  /*5a10*/  FSEL R178, R26, -INF , !P6 ;  /* 0xff8000001ab27808 */ /* 0x000fc40007000000 */
[----:B------:R-:W-:Y:S02]  /*5a20*/  LOP3.LUT R10, R13, UR16, R6, 0x96, !PT ;  /* 0x000000100d0a7c12 */ /* 0x000fe4000f8e9606 */
[----:B------:R-:W-:Y:S02]  /*5a30*/  LOP3.LUT R13, R19, UR16, R8, 0x96, !PT ;  /* 0x00000010130d7c12 */ /* 0x000fe4000f8e9608 */
[----:B------:R-:W-:Y:S02]  /*5a40*/  FSEL R179, R27, -INF , !P1 ;  /* 0xff8000001bb37808 */ /* 0x000fe40004800000 */
[----:B------:R-:W-:Y:S01]  /*5a50*/  LOP3.LUT R7, R7, UR18, R68, 0x96, !PT ;  /* 0x0000001207077c12 */ /* 0x000fe2000f8e9644 */
[--C-:B--2---:R-:W-:Y:S01]  /*5a60*/  FFMA.FTZ R4, R75, UR35, -R3.reuse ;  /* 0x000000234b047c23 */ /* 0x104fe20008010803 */
[----:B-1----:R-:W-:Y:S01]  /*5a70*/  FMNMX.FTZ R38, R2, R38, !PT ;  /* 0x0000002602267209 */ /* 0x002fe20007810000 */
[----:B------:R-:W-:Y:S02]  /*5a80*/  FFMA.FTZ R2, R73, UR35, -R3 ;  /* 0x0000002349027c23 */ /* 0x000fe40008010803 */
[----:B------:R-:W-:Y:S01]  /*5a90*/  IMAD.WIDE.U32 R6, R7, -0x326172a9, RZ ;  /* 0xcd9e8d5707067825 */ /* 0x000fe200078e00ff */
[----:B------:R1:W-:Y:S01]  /*5aa0*/  MUFU.EX2 R40, R4 ;  /* 0x0000000400287308 */ /* 0x0003e20000000800 */
[----:B------:R-:W-:-:S02]  /*5ab0*/  FSETP.NEU.FTZ.AND P1, PT, R38, -INF , PT ;  /* 0xff8000002600780b */ /* 0x000fc40003f3d000 */
[----:B------:R-:W-:Y:S02]  /*5ac0*/  LOP3.LUT R14, R9, UR18, R70, 0x96, !PT ;  /* 0x00000012090e7c12 */ /* 0x000fe4000f8e9646 */
[----:B---3--:R-:W-:-:S03]  /*5ad0*/  FMNMX.FTZ R37, R11, R37, !PT ;  /* 0x000000250b257209 */ /* 0x008fc60007810000 */
[----:B------:R2:W-:Y:S01]  /*5ae0*/  MUFU.EX2 R243, R2 ;  /* 0x0000000200f37308 */ /* 0x0005e20000000800 */
[----:B------:R-:W-:Y:S01]  /*5af0*/  IMAD.WIDE.U32 R14, R14, -0x326172a9, RZ ;  /* 0xcd9e8d570e0e7825 */ /* 0x000fe200078e00ff */
[----:B-1----:R-:W-:-:S04]  /*5b00*/  FMNMX.FTZ R4, R175, R5, !PT ;  /* 0x00000005af047209 */ /* 0x002fc80007810000 */
[----:B------:R-:W-:Y:S01]  /*5b10*/  FMNMX.FTZ R8, R178, R4, !PT ;  /* 0x00000004b2087209 */ /* 0x000fe20007810000 */
[----:B------:R-:W-:Y:S01]  /*5b20*/  IMAD.WIDE.U32 R4, R10, -0x326172a9, RZ ;  /* 0xcd9e8d570a047825 */ /* 0x000fe200078e00ff */
[----:B------:R-:W-:Y:S02]  /*5b30*/  LOP3.LUT R10, R7, UR17, R56, 0x96, !PT ;  /* 0x00000011070a7c12 */ /* 0x000fe4000f8e9638 */
[----:B------:R-:W-:Y:S01]  /*5b40*/  FMNMX.FTZ R36, R179, R8, !PT ;  /* 0x00000008b3247209 */ /* 0x000fe20007810000 */
[----:B--2---:R-:W-:Y:S01]  /*5b50*/  FMUL.FTZ R2, R38, UR35 ;  /* 0x0000002326027c20 */ /* 0x004fe20008410000 */
[----:B------:R-:W-:Y:S01]  /*5b60*/  LOP3.LUT R16, R5, UR15, R6, 0x96, !PT ;  /* 0x0000000f05107c12 */ /* 0x000fe2000f8e9606 */
[----:B------:R-:W-:-:S04]  /*5b70*/  IMAD.WIDE.U32 R10, R10, -0x2daee0ad, RZ ;  /* 0xd2511f530a0a7825 */ /* 0x000fc800078e00ff */
[----:B------:R-:W-:Y:S01]  /*5b80*/  FFMA.FTZ R8, R74, UR35, -R3 ;  /* 0x000000234a087c23 */ /* 0x000fe20008010803 */
[----:B------:R-:W1:Y:S01]  /*5b90*/  SHFL.BFLY PT, R21, R36, 0x2, 0x1f ;  /* 0x0c401f0024157f89 */ /* 0x000e6200000e0000 */
[----:B------:R-:W-:Y:S01]  /*5ba0*/  FSEL R20, R2, RZ, P1 ;  /* 0x000000ff02147208 */ /* 0x000fe20000800000 */
[C---:B------:R-:W-:Y:S01]  /*5bb0*/  FMUL.FTZ R2, R37.reuse, UR35 ;  /* 0x0000002325027c20 */ /* 0x040fe20008410000 */
[----:B------:R-:W-:Y:S01]  /*5bc0*/  FSETP.NEU.FTZ.AND P1, PT, R37, -INF , PT ;  /* 0xff8000002500780b */ /* 0x000fe20003f3d000 */
[----:B------:R-:W-:Y:S01]  /*5bd0*/  IMAD.WIDE.U32 R6, R13, -0x326172a9, RZ ;  /* 0xcd9e8d570d067825 */ /* 0x000fe200078e00ff */
[----:B------:R-:W-:-:S03]  /*5be0*/  LOP3.LUT R12, R11, UR14, R12, 0x96, !PT ;  /* 0x0000000e0b0c7c12 */ /* 0x000fc6000f8e960c */
[----:B------:R-:W-:Y:S01]  /*5bf0*/  FFMA.FTZ R5, R76, UR35, -R20 ;  /* 0x000000234c057c23 */ /* 0x000fe20008010814 */
[----:B------:R-:W-:Y:S01]  /*5c00*/  FSEL R19, R2, RZ, P1 ;  /* 0x000000ff02137208 */ /* 0x000fe20000800000 */
[----:B------:R2:W-:Y:S01]  /*5c10*/  MUFU.EX2 R239, R8 ;  /* 0x0000000800ef7308 */ /* 0x0005e20000000800 */
[----:B------:R-:W-:Y:S01]  /*5c20*/  IMAD.WIDE.U32 R16, R16, -0x2daee0ad, RZ ;  /* 0xd2511f5310107825 */ /* 0x000fe200078e00ff */
[----:B------:R-:W-:-:S03]  /*5c30*/  LOP3.LUT R14, R7, UR15, R14, 0x96, !PT ;  /* 0x0000000f070e7c12 */ /* 0x000fc6000f8e960e */
[--C-:B------:R-:W-:Y:S01]  /*5c40*/  FFMA.FTZ R7, R84, UR35, -R19.reuse ;  /* 0x0000002354077c23 */ /* 0x100fe20008010813 */
[----:B------:R-:W-:Y:S02]  /*5c50*/  IMAD.WIDE.U32 R12, R12, -0x326172a9, RZ ;  /* 0xcd9e8d570c0c7825 */ /* 0x000fe400078e00ff */
[----:B------:R3:W-:Y:S02]  /*5c60*/  MUFU.EX2 R229, R5 ;  /* 0x0000000500e57308 */ /* 0x0007e40000000800 */
[----:B------:R-:W-:Y:S01]  /*5c70*/  IMAD.IADD R2, R96, 0x1, R116 ;  /* 0x0000000160027824 */ /* 0x000fe200078e0274 */
[----:B------:R-:W-:Y:S01]  /*5c80*/  LOP3.LUT R22, R13, UR13, R4, 0x96, !PT ;  /* 0x0000000d0d167c12 */ /* 0x000fe2000f8e9604 */
[----:B------:R-:W-:Y:S01]  /*5c90*/  FFMA.FTZ R4, R83, UR35, -R19 ;  /* 0x0000002353047c23 */ /* 0x000fe20008010813 */
[----:B------:R-:W4:Y:S02]  /*5ca0*/  LDC.U8 R116, c[0x0][0x388] ;  /* 0x0000e200ff747b82 */ /* 0x000f240000000000 */
[----:B------:R-:W-:Y:S01]  /*5cb0*/  LEA R184, R2, UR4, 0x1 ;  /* 0x0000000402b87c11 */ /* 0x000fe2000f8e08ff */
[----:B------:R-:W-:Y:S01]  /*5cc0*/  IMAD.WIDE.U32 R22, R22, -0x2daee0ad, RZ ;  /* 0xd2511f5316167825 */ /* 0x000fe200078e00ff */
[----:B-1----:R-:W-:Y:S01]  /*5cd0*/  FMNMX.FTZ R36, R36, R21, !PT ;  /* 0x0000001524247209 */ /* 0x002fe20007810000 */
[----:B------:R-:W-:Y:S01]  /*5ce0*/  MUFU.EX2 R241, R4 ;  /* 0x0000000400f17308 */ /* 0x000fe20000000800 */
[----:B--2---:R-:W-:Y:S01]  /*5cf0*/  LOP3.LUT R8, R15, UR17, R58, 0x96, !PT ;  /* 0x000000110f087c12 */ /* 0x004fe2000f8e963a */
[----:B------:R-:W-:Y:S01]  /*5d00*/  IMAD.WIDE.U32 R14, R14, -0x2daee0ad, RZ ;  /* 0xd2511f530e0e7825 */ /* 0x000fe200078e00ff */
[----:B------:R-:W-:Y:S01]  /*5d10*/  LOP3.LUT R44, R23, UR23, R16, 0x96, !PT ;  /* 0x00000017172c7c12 */ /* 0x000fe2000f8e9610 */
[----:B------:R-:W1:Y:S02]  /*5d20*/  SHFL.BFLY PT, R13, R36, 0x1, 0x1f ;  /* 0x0c201f00240d7f89 */ /* 0x000e6400000e0000 */
[----:B------:R-:W-:-:S04]  /*5d30*/  IMAD.WIDE.U32 R8, R8, -0x2daee0ad, RZ ;  /* 0xd2511f5308087825 */ /* 0x000fc800078e00ff */
[----:B---3--:R-:W-:Y:S01]  /*5d40*/  FFMA.FTZ R5, R78, UR35, -R19 ;  /* 0x000000234e057c23 */ /* 0x008fe20008010813 */
[----:B------:R-:W-:Y:S01]  /*5d50*/  MUFU.EX2 R238, R7 ;  /* 0x0000000700ee7308 */ /* 0x000fe20000000800 */
[----:B------:R-:W-:Y:S01]  /*5d60*/  IMAD R185, R0, 0x2, R184 ;  /* 0x0000000200b97824 */ /* 0x000fe200078e02b8 */
[----:B------:R-:W-:Y:S01]  /*5d70*/  LOP3.LUT R11, R9, UR14, R18, 0x96, !PT ;  /* 0x0000000e090b7c12 */ /* 0x000fe2000f8e9612 */
[----:B------:R-:W2:Y:S01]  /*5d80*/  LDSM.16.MT88.4 R48, [R184+0x4000] ;  /* 0x00400000b830783b */ /* 0x000ea20000004200 */
[----:B------:R-:W-:-:S03]  /*5d90*/  LOP3.LUT R8, R15, UR12, R8, 0x96, !PT ;  /* 0x0000000c0f087c12 */ /* 0x000fc6000f8e9608 */
[----:B------:R-:W3:Y:S01]  /*5da0*/  LDSM.16.MT88.4 R52, [R185+0x4000] ;  /* 0x00400000b934783b */ /* 0x000ee20000004200 */
[----:B------:R1:W-:Y:S01]  /*5db0*/  MUFU.EX2 R186, R5 ;  /* 0x0000000500ba7308 */ /* 0x0003e20000000800 */
[----:B----4-:R-:W-:Y:S02]  /*5dc0*/  IMAD R100, R116, 0x10000, R116 ;  /* 0x0001000074647824 */ /* 0x010fe400078e0274 */
[----:B------:R-:W4:Y:S04]  /*5dd0*/  LDSM.16.MT88.4 R60, [R184+0x4400] ;  /* 0x00440000b83c783b */ /* 0x000f280000004200 */
[----:B------:R-:W4:Y:S01]  /*5de0*/  LDSM.16.MT88.4 R64, [R185+0x4400] ;  /* 0x00440000b940783b */ /* 0x000f220000004200 */
[----:B-1----:R-:W-:-:S04]  /*5df0*/  FMNMX.FTZ R36, R36, R13, !PT ;  /* 0x0000000d24247209 */ /* 0x002fc80007810000 */
[----:B------:R-:W-:Y:S01]  /*5e00*/  FSETP.NEU.FTZ.AND P1, PT, R36, -INF , PT ;  /* 0xff8000002400780b */ /* 0x000fe20003f3d000 */
[----:B------:R-:W-:-:S04]  /*5e10*/  FFMA.FTZ R5, R77, UR35, -R19 ;  /* 0x000000234d057c23 */ /* 0x000fc80008010813 */
[----:B------:R1:W-:Y:S02]  /*5e20*/  MUFU.EX2 R187, R5 ;  /* 0x0000000500bb7308 */ /* 0x0003e40000000800 */
[----:B-1----:R-:W-:Y:S01]  /*5e30*/  LOP3.LUT R5, R17, UR12, R10, 0x96, !PT ;  /* 0x0000000c11057c12 */ /* 0x002fe2000f8e960a */
[----:B------:R-:W-:-:S04]  /*5e40*/  IMAD.WIDE.U32 R10, R11, -0x326172a9, RZ ;  /* 0xcd9e8d570b0a7825 */ /* 0x000fc800078e00ff */
[----:B------:R-:W-:Y:S01]  /*5e50*/  IMAD.WIDE.U32 R4, R5, -0x326172a9, RZ ;  /* 0xcd9e8d5705047825 */ /* 0x000fe200078e00ff */
[----:B------:R-:W-:-:S03]  /*5e60*/  LOP3.LUT R11, R11, UR13, R6, 0x96, !PT ;  /* 0x0000000d0b0b7c12 */ /* 0x000fc6000f8e9606 */
[----:B------:R-:W-:Y:S01]  /*5e70*/  IMAD.WIDE.U32 R6, R8, -0x326172a9, RZ ;  /* 0xcd9e8d5708067825 */ /* 0x000fe200078e00ff */
[----:B------:R-:W-:Y:S02]  /*5e80*/  LOP3.LUT R9, R5, UR22, R12, 0x96, !PT ;  /* 0x0000001605097c12 */ /* 0x000fe4000f8e960c */
[C---:B------:R-:W-:Y:S01]  /*5e90*/  LOP3.LUT R12, R4.reuse, 0xffff, RZ, 0xc0, !PT ;  /* 0x0000ffff040c7812 */ /* 0x040fe200078ec0ff */
[--C-:B------:R-:W-:Y:S01]  /*5ea0*/  FFMA.FTZ R5, R81, UR35, -R19.reuse ;  /* 0x0000002351057c23 */ /* 0x100fe20008010813 */
[----:B------:R-:W-:Y:S02]  /*5eb0*/  LOP3.LUT R18, R4, 0xff, RZ, 0xc0, !PT ;  /* 0x000000ff04127812 */ /* 0x000fe400078ec0ff */
[--C-:B------:R-:W-:Y:S01]  /*5ec0*/  SHF.R.U32.HI R17, RZ, 0x10, R4.reuse ;  /* 0x00000010ff117819 */ /* 0x100fe20000011604 */
[----:B------:R1:W-:Y:S01]  /*5ed0*/  MUFU.EX2 R223, R5 ;  /* 0x0000000500df7308 */ /* 0x0003e20000000800 */
[----:B------:R-:W-:Y:S02]  /*5ee0*/  SHF.R.U32.HI R27, RZ, 0x18, R4 ;  /* 0x00000018ff1b7819 */ /* 0x000fe40000011604 */
[----:B------:R-:W-:Y:S01]  /*5ef0*/  LOP3.LUT R8, R7, UR22, R10, 0x96, !PT ;  /* 0x0000001607087c12 */ /* 0x000fe2000f8e960a */
[----:B------:R-:W-:Y:S01]  /*5f00*/  FFMA.FTZ R10, R79, UR35, -R19 ;  /* 0x000000234f0a7c23 */ /* 0x000fe20008010813 */
[----:B------:R-:W-:-:S02]  /*5f10*/  LOP3.LUT R16, R6, 0xffff, RZ, 0xc0, !PT ;  /* 0x0000ffff06107812 */ /* 0x000fc400078ec0ff */
[----:B------:R-:W-:Y:S01]  /*5f20*/  LOP3.LUT R25, R6, 0xff, RZ, 0xc0, !PT ;  /* 0x000000ff06197812 */ /* 0x000fe200078ec0ff */
[----:B------:R2:W-:Y:S01]  /*5f30*/  MUFU.EX2 R230, R10 ;  /* 0x0000000a00e67308 */ /* 0x0005e20000000800 */
[--C-:B------:R-:W-:Y:S02]  /*5f40*/  SHF.R.U32.HI R24, RZ, 0x10, R6.reuse ;  /* 0x00000010ff187819 */ /* 0x100fe40000011606 */
[----:B------:R-:W-:Y:S01]  /*5f50*/  SHF.R.U32.HI R26, RZ, 0x18, R6 ;  /* 0x00000018ff1a7819 */ /* 0x000fe20000011606 */
[----:B------:R-:W-:Y:S01]  /*5f60*/  FFMA.FTZ R6, R82, UR35, -R19 ;  /* 0x0000002352067c23 */ /* 0x000fe20008010813 */
[----:B------:R-:W-:Y:S02]  /*5f70*/  SHF.R.U32.HI R7, RZ, 0x8, R12 ;  /* 0x00000008ff077819 */ /* 0x000fe4000001160c */
[----:B------:R-:W-:Y:S01]  /*5f80*/  LOP3.LUT R12, R9, 0xff, RZ, 0xc0, !PT ;  /* 0x000000ff090c7812 */ /* 0x000fe200078ec0ff */
[----:B------:R3:W-:Y:S01]  /*5f90*/  MUFU.EX2 R222, R6 ;  /* 0x0000000600de7308 */ /* 0x0007e20000000800 */
[----:B-1----:R-:W-:Y:S01]  /*5fa0*/  IMAD.WIDE.U32 R4, R11, -0x2daee0ad, RZ ;  /* 0xd2511f530b047825 */ /* 0x002fe200078e00ff */
[----:B------:R-:W-:-:S02]  /*5fb0*/  PRMT R47, R18, 0x5410, R7 ;  /* 0x00005410122f7816 */ /* 0x000fc40000000007 */
[----:B------:R-:W-:Y:S02]  /*5fc0*/  SHF.R.U32.HI R7, RZ, 0x10, R9 ;  /* 0x00000010ff077819 */ /* 0x000fe40000011609 */
[C---:B------:R-:W-:Y:S02]  /*5fd0*/  LOP3.LUT R13, R4.reuse, 0xffff, RZ, 0xc0, !PT ;  /* 0x0000ffff040d7812 */ /* 0x040fe400078ec0ff */
[----:B------:R-:W-:Y:S02]  /*5fe0*/  LOP3.LUT R21, R4, 0xff, RZ, 0xc0, !PT ;  /* 0x000000ff04157812 */ /* 0x000fe400078ec0ff */
[----:B--2---:R-:W-:Y:S01]  /*5ff0*/  LOP3.LUT R10, R5, UR23, R14, 0x96, !PT ;  /* 0x00000017050a7c12 */ /* 0x004fe2000f8e960e */
[----:B------:R-:W-:Y:S01]  /*6000*/  FMUL.FTZ R5, R36, UR35 ;  /* 0x0000002324057c20 */ /* 0x000fe20008410000 */
[--C-:B------:R-:W-:Y:S02]  /*6010*/  SHF.R.U32.HI R14, RZ, 0x10, R4.reuse ;  /* 0x00000010ff0e7819 */ /* 0x100fe40000011604 */
[----:B------:R-:W-:-:S02]  /*6020*/  SHF.R.U32.HI R15, RZ, 0x18, R4 ;  /* 0x00000018ff0f7819 */ /* 0x000fc40000011604 */
[----:B------:R-:W-:Y:S01]  /*6030*/  FSEL R18, R5, RZ, P1 ;  /* 0x000000ff05127208 */ /* 0x000fe20000800000 */
[----:B---3--:R-:W-:Y:S01]  /*6040*/  FFMA.FTZ R6, R80, UR35, -R19 ;  /* 0x0000002350067c23 */ /* 0x008fe20008010813 */
[----:B------:R-:W-:Y:S02]  /*6050*/  LOP3.LUT R5, R17, 0xff, RZ, 0xc0, !PT ;  /* 0x000000ff11057812 */ /* 0x000fe400078ec0ff */
[----:B------:R-:W-:Y:S01]  /*6060*/  LOP3.LUT R4, R9, 0xffff, RZ, 0xc0, !PT ;  /* 0x0000ffff09047812 */ /* 0x000fe200078ec0ff */
[----:B------:R1:W-:Y:S01]  /*6070*/  MUFU.EX2 R221, R6 ;  /* 0x0000000600dd7308 */ /* 0x0003e20000000800 */
[----:B------:R-:W-:Y:S01]  /*6080*/  PRMT R17, R5, 0x5410, R27 ;  /* 0x0000541005117816 */ /* 0x000fe2000000001b */
[----:B------:R-:W-:Y:S01]  /*6090*/  FFMA.FTZ R2, R91, UR35, -R18 ;  /* 0x000000235b027c23 */ /* 0x000fe20008010812 */
[----:B------:R-:W-:Y:S02]  /*60a0*/  SHF.R.U32.HI R11, RZ, 0x8, R4 ;  /* 0x00000008ff0b7819 */ /* 0x000fe40000011604 */
[----:B------:R-:W-:Y:S01]  /*60b0*/  LOP3.LUT R4, R7, 0xff, RZ, 0xc0, !PT ;  /* 0x000000ff07047812 */ /* 0x000fe200078ec0ff */
[----:B------:R-:W-:Y:S01]  /*60c0*/  FFMA.FTZ R7, R92, UR35, -R18 ;  /* 0x000000235c077c23 */ /* 0x000fe20008010812 */
[----:B------:R-:W-:Y:S01]  /*60d0*/  SHF.R.U32.HI R9, RZ, 0x18, R9 ;  /* 0x00000018ff097819 */ /* 0x000fe20000011609 */
[----:B------:R2:W-:Y:S01]  /*60e0*/  MUFU.EX2 R72, R2 ;  /* 0x0000000200487308 */ /* 0x0005e20000000800 */
[----:B------:R-:W-:-:S02]  /*60f0*/  LOP3.LUT R0, R8, 0xffff, RZ, 0xc0, !PT ;  /* 0x0000ffff08007812 */ /* 0x000fc400078ec0ff */
[----:B------:R-:W-:-:S05]  /*6100*/  PRMT R45, R12, 0x5410, R11 ;  /* 0x000054100c2d7816 */ /* 0x000fca000000000b */
[----:B------:R3:W-:Y:S01]  /*6110*/  MUFU.EX2 R240, R7 ;  /* 0x0000000700f07308 */ /* 0x0007e20000000800 */
[----:B-1----:R-:W-:-:S07]  /*6120*/  FFMA.FTZ R6, R86, UR35, -R18 ;  /* 0x0000002356067c23 */ /* 0x002fce0008010812 */
[----:B------:R-:W1:Y:S01]  /*6130*/  MUFU.EX2 R5, R6 ;  /* 0x0000000600057308 */ /* 0x000e620000000800 */
[----:B--2---:R-:W-:Y:S02]  /*6140*/  SHF.R.U32.HI R2, RZ, 0x8, R0 ;  /* 0x00000008ff027819 */ /* 0x004fe40000011600 */
[----:B---3--:R-:W-:Y:S01]  /*6150*/  LOP3.LUT R7, R8, 0xff, RZ, 0xc0, !PT ;  /* 0x000000ff08077812 */ /* 0x008fe200078ec0ff */
[----:B-1----:R1:W-:Y:S01]  /*6160*/  STL [R1+0x30], R5 ;  /* 0x0000300501007387 */ /* 0x0023e20000100800 */
[----:B------:R-:W-:Y:S02]  /*6170*/  SHF.R.U32.HI R6, RZ, 0x8, R16 ;  /* 0x00000008ff067819 */ /* 0x000fe40000011610 */
[----:B------:R-:W-:Y:S01]  /*6180*/  PRMT R16, R4, 0x5410, R9 ;  /* 0x0000541004107816 */ /* 0x000fe20000000009 */
[----:B------:R-:W2:Y:S01]  /*6190*/  LDL.LU R116, [R1+0x30] ;  /* 0x0000300001747983 */ /* 0x000ea20000300800 */
[----:B------:R-:W-:Y:S02]  /*61a0*/  PRMT R9, R25, 0x5410, R6 ;  /* 0x0000541019097816 */ /* 0x000fe40000000006 */
[----:B------:R-:W-:-:S02]  /*61b0*/  LOP3.LUT R4, R24, 0xff, RZ, 0xc0, !PT ;  /* 0x000000ff18047812 */ /* 0x000fc400078ec0ff */
[----:B------:R-:W-:Y:S02]  /*61c0*/  SHF.R.U32.HI R6, RZ, 0x8, R13 ;  /* 0x00000008ff067819 */ /* 0x000fe4000001160d */
[----:B------:R-:W-:Y:S01]  /*61d0*/  PRMT R12, R4, 0x5410, R26 ;  /* 0x00005410040c7816 */ /* 0x000fe2000000001a */
[----:B------:R-:W-:Y:S01]  /*61e0*/  FFMA.FTZ R4, R85, UR35, -R18 ;  /* 0x0000002355047c23 */ /* 0x000fe20008010812 */
[----:B------:R-:W-:Y:S02]  /*61f0*/  PRMT R13, R21, 0x5410, R6 ;  /* 0x00005410150d7816 */ /* 0x000fe40000000006 */
[----:B------:R-:W-:Y:S01]  /*6200*/  SHF.R.U32.HI R6, RZ, 0x10, R8 ;  /* 0x00000010ff067819 */ /* 0x000fe20000011608 */
[----:B-1----:R-:W-:-:S03]  /*6210*/  FFMA.FTZ R5, R87, UR35, -R18 ;  /* 0x0000002357057c23 */ /* 0x002fc60008010812 */
[----:B------:R-:W-:Y:S01]  /*6220*/  LOP3.LUT R0, R6, 0xff, RZ, 0xc0, !PT ;  /* 0x000000ff06007812 */ /* 0x000fe200078ec0ff */
[----:B------:R1:W2:Y:S01]  /*6230*/  MUFU.EX2 R135, R5 ;  /* 0x0000000500877308 */ /* 0x0002a20000000800 */
[----:B------:R-:W-:Y:S02]  /*6240*/  PRMT R2, R7, 0x5410, R2 ;  /* 0x0000541007027816 */ /* 0x000fe40000000002 */
[----:B------:R-:W-:-:S05]  /*6250*/  HSET2.LE.AND R7, R12, R100, PT ;  /* 0x000000640c077233 */ /* 0x000fca0003803000 */
[----:B------:R3:W-:Y:S01]  /*6260*/  MUFU.EX2 R220, R4 ;  /* 0x0000000400dc7308 */ /* 0x0007e20000000800 */
[----:B-1----:R-:W-:-:S04]  /*6270*/  LOP3.LUT R5, R14, 0xff, RZ, 0xc0, !PT ;  /* 0x000000ff0e057812 */ /* 0x002fc800078ec0ff */
[----:B------:R-:W-:Y:S02]  /*6280*/  PRMT R15, R5, 0x5410, R15 ;  /* 0x00005410050f7816 */ /* 0x000fe4000000000f */
[----:B------:R-:W-:Y:S01]  /*6290*/  SHF.R.U32.HI R5, RZ, 0x18, R8 ;  /* 0x00000018ff057819 */ /* 0x000fe20000011608 */
[----:B---3--:R-:W-:-:S03]  /*62a0*/  FFMA.FTZ R4, R88, UR35, -R18 ;  /* 0x0000002358047c23 */ /* 0x008fc60008010812 */
[----:B------:R-:W-:Y:S02]  /*62b0*/  PRMT R11, R0, 0x5410, R5 ;  /* 0x00005410000b7816 */ /* 0x000fe40000000005 */
[--C-:B------:R-:W-:Y:S01]  /*62c0*/  HSET2.LE.AND R0, R9, R100.reuse, PT ;  /* 0x0000006409007233 */ /* 0x100fe20003803000 */
[----:B------:R1:W-:Y:S01]  /*62d0*/  MUFU.EX2 R231, R4 ;  /* 0x0000000400e77308 */ /* 0x0003e20000000800 */
[----:B------:R-:W-:Y:S02]  /*62e0*/  HSET2.LE.AND R5, R2, R100, PT ;  /* 0x0000006402057233 */ /* 0x000fe40003803000 */
[----:B------:R-:W-:Y:S02]  /*62f0*/  F2FP.BF16.F32.PACK_AB R2, R238, R241 ;  /* 0x000000f1ee02723e */ /* 0x000fe400000010ff */
[----:B------:R-:W-:Y:S02]  /*6300*/  F2FP.BF16.F32.PACK_AB R8, R187, R186 ;  /* 0x000000babb08723e */ /* 0x000fe400000010ff */
[----:B------:R-:W-:Y:S01]  /*6310*/  LOP3.LUT R6, R0, R2, RZ, 0xc0, !PT ;  /* 0x0000000200067212 */ /* 0x000fe200078ec0ff */
[----:B------:R-:W-:Y:S01]  /*6320*/  FFMA.FTZ R0, R89, UR35, -R18 ;  /* 0x0000002359007c23 */ /* 0x000fe20008010812 */
[----:B-1----:R-:W-:-:S04]  /*6330*/  F2FP.BF16.F32.PACK_AB R4, R72, R240 ;  /* 0x000000f04804723e */ /* 0x002fc800000010ff */
[----:B------:R-:W-:Y:S02]  /*6340*/  LOP3.LUT R7, R7, R4, RZ, 0xc0, !PT ;  /* 0x0000000407077212 */ /* 0x000fe400078ec0ff */
[----:B------:R-:W-:Y:S01]  /*6350*/  LOP3.LUT R4, R5, R8, RZ, 0xc0, !PT ;  /* 0x0000000805047212 */ /* 0x000fe200078ec0ff */
[----:B------:R-:W-:Y:S01]  /*6360*/  FFMA.FTZ R8, R90, UR35, -R18 ;  /* 0x000000235a087c23 */ /* 0x000fe20008010812 */
[C---:B------:R-:W-:Y:S01]  /*6370*/  LOP3.LUT R5, R10.reuse, 0xffff, RZ, 0xc0, !PT ;  /* 0x0000ffff0a057812 */ /* 0x040fe200078ec0ff */
[----:B------:R1:W-:Y:S01]  /*6380*/  MUFU.EX2 R244, R0 ;  /* 0x0000000000f47308 */ /* 0x0003e20000000800 */
[----:B------:R-:W-:-:S07]  /*6390*/  LOP3.LUT R12, R10, 0xff, RZ, 0xc0, !PT ;  /* 0x000000ff0a0c7812 */ /* 0x000fce00078ec0ff */
[----:B------:R3:W4:Y:S01]  /*63a0*/  MUFU.EX2 R245, R8 ;  /* 0x0000000800f57308 */ /* 0x0007220000000800 */
[----:B------:R-:W-:Y:S02]  /*63b0*/  SHF.R.U32.HI R9, RZ, 0x10, R10 ;  /* 0x00000010ff097819 */ /* 0x000fe4000001160a */
[----:B-1----:R-:W-:Y:S02]  /*63c0*/  HSET2.LE.AND R0, R11, R100, PT ;  /* 0x000000640b007233 */ /* 0x002fe40003803000 */
[----:B------:R-:W-:-:S04]  /*63d0*/  SHF.R.U32.HI R11, RZ, 0x8, R5 ;  /* 0x00000008ff0b7819 */ /* 0x000fc80000011605 */
[----:B------:R-:W-:Y:S01]  /*63e0*/  PRMT R12, R12, 0x5410, R11 ;  /* 0x000054100c0c7816 */ /* 0x000fe2000000000b */
[----:B------:R-:W-:Y:S01]  /*63f0*/  FFMA.FTZ R11, R94, UR35, -R20 ;  /* 0x000000235e0b7c23 */ /* 0x000fe20008010814 */
[----:B------:R-:W-:Y:S02]  /*6400*/  SHF.R.U32.HI R10, RZ, 0x18, R10 ;  /* 0x00000018ff0a7819 */ /* 0x000fe4000001160a */
[----:B---3--:R-:W-:Y:S01]  /*6410*/  LOP3.LUT R8, R9, 0xff, RZ, 0xc0, !PT ;  /* 0x000000ff09087812 */ /* 0x008fe200078ec0ff */
[----:B------:R1:W-:Y:S03]  /*6420*/  MUFU.EX2 R242, R11 ;  /* 0x0000000b00f27308 */ /* 0x0003e60000000800 */
[----:B------:R-:W-:Y:S01]  /*6430*/  PRMT R9, R8, 0x5410, R10 ;  /* 0x0000541008097816 */ /* 0x000fe2000000000a */
[----:B-1----:R-:W-:Y:S01]  /*6440*/  FFMA.FTZ R11, R102, UR35, -R20 ;  /* 0x00000023660b7c23 */ /* 0x002fe20008010814 */
[----:B------:R-:W-:-:S03]  /*6450*/  IMAD.MOV.U32 R102, RZ, RZ, R40 ;  /* 0x000000ffff667224 */ /* 0x000fc600078e0028 */
[----:B------:R-:W-:Y:S01]  /*6460*/  MUFU.EX2 R224, R11 ;  /* 0x0000000b00e07308 */ /* 0x000fe20000000800 */
[--C-:B------:R-:W-:Y:S01]  /*6470*/  HSET2.LE.AND R8, R12, R100.reuse, PT ;  /* 0x000000640c087233 */ /* 0x100fe20003803000 */
[----:B------:R-:W-:Y:S01]  /*6480*/  UIADD3 UR4, UR10, 0x1, URZ ;  /* 0x000000010a047890 */ /* 0x000fe2000fffe03f */
[----:B------:R-:W-:Y:S02]  /*6490*/  HSET2.LE.AND R12, R9, R100, PT ;  /* 0x00000064090c7233 */ /* 0x000fe40003803000 */
[----:B------:R-:W-:-:S04]  /*64a0*/  F2FP.BF16.F32.PACK_AB R9, R230, R223 ;  /* 0x000000dfe609723e */ /* 0x000fc800000010ff */
[----:B------:R-:W-:Y:S02]  /*64b0*/  LOP3.LUT R8, R8, R9, RZ, 0xc0, !PT ;  /* 0x0000000908087212 */ /* 0x000fe400078ec0ff */
[----:B--2---:R-:W-:-:S04]  /*64c0*/  F2FP.BF16.F32.PACK_AB R2, R135, R116 ;  /* 0x000000748702723e */ /* 0x004fc800000010ff */
[----:B------:R-:W-:Y:S01]  /*64d0*/  LOP3.LUT R5, R0, R2, RZ, 0xc0, !PT ;  /* 0x0000000200057212 */ /* 0x000fe200078ec0ff */
[----:B------:R-:W-:Y:S01]  /*64e0*/  FFMA.FTZ R2, R93, UR35, -R20 ;  /* 0x000000235d027c23 */ /* 0x000fe20008010814 */
[----:B------:R-:W-:-:S03]  /*64f0*/  HSET2.LE.AND R0, R13, R100, PT ;  /* 0x000000640d007233 */ /* 0x000fc60003803000 */
[----:B------:R1:W2:Y:S02]  /*6500*/  MUFU.EX2 R237, R2 ;  /* 0x0000000200ed7308 */ /* 0x0002a40000000800 */
[C---:B------:R-:W-:Y:S06]  /*6510*/  HMMA.16816.F32.BF16 R32, R4.reuse, R48, RZ ;  /* 0x000000300420723c */ /* 0x040fec00000418ff */
[----:B------:R-:W-:Y:S01]  /*6520*/  HMMA.16816.F32.BF16 R28, R4, R52, RZ ;  /* 0x00000034041c723c */ /* 0x000fe200000418ff */
[----:B-1----:R-:W-:-:S04]  /*6530*/  F2FP.BF16.F32.PACK_AB R2, R221, R222 ;  /* 0x000000dedd02723e */ /* 0x002fc800000010ff */
[----:B------:R-:W-:Y:S02]  /*6540*/  LOP3.LUT R10, R0, R2, RZ, 0xc0, !PT ;  /* 0x00000002000a7212 */ /* 0x000fe400078ec0ff */
[--C-:B------:R-:W-:Y:S02]  /*6550*/  HSET2.LE.AND R0, R15, R100.reuse, PT ;  /* 0x000000640f007233 */ /* 0x100fe40003803000 */
[----:B----4-:R-:W-:Y:S01]  /*6560*/  F2FP.BF16.F32.PACK_AB R2, R245, R244 ;  /* 0x000000f4f502723e */ /* 0x010fe200000010ff */
[C---:B------:R-:W-:Y:S03]  /*6570*/  HMMA.16816.F32.BF16 R40, R4.reuse, R50, RZ ;  /* 0x000000320428723c */ /* 0x040fe600000418ff */
[----:B------:R-:W-:Y:S01]  /*6580*/  LOP3.LUT R11, R0, R2, RZ, 0xc0, !PT ;  /* 0x00000002000b7212 */ /* 0x000fe200078ec0ff */
[----:B------:R-:W-:Y:S02]  /*6590*/  FFMA.FTZ R2, R98, UR35, -R3 ;  /* 0x0000002362027c23 */ /* 0x000fe40008010803 */
[----:B------:R-:W-:Y:S01]  /*65a0*/  HMMA.16816.F32.BF16 R24, R4, R54, RZ ;  /* 0x000000360418723c */ /* 0x000fe200000418ff */
[--C-:B------:R-:W-:Y:S01]  /*65b0*/  HSET2.LE.AND R0, R47, R100.reuse, PT ;  /* 0x000000642f007233 */ /* 0x100fe20003803000 */
[----:B------:R1:W-:Y:S05]  /*65c0*/  MUFU.EX2 R225, R2 ;  /* 0x0000000200e17308 */ /* 0x0003ea0000000800 */
[----:B------:R-:W-:-:S02]  /*65d0*/  HSET2.LE.AND R7, R17, R100, PT ;  /* 0x0000006411077233 */ /* 0x000fc40003803000 */
[----:B--2---:R-:W-:Y:S02]  /*65e0*/  F2FP.BF16.F32.PACK_AB R4, R242, R237 ;  /* 0x000000edf204723e */ /* 0x004fe400000010ff */
[----:B------:R-:W-:Y:S02]  /*65f0*/  F2FP.BF16.F32.PACK_AB R13, R231, R220 ;  /* 0x000000dce70d723e */ /* 0x000fe400000010ff */
[----:B------:R-:W-:Y:S01]  /*6600*/  LOP3.LUT R7, R7, R4, RZ, 0xc0, !PT ;  /* 0x0000000407077212 */ /* 0x000fe200078ec0ff */
[----:B------:R-:W-:Y:S01]  /*6610*/  FFMA.FTZ R4, R95, UR35, -R3 ;  /* 0x000000235f047c23 */ /* 0x000fe20008010803 */
[----:B-1----:R-:W-:-:S04]  /*6620*/  F2FP.BF16.F32.PACK_AB R2, R239, R243 ;  /* 0x000000f3ef02723e */ /* 0x002fc800000010ff */
[----:B------:R-:W-:Y:S02]  /*6630*/  LOP3.LUT R6, R0, R2, RZ, 0xc0, !PT ;  /* 0x0000000200067212 */ /* 0x000fe400078ec0ff */
[----:B------:R-:W-:Y:S02]  /*6640*/  HSET2.LE.AND R0, R45, R100, PT ;  /* 0x000000642d007233 */ /* 0x000fe40003803000 */
[----:B------:R-:W-:Y:S01]  /*6650*/  F2FP.BF16.F32.PACK_AB R2, R102, R235 ;  /* 0x000000eb6602723e */ /* 0x000fe200000010ff */
[----:B------:R1:W-:Y:S01]  /*6660*/  MUFU.EX2 R232, R4 ;  /* 0x0000000400e87308 */ /* 0x0003e20000000800 */
[----:B------:R-:W-:Y:S01]  /*6670*/  LOP3.LUT R9, R12, R13, RZ, 0xc0, !PT ;  /* 0x0000000d0c097212 */ /* 0x000fe200078ec0ff */
[----:B------:R-:W-:Y:S01]  /*6680*/  FFMA.FTZ R5, R99, UR35, -R3 ;  /* 0x0000002363057c23 */ /* 0x000fe20008010803 */
[----:B------:R-:W-:-:S05]  /*6690*/  F2FP.BF16.F32.PACK_AB R12, R224, R229 ;  /* 0x000000e5e00c723e */ /* 0x000fca00000010ff */
[----:B------:R-:W-:Y:S01]  /*66a0*/  HMMA.16816.F32.BF16 R76, R8, R60, R32 ;  /* 0x0000003c084c723c */ /* 0x000fe20000041820 */
[----:B-1----:R-:W-:Y:S01]  /*66b0*/  LOP3.LUT R4, R0, R2, RZ, 0xc0, !PT ;  /* 0x0000000200047212 */ /* 0x002fe200078ec0ff */
[----:B------:R-:W-:-:S04]  /*66c0*/  IMAD.U32 R2, RZ, RZ, UR4 ;  /* 0x00000004ff027e24 */ /* 0x000fc8000f8e00ff */
[----:B------:R-:W-:Y:S01]  /*66d0*/  HMMA.16816.F32.BF16 R88, R8, R64, R28 ;  /* 0x000000400858723c */ /* 0x000fe2000004181c */
[----:B------:R-:W-:Y:S02]  /*66e0*/  LOP3.LUT R0, R22, 0xffff, RZ, 0xc0, !PT ;  /* 0x0000ffff16007812 */ /* 0x000fe400078ec0ff */
[----:B------:R-:W-:-:S03]  /*66f0*/  LOP3.LUT R2, R101, UR33, R2, 0x96, !PT ;  /* 0x0000002165027c12 */ /* 0x000fc6000f8e9602 */
[----:B------:R-:W-:Y:S01]  /*6700*/  HMMA.16816.F32.BF16 R92, R8, R62, R40 ;  /* 0x0000003e085c723c */ /* 0x000fe20000041828 */
[----:B------:R1:W-:Y:S01]  /*6710*/  MUFU.EX2 R227, R5 ;  /* 0x0000000500e37308 */ /* 0x0003e20000000800 */
[----:B------:R-:W-:-:S04]  /*6720*/  SHF.R.U32.HI R0, RZ, 0x8, R0 ;  /* 0x00000008ff007819 */ /* 0x000fc80000011600 */
[----:B------:R-:W-:Y:S07]  /*6730*/  HMMA.16816.F32.BF16 R84, R8, R66, R24 ;  /* 0x000000420854723c */ /* 0x000fee0000041818 */
[--C-:B------:R-:W-:Y:S01]  /*6740*/  SHF.R.U32.HI R9, RZ, 0x10, R22.reuse ;  /* 0x00000010ff097819 */ /* 0x100fe20000011616 */
[----:B------:R-:W-:Y:S01]  /*6750*/  IMAD.WIDE.U32 R24, R2, -0x326172a9, RZ ;  /* 0xcd9e8d5702187825 */ /* 0x000fe200078e00ff */
[----:B------:R-:W-:Y:S02]  /*6760*/  LOP3.LUT R11, R22, 0xff, RZ, 0xc0, !PT ;  /* 0x000000ff160b7812 */ /* 0x000fe400078ec0ff */
[----:B------:R-:W-:-:S02]  /*6770*/  SHF.R.U32.HI R8, RZ, 0x18, R22 ;  /* 0x00000018ff087819 */ /* 0x000fc40000011616 */
[----:B-1----:R-:W-:Y:S02]  /*6780*/  HSET2.LE.AND R5, R16, R100, PT ;  /* 0x0000006410057233 */ /* 0x002fe40003803000 */
[----:B------:R-:W-:Y:S02]  /*6790*/  LOP3.LUT R2, R9, 0xff, RZ, 0xc0, !PT ;  /* 0x000000ff09027812 */ /* 0x000fe400078ec0ff */
[----:B------:R-:W-:Y:S02]  /*67a0*/  PRMT R17, R11, 0x5410, R0 ;  /* 0x000054100b117816 */ /* 0x000fe40000000000 */
[----:B------:R-:W-:Y:S01]  /*67b0*/  LOP3.LUT R5, R5, R12, RZ, 0xc0, !PT ;  /* 0x0000000c05057212 */ /* 0x000fe200078ec0ff */
[----:B------:R-:W-:Y:S01]  /*67c0*/  FFMA.FTZ R12, R97, UR35, -R3 ;  /* 0x00000023610c7c23 */ /* 0x000fe20008010803 */
[----:B------:R-:W-:Y:S01]  /*67d0*/  PRMT R11, R2, 0x5410, R8 ;  /* 0x00005410020b7816 */ /* 0x000fe20000000008 */
[----:B------:R-:W-:Y:S01]  /*67e0*/  FFMA.FTZ R10, R109, UR35, -R20 ;  /* 0x000000236d0a7c23 */ /* 0x000fe20008010814 */
[----:B------:R-:W-:-:S02]  /*67f0*/  LOP3.LUT R2, R59, UR19, R24, 0x96, !PT ;  /* 0x000000133b027c12 */ /* 0x000fc4000f8e9618 */
[----:B------:R-:W-:Y:S01]  /*6800*/  LOP3.LUT R0, R25, UR21, R46, 0x96, !PT ;  /* 0x0000001519007c12 */ /* 0x000fe2000f8e962e */
[----:B------:R1:W2:Y:S04]  /*6810*/  MUFU.EX2 R21, R12 ;  /* 0x0000000c00157308 */ /* 0x0002a80000000800 */
[----:B------:R-:W-:Y:S01]  /*6820*/  IMAD.WIDE.U32 R8, R0, -0x2daee0ad, RZ ;  /* 0xd2511f5300087825 */ /* 0x000fe200078e00ff */
[----:B------:R-:W-:-:S03]  /*6830*/  LOP3.LUT R0, R44, 0xffff, RZ, 0xc0, !PT ;  /* 0x0000ffff2c007812 */ /* 0x000fc600078ec0ff */
[----:B------:R3:W-:Y:S01]  /*6840*/  MUFU.EX2 R226, R10 ;  /* 0x0000000a00e27308 */ /* 0x0007e20000000800 */
[----:B------:R-:W-:Y:S01]  /*6850*/  SHF.R.U32.HI R0, RZ, 0x8, R0 ;  /* 0x00000008ff007819 */ /* 0x000fe20000011600 */
[----:B-1----:R-:W-:-:S04]  /*6860*/  IMAD.WIDE.U32 R12, R2, -0x2daee0ad, RZ ;  /* 0xd2511f53020c7825 */ /* 0x002fc800078e00ff */
[--C-:B------:R-:W-:Y:S01]  /*6870*/  FFMA.FTZ R2, R104, UR35, -R20.reuse ;  /* 0x0000002368027c23 */ /* 0x100fe20008010814 */
[----:B---3--:R-:W-:-:S03]  /*6880*/  FFMA.FTZ R10, R103, UR35, -R20 ;  /* 0x00000023670a7c23 */ /* 0x008fc60008010814 */
[----:B------:R1:W-:Y:S01]  /*6890*/  MUFU.EX2 R233, R2 ;  /* 0x0000000200e97308 */ /* 0x0003e20000000800 */
[----:B------:R-:W-:Y:S02]  /*68a0*/  LOP3.LUT R9, R9, UR18, R70, 0x96, !PT ;  /* 0x0000001209097c12 */ /* 0x000fe4000f8e9646 */
[----:B------:R-:W-:-:S05]  /*68b0*/  LOP3.LUT R8, R13, UR16, R8, 0x96, !PT ;  /* 0x000000100d087c12 */ /* 0x000fca000f8e9608 */
[----:B------:R3:W4:Y:S01]  /*68c0*/  MUFU.EX2 R234, R10 ;  /* 0x0000000a00ea7308 */ /* 0x0007220000000800 */
[----:B------:R-:W-:Y:S01]  /*68d0*/  HMMA.16816.F32.BF16 R40, R4, R48, RZ ;  /* 0x000000300428723c */ /* 0x000fe200000418ff */
[----:B-1----:R-:W-:-:S05]  /*68e0*/  FFMA.FTZ R2, R113, UR35, -R20 ;  /* 0x0000002371027c23 */ /* 0x002fca0008010814 */
[----:B------:R-:W-:Y:S01]  /*68f0*/  HMMA.16816.F32.BF16 R48, R4, R50, RZ ;  /* 0x000000320430723c */ /* 0x000fe200000418ff */
[----:B------:R1:W4:Y:S01]  /*6900*/  MUFU.EX2 R228, R2 ;  /* 0x0000000200e47308 */ /* 0x0003220000000800 */
[----:B---3--:R-:W-:-:S04]  /*6910*/  LOP3.LUT R10, R44, 0xff, RZ, 0xc0, !PT ;  /* 0x000000ff2c0a7812 */ /* 0x008fc800078ec0ff */
[----:B------:R-:W-:Y:S01]  /*6920*/  HMMA.16816.F32.BF16 R32, R4, R52, RZ ;  /* 0x000000340420723c */ /* 0x000fe200000418ff */
[----:B------:R-:W-:Y:S02]  /*6930*/  PRMT R16, R10, 0x5410, R0 ;  /* 0x000054100a107816 */ /* 0x000fe40000000000 */
[----:B------:R-:W-:-:S03]  /*6940*/  SHF.R.U32.HI R0, RZ, 0x10, R44 ;  /* 0x00000010ff007819 */ /* 0x000fc6000001162c */
[----:B------:R-:W-:Y:S01]  /*6950*/  HMMA.16816.F32.BF16 R28, R4, R54, RZ ;  /* 0x00000036041c723c */ /* 0x000fe200000418ff */
[----:B------:R-:W-:Y:S01]  /*6960*/  IMAD.WIDE.U32 R14, R8, -0x326172a9, RZ ;  /* 0xcd9e8d57080e7825 */ /* 0x000fe200078e00ff */
[----:B------:R-:W-:-:S03]  /*6970*/  LOP3.LUT R0, R0, 0xff, RZ, 0xc0, !PT ;  /* 0x000000ff00007812 */ /* 0x000fc600078ec0ff */
[----:B-1----:R-:W-:Y:S02]  /*6980*/  FFMA.FTZ R2, R108, UR35, -R19 ;  /* 0x000000236c027c23 */ /* 0x002fe40008010813 */
[----:B------:R-:W-:Y:S01]  /*6990*/  IMAD.WIDE.U32 R4, R9, -0x326172a9, RZ ;  /* 0xcd9e8d5709047825 */ /* 0x000fe200078e00ff */
[----:B------:R-:W-:-:S03]  /*69a0*/  SHF.R.U32.HI R6, RZ, 0x18, R44 ;  /* 0x00000018ff067819 */ /* 0x000fc6000001162c */
[----:B--2---:R-:W-:Y:S01]  /*69b0*/  IMAD.MOV.U32 R108, RZ, RZ, R21 ;  /* 0x000000ffff6c7224 */ /* 0x004fe200078e0015 */
[----:B------:R-:W-:Y:S01]  /*69c0*/  LOP3.LUT R15, R15, UR15, R4, 0x96, !PT ;  /* 0x0000000f0f0f7c12 */ /* 0x000fe2000f8e9604 */
[----:B------:R1:W-:Y:S01]  /*69d0*/  MUFU.EX2 R197, R2 ;  /* 0x0000000200c57308 */ /* 0x0003e20000000800 */
[----:B------:R-:W-:Y:S02]  /*69e0*/  PRMT R7, R0, 0x5410, R6 ;  /* 0x0000541000077816 */ /* 0x000fe40000000006 */
[----:B------:R-:W-:Y:S02]  /*69f0*/  LOP3.LUT R13, R5, UR17, R58, 0x96, !PT ;  /* 0x00000011050d7c12 */ /* 0x000fe4000f8e963a */
[--C-:B------:R-:W-:Y:S02]  /*6a00*/  HSET2.LE.AND R0, R17, R100.reuse, PT ;  /* 0x0000006411007233 */ /* 0x100fe40003803000 */
[----:B------:R-:W-:Y:S02]  /*6a10*/  HSET2.LE.AND R4, R11, R100, PT ;  /* 0x000000640b047233 */ /* 0x000fe40003803000 */
[----:B----4-:R-:W-:-:S04]  /*6a20*/  F2FP.BF16.F32.PACK_AB R5, R233, R234 ;  /* 0x000000eae905723e */ /* 0x010fc800000010ff */
[----:B------:R-:W-:Y:S02]  /*6a30*/  LOP3.LUT R11, R4, R5, RZ, 0xc0, !PT ;  /* 0x00000005040b7212 */ /* 0x000fe400078ec0ff */
[----:B-1----:R-:W-:Y:S02]  /*6a40*/  F2FP.BF16.F32.PACK_AB R2, R108, R232 ;  /* 0x000000e86c02723e */ /* 0x002fe400000010ff */
[--C-:B------:R-:W-:Y:S02]  /*6a50*/  HSET2.LE.AND R4, R7, R100.reuse, PT ;  /* 0x0000006407047233 */ /* 0x100fe40003803000 */
[----:B------:R-:W-:Y:S02]  /*6a60*/  LOP3.LUT R10, R0, R2, RZ, 0xc0, !PT ;  /* 0x00000002000a7212 */ /* 0x000fe400078ec0ff */
[----:B------:R-:W-:Y:S02]  /*6a70*/  HSET2.LE.AND R0, R16, R100, PT ;  /* 0x0000006410007233 */ /* 0x000fe40003803000 */
[----:B------:R-:W-:-:S02]  /*6a80*/  F2FP.BF16.F32.PACK_AB R2, R227, R225 ;  /* 0x000000e1e302723e */ /* 0x000fc400000010ff */
[----:B------:R-:W-:Y:S01]  /*6a90*/  F2FP.BF16.F32.PACK_AB R5, R228, R226 ;  /* 0x000000e2e405723e */ /* 0x000fe200000010ff */
[----:B------:R-:W-:Y:S01]  /*6aa0*/  IMAD.WIDE.U32 R22, R15, -0x2daee0ad, RZ ;  /* 0xd2511f530f167825 */ /* 0x000fe200078e00ff */
[----:B------:R-:W-:-:S03]  /*6ab0*/  LOP3.LUT R8, R0, R2, RZ, 0xc0, !PT ;  /* 0x0000000200087212 */ /* 0x000fc600078ec0ff */
[----:B------:R-:W-:Y:S01]  /*6ac0*/  FFMA.FTZ R0, R106, UR35, -R19 ;  /* 0x000000236a007c23 */ /* 0x000fe20008010813 */
[----:B------:R-:W-:Y:S01]  /*6ad0*/  LOP3.LUT R9, R4, R5, RZ, 0xc0, !PT ;  /* 0x0000000504097212 */ /* 0x000fe200078ec0ff */
[----:B------:R-:W-:-:S04]  /*6ae0*/  IMAD.WIDE.U32 R4, R13, -0x2daee0ad, RZ ;  /* 0xd2511f530d047825 */ /* 0x000fc800078e00ff */
[----:B------:R-:W-:Y:S01]  /*6af0*/  FFMA.FTZ R6, R105, UR35, -R19 ;  /* 0x0000002369067c23 */ /* 0x000fe20008010813 */
[----:B------:R1:W-:Y:S01]  /*6b00*/  MUFU.EX2 R44, R0 ;  /* 0x00000000002c7308 */ /* 0x0003e20000000800 */
[----:B------:R-:W-:-:S07]  /*6b10*/  LOP3.LUT R2, R5, UR14, R12, 0x96, !PT ;  /* 0x0000000e05027c12 */ /* 0x000fce000f8e960c */
[----:B------:R2:W-:Y:S01]  /*6b20*/  MUFU.EX2 R21, R6 ;  /* 0x0000000600157308 */ /* 0x0005e20000000800 */
[----:B-1----:R-:W-:Y:S01]  /*6b30*/  LOP3.LUT R0, R23, UR12, R4, 0x96, !PT ;  /* 0x0000000c17007c12 */ /* 0x002fe2000f8e9604 */
[----:B------:R-:W-:Y:S01]  /*6b40*/  FFMA.FTZ R4, R110, UR35, -R18 ;  /* 0x000000236e047c23 */ /* 0x000fe20008010812 */
[----:B--2---:R-:W-:-:S05]  /*6b50*/  FFMA.FTZ R6, R107, UR35, -R19 ;  /* 0x000000236b067c23 */ /* 0x004fca0008010813 */
[----:B------:R1:W-:Y:S08]  /*6b60*/  MUFU.EX2 R104, R4 ;  /* 0x0000000400687308 */ /* 0x0003f00000000800 */
[----:B------:R2:W3:Y:S01]  /*6b70*/  MUFU.EX2 R45, R6 ;  /* 0x00000006002d7308 */ /* 0x0004e20000000800 */
[----:B-1----:R-:W-:-:S04]  /*6b80*/  IMAD.WIDE.U32 R4, R0, -0x326172a9, RZ ;  /* 0xcd9e8d5700047825 */ /* 0x002fc800078e00ff */
[----:B--2---:R-:W-:Y:S01]  /*6b90*/  IMAD.WIDE.U32 R6, R2, -0x326172a9, RZ ;  /* 0xcd9e8d5702067825 */ /* 0x004fe200078e00ff */
[----:B------:R-:W-:Y:S02]  /*6ba0*/  LOP3.LUT R2, R4, 0xffff, RZ, 0xc0, !PT ;  /* 0x0000ffff04027812 */ /* 0x000fe400078ec0ff */
[----:B------:R-:W-:Y:S01]  /*6bb0*/  LOP3.LUT R0, R5, UR22, R6, 0x96, !PT ;  /* 0x0000001605007c12 */ /* 0x000fe2000f8e9606 */
[--C-:B------:R-:W-:Y:S01]  /*6bc0*/  FFMA.FTZ R5, R112, UR35, -R18.reuse ;  /* 0x0000002370057c23 */ /* 0x100fe20008010812 */
[----:B------:R-:W-:Y:S01]  /*6bd0*/  FFMA.FTZ R12, R111, UR35, -R18 ;  /* 0x000000236f0c7c23 */ /* 0x000fe20008010812 */
[----:B------:R-:W-:Y:S02]  /*6be0*/  LOP3.LUT R6, R4, 0xff, RZ, 0xc0, !PT ;  /* 0x000000ff04067812 */ /* 0x000fe400078ec0ff */
[----:B------:R1:W-:Y:S01]  /*6bf0*/  MUFU.EX2 R252, R5 ;  /* 0x0000000500fc7308 */ /* 0x0003e20000000800 */
[----:B------:R-:W-:Y:S01]  /*6c00*/  SHF.R.U32.HI R2, RZ, 0x8, R2 ;  /* 0x00000008ff027819 */ /* 0x000fe20000011602 */
[----:B------:R-:W-:Y:S01]  /*6c10*/  IMAD.MOV.U32 R109, RZ, RZ, R72 ;  /* 0x000000ffff6d7224 */ /* 0x000fe200078e0048 */
[----:B------:R-:W-:Y:S01]  /*6c20*/  LOP3.LUT R16, R25, UR21, R218, 0x96, !PT ;  /* 0x0000001519107c12 */ /* 0x000fe2000f8e96da */
[----:B------:R-:W-:Y:S01]  /*6c30*/  HMMA.16816.F32.BF16 R72, R8, R60, R40 ;  /* 0x0000003c0848723c */ /* 0x000fe20000041828 */
[----:B------:R-:W-:-:S02]  /*6c40*/  LOP3.LUT R15, R57, UR19, R24, 0x96, !PT ;  /* 0x00000013390f7c12 */ /* 0x000fc4000f8e9618 */
[----:B------:R-:W-:Y:S01]  /*6c50*/  LDSM.16.MT88.4 R24, [R185+0x4800] ;  /* 0x00480000b918783b */ /* 0x000fe20000004200 */
[----:B------:R2:W4:Y:S02]  /*6c60*/  MUFU.EX2 R196, R12 ;  /* 0x0000000c00c47308 */ /* 0x0005240000000800 */
[----:B------:R-:W-:Y:S01]  /*6c70*/  HMMA.16816.F32.BF16 R80, R8, R64, R32 ;  /* 0x000000400850723c */ /* 0x000fe20000041820 */
[----:B------:R-:W-:Y:S01]  /*6c80*/  LOP3.LUT R40, R7, UR13, R14, 0x96, !PT ;  /* 0x0000000d07287c12 */ /* 0x000fe2000f8e960e */
[----:B------:R-:W4:Y:S01]  /*6c90*/  LDSM.16.MT88.4 R32, [R184+0x4800] ;  /* 0x00480000b820783b */ /* 0x000f220000004200 */
[----:B-1----:R-:W-:Y:S01]  /*6ca0*/  FFMA.FTZ R5, R114, UR35, -R18 ;  /* 0x0000002372057c23 */ /* 0x002fe20008010812 */
[----:B------:R-:W-:-:S03]  /*6cb0*/  SHF.R.U32.HI R7, RZ, 0x10, R4 ;  /* 0x00000010ff077819 */ /* 0x000fc60000011604 */
[----:B------:R1:W4:Y:S01]  /*6cc0*/  MUFU.EX2 R251, R5 ;  /* 0x0000000500fb7308 */ /* 0x0003220000000800 */
[----:B------:R-:W-:Y:S02]  /*6cd0*/  SHF.R.U32.HI R13, RZ, 0x18, R4 ;  /* 0x00000018ff0d7819 */ /* 0x000fe40000011604 */
[----:B--2---:R-:W-:Y:S02]  /*6ce0*/  PRMT R12, R6, 0x5410, R2 ;  /* 0x00005410060c7816 */ /* 0x004fe40000000002 */
[----:B------:R-:W-:Y:S02]  /*6cf0*/  LOP3.LUT R2, R0, 0xffff, RZ, 0xc0, !PT ;  /* 0x0000ffff00027812 */ /* 0x000fe400078ec0ff */
[----:B------:R-:W-:Y:S01]  /*6d00*/  SHF.R.U32.HI R4, RZ, 0x10, R0 ;  /* 0x00000010ff047819 */ /* 0x000fe20000011600 */
[----:B------:R-:W-:Y:S01]  /*6d10*/  HMMA.16816.F32.BF16 R60, R8, R62, R48 ;  /* 0x0000003e083c723c */ /* 0x000fe20000041830 */
[----:B------:R-:W-:Y:S02]  /*6d20*/  LOP3.LUT R7, R7, 0xff, RZ, 0xc0, !PT ;  /* 0x000000ff07077812 */ /* 0x000fe400078ec0ff */
[----:B------:R-:W-:-:S03]  /*6d30*/  SHF.R.U32.HI R6, RZ, 0x8, R2 ;  /* 0x00000008ff067819 */ /* 0x000fc60000011602 */
[----:B------:R-:W-:Y:S01]  /*6d40*/  HMMA.16816.F32.BF16 R64, R8, R66, R28 ;  /* 0x000000420840723c */ /* 0x000fe2000004181c */
[----:B------:R-:W-:Y:S02]  /*6d50*/  LOP3.LUT R4, R4, 0xff, RZ, 0xc0, !PT ;  /* 0x000000ff04047812 */ /* 0x000fe400078ec0ff */
[----:B---3--:R-:W-:-:S04]  /*6d60*/  F2FP.BF16.F32.PACK_AB R2, R44, R45 ;  /* 0x0000002d2c02723e */ /* 0x008fc800000010ff */
[----:B------:R-:W-:Y:S02]  /*6d70*/  LOP3.LUT R8, R0, 0xff, RZ, 0xc0, !PT ;  /* 0x000000ff00087812 */ /* 0x000fe400078ec0ff */
[----:B------:R-:W-:Y:S02]  /*6d80*/  SHF.R.U32.HI R9, RZ, 0x18, R0 ;  /* 0x00000018ff097819 */ /* 0x000fe40000011600 */
[----:B------:R-:W-:Y:S02]  /*6d90*/  HSET2.LE.AND R0, R12, R100, PT ;  /* 0x000000640c007233 */ /* 0x000fe40003803000 */
[----:B-1----:R-:W-:Y:S02]  /*6da0*/  PRMT R5, R7, 0x5410, R13 ;  /* 0x0000541007057816 */ /* 0x002fe4000000000d */
[----:B------:R-:W-:Y:S02]  /*6db0*/  PRMT R8, R8, 0x5410, R6 ;  /* 0x0000541008087816 */ /* 0x000fe40000000006 */
[----:B------:R-:W-:-:S02]  /*6dc0*/  PRMT R7, R4, 0x5410, R9 ;  /* 0x0000541004077816 */ /* 0x000fc40000000009 */
[----:B------:R-:W-:Y:S01]  /*6dd0*/  LOP3.LUT R6, R0, R2, RZ, 0xc0, !PT ;  /* 0x0000000200067212 */ /* 0x000fe200078ec0ff */
[----:B------:R-:W-:Y:S01]  /*6de0*/  FFMA.FTZ R10, R120, UR35, -R3 ;  /* 0x00000023780a7c23 */ /* 0x000fe20008010803 */
[--C-:B------:R-:W-:Y:S02]  /*6df0*/  HSET2.LE.AND R0, R5, R100.reuse, PT ;  /* 0x0000006405007233 */ /* 0x100fe40003803000 */
[--C-:B------:R-:W-:Y:S02]  /*6e00*/  HSET2.LE.AND R4, R8, R100.reuse, PT ;  /* 0x0000006408047233 */ /* 0x100fe40003803000 */
[----:B------:R-:W-:Y:S02]  /*6e10*/  HSET2.LE.AND R8, R7, R100, PT ;  /* 0x0000006407087233 */ /* 0x000fe40003803000 */
[----:B------:R-:W-:Y:S02]  /*6e20*/  F2FP.BF16.F32.PACK_AB R5, R21, R197 ;  /* 0x000000c51505723e */ /* 0x000fe400000010ff */
[----:B----4-:R-:W-:-:S02]  /*6e30*/  F2FP.BF16.F32.PACK_AB R2, R252, R196 ;  /* 0x000000c4fc02723e */ /* 0x010fc400000010ff */
[----:B------:R-:W-:Y:S01]  /*6e40*/  F2FP.BF16.F32.PACK_AB R9, R251, R104 ;  /* 0x00000068fb09723e */ /* 0x000fe200000010ff */
[----:B------:R1:W-:Y:S01]  /*6e50*/  MUFU.EX2 R250, R10 ;  /* 0x0000000a00fa7308 */ /* 0x0003e20000000800 */
[----:B------:R-:W-:Y:S02]  /*6e60*/  LOP3.LUT R4, R4, R5, RZ, 0xc0, !PT ;  /* 0x0000000504047212 */ /* 0x000fe400078ec0ff */
[----:B------:R-:W-:Y:S01]  /*6e70*/  LOP3.LUT R7, R0, R2, RZ, 0xc0, !PT ;  /* 0x0000000200077212 */ /* 0x000fe200078ec0ff */
[----:B------:R-:W-:Y:S01]  /*6e80*/  FFMA.FTZ R0, R119, UR35, -R3 ;  /* 0x0000002377007c23 */ /* 0x000fe20008010803 */
[----:B------:R-:W-:Y:S01]  /*6e90*/  LOP3.LUT R5, R8, R9, RZ, 0xc0, !PT ;  /* 0x0000000908057212 */ /* 0x000fe200078ec0ff */
[----:B------:R-:W-:Y:S01]  /*6ea0*/  IMAD.WIDE.U32 R8, R15, -0x2daee0ad, RZ ;  /* 0xd2511f530f087825 */ /* 0x000fe200078e00ff */
[----:B------:R-:W-:Y:S01]  /*6eb0*/  UIADD3 UR4, UR10, 0x2, URZ ;  /* 0x000000020a047890 */ /* 0x000fe2000fffe03f */
[----:B------:R2:W-:Y:S01]  /*6ec0*/  MUFU.EX2 R249, R0 ;  /* 0x0000000000f97308 */ /* 0x0005e20000000800 */
[----:B------:R-:W-:Y:S01]  /*6ed0*/  UIADD3 UR10, UR10, 0x3, URZ ;  /* 0x000000030a0a7890 */ /* 0x000fe2000fffe03f */
[----:B-1----:R-:W-:-:S05]  /*6ee0*/  IMAD.WIDE.U32 R10, R16, -0x2daee0ad, RZ ;  /* 0xd2511f53100a7825 */ /* 0x002fca00078e00ff */
[----:B------:R-:W-:Y:S01]  /*6ef0*/  LOP3.LUT R2, R11, UR18, R68, 0x96, !PT ;  /* 0x000000120b027c12 */ /* 0x000fe2000f8e9644 */
[----:B------:R-:W-:Y:S01]  /*6f00*/  FFMA.FTZ R11, R115, UR35, -R3 ;  /* 0x00000023730b7c23 */ /* 0x000fe20008010803 */
[----:B--2---:R-:W-:Y:S01]  /*6f10*/  LOP3.LUT R0, R9, UR16, R10, 0x96, !PT ;  /* 0x0000001009007c12 */ /* 0x004fe2000f8e960a */
[----:B------:R-:W-:Y:S02]  /*6f20*/  IMAD.U32 R9, RZ, RZ, UR10 ;  /* 0x0000000aff097e24 */ /* 0x000fe4000f8e00ff */
[----:B------:R1:W-:Y:S01]  /*6f30*/  MUFU.EX2 R248, R11 ;  /* 0x0000000b00f87308 */ /* 0x0003e20000000800 */
[----:B------:R-:W-:-:S04]  /*6f40*/  IMAD.WIDE.U32 R12, R2, -0x326172a9, RZ ;  /* 0xcd9e8d57020c7825 */ /* 0x000fc800078e00ff */
[----:B------:R-:W-:Y:S01]  /*6f50*/  FFMA.FTZ R2, R117, UR35, -R3 ;  /* 0x0000002375027c23 */ /* 0x000fe20008010803 */
[----:B------:R-:W-:Y:S02]  /*6f60*/  LOP3.LUT R14, R101, UR33, R9, 0x96, !PT ;  /* 0x00000021650e7c12 */ /* 0x000fe4000f8e9609 */
[----:B------:R-:W-:Y:S01]  /*6f70*/  LOP3.LUT R9, R13, UR17, R56, 0x96, !PT ;  /* 0x000000110d097c12 */ /* 0x000fe2000f8e9638 */
[----:B------:R2:W-:Y:S01]  /*6f80*/  MUFU.EX2 R247, R2 ;  /* 0x0000000200f77308 */ /* 0x0005e20000000800 */
[----:B-1----:R-:W-:Y:S01]  /*6f90*/  IMAD.WIDE.U32 R10, R0, -0x326172a9, RZ ;  /* 0xcd9e8d57000a7825 */ /* 0x002fe200078e00ff */
[----:B------:R-:W-:Y:S03]  /*6fa0*/  HMMA.16816.F32.BF16 R76, R4, R32, R76 ;  /* 0x00000020044c723c */ /* 0x000fe6000004184c */
[----:B------:R-:W-:Y:S01]  /*6fb0*/  FFMA.FTZ R0, R118, UR35, -R3 ;  /* 0x0000002376007c23 */ /* 0x000fe20008010803 */
[----:B--2---:R-:W-:-:S02]  /*6fc0*/  LOP3.LUT R2, R11, UR15, R12, 0x96, !PT ;  /* 0x0000000f0b027c12 */ /* 0x004fc4000f8e960c */
[----:B------:R-:W-:Y:S01]  /*6fd0*/  HMMA.16816.F32.BF16 R96, R4, R24, R88 ;  /* 0x000000180460723c */ /* 0x000fe20000041858 */
[----:B------:R-:W-:Y:S02]  /*6fe0*/  IMAD.U32 R15, RZ, RZ, UR4 ;  /* 0x00000004ff0f7e24 */ /* 0x000fe4000f8e00ff */
[----:B------:R-:W-:-:S03]  /*6ff0*/  IMAD.WIDE.U32 R16, R2, -0x2daee0ad, RZ ;  /* 0xd2511f5302107825 */ /* 0x000fc600078e00ff */
[C---:B------:R-:W-:Y:S01]  /*7000*/  HMMA.16816.F32.BF16 R52, R4.reuse, R34, R92 ;  /* 0x000000220434723c */ /* 0x040fe2000004185c */
[----:B------:R1:W-:Y:S05]  /*7010*/  MUFU.EX2 R246, R0 ;  /* 0x0000000000f67308 */ /* 0x0003ea0000000800 */
[----:B------:R-:W-:Y:S07]  /*7020*/  HMMA.16816.F32.BF16 R84, R4, R26, R84 ;  /* 0x0000001a0454723c */ /* 0x000fee0000041854 */
[----:B------:R-:W-:Y:S01]  /*7030*/  IMAD.WIDE.U32 R4, R9, -0x2daee0ad, RZ ;  /* 0xd2511f5309047825 */ /* 0x000fe200078e00ff */
[----:B------:R-:W-:-:S02]  /*7040*/  LOP3.LUT R15, R101, UR33, R15, 0x96, !PT ;  /* 0x00000021650f7c12 */ /* 0x000fc4000f8e960f */
[----:B-1----:R-:W-:Y:S01]  /*7050*/  LOP3.LUT R0, R17, UR12, R4, 0x96, !PT ;  /* 0x0000000c11007c12 */ /* 0x002fe2000f8e9604 */
[----:B------:R-:W-:Y:S01]  /*7060*/  FFMA.FTZ R4, R128, UR35, -R20 ;  /* 0x0000002380047c23 */ /* 0x000fe20008010814 */
[----:B------:R-:W-:Y:S01]  /*7070*/  LOP3.LUT R2, R5, UR14, R8, 0x96, !PT ;  /* 0x0000000e05027c12 */ /* 0x000fe2000f8e9608 */
[----:B------:R-:W-:Y:S02]  /*7080*/  IMAD.MOV.U32 R94, RZ, RZ, R244 ;  /* 0x000000ffff5e7224 */ /* 0x000fe400078e00f4 */
[----:B------:R1:W-:Y:S02]  /*7090*/  MUFU.EX2 R244, R4 ;  /* 0x0000000400f47308 */ /* 0x0003e40000000800 */
[----:B------:R-:W-:-:S04]  /*70a0*/  IMAD.WIDE.U32 R6, R2, -0x326172a9, RZ ;  /* 0xcd9e8d5702067825 */ /* 0x000fc800078e00ff */
[----:B------:R-:W-:-:S04]  /*70b0*/  IMAD.WIDE.U32 R12, R15, -0x326172a9, RZ ;  /* 0xcd9e8d570f0c7825 */ /* 0x000fc800078e00ff */
[----:B------:R-:W-:Y:S01]  /*70c0*/  FFMA.FTZ R8, R131, UR35, -R20 ;  /* 0x0000002383087c23 */ /* 0x000fe20008010814 */
[----:B------:R-:W-:Y:S02]  /*70d0*/  IMAD.MOV.U32 R118, RZ, RZ, R21 ;  /* 0x000000ffff767224 */ /* 0x000fe400078e0015 */
[----:B-1----:R-:W-:Y:S01]  /*70e0*/  IMAD.WIDE.U32 R4, R0, -0x326172a9, RZ ;  /* 0xcd9e8d5700047825 */ /* 0x002fe200078e00ff */
[C---:B------:R-:W-:Y:S02]  /*70f0*/  LOP3.LUT R21, R13.reuse, UR21, R218, 0x96, !PT ;  /* 0x000000150d157c12 */ /* 0x040fe4000f8e96da */
[----:B------:R-:W-:Y:S02]  /*7100*/  LOP3.LUT R43, R13, UR21, R46, 0x96, !PT ;  /* 0x000000150d2b7c12 */ /* 0x000fe4000f8e962e */
[----:B------:R-:W-:Y:S02]  /*7110*/  LOP3.LUT R0, R5, UR22, R6, 0x96, !PT ;  /* 0x0000001605007c12 */ /* 0x000fe4000f8e9606 */
[----:B------:R-:W-:-:S02]  /*7120*/  LOP3.LUT R2, R4, 0xffff, RZ, 0xc0, !PT ;  /* 0x0000ffff04027812 */ /* 0x000fc400078ec0ff */
[----:B------:R-:W-:Y:S02]  /*7130*/  SHF.R.U32.HI R5, RZ, 0x10, R4 ;  /* 0x00000010ff057819 */ /* 0x000fe40000011604 */
[----:B------:R-:W-:Y:S02]  /*7140*/  LOP3.LUT R13, R7, UR13, R10, 0x96, !PT ;  /* 0x0000000d070d7c12 */ /* 0x000fe4000f8e960a */
[----:B------:R-:W-:Y:S02]  /*7150*/  LOP3.LUT R7, R4, 0xff, RZ, 0xc0, !PT ;  /* 0x000000ff04077812 */ /* 0x000fe400078ec0ff */
[----:B------:R-:W-:Y:S02]  /*7160*/  SHF.R.U32.HI R2, RZ, 0x8, R2 ;  /* 0x00000008ff027819 */ /* 0x000fe40000011602 */
[----:B------:R-:W-:Y:S02]  /*7170*/  SHF.R.U32.HI R6, RZ, 0x18, R4 ;  /* 0x00000018ff067819 */ /* 0x000fe40000011604 */
[----:B------:R-:W-:Y:S01]  /*7180*/  LOP3.LUT R5, R5, 0xff, RZ, 0xc0, !PT ;  /* 0x000000ff05057812 */ /* 0x000fe200078ec0ff */
[----:B------:R-:W-:-:S02]  /*7190*/  IMAD.MOV.U32 R93, RZ, RZ, R243 ;  /* 0x000000ffff5d7224 */ /* 0x000fc400078e00f3 */
[----:B------:R-:W-:Y:S01]  /*71a0*/  FFMA.FTZ R4, R126, UR35, -R20 ;  /* 0x000000237e047c23 */ /* 0x000fe20008010814 */
[----:B------:R-:W1:Y:S01]  /*71b0*/  MUFU.EX2 R243, R8 ;  /* 0x0000000800f37308 */ /* 0x000e620000000800 */
[----:B------:R-:W-:Y:S02]  /*71c0*/  PRMT R11, R7, 0x5410, R2 ;  /* 0x00005410070b7816 */ /* 0x000fe40000000002 */
[----:B------:R-:W-:Y:S02]  /*71d0*/  PRMT R10, R5, 0x5410, R6 ;  /* 0x00005410050a7816 */ /* 0x000fe40000000006 */
[C---:B------:R-:W-:Y:S01]  /*71e0*/  LOP3.LUT R2, R0.reuse, 0xffff, RZ, 0xc0, !PT ;  /* 0x0000ffff00027812 */ /* 0x040fe200078ec0ff */
[----:B------:R-:W-:Y:S01]  /*71f0*/  IMAD.MOV.U32 R95, RZ, RZ, R245 ;  /* 0x000000ffff5f7224 */ /* 0x000fe200078e00f5 */
[----:B------:R-:W-:Y:S01]  /*7200*/  SHF.R.U32.HI R5, RZ, 0x10, R0 ;  /* 0x00000010ff057819 */ /* 0x000fe20000011600 */
[----:B------:R2:W-:Y:S01]  /*7210*/  MUFU.EX2 R245, R4 ;  /* 0x0000000400f57308 */ /* 0x0005e20000000800 */
[----:B------:R-:W-:-:S02]  /*7220*/  LOP3.LUT R7, R0, 0xff, RZ, 0xc0, !PT ;  /* 0x000000ff00077812 */ /* 0x000fc400078ec0ff */
[----:B------:R-:W-:Y:S02]  /*7230*/  SHF.R.U32.HI R6, RZ, 0x18, R0 ;  /* 0x00000018ff067819 */ /* 0x000fe40000011600 */
[----:B------:R-:W-:Y:S02]  /*7240*/  SHF.R.U32.HI R0, RZ, 0x8, R2 ;  /* 0x00000008ff007819 */ /* 0x000fe40000011602 */
[----:B------:R-:W-:Y:S01]  /*7250*/  LOP3.LUT R2, R5, 0xff, RZ, 0xc0, !PT ;  /* 0x000000ff05027812 */ /* 0x000fe200078ec0ff */
[----:B------:R-:W-:Y:S01]  /*7260*/  IMAD.MOV.U32 R128, RZ, RZ, R242 ;  /* 0x000000ffff807224 */ /* 0x000fe200078e00f2 */
[----:B------:R-:W-:Y:S02]  /*7270*/  PRMT R0, R7, 0x5410, R0 ;  /* 0x0000541007007816 */ /* 0x000fe40000000000 */
[----:B------:R-:W-:Y:S01]  /*7280*/  PRMT R2, R2, 0x5410, R6 ;  /* 0x0000541002027816 */ /* 0x000fe20000000006 */
[----:B--2---:R-:W-:-:S04]  /*7290*/  FFMA.FTZ R4, R125, UR35, -R20 ;  /* 0x000000237d047c23 */ /* 0x004fc80008010814 */
[----:B------:R2:W3:Y:S01]  /*72a0*/  MUFU.EX2 R242, R4 ;  /* 0x0000000400f27308 */ /* 0x0004e20000000800 */
[----:B------:R-:W-:Y:S01]  /*72b0*/  IMAD.MOV.U32 R219, RZ, RZ, R241 ;  /* 0x000000ffffdb7224 */ /* 0x000fe200078e00f1 */
[----:B------:R-:W-:Y:S02]  /*72c0*/  HSET2.LE.AND R0, R0, R100, PT ;  /* 0x0000006400007233 */ /* 0x000fe40003803000 */
[----:B-1----:R-:W-:Y:S01]  /*72d0*/  F2FP.BF16.F32.PACK_AB R5, R243, R244 ;  /* 0x000000f4f305723e */ /* 0x002fe200000010ff */
[--C-:B------:R-:W-:Y:S01]  /*72e0*/  FFMA.FTZ R6, R121, UR35, -R19.reuse ;  /* 0x0000002379067c23 */ /* 0x100fe20008010813 */
[----:B--2---:R-:W-:-:S04]  /*72f0*/  FFMA.FTZ R4, R124, UR35, -R19 ;  /* 0x000000237c047c23 */ /* 0x004fc80008010813 */
[----:B------:R1:W-:Y:S01]  /*7300*/  MUFU.EX2 R241, R4 ;  /* 0x0000000400f17308 */ /* 0x0003e20000000800 */
[----:B------:R-:W-:-:S04]  /*7310*/  IMAD.WIDE.U32 R14, R14, -0x326172a9, RZ ;  /* 0xcd9e8d570e0e7825 */ /* 0x000fc800078e00ff */
[----:B------:R-:W-:Y:S02]  /*7320*/  IMAD.MOV.U32 R101, RZ, RZ, R240 ;  /* 0x000000ffff657224 */ /* 0x000fe400078e00f0 */
[----:B------:R-:W-:Y:S01]  /*7330*/  IMAD.MOV.U32 R107, RZ, RZ, R239 ;  /* 0x000000ffff6b7224 */ /* 0x000fe200078e00ef */
[----:B-1----:R-:W-:Y:S02]  /*7340*/  HSET2.LE.AND R4, R2, R100, PT ;  /* 0x0000006402047233 */ /* 0x002fe40003803000 */
[----:B------:R-:W-:-:S03]  /*7350*/  F2FP.BF16.F32.PACK_AB R2, R249, R250 ;  /* 0x000000faf902723e */ /* 0x000fc600000010ff */
[----:B------:R-:W-:Y:S02]  /*7360*/  LOP3.LUT R9, R4, R5, RZ, 0xc0, !PT ;  /* 0x0000000504097212 */ /* 0x000fe400078ec0ff */
[----:B------:R-:W-:Y:S01]  /*7370*/  LOP3.LUT R8, R0, R2, RZ, 0xc0, !PT ;  /* 0x0000000200087212 */ /* 0x000fe200078ec0ff */
[--C-:B------:R-:W-:Y:S01]  /*7380*/  FFMA.FTZ R5, R123, UR35, -R19.reuse ;  /* 0x000000237b057c23 */ /* 0x100fe20008010813 */
[--C-:B------:R-:W-:Y:S02]  /*7390*/  HSET2.LE.AND R0, R11, R100.reuse, PT ;  /* 0x000000640b007233 */ /* 0x100fe40003803000 */
[----:B------:R-:W-:Y:S01]  /*73a0*/  F2FP.BF16.F32.PACK_AB R2, R247, R248 ;  /* 0x000000f8f702723e */ /* 0x000fe200000010ff */
[----:B------:R1:W-:Y:S01]  /*73b0*/  MUFU.EX2 R240, R6 ;  /* 0x0000000600f07308 */ /* 0x0003e20000000800 */
[----:B------:R-:W-:Y:S02]  /*73c0*/  HSET2.LE.AND R4, R10, R100, PT ;  /* 0x000000640a047233 */ /* 0x000fe40003803000 */
[----:B------:R-:W-:Y:S01]  /*73d0*/  LOP3.LUT R10, R0, R2, RZ, 0xc0, !PT ;  /* 0x00000002000a7212 */ /* 0x000fe200078ec0ff */
[----:B------:R-:W-:Y:S01]  /*73e0*/  FFMA.FTZ R0, R122, UR35, -R19 ;  /* 0x000000237a007c23 */ /* 0x000fe20008010813 */
[----:B------:R-:W-:-:S03]  /*73f0*/  LOP3.LUT R29, R15, UR21, R218, 0x96, !PT ;  /* 0x000000150f1d7c12 */ /* 0x000fc6000f8e96da */
[----:B------:R3:W-:Y:S01]  /*7400*/  MUFU.EX2 R239, R5 ;  /* 0x0000000500ef7308 */ /* 0x0007e20000000800 */
[----:B------:R-:W-:Y:S01]  /*7410*/  IMAD.MOV.U32 R218, RZ, RZ, R238 ;  /* 0x000000ffffda7224 */ /* 0x000fe200078e00ee */
[--C-:B------:R-:W-:Y:S02]  /*7420*/  LOP3.LUT R28, R57, UR19, R14.reuse, 0x96, !PT ;  /* 0x00000013391c7c12 */ /* 0x100fe4000f8e960e */
[----:B------:R-:W-:Y:S01]  /*7430*/  LOP3.LUT R30, R59, UR19, R14, 0x96, !PT ;  /* 0x000000133b1e7c12 */ /* 0x000fe2000f8e960e */
[----:B-1----:R-:W-:-:S03]  /*7440*/  IMAD.WIDE.U32 R6, R13, -0x2daee0ad, RZ ;  /* 0xd2511f530d067825 */ /* 0x002fc600078e00ff */
[----:B------:R1:W-:Y:S01]  /*7450*/  MUFU.EX2 R238, R0 ;  /* 0x0000000000ee7308 */ /* 0x0003e20000000800 */
[----:B---3--:R-:W-:Y:S02]  /*7460*/  F2FP.BF16.F32.PACK_AB R5, R242, R245 ;  /* 0x000000f5f205723e */ /* 0x008fe400000010ff */
[----:B------:R-:W-:Y:S02]  /*7470*/  LOP3.LUT R2, R7, UR23, R16, 0x96, !PT ;  /* 0x0000001707027c12 */ /* 0x000fe4000f8e9610 */
[----:B------:R-:W-:Y:S01]  /*7480*/  LOP3.LUT R11, R4, R5, RZ, 0xc0, !PT ;  /* 0x00000005040b7212 */ /* 0x000fe200078ec0ff */
[----:B------:R-:W-:Y:S01]  /*7490*/  IMAD.WIDE.U32 R4, R40, -0x2daee0ad, RZ ;  /* 0xd2511f5328047825 */ /* 0x000fe200078e00ff */
[----:B------:R-:W-:-:S03]  /*74a0*/  LOP3.LUT R14, R6, 0xffff, RZ, 0xc0, !PT ;  /* 0x0000ffff060e7812 */ /* 0x000fc600078ec0ff */
[--C-:B------:R-:W-:Y:S01]  /*74b0*/  FFMA.FTZ R7, R129, UR35, -R18.reuse ;  /* 0x0000002381077c23 */ /* 0x100fe20008010812 */
[----:B-1----:R-:W-:Y:S01]  /*74c0*/  FFMA.FTZ R0, R127, UR35, -R18 ;  /* 0x000000237f007c23 */ /* 0x002fe20008010812 */
[----:B------:R-:W-:Y:S01]  /*74d0*/  LOP3.LUT R42, R15, UR21, R46, 0x96, !PT ;  /* 0x000000150f2a7c12 */ /* 0x000fe2000f8e962e */
[----:B------:R-:W-:Y:S01]  /*74e0*/  IMAD.MOV.U32 R131, RZ, RZ, R237 ;  /* 0x000000ffff837224 */ /* 0x000fe200078e00ed */
[----:B------:R-:W-:Y:S01]  /*74f0*/  LOP3.LUT R17, R6, 0xff, RZ, 0xc0, !PT ;  /* 0x000000ff06117812 */ /* 0x000fe200078ec0ff */
[----:B------:R-:W-:Y:S01]  /*7500*/  IMAD.MOV.U32 R103, RZ, RZ, R235 ;  /* 0x000000ffff677224 */ /* 0x000fe200078e00eb */
[----:B------:R1:W-:Y:S01]  /*7510*/  MUFU.EX2 R237, R0 ;  /* 0x0000000000ed7308 */ /* 0x0003e20000000800 */
[--C-:B------:R-:W-:Y:S02]  /*7520*/  SHF.R.U32.HI R15, RZ, 0x10, R6.reuse ;  /* 0x00000010ff0f7819 */ /* 0x100fe40000011606 */
[----:B------:R-:W-:Y:S02]  /*7530*/  SHF.R.U32.HI R16, RZ, 0x18, R6 ;  /* 0x00000018ff107819 */ /* 0x000fe40000011606 */
[----:B------:R-:W-:-:S03]  /*7540*/  LOP3.LUT R6, R4, 0xffff, RZ, 0xc0, !PT ;  /* 0x0000ffff04067812 */ /* 0x000fc600078ec0ff */
[----:B------:R2:W-:Y:S01]  /*7550*/  MUFU.EX2 R235, R7 ;  /* 0x0000000700eb7308 */ /* 0x0005e20000000800 */
[----:B------:R-:W-:Y:S01]  /*7560*/  IMAD.MOV.U32 R117, RZ, RZ, R234 ;  /* 0x000000ffff757224 */ /* 0x000fe200078e00ea */
[--C-:B------:R-:W-:Y:S02]  /*7570*/  LOP3.LUT R23, R57, UR19, R12.reuse, 0x96, !PT ;  /* 0x0000001339177c12 */ /* 0x100fe4000f8e960c */
[----:B------:R-:W-:Y:S02]  /*7580*/  LOP3.LUT R31, R59, UR19, R12, 0x96, !PT ;  /* 0x000000133b1f7c12 */ /* 0x000fe4000f8e960c */
[----:B-1----:R-:W-:Y:S02]  /*7590*/  LOP3.LUT R0, R5, UR23, R22, 0x96, !PT ;  /* 0x0000001705007c12 */ /* 0x002fe4000f8e9616 */
[----:B------:R-:W-:Y:S01]  /*75a0*/  SHF.R.U32.HI R5, RZ, 0x10, R4 ;  /* 0x00000010ff057819 */ /* 0x000fe20000011604 */
[----:B--2---:R-:W-:Y:S01]  /*75b0*/  FFMA.FTZ R7, R130, UR35, -R18 ;  /* 0x0000002382077c23 */ /* 0x004fe20008010812 */
[----:B------:R-:W-:-:S02]  /*75c0*/  LOP3.LUT R12, R4, 0xff, RZ, 0xc0, !PT ;  /* 0x000000ff040c7812 */ /* 0x000fc400078ec0ff */
[----:B------:R-:W-:Y:S01]  /*75d0*/  SHF.R.U32.HI R6, RZ, 0x8, R6 ;  /* 0x00000008ff067819 */ /* 0x000fe20000011606 */
[----:B------:R1:W2:Y:S01]  /*75e0*/  MUFU.EX2 R234, R7 ;  /* 0x0000000700ea7308 */ /* 0x0002a20000000800 */
[----:B------:R-:W-:Y:S02]  /*75f0*/  SHF.R.U32.HI R13, RZ, 0x18, R4 ;  /* 0x00000018ff0d7819 */ /* 0x000fe40000011604 */
[----:B------:R-:W-:Y:S01]  /*7600*/  LOP3.LUT R4, R0, 0xffff, RZ, 0xc0, !PT ;  /* 0x0000ffff00047812 */ /* 0x000fe200078ec0ff */
[----:B------:R-:W-:Y:S01]  /*7610*/  IMAD.MOV.U32 R115, RZ, RZ, R233 ;  /* 0x000000ffff737224 */ /* 0x000fe200078e00e9 */
[----:B------:R-:W-:Y:S01]  /*7620*/  PRMT R12, R12, 0x5410, R6 ;  /* 0x000054100c0c7816 */ /* 0x000fe20000000006 */
[----:B------:R-:W-:Y:S01]  /*7630*/  HMMA.16816.F32.BF16 R48, R8, R32, R72 ;  /* 0x000000200830723c */ /* 0x000fe20000041848 */
[----:B------:R-:W-:Y:S01]  /*7640*/  SHF.R.U32.HI R6, RZ, 0x10, R0 ;  /* 0x00000010ff067819 */ /* 0x000fe20000011600 */
[----:B------:R-:W-:Y:S02]  /*7650*/  IMAD.MOV.U32 R92, RZ, RZ, R45 ;  /* 0x000000ffff5c7224 */ /* 0x000fe400078e002d */
[----:B------:R-:W-:-:S02]  /*7660*/  IMAD.MOV.U32 R126, RZ, RZ, R44 ;  /* 0x000000ffff7e7224 */ /* 0x000fc400078e002c */
[----:B------:R-:W-:Y:S01]  /*7670*/  HMMA.16816.F32.BF16 R60, R8, R34, R60 ;  /* 0x00000022083c723c */ /* 0x000fe2000004183c */
[----:B------:R-:W3:Y:S01]  /*7680*/  LDSM.16.MT88.4 R32, [R184+0x4c00] ;  /* 0x004c0000b820783b */ /* 0x000ee20000004200 */
[----:B-1----:R-:W-:Y:S01]  /*7690*/  LOP3.LUT R7, R5, 0xff, RZ, 0xc0, !PT ;  /* 0x000000ff05077812 */ /* 0x002fe200078ec0ff */
[----:B------:R-:W-:-:S03]  /*76a0*/  FFMA.FTZ R5, R132, UR35, -R18 ;  /* 0x0000002384057c23 */ /* 0x000fc60008010812 */
[C---:B------:R-:W-:Y:S01]  /*76b0*/  HMMA.16816.F32.BF16 R88, R8.reuse, R24, R80 ;  /* 0x000000180858723c */ /* 0x040fe20000041850 */
[----:B------:R-:W1:Y:S01]  /*76c0*/  LDSM.16.MT88.4 R44, [R185+0x4c00] ;  /* 0x004c0000b92c783b */ /* 0x000e620000004200 */
[----:B------:R4:W3:Y:S04]  /*76d0*/  MUFU.EX2 R233, R5 ;  /* 0x0000000500e97308 */ /* 0x0008e80000000800 */
[----:B------:R-:W-:Y:S01]  /*76e0*/  HMMA.16816.F32.BF16 R64, R8, R26, R64 ;  /* 0x0000001a0840723c */ /* 0x000fe20000041840 */
[----:B------:R-:W-:-:S06]  /*76f0*/  PRMT R7, R7, 0x5410, R13 ;  /* 0x0000541007077816 */ /* 0x000fcc000000000d */
[----:B------:R-:W-:Y:S02]  /*7700*/  LOP3.LUT R9, R0, 0xff, RZ, 0xc0, !PT ;  /* 0x000000ff00097812 */ /* 0x000fe400078ec0ff */
[----:B------:R-:W-:Y:S02]  /*7710*/  SHF.R.U32.HI R8, RZ, 0x8, R4 ;  /* 0x00000008ff087819 */ /* 0x000fe40000011604 */
[----:B------:R-:W-:Y:S02]  /*7720*/  SHF.R.U32.HI R4, RZ, 0x18, R0 ;  /* 0x00000018ff047819 */ /* 0x000fe40000011600 */
[----:B------:R-:W-:Y:S01]  /*7730*/  LOP3.LUT R0, R6, 0xff, RZ, 0xc0, !PT ;  /* 0x000000ff06007812 */ /* 0x000fe200078ec0ff */
[--C-:B----4-:R-:W-:Y:S01]  /*7740*/  FFMA.FTZ R5, R136, UR35, -R3.reuse ;  /* 0x0000002388057c23 */ /* 0x110fe20008010803 */
[----:B------:R-:W-:Y:S01]  /*7750*/  PRMT R6, R9, 0x5410, R8 ;  /* 0x0000541009067816 */ /* 0x000fe20000000008 */
[----:B------:R-:W-:Y:S01]  /*7760*/  FFMA.FTZ R8, R134, UR35, -R3 ;  /* 0x0000002386087c23 */ /* 0x000fe20008010803 */
[----:B------:R-:W-:Y:S01]  /*7770*/  IMAD.MOV.U32 R119, RZ, RZ, R232 ;  /* 0x000000ffff777224 */ /* 0x000fe200078e00e8 */
[----:B------:R-:W-:Y:S01]  /*7780*/  PRMT R10, R0, 0x5410, R4 ;  /* 0x00005410000a7816 */ /* 0x000fe20000000004 */
[----:B------:R4:W-:Y:S01]  /*7790*/  MUFU.EX2 R232, R5 ;  /* 0x0000000500e87308 */ /* 0x0009e20000000800 */
[----:B------:R-:W-:Y:S01]  /*77a0*/  IMAD.MOV.U32 R120, RZ, RZ, R231 ;  /* 0x000000ffff787224 */ /* 0x000fe200078e00e7 */
[----:B------:R-:W-:-:S02]  /*77b0*/  HSET2.LE.AND R0, R12, R100, PT ;  /* 0x000000640c007233 */ /* 0x000fc40003803000 */
[--C-:B------:R-:W-:Y:S02]  /*77c0*/  HSET2.LE.AND R7, R7, R100.reuse, PT ;  /* 0x0000006407077233 */ /* 0x100fe40003803000 */
[----:B--2---:R-:W-:Y:S02]  /*77d0*/  F2FP.BF16.F32.PACK_AB R4, R234, R235 ;  /* 0x000000ebea04723e */ /* 0x004fe400000010ff */
[----:B------:R2:W-:Y:S02]  /*77e0*/  MUFU.EX2 R231, R8 ;  /* 0x0000000800e77308 */ /* 0x0005e40000000800 */
[----:B------:R-:W-:Y:S02]  /*77f0*/  LOP3.LUT R7, R7, R4, RZ, 0xc0, !PT ;  /* 0x0000000407077212 */ /* 0x000fe400078ec0ff */
[----:B----4-:R-:W-:Y:S02]  /*7800*/  HSET2.LE.AND R5, R6, R100, PT ;  /* 0x0000006406057233 */ /* 0x010fe40003803000 */
[----:B------:R-:W-:-:S02]  /*7810*/  F2FP.BF16.F32.PACK_AB R6, R238, R239 ;  /* 0x000000efee06723e */ /* 0x000fc400000010ff */
[----:B--2---:R-:W-:Y:S02]  /*7820*/  F2FP.BF16.F32.PACK_AB R8, R240, R241 ;  /* 0x000000f1f008723e */ /* 0x004fe400000010ff */
[----:B------:R-:W-:Y:S02]  /*7830*/  LOP3.LUT R6, R0, R6, RZ, 0xc0, !PT ;  /* 0x0000000600067212 */ /* 0x000fe400078ec0ff */
[----:B------:R-:W-:Y:S02]  /*7840*/  LOP3.LUT R4, R5, R8, RZ, 0xc0, !PT ;  /* 0x0000000805047212 */ /* 0x000fe400078ec0ff */
[----:B------:R-:W-:Y:S02]  /*7850*/  HSET2.LE.AND R0, R10, R100, PT ;  /* 0x000000640a007233 */ /* 0x000fe40003803000 */
[----:B---3--:R-:W-:Y:S01]  /*7860*/  F2FP.BF16.F32.PACK_AB R5, R233, R237 ;  /* 0x000000ede905723e */ /* 0x008fe200000010ff */
[----:B------:R-:W-:Y:S01]  /*7870*/  FFMA.FTZ R9, R133, UR35, -R3 ;  /* 0x0000002385097c23 */ /* 0x000fe20008010803 */
[----:B------:R-:W-:-:S02]  /*7880*/  IMAD.MOV.U32 R114, RZ, RZ, R230 ;  /* 0x000000ffff727224 */ /* 0x000fc400078e00e6 */
[----:B------:R-:W-:Y:S01]  /*7890*/  LOP3.LUT R5, R0, R5, RZ, 0xc0, !PT ;  /* 0x0000000500057212 */ /* 0x000fe200078ec0ff */
[----:B------:R-:W-:Y:S01]  /*78a0*/  FFMA.FTZ R0, R139, UR35, -R20 ;  /* 0x000000238b007c23 */ /* 0x000fe20008010814 */
[----:B------:R2:W3:Y:S01]  /*78b0*/  MUFU.EX2 R230, R9 ;  /* 0x0000000900e67308 */ /* 0x0004e20000000800 */
[----:B------:R-:W-:Y:S02]  /*78c0*/  IMAD.MOV.U32 R105, RZ, RZ, R229 ;  /* 0x000000ffff697224 */ /* 0x000fe400078e00e5 */
[----:B------:R-:W-:-:S05]  /*78d0*/  IMAD.WIDE.U32 R22, R23, -0x2daee0ad, RZ ;  /* 0xd2511f5317167825 */ /* 0x000fca00078e00ff */
[----:B------:R4:W-:Y:S01]  /*78e0*/  MUFU.EX2 R229, R0 ;  /* 0x0000000000e57308 */ /* 0x0009e20000000800 */
[----:B------:R-:W-:-:S04]  /*78f0*/  IMAD.WIDE.U32 R40, R28, -0x2daee0ad, RZ ;  /* 0xd2511f531c287825 */ /* 0x000fc800078e00ff */
[----:B------:R-:W-:Y:S01]  /*7900*/  FFMA.FTZ R11, R137, UR35, -R20 ;  /* 0x00000023890b7c23 */ /* 0x000fe20008010814 */
[----:B--2---:R-:W-:-:S05]  /*7910*/  IMAD.WIDE.U32 R8, R21, -0x2daee0ad, RZ ;  /* 0xd2511f5315087825 */ /* 0x004fca00078e00ff */
[----:B------:R-:W-:Y:S02]  /*7920*/  LOP3.LUT R21, R9, UR18, R68, 0x96, !PT ;  /* 0x0000001209157c12 */ /* 0x000fe4000f8e9644 */
[----:B----4-:R-:W-:Y:S02]  /*7930*/  LOP3.LUT R0, R15, 0xff, RZ, 0xc0, !PT ;  /* 0x000000ff0f007812 */ /* 0x010fe400078ec0ff */
[----:B------:R-:W-:Y:S01]  /*7940*/  LOP3.LUT R13, R23, UR16, R8, 0x96, !PT ;  /* 0x00000010170d7c12 */ /* 0x000fe2000f8e9608 */
[----:B------:R-:W-:Y:S01]  /*7950*/  IMAD.WIDE.U32 R8, R29, -0x2daee0ad, RZ ;  /* 0xd2511f531d087825 */ /* 0x000fe200078e00ff */
[----:B------:R-:W-:-:S03]  /*7960*/  PRMT R12, R0, 0x5410, R16 ;  /* 0x00005410000c7816 */ /* 0x000fc60000000010 */
[----:B------:R-:W-:Y:S01]  /*7970*/  FFMA.FTZ R0, R138, UR35, -R20 ;  /* 0x000000238a007c23 */ /* 0x000fe20008010814 */
[----:B------:R-:W-:Y:S01]  /*7980*/  IMAD.MOV.U32 R112, RZ, RZ, R228 ;  /* 0x000000ffff707224 */ /* 0x000fe200078e00e4 */
[----:B------:R-:W-:Y:S01]  /*7990*/  LOP3.LUT R23, R41, UR16, R8, 0x96, !PT ;  /* 0x0000001029177c12 */ /* 0x000fe2000f8e9608 */
[----:B------:R-:W-:Y:S01]  /*79a0*/  IMAD.MOV.U32 R111, RZ, RZ, R227 ;  /* 0x000000ffff6f7224 */ /* 0x000fe200078e00e3 */
[----:B------:R2:W-:Y:S01]  /*79b0*/  MUFU.EX2 R228, R11 ;  /* 0x0000000b00e47308 */ /* 0x0005e20000000800 */
[----:B------:R-:W-:Y:S01]  /*79c0*/  SHF.R.U32.HI R10, RZ, 0x8, R14 ;  /* 0x00000008ff0a7819 */ /* 0x000fe2000001160e */
[----:B------:R-:W-:Y:S01]  /*79d0*/  FFMA.FTZ R8, R143, UR35, -R20 ;  /* 0x000000238f087c23 */ /* 0x000fe20008010814 */
[----:B------:R-:W-:Y:S01]  /*79e0*/  IMAD.MOV.U32 R110, RZ, RZ, R226 ;  /* 0x000000ffff6e7224 */ /* 0x000fe200078e00e2 */
[----:B------:R-:W-:-:S04]  /*79f0*/  LOP3.LUT R26, R9, UR18, R68, 0x96, !PT ;  /* 0x00000012091a7c12 */ /* 0x000fc8000f8e9644 */
[----:B------:R4:W3:Y:S01]  /*7a00*/  MUFU.EX2 R227, R0 ;  /* 0x0000000000e37308 */ /* 0x0008e20000000800 */
[----:B------:R-:W-:Y:S01]  /*7a10*/  PRMT R9, R17, 0x5410, R10 ;  /* 0x0000541011097816 */ /* 0x000fe2000000000a */
[----:B------:R-:W-:Y:S01]  /*7a20*/  HMMA.16816.F32.BF16 R80, R4, R32, R76 ;  /* 0x000000200450723c */ /* 0x000fe2000004184c */
[----:B------:R-:W-:-:S05]  /*7a30*/  IMAD.WIDE.U32 R14, R42, -0x2daee0ad, RZ ;  /* 0xd2511f532a0e7825 */ /* 0x000fca00078e00ff */
[----:B------:R-:W3:Y:S01]  /*7a40*/  MUFU.EX2 R226, R8 ;  /* 0x0000000800e27308 */ /* 0x000ee20000000800 */
[----:B------:R-:W-:Y:S01]  /*7a50*/  HMMA.16816.F32.BF16 R72, R4, R34, R52 ;  /* 0x000000220448723c */ /* 0x000fe20000041834 */
[----:B--2---:R-:W-:-:S05]  /*7a60*/  IMAD.WIDE.U32 R10, R43, -0x2daee0ad, RZ ;  /* 0xd2511f532b0a7825 */ /* 0x004fca00078e00ff */
[----:B-1----:R-:W-:Y:S01]  /*7a70*/  HMMA.16816.F32.BF16 R76, R4, R44, R96 ;  /* 0x0000002c044c723c */ /* 0x002fe20000041860 */
[----:B----4-:R-:W-:Y:S01]  /*7a80*/  LOP3.LUT R0, R2, 0xffff, RZ, 0xc0, !PT ;  /* 0x0000ffff02007812 */ /* 0x010fe200078ec0ff */
[----:B------:R-:W-:-:S04]  /*7a90*/  IMAD.WIDE.U32 R16, R31, -0x2daee0ad, RZ ;  /* 0xd2511f531f107825 */ /* 0x000fc800078e00ff */
[----:B------:R-:W-:Y:S01]  /*7aa0*/  HMMA.16816.F32.BF16 R52, R4, R46, R84 ;  /* 0x0000002e0434723c */ /* 0x000fe20000041854 */
[----:B------:R-:W-:-:S06]  /*7ab0*/  LOP3.LUT R29, R15, UR18, R70, 0x96, !PT ;  /* 0x000000120f1d7c12 */ /* 0x000fcc000f8e9646 */
[----:B------:R-:W-:Y:S02]  /*7ac0*/  SHF.R.U32.HI R4, RZ, 0x10, R2 ;  /* 0x00000010ff047819 */ /* 0x000fe40000011602 */
[----:B------:R-:W-:Y:S02]  /*7ad0*/  SHF.R.U32.HI R5, RZ, 0x8, R0 ;  /* 0x00000008ff057819 */ /* 0x000fe40000011600 */
[----:B------:R-:W-:Y:S02]  /*7ae0*/  LOP3.LUT R7, R2, 0xff, RZ, 0xc0, !PT ;  /* 0x000000ff02077812 */ /* 0x000fe400078ec0ff */
[----:B------:R-:W-:Y:S02]  /*7af0*/  SHF.R.U32.HI R6, RZ, 0x18, R2 ;  /* 0x00000018ff067819 */ /* 0x000fe40000011602 */
[----:B------:R-:W-:Y:S02]  /*7b00*/  HSET2.LE.AND R0, R9, R100, PT ;  /* 0x0000006409007233 */ /* 0x000fe40003803000 */
[----:B---3--:R-:W-:-:S02]  /*7b10*/  F2FP.BF16.F32.PACK_AB R2, R230, R231 ;  /* 0x000000e7e602723e */ /* 0x008fc400000010ff */
[----:B------:R-:W-:Y:S02]  /*7b20*/  LOP3.LUT R4, R4, 0xff, RZ, 0xc0, !PT ;  /* 0x000000ff04047812 */ /* 0x000fe400078ec0ff */
[----:B------:R-:W-:Y:S02]  /*7b30*/  LOP3.LUT R15, R17, UR16, R10, 0x96, !PT ;  /* 0x00000010110f7c12 */ /* 0x000fe4000f8e960a */
[----:B------:R-:W-:Y:S02]  /*7b40*/  LOP3.LUT R10, R0, R2, RZ, 0xc0, !PT ;  /* 0x00000002000a7212 */ /* 0x000fe400078ec0ff */
[----:B------:R-:W-:Y:S02]  /*7b50*/  PRMT R5, R7, 0x5410, R5 ;  /* 0x0000541007057816 */ /* 0x000fe40000000005 */
[----:B------:R-:W-:Y:S02]  /*7b60*/  PRMT R6, R4, 0x5410, R6 ;  /* 0x0000541004067816 */ /* 0x000fe40000000006 */
[----:B------:R-:W-:-:S02]  /*7b70*/  HSET2.LE.AND R0, R12, R100, PT ;  /* 0x000000640c007233 */ /* 0x000fc40003803000 */
[----:B------:R-:W-:Y:S02]  /*7b80*/  F2FP.BF16.F32.PACK_AB R2, R227, R228 ;  /* 0x000000e4e302723e */ /* 0x000fe400000010ff */
[----:B------:R-:W-:Y:S02]  /*7b90*/  LOP3.LUT R28, R11, UR18, R70, 0x96, !PT ;  /* 0x000000120b1c7c12 */ /* 0x000fe4000f8e9646 */
[--C-:B------:R-:W-:Y:S02]  /*7ba0*/  HSET2.LE.AND R4, R5, R100.reuse, PT ;  /* 0x0000006405047233 */ /* 0x100fe40003803000 */
[----:B------:R-:W-:Y:S02]  /*7bb0*/  HSET2.LE.AND R6, R6, R100, PT ;  /* 0x0000006406067233 */ /* 0x000fe40003803000 */
[----:B------:R-:W-:Y:S01]  /*7bc0*/  LOP3.LUT R11, R0, R2, RZ, 0xc0, !PT ;  /* 0x00000002000b7212 */ /* 0x000fe200078ec0ff */
[----:B------:R-:W-:Y:S01]  /*7bd0*/  FFMA.FTZ R0, R141, UR35, -R3 ;  /* 0x000000238d007c23 */ /* 0x000fe20008010803 */
[----:B------:R-:W-:-:S02]  /*7be0*/  F2FP.BF16.F32.PACK_AB R5, R232, R246 ;  /* 0x000000f6e805723e */ /* 0x000fc400000010ff */
[----:B------:R-:W-:Y:S01]  /*7bf0*/  F2FP.BF16.F32.PACK_AB R7, R226, R229 ;  /* 0x000000e5e207723e */ /* 0x000fe200000010ff */
[----:B------:R-:W-:Y:S01]  /*7c00*/  IMAD.MOV.U32 R106, RZ, RZ, R225 ;  /* 0x000000ffff6a7224 */ /* 0x000fe200078e00e1 */
[----:B------:R-:W-:Y:S01]  /*7c10*/  LOP3.LUT R8, R4, R5, RZ, 0xc0, !PT ;  /* 0x0000000504087212 */ /* 0x000fe200078ec0ff */
[----:B------:R1:W-:Y:S01]  /*7c20*/  MUFU.EX2 R225, R0 ;  /* 0x0000000000e17308 */ /* 0x0003e20000000800 */
[----:B------:R-:W-:Y:S01]  /*7c30*/  LOP3.LUT R9, R6, R7, RZ, 0xc0, !PT ;  /* 0x0000000706097212 */ /* 0x000fe200078ec0ff */
[----:B------:R-:W-:-:S04]  /*7c40*/  IMAD.WIDE.U32 R24, R30, -0x2daee0ad, RZ ;  /* 0xd2511f531e187825 */ /* 0x000fc800078e00ff */
[----:B------:R-:W-:-:S04]  /*7c50*/  IMAD.WIDE.U32 R4, R21, -0x326172a9, RZ ;  /* 0xcd9e8d5715047825 */ /* 0x000fc800078e00ff */
[----:B------:R-:W-:Y:S01]  /*7c60*/  IMAD.WIDE.U32 R6, R13, -0x326172a9, RZ ;  /* 0xcd9e8d570d067825 */ /* 0x000fe200078e00ff */
[----:B------:R-:W-:-:S03]  /*7c70*/  LOP3.LUT R42, R25, UR16, R14, 0x96, !PT ;  /* 0x00000010192a7c12 */ /* 0x000fc6000f8e960e */
[----:B------:R-:W-:Y:S02]  /*7c80*/  IMAD.MOV.U32 R113, RZ, RZ, R224 ;  /* 0x000000ffff717224 */ /* 0x000fe400078e00e0 */
[----:B-1----:R-:W-:Y:S01]  /*7c90*/  FFMA.FTZ R0, R142, UR35, -R3 ;  /* 0x000000238e007c23 */ /* 0x002fe20008010803 */
[----:B------:R-:W-:Y:S01]  /*7ca0*/  LOP3.LUT R17, R5, UR17, R56, 0x96, !PT ;  /* 0x0000001105117c12 */ /* 0x000fe2000f8e9638 */
[----:B------:R-:W-:Y:S01]  /*7cb0*/  IMAD.WIDE.U32 R14, R15, -0x326172a9, RZ ;  /* 0xcd9e8d570f0e7825 */ /* 0x000fe200078e00ff */
[----:B------:R-:W-:Y:S01]  /*7cc0*/  LOP3.LUT R21, R7, UR15, R4, 0x96, !PT ;  /* 0x0000000f07157c12 */ /* 0x000fe2000f8e9604 */
[----:B------:R1:W-:Y:S02]  /*7cd0*/  MUFU.EX2 R224, R0 ;  /* 0x0000000000e07308 */ /* 0x0003e40000000800 */
[----:B------:R-:W-:-:S04]  /*7ce0*/  IMAD.WIDE.U32 R4, R28, -0x326172a9, RZ ;  /* 0xcd9e8d571c047825 */ /* 0x000fc800078e00ff */
[----:B------:R-:W-:Y:S01]  /*7cf0*/  IMAD.MOV.U32 R129, RZ, RZ, R223 ;  /* 0x000000ffff817224 */ /* 0x000fe200078e00df */
[----:B------:R-:W-:Y:S01]  /*7d00*/  LOP3.LUT R2, R5, UR17, R58, 0x96, !PT ;  /* 0x0000001105027c12 */ /* 0x000fe2000f8e963a */
[----:B------:R-:W-:Y:S01]  /*7d10*/  IMAD.WIDE.U32 R12, R26, -0x326172a9, RZ ;  /* 0xcd9e8d571a0c7825 */ /* 0x000fe200078e00ff */
[----:B------:R-:W-:-:S03]  /*7d20*/  LOP3.LUT R7, R15, UR15, R4, 0x96, !PT ;  /* 0x0000000f0f077c12 */ /* 0x000fc6000f8e9604 */
[----:B-1----:R-:W-:Y:S01]  /*7d30*/  FFMA.FTZ R0, R140, UR35, -R3 ;  /* 0x000000238c007c23 */ /* 0x002fe20008010803 */
[----:B------:R-:W-:-:S03]  /*7d40*/  IMAD.WIDE.U32 R26, R23, -0x326172a9, RZ ;  /* 0xcd9e8d57171a7825 */ /* 0x000fc600078e00ff */
[----:B------:R1:W-:Y:S01]  /*7d50*/  MUFU.EX2 R223, R0 ;  /* 0x0000000000df7308 */ /* 0x0003e20000000800 */
[----:B------:R-:W-:-:S04]  /*7d60*/  IMAD.WIDE.U32 R30, R29, -0x326172a9, RZ ;  /* 0xcd9e8d571d1e7825 */ /* 0x000fc800078e00ff */
[----:B------:R-:W-:Y:S02]  /*7d70*/  IMAD.MOV.U32 R124, RZ, RZ, R118 ;  /* 0x000000ffff7c7224 */ /* 0x000fe400078e0076 */
[----:B------:R-:W-:-:S04]  /*7d80*/  IMAD.WIDE.U32 R4, R17, -0x2daee0ad, RZ ;  /* 0xd2511f5311047825 */ /* 0x000fc800078e00ff */
[----:B------:R-:W-:-:S04]  /*7d90*/  IMAD.WIDE.U32 R28, R21, -0x2daee0ad, RZ ;  /* 0xd2511f53151c7825 */ /* 0x000fc800078e00ff */
[----:B-1----:R-:W-:Y:S01]  /*7da0*/  FFMA.FTZ R0, R147, UR35, -R19 ;  /* 0x0000002393007c23 */ /* 0x002fe20008010813 */
[----:B------:R-:W-:Y:S01]  /*7db0*/  IMAD.MOV.U32 R118, RZ, RZ, R222 ;  /* 0x000000ffff767224 */ /* 0x000fe200078e00de */
[----:B------:R-:W-:Y:S02]  /*7dc0*/  LOP3.LUT R25, R27, UR15, R12, 0x96, !PT ;  /* 0x0000000f1b197c12 */ /* 0x000fe4000f8e960c */
[----:B------:R1:W-:Y:S01]  /*7dd0*/  MUFU.EX2 R222, R0 ;  /* 0x0000000000de7308 */ /* 0x0003e20000000800 */
[----:B------:R-:W-:Y:S01]  /*7de0*/  HMMA.16816.F32.BF16 R96, R8, R32, R48 ;  /* 0x000000200860723c */ /* 0x000fe20000041830 */
[----:B------:R-:W-:Y:S01]  /*7df0*/  IMAD.MOV.U32 R127, RZ, RZ, R131 ;  /* 0x000000ffff7f7224 */ /* 0x000fe200078e0083 */
[----:B------:R-:W-:Y:S01]  /*7e00*/  LOP3.LUT R12, R5, UR14, R22, 0x96, !PT ;  /* 0x0000000e050c7c12 */ /* 0x000fe2000f8e9616 */
[----:B------:R-:W-:Y:S01]  /*7e10*/  IMAD.MOV.U32 R131, RZ, RZ, R221 ;  /* 0x000000ffff837224 */ /* 0x000fe200078e00dd */
[----:B------:R-:W-:Y:S01]  /*7e20*/  LOP3.LUT R17, R29, UR12, R4, 0x96, !PT ;  /* 0x0000000c1d117c12 */ /* 0x000fe2000f8e9604 */
[----:B------:R-:W-:-:S04]  /*7e30*/  IMAD.WIDE.U32 R4, R2, -0x2daee0ad, RZ ;  /* 0xd2511f5302047825 */ /* 0x000fc800078e00ff */
[----:B------:R-:W-:-:S04]  /*7e40*/  IMAD.WIDE.U32 R32, R7, -0x2daee0ad, RZ ;  /* 0xd2511f5307207825 */ /* 0x000fc800078e00ff */
[----:B-1----:R-:W-:-:S04]  /*7e50*/  FFMA.FTZ R0, R144, UR35, -R19 ;  /* 0x0000002390007c23 */ /* 0x002fc80008010813 */
[----:B------:R1:W-:Y:S01]  /*7e60*/  MUFU.EX2 R221, R0 ;  /* 0x0000000000dd7308 */ /* 0x0003e20000000800 */
[----:B------:R-:W-:Y:S01]  /*7e70*/  LOP3.LUT R41, R13, UR17, R56, 0x96, !PT ;  /* 0x000000110d297c12 */ /* 0x000fe2000f8e9638 */
[----:B------:R-:W-:Y:S01]  /*7e80*/  IMAD.MOV.U32 R132, RZ, RZ, R220 ;  /* 0x000000ffff847224 */ /* 0x000fe200078e00dc */
[----:B------:R-:W-:Y:S01]  /*7e90*/  LOP3.LUT R2, R5, UR14, R16, 0x96, !PT ;  /* 0x0000000e05027c12 */ /* 0x000fe2000f8e9610 */
[----:B------:R-:W-:Y:S01]  /*7ea0*/  IMAD.WIDE.U32 R12, R12, -0x326172a9, RZ ;  /* 0xcd9e8d570c0c7825 */ /* 0x000fe200078e00ff */
[----:B------:R-:W-:-:S03]  /*7eb0*/  LOP3.LUT R15, R33, UR12, R4, 0x96, !PT ;  /* 0x0000000c210f7c12 */ /* 0x000fc6000f8e9604 */
[----:B------:R-:W-:Y:S01]  /*7ec0*/  IMAD.WIDE.U32 R4, R17, -0x326172a9, RZ ;  /* 0xcd9e8d5711047825 */ /* 0x000fe200078e00ff */
[----:B------:R-:W-:-:S03]  /*7ed0*/  LOP3.LUT R23, R31, UR17, R58, 0x96, !PT ;  /* 0x000000111f177c12 */ /* 0x000fc6000f8e963a */
[----:B-1----:R-:W-:-:S04]  /*7ee0*/  FFMA.FTZ R0, R146, UR35, -R19 ;  /* 0x0000002392007c23 */ /* 0x002fc80008010813 */
[----:B------:R1:W-:Y:S01]  /*7ef0*/  MUFU.EX2 R220, R0 ;  /* 0x0000000000dc7308 */ /* 0x0003e20000000800 */
[----:B------:R-:W-:Y:S01]  /*7f00*/  IMAD.MOV.U32 R123, RZ, RZ, R219 ;  /* 0x000000ffff7b7224 */ /* 0x000fe200078e00db */
[----:B------:R-:W-:Y:S01]  /*7f10*/  HMMA.16816.F32.BF16 R56, R8, R34, R60 ;  /* 0x000000220838723c */ /* 0x000fe2000004183c */
[----:B------:R-:W-:Y:S01]  /*7f20*/  LOP3.LUT R48, R13, UR13, R6, 0x96, !PT ;  /* 0x0000000d0d307c12 */ /* 0x000fe2000f8e9606 */
[----:B------:R-:W-:Y:S01]  /*7f30*/  IMAD.WIDE.U32 R6, R2, -0x326172a9, RZ ;  /* 0xcd9e8d5702067825 */ /* 0x000fe200078e00ff */
[----:B------:R-:W-:Y:S01]  /*7f40*/  LOP3.LUT R21, R5, UR22, R12, 0x96, !PT ;  /* 0x0000001605157c12 */ /* 0x000fe2000f8e960c */
[----:B------:R-:W-:Y:S01]  /*7f50*/  LDSM.16.MT88.4 R60, [R185+0x5000] ;  /* 0x00500000b93c783b */ /* 0x000fe20000004200 */
[C---:B------:R-:W-:Y:S02]  /*7f60*/  LOP3.LUT R29, R4.reuse, 0xffff, RZ, 0xc0, !PT ;  /* 0x0000ffff041d7812 */ /* 0x040fe400078ec0ff */
[----:B------:R-:W-:Y:S02]  /*7f70*/  LOP3.LUT R43, R4, 0xff, RZ, 0xc0, !PT ;  /* 0x000000ff042b7812 */ /* 0x000fe400078ec0ff */
[----:B------:R-:W-:-:S02]  /*7f80*/  SHF.R.U32.HI R34, RZ, 0x10, R4 ;  /* 0x00000010ff227819 */ /* 0x000fc40000011604 */
[----:B------:R-:W-:Y:S01]  /*7f90*/  SHF.R.U32.HI R35, RZ, 0x18, R4 ;  /* 0x00000018ff237819 */ /* 0x000fe20000011604 */
[----:B-1----:R-:W-:Y:S01]  /*7fa0*/  FFMA.FTZ R0, R145, UR35, -R19 ;  /* 0x0000002391007c23 */ /* 0x002fe20008010813 */
[----:B------:R-:W-:-:S03]  /*7fb0*/  IMAD.WIDE.U32 R4, R15, -0x326172a9, RZ ;  /* 0xcd9e8d570f047825 */ /* 0x000fc600078e00ff */
[----:B------:R1:W2:Y:S01]  /*7fc0*/  MUFU.EX2 R219, R0 ;  /* 0x0000000000db7308 */ /* 0x0002a20000000800 */
[----:B------:R-:W-:Y:S01]  /*7fd0*/  IMAD.MOV.U32 R122, RZ, RZ, R218 ;  /* 0x000000ffff7a7224 */ /* 0x000fe200078e00da */
[----:B------:R-:W-:Y:S01]  /*7fe0*/  LOP3.LUT R2, R4, 0xffff, RZ, 0xc0, !PT ;  /* 0x0000ffff04027812 */ /* 0x000fe200078ec0ff */
[----:B-1----:R-:W-:-:S05]  /*7ff0*/  FFMA.FTZ R0, R150, UR35, -R18 ;  /* 0x0000002396007c23 */ /* 0x002fca0008010812 */
[----:B------:R1:W-:Y:S01]  /*8000*/  MUFU.EX2 R218, R0 ;  /* 0x0000000000da7308 */ /* 0x0003e20000000800 */
[----:B------:R-:W-:Y:S01]  /*8010*/  IMAD.MOV.U32 R140, RZ, RZ, R126 ;  /* 0x000000ffff8c7224 */ /* 0x000fe200078e007e */
[----:B------:R-:W-:Y:S01]  /*8020*/  LOP3.LUT R13, R4, 0xff, RZ, 0xc0, !PT ;  /* 0x000000ff040d7812 */ /* 0x000fe200078ec0ff */
[----:B------:R-:W-:Y:S02]  /*8030*/  IMAD.MOV.U32 R121, RZ, RZ, R128 ;  /* 0x000000ffff797224 */ /* 0x000fe400078e0080 */
[----:B------:R-:W-:Y:S01]  /*8040*/  IMAD.MOV.U32 R125, RZ, RZ, R92 ;  /* 0x000000ffff7d7224 */ /* 0x000fe200078e005c */
[----:B-1----:R-:W-:Y:S01]  /*8050*/  LOP3.LUT R0, R5, UR22, R6, 0x96, !PT ;  /* 0x0000001605007c12 */ /* 0x002fe2000f8e9606 */
[----:B------:R-:W-:-:S04]  /*8060*/  FFMA.FTZ R6, R155, UR35, -R18 ;  /* 0x000000239b067c23 */ /* 0x000fc80008010812 */
[----:B------:R1:W-:Y:S01]  /*8070*/  MUFU.EX2 R134, R6 ;  /* 0x0000000600867308 */ /* 0x0003e20000000800 */
[----:B------:R-:W-:Y:S02]  /*8080*/  IMAD.MOV.U32 R126, RZ, RZ, R93 ;  /* 0x000000ffff7e7224 */ /* 0x000fe400078e005d */
[----:B------:R-:W-:Y:S02]  /*8090*/  IMAD.MOV.U32 R128, RZ, RZ, R94 ;  /* 0x000000ffff807224 */ /* 0x000fe400078e005e */
[----:B------:R-:W-:Y:S01]  /*80a0*/  IMAD.MOV.U32 R130, RZ, RZ, R95 ;  /* 0x000000ffff827224 */ /* 0x000fe200078e005f */
[----:B------:R-:W-:Y:S01]  /*80b0*/  LOP3.LUT R49, R7, UR13, R14, 0x96, !PT ;  /* 0x0000000d07317c12 */ /* 0x000fe2000f8e960e */
[----:B------:R-:W-:Y:S01]  /*80c0*/  HMMA.16816.F32.BF16 R92, R8, R44, R88 ;  /* 0x0000002c085c723c */ /* 0x000fe20000041858 */
[--C-:B------:R-:W-:Y:S02]  /*80d0*/  SHF.R.U32.HI R5, RZ, 0x10, R4.reuse ;  /* 0x00000010ff057819 */ /* 0x100fe40000011604 */
[----:B------:R-:W-:-:S02]  /*80e0*/  SHF.R.U32.HI R12, RZ, 0x18, R4 ;  /* 0x00000018ff0c7819 */ /* 0x000fc40000011604 */
[----:B-1----:R-:W-:Y:S01]  /*80f0*/  SHF.R.U32.HI R6, RZ, 0x8, R2 ;  /* 0x00000008ff067819 */ /* 0x002fe20000011602 */
[----:B------:R-:W-:Y:S01]  /*8100*/  FFMA.FTZ R2, R156, UR35, -R18 ;  /* 0x000000239c027c23 */ /* 0x000fe20008010812 */
[----:B------:R-:W-:Y:S01]  /*8110*/  HMMA.16816.F32.BF16 R88, R8, R46, R64 ;  /* 0x0000002e0858723c */ /* 0x000fe20000041840 */
[C---:B------:R-:W-:Y:S02]  /*8120*/  LOP3.LUT R4, R0.reuse, 0xffff, RZ, 0xc0, !PT ;  /* 0x0000ffff00047812 */ /* 0x040fe400078ec0ff */
[----:B------:R-:W-:Y:S01]  /*8130*/  SHF.R.U32.HI R7, RZ, 0x18, R0 ;  /* 0x00000018ff077819 */ /* 0x000fe20000011600 */
[----:B------:R1:W3:Y:S03]  /*8140*/  MUFU.EX2 R133, R2 ;  /* 0x0000000200857308 */ /* 0x0002e60000000800 */
[----:B------:R-:W-:Y:S01]  /*8150*/  LOP3.LUT R9, R0, 0xff, RZ, 0xc0, !PT ;  /* 0x000000ff00097812 */ /* 0x000fe200078ec0ff */
[----:B------:R-:W-:Y:S01]  /*8160*/  IMAD.MOV.U32 R156, RZ, RZ, R130 ;  /* 0x000000ffff9c7224 */ /* 0x000fe200078e0082 */
[----:B------:R-:W-:Y:S01]  /*8170*/  SHF.R.U32.HI R4, RZ, 0x8, R4 ;  /* 0x00000008ff047819 */ /* 0x000fe20000011604 */
[----:B------:R-:W-:Y:S01]  /*8180*/  IMAD.MOV.U32 R139, RZ, RZ, R131 ;  /* 0x000000ffff8b7224 */ /* 0x000fe200078e0083 */
[----:B------:R-:W-:Y:S01]  /*8190*/  LOP3.LUT R8, R5, 0xff, RZ, 0xc0, !PT ;  /* 0x000000ff05087812 */ /* 0x000fe200078ec0ff */
[----:B------:R-:W-:Y:S01]  /*81a0*/  IMAD.MOV.U32 R136, RZ, RZ, R129 ;  /* 0x000000ffff887224 */ /* 0x000fe200078e0081 */
[----:B------:R-:W4:Y:S01]  /*81b0*/  LDSM.16.MT88.4 R44, [R184+0x5000] ;  /* 0x00500000b82c783b */ /* 0x000f220000004200 */
[----:B-1----:R-:W-:-:S02]  /*81c0*/  SHF.R.U32.HI R2, RZ, 0x10, R0 ;  /* 0x00000010ff027819 */ /* 0x002fc40000011600 */
[----:B------:R-:W-:Y:S02]  /*81d0*/  PRMT R0, R13, 0x5410, R6 ;  /* 0x000054100d007816 */ /* 0x000fe40000000006 */
[----:B------:R-:W-:-:S03]  /*81e0*/  LOP3.LUT R2, R2, 0xff, RZ, 0xc0, !PT ;  /* 0x000000ff02027812 */ /* 0x000fc600078ec0ff */
[--C-:B------:R-:W-:Y:S02]  /*81f0*/  HSET2.LE.AND R0, R0, R100.reuse, PT ;  /* 0x0000006400007233 */ /* 0x100fe40003803000 */
[----:B------:R-:W-:Y:S02]  /*8200*/  PRMT R7, R2, 0x5410, R7 ;  /* 0x0000541002077816 */ /* 0x000fe40000000007 */
[----:B--2---:R-:W-:Y:S02]  /*8210*/  F2FP.BF16.F32.PACK_AB R2, R219, R220 ;  /* 0x000000dcdb02723e */ /* 0x004fe400000010ff */
[----:B------:R-:W-:Y:S02]  /*8220*/  PRMT R9, R9, 0x5410, R4 ;  /* 0x0000541009097816 */ /* 0x000fe40000000004 */
[----:B------:R-:W-:Y:S01]  /*8230*/  LOP3.LUT R10, R0, R2, RZ, 0xc0, !PT ;  /* 0x00000002000a7212 */ /* 0x000fe200078ec0ff */
[----:B------:R-:W-:Y:S02]  /*8240*/  FFMA.FTZ R2, R163, UR35, -R3 ;  /* 0x00000023a3027c23 */ /* 0x000fe40008010803 */
[----:B------:R-:W-:-:S02]  /*8250*/  HSET2.LE.AND R0, R9, R100, PT ;  /* 0x0000006409007233 */ /* 0x000fc40003803000 */
[----:B------:R1:W-:Y:S01]  /*8260*/  MUFU.EX2 R130, R2 ;  /* 0x0000000200827308 */ /* 0x0003e20000000800 */
[----:B------:R-:W-:Y:S01]  /*8270*/  FFMA.FTZ R5, R164, UR35, -R18 ;  /* 0x00000023a4057c23 */ /* 0x000fe20008010812 */
[----:B------:R-:W-:Y:S01]  /*8280*/  PRMT R6, R8, 0x5410, R12 ;  /* 0x0000541008067816 */ /* 0x000fe2000000000c */
[----:B------:R-:W-:-:S05]  /*8290*/  IMAD.MOV.U32 R155, RZ, RZ, R132 ;  /* 0x000000ffff9b7224 */ /* 0x000fca00078e0084 */
[----:B------:R2:W4:Y:S01]  /*82a0*/  MUFU.EX2 R132, R5 ;  /* 0x0000000500847308 */ /* 0x0005220000000800 */
[----:B-1----:R-:W-:-:S04]  /*82b0*/  F2FP.BF16.F32.PACK_AB R2, R221, R222 ;  /* 0x000000dedd02723e */ /* 0x002fc800000010ff */
[----:B------:R-:W-:Y:S01]  /*82c0*/  LOP3.LUT R8, R0, R2, RZ, 0xc0, !PT ;  /* 0x0000000200087212 */ /* 0x000fe200078ec0ff */
[----:B------:R-:W-:Y:S01]  /*82d0*/  FFMA.FTZ R0, R158, UR35, -R3 ;  /* 0x000000239e007c23 */ /* 0x000fe20008010803 */
[----:B------:R-:W-:Y:S02]  /*82e0*/  IMAD.MOV.U32 R158, RZ, RZ, R139 ;  /* 0x000000ffff9e7224 */ /* 0x000fe400078e008b */
[----:B------:R-:W-:Y:S02]  /*82f0*/  IMAD.MOV.U32 R139, RZ, RZ, R136 ;  /* 0x000000ffff8b7224 */ /* 0x000fe400078e0088 */
[----:B------:R-:W-:Y:S02]  /*8300*/  IMAD.MOV.U32 R136, RZ, RZ, R127 ;  /* 0x000000ffff887224 */ /* 0x000fe400078e007f */
[----:B------:R-:W-:Y:S02]  /*8310*/  IMAD.MOV.U32 R127, RZ, RZ, R122 ;  /* 0x000000ffff7f7224 */ /* 0x000fe400078e007a */
[----:B--2---:R-:W-:Y:S01]  /*8320*/  FFMA.FTZ R5, R162, UR35, -R3 ;  /* 0x00000023a2057c23 */ /* 0x004fe20008010803 */
[----:B------:R-:W-:-:S02]  /*8330*/  IMAD.MOV.U32 R122, RZ, RZ, R123 ;  /* 0x000000ffff7a7224 */ /* 0x000fc400078e007b */
[----:B------:R-:W-:Y:S02]  /*8340*/  IMAD.MOV.U32 R123, RZ, RZ, R121 ;  /* 0x000000ffff7b7224 */ /* 0x000fe400078e0079 */
[----:B------:R-:W-:Y:S02]  /*8350*/  IMAD.MOV.U32 R121, RZ, RZ, R124 ;  /* 0x000000ffff797224 */ /* 0x000fe400078e007c */
[----:B------:R-:W-:Y:S01]  /*8360*/  IMAD.MOV.U32 R124, RZ, RZ, R125 ;  /* 0x000000ffff7c7224 */ /* 0x000fe200078e007d */
[----:B------:R-:W-:Y:S01]  /*8370*/  HSET2.LE.AND R4, R6, R100, PT ;  /* 0x0000006406047233 */ /* 0x000fe20003803000 */
[----:B------:R-:W-:Y:S01]  /*8380*/  IMAD.MOV.U32 R125, RZ, RZ, R126 ;  /* 0x000000ffff7d7224 */ /* 0x000fe200078e007e */
[----:B------:R3:W1:Y:S01]  /*8390*/  MUFU.EX2 R131, R5 ;  /* 0x0000000500837308 */ /* 0x0006620000000800 */
[----:B------:R-:W-:Y:S02]  /*83a0*/  IMAD.MOV.U32 R126, RZ, RZ, R128 ;  /* 0x000000ffff7e7224 */ /* 0x000fe400078e0080 */
[----:B------:R-:W-:-:S05]  /*83b0*/  IMAD.MOV.U32 R137, RZ, RZ, R127 ;  /* 0x000000ffff897224 */ /* 0x000fca00078e007f */
[----:B------:R2:W-:Y:S01]  /*83c0*/  MUFU.EX2 R128, R0 ;  /* 0x0000000000807308 */ /* 0x0005e20000000800 */
[----:B------:R-:W-:Y:S01]  /*83d0*/  IMAD.WIDE.U32 R12, R42, -0x326172a9, RZ ;  /* 0xcd9e8d572a0c7825 */ /* 0x000fe200078e00ff */
[----:B---3--:R-:W-:-:S04]  /*83e0*/  F2FP.BF16.F32.PACK_AB R5, R133, R134 ;  /* 0x000000868505723e */ /* 0x008fc800000010ff */
[----:B------:R-:W-:Y:S01]  /*83f0*/  LOP3.LUT R11, R4, R5, RZ, 0xc0, !PT ;  /* 0x00000005040b7212 */ /* 0x000fe200078ec0ff */
[----:B--2---:R-:W-:Y:S01]  /*8400*/  FFMA.FTZ R0, R157, UR35, -R3 ;  /* 0x000000239d007c23 */ /* 0x004fe20008010803 */
[----:B------:R-:W-:Y:S01]  /*8410*/  HSET2.LE.AND R4, R7, R100, PT ;  /* 0x0000006407047233 */ /* 0x000fe20003803000 */
[----:B------:R-:W-:Y:S01]  /*8420*/  IMAD.MOV.U32 R157, RZ, RZ, R139 ;  /* 0x000000ffff9d7224 */ /* 0x000fe200078e008b */
[----:B----4-:R-:W-:Y:S01]  /*8430*/  F2FP.BF16.F32.PACK_AB R5, R132, R218 ;  /* 0x000000da8405723e */ /* 0x010fe200000010ff */
[----:B------:R2:W-:Y:S01]  /*8440*/  MUFU.EX2 R127, R0 ;  /* 0x00000000007f7308 */ /* 0x0005e20000000800 */
[----:B------:R-:W-:Y:S02]  /*8450*/  IMAD.MOV.U32 R139, RZ, RZ, R123 ;  /* 0x000000ffff8b7224 */ /* 0x000fe400078e007b */
[----:B------:R-:W-:Y:S02]  /*8460*/  IMAD.MOV.U32 R123, RZ, RZ, R124 ;  /* 0x000000ffff7b7224 */ /* 0x000fe400078e007c */
[----:B------:R-:W-:Y:S01]  /*8470*/  FFMA.FTZ R6, R161, UR35, -R3 ;  /* 0x00000023a1067c23 */ /* 0x000fe20008010803 */
[----:B------:R-:W-:Y:S01]  /*8480*/  IMAD.MOV.U32 R124, RZ, RZ, R126 ;  /* 0x000000ffff7c7224 */ /* 0x000fe200078e007e */
[----:B------:R-:W-:Y:S01]  /*8490*/  LOP3.LUT R9, R4, R5, RZ, 0xc0, !PT ;  /* 0x0000000504097212 */ /* 0x000fe200078ec0ff */
[----:B------:R-:W-:Y:S01]  /*84a0*/  IMAD.WIDE.U32 R4, R41, -0x2daee0ad, RZ ;  /* 0xd2511f5329047825 */ /* 0x000fe200078e00ff */
[----:B------:R-:W-:-:S03]  /*84b0*/  LOP3.LUT R2, R13, UR15, R30, 0x96, !PT ;  /* 0x0000000f0d027c12 */ /* 0x000fc6000f8e961e */
[----:B------:R-:W-:-:S04]  /*84c0*/  IMAD.WIDE.U32 R14, R25, -0x2daee0ad, RZ ;  /* 0xd2511f53190e7825 */ /* 0x000fc800078e00ff */
[----:B--2---:R-:W-:Y:S01]  /*84d0*/  FFMA.FTZ R0, R160, UR35, -R3 ;  /* 0x00000023a0007c23 */ /* 0x004fe20008010803 */
[----:B------:R-:W-:-:S03]  /*84e0*/  IMAD.MOV.U32 R69, RZ, RZ, R136 ;  /* 0x000000ffff457224 */ /* 0x000fc600078e0088 */
[----:B------:R2:W-:Y:S01]  /*84f0*/  MUFU.EX2 R126, R0 ;  /* 0x00000000007e7308 */ /* 0x0005e20000000800 */
[----:B------:R-:W-:Y:S02]  /*8500*/  IMAD.MOV.U32 R136, RZ, RZ, R122 ;  /* 0x000000ffff887224 */ /* 0x000fe400078e007a */
[----:B------:R-:W-:Y:S02]  /*8510*/  IMAD.MOV.U32 R122, RZ, RZ, R121 ;  /* 0x000000ffff7a7224 */ /* 0x000fe400078e0079 */
[----:B------:R-:W-:Y:S01]  /*8520*/  IMAD.MOV.U32 R121, RZ, RZ, R125 ;  /* 0x000000ffff797224 */ /* 0x000fe200078e007d */
[----:B------:R-:W-:Y:S01]  /*8530*/  LOP3.LUT R5, R5, UR14, R40, 0x96, !PT ;  /* 0x0000000e05057c12 */ /* 0x000fe2000f8e9628 */
[----:B------:R-:W-:Y:S01]  /*8540*/  IMAD.WIDE.U32 R16, R2, -0x2daee0ad, RZ ;  /* 0xd2511f5302107825 */ /* 0x000fe200078e00ff */
[----:B------:R3:W-:Y:S01]  /*8550*/  MUFU.EX2 R129, R6 ;  /* 0x0000000600817308 */ /* 0x0007e20000000800 */
[----:B------:R-:W-:Y:S02]  /*8560*/  LOP3.LUT R13, R15, UR12, R4, 0x96, !PT ;  /* 0x0000000c0f0d7c12 */ /* 0x000fe4000f8e9604 */
[----:B--2---:R-:W-:-:S05]  /*8570*/  FFMA.FTZ R0, R159, UR35, -R3 ;  /* 0x000000239f007c23 */ /* 0x004fca0008010803 */
[----:B------:R2:W-:Y:S01]  /*8580*/  MUFU.EX2 R125, R0 ;  /* 0x00000000007d7308 */ /* 0x0005e20000000800 */
[----:B---3--:R-:W-:-:S04]  /*8590*/  IMAD.WIDE.U32 R6, R23, -0x2daee0ad, RZ ;  /* 0xd2511f5317067825 */ /* 0x008fc800078e00ff */
[----:B------:R-:W-:Y:S01]  /*85a0*/  IMAD.WIDE.U32 R4, R5, -0x326172a9, RZ ;  /* 0xcd9e8d5705047825 */ /* 0x000fe200078e00ff */
[----:B------:R-:W-:Y:S02]  /*85b0*/  LOP3.LUT R15, R7, UR14, R24, 0x96, !PT ;  /* 0x0000000e070f7c12 */ /* 0x000fe4000f8e9618 */
[----:B------:R-:W-:Y:S01]  /*85c0*/  LOP3.LUT R2, R17, UR12, R6, 0x96, !PT ;  /* 0x0000000c11027c12 */ /* 0x000fe2000f8e9606 */
[----:B------:R-:W-:-:S04]  /*85d0*/  IMAD.WIDE.U32 R6, R13, -0x326172a9, RZ ;  /* 0xcd9e8d570d067825 */ /* 0x000fc800078e00ff */
[----:B--2---:R-:W-:Y:S01]  /*85e0*/  FFMA.FTZ R0, R154, UR35, -R3 ;  /* 0x000000239a007c23 */ /* 0x004fe20008010803 */
[----:B------:R-:W-:Y:S02]  /*85f0*/  IMAD.MOV.U32 R154, RZ, RZ, R69 ;  /* 0x000000ffff9a7224 */ /* 0x000fe400078e0045 */
[----:B------:R-:W-:Y:S02]  /*8600*/  IMAD.MOV.U32 R69, RZ, RZ, R137 ;  /* 0x000000ffff457224 */ /* 0x000fe400078e0089 */
[----:B------:R-:W-:Y:S02]  /*8610*/  IMAD.MOV.U32 R137, RZ, RZ, R122 ;  /* 0x000000ffff897224 */ /* 0x000fe400078e007a */
[----:B------:R-:W-:Y:S02]  /*8620*/  IMAD.MOV.U32 R122, RZ, RZ, R123 ;  /* 0x000000ffff7a7224 */ /* 0x000fe400078e007b */
[----:B------:R-:W-:Y:S02]  /*8630*/  IMAD.MOV.U32 R123, RZ, RZ, R121 ;  /* 0x000000ffff7b7224 */ /* 0x000fe400078e0079 */
[----:B------:R-:W-:-:S02]  /*8640*/  IMAD.MOV.U32 R121, RZ, RZ, R124 ;  /* 0x000000ffff797224 */ /* 0x000fc400078e007c */
[----:B------:R2:W-:Y:S01]  /*8650*/  MUFU.EX2 R124, R0 ;  /* 0x00000000007c7308 */ /* 0x0005e20000000800 */
[----:B------:R-:W-:Y:S01]  /*8660*/  LOP3.LUT R23, R5, UR13, R26, 0x96, !PT ;  /* 0x0000000d05177c12 */ /* 0x000fe2000f8e961a */
[----:B------:R-:W-:Y:S01]  /*8670*/  IMAD.MOV.U32 R138, RZ, RZ, R123 ;  /* 0x000000ffff8a7224 */ /* 0x000fe200078e007b */
[----:B------:R-:W-:Y:S01]  /*8680*/  LOP3.LUT R13, R7, UR22, R4, 0x96, !PT ;  /* 0x00000016070d7c12 */ /* 0x000fe2000f8e9604 */
[----:B------:R-:W-:Y:S01]  /*8690*/  IMAD.WIDE.U32 R4, R2, -0x326172a9, RZ ;  /* 0xcd9e8d5702047825 */ /* 0x000fe200078e00ff */
[----:B------:R-:W-:Y:S01]  /*86a0*/  SHF.R.U32.HI R2, RZ, 0x8, R29 ;  /* 0x00000008ff027819 */ /* 0x000fe2000001161d */
[----:B------:R-:W-:Y:S03]  /*86b0*/  HMMA.16816.F32.BF16 R80, R8, R44, R80 ;  /* 0x0000002c0850723c */ /* 0x000fe60000041850 */
[----:B------:R-:W-:Y:S01]  /*86c0*/  PRMT R42, R43, 0x5410, R2 ;  /* 0x000054102b2a7816 */ /* 0x000fe20000000002 */
[----:B--2---:R-:W-:-:S04]  /*86d0*/  FFMA.FTZ R0, R152, UR35, -R3 ;  /* 0x0000002398007c23 */ /* 0x004fc80008010803 */
[----:B------:R2:W-:Y:S01]  /*86e0*/  MUFU.EX2 R123, R0 ;  /* 0x00000000007b7308 */ /* 0x0005e20000000800 */
[----:B------:R-:W-:Y:S01]  /*86f0*/  HMMA.16816.F32.BF16 R144, R8, R46, R72 ;  /* 0x0000002e0890723c */ /* 0x000fe20000041848 */
[----:B------:R-:W-:-:S05]  /*8700*/  IMAD.MOV.U32 R70, RZ, RZ, R121 ;  /* 0x000000ffff467224 */ /* 0x000fca00078e0079 */
[----:B------:R-:W-:Y:S01]  /*8710*/  HMMA.16816.F32.BF16 R64, R8, R60, R76 ;  /* 0x0000003c0840723c */ /* 0x000fe2000004184c */
[----:B--2---:R-:W-:-:S05]  /*8720*/  LOP3.LUT R0, R34, 0xff, RZ, 0xc0, !PT ;  /* 0x000000ff22007812 */ /* 0x004fca00078ec0ff */
[----:B------:R-:W-:Y:S01]  /*8730*/  HMMA.16816.F32.BF16 R52, R8, R62, R52 ;  /* 0x0000003e0834723c */ /* 0x000fe20000041834 */
[----:B------:R-:W-:Y:S01]  /*8740*/  PRMT R43, R0, 0x5410, R35 ;  /* 0x00005410002b7816 */ /* 0x000fe20000000023 */
[----:B------:R-:W-:-:S05]  /*8750*/  FFMA.FTZ R0, R151, UR35, -R3 ;  /* 0x0000002397007c23 */ /* 0x000fca0008010803 */
[--C-:B------:R-:W-:Y:S01]  /*8760*/  SHF.R.U32.HI R11, RZ, 0x10, R6.reuse ;  /* 0x00000010ff0b7819 */ /* 0x100fe20000011606 */
[----:B------:R-:W-:Y:S01]  /*8770*/  IMAD.WIDE.U32 R8, R15, -0x326172a9, RZ ;  /* 0xcd9e8d570f087825 */ /* 0x000fe200078e00ff */
[----:B------:R2:W-:Y:S01]  /*8780*/  MUFU.EX2 R121, R0 ;  /* 0x0000000000797308 */ /* 0x0005e20000000800 */
[----:B------:R-:W-:Y:S02]  /*8790*/  SHF.R.U32.HI R15, RZ, 0x18, R6 ;  /* 0x00000018ff0f7819 */ /* 0x000fe40000011606 */
[----:B------:R-:W-:Y:S02]  /*87a0*/  LOP3.LUT R10, R6, 0xffff, RZ, 0xc0, !PT ;  /* 0x0000ffff060a7812 */ /* 0x000fe400078ec0ff */
[----:B------:R-:W-:Y:S02]  /*87b0*/  LOP3.LUT R7, R5, UR22, R8, 0x96, !PT ;  /* 0x0000001605077c12 */ /* 0x000fe4000f8e9608 */
[C---:B------:R-:W-:Y:S02]  /*87c0*/  LOP3.LUT R27, R4.reuse, 0xffff, RZ, 0xc0, !PT ;  /* 0x0000ffff041b7812 */ /* 0x040fe400078ec0ff */
[----:B------:R-:W-:-:S02]  /*87d0*/  LOP3.LUT R33, R4, 0xff, RZ, 0xc0, !PT ;  /* 0x000000ff04217812 */ /* 0x000fc400078ec0ff */
[--C-:B------:R-:W-:Y:S02]  /*87e0*/  SHF.R.U32.HI R31, RZ, 0x10, R4.reuse ;  /* 0x00000010ff1f7819 */ /* 0x100fe40000011604 */
[----:B--2---:R-:W-:Y:S02]  /*87f0*/  LOP3.LUT R0, R11, 0xff, RZ, 0xc0, !PT ;  /* 0x000000ff0b007812 */ /* 0x004fe400078ec0ff */
[----:B------:R-:W-:Y:S02]  /*8800*/  SHF.R.U32.HI R30, RZ, 0x18, R4 ;  /* 0x00000018ff1e7819 */ /* 0x000fe40000011604 */
[----:B------:R-:W-:Y:S01]  /*8810*/  PRMT R86, R0, 0x5410, R15 ;  /* 0x0000541000567816 */ /* 0x000fe2000000000f */
[----:B------:R-:W-:Y:S01]  /*8820*/  FFMA.FTZ R0, R148, UR35, -R3 ;  /* 0x0000002394007c23 */ /* 0x000fe20008010803 */
[----:B------:R-:W-:Y:S01]  /*8830*/  LOP3.LUT R22, R6, 0xff, RZ, 0xc0, !PT ;  /* 0x000000ff06167812 */ /* 0x000fe200078ec0ff */
[----:B------:R-:W-:-:S04]  /*8840*/  IMAD.WIDE.U32 R4, R48, -0x2daee0ad, RZ ;  /* 0xd2511f5330047825 */ /* 0x000fc800078e00ff */
[----:B------:R-:W-:Y:S01]  /*8850*/  FFMA.FTZ R6, R153, UR35, -R3 ;  /* 0x0000002399067c23 */ /* 0x000fe20008010803 */
[----:B------:R-:W-:Y:S01]  /*8860*/  SHF.R.U32.HI R2, RZ, 0x8, R10 ;  /* 0x00000008ff027819 */ /* 0x000fe2000001160a */
[----:B------:R-:W-:Y:S01]  /*8870*/  IMAD.MOV.U32 R141, RZ, RZ, R119 ;  /* 0x000000ffff8d7224 */ /* 0x000fe200078e0077 */
[----:B------:R-:W-:Y:S01]  /*8880*/  LOP3.LUT R9, R9, UR13, R12, 0x96, !PT ;  /* 0x0000000d09097c12 */ /* 0x000fe2000f8e960c */
[----:B------:R2:W-:Y:S01]  /*8890*/  MUFU.EX2 R119, R0 ;  /* 0x0000000000777308 */ /* 0x0005e20000000800 */
[----:B------:R-:W-:Y:S01]  /*88a0*/  IMAD.MOV.U32 R68, RZ, RZ, R122 ;  /* 0x000000ffff447224 */ /* 0x000fe200078e007a */
[----:B------:R-:W-:Y:S02]  /*88b0*/  LOP3.LUT R17, R5, UR23, R28, 0x96, !PT ;  /* 0x0000001705117c12 */ /* 0x000fe4000f8e961c */
[C---:B------:R-:W-:Y:S02]  /*88c0*/  LOP3.LUT R12, R4.reuse, 0xffff, RZ, 0xc0, !PT ;  /* 0x0000ffff040c7812 */ /* 0x040fe400078ec0ff */
[----:B------:R-:W-:-:S02]  /*88d0*/  LOP3.LUT R25, R4, 0xff, RZ, 0xc0, !PT ;  /* 0x000000ff04197812 */ /* 0x000fc400078ec0ff */
[----:B------:R3:W-:Y:S01]  /*88e0*/  MUFU.EX2 R122, R6 ;  /* 0x00000006007a7308 */ /* 0x0007e20000000800 */
[--C-:B------:R-:W-:Y:S02]  /*88f0*/  SHF.R.U32.HI R24, RZ, 0x10, R4.reuse ;  /* 0x00000010ff187819 */ /* 0x100fe40000011604 */
[----:B------:R-:W-:Y:S01]  /*8900*/  SHF.R.U32.HI R26, RZ, 0x18, R4 ;  /* 0x00000018ff1a7819 */ /* 0x000fe20000011604 */
[----:B------:R-:W-:Y:S01]  /*8910*/  IMAD.WIDE.U32 R4, R23, -0x2daee0ad, RZ ;  /* 0xd2511f5317047825 */ /* 0x000fe200078e00ff */
[----:B------:R-:W-:-:S03]  /*8920*/  PRMT R85, R22, 0x5410, R2 ;  /* 0x0000541016557816 */ /* 0x000fc60000000002 */
[----:B--2---:R-:W-:Y:S01]  /*8930*/  FFMA.FTZ R0, R191, UR35, -R20 ;  /* 0x00000023bf007c23 */ /* 0x004fe20008010814 */
[----:B------:R-:W-:-:S03]  /*8940*/  IMAD.MOV.U32 R87, RZ, RZ, R117 ;  /* 0x000000ffff577224 */ /* 0x000fc600078e0075 */
[----:B------:R2:W-:Y:S01]  /*8950*/  MUFU.EX2 R117, R0 ;  /* 0x0000000000757308 */ /* 0x0005e20000000800 */
[----:B---3--:R-:W-:Y:S01]  /*8960*/  FFMA.FTZ R6, R149, UR35, -R3 ;  /* 0x0000002395067c23 */ /* 0x008fe20008010803 */
[----:B------:R-:W-:Y:S01]  /*8970*/  IMAD.WIDE.U32 R2, R49, -0x2daee0ad, RZ ;  /* 0xd2511f5331027825 */ /* 0x000fe200078e00ff */
[----:B------:R-:W-:-:S03]  /*8980*/  LOP3.LUT R15, R5, UR23, R14, 0x96, !PT ;  /* 0x00000017050f7c12 */ /* 0x000fc6000f8e960e */
[----:B------:R-:W-:Y:S01]  /*8990*/  IMAD.MOV.U32 R143, RZ, RZ, R118 ;  /* 0x000000ffff8f7224 */ /* 0x000fe200078e0076 */
[----:B------:R-:W-:Y:S02]  /*89a0*/  LOP3.LUT R14, R3, UR23, R32, 0x96, !PT ;  /* 0x00000017030e7c12 */ /* 0x000fe4000f8e9620 */
[----:B------:R-:W-:Y:S01]  /*89b0*/  LOP3.LUT R23, R2, 0xffff, RZ, 0xc0, !PT ;  /* 0x0000ffff02177812 */ /* 0x000fe200078ec0ff */
[----:B--2---:R-:W-:Y:S01]  /*89c0*/  FFMA.FTZ R0, R204, UR35, -R20 ;  /* 0x00000023cc007c23 */ /* 0x004fe20008010814 */
[----:B------:R-:W-:Y:S02]  /*89d0*/  LOP3.LUT R32, R2, 0xff, RZ, 0xc0, !PT ;  /* 0x000000ff02207812 */ /* 0x000fe400078ec0ff */
[--C-:B------:R-:W-:Y:S01]  /*89e0*/  SHF.R.U32.HI R28, RZ, 0x10, R2.reuse ;  /* 0x00000010ff1c7819 */ /* 0x100fe20000011602 */
[----:B------:R2:W-:Y:S01]  /*89f0*/  MUFU.EX2 R118, R0 ;  /* 0x0000000000767308 */ /* 0x0005e20000000800 */
[----:B------:R-:W-:Y:S01]  /*8a00*/  SHF.R.U32.HI R29, RZ, 0x18, R2 ;  /* 0x00000018ff1d7819 */ /* 0x000fe20000011602 */
[----:B------:R-:W-:-:S04]  /*8a10*/  IMAD.WIDE.U32 R2, R9, -0x2daee0ad, RZ ;  /* 0xd2511f5309027825 */ /* 0x000fc800078e00ff */
[----:B------:R-:W-:Y:S01]  /*8a20*/  IMAD.MOV.U32 R84, RZ, RZ, R115 ;  /* 0x000000ffff547224 */ /* 0x000fe200078e0073 */
[C---:B------:R-:W-:Y:S01]  /*8a30*/  LOP3.LUT R40, R2.reuse, 0xffff, RZ, 0xc0, !PT ;  /* 0x0000ffff02287812 */ /* 0x040fe200078ec0ff */
[----:B------:R-:W-:Y:S01]  /*8a40*/  IMAD.MOV.U32 R152, RZ, RZ, R69 ;  /* 0x000000ffff987224 */ /* 0x000fe200078e0045 */
[----:B------:R-:W-:Y:S02]  /*8a50*/  LOP3.LUT R41, R2, 0xff, RZ, 0xc0, !PT ;  /* 0x000000ff02297812 */ /* 0x000fe400078ec0ff */
[----:B------:R-:W-:Y:S01]  /*8a60*/  SHF.R.U32.HI R69, RZ, 0x10, R2 ;  /* 0x00000010ff457819 */ /* 0x000fe20000011602 */
[----:B--2---:R-:W-:Y:S01]  /*8a70*/  FFMA.FTZ R0, R183, UR35, -R20 ;  /* 0x00000023b7007c23 */ /* 0x004fe20008010814 */
[----:B------:R-:W-:-:S03]  /*8a80*/  SHF.R.U32.HI R71, RZ, 0x18, R2 ;  /* 0x00000018ff477819 */ /* 0x000fc60000011602 */
[----:B------:R2:W-:Y:S01]  /*8a90*/  MUFU.EX2 R115, R0 ;  /* 0x0000000000737308 */ /* 0x0005e20000000800 */
[----:B------:R-:W-:Y:S01]  /*8aa0*/  SHF.R.U32.HI R2, RZ, 0x10, R21 ;  /* 0x00000010ff027819 */ /* 0x000fe20000011615 */
[----:B------:R-:W-:Y:S01]  /*8ab0*/  IMAD.MOV.U32 R142, RZ, RZ, R120 ;  /* 0x000000ffff8e7224 */ /* 0x000fe200078e0078 */
[----:B------:R-:W-:Y:S02]  /*8ac0*/  LOP3.LUT R22, R3, UR23, R16, 0x96, !PT ;  /* 0x0000001703167c12 */ /* 0x000fe4000f8e9610 */
[----:B------:R-:W-:Y:S02]  /*8ad0*/  LOP3.LUT R8, R4, 0xff, RZ, 0xc0, !PT ;  /* 0x000000ff04087812 */ /* 0x000fe400078ec0ff */
[--C-:B------:R-:W-:Y:S01]  /*8ae0*/  SHF.R.U32.HI R34, RZ, 0x10, R4.reuse ;  /* 0x00000010ff227819 */ /* 0x100fe20000011604 */
[----:B------:R3:W-:Y:S01]  /*8af0*/  MUFU.EX2 R120, R6 ;  /* 0x0000000600787308 */ /* 0x0007e20000000800 */
[----:B------:R-:W-:Y:S02]  /*8b00*/  SHF.R.U32.HI R35, RZ, 0x18, R4 ;  /* 0x00000018ff237819 */ /* 0x000fe40000011604 */
[----:B--2---:R-:W-:-:S04]  /*8b10*/  LOP3.LUT R0, R21, 0xffff, RZ, 0xc0, !PT ;  /* 0x0000ffff15007812 */ /* 0x004fc800078ec0ff */
[----:B------:R-:W-:Y:S02]  /*8b20*/  SHF.R.U32.HI R3, RZ, 0x8, R0 ;  /* 0x00000008ff037819 */ /* 0x000fe40000011600 */
[----:B------:R-:W-:Y:S01]  /*8b30*/  LOP3.LUT R0, R2, 0xff, RZ, 0xc0, !PT ;  /* 0x000000ff02007812 */ /* 0x000fe200078ec0ff */
[----:B------:R-:W-:Y:S01]  /*8b40*/  FFMA.FTZ R2, R189, UR35, -R20 ;  /* 0x00000023bd027c23 */ /* 0x000fe20008010814 */
[----:B---3--:R-:W-:Y:S02]  /*8b50*/  LOP3.LUT R6, R4, 0xffff, RZ, 0xc0, !PT ;  /* 0x0000ffff04067812 */ /* 0x008fe400078ec0ff */
[----:B------:R-:W-:Y:S01]  /*8b60*/  SHF.R.U32.HI R4, RZ, 0x18, R21 ;  /* 0x00000018ff047819 */ /* 0x000fe20000011615 */
[----:B------:R-:W-:Y:S02]  /*8b70*/  IMAD.MOV.U32 R50, RZ, RZ, R112 ;  /* 0x000000ffff327224 */ /* 0x000fe400078e0070 */
[----:B------:R2:W3:Y:S01]  /*8b80*/  MUFU.EX2 R112, R2 ;  /* 0x0000000200707308 */ /* 0x0004e20000000800 */
[----:B------:R-:W-:-:S02]  /*8b90*/  PRMT R4, R0, 0x5410, R4 ;  /* 0x0000541000047816 */ /* 0x000fc40000000004 */
[----:B------:R-:W-:Y:S01]  /*8ba0*/  LOP3.LUT R0, R13, 0xffff, RZ, 0xc0, !PT ;  /* 0x0000ffff0d007812 */ /* 0x000fe200078ec0ff */
[----:B------:R-:W-:Y:S01]  /*8bb0*/  IMAD.MOV.U32 R150, RZ, RZ, R111 ;  /* 0x000000ffff967224 */ /* 0x000fe200078e006f */
[----:B------:R-:W-:Y:S01]  /*8bc0*/  LOP3.LUT R5, R21, 0xff, RZ, 0xc0, !PT ;  /* 0x000000ff15057812 */ /* 0x000fe200078ec0ff */
[----:B--2---:R-:W-:-:S04]  /*8bd0*/  FFMA.FTZ R2, R180, UR35, -R20 ;  /* 0x00000023b4027c23 */ /* 0x004fc80008010814 */
[----:B------:R2:W-:Y:S01]  /*8be0*/  MUFU.EX2 R111, R2 ;  /* 0x00000002006f7308 */ /* 0x0005e20000000800 */
[----:B------:R-:W-:Y:S01]  /*8bf0*/  IMAD.MOV.U32 R162, RZ, RZ, R106 ;  /* 0x000000ffffa27224 */ /* 0x000fe200078e006a */
[----:B------:R-:W-:Y:S01]  /*8c00*/  PRMT R5, R5, 0x5410, R3 ;  /* 0x0000541005057816 */ /* 0x000fe20000000003 */
[----:B------:R-:W-:Y:S02]  /*8c10*/  IMAD.MOV.U32 R106, RZ, RZ, R113 ;  /* 0x000000ffff6a7224 */ /* 0x000fe400078e0071 */
[----:B------:R-:W-:Y:S01]  /*8c20*/  FFMA.FTZ R3, R181, UR35, -R20 ;  /* 0x00000023b5037c23 */ /* 0x000fe20008010814 */
[----:B--2---:R-:W-:Y:S02]  /*8c30*/  SHF.R.U32.HI R2, RZ, 0x8, R0 ;  /* 0x00000008ff027819 */ /* 0x004fe40000011600 */
[----:B------:R-:W-:-:S04]  /*8c40*/  LOP3.LUT R0, R13, 0xff, RZ, 0xc0, !PT ;  /* 0x000000ff0d007812 */ /* 0x000fc800078ec0ff */
[----:B------:R-:W-:Y:S01]  /*8c50*/  PRMT R78, R0, 0x5410, R2 ;  /* 0x00005410004e7816 */ /* 0x000fe20000000002 */
[----:B------:R-:W-:Y:S01]  /*8c60*/  FFMA.FTZ R2, R177, UR35, -R20 ;  /* 0x00000023b1027c23 */ /* 0x000fe20008010814 */
[----:B------:R-:W-:-:S03]  /*8c70*/  SHF.R.U32.HI R0, RZ, 0x10, R13 ;  /* 0x00000010ff007819 */ /* 0x000fc6000001160d */
[----:B------:R2:W-:Y:S01]  /*8c80*/  MUFU.EX2 R113, R2 ;  /* 0x0000000200717308 */ /* 0x0005e20000000800 */
[----:B------:R-:W-:Y:S01]  /*8c90*/  IMAD.MOV.U32 R51, RZ, RZ, R114 ;  /* 0x000000ffff337224 */ /* 0x000fe200078e0072 */
[----:B------:R-:W-:Y:S01]  /*8ca0*/  LOP3.LUT R0, R0, 0xff, RZ, 0xc0, !PT ;  /* 0x000000ff00007812 */ /* 0x000fe200078ec0ff */
[----:B------:R-:W-:-:S05]  /*8cb0*/  IMAD.MOV.U32 R164, RZ, RZ, R110 ;  /* 0x000000ffffa47224 */ /* 0x000fca00078e006e */
[----:B------:R4:W-:Y:S01]  /*8cc0*/  MUFU.EX2 R114, R3 ;  /* 0x0000000300727308 */ /* 0x0009e20000000800 */
[----:B------:R-:W-:Y:S02]  /*8cd0*/  IMAD.MOV.U32 R163, RZ, RZ, R109 ;  /* 0x000000ffffa37224 */ /* 0x000fe400078e006d */
[----:B--2---:R-:W-:-:S05]  /*8ce0*/  FFMA.FTZ R2, R176, UR35, -R20 ;  /* 0x00000023b0027c23 */ /* 0x004fca0008010814 */
[----:B------:R2:W-:Y:S01]  /*8cf0*/  MUFU.EX2 R110, R2 ;  /* 0x00000002006e7308 */ /* 0x0005e20000000800 */
[----:B----4-:R-:W-:-:S04]  /*8d00*/  SHF.R.U32.HI R3, RZ, 0x18, R13 ;  /* 0x00000018ff037819 */ /* 0x010fc8000001160d */
[----:B------:R-:W-:Y:S02]  /*8d10*/  PRMT R79, R0, 0x5410, R3 ;  /* 0x00005410004f7816 */ /* 0x000fe40000000003 */
[----:B------:R-:W-:Y:S01]  /*8d20*/  SHF.R.U32.HI R0, RZ, 0x8, R27 ;  /* 0x00000008ff007819 */ /* 0x000fe2000001161b */
[----:B--2---:R-:W-:-:S04]  /*8d30*/  FFMA.FTZ R2, R174, UR35, -R20 ;  /* 0x00000023ae027c23 */ /* 0x004fc80008010814 */
[----:B------:R2:W-:Y:S01]  /*8d40*/  MUFU.EX2 R109, R2 ;  /* 0x00000002006d7308 */ /* 0x0005e20000000800 */
[----:B------:R-:W-:Y:S01]  /*8d50*/  PRMT R73, R33, 0x5410, R0 ;  /* 0x0000541021497816 */ /* 0x000fe20000000000 */
[----:B------:R-:W-:Y:S01]  /*8d60*/  IMAD.MOV.U32 R153, RZ, RZ, R108 ;  /* 0x000000ffff997224 */ /* 0x000fe200078e006c */
[----:B------:R-:W-:Y:S01]  /*8d70*/  LOP3.LUT R0, R31, 0xff, RZ, 0xc0, !PT ;  /* 0x000000ff1f007812 */ /* 0x000fe200078ec0ff */
[----:B------:R-:W-:Y:S02]  /*8d80*/  IMAD.MOV.U32 R204, RZ, RZ, R143 ;  /* 0x000000ffffcc7224 */ /* 0x000fe400078e008f */
[----:B------:R-:W-:Y:S01]  /*8d90*/  IMAD.MOV.U32 R143, RZ, RZ, R137 ;  /* 0x000000ffff8f7224 */ /* 0x000fe200078e0089 */
[----:B------:R-:W-:Y:S01]  /*8da0*/  PRMT R75, R0, 0x5410, R30 ;  /* 0x00005410004b7816 */ /* 0x000fe2000000001e */
[----:B------:R-:W-:Y:S02]  /*8db0*/  IMAD.MOV.U32 R137, RZ, RZ, R136 ;  /* 0x000000ffff897224 */ /* 0x000fe400078e0088 */
[----:B--2---:R-:W-:-:S04]  /*8dc0*/  FFMA.FTZ R2, R170, UR35, -R20 ;  /* 0x00000023aa027c23 */ /* 0x004fc80008010814 */
[----:B------:R2:W-:Y:S01]  /*8dd0*/  MUFU.EX2 R108, R2 ;  /* 0x00000002006c7308 */ /* 0x0005e20000000800 */
[----:B------:R-:W-:Y:S01]  /*8de0*/  IMAD.MOV.U32 R136, RZ, RZ, R107 ;  /* 0x000000ffff887224 */ /* 0x000fe200078e006b */
[----:B------:R-:W-:-:S04]  /*8df0*/  SHF.R.U32.HI R0, RZ, 0x8, R12 ;  /* 0x00000008ff007819 */ /* 0x000fc8000001160c */
[----:B------:R-:W-:Y:S02]  /*8e00*/  PRMT R21, R25, 0x5410, R0 ;  /* 0x0000541019157816 */ /* 0x000fe40000000000 */
[----:B------:R-:W-:Y:S01]  /*8e10*/  SHF.R.U32.HI R0, RZ, 0x8, R6 ;  /* 0x00000008ff007819 */ /* 0x000fe20000011606 */
[----:B--2---:R-:W-:-:S04]  /*8e20*/  FFMA.FTZ R2, R168, UR35, -R20 ;  /* 0x00000023a8027c23 */ /* 0x004fc80008010814 */
[----:B------:R2:W-:Y:S01]  /*8e30*/  MUFU.EX2 R107, R2 ;  /* 0x00000002006b7308 */ /* 0x0005e20000000800 */
[----:B------:R-:W-:Y:S01]  /*8e40*/  IMAD.MOV.U32 R183, RZ, RZ, R87 ;  /* 0x000000ffffb77224 */ /* 0x000fe200078e0057 */
[----:B------:R-:W-:Y:S02]  /*8e50*/  PRMT R87, R8, 0x5410, R0 ;  /* 0x0000541008577816 */ /* 0x000fe40000000000 */
[----:B------:R-:W-:Y:S02]  /*8e60*/  HSET2.LE.AND R0, R5, R100, PT ;  /* 0x0000006405007233 */ /* 0x000fe40003803000 */
[----:B--2---:R-:W-:-:S04]  /*8e70*/  LOP3.LUT R2, R24, 0xff, RZ, 0xc0, !PT ;  /* 0x000000ff18027812 */ /* 0x004fc800078ec0ff */
[----:B------:R-:W-:Y:S01]  /*8e80*/  PRMT R26, R2, 0x5410, R26 ;  /* 0x00005410021a7816 */ /* 0x000fe2000000001a */
[----:B------:R-:W-:Y:S01]  /*8e90*/  FFMA.FTZ R2, R169, UR35, -R20 ;  /* 0x00000023a9027c23 */ /* 0x000fe20008010814 */
[----:B------:R-:W-:-:S03]  /*8ea0*/  IMAD.MOV.U32 R169, RZ, RZ, R105 ;  /* 0x000000ffffa97224 */ /* 0x000fc600078e0069 */
[----:B------:R2:W-:Y:S01]  /*8eb0*/  MUFU.EX2 R105, R2 ;  /* 0x0000000200697308 */ /* 0x0005e20000000800 */
[----:B------:R-:W-:Y:S01]  /*8ec0*/  FFMA.FTZ R3, R167, UR35, -R20 ;  /* 0x00000023a7037c23 */ /* 0x000fe20008010814 */
[----:B------:R-:W-:Y:S01]  /*8ed0*/  IMAD.MOV.U32 R167, RZ, RZ, R106 ;  /* 0x000000ffffa77224 */ /* 0x000fe200078e006a */
[----:B--2---:R-:W-:-:S04]  /*8ee0*/  F2FP.BF16.F32.PACK_AB R2, R224, R225 ;  /* 0x000000e1e002723e */ /* 0x004fc800000010ff */
[----:B------:R-:W-:Y:S02]  /*8ef0*/  LOP3.LUT R8, R0, R2, RZ, 0xc0, !PT ;  /* 0x0000000200087212 */ /* 0x000fe400078ec0ff */
[----:B------:R-:W-:Y:S02]  /*8f00*/  HSET2.LE.AND R0, R42, R100, PT ;  /* 0x000000642a007233 */ /* 0x000fe40003803000 */
[----:B-1----:R-:W-:-:S04]  /*8f10*/  F2FP.BF16.F32.PACK_AB R2, R131, R223 ;  /* 0x000000df8302723e */ /* 0x002fc800000010ff */
[----:B------:R-:W-:Y:S02]  /*8f20*/  LOP3.LUT R10, R0, R2, RZ, 0xc0, !PT ;  /* 0x00000002000a7212 */ /* 0x000fe400078ec0ff */
[----:B------:R-:W-:Y:S02]  /*8f30*/  HSET2.LE.AND R0, R43, R100, PT ;  /* 0x000000642b007233 */ /* 0x000fe40003803000 */
[----:B---3--:R-:W-:Y:S01]  /*8f40*/  F2FP.BF16.F32.PACK_AB R2, R112, R115 ;  /* 0x000000737002723e */ /* 0x008fe200000010ff */
[----:B------:R1:W-:Y:S03]  /*8f50*/  MUFU.EX2 R106, R3 ;  /* 0x00000003006a7308 */ /* 0x0003e60000000800 */
[----:B------:R-:W-:Y:S02]  /*8f60*/  LOP3.LUT R11, R0, R2, RZ, 0xc0, !PT ;  /* 0x00000002000b7212 */ /* 0x000fe400078ec0ff */
[----:B------:R-:W-:Y:S01]  /*8f70*/  LOP3.LUT R0, R34, 0xff, RZ, 0xc0, !PT ;  /* 0x000000ff22007812 */ /* 0x000fe200078ec0ff */
[----:B------:R-:W-:-:S02]  /*8f80*/  IMAD.MOV.U32 R159, RZ, RZ, R84 ;  /* 0x000000ffff9f7224 */ /* 0x000fc400078e0054 */
[----:B------:R-:W-:Y:S01]  /*8f90*/  FFMA.FTZ R5, R194, UR35, -R19 ;  /* 0x00000023c2057c23 */ /* 0x000fe20008010813 */
[----:B------:R-:W-:Y:S01]  /*8fa0*/  PRMT R84, R0, 0x5410, R35 ;  /* 0x0000541000547816 */ /* 0x000fe20000000023 */
[----:B------:R-:W-:Y:S01]  /*8fb0*/  FFMA.FTZ R0, R192, UR35, -R19 ;  /* 0x00000023c0007c23 */ /* 0x000fe20008010813 */
[----:B-1----:R-:W-:Y:S02]  /*8fc0*/  HSET2.LE.AND R3, R4, R100, PT ;  /* 0x0000006404037233 */ /* 0x002fe40003803000 */
[----:B------:R-:W-:Y:S01]  /*8fd0*/  F2FP.BF16.F32.PACK_AB R4, R118, R117 ;  /* 0x000000757604723e */ /* 0x000fe200000010ff */
[----:B------:R-:W-:-:S03]  /*8fe0*/  IMAD.MOV.U32 R168, RZ, RZ, R138 ;  /* 0x000000ffffa87224 */ /* 0x000fc600078e008a */
[----:B------:R-:W-:Y:S01]  /*8ff0*/  LOP3.LUT R9, R3, R4, RZ, 0xc0, !PT ;  /* 0x0000000403097212 */ /* 0x000fe200078ec0ff */
[----:B------:R-:W-:Y:S01]  /*9000*/  FFMA.FTZ R3, R193, UR35, -R19 ;  /* 0x00000023c1037c23 */ /* 0x000fe20008010813 */
[----:B------:R-:W-:Y:S02]  /*9010*/  IMAD.MOV.U32 R138, RZ, RZ, R139 ;  /* 0x000000ffff8a7224 */ /* 0x000fe400078e008b */
[----:B------:R-:W-:Y:S02]  /*9020*/  IMAD.MOV.U32 R194, RZ, RZ, R103 ;  /* 0x000000ffffc27224 */ /* 0x000fe400078e0067 */
[----:B------:R-:W-:Y:S01]  /*9030*/  IMAD.MOV.U32 R139, RZ, RZ, R101 ;  /* 0x000000ffff8b7224 */ /* 0x000fe200078e0065 */
[----:B------:R1:W-:Y:S01]  /*9040*/  MUFU.EX2 R103, R3 ;  /* 0x0000000300677308 */ /* 0x0003e20000000800 */
[----:B------:R-:W-:Y:S01]  /*9050*/  LOP3.LUT R2, R28, 0xff, RZ, 0xc0, !PT ;  /* 0x000000ff1c027812 */ /* 0x000fe200078ec0ff */
[----:B------:R-:W-:Y:S01]  /*9060*/  FFMA.FTZ R4, R195, UR35, -R19 ;  /* 0x00000023c3047c23 */ /* 0x000fe20008010813 */
[----:B------:R-:W-:-:S05]  /*9070*/  IMAD.MOV.U32 R189, RZ, RZ, R142 ;  /* 0x000000ffffbd7224 */ /* 0x000fca00078e008e */
[----:B------:R2:W-:Y:S01]  /*9080*/  MUFU.EX2 R101, R0 ;  /* 0x0000000000657308 */ /* 0x0005e20000000800 */
[----:B------:R-:W-:Y:S01]  /*9090*/  PRMT R13, R2, 0x5410, R29 ;  /* 0x00005410020d7816 */ /* 0x000fe2000000001d */
[----:B------:R-:W-:Y:S01]  /*90a0*/  IMAD.MOV.U32 R142, RZ, RZ, R104 ;  /* 0x000000ffff8e7224 */ /* 0x000fe200078e0068 */
[----:B------:R-:W-:Y:S01]  /*90b0*/  SHF.R.U32.HI R2, RZ, 0x10, R7 ;  /* 0x00000010ff027819 */ /* 0x000fe20000011607 */
[----:B------:R-:W-:Y:S02]  /*90c0*/  IMAD.MOV.U32 R181, RZ, RZ, R50 ;  /* 0x000000ffffb57224 */ /* 0x000fe400078e0032 */
[----:B------:R-:W-:Y:S01]  /*90d0*/  IMAD.MOV.U32 R180, RZ, RZ, R51 ;  /* 0x000000ffffb47224 */ /* 0x000fe200078e0033 */
[----:B------:R-:W-:Y:S02]  /*90e0*/  LOP3.LUT R12, R7, 0xff, RZ, 0xc0, !PT ;  /* 0x000000ff070c7812 */ /* 0x000fe400078ec0ff */
[----:B-1----:R-:W-:Y:S01]  /*90f0*/  SHF.R.U32.HI R3, RZ, 0x8, R23 ;  /* 0x00000008ff037819 */ /* 0x002fe20000011617 */
[----:B------:R1:W3:Y:S01]  /*9100*/  MUFU.EX2 R104, R5 ;  /* 0x0000000500687308 */ /* 0x0002e20000000800 */
[----:B------:R-:W-:Y:S01]  /*9110*/  IMAD.MOV.U32 R193, RZ, RZ, R102 ;  /* 0x000000ffffc17224 */ /* 0x000fe200078e0066 */
[----:B------:R-:W-:Y:S01]  /*9120*/  LDSM.16.MT88.4 R28, [R184+0x5800] ;  /* 0x00580000b81c783b */ /* 0x000fe20000004200 */
[----:B------:R-:W-:-:S02]  /*9130*/  PRMT R16, R32, 0x5410, R3 ;  /* 0x0000541020107816 */ /* 0x000fc40000000003 */
[----:B--2---:R-:W-:Y:S01]  /*9140*/  LOP3.LUT R0, R7, 0xffff, RZ, 0xc0, !PT ;  /* 0x0000ffff07007812 */ /* 0x004fe200078ec0ff */
[----:B------:R-:W-:Y:S02]  /*9150*/  FFMA.FTZ R3, R205, UR35, -R18 ;  /* 0x00000023cd037c23 */ /* 0x000fe40008010812 */
[----:B------:R2:W-:Y:S01]  /*9160*/  MUFU.EX2 R102, R4 ;  /* 0x0000000400667308 */ /* 0x0005e20000000800 */
[----:B------:R-:W-:Y:S01]  /*9170*/  HMMA.16816.F32.BF16 R48, R8, R44, R96 ;  /* 0x0000002c0830723c */ /* 0x000fe20000041860 */
[----:B------:R-:W-:Y:S01]  /*9180*/  SHF.R.U32.HI R6, RZ, 0x8, R0 ;  /* 0x00000008ff067819 */ /* 0x000fe20000011600 */
[----:B------:R-:W4:Y:S01]  /*9190*/  LDSM.16.MT88.4 R32, [R184+0x5400] ;  /* 0x00540000b820783b */ /* 0x000f220000004200 */
[----:B------:R-:W-:-:S04]  /*91a0*/  LOP3.LUT R0, R14, 0xffff, RZ, 0xc0, !PT ;  /* 0x0000ffff0e007812 */ /* 0x000fc800078ec0ff */
[----:B------:R3:W-:Y:S01]  /*91b0*/  MUFU.EX2 R99, R3 ;  /* 0x0000000300637308 */ /* 0x0007e20000000800 */
[----:B-1----:R-:W-:Y:S02]  /*91c0*/  LOP3.LUT R5, R2, 0xff, RZ, 0xc0, !PT ;  /* 0x000000ff02057812 */ /* 0x002fe400078ec0ff */
[----:B------:R-:W-:Y:S02]  /*91d0*/  SHF.R.U32.HI R0, RZ, 0x8, R0 ;  /* 0x00000008ff007819 */ /* 0x000fe40000011600 */
[----:B------:R-:W-:Y:S01]  /*91e0*/  SHF.R.U32.HI R2, RZ, 0x8, R40 ;  /* 0x00000008ff027819 */ /* 0x000fe20000011628 */
[----:B--2---:R-:W-:-:S03]  /*91f0*/  FFMA.FTZ R4, R207, UR35, -R18 ;  /* 0x00000023cf047c23 */ /* 0x004fc60008010812 */
[----:B------:R-:W-:Y:S01]  /*9200*/  PRMT R77, R41, 0x5410, R2 ;  /* 0x00005410294d7816 */ /* 0x000fe20000000002 */
[----:B------:R1:W2:Y:S01]  /*9210*/  MUFU.EX2 R98, R4 ;  /* 0x0000000400627308 */ /* 0x0002a20000000800 */
[----:B---3--:R-:W-:Y:S01]  /*9220*/  LOP3.LUT R3, R14, 0xff, RZ, 0xc0, !PT ;  /* 0x000000ff0e037812 */ /* 0x008fe200078ec0ff */
[----:B------:R-:W3:Y:S01]  /*9230*/  LDSM.16.MT88.4 R40, [R185+0x5400] ;  /* 0x00540000b928783b */ /* 0x000ee20000004200 */
[----:B------:R-:W-:Y:S02]  /*9240*/  SHF.R.U32.HI R2, RZ, 0x10, R14 ;  /* 0x00000010ff027819 */ /* 0x000fe4000001160e */
[----:B------:R-:W-:Y:S01]  /*9250*/  PRMT R0, R3, 0x5410, R0 ;  /* 0x0000541003007816 */ /* 0x000fe20000000000 */
[----:B------:R-:W-:Y:S01]  /*9260*/  FFMA.FTZ R3, R210, UR35, -R18 ;  /* 0x00000023d2037c23 */ /* 0x000fe20008010812 */
[----:B------:R-:W-:-:S03]  /*9270*/  SHF.R.U32.HI R7, RZ, 0x18, R7 ;  /* 0x00000018ff077819 */ /* 0x000fc60000011607 */
[----:B------:R2:W-:Y:S01]  /*9280*/  MUFU.EX2 R97, R3 ;  /* 0x0000000300617308 */ /* 0x0005e20000000800 */
[----:B------:R-:W-:Y:S02]  /*9290*/  PRMT R23, R5, 0x5410, R7 ;  /* 0x0000541005177816 */ /* 0x000fe40000000007 */
[----:B-1----:R-:W-:Y:S01]  /*92a0*/  SHF.R.U32.HI R4, RZ, 0x18, R14 ;  /* 0x00000018ff047819 */ /* 0x002fe2000001160e */
[----:B------:R-:W-:Y:S01]  /*92b0*/  FFMA.FTZ R5, R209, UR35, -R18 ;  /* 0x00000023d1057c23 */ /* 0x000fe20008010812 */
[----:B------:R-:W-:-:S03]  /*92c0*/  HSET2.LE.AND R0, R0, R100, PT ;  /* 0x0000006400007233 */ /* 0x000fc60003803000 */
[----:B------:R1:W4:Y:S01]  /*92d0*/  MUFU.EX2 R96, R5 ;  /* 0x0000000500607308 */ /* 0x0003220000000800 */
[----:B--2---:R-:W-:Y:S02]  /*92e0*/  LOP3.LUT R3, R2, 0xff, RZ, 0xc0, !PT ;  /* 0x000000ff02037812 */ /* 0x004fe400078ec0ff */
[----:B------:R-:W-:Y:S02]  /*92f0*/  F2FP.BF16.F32.PACK_AB R2, R103, R104 ;  /* 0x000000686702723e */ /* 0x000fe400000010ff */
[----:B------:R-:W-:Y:S02]  /*9300*/  PRMT R3, R3, 0x5410, R4 ;  /* 0x0000541003037816 */ /* 0x000fe40000000004 */
[----:B------:R-:W-:Y:S02]  /*9310*/  LOP3.LUT R4, R0, R2, RZ, 0xc0, !PT ;  /* 0x0000000200047212 */ /* 0x000fe400078ec0ff */
[----:B------:R-:W-:Y:S02]  /*9320*/  F2FP.BF16.F32.PACK_AB R2, R98, R99 ;  /* 0x000000636202723e */ /* 0x000fe400000010ff */
[----:B------:R-:W-:Y:S01]  /*9330*/  HSET2.LE.AND R0, R3, R100, PT ;  /* 0x0000006403007233 */ /* 0x000fe20003803000 */
[----:B------:R-:W-:Y:S01]  /*9340*/  IMAD.MOV.U32 R176, RZ, RZ, R164 ;  /* 0x000000ffffb07224 */ /* 0x000fe200078e00a4 */
[----:B------:R-:W-:Y:S01]  /*9350*/  HMMA.16816.F32.BF16 R44, R8, R46, R56 ;  /* 0x0000002e082c723c */ /* 0x000fe20000041838 */
[----:B------:R-:W-:-:S02]  /*9360*/  IMAD.MOV.U32 R164, RZ, RZ, R141 ;  /* 0x000000ffffa47224 */ /* 0x000fc400078e008d */
[----:B-1----:R-:W-:Y:S01]  /*9370*/  LOP3.LUT R5, R0, R2, RZ, 0xc0, !PT ;  /* 0x0000000200057212 */ /* 0x002fe200078ec0ff */
[--C-:B------:R-:W-:Y:S01]  /*9380*/  FFMA.FTZ R2, R206, UR35, -R19.reuse ;  /* 0x00000023ce027c23 */ /* 0x100fe20008010813 */
[----:B------:R-:W-:Y:S01]  /*9390*/  IMAD.MOV.U32 R141, RZ, RZ, R68 ;  /* 0x000000ffff8d7224 */ /* 0x000fe200078e0044 */
[C---:B------:R-:W-:Y:S01]  /*93a0*/  HMMA.16816.F32.BF16 R56, R8.reuse, R60, R92 ;  /* 0x0000003c0838723c */ /* 0x040fe2000004185c */
[----:B------:R-:W-:Y:S01]  /*93b0*/  PRMT R68, R12, 0x5410, R6 ;  /* 0x000054100c447816 */ /* 0x000fe20000000006 */
[----:B------:R-:W-:Y:S01]  /*93c0*/  FFMA.FTZ R3, R208, UR35, -R19 ;  /* 0x00000023d0037c23 */ /* 0x000fe20008010813 */
[----:B------:R-:W-:Y:S02]  /*93d0*/  LOP3.LUT R6, R17, 0xffff, RZ, 0xc0, !PT ;  /* 0x0000ffff11067812 */ /* 0x000fe400078ec0ff */
[----:B------:R-:W-:Y:S01]  /*93e0*/  HSET2.LE.AND R0, R16, R100, PT ;  /* 0x0000006410007233 */ /* 0x000fe20003803000 */
[----:B------:R-:W-:Y:S01]  /*93f0*/  HMMA.16816.F32.BF16 R60, R8, R62, R88 ;  /* 0x0000003e083c723c */ /* 0x000fe20000041858 */
[----:B------:R1:W-:Y:S01]  /*9400*/  MUFU.EX2 R89, R2 ;  /* 0x0000000200597308 */ /* 0x0003e20000000800 */
[----:B----4-:R-:W-:-:S05]  /*9410*/  F2FP.BF16.F32.PACK_AB R7, R96, R97 ;  /* 0x000000616007723e */ /* 0x010fca00000010ff */
[----:B------:R-:W-:Y:S02]  /*9420*/  SHF.R.U32.HI R8, RZ, 0x8, R6 ;  /* 0x00000008ff087819 */ /* 0x000fe40000011606 */
[----:B------:R2:W4:Y:S01]  /*9430*/  MUFU.EX2 R92, R3 ;  /* 0x00000003005c7308 */ /* 0x0005220000000800 */
[----:B-1----:R-:W-:-:S04]  /*9440*/  F2FP.BF16.F32.PACK_AB R2, R101, R102 ;  /* 0x000000666502723e */ /* 0x002fc800000010ff */
[----:B------:R-:W-:Y:S02]  /*9450*/  LOP3.LUT R6, R0, R2, RZ, 0xc0, !PT ;  /* 0x0000000200067212 */ /* 0x000fe400078ec0ff */
[----:B------:R-:W-:Y:S02]  /*9460*/  SHF.R.U32.HI R0, RZ, 0x10, R17 ;  /* 0x00000010ff007819 */ /* 0x000fe40000011611 */
[----:B--2---:R-:W-:Y:S01]  /*9470*/  HSET2.LE.AND R3, R13, R100, PT ;  /* 0x000000640d037233 */ /* 0x004fe20003803000 */
[----:B------:R-:W-:Y:S01]  /*9480*/  FFMA.FTZ R9, R172, UR35, -R19 ;  /* 0x00000023ac097c23 */ /* 0x000fe20008010813 */
[----:B------:R-:W-:-:S03]  /*9490*/  LOP3.LUT R10, R17, 0xff, RZ, 0xc0, !PT ;  /* 0x000000ff110a7812 */ /* 0x000fc600078ec0ff */
[----:B------:R-:W-:Y:S02]  /*94a0*/  LOP3.LUT R7, R3, R7, RZ, 0xc0, !PT ;  /* 0x0000000703077212 */ /* 0x000fe400078ec0ff */
[----:B------:R-:W-:Y:S02]  /*94b0*/  LOP3.LUT R3, R0, 0xff, RZ, 0xc0, !PT ;  /* 0x000000ff00037812 */ /* 0x000fe400078ec0ff */
[--C-:B------:R-:W-:Y:S02]  /*94c0*/  HSET2.LE.AND R0, R21, R100.reuse, PT ;  /* 0x0000006415007233 */ /* 0x100fe40003803000 */
[----:B------:R-:W-:Y:S01]  /*94d0*/  F2FP.BF16.F32.PACK_AB R2, R127, R128 ;  /* 0x000000807f02723e */ /* 0x000fe200000010ff */
[----:B------:R1:W-:Y:S01]  /*94e0*/  MUFU.EX2 R88, R9 ;  /* 0x0000000900587308 */ /* 0x0003e20000000800 */
[----:B------:R-:W-:Y:S02]  /*94f0*/  PRMT R11, R10, 0x5410, R8 ;  /* 0x000054100a0b7816 */ /* 0x000fe40000000008 */
[----:B------:R-:W-:Y:S01]  /*9500*/  LOP3.LUT R10, R0, R2, RZ, 0xc0, !PT ;  /* 0x00000002000a7212 */ /* 0x000fe200078ec0ff */
[----:B------:R-:W-:Y:S01]  /*9510*/  FFMA.FTZ R2, R212, UR35, -R18 ;  /* 0x00000023d4027c23 */ /* 0x000fe20008010812 */
[----:B------:R-:W-:Y:S01]  /*9520*/  FFMA.FTZ R8, R173, UR35, -R19 ;  /* 0x00000023ad087c23 */ /* 0x000fe20008010813 */
[----:B------:R-:W-:Y:S01]  /*9530*/  IMAD.MOV.U32 R177, RZ, RZ, R150 ;  /* 0x000000ffffb17224 */ /* 0x000fe200078e0096 */
[----:B------:R-:W-:Y:S01]  /*9540*/  HSET2.LE.AND R0, R26, R100, PT ;  /* 0x000000641a007233 */ /* 0x000fe20003803000 */
[----:B------:R-:W-:Y:S01]  /*9550*/  HMMA.16816.F32.BF16 R148, R4, R32, R80 ;  /* 0x000000200494723c */ /* 0x000fe20000041850 */
[----:B------:R2:W-:Y:S01]  /*9560*/  MUFU.EX2 R82, R2 ;  /* 0x0000000200527308 */ /* 0x0005e20000000800 */
[----:B------:R-:W-:Y:S01]  /*9570*/  F2FP.BF16.F32.PACK_AB R12, R114, R111 ;  /* 0x0000006f720c723e */ /* 0x000fe200000010ff */
[----:B------:R-:W-:Y:S01]  /*9580*/  IMAD.MOV.U32 R191, RZ, RZ, R70 ;  /* 0x000000ffffbf7224 */ /* 0x000fe200078e0046 */
[----:B------:R-:W-:Y:S01]  /*9590*/  LOP3.LUT R13, R15, 0xff, RZ, 0xc0, !PT ;  /* 0x000000ff0f0d7812 */ /* 0x000fe200078ec0ff */
[----:B------:R-:W4:Y:S01]  /*95a0*/  LDSM.16.MT88.4 R24, [R185+0x5800] ;  /* 0x00580000b918783b */ /* 0x000f220000004200 */
[----:B-1----:R-:W-:-:S03]  /*95b0*/  SHF.R.U32.HI R9, RZ, 0x18, R17 ;  /* 0x00000018ff097819 */ /* 0x002fc60000011611 */
[----:B------:R1:W-:Y:S01]  /*95c0*/  MUFU.EX2 R83, R8 ;  /* 0x0000000800537308 */ /* 0x0003e20000000800 */
[----:B------:R-:W-:Y:S02]  /*95d0*/  PRMT R9, R3, 0x5410, R9 ;  /* 0x0000541003097816 */ /* 0x000fe40000000009 */
[----:B------:R-:W-:Y:S02]  /*95e0*/  HSET2.LE.AND R3, R11, R100, PT ;  /* 0x000000640b037233 */ /* 0x000fe40003803000 */
[----:B--2---:R-:W-:Y:S01]  /*95f0*/  F2FP.BF16.F32.PACK_AB R2, R110, R113 ;  /* 0x000000716e02723e */ /* 0x004fe200000010ff */
[C---:B------:R-:W-:Y:S03]  /*9600*/  HMMA.16816.F32.BF16 R144, R4.reuse, R34, R144 ;  /* 0x000000220490723c */ /* 0x040fe60000041890 */
[----:B------:R-:W-:Y:S01]  /*9610*/  LOP3.LUT R11, R0, R2, RZ, 0xc0, !PT ;  /* 0x00000002000b7212 */ /* 0x000fe200078ec0ff */
[----:B------:R-:W-:Y:S01]  /*9620*/  FFMA.FTZ R2, R211, UR35, -R18 ;  /* 0x00000023d3027c23 */ /* 0x000fe20008010812 */
[----:B-1----:R-:W-:Y:S01]  /*9630*/  F2FP.BF16.F32.PACK_AB R8, R129, R130 ;  /* 0x000000828108723e */ /* 0x002fe200000010ff */
[----:B---3--:R-:W-:Y:S01]  /*9640*/  HMMA.16816.F32.BF16 R64, R4, R40, R64 ;  /* 0x000000280440723c */ /* 0x008fe20000041840 */
[----:B------:R-:W-:-:S02]  /*9650*/  LOP3.LUT R0, R15, 0xffff, RZ, 0xc0, !PT ;  /* 0x0000ffff0f007812 */ /* 0x000fc400078ec0ff */
[----:B------:R-:W-:Y:S01]  /*9660*/  LOP3.LUT R8, R3, R8, RZ, 0xc0, !PT ;  /* 0x0000000803087212 */ /* 0x000fe200078ec0ff */
[----:B------:R-:W-:Y:S02]  /*9670*/  FFMA.FTZ R3, R165, UR35, -R18 ;  /* 0x00000023a5037c23 */ /* 0x000fe40008010812 */
[----:B------:R-:W-:Y:S01]  /*9680*/  HMMA.16816.F32.BF16 R52, R4, R42, R52 ;  /* 0x0000002a0434723c */ /* 0x000fe20000041834 */
[----:B------:R1:W2:Y:S01]  /*9690*/  MUFU.EX2 R81, R2 ;  /* 0x0000000200517308 */ /* 0x0002a20000000800 */
[----:B------:R-:W-:-:S05]  /*96a0*/  HSET2.LE.AND R9, R9, R100, PT ;  /* 0x0000006409097233 */ /* 0x000fca0003803000 */
[C---:B------:R-:W-:Y:S02]  /*96b0*/  LOP3.LUT R5, R22.reuse, 0xffff, RZ, 0xc0, !PT ;  /* 0x0000ffff16057812 */ /* 0x040fe400078ec0ff */
[----:B------:R3:W-:Y:S01]  /*96c0*/  MUFU.EX2 R76, R3 ;  /* 0x00000003004c7308 */ /* 0x0007e20000000800 */
[----:B------:R-:W-:Y:S02]  /*96d0*/  SHF.R.U32.HI R4, RZ, 0x8, R0 ;  /* 0x00000008ff047819 */ /* 0x000fe40000011600 */
[----:B------:R-:W-:Y:S02]  /*96e0*/  LOP3.LUT R7, R22, 0xff, RZ, 0xc0, !PT ;  /* 0x000000ff16077812 */ /* 0x000fe400078ec0ff */
[----:B------:R-:W-:Y:S02]  /*96f0*/  SHF.R.U32.HI R0, RZ, 0x8, R5 ;  /* 0x00000008ff007819 */ /* 0x000fe40000011605 */
[----:B------:R-:W-:Y:S02]  /*9700*/  LOP3.LUT R6, R69, 0xff, RZ, 0xc0, !PT ;  /* 0x000000ff45067812 */ /* 0x000fe400078ec0ff */
[----:B-1----:R-:W-:-:S02]  /*9710*/  SHF.R.U32.HI R2, RZ, 0x10, R15 ;  /* 0x00000010ff027819 */ /* 0x002fc4000001160f */
[----:B------:R-:W-:Y:S01]  /*9720*/  PRMT R69, R7, 0x5410, R0 ;  /* 0x0000541007457816 */ /* 0x000fe20000000000 */
[----:B------:R-:W-:Y:S01]  /*9730*/  FFMA.FTZ R0, R213, UR35, -R19 ;  /* 0x00000023d5007c23 */ /* 0x000fe20008010813 */
[----:B---3--:R-:W-:Y:S01]  /*9740*/  FFMA.FTZ R3, R166, UR35, -R18 ;  /* 0x00000023a6037c23 */ /* 0x008fe20008010812 */
[----:B------:R-:W-:-:S03]  /*9750*/  LOP3.LUT R9, R9, R12, RZ, 0xc0, !PT ;  /* 0x0000000c09097212 */ /* 0x000fc600078ec0ff */
[----:B------:R1:W3:Y:S01]  /*9760*/  MUFU.EX2 R74, R3 ;  /* 0x00000003004a7308 */ /* 0x0002e20000000800 */
[----:B------:R-:W-:Y:S02]  /*9770*/  SHF.R.U32.HI R12, RZ, 0x18, R15 ;  /* 0x00000018ff0c7819 */ /* 0x000fe4000001160f */
[----:B------:R-:W-:-:S04]  /*9780*/  LOP3.LUT R2, R2, 0xff, RZ, 0xc0, !PT ;  /* 0x000000ff02027812 */ /* 0x000fc800078ec0ff */
[----:B------:R-:W-:Y:S01]  /*9790*/  PRMT R70, R2, 0x5410, R12 ;  /* 0x0000541002467816 */ /* 0x000fe2000000000c */
[----:B------:R3:W-:Y:S01]  /*97a0*/  MUFU.EX2 R80, R0 ;  /* 0x0000000000507308 */ /* 0x0007e20000000800 */
[----:B----4-:R-:W-:Y:S02]  /*97b0*/  F2FP.BF16.F32.PACK_AB R2, R89, R92 ;  /* 0x0000005c5902723e */ /* 0x010fe400000010ff */
[----:B------:R-:W-:Y:S02]  /*97c0*/  PRMT R72, R13, 0x5410, R4 ;  /* 0x000054100d487816 */ /* 0x000fe40000000004 */
[----:B------:R-:W-:Y:S01]  /*97d0*/  PRMT R71, R6, 0x5410, R71 ;  /* 0x0000541006477816 */ /* 0x000fe20000000047 */
[----:B------:R-:W-:Y:S01]  /*97e0*/  FFMA.FTZ R6, R214, UR35, -R19 ;  /* 0x00000023d6067c23 */ /* 0x000fe20008010813 */
[----:B--2---:R-:W-:Y:S02]  /*97f0*/  F2FP.BF16.F32.PACK_AB R5, R81, R82 ;  /* 0x000000525105723e */ /* 0x004fe400000010ff */
[----:B-1----:R-:W-:-:S02]  /*9800*/  HSET2.LE.AND R3, R23, R100, PT ;  /* 0x0000006417037233 */ /* 0x002fc40003803000 */
[----:B---3--:R-:W-:-:S05]  /*9810*/  HSET2.LE.AND R0, R68, R100, PT ;  /* 0x0000006444007233 */ /* 0x008fca0003803000 */
[----:B------:R-:W-:Y:S02]  /*9820*/  LOP3.LUT R4, R0, R2, RZ, 0xc0, !PT ;  /* 0x0000000200047212 */ /* 0x000fe400078ec0ff */
[--C-:B------:R-:W-:Y:S02]  /*9830*/  HSET2.LE.AND R0, R73, R100.reuse, PT ;  /* 0x0000006449007233 */ /* 0x100fe40003803000 */
[----:B------:R-:W-:Y:S01]  /*9840*/  F2FP.BF16.F32.PACK_AB R2, R83, R88 ;  /* 0x000000585302723e */ /* 0x000fe200000010ff */
[----:B------:R1:W2:Y:S01]  /*9850*/  MUFU.EX2 R68, R6 ;  /* 0x0000000600447308 */ /* 0x0002a20000000800 */
[----:B------:R-:W-:Y:S02]  /*9860*/  LOP3.LUT R5, R3, R5, RZ, 0xc0, !PT ;  /* 0x0000000503057212 */ /* 0x000fe400078ec0ff */
[----:B------:R-:W-:Y:S02]  /*9870*/  HSET2.LE.AND R3, R75, R100, PT ;  /* 0x000000644b037233 */ /* 0x000fe40003803000 */
[----:B------:R-:W-:-:S04]  /*9880*/  F2FP.BF16.F32.PACK_AB R7, R74, R76 ;  /* 0x0000004c4a07723e */ /* 0x000fc800000010ff */
[----:B------:R-:W-:Y:S02]  /*9890*/  LOP3.LUT R7, R3, R7, RZ, 0xc0, !PT ;  /* 0x0000000703077212 */ /* 0x000fe400078ec0ff */
[----:B-1----:R-:W-:Y:S02]  /*98a0*/  LOP3.LUT R6, R0, R2, RZ, 0xc0, !PT ;  /* 0x0000000200067212 */ /* 0x002fe400078ec0ff */
[----:B------:R-:W-:Y:S01]  /*98b0*/  SHF.R.U32.HI R0, RZ, 0x10, R22 ;  /* 0x00000010ff007819 */ /* 0x000fe20000011616 */
[C---:B------:R-:W-:Y:S01]  /*98c0*/  HMMA.16816.F32.BF16 R48, R8.reuse, R32, R48 ;  /* 0x000000200830723c */ /* 0x040fe20000041830 */
[----:B------:R-:W-:Y:S02]  /*98d0*/  F2FP.BF16.F32.PACK_AB R2, R123, R124 ;  /* 0x0000007c7b02723e */ /* 0x000fe400000010ff */
[----:B------:R-:W-:Y:S02]  /*98e0*/  LOP3.LUT R3, R0, 0xff, RZ, 0xc0, !PT ;  /* 0x000000ff00037812 */ /* 0x000fe400078ec0ff */
[----:B------:R-:W-:Y:S01]  /*98f0*/  HSET2.LE.AND R0, R85, R100, PT ;  /* 0x0000006455007233 */ /* 0x000fe20003803000 */
[C---:B------:R-:W-:Y:S06]  /*9900*/  HMMA.16816.F32.BF16 R44, R8.reuse, R34, R44 ;  /* 0x00000022082c723c */ /* 0x040fec000004182c */
[C---:B------:R-:W-:Y:S06]  /*9910*/  HMMA.16816.F32.BF16 R32, R8.reuse, R40, R56 ;  /* 0x000000280820723c */ /* 0x040fec0000041838 */
[----:B------:R-:W-:Y:S01]  /*9920*/  HMMA.16816.F32.BF16 R40, R8, R42, R60 ;  /* 0x0000002a0828723c */ /* 0x000fe2000004183c */
[----:B------:R-:W-:-:S06]  /*9930*/  FFMA.FTZ R13, R182, UR35, -R19 ;  /* 0x00000023b60d7c23 */ /* 0x000fcc0008010813 */
[----:B------:R-:W-:Y:S01]  /*9940*/  LOP3.LUT R10, R0, R2, RZ, 0xc0, !PT ;  /* 0x00000002000a7212 */ /* 0x000fe200078ec0ff */
[----:B------:R-:W-:Y:S01]  /*9950*/  FFMA.FTZ R2, R171, UR35, -R18 ;  /* 0x00000023ab027c23 */ /* 0x000fe20008010812 */
[----:B------:R-:W-:-:S03]  /*9960*/  HSET2.LE.AND R0, R86, R100, PT ;  /* 0x0000006456007233 */ /* 0x000fc60003803000 */
[----:B------:R1:W-:Y:S01]  /*9970*/  MUFU.EX2 R57, R2 ;  /* 0x0000000200397308 */ /* 0x0003e20000000800 */
[----:B------:R-:W-:Y:S01]  /*9980*/  FFMA.FTZ R12, R190, UR35, -R19 ;  /* 0x00000023be0c7c23 */ /* 0x000fe20008010813 */
[----:B------:R-:W-:-:S06]  /*9990*/  SHF.R.U32.HI R8, RZ, 0x18, R22 ;  /* 0x00000018ff087819 */ /* 0x000fcc0000011616 */
[----:B------:R3:W-:Y:S01]  /*99a0*/  MUFU.EX2 R58, R13 ;  /* 0x0000000d003a7308 */ /* 0x0007e20000000800 */
[----:B-1----:R-:W-:-:S04]  /*99b0*/  F2FP.BF16.F32.PACK_AB R2, R106, R107 ;  /* 0x0000006b6a02723e */ /* 0x002fc800000010ff */
[----:B------:R-:W-:Y:S01]  /*99c0*/  LOP3.LUT R11, R0, R2, RZ, 0xc0, !PT ;  /* 0x00000002000b7212 */ /* 0x000fe200078ec0ff */
[--C-:B------:R-:W-:Y:S01]  /*99d0*/  FFMA.FTZ R0, R178, UR35, -R18.reuse ;  /* 0x00000023b2007c23 */ /* 0x100fe20008010812 */
[----:B---3--:R-:W-:-:S03]  /*99e0*/  FFMA.FTZ R13, R175, UR35, -R18 ;  /* 0x00000023af0d7c23 */ /* 0x008fc60008010812 */
[----:B------:R1:W-:Y:S01]  /*99f0*/  MUFU.EX2 R23, R0 ;  /* 0x0000000000177308 */ /* 0x0003e20000000800 */
[----:B------:R-:W-:Y:S02]  /*9a00*/  PRMT R14, R3, 0x5410, R8 ;  /* 0x00005410030e7816 */ /* 0x000fe40000000008 */
[----:B------:R-:W-:-:S05]  /*9a10*/  HSET2.LE.AND R3, R78, R100, PT ;  /* 0x000000644e037233 */ /* 0x000fca0003803000 */
[----:B------:R-:W3:Y:S01]  /*9a20*/  MUFU.EX2 R56, R13 ;  /* 0x0000000d00387308 */ /* 0x000ee20000000800 */
[----:B------:R-:W-:Y:S02]  /*9a30*/  HSET2.LE.AND R9, R79, R100, PT ;  /* 0x000000644f097233 */ /* 0x000fe40003803000 */
[----:B------:R-:W-:-:S05]  /*9a40*/  F2FP.BF16.F32.PACK_AB R8, R125, R126 ;  /* 0x0000007e7d08723e */ /* 0x000fca00000010ff */
[----:B------:R4:W3:Y:S01]  /*9a50*/  MUFU.EX2 R59, R12 ;  /* 0x0000000c003b7308 */ /* 0x0008e20000000800 */
[----:B-1----:R-:W-:Y:S01]  /*9a60*/  FFMA.FTZ R0, R179, UR35, -R18 ;  /* 0x00000023b3007c23 */ /* 0x002fe20008010812 */
[----:B------:R-:W-:Y:S01]  /*9a70*/  HMMA.16816.F32.BF16 R148, R4, R28, R148 ;  /* 0x0000001c0494723c */ /* 0x000fe20000041894 */
[----:B------:R-:W-:Y:S01]  /*9a80*/  LOP3.LUT R8, R3, R8, RZ, 0xc0, !PT ;  /* 0x0000000803087212 */ /* 0x000fe200078ec0ff */
[----:B------:R-:W-:-:S04]  /*9a90*/  FADD.FTZ R21, R116, R135 ;  /* 0x0000008774157221 */ /* 0x000fc80000010000 */
[C---:B------:R-:W-:Y:S01]  /*9aa0*/  HMMA.16816.F32.BF16 R144, R4.reuse, R30, R144 ;  /* 0x0000001e0490723c */ /* 0x040fe20000041890 */
[----:B------:R1:W3:Y:S05]  /*9ab0*/  MUFU.EX2 R22, R0 ;  /* 0x0000000000167308 */ /* 0x0002ea0000000800 */
[----:B------:R-:W-:Y:S01]  /*9ac0*/  HMMA.16816.F32.BF16 R64, R4, R24, R64 ;  /* 0x000000180440723c */ /* 0x000fe20000041840 */
[----:B----4-:R-:W-:-:S05]  /*9ad0*/  F2FP.BF16.F32.PACK_AB R12, R108, R109 ;  /* 0x0000006d6c0c723e */ /* 0x010fca00000010ff */
[----:B------:R-:W-:Y:S01]  /*9ae0*/  HMMA.16816.F32.BF16 R52, R4, R26, R52 ;  /* 0x0000001a0434723c */ /* 0x000fe20000041834 */
[----:B------:R-:W-:Y:S01]  /*9af0*/  LOP3.LUT R9, R9, R12, RZ, 0xc0, !PT ;  /* 0x0000000c09097212 */ /* 0x000fe200078ec0ff */
[----:B------:R-:W-:Y:S01]  /*9b00*/  FFMA.FTZ R13, R217, UR35, -R20 ;  /* 0x00000023d90d7c23 */ /* 0x000fe20008010814 */
[----:B--2---:R-:W-:Y:S01]  /*9b10*/  F2FP.BF16.F32.PACK_AB R2, R68, R80 ;  /* 0x000000504402723e */ /* 0x004fe200000010ff */
[----:B------:R-:W-:Y:S01]  /*9b20*/  IMAD.MOV.U32 R170, RZ, RZ, R163 ;  /* 0x000000ffffaa7224 */ /* 0x000fe200078e00a3 */
[--C-:B------:R-:W-:Y:S01]  /*9b30*/  HSET2.LE.AND R3, R14, R100.reuse, PT ;  /* 0x000000640e037233 */ /* 0x100fe20003803000 */
[----:B------:R-:W-:Y:S02]  /*9b40*/  IMAD.MOV.U32 R174, RZ, RZ, R162 ;  /* 0x000000ffffae7224 */ /* 0x000fe400078e00a2 */
[----:B------:R-:W-:Y:S01]  /*9b50*/  FADD.FTZ R6, R194, R193 ;  /* 0x000000c1c2067221 */ /* 0x000fe20000010000 */
[----:B------:R-:W-:Y:S01]  /*9b60*/  IMAD.MOV.U32 R194, RZ, RZ, R169 ;  /* 0x000000ffffc27224 */ /* 0x000fe200078e00a9 */
[----:B-1----:R-:W-:Y:S01]  /*9b70*/  HSET2.LE.AND R0, R69, R100, PT ;  /* 0x0000006445007233 */ /* 0x002fe20003803000 */
[----:B------:R-:W-:-:S02]  /*9b80*/  IMAD.MOV.U32 R169, RZ, RZ, R168 ;  /* 0x000000ffffa97224 */ /* 0x000fc400078e00a8 */
[--C-:B------:R-:W-:Y:S01]  /*9b90*/  FFMA.FTZ R5, R216, UR35, -R20.reuse ;  /* 0x00000023d8057c23 */ /* 0x100fe20008010814 */
[----:B------:R-:W-:Y:S01]  /*9ba0*/  FFMA.FTZ R7, R215, UR35, -R20 ;  /* 0x00000023d7077c23 */ /* 0x000fe20008010814 */
[----:B------:R-:W-:Y:S02]  /*9bb0*/  IMAD.MOV.U32 R193, RZ, RZ, R167 ;  /* 0x000000ffffc17224 */ /* 0x000fe400078e00a7 */
[----:B------:R-:W-:Y:S01]  /*9bc0*/  FADD.FTZ R14, R169, R6 ;  /* 0x00000006a90e7221 */ /* 0x000fe20000010000 */
[----:B------:R-:W-:Y:S01]  /*9bd0*/  IMAD.MOV.U32 R167, RZ, RZ, R154 ;  /* 0x000000ffffa77224 */ /* 0x000fe200078e009a */
[C---:B------:R-:W-:Y:S01]  /*9be0*/  HMMA.16816.F32.BF16 R48, R8.reuse, R28, R48 ;  /* 0x0000001c0830723c */ /* 0x040fe20000041830 */
[----:B---3--:R-:W-:Y:S01]  /*9bf0*/  F2FP.BF16.F32.PACK_AB R4, R56, R57 ;  /* 0x000000393804723e */ /* 0x008fe200000010ff */
[----:B------:R-:W-:Y:S01]  /*9c00*/  IMAD.MOV.U32 R169, RZ, RZ, R136 ;  /* 0x000000ffffa97224 */ /* 0x000fe200078e0088 */
[----:B------:R1:W-:Y:S01]  /*9c10*/  MUFU.EX2 R28, R5 ;  /* 0x00000005001c7308 */ /* 0x0003e20000000800 */
[----:B------:R-:W-:Y:S01]  /*9c20*/  LOP3.LUT R136, R0, R2, RZ, 0xc0, !PT ;  /* 0x0000000200887212 */ /* 0x000fe200078ec0ff */
[----:B------:R-:W-:Y:S01]  /*9c30*/  LDSM.16.MT88.4 R16, [R185+0x5c00] ;  /* 0x005c0000b910783b */ /* 0x000fe20000004200 */
[----:B------:R-:W-:Y:S01]  /*9c40*/  HMMA.16816.F32.BF16 R32, R8, R24, R32 ;  /* 0x000000180820723c */ /* 0x000fe20000041820 */
[----:B------:R-:W-:Y:S01]  /*9c50*/  FADD.FTZ R15, R194, R193 ;  /* 0x000000c1c20f7221 */ /* 0x000fe20000010000 */
[--C-:B------:R-:W-:Y:S01]  /*9c60*/  HSET2.LE.AND R0, R77, R100.reuse, PT ;  /* 0x000000644d007233 */ /* 0x100fe20003803000 */
[----:B------:R-:W-:Y:S01]  /*9c70*/  IMAD.MOV.U32 R193, RZ, RZ, R137 ;  /* 0x000000ffffc17224 */ /* 0x000fe200078e0089 */
[--C-:B------:R-:W-:Y:S01]  /*9c80*/  HSET2.LE.AND R12, R70, R100.reuse, PT ;  /* 0x00000064460c7233 */ /* 0x100fe20003803000 */
[----:B------:R-:W2:Y:S01]  /*9c90*/  MUFU.EX2 R24, R7 ;  /* 0x0000000700187308 */ /* 0x000ea20000000800 */
[----:B------:R-:W-:Y:S01]  /*9ca0*/  F2FP.BF16.F32.PACK_AB R2, R58, R59 ;  /* 0x0000003b3a02723e */ /* 0x000fe200000010ff */
[----:B------:R-:W-:Y:S01]  /*9cb0*/  IMAD.MOV.U32 R195, RZ, RZ, R167 ;  /* 0x000000ffffc37224 */ /* 0x000fe200078e00a7 */
[----:B------:R-:W-:Y:S01]  /*9cc0*/  LOP3.LUT R137, R3, R4, RZ, 0xc0, !PT ;  /* 0x0000000403897212 */ /* 0x000fe200078ec0ff */
[----:B------:R-:W-:Y:S01]  /*9cd0*/  IMAD.MOV.U32 R167, RZ, RZ, R138 ;  /* 0x000000ffffa77224 */ /* 0x000fe200078e008a */
[----:B------:R-:W-:Y:S01]  /*9ce0*/  HSET2.LE.AND R3, R71, R100, PT ;  /* 0x0000006447037233 */ /* 0x000fe20003803000 */
[----:B------:R-:W3:Y:S02]  /*9cf0*/  LDC.U8 R116, c[0x0][0x388] ;  /* 0x0000e200ff747b82 */ /* 0x000ee40000000000 */
[----:B------:R-:W4:Y:S01]  /*9d00*/  MUFU.EX2 R13, R13 ;  /* 0x0000000d000d7308 */ /* 0x000f220000000800 */
[----:B------:R-:W-:Y:S01]  /*9d10*/  F2FP.BF16.F32.PACK_AB R4, R22, R23 ;  /* 0x000000171604723e */ /* 0x000fe200000010ff */
[----:B------:R-:W-:Y:S01]  /*9d20*/  FADD.FTZ R20, R186, R187 ;  /* 0x000000bbba147221 */ /* 0x000fe20000010000 */
[----:B------:R-:W-:Y:S01]  /*9d30*/  LOP3.LUT R138, R0, R2, RZ, 0xc0, !PT ;  /* 0x00000002008a7212 */ /* 0x000fe200078ec0ff */
[----:B------:R-:W-:-:S02]  /*9d40*/  IMAD.MOV.U32 R194, RZ, RZ, R139 ;  /* 0x000000ffffc27224 */ /* 0x000fc400078e008b */
[----:B------:R-:W-:Y:S01]  /*9d50*/  FADD.FTZ R0, R195, R15 ;  /* 0x0000000fc3007221 */ /* 0x000fe20000010000 */
[----:B------:R-:W-:Y:S01]  /*9d60*/  LOP3.LUT R139, R3, R4, RZ, 0xc0, !PT ;  /* 0x00000004038b7212 */ /* 0x000fe200078ec0ff */
[----:B------:R-:W-:Y:S01]  /*9d70*/  IMAD.MOV.U32 R168, RZ, RZ, R152 ;  /* 0x000000ffffa87224 */ /* 0x000fe200078e0098 */
[C---:B------:R-:W-:Y:S01]  /*9d80*/  HMMA.16816.F32.BF16 R44, R8.reuse, R30, R44 ;  /* 0x0000001e082c723c */ /* 0x040fe2000004182c */
[----:B------:R-:W-:Y:S01]  /*9d90*/  FADD.FTZ R3, R193, R20 ;  /* 0x00000014c1037221 */ /* 0x000fe20000010000 */
[----:B------:R-:W-:Y:S01]  /*9da0*/  FADD.FTZ R0, R167, R0 ;  /* 0x00000000a7007221 */ /* 0x000fe20000010000 */
[----:B------:R-:W-:Y:S02]  /*9db0*/  IMAD.MOV.U32 R152, RZ, RZ, R157 ;  /* 0x000000ffff987224 */ /* 0x000fe400078e009d */
[----:B------:R-:W-:Y:S01]  /*9dc0*/  FADD.FTZ R2, R169, R14 ;  /* 0x0000000ea9027221 */ /* 0x000fe20000010000 */
[----:B------:R-:W-:Y:S01]  /*9dd0*/  HMMA.16816.F32.BF16 R40, R8, R26, R40 ;  /* 0x0000001a0828723c */ /* 0x000fe20000041828 */
[----:B------:R-:W-:-:S02]  /*9de0*/  IMAD.MOV.U32 R157, RZ, RZ, R158 ;  /* 0x000000ffff9d7224 */ /* 0x000fc400078e009e */
[----:B------:R-:W-:Y:S01]  /*9df0*/  FADD.FTZ R4, R168, R3 ;  /* 0x00000003a8047221 */ /* 0x000fe20000010000 */
[----:B------:R-:W-:Y:S01]  /*9e00*/  IMAD.MOV.U32 R158, RZ, RZ, R156 ;  /* 0x000000ffff9e7224 */ /* 0x000fe200078e009c */
[----:B------:R-:W3:Y:S02]  /*9e10*/  LDSM.16.MT88.4 R160, [R184+0x5c00] ;  /* 0x005c0000b8a0783b */ /* 0x000ee40000004200 */
[----:B------:R-:W-:Y:S01]  /*9e20*/  FADD.FTZ R8, R194, R21 ;  /* 0x00000015c2087221 */ /* 0x000fe20000010000 */
[----:B------:R-:W-:Y:S01]  /*9e30*/  IMAD.MOV.U32 R154, RZ, RZ, R155 ;  /* 0x000000ffff9a7224 */ /* 0x000fe200078e009b */
[--C-:B-1----:R-:W-:Y:S01]  /*9e40*/  HSET2.LE.AND R5, R87, R100.reuse, PT ;  /* 0x0000006457057233 */ /* 0x102fe20003803000 */
[----:B------:R-:W-:Y:S02]  /*9e50*/  IMAD.MOV.U32 R156, RZ, RZ, R140 ;  /* 0x000000ffff9c7224 */ /* 0x000fe400078e008c */
[----:B------:R-:W-:Y:S01]  /*9e60*/  FADD.FTZ R3, R170, R8 ;  /* 0x00000008aa037221 */ /* 0x000fe20000010000 */
[----:B------:R-:W-:Y:S01]  /*9e70*/  FADD.FTZ R10, R176, R0 ;  /* 0x00000000b00a7221 */ /* 0x000fe20000010000 */
[----:B------:R-:W-:Y:S01]  /*9e80*/  IMAD.MOV.U32 R155, RZ, RZ, R197 ;  /* 0x000000ffff9b7224 */ /* 0x000fe200078e00c5 */
[----:B------:R-:W-:Y:S01]  /*9e90*/  HSET2.LE.AND R6, R84, R100, PT ;  /* 0x0000006454067233 */ /* 0x000fe20003803000 */
[----:B------:R-:W-:Y:S01]  /*9ea0*/  FADD.FTZ R11, R174, R2 ;  /* 0x00000002ae0b7221 */ /* 0x000fe20000010000 */
[----:B------:R-:W-:Y:S01]  /*9eb0*/  F2FP.BF16.F32.PACK_AB R0, R119, R120 ;  /* 0x000000787700723e */ /* 0x000fe200000010ff */
[----:B------:R-:W-:Y:S01]  /*9ec0*/  IMAD.MOV.U32 R169, RZ, RZ, R177 ;  /* 0x000000ffffa97224 */ /* 0x000fe200078e00b1 */
[----:B--2---:R-:W-:Y:S01]  /*9ed0*/  F2FP.BF16.F32.PACK_AB R2, R24, R28 ;  /* 0x0000001c1802723e */ /* 0x004fe200000010ff */
[----:B------:R-:W-:-:S02]  /*9ee0*/  IMAD.MOV.U32 R167, RZ, RZ, R181 ;  /* 0x000000ffffa77224 */ /* 0x000fc400078e00b5 */
[----:B------:R-:W-:Y:S01]  /*9ef0*/  FADD.FTZ R9, R152, R4 ;  /* 0x0000000498097221 */ /* 0x000fe20000010000 */
[----:B------:R-:W-:Y:S01]  /*9f00*/  IMAD.MOV.U32 R177, RZ, RZ, R191 ;  /* 0x000000ffffb17224 */ /* 0x000fe200078e00bf */
[----:B------:R-:W-:Y:S01]  /*9f10*/  HSET2.LE.AND R7, R72, R100, PT ;  /* 0x0000006448077233 */ /* 0x000fe20003803000 */
[----:B------:R-:W-:Y:S02]  /*9f20*/  IMAD.MOV.U32 R168, RZ, RZ, R180 ;  /* 0x000000ffffa87224 */ /* 0x000fe400078e00b4 */
[----:B------:R-:W-:Y:S01]  /*9f30*/  FADD.FTZ R8, R154, R3 ;  /* 0x000000039a087221 */ /* 0x000fe20000010000 */
[----:B------:R-:W-:Y:S01]  /*9f40*/  IMAD.MOV.U32 R191, RZ, RZ, R156 ;  /* 0x000000ffffbf7224 */ /* 0x000fe200078e009c */
[----:B----4-:R-:W-:Y:S01]  /*9f50*/  F2FP.BF16.F32.PACK_AB R4, R13, R105 ;  /* 0x000000690d04723e */ /* 0x010fe200000010ff */
[----:B------:R-:W-:Y:S01]  /*9f60*/  IMAD.MOV.U32 R170, RZ, RZ, R189 ;  /* 0x000000ffffaa7224 */ /* 0x000fe200078e00bd */
[----:B------:R-:W-:Y:S01]  /*9f70*/  F2FP.BF16.F32.PACK_AB R3, R121, R122 ;  /* 0x0000007a7903723e */ /* 0x000fe200000010ff */
[----:B------:R-:W-:Y:S01]  /*9f80*/  IMAD.MOV.U32 R156, RZ, RZ, R155 ;  /* 0x000000ffff9c7224 */ /* 0x000fe200078e009b */
[----:B------:R-:W-:Y:S01]  /*9f90*/  LOP3.LUT R154, R5, R0, RZ, 0xc0, !PT ;  /* 0x00000000059a7212 */ /* 0x000fe200078ec0ff */
[----:B------:R-:W-:Y:S01]  /*9fa0*/  FADD.FTZ R0, R169, R11 ;  /* 0x0000000ba9007221 */ /* 0x000fe20000010000 */
[----:B------:R-:W-:Y:S01]  /*9fb0*/  LOP3.LUT R155, R6, R2, RZ, 0xc0, !PT ;  /* 0x00000002069b7212 */ /* 0x000fe200078ec0ff */
[----:B------:R-:W-:-:S02]  /*9fc0*/  IMAD.MOV.U32 R174, RZ, RZ, R183 ;  /* 0x000000ffffae7224 */ /* 0x000fc400078e00b7 */
[----:B------:R-:W-:Y:S01]  /*9fd0*/  FADD.FTZ R2, R167, R10 ;  /* 0x0000000aa7027221 */ /* 0x000fe20000010000 */
[----:B------:R-:W-:Y:S01]  /*9fe0*/  IMAD.MOV.U32 R181, RZ, RZ, R153 ;  /* 0x000000ffffb57224 */ /* 0x000fe200078e0099 */
[----:B------:R-:W-:Y:S01]  /*9ff0*/  LOP3.LUT R153, R12, R4, RZ, 0xc0, !PT ;  /* 0x000000040c997212 */ /* 0x000fe200078ec0ff */
        /* <DEDUP_REMOVED lines=15> */
[----:B------:R-:W-:Y:S02]  /*a0f0*/  IMAD.MOV.U32 R189, RZ, RZ, R143 ;  /* 0x000000ffffbd7224 */ /* 0x000fe400078e008f */
[----:B------:R-:W-:Y:S01]  /*a100*/  FADD.FTZ R2, R156, R0 ;  /* 0x000000009c027221 */ /* 0x000fe20000010000 */
[----:B------:R-:W-:Y:S02]  /*a110*/  IMAD.MOV.U32 R140, RZ, RZ, R196 ;  /* 0x000000ffff8c7224 */ /* 0x000fe400078e00c4 */
        /* <DEDUP_REMOVED lines=96> */
[----:B------:R-:W-:-:S03]  /*a720*/  FADD.FTZ R216, R22, R0 ;  /* 0x0000000016d87221 */ /* 0x000fc60000010000 */
[----:B------:R1:W5:Y:S04]  /*a730*/  LDL.LU R187, [R1+0x84] ;  /* 0x0000840001bb7983 */ /* 0x0003680000300800 */
[----:B------:R1:W5:Y:S04]  /*a740*/  LDL.LU R186, [R1+0x80] ;  /* 0x0000800001ba7983 */ /* 0x0003680000300800 */
[----:B------:R1:W5:Y:S04]  /*a750*/  LDL.LU R135, [R1+0x7c] ;  /* 0x00007c0001877983 */ /* 0x0003680000300800 */
[----:B------:R1:W-:Y:S04]  /*a760*/  STL [R1+0x50], R131 ;  /* 0x0000508301007387 */ /* 0x0003e80000100800 */
[----:B------:R1:W-:Y:S04]  /*a770*/  STL [R1+0x54], R175 ;  /* 0x000054af01007387 */ /* 0x0003e80000100800 */
[----:B------:R1:W-:Y:S04]  /*a780*/  STL [R1+0x48], R173 ;  /* 0x000048ad01007387 */ /* 0x0003e80000100800 */
[----:B------:R1:W-:Y:S01]  /*a790*/  STL [R1+0x4c], R216 ;  /* 0x00004cd801007387 */ /* 0x0003e20000100800 */
[----:B---3--:R-:W-:Y:S01]  /*a7a0*/  HMMA.16816.F32.BF16 R148, R136, R160, R148 ;  /* 0x000000a08894723c */ /* 0x008fe20000041894 */
[----:B------:R-:W-:-:S05]  /*a7b0*/  VIADD R195, R188, 0x400 ;  /* 0x00000400bcc37836 */ /* 0x000fca0000000000 */
[----:B------:R-:W-:Y:S01]  /*a7c0*/  HMMA.16816.F32.BF16 R144, R136, R162, R144 ;  /* 0x000000a28890723c */ /* 0x000fe20000041890 */
        /* <DEDUP_REMOVED lines=8> */
[C---:B------:R-:W-:Y:S02]  /*a850*/  VIADD R190, R188.reuse, 0x1800 ;  /* 0x00001800bcbe7836 */ /* 0x040fe40000000000 */
[----:B------:R-:W-:-:S03]  /*a860*/  VIADD R189, R188, 0x1c00 ;  /* 0x00001c00bcbd7836 */ /* 0x000fc60000000000 */
[-C--:B------:R-:W-:Y:S06]  /*a870*/  HMMA.16816.F32.BF16 R136, R136, R18.reuse, R52 ;  /* 0x000000128888723c */ /* 0x080fec0000041834 */
[----:B------:R-:W-:Y:S01]  /*a880*/  HMMA.16816.F32.BF16 R152, R152, R18, R40 ;  /* 0x000000129898723c */ /* 0x000fe20000041828 */
[----:B------:R-:W-:-:S08]  /*a890*/  NOP ;  /* 0x0000000000007918 */ /* 0x000fd00000000000 */
[----:B-1----:R-:W-:-:S15]  /*a8a0*/  @!P0 BRA `(.L_x_875) ;  /* 0x00000088006c8947 */ /* 0x002fde0003800000 */
[----:B------:R-:W2:Y:S04]  /*a8b0*/  LDL.64 R176, [R1+0x40] ;  /* 0x0000400001b07983 */ /* 0x000ea80000100a00 */
[----:B------:R-:W3:Y:S04]  /*a8c0*/  LDL R181, [R1+0x28] ;  /* 0x0000280001b57983 */ /* 0x000ee80000100800 */
[----:B------:R-:W4:Y:S01]  /*a8d0*/  LDL R183, [R1+0x14] ;  /* 0x0000140001b77983 */ /* 0x000f220000100800 */
[----:B------:R-:W-:Y:S01]  /*a8e0*/  UIADD3 UR29, UR34, -0x2, URZ ;  /* 0xfffffffe221d7890 */ /* 0x000fe2000fffe03f */
[----:B------:R-:W-:-:S04]  /*a8f0*/  DEPBAR.LE SB0, 0x0 ;  /* 0x000080000000791a */ /* 0x000fc80000000000 */
[----:B------:R-:W-:Y:S01]  /*a900*/  USHF.R.S32.HI UR4, URZ, 0x1f, UR29 ;  /* 0x0000001f3f047899 */ /* 0x000fe2000801141d */
[----:B------:R-:W4:Y:S01]  /*a910*/  LDL R204, [R1+0x78] ;  /* 0x0000780001cc7983 */ /* 0x000f220000100800 */
[----:B------:R-:W-:Y:S01]  /*a920*/  UIMAD UR10, UR25, UR29, URZ ;  /* 0x0000001d190a72a4 */ /* 0x000fe2000f8e023f */
[----:B------:R-:W-:-:S03]  /*a930*/  IMAD.U32 R2, RZ, RZ, UR29 ;  /* 0x0000001dff027e24 */ /* 0x000fc6000f8e00ff */
[----:B------:R-:W-:Y:S02]  /*a940*/  UIMAD UR4, UR4, UR26, UR10 ;  /* 0x0000001a040472a4 */ /* 0x000fe4000f8e020a */
[----:B------:R-:W-:Y:S01]  /*a950*/  USHF.L.U32 UR36, UR6, 0x6, URZ ;  /* 0x0000000606247899 */ /* 0x000fe2000800063f */
[----:B------:R-:W-:Y:S01]  /*a960*/  ULDC.64 UR10, c[0x0][0x220] ;  /* 0x00008800000a7ab9 */ /* 0x000fe20000000a00 */
[----:B------:R-:W1:Y:S02]  /*a970*/  S2R R180, SR_TID.X ;  /* 0x0000000000b47919 */ /* 0x000e640000002100 */
[----:B-1----:R-:W-:-:S05]  /*a980*/  IMAD.SHL.U32 R180, R180, 0x2, RZ ;  /* 0x00000002b4b47824 */ /* 0x002fca00078e00ff */
[----:B------:R-:W-:Y:S01]  /*a990*/  LOP3.LUT R180, R180, 0x6, RZ, 0xc0, !PT ;  /* 0x00000006b4b47812 */ /* 0x000fe200078ec0ff */
[----:B------:R-:W-:Y:S01]  /*a9a0*/  BAR.SYNC.DEFER_BLOCKING 0x0 ;  /* 0x0000000000007b1d */ /* 0x000fe20000010000 */
[----:B--2---:R-:W-:-:S04]  /*a9b0*/  IMAD.WIDE.U32 R2, R2, UR26, R176 ;  /* 0x0000001a02027c25 */ /* 0x004fc8000f8e00b0 */
        /* <DEDUP_REMOVED lines=8> */
[----:B---3--:R-:W-:Y:S01]  /*aa40*/  LDGSTS.E.BYPASS.LTC128B.128 [R181+0x4000], desc[UR30][R6.64] ;  /* 0x0400000006b57fae */ /* 0x008fe2000b901d5e */
[----:B------:R-:W-:Y:S02]  /*aa50*/  IADD3.X R5, R7, UR4, RZ, P0, !PT ;  /* 0x0000000407057c10 */ /* 0x000fe400087fe4ff */
[----:B------:R-:W-:-:S03]  /*aa60*/  IADD3 R2, P0, R4, UR36, RZ ;  /* 0x0000002404027c10 */ /* 0x000fc6000ff1e0ff */
[----:B------:R1:W-:Y:S01]  /*aa70*/  LDGSTS.E.BYPASS.LTC128B.128 [R181+0x4800], desc[UR30][R4.64] ;  /* 0x0480000004b57fae */ /* 0x0003e2000b901d5e */
[----:B------:R-:W-:Y:S02]  /*aa80*/  IADD3.X R3, R5, UR4, RZ, P0, !PT ;  /* 0x0000000405037c10 */ /* 0x000fe400087fe4ff */
[----:B------:R-:W-:-:S03]  /*aa90*/  IADD3 R8, P0, R2, UR36, RZ ;  /* 0x0000002402087c10 */ /* 0x000fc6000ff1e0ff */
[----:B------:R-:W-:Y:S01]  /*aaa0*/  LDGSTS.E.BYPASS.LTC128B.128 [R181+0x5000], desc[UR30][R2.64] ;  /* 0x0500000002b57fae */ /* 0x000fe2000b901d5e */
[----:B------:R-:W-:-:S05]  /*aab0*/  IADD3.X R9, R3, UR4, RZ, P0, !PT ;  /* 0x0000000403097c10 */ /* 0x000fca00087fe4ff */
[----:B------:R2:W-:Y:S04]  /*aac0*/  LDGSTS.E.BYPASS.LTC128B.128 [R181+0x5800], desc[UR30][R8.64] ;  /* 0x0580000008b57fae */ /* 0x0005e8000b901d5e */
[----:B-----5:R-:W-:Y:S04]  /*aad0*/  LDSM.16.M88.4 R16, [R186] ;  /* 0x00000000ba10783b */ /* 0x020fe80000000200 */
[----:B------:R-:W3:Y:S04]  /*aae0*/  LDSM.16.M88.4 R20, [R135+0x2000] ;  /* 0x002000008714783b */ /* 0x000ee80000000200 */
[----:B------:R-:W3:Y:S04]  /*aaf0*/  LDSM.16.M88.4 R12, [R186+0x1000] ;  /* 0x00100000ba0c783b */ /* 0x000ee80000000200 */
[----:B------:R-:W-:Y:S04]  /*ab00*/  LDSM.16.M88.4 R24, [R188] ;  /* 0x00000000bc18783b */ /* 0x000fe80000000200 */
[----:B-1----:R-:W-:Y:S04]  /*ab10*/  LDSM.16.M88.4 R4, [R187+0x1000] ;  /* 0x00100000bb04783b */ /* 0x002fe80000000200 */
[----:B------:R-:W-:Y:S04]  /*ab20*/  LDSM.16.M88.4 R32, [R135+0x2400] ;  /* 0x002400008720783b */ /* 0x000fe80000000200 */
[----:B--2---:R-:W1:Y:S01]  /*ab30*/  LDSM.16.M88.4 R8, [R187] ;  /* 0x00000000bb08783b */ /* 0x004e620000000200 */
[----:B------:R-:W-:Y:S01]  /*ab40*/  UIADD3 UR10, UR34, -0x2, URZ ;  /* 0xfffffffe220a7890 */ /* 0x000fe2000fffe03f */
[----:B----4-:R-:W-:-:S02]  /*ab50*/  IMAD.MOV.U32 R177, RZ, RZ, R183 ;  /* 0x000000ffffb17224 */ /* 0x010fc400078e00b7 */
[----:B------:R-:W-:Y:S01]  /*ab60*/  IMAD.MOV.U32 R176, RZ, RZ, R204 ;  /* 0x000000ffffb07224 */ /* 0x000fe200078e00cc */
[----:B------:R-:W-:Y:S01]  /*ab70*/  USHF.L.U32 UR4, UR29, 0x2, URZ ;  /* 0x000000021d047899 */ /* 0x000fe2000800063f */
[----:B------:R-:W0:Y:S01]  /*ab80*/  LDGDEPBAR ;  /* 0x00000000000079af */ /* 0x000e220000000000 */
[-C--:B---3--:R-:W-:Y:S06]  /*ab90*/  HMMA.16816.F32.BF16 R28, R16, R20.reuse, RZ ;  /* 0x00000014101c723c */ /* 0x088fec00000418ff */
[C---:B------:R-:W-:Y:S06]  /*aba0*/  HMMA.16816.F32.BF16 R40, R12.reuse, R20, RZ ;  /* 0x000000140c28723c */ /* 0x040fec00000418ff */
[-C--:B------:R-:W-:Y:S06]  /*abb0*/  HMMA.16816.F32.BF16 R56, R12, R22.reuse, RZ ;  /* 0x000000160c38723c */ /* 0x080fec00000418ff */
[----:B------:R-:W-:Y:S06]  /*abc0*/  HMMA.16816.F32.BF16 R52, R16, R22, RZ ;  /* 0x000000161034723c */ /* 0x000fec00000418ff */
[----:B-1----:R-:W-:Y:S01]  /*abd0*/  HMMA.16816.F32.BF16 R48, R8, R24, R28 ;  /* 0x000000180830723c */ /* 0x002fe2000004181c */
[----:B------:R-:W1:Y:S01]  /*abe0*/  LDSM.16.M88.4 R28, [R195] ;  /* 0x00000000c31c783b */ /* 0x000e620000000200 */
[----:B------:R-:W-:-:S04]  /*abf0*/  IMAD.U32 R0, RZ, RZ, UR10 ;  /* 0x0000000aff007e24 */ /* 0x000fc8000f8e00ff */
[----:B------:R-:W-:Y:S01]  /*ac00*/  HMMA.16816.F32.BF16 R44, R4, R24, R40 ;  /* 0x00000018042c723c */ /* 0x000fe20000041828 */
[----:B------:R-:W-:-:S05]  /*ac10*/  IMAD R0, R0, 0x80, R180 ;  /* 0x0000008000007824 */ /* 0x000fca00078e02b4 */
[C---:B------:R-:W-:Y:S01]  /*ac20*/  ISETP.GE.AND P4, PT, R0.reuse, R201, PT ;  /* 0x000000c90000720c */ /* 0x040fe20003f86270 */
[----:B------:R-:W-:Y:S01]  /*ac30*/  HMMA.16816.F32.BF16 R20, R12, R32, RZ ;  /* 0x000000200c14723c */ /* 0x000fe200000418ff */
[C---:B------:R-:W-:Y:S02]  /*ac40*/  VIADD R2, R0.reuse, 0x1 ;  /* 0x0000000100027836 */ /* 0x040fe40000000000 */
[----:B------:R-:W-:-:S03]  /*ac50*/  ISETP.LT.OR P4, PT, R0, R197, P4 ;  /* 0x000000c50000720c */ /* 0x000fc60002781670 */
[-C--:B------:R-:W-:Y:S06]  /*ac60*/  HMMA.16816.F32.BF16 R56, R4, R26.reuse, R56 ;  /* 0x0000001a0438723c */ /* 0x080fec0000041838 */
[----:B------:R-:W-:Y:S01]  /*ac70*/  HMMA.16816.F32.BF16 R52, R8, R26, R52 ;  /* 0x0000001a0834723c */ /* 0x000fe20000041834 */
[----:B------:R-:W2:Y:S01]  /*ac80*/  LDSM.16.M88.4 R24, [R135+0x2800] ;  /* 0x002800008718783b */ /* 0x000ea20000000200 */
[----:B------:R-:W-:Y:S02]  /*ac90*/  FSEL R83, R48, -INF , !P4 ;  /* 0xff80000030537808 */ /* 0x000fe40006000000 */
[----:B------:R-:W-:-:S02]  /*aca0*/  ISETP.GE.AND P6, PT, R2, R202, PT ;  /* 0x000000ca0200720c */ /* 0x000fc40003fc6270 */
[----:B------:R-:W-:Y:S01]  /*acb0*/  HMMA.16816.F32.BF16 R40, R16, R32, RZ ;  /* 0x000000201028723c */ /* 0x000fe200000418ff */
[----:B------:R-:W-:Y:S02]  /*acc0*/  ISETP.GE.AND P3, PT, R2, R200, PT ;  /* 0x000000c80200720c */ /* 0x000fe40003f66270 */
[C---:B------:R-:W-:Y:S02]  /*acd0*/  ISETP.GE.AND P4, PT, R0.reuse, R202, PT ;  /* 0x000000ca0000720c */ /* 0x040fe40003f86270 */
[----:B------:R-:W-:Y:S02]  /*ace0*/  ISETP.GE.AND P5, PT, R0, R200, PT ;  /* 0x000000c80000720c */ /* 0x000fe40003fa6270 */
[CC--:B------:R-:W-:Y:S02]  /*acf0*/  ISETP.LT.OR P6, PT, R2.reuse, R199.reuse, P6 ;  /* 0x000000c70200720c */ /* 0x0c0fe400037c1670 */
[----:B------:R-:W-:Y:S02]  /*ad00*/  ISETP.LT.OR P3, PT, R2, R198, P3 ;  /* 0x000000c60200720c */ /* 0x000fe40001f61670 */
[----:B------:R-:W-:-:S02]  /*ad10*/  ISETP.LT.OR P4, PT, R0, R199, P4 ;  /* 0x000000c70000720c */ /* 0x000fc40002781670 */
[----:B------:R-:W-:Y:S02]  /*ad20*/  ISETP.LT.OR P5, PT, R0, R198, P5 ;  /* 0x000000c60000720c */ /* 0x000fe40002fa1670 */
[----:B------:R-:W-:Y:S02]  /*ad30*/  FSEL R89, R44, -INF , !P4 ;  /* 0xff8000002c597808 */ /* 0x000fe40006000000 */
[----:B------:R-:W-:Y:S02]  /*ad40*/  FSEL R93, R45, -INF , !P6 ;  /* 0xff8000002d5d7808 */ /* 0x000fe40007000000 */
[----:B------:R-:W-:Y:S02]  /*ad50*/  FSEL R94, R46, -INF , !P5 ;  /* 0xff8000002e5e7808 */ /* 0x000fe40006800000 */
[----:B------:R-:W-:Y:S02]  /*ad60*/  FSEL R97, R47, -INF , !P3 ;  /* 0xff8000002f617808 */ /* 0x000fe40005800000 */
[----:B------:R-:W-:Y:S01]  /*ad70*/  HMMA.16816.F32.BF16 R44, R12, R34, RZ ;  /* 0x000000220c2c723c */ /* 0x000fe200000418ff */
[----:B------:R-:W-:-:S05]  /*ad80*/  ISETP.GE.AND P2, PT, R2, R201, PT ;  /* 0x000000c90200720c */ /* 0x000fca0003f46270 */
[----:B------:R-:W-:Y:S01]  /*ad90*/  HMMA.16816.F32.BF16 R32, R16, R34, RZ ;  /* 0x000000221020723c */ /* 0x000fe200000418ff */
[-C--:B------:R-:W-:Y:S02]  /*ada0*/  ISETP.GE.AND P0, PT, R2, R203.reuse, PT ;  /* 0x000000cb0200720c */ /* 0x080fe40003f06270 */
[C---:B------:R-:W-:Y:S01]  /*adb0*/  ISETP.GE.AND P1, PT, R0.reuse, R203, PT ;  /* 0x000000cb0000720c */ /* 0x040fe20003f26270 */
[----:B------:R-:W-:Y:S01]  /*adc0*/  VIADD R3, R0, 0x9 ;  /* 0x0000000900037836 */ /* 0x000fe20000000000 */
[C---:B------:R-:W-:Y:S01]  /*add0*/  ISETP.LT.OR P2, PT, R2.reuse, R197, P2 ;  /* 0x000000c50200720c */ /* 0x040fe20001741670 */
[----:B-1----:R-:W-:Y:S01]  /*ade0*/  HMMA.16816.F32.BF16 R68, R4, R28, R20 ;  /* 0x0000001c0444723c */ /* 0x002fe20000041814 */
[-C--:B------:R-:W-:Y:S01]  /*adf0*/  ISETP.LT.OR P0, PT, R2, R196.reuse, P0 ;  /* 0x000000c40200720c */ /* 0x080fe20000701670 */
[----:B------:R-:W1:Y:S01]  /*ae00*/  LDSM.16.M88.4 R20, [R194] ;  /* 0x00000000c214783b */ /* 0x000e620000000200 */
[C---:B------:R-:W-:Y:S01]  /*ae10*/  ISETP.LT.OR P1, PT, R0.reuse, R196, P1 ;  /* 0x000000c40000720c */ /* 0x040fe20000f21670 */
[----:B------:R-:W-:-:S02]  /*ae20*/  VIADD R2, R0, 0x8 ;  /* 0x0000000800027836 */ /* 0x000fc40000000000 */
[----:B------:R-:W-:Y:S01]  /*ae30*/  HMMA.16816.F32.BF16 R60, R8, R28, R40 ;  /* 0x0000001c083c723c */ /* 0x000fe20000041828 */
[----:B------:R-:W-:Y:S02]  /*ae40*/  FSEL R88, R49, -INF , !P2 ;  /* 0xff80000031587808 */ /* 0x000fe40005000000 */
[----:B------:R-:W-:Y:S02]  /*ae50*/  FSEL R87, R50, -INF , !P1 ;  /* 0xff80000032577808 */ /* 0x000fe40004800000 */
[C---:B------:R-:W-:Y:S02]  /*ae60*/  ISETP.GE.AND P1, PT, R2.reuse, R201, PT ;  /* 0x000000c90200720c */ /* 0x040fe40003f26270 */
[----:B------:R-:W-:Y:S02]  /*ae70*/  ISETP.GE.AND P2, PT, R2, R203, PT ;  /* 0x000000cb0200720c */ /* 0x000fe40003f46270 */
[C---:B------:R-:W-:Y:S02]  /*ae80*/  ISETP.GE.AND P6, PT, R3.reuse, R201, PT ;  /* 0x000000c90300720c */ /* 0x040fe40003fc6270 */
[----:B------:R-:W-:-:S02]  /*ae90*/  ISETP.GE.AND P3, PT, R3, R203, PT ;  /* 0x000000cb0300720c */ /* 0x000fc40003f66270 */
[----:B------:R-:W-:Y:S02]  /*aea0*/  FSEL R95, R51, -INF , !P0 ;  /* 0xff800000335f7808 */ /* 0x000fe40004000000 */
[C---:B------:R-:W-:Y:S02]  /*aeb0*/  ISETP.GE.AND P0, PT, R2.reuse, R202, PT ;  /* 0x000000ca0200720c */ /* 0x040fe40003f06270 */
[C---:B------:R-:W-:Y:S02]  /*aec0*/  ISETP.GE.AND P4, PT, R2.reuse, R200, PT ;  /* 0x000000c80200720c */ /* 0x040fe40003f86270 */
[----:B------:R-:W-:Y:S02]  /*aed0*/  ISETP.GE.AND P5, PT, R3, R202, PT ;  /* 0x000000ca0300720c */ /* 0x000fe40003fa6270 */
[C---:B------:R-:W-:Y:S02]  /*aee0*/  ISETP.LT.OR P1, PT, R2.reuse, R197, P1 ;  /* 0x000000c50200720c */ /* 0x040fe40000f21670 */
[----:B------:R-:W-:-:S02]  /*aef0*/  ISETP.LT.OR P2, PT, R2, R196, P2 ;  /* 0x000000c40200720c */ /* 0x000fc40001741670 */
[C---:B------:R-:W-:Y:S02]  /*af00*/  ISETP.LT.OR P6, PT, R3.reuse, R197, P6 ;  /* 0x000000c50300720c */ /* 0x040fe400037c1670 */
[C---:B------:R-:W-:Y:S02]  /*af10*/  ISETP.LT.OR P3, PT, R3.reuse, R196, P3 ;  /* 0x000000c40300720c */ /* 0x040fe40001f61670 */
[CC--:B------:R-:W-:Y:S02]  /*af20*/  ISETP.LT.OR P0, PT, R2.reuse, R199.reuse, P0 ;  /* 0x000000c70200720c */ /* 0x0c0fe40000701670 */
[----:B------:R-:W-:Y:S01]  /*af30*/  ISETP.LT.OR P4, PT, R2, R198, P4 ;  /* 0x000000c60200720c */ /* 0x000fe20002781670 */
[----:B------:R-:W-:Y:S01]  /*af40*/  VIADD R2, R0, 0x10 ;  /* 0x0000001000027836 */ /* 0x000fe20000000000 */
[----:B------:R-:W-:Y:S02]  /*af50*/  ISETP.LT.OR P5, PT, R3, R199, P5 ;  /* 0x000000c70300720c */ /* 0x000fe40002fa1670 */
[----:B------:R-:W-:-:S02]  /*af60*/  FSEL R84, R52, -INF , !P1 ;  /* 0xff80000034547808 */ /* 0x000fc40004800000 */
[----:B------:R-:W-:Y:S02]  /*af70*/  FSEL R86, R54, -INF , !P2 ;  /* 0xff80000036567808 */ /* 0x000fe40005000000 */
[----:B------:R-:W-:Y:S02]  /*af80*/  FSEL R82, R53, -INF , !P6 ;  /* 0xff80000035527808 */ /* 0x000fe40007000000 */
[----:B------:R-:W-:Y:S01]  /*af90*/  FSEL R85, R55, -INF , !P3 ;  /* 0xff80000037557808 */ /* 0x000fe20005800000 */
[----:B--2---:R-:W-:Y:S01]  /*afa0*/  HMMA.16816.F32.BF16 R40, R12, R24, RZ ;  /* 0x000000180c28723c */ /* 0x004fe200000418ff */
[----:B------:R-:W-:Y:S02]  /*afb0*/  FSEL R96, R58, -INF , !P4 ;  /* 0xff8000003a607808 */ /* 0x000fe40006000000 */
[----:B------:R-:W-:-:S03]  /*afc0*/  FSEL R90, R57, -INF , !P5 ;  /* 0xff800000395a7808 */ /* 0x000fc60006800000 */
[----:B------:R-:W-:Y:S01]  /*afd0*/  HMMA.16816.F32.BF16 R52, R8, R30, R32 ;  /* 0x0000001e0834723c */ /* 0x000fe20000041820 */
[----:B------:R-:W2:Y:S01]  /*afe0*/  LDSM.16.M88.4 R32, [R135+0x2c00] ;  /* 0x002c00008720783b */ /* 0x000ea20000000200 */
[----:B------:R-:W-:Y:S02]  /*aff0*/  FSEL R92, R56, -INF , !P0 ;  /* 0xff800000385c7808 */ /* 0x000fe40004000000 */
[C---:B------:R-:W-:Y:S02]  /*b000*/  ISETP.GE.AND P4, PT, R2.reuse, R201, PT ;  /* 0x000000c90200720c */ /* 0x040fe40003f86270 */
[C---:B------:R-:W-:Y:S02]  /*b010*/  ISETP.GE.AND P1, PT, R2.reuse, R203, PT ;  /* 0x000000cb0200720c */ /* 0x040fe40003f26270 */
[C---:B------:R-:W-:Y:S02]  /*b020*/  ISETP.GE.AND P2, PT, R2.reuse, R202, PT ;  /* 0x000000ca0200720c */ /* 0x040fe40003f46270 */
[----:B------:R-:W-:-:S02]  /*b030*/  ISETP.GE.AND P5, PT, R2, R200, PT ;  /* 0x000000c80200720c */ /* 0x000fc40003fa6270 */
[C---:B------:R-:W-:Y:S01]  /*b040*/  ISETP.GE.AND P0, PT, R3.reuse, R200, PT ;  /* 0x000000c80300720c */ /* 0x040fe20003f06270 */
[----:B------:R-:W-:Y:S01]  /*b050*/  HMMA.16816.F32.BF16 R44, R4, R30, R44 ;  /* 0x0000001e042c723c */ /* 0x000fe2000004182c */
[C---:B------:R-:W-:Y:S01]  /*b060*/  ISETP.LT.OR P4, PT, R2.reuse, R197, P4 ;  /* 0x000000c50200720c */ /* 0x040fe20002781670 */
[----:B------:R-:W3:Y:S01]  /*b070*/  LDSM.16.M88.4 R28, [R193] ;  /* 0x00000000c11c783b */ /* 0x000ee20000000200 */
[C---:B------:R-:W-:Y:S02]  /*b080*/  ISETP.LT.OR P1, PT, R2.reuse, R196, P1 ;  /* 0x000000c40200720c */ /* 0x040fe40000f21670 */
[C---:B------:R-:W-:Y:S02]  /*b090*/  ISETP.LT.OR P2, PT, R2.reuse, R199, P2 ;  /* 0x000000c70200720c */ /* 0x040fe40001741670 */
[-C--:B------:R-:W-:Y:S01]  /*b0a0*/  ISETP.LT.OR P5, PT, R2, R198.reuse, P5 ;  /* 0x000000c60200720c */ /* 0x080fe20002fa1670 */
[----:B------:R-:W-:Y:S01]  /*b0b0*/  VIADD R2, R0, 0x11 ;  /* 0x0000001100027836 */ /* 0x000fe20000000000 */
[----:B------:R-:W-:-:S02]  /*b0c0*/  ISETP.LT.OR P0, PT, R3, R198, P0 ;  /* 0x000000c60300720c */ /* 0x000fc40000701670 */
[----:B------:R-:W-:Y:S02]  /*b0d0*/  FSEL R111, R60, -INF , !P4 ;  /* 0xff8000003c6f7808 */ /* 0x000fe40006000000 */
[----:B------:R-:W-:Y:S01]  /*b0e0*/  FSEL R91, R59, -INF , !P0 ;  /* 0xff8000003b5b7808 */ /* 0x000fe20004000000 */
[----:B------:R-:W-:Y:S01]  /*b0f0*/  HMMA.16816.F32.BF16 R48, R16, R24, RZ ;  /* 0x000000181030723c */ /* 0x000fe200000418ff */
        /* <DEDUP_REMOVED lines=11> */
[----:B------:R-:W-:Y:S02]  /*b1b0*/  ISETP.GE.AND P0, PT, R2, R202, PT ;  /* 0x000000ca0200720c */ /* 0x000fe40003f06270 */
[----:B------:R-:W-:Y:S02]  /*b1c0*/  FSEL R112, R62, -INF , !P1 ;  /* 0xff8000003e707808 */ /* 0x000fe40004800000 */
[----:B-1----:R-:W-:Y:S01]  /*b1d0*/  HMMA.16816.F32.BF16 R60, R4, R20, R40 ;  /* 0x00000014043c723c */ /* 0x002fe20000041828 */
[----:B------:R-:W-:Y:S01]  /*b1e0*/  ISETP.LT.OR P0, PT, R2, R199, P0 ;  /* 0x000000c70200720c */ /* 0x000fe20000701670 */
[----:B------:R-:W-:-:S04]  /*b1f0*/  VIADD R3, R0, 0x19 ;  /* 0x0000001900037836 */ /* 0x000fc80000000000 */
[----:B------:R-:W-:Y:S01]  /*b200*/  HMMA.16816.F32.BF16 R40, R12, R26, RZ ;  /* 0x0000001a0c28723c */ /* 0x000fe200000418ff */
[----:B------:R-:W-:Y:S02]  /*b210*/  FSEL R101, R68, -INF , !P2 ;  /* 0xff80000044657808 */ /* 0x000fe40005000000 */
[----:B------:R-:W-:Y:S02]  /*b220*/  FSEL R103, R70, -INF , !P5 ;  /* 0xff80000046677808 */ /* 0x000fe40006800000 */
[----:B------:R-:W-:Y:S02]  /*b230*/  FSEL R100, R44, -INF , !P0 ;  /* 0xff8000002c647808 */ /* 0x000fe40004000000 */
[----:B------:R-:W-:Y:S02]  /*b240*/  ISETP.GE.AND P2, PT, R2, R200, PT ;  /* 0x000000c80200720c */ /* 0x000fe40003f46270 */
[C---:B------:R-:W-:Y:S02]  /*b250*/  ISETP.GE.AND P5, PT, R3.reuse, R202, PT ;  /* 0x000000ca0300720c */ /* 0x040fe40003fa6270 */
[----:B------:R-:W-:-:S02]  /*b260*/  ISETP.GE.AND P0, PT, R3, R200, PT ;  /* 0x000000c80300720c */ /* 0x000fc40003f06270 */
[-C--:B------:R-:W-:Y:S02]  /*b270*/  ISETP.LT.OR P2, PT, R2, R198.reuse, P2 ;  /* 0x000000c60200720c */ /* 0x080fe40001741670 */
[C---:B------:R-:W-:Y:S02]  /*b280*/  ISETP.LT.OR P5, PT, R3.reuse, R199, P5 ;  /* 0x000000c70300720c */ /* 0x040fe40002fa1670 */
[----:B------:R-:W-:Y:S01]  /*b290*/  ISETP.LT.OR P0, PT, R3, R198, P0 ;  /* 0x000000c60300720c */ /* 0x000fe20000701670 */
[----:B------:R-:W-:Y:S01]  /*b2a0*/  HMMA.16816.F32.BF16 R64, R8, R20, R48 ;  /* 0x000000140840723c */ /* 0x000fe20000041830 */
[----:B------:R-:W-:Y:S02]  /*b2b0*/  FSEL R104, R46, -INF , !P2 ;  /* 0xff8000002e687808 */ /* 0x000fe40005000000 */
[----:B------:R-:W-:Y:S02]  /*b2c0*/  FSEL R98, R45, -INF , !P5 ;  /* 0xff8000002d627808 */ /* 0x000fe40006800000 */
[----:B------:R-:W-:Y:S01]  /*b2d0*/  FSEL R102, R47, -INF , !P0 ;  /* 0xff8000002f667808 */ /* 0x000fe20004000000 */
[----:B------:R-:W-:Y:S01]  /*b2e0*/  HMMA.16816.F32.BF16 R24, R16, R26, RZ ;  /* 0x0000001a1018723c */ /* 0x000fe200000418ff */
[----:B------:R-:W-:-:S02]  /*b2f0*/  ISETP.GE.AND P1, PT, R2, R201, PT ;  /* 0x000000c90200720c */ /* 0x000fc40003f26270 */
[----:B------:R-:W-:-:S03]  /*b300*/  ISETP.GE.AND P3, PT, R2, R203, PT ;  /* 0x000000cb0200720c */ /* 0x000fc60003f66270 */
[----:B--2---:R-:W-:Y:S01]  /*b310*/  HMMA.16816.F32.BF16 R44, R12, R32, RZ ;  /* 0x000000200c2c723c */ /* 0x004fe200000418ff */
[C---:B------:R-:W-:Y:S02]  /*b320*/  ISETP.LT.OR P1, PT, R2.reuse, R197, P1 ;  /* 0x000000c50200720c */ /* 0x040fe40000f21670 */
[----:B------:R-:W-:Y:S01]  /*b330*/  ISETP.LT.OR P3, PT, R2, R196, P3 ;  /* 0x000000c40200720c */ /* 0x000fe20001f61670 */
[----:B------:R-:W-:Y:S02]  /*b340*/  VIADD R2, R0, 0x20 ;  /* 0x0000002000027836 */ /* 0x000fe40000000000 */
[----:B------:R-:W-:Y:S01]  /*b350*/  HMMA.16816.F32.BF16 R56, R4, R22, R40 ;  /* 0x000000160438723c */ /* 0x000fe20000041828 */
[----:B------:R-:W1:Y:S01]  /*b360*/  LDSM.16.M88.4 R40, [R135+0x3000] ;  /* 0x003000008728783b */ /* 0x000e620000000200 */
        /* <DEDUP_REMOVED lines=15> */
[----:B------:R-:W-:-:S02]  /*b460*/  ISETP.LT.OR P6, PT, R3, R197, P6 ;  /* 0x000000c50300720c */ /* 0x000fc400037c1670 */
[----:B------:R-:W-:Y:S02]  /*b470*/  ISETP.LT.OR P4, PT, R3, R196, P4 ;  /* 0x000000c40300720c */ /* 0x000fe40002781670 */
[----:B------:R-:W-:Y:S02]  /*b480*/  FSEL R106, R53, -INF , !P6 ;  /* 0xff800000356a7808 */ /* 0x000fe40007000000 */
[----:B------:R-:W-:Y:S02]  /*b490*/  FSEL R108, R55, -INF , !P4 ;  /* 0xff800000376c7808 */ /* 0x000fe40006000000 */
[----:B------:R-:W-:Y:S02]  /*b4a0*/  FSEL R121, R64, -INF , !P2 ;  /* 0xff80000040797808 */ /* 0x000fe40005000000 */
[C---:B------:R-:W-:Y:S02]  /*b4b0*/  ISETP.GE.AND P4, PT, R2.reuse, R201, PT ;  /* 0x000000c90200720c */ /* 0x040fe40003f86270 */
[----:B------:R-:W-:-:S02]  /*b4c0*/  ISETP.GE.AND P0, PT, R2, R203, PT ;  /* 0x000000cb0200720c */ /* 0x000fc40003f06270 */
[C---:B------:R-:W-:Y:S02]  /*b4d0*/  ISETP.GE.AND P6, PT, R2.reuse, R202, PT ;  /* 0x000000ca0200720c */ /* 0x040fe40003fc6270 */
[C---:B------:R-:W-:Y:S01]  /*b4e0*/  ISETP.GE.AND P2, PT, R2.reuse, R200, PT ;  /* 0x000000c80200720c */ /* 0x040fe20003f46270 */
[----:B---3--:R-:W-:Y:S01]  /*b4f0*/  HMMA.16816.F32.BF16 R72, R4, R28, R44 ;  /* 0x0000001c0448723c */ /* 0x008fe2000004182c */
[C---:B------:R-:W-:Y:S02]  /*b500*/  ISETP.LT.OR P4, PT, R2.reuse, R197, P4 ;  /* 0x000000c50200720c */ /* 0x040fe40002781670 */
[C---:B------:R-:W-:Y:S02]  /*b510*/  ISETP.LT.OR P0, PT, R2.reuse, R196, P0 ;  /* 0x000000c40200720c */ /* 0x040fe40000701670 */
[C---:B------:R-:W-:Y:S01]  /*b520*/  ISETP.LT.OR P6, PT, R2.reuse, R199, P6 ;  /* 0x000000c70200720c */ /* 0x040fe200037c1670 */
[----:B------:R-:W-:Y:S01]  /*b530*/  HMMA.16816.F32.BF16 R48, R16, R32, RZ ;  /* 0x000000201030723c */ /* 0x000fe200000418ff */
[----:B------:R-:W-:Y:S01]  /*b540*/  ISETP.LT.OR P2, PT, R2, R198, P2 ;  /* 0x000000c60200720c */ /* 0x000fe20001741670 */
[----:B------:R-:W-:-:S04]  /*b550*/  VIADD R2, R0, 0x28 ;  /* 0x0000002800027836 */ /* 0x000fc80000000000 */
[----:B------:R-:W-:Y:S06]  /*b560*/  HMMA.16816.F32.BF16 R52, R8, R22, R24 ;  /* 0x000000160834723c */ /* 0x000fec0000041818 */
[-C--:B------:R-:W-:Y:S01]  /*b570*/  HMMA.16816.F32.BF16 R44, R12, R34.reuse, RZ ;  /* 0x000000220c2c723c */ /* 0x080fe200000418ff */
[----:B------:R-:W-:Y:S01]  /*b580*/  FSEL R123, R67, -INF , !P0 ;  /* 0xff800000437b7808 */ /* 0x000fe20004000000 */
[----:B------:R-:W2:Y:S04]  /*b590*/  LDSM.16.M88.4 R24, [R192] ;  /* 0x00000000c018783b */ /* 0x000ea80000000200 */
[----:B------:R-:W-:Y:S01]  /*b5a0*/  HMMA.16816.F32.BF16 R32, R16, R34, RZ ;  /* 0x000000221020723c */ /* 0x000fe200000418ff */
[----:B------:R-:W-:Y:S01]  /*b5b0*/  ISETP.GE.AND P0, PT, R2, R202, PT ;  /* 0x000000ca0200720c */ /* 0x000fe20003f06270 */
[----:B------:R-:W-:-:S03]  /*b5c0*/  VIADD R3, R0, 0x29 ;  /* 0x0000002900037836 */ /* 0x000fc60000000000 */
[----:B------:R-:W-:Y:S02]  /*b5d0*/  ISETP.LT.OR P0, PT, R2, R199, P0 ;  /* 0x000000c70200720c */ /* 0x000fe40000701670 */
[----:B------:R-:W-:Y:S02]  /*b5e0*/  FSEL R120, R65, -INF , !P4 ;  /* 0xff80000041787808 */ /* 0x000fe40006000000 */
[----:B------:R-:W-:Y:S02]  /*b5f0*/  FSEL R122, R66, -INF , !P1 ;  /* 0xff800000427a7808 */ /* 0x000fe40004800000 */
        /* <DEDUP_REMOVED lines=9> */
[C---:B------:R-:W-:Y:S02]  /*b690*/  ISETP.GE.AND P2, PT, R3.reuse, R203, PT ;  /* 0x000000cb0300720c */ /* 0x040fe40003f46270 */
[C---:B------:R-:W-:Y:S02]  /*b6a0*/  ISETP.GE.AND P5, PT, R3.reuse, R202, PT ;  /* 0x000000ca0300720c */ /* 0x040fe40003fa6270 */
[----:B------:R-:W-:Y:S02]  /*b6b0*/  ISETP.GE.AND P0, PT, R3, R200, PT ;  /* 0x000000c80300720c */ /* 0x000fe40003f06270 */
[C---:B------:R-:W-:Y:S02]  /*b6c0*/  ISETP.LT.OR P1, PT, R2.reuse, R197, P1 ;  /* 0x000000c50200720c */ /* 0x040fe40000f21670 */
[C---:B------:R-:W-:Y:S02]  /*b6d0*/  ISETP.LT.OR P4, PT, R2.reuse, R196, P4 ;  /* 0x000000c40200720c */ /* 0x040fe40002781670 */
[----:B------:R-:W-:-:S02]  /*b6e0*/  ISETP.LT.OR P3, PT, R2, R198, P3 ;  /* 0x000000c60200720c */ /* 0x000fc40001f61670 */
[C---:B------:R-:W-:Y:S02]  /*b6f0*/  ISETP.LT.OR P6, PT, R3.reuse, R197, P6 ;  /* 0x000000c50300720c */ /* 0x040fe400037c1670 */
[C---:B------:R-:W-:Y:S02]  /*b700*/  ISETP.LT.OR P2, PT, R3.reuse, R196, P2 ;  /* 0x000000c40300720c */ /* 0x040fe40001741670 */
[C---:B------:R-:W-:Y:S02]  /*b710*/  ISETP.LT.OR P5, PT, R3.reuse, R199, P5 ;  /* 0x000000c70300720c */ /* 0x040fe40002fa1670 */
[----:B------:R-:W-:Y:S01]  /*b720*/  ISETP.LT.OR P0, PT, R3, R198, P0 ;  /* 0x000000c60300720c */ /* 0x000fe20000701670 */
[----:B------:R-:W-:Y:S01]  /*b730*/  HMMA.16816.F32.BF16 R64, R8, R28, R48 ;  /* 0x0000001c0840723c */ /* 0x000fe20000041830 */
[----:B------:R-:W-:Y:S02]  /*b740*/  FSEL R128, R58, -INF , !P3 ;  /* 0xff8000003a807808 */ /* 0x000fe40005800000 */
[----:B------:R-:W-:-:S02]  /*b750*/  FSEL R115, R52, -INF , !P1 ;  /* 0xff80000034737808 */ /* 0x000fc40004800000 */
[----:B------:R-:W-:Y:S01]  /*b760*/  FSEL R118, R54, -INF , !P4 ;  /* 0xff80000036767808 */ /* 0x000fe20006000000 */
[----:B-1----:R-:W-:Y:S01]  /*b770*/  HMMA.16816.F32.BF16 R20, R12, R40, RZ ;  /* 0x000000280c14723c */ /* 0x002fe200000418ff */
[----:B------:R-:W-:Y:S02]  /*b780*/  FSEL R124, R57, -INF , !P5 ;  /* 0xff800000397c7808 */ /* 0x000fe40006800000 */
[----:B------:R-:W-:Y:S02]  /*b790*/  FSEL R127, R59, -INF , !P0 ;  /* 0xff8000003b7f7808 */ /* 0x000fe40004000000 */
[----:B------:R-:W-:Y:S01]  /*b7a0*/  FSEL R114, R53, -INF , !P6 ;  /* 0xff80000035727808 */ /* 0x000fe20007000000 */
[----:B------:R-:W-:Y:S01]  /*b7b0*/  HMMA.16816.F32.BF16 R56, R4, R30, R44 ;  /* 0x0000001e0438723c */ /* 0x000fe2000004182c */
[----:B------:R-:W-:-:S05]  /*b7c0*/  FSEL R119, R55, -INF , !P2 ;  /* 0xff80000037777808 */ /* 0x000fca0005000000 */
[----:B------:R-:W-:Y:S01]  /*b7d0*/  HMMA.16816.F32.BF16 R52, R8, R30, R32 ;  /* 0x0000001e0834723c */ /* 0x000fe20000041820 */
[----:B------:R-:W1:Y:S01]  /*b7e0*/  LDSM.16.M88.4 R28, [R135+0x3400] ;  /* 0x00340000871c783b */ /* 0x000e620000000200 */
[----:B------:R-:W-:-:S04]  /*b7f0*/  VIADD R2, R0, 0x30 ;  /* 0x0000003000027836 */ /* 0x000fc80000000000 */
[----:B------:R-:W-:Y:S01]  /*b800*/  HMMA.16816.F32.BF16 R48, R16, R40, RZ ;  /* 0x000000281030723c */ /* 0x000fe200000418ff */
[C---:B------:R-:W-:Y:S02]  /*b810*/  ISETP.GE.AND P3, PT, R2.reuse, R201, PT ;  /* 0x000000c90200720c */ /* 0x040fe40003f66270 */
[C---:B------:R-:W-:Y:S02]  /*b820*/  ISETP.GE.AND P1, PT, R2.reuse, R203, PT ;  /* 0x000000cb0200720c */ /* 0x040fe40003f26270 */
[C---:B------:R-:W-:Y:S02]  /*b830*/  ISETP.GE.AND P4, PT, R2.reuse, R202, PT ;  /* 0x000000ca0200720c */ /* 0x040fe40003f86270 */
[C---:B------:R-:W-:Y:S02]  /*b840*/  ISETP.GE.AND P5, PT, R2.reuse, R200, PT ;  /* 0x000000c80200720c */ /* 0x040fe40003fa6270 */
[C---:B------:R-:W-:Y:S02]  /*b850*/  ISETP.LT.OR P3, PT, R2.reuse, R197, P3 ;  /* 0x000000c50200720c */ /* 0x040fe40001f61670 */
[----:B------:R-:W-:-:S02]  /*b860*/  ISETP.LT.OR P1, PT, R2, R196, P1 ;  /* 0x000000c40200720c */ /* 0x000fc40000f21670 */
[C---:B------:R-:W-:Y:S02]  /*b870*/  ISETP.LT.OR P4, PT, R2.reuse, R199, P4 ;  /* 0x000000c70200720c */ /* 0x040fe40002781670 */
[----:B------:R-:W-:Y:S01]  /*b880*/  ISETP.LT.OR P5, PT, R2, R198, P5 ;  /* 0x000000c60200720c */ /* 0x000fe20002fa1670 */
[----:B------:R-:W-:Y:S01]  /*b890*/  VIADD R2, R0, 0x31 ;  /* 0x0000003100027836 */ /* 0x000fe20000000000 */
[----:B------:R-:W-:Y:S01]  /*b8a0*/  FSEL R183, R64, -INF , !P3 ;  /* 0xff80000040b77808 */ /* 0x000fe20005800000 */
[----:B--2---:R-:W-:Y:S01]  /*b8b0*/  HMMA.16816.F32.BF16 R68, R4, R24, R20 ;  /* 0x000000180444723c */ /* 0x004fe20000041814 */
[----:B------:R-:W2:Y:S02]  /*b8c0*/  LDSM.16.M88.4 R20, [R191] ;  /* 0x00000000bf14783b */ /* 0x000ea40000000200 */
[C---:B------:R-:W-:Y:S02]  /*b8d0*/  ISETP.GE.AND P2, PT, R2.reuse, R201, PT ;  /* 0x000000c90200720c */ /* 0x040fe40003f46270 */
[----:B------:R-:W-:-:S02]  /*b8e0*/  ISETP.GE.AND P0, PT, R2, R203, PT ;  /* 0x000000cb0200720c */ /* 0x000fc40003f06270 */
[C---:B------:R-:W-:Y:S02]  /*b8f0*/  ISETP.GE.AND P6, PT, R2.reuse, R202, PT ;  /* 0x000000ca0200720c */ /* 0x040fe40003fc6270 */
[C---:B------:R-:W-:Y:S01]  /*b900*/  ISETP.GE.AND P3, PT, R2.reuse, R200, PT ;  /* 0x000000c80200720c */ /* 0x040fe20003f66270 */
[-C--:B------:R-:W-:Y:S01]  /*b910*/  HMMA.16816.F32.BF16 R44, R12, R42.reuse, RZ ;  /* 0x0000002a0c2c723c */ /* 0x080fe200000418ff */
[C---:B------:R-:W-:Y:S02]  /*b920*/  ISETP.LT.OR P2, PT, R2.reuse, R197, P2 ;  /* 0x000000c50200720c */ /* 0x040fe40001741670 */
[C---:B------:R-:W-:Y:S02]  /*b930*/  ISETP.LT.OR P0, PT, R2.reuse, R196, P0 ;  /* 0x000000c40200720c */ /* 0x040fe40000701670 */
[C---:B------:R-:W-:Y:S01]  /*b940*/  ISETP.LT.OR P6, PT, R2.reuse, R199, P6 ;  /* 0x000000c70200720c */ /* 0x040fe200037c1670 */
[----:B------:R-:W-:Y:S01]  /*b950*/  HMMA.16816.F32.BF16 R40, R16, R42, RZ ;  /* 0x0000002a1028723c */ /* 0x000fe200000418ff */
[----:B------:R-:W-:Y:S01]  /*b960*/  ISETP.LT.OR P3, PT, R2, R198, P3 ;  /* 0x000000c60200720c */ /* 0x000fe20001f61670 */
[----:B------:R-:W-:Y:S01]  /*b970*/  VIADD R2, R0, 0x38 ;  /* 0x0000003800027836 */ /* 0x000fe20000000000 */
[----:B------:R-:W-:Y:S01]  /*b980*/  FSEL R205, R66, -INF , !P1 ;  /* 0xff80000042cd7808 */ /* 0x000fe20004800000 */
[----:B------:R-:W-:Y:S01]  /*b990*/  VIADD R3, R0, 0x39 ;  /* 0x0000003900037836 */ /* 0x000fe20000000000 */
[----:B------:R-:W-:Y:S01]  /*b9a0*/  FSEL R182, R65, -INF , !P2 ;  /* 0xff80000041b67808 */ /* 0x000fe20005000000 */
[----:B------:R-:W-:Y:S01]  /*b9b0*/  HMMA.16816.F32.BF16 R60, R8, R24, R48 ;  /* 0x00000018083c723c */ /* 0x000fe20000041830 */
[----:B------:R-:W-:-:S02]  /*b9c0*/  ISETP.GE.AND P1, PT, R2, R202, PT ;  /* 0x000000ca0200720c */ /* 0x000fc40003f26270 */
[----:B------:R-:W-:Y:S02]  /*b9d0*/  FSEL R208, R67, -INF , !P0 ;  /* 0xff80000043d07808 */ /* 0x000fe40004000000 */
[----:B------:R-:W-:Y:S02]  /*b9e0*/  FSEL R134, R72, -INF , !P4 ;  /* 0xff80000048867808 */ /* 0x000fe40006000000 */
[C---:B------:R-:W-:Y:S02]  /*b9f0*/  ISETP.GE.AND P2, PT, R2.reuse, R201, PT ;  /* 0x000000c90200720c */ /* 0x040fe40003f46270 */
[C---:B------:R-:W-:Y:S02]  /*ba00*/  ISETP.GE.AND P0, PT, R2.reuse, R203, PT ;  /* 0x000000cb0200720c */ /* 0x040fe40003f06270 */
[----:B------:R-:W-:Y:S02]  /*ba10*/  ISETP.GE.AND P4, PT, R2, R200, PT ;  /* 0x000000c80200720c */ /* 0x000fe40003f86270 */
[----:B------:R-:W-:-:S02]  /*ba20*/  FSEL R168, R74, -INF , !P5 ;  /* 0xff8000004aa87808 */ /* 0x000fc40006800000 */
[C---:B------:R-:W-:Y:S02]  /*ba30*/  ISETP.GE.AND P5, PT, R3.reuse, R202, PT ;  /* 0x000000ca0300720c */ /* 0x040fe40003fa6270 */
[C---:B------:R-:W-:Y:S01]  /*ba40*/  ISETP.LT.OR P1, PT, R2.reuse, R199, P1 ;  /* 0x000000c70200720c */ /* 0x040fe20000f21670 */
[----:B-1----:R-:W-:Y:S01]  /*ba50*/  HMMA.16816.F32.BF16 R48, R16, R28, RZ ;  /* 0x0000001c1030723c */ /* 0x002fe200000418ff */
[C---:B------:R-:W-:Y:S02]  /*ba60*/  ISETP.LT.OR P2, PT, R2.reuse, R197, P2 ;  /* 0x000000c50200720c */ /* 0x040fe40001741670 */
[C---:B------:R-:W-:Y:S02]  /*ba70*/  ISETP.LT.OR P0, PT, R2.reuse, R196, P0 ;  /* 0x000000c40200720c */ /* 0x040fe40000701670 */
[----:B------:R-:W-:Y:S01]  /*ba80*/  ISETP.LT.OR P4, PT, R2, R198, P4 ;  /* 0x000000c60200720c */ /* 0x000fe20002781670 */
[----:B------:R-:W-:Y:S01]  /*ba90*/  VIADD R2, R0, 0x40 ;  /* 0x0000004000027836 */ /* 0x000fe20000000000 */
[----:B------:R-:W-:-:S02]  /*baa0*/  ISETP.LT.OR P5, PT, R3, R199, P5 ;  /* 0x000000c70300720c */ /* 0x000fc40002fa1670 */
[----:B------:R-:W-:Y:S02]  /*bab0*/  FSEL R73, R73, -INF , !P6 ;  /* 0xff80000049497808 */ /* 0x000fe40007000000 */
[----:B------:R-:W-:Y:S02]  /*bac0*/  FSEL R170, R75, -INF , !P3 ;  /* 0xff8000004baa7808 */ /* 0x000fe40005800000 */
[----:B------:R-:W-:Y:S02]  /*bad0*/  FSEL R74, R56, -INF , !P1 ;  /* 0xff800000384a7808 */ /* 0x000fe40004800000 */
[C---:B------:R-:W-:Y:S02]  /*bae0*/  ISETP.GE.AND P6, PT, R3.reuse, R201, PT ;  /* 0x000000c90300720c */ /* 0x040fe40003fc6270 */
[C---:B------:R-:W-:Y:S02]  /*baf0*/  ISETP.GE.AND P3, PT, R3.reuse, R203, PT ;  /* 0x000000cb0300720c */ /* 0x040fe40003f66270 */
[----:B------:R-:W-:-:S02]  /*bb00*/  ISETP.GE.AND P1, PT, R3, R200, PT ;  /* 0x000000c80300720c */ /* 0x000fc40003f26270 */
[----:B------:R-:W-:Y:S02]  /*bb10*/  FSEL R169, R58, -INF , !P4 ;  /* 0xff8000003aa97808 */ /* 0x000fe40006000000 */
[----:B------:R-:W-:Y:S02]  /*bb20*/  FSEL R172, R52, -INF , !P2 ;  /* 0xff80000034ac7808 */ /* 0x000fe40005000000 */
[----:B------:R-:W-:Y:S02]  /*bb30*/  FSEL R180, R54, -INF , !P0 ;  /* 0xff80000036b47808 */ /* 0x000fe40004000000 */
[----:B------:R-:W-:Y:S02]  /*bb40*/  FSEL R72, R57, -INF , !P5 ;  /* 0xff80000039487808 */ /* 0x000fe40006800000 */
[C---:B------:R-:W-:Y:S02]  /*bb50*/  ISETP.GE.AND P4, PT, R2.reuse, R201, PT ;  /* 0x000000c90200720c */ /* 0x040fe40003f86270 */
[----:B------:R-:W-:-:S02]  /*bb60*/  ISETP.GE.AND P2, PT, R2, R203, PT ;  /* 0x000000cb0200720c */ /* 0x000fc40003f46270 */
[C---:B------:R-:W-:Y:S02]  /*bb70*/  ISETP.GE.AND P0, PT, R2.reuse, R202, PT ;  /* 0x000000ca0200720c */ /* 0x040fe40003f06270 */
[C---:B------:R-:W-:Y:S02]  /*bb80*/  ISETP.GE.AND P5, PT, R2.reuse, R200, PT ;  /* 0x000000c80200720c */ /* 0x040fe40003fa6270 */
[CC--:B------:R-:W-:Y:S02]  /*bb90*/  ISETP.LT.OR P6, PT, R3.reuse, R197.reuse, P6 ;  /* 0x000000c50300720c */ /* 0x0c0fe400037c1670 */
[C---:B------:R-:W-:Y:S02]  /*bba0*/  ISETP.LT.OR P3, PT, R3.reuse, R196, P3 ;  /* 0x000000c40300720c */ /* 0x040fe40001f61670 */
[----:B------:R-:W-:Y:S01]  /*bbb0*/  ISETP.LT.OR P1, PT, R3, R198, P1 ;  /* 0x000000c60300720c */ /* 0x000fe20000f21670 */
[----:B------:R-:W-:Y:S01]  /*bbc0*/  HMMA.16816.F32.BF16 R32, R12, R28, RZ ;  /* 0x0000001c0c20723c */ /* 0x000fe200000418ff */
        /* <DEDUP_REMOVED lines=8> */
[----:B------:R-:W-:-:S05]  /*bc50*/  FSEL R174, R55, -INF , !P3 ;  /* 0xff80000037ae7808 */ /* 0x000fca0005800000 */
[----:B------:R-:W-:Y:S01]  /*bc60*/  HMMA.16816.F32.BF16 R52, R8, R26, R40 ;  /* 0x0000001a0834723c */ /* 0x000fe20000041828 */
[----:B------:R-:W1:Y:S01]  /*bc70*/  LDSM.16.M88.4 R24, [R135+0x3800] ;  /* 0x003800008718783b */ /* 0x000e620000000200 */
[C---:B------:R-:W-:Y:S02]  /*bc80*/  ISETP.GE.AND P3, PT, R2.reuse, R201, PT ;  /* 0x000000c90200720c */ /* 0x040fe40003f66270 */
[----:B------:R-:W-:Y:S02]  /*bc90*/  ISETP.GE.AND P1, PT, R2, R203, PT ;  /* 0x000000cb0200720c */ /* 0x000fe40003f26270 */
[----:B------:R-:W-:Y:S02]  /*bca0*/  FSEL R225, R60, -INF , !P4 ;  /* 0xff8000003ce17808 */ /* 0x000fe40006000000 */
        /* <DEDUP_REMOVED lines=9> */
[----:B------:R-:W-:Y:S01]  /*bd40*/  FSEL R231, R63, -INF , !P1 ;  /* 0xff8000003fe77808 */ /* 0x000fe20004800000 */
[----:B------:R-:W-:Y:S01]  /*bd50*/  VIADD R3, R0, 0x49 ;  /* 0x0000004900037836 */ /* 0x000fe20000000000 */
[----:B--2---:R-:W-:Y:S01]  /*bd60*/  HMMA.16816.F32.BF16 R60, R8, R20, R48 ;  /* 0x00000014083c723c */ /* 0x004fe20000041830 */
[----:B------:R-:W-:Y:S02]  /*bd70*/  FSEL R209, R68, -INF , !P0 ;  /* 0xff80000044d17808 */ /* 0x000fe40004000000 */
[C---:B------:R-:W-:Y:S02]  /*bd80*/  ISETP.GE.AND P2, PT, R2.reuse, R201, PT ;  /* 0x000000c90200720c */ /* 0x040fe40003f46270 */
[C---:B------:R-:W-:Y:S01]  /*bd90*/  ISETP.GE.AND P3, PT, R2.reuse, R203, PT ;  /* 0x000000cb0200720c */ /* 0x040fe20003f66270 */
[----:B------:R-:W-:Y:S01]  /*bda0*/  HMMA.16816.F32.BF16 R44, R12, R30, RZ ;  /* 0x0000001e0c2c723c */ /* 0x000fe200000418ff */
[C---:B------:R-:W-:Y:S02]  /*bdb0*/  ISETP.GE.AND P1, PT, R2.reuse, R202, PT ;  /* 0x000000ca0200720c */ /* 0x040fe40003f26270 */
[----:B------:R-:W-:-:S02]  /*bdc0*/  ISETP.GE.AND P0, PT, R2, R200, PT ;  /* 0x000000c80200720c */ /* 0x000fc40003f06270 */
[----:B------:R-:W-:Y:S02]  /*bdd0*/  FSEL R211, R70, -INF , !P5 ;  /* 0xff80000046d37808 */ /* 0x000fe40006800000 */
[C---:B------:R-:W-:Y:S01]  /*bde0*/  ISETP.GE.AND P5, PT, R3.reuse, R202, PT ;  /* 0x000000ca0300720c */ /* 0x040fe20003fa6270 */
[----:B------:R-:W-:Y:S01]  /*bdf0*/  HMMA.16816.F32.BF16 R64, R4, R20, R32 ;  /* 0x000000140440723c */ /* 0x000fe20000041820 */
[C---:B------:R-:W-:Y:S01]  /*be00*/  ISETP.LT.OR P2, PT, R2.reuse, R197, P2 ;  /* 0x000000c50200720c */ /* 0x040fe20001741670 */
[----:B------:R-:W2:Y:S01]  /*be10*/  LDSM.16.M88.4 R32, [R190] ;  /* 0x00000000be20783b */ /* 0x000ea20000000200 */
[C---:B------:R-:W-:Y:S02]  /*be20*/  ISETP.LT.OR P3, PT, R2.reuse, R196, P3 ;  /* 0x000000c40200720c */ /* 0x040fe40001f61670 */
[CC--:B------:R-:W-:Y:S02]  /*be30*/  ISETP.LT.OR P1, PT, R2.reuse, R199.reuse, P1 ;  /* 0x000000c70200720c */ /* 0x0c0fe40000f21670 */
[----:B------:R-:W-:Y:S01]  /*be40*/  ISETP.LT.OR P0, PT, R2, R198, P0 ;  /* 0x000000c60200720c */ /* 0x000fe20000701670 */
[----:B------:R-:W-:Y:S01]  /*be50*/  VIADD R2, R0, 0x50 ;  /* 0x0000005000027836 */ /* 0x000fe20000000000 */
[----:B------:R-:W-:Y:S01]  /*be60*/  ISETP.LT.OR P5, PT, R3, R199, P5 ;  /* 0x000000c70300720c */ /* 0x000fe20002fa1670 */
[----:B------:R-:W-:Y:S01]  /*be70*/  HMMA.16816.F32.BF16 R40, R16, R30, RZ ;  /* 0x0000001e1028723c */ /* 0x000fe200000418ff */
        /* <DEDUP_REMOVED lines=17> */
[----:B------:R-:W-:Y:S02]  /*bf90*/  FSEL R240, R60, -INF , !P0 ;  /* 0xff8000003cf07808 */ /* 0x000fe40004000000 */
[C---:B------:R-:W-:Y:S02]  /*bfa0*/  ISETP.LT.OR P6, PT, R3.reuse, R197, P6 ;  /* 0x000000c50300720c */ /* 0x040fe400037c1670 */
[----:B------:R-:W-:-:S02]  /*bfb0*/  ISETP.LT.OR P4, PT, R3, R196, P4 ;  /* 0x000000c40300720c */ /* 0x000fc40002781670 */
[-C--:B------:R-:W-:Y:S02]  /*bfc0*/  ISETP.GE.AND P0, PT, R2, R200.reuse, PT ;  /* 0x000000c80200720c */ /* 0x080fe40003f06270 */
[----:B------:R-:W-:Y:S01]  /*bfd0*/  FSEL R207, R56, -INF , !P1 ;  /* 0xff80000038cf7808 */ /* 0x000fe20004800000 */
[-C--:B-1----:R-:W-:Y:S01]  /*bfe0*/  HMMA.16816.F32.BF16 R48, R16, R24.reuse, RZ ;  /* 0x000000181030723c */ /* 0x082fe200000418ff */
[----:B------:R-:W-:Y:S02]  /*bff0*/  ISETP.GE.AND P1, PT, R3, R200, PT ;  /* 0x000000c80300720c */ /* 0x000fe40003f26270 */
[----:B------:R-:W-:Y:S02]  /*c000*/  FSEL R218, R53, -INF , !P6 ;  /* 0xff80000035da7808 */ /* 0x000fe40007000000 */
[----:B------:R-:W-:Y:S01]  /*c010*/  FSEL R226, R55, -INF , !P4 ;  /* 0xff80000037e27808 */ /* 0x000fe20006000000 */
[----:B------:R-:W-:Y:S01]  /*c020*/  HMMA.16816.F32.BF16 R28, R12, R24, RZ ;  /* 0x000000180c1c723c */ /* 0x000fe200000418ff */
[----:B------:R-:W-:-:S02]  /*c030*/  ISETP.LT.OR P0, PT, R2, R198, P0 ;  /* 0x000000c60200720c */ /* 0x000fc40000701670 */
[----:B------:R-:W-:-:S03]  /*c040*/  ISETP.LT.OR P1, PT, R3, R198, P1 ;  /* 0x000000c60300720c */ /* 0x000fc60000f21670 */
[-C--:B------:R-:W-:Y:S01]  /*c050*/  HMMA.16816.F32.BF16 R52, R4, R22.reuse, R44 ;  /* 0x000000160434723c */ /* 0x080fe2000004182c */
[----:B------:R-:W-:Y:S02]  /*c060*/  FSEL R20, R67, -INF , !P0 ;  /* 0xff80000043147808 */ /* 0x000fe40004000000 */
[----:B------:R-:W-:Y:S02]  /*c070*/  FSEL R210, R59, -INF , !P1 ;  /* 0xff8000003bd27808 */ /* 0x000fe40004800000 */
[C---:B------:R-:W-:Y:S02]  /*c080*/  ISETP.GE.AND P4, PT, R2.reuse, R201, PT ;  /* 0x000000c90200720c */ /* 0x040fe40003f86270 */
[C---:B------:R-:W-:Y:S02]  /*c090*/  ISETP.GE.AND P1, PT, R2.reuse, R203, PT ;  /* 0x000000cb0200720c */ /* 0x040fe40003f26270 */
[C---:B------:R-:W-:Y:S01]  /*c0a0*/  ISETP.GE.AND P6, PT, R2.reuse, R202, PT ;  /* 0x000000ca0200720c */ /* 0x040fe20003fc6270 */
[----:B------:R-:W-:Y:S01]  /*c0b0*/  HMMA.16816.F32.BF16 R44, R8, R22, R40 ;  /* 0x00000016082c723c */ /* 0x000fe20000041828 */
[----:B------:R-:W-:Y:S01]  /*c0c0*/  STL [R1+0xc], R20 ;  /* 0x00000c1401007387 */ /* 0x000fe20000100800 */
[----:B------:R-:W-:-:S02]  /*c0d0*/  ISETP.LT.OR P4, PT, R2, R197, P4 ;  /* 0x000000c50200720c */ /* 0x000fc40002781670 */
[C---:B------:R-:W-:Y:S01]  /*c0e0*/  ISETP.LT.OR P1, PT, R2.reuse, R196, P1 ;  /* 0x000000c40200720c */ /* 0x040fe20000f21670 */
[----:B------:R-:W1:Y:S01]  /*c0f0*/  LDSM.16.M88.4 R20, [R135+0x3c00] ;  /* 0x003c00008714783b */ /* 0x000e620000000200 */
[----:B------:R-:W-:Y:S01]  /*c100*/  ISETP.LT.OR P6, PT, R2, R199, P6 ;  /* 0x000000c70200720c */ /* 0x000fe200037c1670 */
[----:B------:R-:W-:Y:S01]  /*c110*/  VIADD R2, R0, 0x58 ;  /* 0x0000005800027836 */ /* 0x000fe20000000000 */
[----:B------:R-:W-:-:S04]  /*c120*/  FSEL R239, R61, -INF , !P4 ;  /* 0xff8000003def7808 */ /* 0x000fc80006000000 */
[----:B------:R-:W-:Y:S01]  /*c130*/  ISETP.GE.AND P4, PT, R2, R202, PT ;  /* 0x000000ca0200720c */ /* 0x000fe20003f86270 */
[----:B------:R-:W-:Y:S01]  /*c140*/  VIADD R3, R0, 0x59 ;  /* 0x0000005900037836 */ /* 0x000fe20000000000 */
[----:B------:R-:W-:Y:S02]  /*c150*/  FSEL R64, R64, -INF , !P3 ;  /* 0xff80000040407808 */ /* 0x000fe40005800000 */
[C---:B------:R-:W-:Y:S01]  /*c160*/  ISETP.LT.OR P4, PT, R2.reuse, R199, P4 ;  /* 0x000000c70200720c */ /* 0x040fe20002781670 */
[-C--:B--2---:R-:W-:Y:S01]  /*c170*/  HMMA.16816.F32.BF16 R56, R8, R32.reuse, R48 ;  /* 0x000000200838723c */ /* 0x084fe20000041830 */
[----:B------:R-:W-:Y:S02]  /*c180*/  ISETP.GE.AND P3, PT, R2, R200, PT ;  /* 0x000000c80200720c */ /* 0x000fe40003f66270 */
[----:B------:R-:W-:Y:S02]  /*c190*/  FSEL R65, R65, -INF , !P6 ;  /* 0xff80000041417808 */ /* 0x000fe40007000000 */
[----:B------:R-:W-:Y:S01]  /*c1a0*/  FSEL R70, R66, -INF , !P5 ;  /* 0xff80000042467808 */ /* 0x000fe20006800000 */
[----:B------:R-:W-:Y:S01]  /*c1b0*/  HMMA.16816.F32.BF16 R48, R4, R32, R28 ;  /* 0x000000200430723c */ /* 0x000fe2000004181c */
[----:B------:R-:W-:-:S02]  /*c1c0*/  FSEL R52, R52, -INF , !P4 ;  /* 0xff80000034347808 */ /* 0x000fc40006000000 */
[C---:B------:R-:W-:Y:S02]  /*c1d0*/  ISETP.GE.AND P6, PT, R3.reuse, R201, PT ;  /* 0x000000c90300720c */ /* 0x040fe40003fc6270 */
[C---:B------:R-:W-:Y:S01]  /*c1e0*/  ISETP.GE.AND P5, PT, R3.reuse, R203, PT ;  /* 0x000000cb0300720c */ /* 0x040fe20003fa6270 */
[----:B------:R-:W-:Y:S01]  /*c1f0*/  HMMA.16816.F32.BF16 R28, R16, R26, RZ ;  /* 0x0000001a101c723c */ /* 0x000fe200000418ff */
[C---:B------:R-:W-:Y:S02]  /*c200*/  ISETP.GE.AND P0, PT, R3.reuse, R202, PT ;  /* 0x000000ca0300720c */ /* 0x040fe40003f06270 */
[----:B------:R-:W-:-:S03]  /*c210*/  ISETP.GE.AND P4, PT, R3, R200, PT ;  /* 0x000000c80300720c */ /* 0x000fc60003f86270 */
[----:B------:R-:W-:Y:S01]  /*c220*/  HMMA.16816.F32.BF16 R40, R12, R26, RZ ;  /* 0x0000001a0c28723c */ /* 0x000fe200000418ff */
[----:B------:R-:W-:Y:S01]  /*c230*/  ISETP.LT.OR P3, PT, R2, R198, P3 ;  /* 0x000000c60200720c */ /* 0x000fe20001f61670 */
[----:B------:R-:W2:Y:S01]  /*c240*/  LDSM.16.M88.4 R24, [R189] ;  /* 0x00000000bd18783b */ /* 0x000ea20000000200 */
[----:B------:R-:W-:Y:S02]  /*c250*/  FSEL R251, R62, -INF , !P2 ;  /* 0xff8000003efb7808 */ /* 0x000fe40005000000 */
[----:B------:R-:W-:Y:S01]  /*c260*/  FSEL R63, R63, -INF , !P1 ;  /* 0xff8000003f3f7808 */ /* 0x000fe20004800000 */
[----:B------:R-:W-:Y:S01]  /*c270*/  IMAD.WIDE.U32 R60, R236, -0x326172a9, RZ ;  /* 0xcd9e8d57ec3c7825 */ /* 0x000fe200078e00ff */
[C---:B------:R-:W-:Y:S01]  /*c280*/  ISETP.GE.AND P1, PT, R2.reuse, R201, PT ;  /* 0x000000c90200720c */ /* 0x040fe20003f26270 */
[----:B------:R-:W-:Y:S01]  /*c290*/  UISETP.GT.AND UP0, UPT, UR10, UR24, UPT ;  /* 0x000000180a00728c */ /* 0x000fe2000bf04270 */
[----:B------:R-:W-:Y:S01]  /*c2a0*/  ISETP.GE.AND P2, PT, R2, R203, PT ;  /* 0x000000cb0200720c */ /* 0x000fe20003f46270 */
[----:B------:R-:W-:Y:S01]  /*c2b0*/  IMAD.WIDE.U32 R76, R176, -0x2daee0ad, RZ ;  /* 0xd2511f53b04c7825 */ /* 0x000fe200078e00ff */
[----:B------:R-:W-:Y:S01]  /*c2c0*/  ISETP.LT.OR P6, PT, R3, R197, P6 ;  /* 0x000000c50300720c */ /* 0x000fe200037c1670 */
[----:B------:R-:W-:-:S04]  /*c2d0*/  DEPBAR.LE SB0, 0x0 ;  /* 0x000080000000791a */ /* 0x000fc80000000000 */
[C---:B------:R-:W-:Y:S02]  /*c2e0*/  ISETP.LT.OR P5, PT, R3.reuse, R196, P5 ;  /* 0x000000c40300720c */ /* 0x040fe40002fa1670 */
[C---:B------:R-:W-:Y:S01]  /*c2f0*/  ISETP.LT.OR P0, PT, R3.reuse, R199, P0 ;  /* 0x000000c70300720c */ /* 0x040fe20000701670 */
[----:B------:R-:W-:Y:S01]  /*c300*/  BAR.SYNC.DEFER_BLOCKING 0x0 ;  /* 0x0000000000007b1d */ /* 0x000fe20000010000 */
[----:B------:R-:W-:Y:S02]  /*c310*/  ISETP.LT.OR P4, PT, R3, R198, P4 ;  /* 0x000000c60300720c */ /* 0x000fe40002781670 */
[----:B------:R-:W-:Y:S02]  /*c320*/  FSEL R3, R54, -INF , !P3 ;  /* 0xff80000036037808 */ /* 0x000fe40005800000 */
[C---:B------:R-:W-:Y:S02]  /*c330*/  ISETP.LT.OR P1, PT, R2.reuse, R197, P1 ;  /* 0x000000c50200720c */ /* 0x040fe40000f21670 */
[----:B------:R-:W-:Y:S01]  /*c340*/  ISETP.LT.OR P2, PT, R2, R196, P2 ;  /* 0x000000c40200720c */ /* 0x000fe20001741670 */
[----:B------:R-:W-:Y:S01]  /*c350*/  VIADD R2, R0, 0x60 ;  /* 0x0000006000027836 */ /* 0x000fe20000000000 */
[----:B------:R3:W-:Y:S04]  /*c360*/  STL [R1+0x8], R3 ;  /* 0x0000080301007387 */ /* 0x0007e80000100800 */
[----:B------:R-:W-:-:S02]  /*c370*/  ISETP.GE.AND P3, PT, R2, R201, PT ;  /* 0x000000c90200720c */ /* 0x000fc40003f66270 */
[----:B------:R-:W-:Y:S02]  /*c380*/  FSEL R247, R46, -INF , !P2 ;  /* 0xff8000002ef77808 */ /* 0x000fe40005000000 */
[C---:B------:R-:W-:Y:S02]  /*c390*/  ISETP.LT.OR P3, PT, R2.reuse, R197, P3 ;  /* 0x000000c50200720c */ /* 0x040fe40001f61670 */
[----:B------:R-:W-:Y:S02]  /*c3a0*/  ISETP.GE.AND P2, PT, R2, R202, PT ;  /* 0x000000ca0200720c */ /* 0x000fe40003f46270 */
[----:B------:R-:W-:Y:S02]  /*c3b0*/  FSEL R71, R55, -INF , !P4 ;  /* 0xff80000037477808 */ /* 0x000fe40006000000 */
[----:B------:R-:W-:Y:S02]  /*c3c0*/  FSEL R233, R45, -INF , !P6 ;  /* 0xff8000002de97808 */ /* 0x000fe40007000000 */
[----:B---3--:R-:W-:-:S05]  /*c3d0*/  FSEL R3, R53, -INF , !P0 ;  /* 0xff80000035037808 */ /* 0x008fca0004000000 */
[----:B------:R3:W-:Y:S01]  /*c3e0*/  STL [R1+0x4], R3 ;  /* 0x0000040301007387 */ /* 0x0007e20000100800 */
[----:B------:R-:W-:Y:S02]  /*c3f0*/  FSEL R246, R47, -INF , !P5 ;  /* 0xff8000002ff67808 */ /* 0x000fe40006800000 */
[----:B------:R-:W-:Y:S01]  /*c400*/  FSEL R232, R56, -INF , !P3 ;  /* 0xff80000038e87808 */ /* 0x000fe20005800000 */
[----:B------:R-:W-:Y:S01]  /*c410*/  HMMA.16816.F32.BF16 R40, R4, R34, R40 ;  /* 0x000000220428723c */ /* 0x000fe20000041828 */
[----:B------:R-:W-:Y:S02]  /*c420*/  FSEL R235, R44, -INF , !P1 ;  /* 0xff8000002ceb7808 */ /* 0x000fe40004800000 */
[----:B------:R-:W-:-:S03]  /*c430*/  ISETP.LT.OR P2, PT, R2, R199, P2 ;  /* 0x000000c70200720c */ /* 0x000fc60001741670 */
[----:B------:R-:W-:Y:S01]  /*c440*/  HMMA.16816.F32.BF16 R44, R8, R34, R28 ;  /* 0x00000022082c723c */ /* 0x000fe2000004181c */
[----:B------:R-:W-:-:S05]  /*c450*/  ISETP.GE.AND P0, PT, R2, R200, PT ;  /* 0x000000c80200720c */ /* 0x000fca0003f06270 */
[----:B-1----:R-:W-:Y:S01]  /*c460*/  HMMA.16816.F32.BF16 R32, R16, R20, RZ ;  /* 0x000000141020723c */ /* 0x002fe200000418ff */
[----:B---3--:R-:W-:-:S05]  /*c470*/  VIADD R3, R0, 0x61 ;  /* 0x0000006100037836 */ /* 0x008fca0000000000 */
[C---:B------:R-:W-:Y:S02]  /*c480*/  ISETP.GE.AND P6, PT, R3.reuse, R201, PT ;  /* 0x000000c90300720c */ /* 0x040fe40003fc6270 */
[C---:B------:R-:W-:Y:S02]  /*c490*/  ISETP.GE.AND P5, PT, R3.reuse, R203, PT ;  /* 0x000000cb0300720c */ /* 0x040fe40003fa6270 */
[C---:B------:R-:W-:Y:S02]  /*c4a0*/  ISETP.GE.AND P4, PT, R3.reuse, R202, PT ;  /* 0x000000ca0300720c */ /* 0x040fe40003f86270 */
[C---:B------:R-:W-:Y:S02]  /*c4b0*/  ISETP.GE.AND P3, PT, R3.reuse, R200, PT ;  /* 0x000000c80300720c */ /* 0x040fe40003f66270 */
[C---:B------:R-:W-:Y:S02]  /*c4c0*/  ISETP.LT.OR P6, PT, R3.reuse, R197, P6 ;  /* 0x000000c50300720c */ /* 0x040fe400037c1670 */
[----:B------:R-:W-:-:S02]  /*c4d0*/  ISETP.LT.OR P5, PT, R3, R196, P5 ;  /* 0x000000c40300720c */ /* 0x000fc40002fa1670 */
[C---:B------:R-:W-:Y:S02]  /*c4e0*/  ISETP.LT.OR P4, PT, R3.reuse, R199, P4 ;  /* 0x000000c70300720c */ /* 0x040fe40002781670 */
[-C--:B------:R-:W-:Y:S02]  /*c4f0*/  ISETP.LT.OR P3, PT, R3, R198.reuse, P3 ;  /* 0x000000c60300720c */ /* 0x080fe40001f61670 */
[----:B------:R-:W-:Y:S02]  /*c500*/  FSEL R3, R48, -INF , !P2 ;  /* 0xff80000030037808 */ /* 0x000fe40005000000 */
[C---:B------:R-:W-:Y:S01]  /*c510*/  ISETP.LT.OR P0, PT, R2.reuse, R198, P0 ;  /* 0x000000c60200720c */ /* 0x040fe20000701670 */
[----:B------:R-:W-:Y:S01]  /*c520*/  HMMA.16816.F32.BF16 R28, R12, R20, RZ ;  /* 0x000000140c1c723c */ /* 0x000fe200000418ff */
[----:B------:R-:W-:Y:S01]  /*c530*/  ISETP.GE.AND P1, PT, R2, R203, PT ;  /* 0x000000cb0200720c */ /* 0x000fe20003f26270 */
[----:B------:R1:W-:Y:S01]  /*c540*/  STL [R1], R3 ;  /* 0x0000000301007387 */ /* 0x0003e20000100800 */
[----:B------:R-:W-:-:S02]  /*c550*/  FSEL R54, R50, -INF , !P0 ;  /* 0xff80000032367808 */ /* 0x000fc40004000000 */
[----:B------:R-:W-:Y:S02]  /*c560*/  FSEL R252, R49, -INF , !P4 ;  /* 0xff80000031fc7808 */ /* 0x000fe40006000000 */
[----:B------:R-:W-:Y:S02]  /*c570*/  FSEL R53, R51, -INF , !P3 ;  /* 0xff80000033357808 */ /* 0x000fe40005800000 */
[----:B------:R-:W-:Y:S01]  /*c580*/  HMMA.16816.F32.BF16 R48, R12, R22, RZ ;  /* 0x000000160c30723c */ /* 0x000fe200000418ff */
[----:B------:R-:W-:Y:S01]  /*c590*/  ISETP.LT.OR P1, PT, R2, R196, P1 ;  /* 0x000000c40200720c */ /* 0x000fe20000f21670 */
[----:B------:R-:W-:-:S05]  /*c5a0*/  VIADD R2, R0, 0x68 ;  /* 0x0000006800027836 */ /* 0x000fca0000000000 */
[----:B------:R-:W-:Y:S02]  /*c5b0*/  LOP3.LUT R12, R61, R177, RZ, 0x3c, !PT ;  /* 0x000000b13d0c7212 */ /* 0x000fe400078e3cff */
[----:B------:R-:W-:Y:S01]  /*c5c0*/  FSEL R244, R58, -INF , !P1 ;  /* 0xff8000003af47808 */ /* 0x000fe20004800000 */
[----:B-1----:R-:W-:Y:S01]  /*c5d0*/  IMAD.U32 R3, RZ, RZ, UR33 ;  /* 0x00000021ff037e24 */ /* 0x002fe2000f8e00ff */
[----:B------:R-:W-:-:S04]  /*c5e0*/  FSEL R229, R57, -INF , !P6 ;  /* 0xff80000039e57808 */ /* 0x000fc80007000000 */
[----:B------:R-:W-:Y:S01]  /*c5f0*/  LOP3.LUT R3, R77, UR4, R3, 0x96, !PT ;  /* 0x000000044d037c12 */ /* 0x000fe2000f8e9603 */
[----:B------:R-:W-:Y:S01]  /*c600*/  IMAD.WIDE.U32 R80, R12, -0x2daee0ad, RZ ;  /* 0xd2511f530c507825 */ /* 0x000fe200078e00ff */
[C---:B------:R-:W-:Y:S02]  /*c610*/  ISETP.GE.AND P1, PT, R2.reuse, R201, PT ;  /* 0x000000c90200720c */ /* 0x040fe40003f26270 */
[C---:B------:R-:W-:Y:S01]  /*c620*/  ISETP.GE.AND P2, PT, R2.reuse, R203, PT ;  /* 0x000000cb0200720c */ /* 0x040fe20003f46270 */
[----:B------:R-:W-:Y:S01]  /*c630*/  IMAD.WIDE.U32 R12, R3, -0x326172a9, RZ ;  /* 0xcd9e8d57030c7825 */ /* 0x000fe200078e00ff */
[C---:B------:R-:W-:Y:S02]  /*c640*/  ISETP.GE.AND P0, PT, R2.reuse, R202, PT ;  /* 0x000000ca0200720c */ /* 0x040fe40003f06270 */
[C---:B------:R-:W-:Y:S01]  /*c650*/  ISETP.GE.AND P6, PT, R2.reuse, R200, PT ;  /* 0x000000c80200720c */ /* 0x040fe20003fc6270 */
[----:B------:R-:W-:Y:S01]  /*c660*/  HMMA.16816.F32.BF16 R20, R16, R22, RZ ;  /* 0x000000161014723c */ /* 0x000fe200000418ff */
[----:B------:R-:W-:-:S02]  /*c670*/  ISETP.LT.OR P1, PT, R2, R197, P1 ;  /* 0x000000c50200720c */ /* 0x000fc40000f21670 */
[C---:B------:R-:W-:Y:S02]  /*c680*/  ISETP.LT.OR P2, PT, R2.reuse, R196, P2 ;  /* 0x000000c40200720c */ /* 0x040fe40001741670 */
[C---:B------:R-:W-:Y:S01]  /*c690*/  ISETP.LT.OR P0, PT, R2.reuse, R199, P0 ;  /* 0x000000c70200720c */ /* 0x040fe20000701670 */
[----:B--2---:R-:W-:Y:S01]  /*c6a0*/  HMMA.16816.F32.BF16 R32, R8, R24, R32 ;  /* 0x000000180820723c */ /* 0x004fe20000041820 */
[----:B------:R-:W-:Y:S01]  /*c6b0*/  ISETP.LT.OR P6, PT, R2, R198, P6 ;  /* 0x000000c60200720c */ /* 0x000fe200037c1670 */
[----:B------:R-:W-:Y:S01]  /*c6c0*/  VIADD R2, R0, 0x69 ;  /* 0x0000006900027836 */ /* 0x000fe20000000000 */
[----:B------:R-:W-:Y:S02]  /*c6d0*/  LOP3.LUT R14, R81, UR20, R76, 0x96, !PT ;  /* 0x00000014510e7c12 */ /* 0x000fe4000f8e964c */
[----:B------:R-:W-:Y:S02]  /*c6e0*/  LOP3.LUT R3, R13, UR21, R60, 0x96, !PT ;  /* 0x000000150d037c12 */ /* 0x000fe4000f8e963c */
[----:B------:R-:W-:Y:S01]  /*c6f0*/  FMNMX.FTZ R18, R39, R83, !PT ;  /* 0x0000005327127209 */ /* 0x000fe20007810000 */
[----:B------:R-:W-:Y:S01]  /*c700*/  IMAD.WIDE.U32 R68, R14, -0x326172a9, RZ ;  /* 0xcd9e8d570e447825 */ /* 0x000fe200078e00ff */
[----:B------:R-:W-:-:S02]  /*c710*/  FSEL R243, R59, -INF , !P5 ;  /* 0xff8000003bf37808 */ /* 0x000fc40006800000 */
[----:B------:R-:W-:Y:S01]  /*c720*/  FSEL R228, R44, -INF , !P1 ;  /* 0xff8000002ce47808 */ /* 0x000fe20004800000 */
[----:B------:R-:W-:Y:S01]  /*c730*/  IMAD.WIDE.U32 R14, R3, -0x2daee0ad, RZ ;  /* 0xd2511f53030e7825 */ /* 0x000fe200078e00ff */
[C---:B------:R-:W-:Y:S02]  /*c740*/  ISETP.GE.AND P5, PT, R2.reuse, R201, PT ;  /* 0x000000c90200720c */ /* 0x040fe40003fa6270 */
[C---:B------:R-:W-:Y:S02]  /*c750*/  ISETP.GE.AND P3, PT, R2.reuse, R203, PT ;  /* 0x000000cb0200720c */ /* 0x040fe40003f66270 */
[C---:B------:R-:W-:Y:S02]  /*c760*/  ISETP.GE.AND P4, PT, R2.reuse, R202, PT ;  /* 0x000000ca0200720c */ /* 0x040fe40003f86270 */
[----:B------:R-:W-:Y:S02]  /*c770*/  ISETP.GE.AND P1, PT, R2, R200, PT ;  /* 0x000000c80200720c */ /* 0x000fe40003f26270 */
[----:B------:R-:W-:Y:S01]  /*c780*/  FMNMX.FTZ R3, R88, R18, !PT ;  /* 0x0000001258037209 */ /* 0x000fe20007810000 */
[----:B------:R-:W-:Y:S01]  /*c790*/  HMMA.16816.F32.BF16 R28, R4, R24, R28 ;  /* 0x00000018041c723c */ /* 0x000fe2000004181c */
[----:B------:R-:W-:-:S02]  /*c7a0*/  ISETP.LT.OR P5, PT, R2, R197, P5 ;  /* 0x000000c50200720c */ /* 0x000fc40002fa1670 */
[C---:B------:R-:W-:Y:S02]  /*c7b0*/  ISETP.LT.OR P3, PT, R2.reuse, R196, P3 ;  /* 0x000000c40200720c */ /* 0x040fe40001f61670 */
[C---:B------:R-:W-:Y:S02]  /*c7c0*/  ISETP.LT.OR P4, PT, R2.reuse, R199, P4 ;  /* 0x000000c70200720c */ /* 0x040fe40002781670 */
[----:B------:R-:W-:Y:S01]  /*c7d0*/  ISETP.LT.OR P1, PT, R2, R198, P1 ;  /* 0x000000c60200720c */ /* 0x000fe20000f21670 */
[----:B------:R-:W-:Y:S01]  /*c7e0*/  VIADD R2, R0, 0x70 ;  /* 0x0000007000027836 */ /* 0x000fe20000000000 */
[----:B------:R-:W-:Y:S02]  /*c7f0*/  FMNMX.FTZ R3, R84, R3, !PT ;  /* 0x0000000354037209 */ /* 0x000fe40007810000 */
[----:B------:R-:W-:Y:S02]  /*c800*/  FSEL R242, R46, -INF , !P2 ;  /* 0xff8000002ef27808 */ /* 0x000fe40005000000 */
[----:B------:R-:W-:-:S02]  /*c810*/  FSEL R249, R40, -INF , !P0 ;  /* 0xff80000028f97808 */ /* 0x000fc40004000000 */
[----:B------:R-:W-:Y:S02]  /*c820*/  FSEL R250, R42, -INF , !P6 ;  /* 0xff8000002afa7808 */ /* 0x000fe40007000000 */
[----:B------:R-:W-:Y:S02]  /*c830*/  FSEL R245, R41, -INF , !P4 ;  /* 0xff80000029f57808 */ /* 0x000fe40006000000 */
[----:B------:R-:W-:Y:S02]  /*c840*/  FMNMX.FTZ R3, R82, R3, !PT ;  /* 0x0000000352037209 */ /* 0x000fe40007810000 */
[C---:B------:R-:W-:Y:S02]  /*c850*/  ISETP.GE.AND P2, PT, R2.reuse, R201, PT ;  /* 0x000000c90200720c */ /* 0x040fe40003f46270 */
[C---:B------:R-:W-:Y:S02]  /*c860*/  ISETP.GE.AND P0, PT, R2.reuse, R203, PT ;  /* 0x000000cb0200720c */ /* 0x040fe40003f06270 */
[----:B------:R-:W-:-:S02]  /*c870*/  ISETP.GE.AND P6, PT, R2, R202, PT ;  /* 0x000000ca0200720c */ /* 0x000fc40003fc6270 */
[C---:B------:R-:W-:Y:S02]  /*c880*/  ISETP.GE.AND P4, PT, R2.reuse, R200, PT ;  /* 0x000000c80200720c */ /* 0x040fe40003f86270 */
[----:B------:R-:W-:Y:S02]  /*c890*/  FMNMX.FTZ R3, R111, R3, !PT ;  /* 0x000000036f037209 */ /* 0x000fe40007810000 */
[C---:B------:R-:W-:Y:S02]  /*c8a0*/  ISETP.LT.OR P2, PT, R2.reuse, R197, P2 ;  /* 0x000000c50200720c */ /* 0x040fe40001741670 */
[C---:B------:R-:W-:Y:S02]  /*c8b0*/  ISETP.LT.OR P0, PT, R2.reuse, R196, P0 ;  /* 0x000000c40200720c */ /* 0x040fe40000701670 */
[C---:B------:R-:W-:Y:S02]  /*c8c0*/  ISETP.LT.OR P6, PT, R2.reuse, R199, P6 ;  /* 0x000000c70200720c */ /* 0x040fe400037c1670 */
[----:B------:R-:W-:Y:S01]  /*c8d0*/  ISETP.LT.OR P4, PT, R2, R198, P4 ;  /* 0x000000c60200720c */ /* 0x000fe20002781670 */
[----:B------:R-:W-:Y:S01]  /*c8e0*/  VIADD R2, R0, 0x71 ;  /* 0x0000007100027836 */ /* 0x000fe20000000000 */
[----:B------:R-:W-:Y:S01]  /*c8f0*/  HMMA.16816.F32.BF16 R20, R8, R26, R20 ;  /* 0x0000001a0814723c */ /* 0x000fe20000041814 */
[----:B------:R-:W-:-:S02]  /*c900*/  FMNMX.FTZ R3, R110, R3, !PT ;  /* 0x000000036e037209 */ /* 0x000fc40007810000 */
        /* <DEDUP_REMOVED lines=8> */
[----:B------:R-:W-:Y:S02]  /*c990*/  FMNMX.FTZ R3, R107, R3, !PT ;  /* 0x000000036b037209 */ /* 0x000fe40007810000 */
[C---:B------:R-:W-:Y:S02]  /*c9a0*/  ISETP.LT.OR P1, PT, R2.reuse, R197, P1 ;  /* 0x000000c50200720c */ /* 0x040fe40000f21670 */
[C---:B------:R-:W-:Y:S02]  /*c9b0*/  ISETP.LT.OR P3, PT, R2.reuse, R196, P3 ;  /* 0x000000c40200720c */ /* 0x040fe40001f61670 */
[----:B------:R-:W-:-:S02]  /*c9c0*/  ISETP.LT.OR P5, PT, R2, R199, P5 ;  /* 0x000000c70200720c */ /* 0x000fc40002fa1670 */
[----:B------:R-:W-:Y:S01]  /*c9d0*/  ISETP.LT.OR P2, PT, R2, R198, P2 ;  /* 0x000000c60200720c */ /* 0x000fe20001741670 */
[----:B------:R-:W-:Y:S01]  /*c9e0*/  VIADD R2, R0, 0x78 ;  /* 0x0000007800027836 */ /* 0x000fe20000000000 */
[----:B------:R-:W-:Y:S01]  /*c9f0*/  FMNMX.FTZ R3, R106, R3, !PT ;  /* 0x000000036a037209 */ /* 0x000fe20007810000 */
[----:B------:R-:W-:Y:S01]  /*ca00*/  VIADD R176, R236, 0x4 ;  /* 0x00000004ecb07836 */ /* 0x000fe20000000000 */
[----:B------:R-:W-:Y:S02]  /*ca10*/  FSEL R234, R34, -INF , !P0 ;  /* 0xff80000022ea7808 */ /* 0x000fe40004000000 */
[----:B------:R-:W-:Y:S01]  /*ca20*/  FSEL R237, R28, -INF , !P6 ;  /* 0xff8000001ced7808 */ /* 0x000fe20007000000 */
[----:B------:R-:W-:Y:S01]  /*ca30*/  IMAD.WIDE.U32 R40, R176, -0x326172a9, RZ ;  /* 0xcd9e8d57b0287825 */ /* 0x000fe200078e00ff */
[----:B------:R-:W-:Y:S02]  /*ca40*/  FSEL R241, R30, -INF , !P4 ;  /* 0xff8000001ef17808 */ /* 0x000fe40006000000 */
[----:B------:R-:W-:-:S02]  /*ca50*/  FSEL R217, R33, -INF , !P1 ;  /* 0xff80000021d97808 */ /* 0x000fc40004800000 */
[----:B------:R-:W-:Y:S02]  /*ca60*/  FMNMX.FTZ R3, R121, R3, !PT ;  /* 0x0000000379037209 */ /* 0x000fe40007810000 */
[C---:B------:R-:W-:Y:S02]  /*ca70*/  ISETP.GE.AND P0, PT, R2.reuse, R201, PT ;  /* 0x000000c90200720c */ /* 0x040fe40003f06270 */
[C---:B------:R-:W-:Y:S02]  /*ca80*/  ISETP.GE.AND P6, PT, R2.reuse, R203, PT ;  /* 0x000000cb0200720c */ /* 0x040fe40003fc6270 */
[C---:B------:R-:W-:Y:S02]  /*ca90*/  ISETP.GE.AND P4, PT, R2.reuse, R202, PT ;  /* 0x000000ca0200720c */ /* 0x040fe40003f86270 */
[----:B------:R-:W-:Y:S02]  /*caa0*/  ISETP.GE.AND P1, PT, R2, R200, PT ;  /* 0x000000c80200720c */ /* 0x000fe40003f26270 */
[----:B------:R-:W-:-:S02]  /*cab0*/  FMNMX.FTZ R3, R120, R3, !PT ;  /* 0x0000000378037209 */ /* 0x000fc40007810000 */
[----:B------:R-:W-:Y:S02]  /*cac0*/  LOP3.LUT R16, R69, UR19, R12, 0x96, !PT ;  /* 0x0000001345107c12 */ /* 0x000fe4000f8e960c */
[C---:B------:R-:W-:Y:S02]  /*cad0*/  ISETP.LT.OR P0, PT, R2.reuse, R197, P0 ;  /* 0x000000c50200720c */ /* 0x040fe40000701670 */
[C---:B------:R-:W-:Y:S02]  /*cae0*/  ISETP.LT.OR P6, PT, R2.reuse, R196, P6 ;  /* 0x000000c40200720c */ /* 0x040fe400037c1670 */
[C---:B------:R-:W-:Y:S02]  /*caf0*/  ISETP.LT.OR P4, PT, R2.reuse, R199, P4 ;  /* 0x000000c70200720c */ /* 0x040fe40002781670 */
[----:B------:R-:W-:Y:S02]  /*cb00*/  ISETP.LT.OR P1, PT, R2, R198, P1 ;  /* 0x000000c60200720c */ /* 0x000fe40000f21670 */
[----:B------:R-:W-:-:S02]  /*cb10*/  LOP3.LUT R2, R41, R177, RZ, 0x3c, !PT ;  /* 0x000000b129027212 */ /* 0x000fc400078e3cff */
[----:B------:R-:W-:Y:S01]  /*cb20*/  FMNMX.FTZ R3, R115, R3, !PT ;  /* 0x0000000373037209 */ /* 0x000fe20007810000 */
[----:B------:R-:W-:Y:S01]  /*cb30*/  IMAD.WIDE.U32 R16, R16, -0x2daee0ad, RZ ;  /* 0xd2511f5310107825 */ /* 0x000fe200078e00ff */
[----:B------:R-:W-:-:S03]  /*cb40*/  FSEL R215, R20, -INF , !P0 ;  /* 0xff80000014d77808 */ /* 0x000fc60004000000 */
[----:B------:R-:W-:Y:S01]  /*cb50*/  IMAD.WIDE.U32 R78, R2, -0x2daee0ad, RZ ;  /* 0xd2511f53024e7825 */ /* 0x000fe200078e00ff */
[----:B------:R-:W-:Y:S02]  /*cb60*/  FMNMX.FTZ R2, R114, R3, !PT ;  /* 0x0000000372027209 */ /* 0x000fe40007810000 */
[----:B------:R-:W-:Y:S01]  /*cb70*/  PLOP3.LUT P0, PT, PT, PT, UP0, 0x80, 0x0 ;  /* 0x000000000000781c */ /* 0x000fe20003f0f008 */
[----:B------:R-:W-:Y:S01]  /*cb80*/  VIADD R0, R0, 0x79 ;  /* 0x0000007900007836 */ /* 0x000fe20000000000 */
[----:B------:R-:W-:Y:S02]  /*cb90*/  LOP3.LUT R15, R15, UR18, R80, 0x96, !PT ;  /* 0x000000120f0f7c12 */ /* 0x000fe4000f8e9650 */
[----:B------:R-:W-:Y:S02]  /*cba0*/  LOP3.LUT R14, R17, UR16, R14, 0x96, !PT ;  /* 0x00000010110e7c12 */ /* 0x000fe4000f8e960e */
[----:B------:R-:W-:Y:S02]  /*cbb0*/  FMNMX.FTZ R2, R183, R2, !PT ;  /* 0x00000002b7027209 */ /* 0x000fe40007810000 */
[----:B------:R-:W-:Y:S01]  /*cbc0*/  FSEL R224, R35, -INF , !P3 ;  /* 0xff80000023e07808 */ /* 0x000fe20005800000 */
[----:B------:R-:W-:Y:S01]  /*cbd0*/  IMAD.WIDE.U32 R8, R15, -0x326172a9, RZ ;  /* 0xcd9e8d570f087825 */ /* 0x000fe200078e00ff */
[----:B------:R-:W-:-:S02]  /*cbe0*/  ISETP.GE.AND P3, PT, R0, R201, PT ;  /* 0x000000c90000720c */ /* 0x000fc40003f66270 */
[----:B------:R-:W-:Y:S01]  /*cbf0*/  FMNMX.FTZ R2, R182, R2, !PT ;  /* 0x00000002b6027209 */ /* 0x000fe20007810000 */
[----:B------:R-:W-:Y:S01]  /*cc00*/  IMAD.WIDE.U32 R46, R14, -0x326172a9, RZ ;  /* 0xcd9e8d570e2e7825 */ /* 0x000fe200078e00ff */
[----:B------:R-:W-:Y:S01]  /*cc10*/  ISETP.LT.OR P3, PT, R0, R197, P3 ;  /* 0x000000c50000720c */ /* 0x000fe20001f61670 */
[----:B------:R-:W-:Y:S01]  /*cc20*/  HMMA.16816.F32.BF16 R24, R4, R26, R48 ;  /* 0x0000001a0418723c */ /* 0x000fe20000041830 */
[----:B------:R-:W-:Y:S02]  /*cc30*/  FMNMX.FTZ R2, R172, R2, !PT ;  /* 0x00000002ac027209 */ /* 0x000fe40007810000 */
[----:B------:R-:W-:Y:S02]  /*cc40*/  LOP3.LUT R14, R9, UR17, R68, 0x96, !PT ;  /* 0x00000011090e7c12 */ /* 0x000fe4000f8e9644 */
[----:B------:R-:W-:Y:S02]  /*cc50*/  LOP3.LUT R15, R47, UR15, R8, 0x96, !PT ;  /* 0x0000000f2f0f7c12 */ /* 0x000fe4000f8e9608 */
[----:B------:R-:W-:-:S02]  /*cc60*/  LOP3.LUT R11, R79, UR20, R76, 0x96, !PT ;  /* 0x000000144f0b7c12 */ /* 0x000fc4000f8e964c */
[----:B------:R-:W-:Y:S02]  /*cc70*/  FSEL R222, R22, -INF , !P6 ;  /* 0xff80000016de7808 */ /* 0x000fe40007000000 */
[----:B------:R-:W-:Y:S02]  /*cc80*/  FSEL R214, R21, -INF , !P3 ;  /* 0xff80000015d67808 */ /* 0x000fe40005800000 */
[C---:B------:R-:W-:Y:S02]  /*cc90*/  ISETP.GE.AND P6, PT, R0.reuse, R203, PT ;  /* 0x000000cb0000720c */ /* 0x040fe40003fc6270 */
[----:B------:R-:W-:Y:S02]  /*cca0*/  ISETP.GE.AND P3, PT, R0, R202, PT ;  /* 0x000000ca0000720c */ /* 0x000fe40003f66270 */
[----:B------:R-:W-:Y:S01]  /*ccb0*/  FMNMX.FTZ R10, R171, R2, !PT ;  /* 0x00000002ab0a7209 */ /* 0x000fe20007810000 */
[----:B------:R-:W-:Y:S10]  /*ccc0*/  @!P0 BRA `(.L_x_876) ;  /* 0x0000000000808947 */ /* 0x000ff40003800000 */
[----:B------:R-:W2:Y:S04]  /*ccd0*/  LDL.64 R178, [R1+0x68] ;  /* 0x0000680001b27983 */ /* 0x000ea80000100a00 */
[----:B------:R-:W3:Y:S01]  /*cce0*/  LDL.64 R176, [R1+0x60] ;  /* 0x0000600001b07983 */ /* 0x000ee20000100a00 */
[----:B------:R-:W-:-:S04]  /*ccf0*/  UIADD3 UR34, UR34, -0x3, URZ ;  /* 0xfffffffd22227890 */ /* 0x000fc8000fffe03f */
[----:B------:R-:W-:Y:S02]  /*cd00*/  USHF.R.S32.HI UR10, URZ, 0x1f, UR34 ;  /* 0x0000001f3f0a7899 */ /* 0x000fe40008011422 */
[----:B------:R-:W-:Y:S02]  /*cd10*/  UIMAD.WIDE.U32 UR36, UR34, UR8, URZ ;  /* 0x00000008222472a5 */ /* 0x000fe4000f8e003f */
[----:B------:R-:W-:-:S04]  /*cd20*/  UIMAD UR10, UR10, UR8, URZ ;  /* 0x000000080a0a72a4 */ /* 0x000fc8000f8e023f */
[----:B------:R-:W-:Y:S01]  /*cd30*/  UIMAD UR10, UR34, UR9, UR10 ;  /* 0x00000009220a72a4 */ /* 0x000fe2000f8e020a */
[----:B------:R-:W-:Y:S01]  /*cd40*/  IMAD.U32 R2, RZ, RZ, UR36 ;  /* 0x00000024ff027e24 */ /* 0x000fe2000f8e00ff */
[----:B------:R-:W-:Y:S01]  /*cd50*/  USHF.L.U32 UR34, UR8, 0x6, URZ ;  /* 0x0000000608227899 */ /* 0x000fe2000800063f */
[----:B------:R-:W-:Y:S01]  /*cd60*/  IMAD.U32 R4, RZ, RZ, UR36 ;  /* 0x00000024ff047e24 */ /* 0x000fe2000f8e00ff */
[----:B------:R-:W-:-:S06]  /*cd70*/  UIADD3 UR10, UR37, UR10, URZ ;  /* 0x0000000a250a7290 */ /* 0x000fcc000fffe03f */
[----:B------:R-:W-:Y:S01]  /*cd80*/  IMAD.U32 R3, RZ, RZ, UR10 ;  /* 0x0000000aff037e24 */ /* 0x000fe2000f8e00ff */
[----:B------:R-:W-:Y:S01]  /*cd90*/  ULDC.64 UR10, c[0x0][0x218] ;  /* 0x00008600000a7ab9 */ /* 0x000fe20000000a00 */
[----:B--2---:R-:W-:-:S04]  /*cda0*/  LEA R2, P0, R2, R178, 0x7 ;  /* 0x000000b202027211 */ /* 0x004fc800078038ff */
[----:B---3--:R-:W-:Y:S02]  /*cdb0*/  LEA.HI.X R3, R4, R177, R3, 0x7, P0 ;  /* 0x000000b104037211 */ /* 0x008fe400000f3c03 */
        /* <DEDUP_REMOVED lines=17> */
.L_x_876:
[----:B------:R2:W-:Y:S04]  /*ced0*/  STL [R1+0xac], R201 ;  /* 0x0000acc901007387 */ /* 0x0005e80000100800 */
[----:B--2---:R-:W2:Y:S04]  /*cee0*/  LDL.LU R201, [R1+0x4] ;  /* 0x0000040001c97983 */ /* 0x004ea80000300800 */
[----:B------:R3:W-:Y:S04]  /*cef0*/  STL [R1+0xa8], R197 ;  /* 0x0000a8c501007387 */ /* 0x0007e80000100800 */
[----:B---3--:R-:W3:Y:S04]  /*cf00*/  LDL.LU R197, [R1] ;  /* 0x0000000001c57983 */ /* 0x008ee80000300800 */
[----:B------:R-:W-:Y:S04]  /*cf10*/  STL [R1+0xa4], R195 ;  /* 0x0000a4c301007387 */ /* 0x000fe80000100800 */
[----:B------:R4:W-:Y:S04]  /*cf20*/  STL [R1+0xa0], R194 ;  /* 0x0000a0c201007387 */ /* 0x0009e80000100800 */
[----:B----4-:R-:W4:Y:S04]  /*cf30*/  LDL.LU R194, [R1+0xc] ;  /* 0x00000c0001c27983 */ /* 0x010f280000300800 */
[----:B------:R1:W-:Y:S04]  /*cf40*/  STL [R1+0x9c], R193 ;  /* 0x00009cc101007387 */ /* 0x0003e80000100800 */
[----:B-1----:R-:W4:Y:S01]  /*cf50*/  LDL.LU R193, [R1+0x8] ;  /* 0x0000080001c17983 */ /* 0x002f220000300800 */
[----:B------:R-:W-:Y:S01]  /*cf60*/  FMNMX.FTZ R2, R225, R10, !PT ;  /* 0x0000000ae1027209 */ /* 0x000fe20007810000 */
[----:B------:R-:W-:Y:S01]  /*cf70*/  IMAD.WIDE.U32 R4, R14, -0x2daee0ad, RZ ;  /* 0xd2511f530e047825 */ /* 0x000fe200078e00ff */
[----:B------:R-:W-:Y:S01]  /*cf80*/  ISETP.GE.AND P0, PT, R0, R200, PT ;  /* 0x000000c80000720c */ /* 0x000fe20003f06270 */
        /* <DEDUP_REMOVED lines=11> */
[C---:B------:R-:W-:Y:S01]  /*d040*/  ISETP.LT.OR P6, PT, R0.reuse, R196, P6 ;  /* 0x000000c40000720c */ /* 0x040fe200037c1670 */
[----:B------:R-:W-:Y:S01]  /*d050*/  STL [R1+0x8c], R189 ;  /* 0x00008cbd01007387 */ /* 0x000fe20000100800 */
[----:B------:R-:W-:Y:S01]  /*d060*/  ISETP.LT.OR P3, PT, R0, R199, P3 ;  /* 0x000000c70000720c */ /* 0x000fe20001f61670 */
[----:B------:R-:W-:Y:S01]  /*d070*/  IMAD.WIDE.U32 R2, R4, -0x326172a9, RZ ;  /* 0xcd9e8d5704027825 */ /* 0x000fe200078e00ff */
[----:B------:R-:W-:Y:S01]  /*d080*/  ISETP.LT.OR P0, PT, R0, R198, P0 ;  /* 0x000000c60000720c */ /* 0x000fe20000701670 */
[----:B------:R-:W-:Y:S01]  /*d090*/  STL [R1+0x88], R188 ;  /* 0x000088bc01007387 */ /* 0x000fe20000100800 */
[----:B------:R-:W-:Y:S01]  /*d0a0*/  LOP3.LUT R0, R51, UR19, R12, 0x96, !PT ;  /* 0x0000001333007c12 */ /* 0x000fe2000f8e960c */
[----:B------:R-:W-:Y:S01]  /*d0b0*/  IMAD.MOV.U32 R28, RZ, RZ, R175 ;  /* 0x000000ffff1c7224 */ /* 0x000fe200078e00af */
[----:B------:R-:W-:Y:S01]  /*d0c0*/  FMNMX.FTZ R4, R240, R8, !PT ;  /* 0x00000008f0047209 */ /* 0x000fe20007810000 */
[----:B------:R-:W-:Y:S01]  /*d0d0*/  IMAD.MOV.U32 R22, RZ, RZ, R173 ;  /* 0x000000ffff167224 */ /* 0x000fe200078e00ad */
[----:B------:R-:W-:Y:S01]  /*d0e0*/  LOP3.LUT R10, R5, UR14, R16, 0x96, !PT ;  /* 0x0000000e050a7c12 */ /* 0x000fe2000f8e9610 */
[----:B------:R-:W-:Y:S01]  /*d0f0*/  IMAD.WIDE.U32 R12, R0, -0x2daee0ad, RZ ;  /* 0xd2511f53000c7825 */ /* 0x000fe200078e00ff */
[----:B------:R-:W-:Y:S01]  /*d100*/  FMNMX.FTZ R0, R239, R4, !PT ;  /* 0x00000004ef007209 */ /* 0x000fe20007810000 */
[----:B------:R-:W-:Y:S01]  /*d110*/  STL [R1+0x84], R187 ;  /* 0x000084bb01007387 */ /* 0x000fe20000100800 */
[----:B------:R-:W-:Y:S01]  /*d120*/  LOP3.LUT R5, R2, 0xffff, RZ, 0xc0, !PT ;  /* 0x0000ffff02057812 */ /* 0x000fe200078ec0ff */
[----:B------:R-:W-:Y:S01]  /*d130*/  IMAD.WIDE.U32 R48, R10, -0x326172a9, RZ ;  /* 0xcd9e8d570a307825 */ /* 0x000fe200078e00ff */
[----:B------:R-:W-:Y:S01]  /*d140*/  FMNMX.FTZ R0, R235, R0, !PT ;  /* 0x00000000eb007209 */ /* 0x000fe20007810000 */
[----:B------:R-:W-:Y:S01]  /*d150*/  STL [R1+0x80], R186 ;  /* 0x000080ba01007387 */ /* 0x000fe20000100800 */
[----:B------:R-:W-:Y:S01]  /*d160*/  LOP3.LUT R9, R2, 0xff, RZ, 0xc0, !PT ;  /* 0x000000ff02097812 */ /* 0x000fe200078ec0ff */
[----:B------:R-:W-:Y:S01]  /*d170*/  IMAD.MOV.U32 R42, RZ, RZ, R28 ;  /* 0x000000ffff2a7224 */ /* 0x000fe200078e001c */
[--C-:B------:R-:W-:Y:S01]  /*d180*/  SHF.R.U32.HI R4, RZ, 0x10, R2.reuse ;  /* 0x00000010ff047819 */ /* 0x100fe20000011602 */
[----:B------:R-:W-:Y:S01]  /*d190*/  STL [R1+0x7c], R135 ;  /* 0x00007c8701007387 */ /* 0x000fe20000100800 */
[----:B------:R-:W-:Y:S01]  /*d1a0*/  SHF.R.U32.HI R8, RZ, 0x18, R2 ;  /* 0x00000018ff087819 */ /* 0x000fe20000011602 */
[----:B------:R-:W-:Y:S01]  /*d1b0*/  IMAD.MOV.U32 R28, RZ, RZ, R216 ;  /* 0x000000ffff1c7224 */ /* 0x000fe200078e00d8 */
[----:B------:R-:W-:Y:S01]  /*d1c0*/  FMNMX.FTZ R2, R233, R0, !PT ;  /* 0x00000000e9027209 */ /* 0x000fe20007810000 */
[----:B------:R-:W-:Y:S01]  /*d1d0*/  UIADD3 UR10, UR4, 0x1, URZ ;  /* 0x00000001040a7890 */ /* 0x000fe2000fffe03f */
[----:B------:R-:W-:-:S02]  /*d1e0*/  LOP3.LUT R7, R7, UR18, R78, 0x96, !PT ;  /* 0x0000001207077c12 */ /* 0x000fc4000f8e964e */
[----:B------:R-:W-:Y:S02]  /*d1f0*/  LOP3.LUT R4, R4, 0xff, RZ, 0xc0, !PT ;  /* 0x000000ff04047812 */ /* 0x000fe400078ec0ff */
[----:B------:R-:W-:Y:S01]  /*d200*/  LOP3.LUT R0, R13, UR16, R6, 0x96, !PT ;  /* 0x000000100d007c12 */ /* 0x000fe2000f8e9606 */
[----:B------:R-:W-:Y:S01]  /*d210*/  IMAD.WIDE.U32 R6, R7, -0x326172a9, RZ ;  /* 0xcd9e8d5707067825 */ /* 0x000fe200078e00ff */
[----:B------:R-:W-:Y:S02]  /*d220*/  FMNMX.FTZ R2, R232, R2, !PT ;  /* 0x00000002e8027209 */ /* 0x000fe40007810000 */
[----:B------:R-:W-:Y:S01]  /*d230*/  SHF.R.U32.HI R5, RZ, 0x8, R5 ;  /* 0x00000008ff057819 */ /* 0x000fe20000011605 */
[----:B------:R-:W-:Y:S01]  /*d240*/  IMAD.WIDE.U32 R34, R0, -0x326172a9, RZ ;  /* 0xcd9e8d5700227825 */ /* 0x000fe200078e00ff */
[----:B------:R-:W-:Y:S02]  /*d250*/  PRMT R15, R4, 0x5410, R8 ;  /* 0x00005410040f7816 */ /* 0x000fe40000000008 */
[----:B------:R-:W-:-:S02]  /*d260*/  FMNMX.FTZ R4, R229, R2, !PT ;  /* 0x00000002e5047209 */ /* 0x000fc40007810000 */
[----:B------:R-:W-:Y:S02]  /*d270*/  PRMT R14, R9, 0x5410, R5 ;  /* 0x00005410090e7816 */ /* 0x000fe40000000005 */
[----:B------:R-:W-:Y:S02]  /*d280*/  LOP3.LUT R5, R7, UR17, R50, 0x96, !PT ;  /* 0x0000001107057c12 */ /* 0x000fe4000f8e9632 */
[----:B------:R-:W-:Y:S02]  /*d290*/  FMNMX.FTZ R7, R228, R4, !PT ;  /* 0x00000004e4077209 */ /* 0x000fe40007810000 */
[----:B------:R-:W-:Y:S01]  /*d2a0*/  LOP3.LUT R0, R35, UR15, R6, 0x96, !PT ;  /* 0x0000000f23007c12 */ /* 0x000fe2000f8e9606 */
[----:B------:R-:W-:Y:S01]  /*d2b0*/  IMAD.WIDE.U32 R4, R5, -0x2daee0ad, RZ ;  /* 0xd2511f5305047825 */ /* 0x000fe200078e00ff */
[----:B------:R-:W-:Y:S02]  /*d2c0*/  FMNMX.FTZ R6, R220, R7, !PT ;  /* 0x00000007dc067209 */ /* 0x000fe40007810000 */
[----:B------:R-:W-:Y:S01]  /*d2d0*/  LOP3.LUT R2, R3, UR22, R48, 0x96, !PT ;  /* 0x0000001603027c12 */ /* 0x000fe2000f8e9630 */
[----:B------:R-:W-:Y:S01]  /*d2e0*/  IMAD.WIDE.U32 R32, R0, -0x2daee0ad, RZ ;  /* 0xd2511f5300207825 */ /* 0x000fe200078e00ff */
[----:B------:R-:W-:-:S02]  /*d2f0*/  FMNMX.FTZ R0, R221, R6, !PT ;  /* 0x00000006dd007209 */ /* 0x000fc40007810000 */
[C---:B------:R-:W-:Y:S02]  /*d300*/  LOP3.LUT R3, R2.reuse, 0xffff, RZ, 0xc0, !PT ;  /* 0x0000ffff02037812 */ /* 0x040fe400078ec0ff */
[----:B------:R-:W-:Y:S02]  /*d310*/  LOP3.LUT R12, R5, UR14, R12, 0x96, !PT ;  /* 0x0000000e050c7c12 */ /* 0x000fe4000f8e960c */
[----:B------:R-:W-:Y:S02]  /*d320*/  FMNMX.FTZ R0, R217, R0, !PT ;  /* 0x00000000d9007209 */ /* 0x000fe40007810000 */
[----:B------:R-:W-:Y:S02]  /*d330*/  SHF.R.U32.HI R5, RZ, 0x8, R3 ;  /* 0x00000008ff057819 */ /* 0x000fe40000011603 */
[----:B------:R-:W-:Y:S02]  /*d340*/  LOP3.LUT R3, R2, 0xff, RZ, 0xc0, !PT ;  /* 0x000000ff02037812 */ /* 0x000fe400078ec0ff */
[----:B------:R-:W-:-:S02]  /*d350*/  LOP3.LUT R6, R33, UR12, R4, 0x96, !PT ;  /* 0x0000000c21067c12 */ /* 0x000fc4000f8e9604 */
[--C-:B------:R-:W-:Y:S02]  /*d360*/  SHF.R.U32.HI R4, RZ, 0x10, R2.reuse ;  /* 0x00000010ff047819 */ /* 0x100fe40000011602 */
[----:B------:R-:W-:Y:S01]  /*d370*/  FMNMX.FTZ R0, R215, R0, !PT ;  /* 0x00000000d7007209 */ /* 0x000fe20007810000 */
[----:B------:R-:W-:Y:S01]  /*d380*/  IMAD.WIDE.U32 R8, R6, -0x326172a9, RZ ;  /* 0xcd9e8d5706087825 */ /* 0x000fe200078e00ff */
[----:B------:R-:W-:Y:S02]  /*d390*/  PRMT R21, R3, 0x5410, R5 ;  /* 0x0000541003157816 */ /* 0x000fe40000000005 */
[----:B------:R-:W-:Y:S02]  /*d3a0*/  SHF.R.U32.HI R3, RZ, 0x18, R2 ;  /* 0x00000018ff037819 */ /* 0x000fe40000011602 */
[----:B------:R-:W-:Y:S02]  /*d3b0*/  LOP3.LUT R2, R4, 0xff, RZ, 0xc0, !PT ;  /* 0x000000ff04027812 */ /* 0x000fe400078ec0ff */
[----:B------:R-:W-:-:S02]  /*d3c0*/  FMNMX.FTZ R0, R214, R0, !PT ;  /* 0x00000000d6007209 */ /* 0x000fc40007810000 */
[----:B------:R-:W-:Y:S02]  /*d3d0*/  PRMT R13, R2, 0x5410, R3 ;  /* 0x00005410020d7816 */ /* 0x000fe40000000003 */
[----:B------:R-:W-:Y:S01]  /*d3e0*/  FMNMX.FTZ R2, R38, R87, !PT ;  /* 0x0000005726027209 */ /* 0x000fe20007810000 */
[----:B------:R-:W1:Y:S01]  /*d3f0*/  SHFL.BFLY PT, R4, R0, 0x2, 0x1f ;  /* 0x0c401f0000047f89 */ /* 0x000e6200000e0000 */
[C---:B------:R-:W-:Y:S02]  /*d400*/  LOP3.LUT R3, R8.reuse, 0xffff, RZ, 0xc0, !PT ;  /* 0x0000ffff08037812 */ /* 0x040fe400078ec0ff */
[----:B------:R-:W-:Y:S02]  /*d410*/  FMNMX.FTZ R2, R95, R2, !PT ;  /* 0x000000025f027209 */ /* 0x000fe40007810000 */
[----:B------:R-:W-:Y:S02]  /*d420*/  SHF.R.U32.HI R3, RZ, 0x8, R3 ;  /* 0x00000008ff037819 */ /* 0x000fe40000011603 */
[----:B------:R-:W-:-:S02]  /*d430*/  LOP3.LUT R5, R8, 0xff, RZ, 0xc0, !PT ;  /* 0x000000ff08057812 */ /* 0x000fc400078ec0ff */
[----:B------:R-:W-:Y:S02]  /*d440*/  FMNMX.FTZ R2, R86, R2, !PT ;  /* 0x0000000256027209 */ /* 0x000fe40007810000 */
[----:B------:R-:W-:Y:S02]  /*d450*/  PRMT R20, R5, 0x5410, R3 ;  /* 0x0000541005147816 */ /* 0x000fe40000000003 */
[----:B------:R-:W-:Y:S02]  /*d460*/  FMNMX.FTZ R3, R85, R2, !PT ;  /* 0x0000000255037209 */ /* 0x000fe40007810000 */
[----:B------:R-:W-:Y:S02]  /*d470*/  FMNMX.FTZ R2, R37, R89, !PT ;  /* 0x0000005925027209 */ /* 0x000fe40007810000 */
[----:B------:R-:W-:Y:S02]  /*d480*/  FMNMX.FTZ R3, R112, R3, !PT ;  /* 0x0000000370037209 */ /* 0x000fe40007810000 */
[----:B------:R-:W-:-:S02]  /*d490*/  FMNMX.FTZ R2, R93, R2, !PT ;  /* 0x000000025d027209 */ /* 0x000fc40007810000 */
[----:B------:R-:W-:Y:S02]  /*d4a0*/  FMNMX.FTZ R3, R113, R3, !PT ;  /* 0x0000000371037209 */ /* 0x000fe40007810000 */
[----:B------:R-:W-:Y:S02]  /*d4b0*/  FMNMX.FTZ R2, R92, R2, !PT ;  /* 0x000000025c027209 */ /* 0x000fe40007810000 */
[----:B-1----:R-:W-:Y:S02]  /*d4c0*/  FMNMX.FTZ R11, R0, R4, !PT ;  /* 0x00000004000b7209 */ /* 0x002fe40007810000 */
        /* <DEDUP_REMOVED lines=63> */
[----:B--2---:R-:W-:-:S02]  /*d8c0*/  FMNMX.FTZ R2, R201, R2, !PT ;  /* 0x00000002c9027209 */ /* 0x004fc40007810000 */
[----:B------:R-:W-:Y:S02]  /*d8d0*/  FMNMX.FTZ R3, R238, R3, !PT ;  /* 0x00000003ee037209 */ /* 0x000fe40007810000 */
[----:B---3--:R-:W-:Y:S02]  /*d8e0*/  FMNMX.FTZ R2, R197, R2, !PT ;  /* 0x00000002c5027209 */ /* 0x008fe40007810000 */
[----:B------:R-:W-:Y:S02]  /*d8f0*/  FMNMX.FTZ R3, R234, R3, !PT ;  /* 0x00000003ea037209 */ /* 0x000fe40007810000 */
[----:B------:R-:W-:Y:S02]  /*d900*/  FMNMX.FTZ R2, R252, R2, !PT ;  /* 0x00000002fc027209 */ /* 0x000fe40007810000 */
[----:B------:R-:W-:Y:S02]  /*d910*/  FMNMX.FTZ R3, R224, R3, !PT ;  /* 0x00000003e0037209 */ /* 0x000fe40007810000 */
[----:B------:R-:W-:-:S02]  /*d920*/  FMNMX.FTZ R2, R249, R2, !PT ;  /* 0x00000002f9027209 */ /* 0x000fc40007810000 */
[----:B------:R-:W-:Y:S02]  /*d930*/  FSEL R177, R23, -INF , !P6 ;  /* 0xff80000017b17808 */ /* 0x000fe40007000000 */
[----:B------:R-:W-:Y:S02]  /*d940*/  FMNMX.FTZ R3, R222, R3, !PT ;  /* 0x00000003de037209 */ /* 0x000fe40007810000 */
[----:B------:R-:W-:Y:S02]  /*d950*/  FMNMX.FTZ R2, R245, R2, !PT ;  /* 0x00000002f5027209 */ /* 0x000fe40007810000 */
[----:B------:R-:W-:Y:S02]  /*d960*/  FMNMX.FTZ R10, R177, R3, !PT ;  /* 0x00000003b10a7209 */ /* 0x000fe40007810000 */
[----:B------:R-:W-:Y:S02]  /*d970*/  FSEL R181, R29, -INF , !P5 ;  /* 0xff8000001db57808 */ /* 0x000fe40006800000 */
[----:B----4-:R-:W-:Y:S01]  /*d980*/  FMNMX.FTZ R0, R194, R0, !PT ;  /* 0x00000000c2007209 */ /* 0x010fe20007810000 */
[----:B------:R-:W2:Y:S01]  /*d990*/  SHFL.BFLY PT, R3, R10, 0x2, 0x1f ;  /* 0x0c401f000a037f89 */ /* 0x000ea200000e0000 */
[----:B------:R-:W-:-:S02]  /*d9a0*/  FMNMX.FTZ R2, R237, R2, !PT ;  /* 0x00000002ed027209 */ /* 0x000fc40007810000 */
[----:B------:R-:W-:Y:S02]  /*d9b0*/  FSEL R179, R24, -INF , !P4 ;  /* 0xff80000018b37808 */ /* 0x000fe40006000000 */
[----:B------:R-:W-:Y:S02]  /*d9c0*/  FMNMX.FTZ R2, R181, R2, !PT ;  /* 0x00000002b5027209 */ /* 0x000fe40007810000 */
[----:B------:R-:W-:Y:S01]  /*d9d0*/  FSEL R175, R25, -INF , !P3 ;  /* 0xff80000019af7808 */ /* 0x000fe20005800000 */
[----:B------:R-:W-:Y:S01]  /*d9e0*/  IMAD.WIDE.U32 R24, R12, -0x326172a9, RZ ;  /* 0xcd9e8d570c187825 */ /* 0x000fe200078e00ff */
[----:B------:R-:W-:Y:S02]  /*d9f0*/  FMNMX.FTZ R5, R179, R2, !PT ;  /* 0x00000002b3057209 */ /* 0x000fe40007810000 */
[----:B------:R-:W-:Y:S02]  /*da00*/  FSEL R178, R31, -INF , !P2 ;  /* 0xff8000001fb27808 */ /* 0x000fe40005000000 */
[----:B------:R-:W-:-:S02]  /*da10*/  FMNMX.FTZ R5, R175, R5, !PT ;  /* 0x00000005af057209 */ /* 0x000fc40007810000 */
[----:B------:R-:W-:Y:S02]  /*da20*/  FSEL R176, R26, -INF , !P1 ;  /* 0xff8000001ab07808 */ /* 0x000fe40004800000 */
[----:B------:R-:W-:Y:S01]  /*da30*/  FSEL R173, R27, -INF , !P0 ;  /* 0xff8000001bad7808 */ /* 0x000fe20004000000 */
[----:B------:R-:W3:Y:S01]  /*da40*/  SHFL.BFLY PT, R2, R5, 0x2, 0x1f ;  /* 0x0c401f0005027f89 */ /* 0x000ee200000e0000 */
[----:B------:R-:W-:Y:S02]  /*da50*/  SHF.R.U32.HI R6, RZ, 0x10, R8 ;  /* 0x00000010ff067819 */ /* 0x000fe40000011608 */
[----:B-1----:R-:W-:Y:S02]  /*da60*/  FMNMX.FTZ R117, R11, R4, !PT ;  /* 0x000000040b757209 */ /* 0x002fe40007810000 */
[----:B------:R-:W-:Y:S02]  /*da70*/  LOP3.LUT R6, R6, 0xff, RZ, 0xc0, !PT ;  /* 0x000000ff06067812 */ /* 0x000fe400078ec0ff */
[----:B--2---:R-:W-:Y:S01]  /*da80*/  FMNMX.FTZ R10, R10, R3, !PT ;  /* 0x000000030a0a7209 */ /* 0x004fe20007810000 */
[C---:B------:R-:W-:Y:S01]  /*da90*/  FMUL.FTZ R4, R117.reuse, UR35 ;  /* 0x0000002375047c20 */ /* 0x040fe20008410000 */
[----:B------:R-:W-:-:S02]  /*daa0*/  FSETP.NEU.FTZ.AND P0, PT, R117, -INF , PT ;  /* 0xff8000007500780b */ /* 0x000fc40003f1d000 */
[----:B------:R-:W-:Y:S02]  /*dab0*/  FMNMX.FTZ R0, R193, R0, !PT ;  /* 0x00000000c1007209 */ /* 0x000fe40007810000 */
[----:B------:R-:W-:Y:S02]  /*dac0*/  FSEL R4, R4, RZ, P0 ;  /* 0x000000ff04047208 */ /* 0x000fe40000000000 */
[----:B------:R-:W-:Y:S02]  /*dad0*/  FMNMX.FTZ R0, R71, R0, !PT ;  /* 0x0000000047007209 */ /* 0x000fe40007810000 */
[----:B------:R-:W-:Y:S01]  /*dae0*/  PRMT R216, R116, 0x7054, R116 ;  /* 0x0000705474d87816 */ /* 0x000fe20000000074 */
[----:B------:R-:W-:Y:S01]  /*daf0*/  IMAD.MOV.U32 R116, RZ, RZ, R53 ;  /* 0x000000ffff747224 */ /* 0x000fe200078e0035 */
[----:B------:R-:W-:-:S03]  /*db00*/  FMNMX.FTZ R0, R54, R0, !PT ;  /* 0x0000000036007209 */ /* 0x000fc60007810000 */
[--C-:B------:R-:W-:Y:S02]  /*db10*/  HSET2.LE.AND R14, R14, R216.reuse, PT ;  /* 0x000000d80e0e7233 */ /* 0x100fe40003803000 */
[----:B------:R-:W-:Y:S02]  /*db20*/  FMNMX.FTZ R0, R53, R0, !PT ;  /* 0x0000000035007209 */ /* 0x000fe40007810000 */
[----:B---3--:R-:W-:Y:S02]  /*db30*/  FMNMX.FTZ R5, R5, R2, !PT ;  /* 0x0000000205057209 */ /* 0x008fe40007810000 */
[----:B------:R-:W-:Y:S02]  /*db40*/  FMNMX.FTZ R0, R250, R0, !PT ;  /* 0x00000000fa007209 */ /* 0x000fe40007810000 */
[----:B------:R-:W-:Y:S02]  /*db50*/  HSET2.LE.AND R15, R15, R216, PT ;  /* 0x000000d80f0f7233 */ /* 0x000fe40003803000 */
[----:B------:R-:W-:-:S02]  /*db60*/  FMNMX.FTZ R0, R248, R0, !PT ;  /* 0x00000000f8007209 */ /* 0x000fc40007810000 */
[--C-:B------:R-:W-:Y:S02]  /*db70*/  HSET2.LE.AND R12, R21, R216.reuse, PT ;  /* 0x000000d8150c7233 */ /* 0x100fe40003803000 */
[----:B------:R-:W-:Y:S02]  /*db80*/  FMNMX.FTZ R0, R241, R0, !PT ;  /* 0x00000000f1007209 */ /* 0x000fe40007810000 */
[----:B------:R-:W-:Y:S02]  /*db90*/  HSET2.LE.AND R13, R13, R216, PT ;  /* 0x000000d80d0d7233 */ /* 0x000fe40003803000 */
[----:B------:R-:W-:Y:S02]  /*dba0*/  FMNMX.FTZ R7, R178, R0, !PT ;  /* 0x00000000b2077209 */ /* 0x000fe40007810000 */
[----:B------:R-:W-:Y:S02]  /*dbb0*/  SHF.R.U32.HI R0, RZ, 0x18, R8 ;  /* 0x00000018ff007819 */ /* 0x000fe40000011608 */
[----:B------:R-:W-:-:S02]  /*dbc0*/  FMNMX.FTZ R7, R176, R7, !PT ;  /* 0x00000007b0077209 */ /* 0x000fc40007810000 */
[----:B------:R-:W-:Y:S01]  /*dbd0*/  PRMT R19, R6, 0x5410, R0 ;  /* 0x0000541006137816 */ /* 0x000fe20000000000 */
[----:B------:R-:W-:Y:S01]  /*dbe0*/  FFMA.FTZ R6, R83, UR35, -R4 ;  /* 0x0000002353067c23 */ /* 0x000fe20008010804 */
[----:B------:R-:W-:Y:S02]  /*dbf0*/  FMNMX.FTZ R7, R173, R7, !PT ;  /* 0x00000007ad077209 */ /* 0x000fe40007810000 */
[----:B------:R-:W-:Y:S01]  /*dc00*/  LOP3.LUT R0, R9, UR22, R24, 0x96, !PT ;  /* 0x0000001609007c12 */ /* 0x000fe2000f8e9618 */
[----:B------:R1:W2:Y:S01]  /*dc10*/  MUFU.EX2 R41, R6 ;  /* 0x0000000600297308 */ /* 0x0002a20000000800 */
[----:B------:R-:W3:Y:S01]  /*dc20*/  SHFL.BFLY PT, R9, R10, 0x1, 0x1f ;  /* 0x0c201f000a097f89 */ /* 0x000ee200000e0000 */
[----:B------:R-:W-:Y:S02]  /*dc30*/  HSET2.LE.AND R11, R19, R216, PT ;  /* 0x000000d8130b7233 */ /* 0x000fe40003803000 */
[----:B------:R-:W-:Y:S01]  /*dc40*/  LOP3.LUT R2, R0, 0xffff, RZ, 0xc0, !PT ;  /* 0x0000ffff00027812 */ /* 0x000fe200078ec0ff */
[----:B------:R-:W4:Y:S03]  /*dc50*/  SHFL.BFLY PT, R8, R7, 0x2, 0x1f ;  /* 0x0c401f0007087f89 */ /* 0x000f2600000e0000 */
[----:B------:R-:W-:-:S02]  /*dc60*/  SHF.R.U32.HI R3, RZ, 0x8, R2 ;  /* 0x00000008ff037819 */ /* 0x000fc40000011602 */
[----:B------:R-:W-:-:S04]  /*dc70*/  LOP3.LUT R2, R0, 0xff, RZ, 0xc0, !PT ;  /* 0x000000ff00027812 */ /* 0x000fc800078ec0ff */
[----:B------:R-:W-:Y:S01]  /*dc80*/  PRMT R18, R2, 0x5410, R3 ;  /* 0x0000541002127816 */ /* 0x000fe20000000003 */
[--C-:B------:R-:W-:Y:S01]  /*dc90*/  FFMA.FTZ R3, R84, UR35, -R4.reuse ;  /* 0x0000002354037c23 */ /* 0x100fe20008010804 */
[----:B-1----:R-:W-:-:S03]  /*dca0*/  FFMA.FTZ R6, R88, UR35, -R4 ;  /* 0x0000002358067c23 */ /* 0x002fc60008010804 */
[----:B------:R1:W-:Y:S01]  /*dcb0*/  MUFU.EX2 R190, R3 ;  /* 0x0000000300be7308 */ /* 0x0003e20000000800 */
[----:B---3--:R-:W-:-:S07]  /*dcc0*/  FMNMX.FTZ R40, R10, R9, !PT ;  /* 0x000000090a287209 */ /* 0x008fce0007810000 */
[----:B------:R3:W-:Y:S01]  /*dcd0*/  MUFU.EX2 R43, R6 ;  /* 0x00000006002b7308 */ /* 0x0007e20000000800 */
[----:B----4-:R-:W-:Y:S01]  /*dce0*/  FMNMX.FTZ R2, R7, R8, !PT ;  /* 0x0000000807027209 */ /* 0x010fe20007810000 */
[C---:B------:R-:W-:Y:S01]  /*dcf0*/  FMUL.FTZ R10, R40.reuse, UR35 ;  /* 0x00000023280a7c20 */ /* 0x040fe20008410000 */
[----:B------:R-:W4:Y:S01]  /*dd00*/  SHFL.BFLY PT, R8, R5, 0x1, 0x1f ;  /* 0x0c201f0005087f89 */ /* 0x000f2200000e0000 */
[----:B------:R-:W-:Y:S02]  /*dd10*/  FSETP.NEU.FTZ.AND P1, PT, R40, -INF , PT ;  /* 0xff8000002800780b */ /* 0x000fe40003f3d000 */
[--C-:B------:R-:W-:Y:S01]  /*dd20*/  SHF.R.U32.HI R7, RZ, 0x18, R0.reuse ;  /* 0x00000018ff077819 */ /* 0x100fe20000011600 */
[----:B------:R-:W2:Y:S01]  /*dd30*/  SHFL.BFLY PT, R9, R2, 0x1, 0x1f ;  /* 0x0c201f0002097f89 */ /* 0x000ea200000e0000 */
[----:B-1----:R-:W-:-:S04]  /*dd40*/  SHF.R.U32.HI R3, RZ, 0x10, R0 ;  /* 0x00000010ff037819 */ /* 0x002fc80000011600 */
[----:B------:R-:W-:Y:S02]  /*dd50*/  LOP3.LUT R0, R3, 0xff, RZ, 0xc0, !PT ;  /* 0x000000ff03007812 */ /* 0x000fe400078ec0ff */
[----:B------:R-:W-:Y:S02]  /*dd60*/  FSEL R3, R10, RZ, P1 ;  /* 0x000000ff0a037208 */ /* 0x000fe40000800000 */
[----:B------:R-:W-:Y:S01]  /*dd70*/  PRMT R17, R0, 0x5410, R7 ;  /* 0x0000541000117816 */ /* 0x000fe20000000007 */
[----:B---3--:R-:W-:Y:S01]  /*dd80*/  FFMA.FTZ R6, R82, UR35, -R4 ;  /* 0x0000002352067c23 */ /* 0x008fe20008010804 */
[----:B------:R-:W-:Y:S01]  /*dd90*/  HSET2.LE.AND R10, R20, R216, PT ;  /* 0x000000d8140a7233 */ /* 0x000fe20003803000 */
[----:B------:R-:W-:Y:S02]  /*dda0*/  FFMA.FTZ R0, R87, UR35, -R3 ;  /* 0x0000002357007c23 */ /* 0x000fe40008010803 */
[----:B------:R-:W-:Y:S01]  /*ddb0*/  MUFU.EX2 R30, R6 ;  /* 0x00000006001e7308 */ /* 0x000fe20000000800 */
[----:B----4-:R-:W-:-:S07]  /*ddc0*/  FMNMX.FTZ R132, R5, R8, !PT ;  /* 0x0000000805847209 */ /* 0x010fce0007810000 */
[----:B------:R1:W-:Y:S01]  /*ddd0*/  MUFU.EX2 R87, R0 ;  /* 0x0000000000577308 */ /* 0x0003e20000000800 */
[----:B------:R-:W-:Y:S02]  /*dde0*/  FSEL R5, R117, RZ, P0 ;  /* 0x000000ff75057208 */ /* 0x000fe40000000000 */
[----:B------:R-:W-:Y:S02]  /*ddf0*/  FSETP.NEU.FTZ.AND P0, PT, R132, -INF , PT ;  /* 0xff8000008400780b */ /* 0x000fe40003f1d000 */
[----:B------:R-:W-:Y:S01]  /*de00*/  HSET2.LE.AND R8, R18, R216, PT ;  /* 0x000000d812087233 */ /* 0x000fe20003803000 */
[----:B------:R-:W-:Y:S01]  /*de10*/  FADD.FTZ R26, R39, -R5 ;  /* 0x80000005271a7221 */ /* 0x000fe20000010000 */
[----:B------:R-:W-:-:S05]  /*de20*/  FSEL R5, R40, RZ, P1 ;  /* 0x000000ff28057208 */ /* 0x000fca0000800000 */
[----:B------:R-:W-:Y:S01]  /*de30*/  FADD.FTZ R24, R38, -R5 ;  /* 0x8000000526187221 */ /* 0x000fe20000010000 */
[----:B------:R-:W-:Y:S01]  /*de40*/  FSEL R5, R132, RZ, P0 ;  /* 0x000000ff84057208 */ /* 0x000fe20000000000 */
[----:B-1----:R-:W-:Y:S01]  /*de50*/  FFMA.FTZ R0, R95, UR35, -R3 ;  /* 0x000000235f007c23 */ /* 0x002fe20008010803 */
[----:B--2---:R-:W-:-:S03]  /*de60*/  IMAD.MOV.U32 R95, RZ, RZ, R41 ;  /* 0x000000ffff5f7224 */ /* 0x004fc600078e0029 */
[----:B------:R-:W-:Y:S01]  /*de70*/  FADD.FTZ R7, R37, -R5 ;  /* 0x8000000525077221 */ /* 0x000fe20000010000 */
[----:B------:R-:W-:Y:S01]  /*de80*/  IMAD.MOV.U32 R41, RZ, RZ, R131 ;  /* 0x000000ffff297224 */ /* 0x000fe200078e0083 */
[----:B------:R-:W-:Y:S01]  /*de90*/  FMNMX.FTZ R131, R2, R9, !PT ;  /* 0x0000000902837209 */ /* 0x000fe20007810000 */
[----:B------:R1:W-:Y:S01]  /*dea0*/  MUFU.EX2 R88, R0 ;  /* 0x0000000000587308 */ /* 0x0003e20000000800 */
[----:B------:R-:W-:Y:S01]  /*deb0*/  FMUL.FTZ R2, R132, UR35 ;  /* 0x0000002384027c20 */ /* 0x000fe20008410000 */
[----:B------:R-:W-:Y:S01]  /*dec0*/  HSET2.LE.AND R9, R17, R216, PT ;  /* 0x000000d811097233 */ /* 0x000fe20003803000 */
[----:B------:R-:W-:-:S03]  /*ded0*/  FMUL.FTZ R7, R7, UR35 ;  /* 0x0000002307077c20 */ /* 0x000fc60008410000 */
[----:B------:R-:W-:Y:S02]  /*dee0*/  FSEL R2, R2, RZ, P0 ;  /* 0x000000ff02027208 */ /* 0x000fe40000000000 */
[C---:B------:R-:W-:Y:S01]  /*def0*/  FSETP.NEU.FTZ.AND P0, PT, R131.reuse, -INF , PT ;  /* 0xff8000008300780b */ /* 0x040fe20003f1d000 */
[----:B------:R-:W2:Y:S03]  /*df00*/  MUFU.EX2 R81, R7 ;  /* 0x0000000700517308 */ /* 0x000ea60000000800 */
[----:B------:R-:W-:Y:S01]  /*df10*/  FSEL R5, R131, RZ, P0 ;  /* 0x000000ff83057208 */ /* 0x000fe20000000000 */
[----:B-1----:R-:W-:-:S04]  /*df20*/  FFMA.FTZ R0, R86, UR35, -R3 ;  /* 0x0000002356007c23 */ /* 0x002fc80008010803 */
[----:B------:R-:W-:Y:S01]  /*df30*/  FADD.FTZ R16, R36, -R5 ;  /* 0x8000000524107221 */ /* 0x000fe20000010000 */
[----:B------:R-:W-:Y:S01]  /*df40*/  FMUL.FTZ R5, R131, UR35 ;  /* 0x0000002383057c20 */ /* 0x000fe20008410000 */
[----:B------:R-:W-:Y:S01]  /*df50*/  IMAD.MOV.U32 R86, RZ, RZ, R41 ;  /* 0x000000ffff567224 */ /* 0x000fe200078e0029 */
[----:B------:R1:W-:Y:S01]  /*df60*/  MUFU.EX2 R189, R0 ;  /* 0x0000000000bd7308 */ /* 0x0003e20000000800 */
[----:B------:R-:W-:Y:S01]  /*df70*/  FMUL.FTZ R16, R16, UR35 ;  /* 0x0000002310107c20 */ /* 0x000fe20008410000 */
[-C--:B--2---:R-:W-:Y:S01]  /*df80*/  FMUL.FTZ R148, R148, R81.reuse ;  /* 0x0000005194947220 */ /* 0x084fe20000410000 */
[-C--:B------:R-:W-:Y:S01]  /*df90*/  FMUL.FTZ R149, R149, R81.reuse ;  /* 0x0000005195957220 */ /* 0x080fe20000410000 */
[----:B------:R-:W-:-:S04]  /*dfa0*/  FMUL.FTZ R144, R144, R81 ;  /* 0x0000005190907220 */ /* 0x000fc80000410000 */
[----:B------:R2:W3:Y:S01]  /*dfb0*/  MUFU.EX2 R82, R16 ;  /* 0x0000001000527308 */ /* 0x0004e20000000800 */
[-C--:B------:R-:W-:Y:S01]  /*dfc0*/  FMUL.FTZ R145, R145, R81.reuse ;  /* 0x0000005191917220 */ /* 0x080fe20000410000 */
[-C--:B------:R-:W-:Y:S01]  /*dfd0*/  FMUL.FTZ R140, R140, R81.reuse ;  /* 0x000000518c8c7220 */ /* 0x080fe20000410000 */
[-C--:B------:R-:W-:Y:S01]  /*dfe0*/  FMUL.FTZ R141, R141, R81.reuse ;  /* 0x000000518d8d7220 */ /* 0x080fe20000410000 */
[-C--:B------:R-:W-:Y:S01]  /*dff0*/  FMUL.FTZ R136, R136, R81.reuse ;  /* 0x0000005188887220 */ /* 0x080fe20000410000 */
[----:B------:R-:W-:Y:S01]  /*e000*/  FMUL.FTZ R137, R137, R81 ;  /* 0x0000005189897220 */ /* 0x000fe20000410000 */
[----:B-1----:R-:W-:-:S04]  /*e010*/  FFMA.FTZ R0, R85, UR35, -R3 ;  /* 0x0000002355007c23 */ /* 0x002fc80008010803 */
[----:B------:R1:W4:Y:S01]  /*e020*/  MUFU.EX2 R135, R0 ;  /* 0x0000000000877308 */ /* 0x0003220000000800 */
[----:B--2---:R-:W-:Y:S01]  /*e030*/  LDSM.16.MT88.4 R16, [R185+0x4000] ;  /* 0x00400000b910783b */ /* 0x004fe20000004200 */
[-C--:B---3--:R-:W-:Y:S01]  /*e040*/  FMUL.FTZ R150, R150, R82.reuse ;  /* 0x0000005296967220 */ /* 0x088fe20000410000 */
[-C--:B------:R-:W-:Y:S01]  /*e050*/  FMUL.FTZ R151, R151, R82.reuse ;  /* 0x0000005297977220 */ /* 0x080fe20000410000 */
[-C--:B------:R-:W-:Y:S01]  /*e060*/  FMUL.FTZ R146, R146, R82.reuse ;  /* 0x0000005292927220 */ /* 0x080fe20000410000 */
[-C--:B------:R-:W-:Y:S01]  /*e070*/  FMUL.FTZ R147, R147, R82.reuse ;  /* 0x0000005293937220 */ /* 0x080fe20000410000 */
[-C--:B------:R-:W-:Y:S01]  /*e080*/  FMUL.FTZ R142, R142, R82.reuse ;  /* 0x000000528e8e7220 */ /* 0x080fe20000410000 */
[-C--:B------:R-:W-:Y:S01]  /*e090*/  FMUL.FTZ R143, R143, R82.reuse ;  /* 0x000000528f8f7220 */ /* 0x080fe20000410000 */
[-C--:B------:R-:W-:Y:S01]  /*e0a0*/  FMUL.FTZ R138, R138, R82.reuse ;  /* 0x000000528a8a7220 */ /* 0x080fe20000410000 */
[----:B------:R-:W-:Y:S01]  /*e0b0*/  FMUL.FTZ R139, R139, R82 ;  /* 0x000000528b8b7220 */ /* 0x000fe20000410000 */
[----:B-1----:R-:W-:Y:S01]  /*e0c0*/  FFMA.FTZ R0, R89, UR35, -R2 ;  /* 0x0000002359007c23 */ /* 0x002fe20008010802 */
[----:B------:R-:W-:-:S03]  /*e0d0*/  IMAD.MOV.U32 R89, RZ, RZ, R63 ;  /* 0x000000ffff597224 */ /* 0x000fc600078e003f */
[----:B------:R1:W-:Y:S02]  /*e0e0*/  MUFU.EX2 R84, R0 ;  /* 0x0000000000547308 */ /* 0x0003e40000000800 */
[----:B-1----:R-:W-:Y:S01]  /*e0f0*/  FFMA.FTZ R0, R93, UR35, -R2 ;  /* 0x000000235d007c23 */ /* 0x002fe20008010802 */
[----:B------:R-:W-:-:S05]  /*e100*/  IMAD.MOV.U32 R93, RZ, RZ, R42 ;  /* 0x000000ffff5d7224 */ /* 0x000fca00078e002a */
[----:B------:R1:W-:Y:S02]  /*e110*/  MUFU.EX2 R29, R0 ;  /* 0x00000000001d7308 */ /* 0x0003e40000000800 */
[----:B-1----:R-:W-:-:S06]  /*e120*/  FFMA.FTZ R0, R92, UR35, -R2 ;  /* 0x000000235c007c23 */ /* 0x002fcc0008010802 */
[----:B------:R1:W-:Y:S02]  /*e130*/  MUFU.EX2 R188, R0 ;  /* 0x0000000000bc7308 */ /* 0x0003e40000000800 */
[----:B-1----:R-:W-:Y:S01]  /*e140*/  FSEL R0, R5, RZ, P0 ;  /* 0x000000ff05007208 */ /* 0x002fe20000000000 */
[----:B------:R-:W-:Y:S01]  /*e150*/  FFMA.FTZ R5, R90, UR35, -R2 ;  /* 0x000000235a057c23 */ /* 0x000fe20008010802 */
[----:B------:R-:W-:-:S04]  /*e160*/  IMAD.MOV.U32 R90, RZ, RZ, R40 ;  /* 0x000000ffff5a7224 */ /* 0x000fc800078e0028 */
[----:B------:R1:W2:Y:S01]  /*e170*/  MUFU.EX2 R31, R5 ;  /* 0x00000005001f7308 */ /* 0x0002a20000000800 */
[----:B------:R-:W-:Y:S01]  /*e180*/  FFMA.FTZ R6, R96, UR35, -R0 ;  /* 0x0000002360067c23 */ /* 0x000fe20008010800 */
[----:B------:R-:W-:-:S06]  /*e190*/  IMAD.MOV.U32 R96, RZ, RZ, R28 ;  /* 0x000000ffff607224 */ /* 0x000fcc00078e001c */
[----:B------:R3:W-:Y:S01]  /*e1a0*/  MUFU.EX2 R187, R6 ;  /* 0x0000000600bb7308 */ /* 0x0007e20000000800 */
[----:B-1----:R-:W-:-:S04]  /*e1b0*/  F2FP.BF16.F32.PACK_AB R5, R30, R190 ;  /* 0x000000be1e05723e */ /* 0x002fc800000010ff */
[----:B------:R-:W-:Y:S02]  /*e1c0*/  LOP3.LUT R14, R14, R5, RZ, 0xc0, !PT ;  /* 0x000000050e0e7212 */ /* 0x000fe400078ec0ff */
[----:B----4-:R-:W-:Y:S01]  /*e1d0*/  F2FP.BF16.F32.PACK_AB R5, R135, R189 ;  /* 0x000000bd8705723e */ /* 0x010fe200000010ff */
[----:B---3--:R-:W-:Y:S01]  /*e1e0*/  FFMA.FTZ R6, R91, UR35, -R0 ;  /* 0x000000235b067c23 */ /* 0x008fe20008010800 */
[----:B------:R-:W-:Y:S02]  /*e1f0*/  IMAD.MOV.U32 R91, RZ, RZ, R43 ;  /* 0x000000ffff5b7224 */ /* 0x000fe400078e002b */
[----:B------:R-:W-:Y:S01]  /*e200*/  LOP3.LUT R15, R15, R5, RZ, 0xc0, !PT ;  /* 0x000000050f0f7212 */ /* 0x000fe200078ec0ff */
[----:B------:R-:W-:Y:S01]  /*e210*/  IMAD.MOV.U32 R43, RZ, RZ, R22 ;  /* 0x000000ffff2b7224 */ /* 0x000fe200078e0016 */
[----:B------:R1:W3:Y:S01]  /*e220*/  MUFU.EX2 R192, R6 ;  /* 0x0000000600c07308 */ /* 0x0002e20000000800 */
[----:B------:R-:W4:Y:S01]  /*e230*/  LDSM.16.MT88.4 R20, [R184+0x4000] ;  /* 0x00400000b814783b */ /* 0x000f220000004200 */
[----:B------:R-:W-:Y:S01]  /*e240*/  F2FP.BF16.F32.PACK_AB R5, R91, R95 ;  /* 0x0000005f5b05723e */ /* 0x000fe200000010ff */
[----:B------:R-:W-:-:S03]  /*e250*/  IMAD.MOV.U32 R92, RZ, RZ, R43 ;  /* 0x000000ffff5c7224 */ /* 0x000fc600078e002b */
[----:B------:R-:W-:Y:S02]  /*e260*/  LOP3.LUT R12, R12, R5, RZ, 0xc0, !PT ;  /* 0x000000050c0c7212 */ /* 0x000fe400078ec0ff */
[----:B------:R-:W-:-:S04]  /*e270*/  F2FP.BF16.F32.PACK_AB R5, R88, R87 ;  /* 0x000000575805723e */ /* 0x000fc800000010ff */
[----:B------:R-:W-:Y:S02]  /*e280*/  LOP3.LUT R13, R13, R5, RZ, 0xc0, !PT ;  /* 0x000000050d0d7212 */ /* 0x000fe400078ec0ff */
[----:B--2---:R-:W-:Y:S01]  /*e290*/  F2FP.BF16.F32.PACK_AB R5, R31, R188 ;  /* 0x000000bc1f05723e */ /* 0x004fe200000010ff */
[----:B-1----:R-:W-:-:S03]  /*e2a0*/  FFMA.FTZ R6, R94, UR35, -R0 ;  /* 0x000000235e067c23 */ /* 0x002fc60008010800 */
[----:B------:R-:W-:Y:S01]  /*e2b0*/  LOP3.LUT R10, R10, R5, RZ, 0xc0, !PT ;  /* 0x000000050a0a7212 */ /* 0x000fe200078ec0ff */
[----:B------:R-:W-:Y:S01]  /*e2c0*/  IMAD.MOV.U32 R94, RZ, RZ, R64 ;  /* 0x000000ffff5e7224 */ /* 0x000fe200078e0040 */
[----:B---3--:R-:W-:Y:S01]  /*e2d0*/  F2FP.BF16.F32.PACK_AB R5, R192, R187 ;  /* 0x000000bbc005723e */ /* 0x008fe200000010ff */
[----:B------:R1:W-:Y:S03]  /*e2e0*/  MUFU.EX2 R83, R6 ;  /* 0x0000000600537308 */ /* 0x0003e60000000800 */
[----:B------:R-:W-:Y:S02]  /*e2f0*/  LOP3.LUT R11, R11, R5, RZ, 0xc0, !PT ;  /* 0x000000050b0b7212 */ /* 0x000fe400078ec0ff */
[----:B------:R-:W-:-:S04]  /*e300*/  F2FP.BF16.F32.PACK_AB R5, R29, R84 ;  /* 0x000000541d05723e */ /* 0x000fc800000010ff */
[----:B------:R-:W-:Y:S01]  /*e310*/  LOP3.LUT R8, R8, R5, RZ, 0xc0, !PT ;  /* 0x0000000508087212 */ /* 0x000fe200078ec0ff */
[----:B-1----:R-:W-:Y:S01]  /*e320*/  FFMA.FTZ R6, R97, UR35, -R0 ;  /* 0x0000002361067c23 */ /* 0x002fe20008010800 */
[----:B------:R-:W-:-:S03]  /*e330*/  IMAD.MOV.U32 R97, RZ, RZ, R65 ;  /* 0x000000ffff617224 */ /* 0x000fc600078e0041 */
[----:B------:R-:W1:Y:S02]  /*e340*/  MUFU.EX2 R191, R6 ;  /* 0x0000000600bf7308 */ /* 0x000e640000000800 */
[----:B-1----:R-:W-:Y:S02]  /*e350*/  F2FP.BF16.F32.PACK_AB R5, R191, R83 ;  /* 0x00000053bf05723e */ /* 0x002fe400000010ff */
[----:B------:R-:W-:Y:S01]  /*e360*/  LOP3.LUT R6, R25, UR13, R34, 0x96, !PT ;  /* 0x0000000d19067c12 */ /* 0x000fe2000f8e9622 */
[----:B------:R-:W-:Y:S01]  /*e370*/  IMAD.MOV.U32 R25, RZ, RZ, R52 ;  /* 0x000000ffff197224 */ /* 0x000fe200078e0034 */
[----:B------:R-:W-:Y:S01]  /*e380*/  LOP3.LUT R9, R9, R5, RZ, 0xc0, !PT ;  /* 0x0000000509097212 */ /* 0x000fe200078ec0ff */
[----:B------:R-:W-:Y:S02]  /*e390*/  FMUL.FTZ R5, R26, UR35 ;  /* 0x000000231a057c20 */ /* 0x000fe40008410000 */
[----:B------:R-:W-:Y:S02]  /*e3a0*/  IMAD.WIDE.U32 R6, R6, -0x2daee0ad, RZ ;  /* 0xd2511f5306067825 */ /* 0x000fe400078e00ff */
[----:B------:R1:W2:Y:S02]  /*e3b0*/  MUFU.EX2 R76, R5 ;  /* 0x00000005004c7308 */ /* 0x0002a40000000800 */
[C---:B----4-:R-:W-:Y:S06]  /*e3c0*/  HMMA.16816.F32.BF16 R148, R8.reuse, R20, R148 ;  /* 0x000000140894723c */ /* 0x050fec0000041894 */
[C---:B------:R-:W-:Y:S06]  /*e3d0*/  HMMA.16816.F32.BF16 R144, R8.reuse, R22, R144 ;  /* 0x000000160890723c */ /* 0x040fec0000041890 */
[C---:B------:R-:W-:Y:S01]  /*e3e0*/  HMMA.16816.F32.BF16 R140, R8.reuse, R16, R140 ;  /* 0x00000010088c723c */ /* 0x040fe2000004188c */
[----:B-1----:R-:W-:Y:S01]  /*e3f0*/  FMUL.FTZ R5, R24, UR35 ;  /* 0x0000002318057c20 */ /* 0x002fe20008410000 */
[-C--:B--2---:R-:W-:Y:S01]  /*e400*/  FMUL.FTZ R164, R164, R76.reuse ;  /* 0x0000004ca4a47220 */ /* 0x084fe20000410000 */
[-C--:B------:R-:W-:Y:S01]  /*e410*/  FMUL.FTZ R165, R165, R76.reuse ;  /* 0x0000004ca5a57220 */ /* 0x080fe20000410000 */
[-C--:B------:R-:W-:Y:S01]  /*e420*/  FMUL.FTZ R160, R160, R76.reuse ;  /* 0x0000004ca0a07220 */ /* 0x080fe20000410000 */
[----:B------:R1:W2:Y:S01]  /*e430*/  MUFU.EX2 R79, R5 ;  /* 0x00000005004f7308 */ /* 0x0002a20000000800 */
[-C--:B------:R-:W-:Y:S01]  /*e440*/  FMUL.FTZ R161, R161, R76.reuse ;  /* 0x0000004ca1a17220 */ /* 0x080fe20000410000 */
[-C--:B------:R-:W-:Y:S01]  /*e450*/  FMUL.FTZ R156, R156, R76.reuse ;  /* 0x0000004c9c9c7220 */ /* 0x080fe20000410000 */
[-C--:B------:R-:W-:Y:S01]  /*e460*/  FMUL.FTZ R157, R157, R76.reuse ;  /* 0x0000004c9d9d7220 */ /* 0x080fe20000410000 */
[-C--:B------:R-:W-:Y:S01]  /*e470*/  FMUL.FTZ R152, R152, R76.reuse ;  /* 0x0000004c98987220 */ /* 0x080fe20000410000 */
[----:B------:R-:W-:Y:S01]  /*e480*/  FMUL.FTZ R153, R153, R76 ;  /* 0x0000004c99997220 */ /* 0x000fe20000410000 */
[----:B------:R-:W-:Y:S01]  /*e490*/  HMMA.16816.F32.BF16 R136, R8, R18, R136 ;  /* 0x000000120888723c */ /* 0x000fe20000041888 */
[----:B------:R-:W-:-:S06]  /*e4a0*/  IMAD.MOV.U32 R24, RZ, RZ, R31 ;  /* 0x000000ffff187224 */ /* 0x000fcc00078e001f */
[----:B------:R-:W-:Y:S01]  /*e4b0*/  LOP3.LUT R11, R6, 0xff, RZ, 0xc0, !PT ;  /* 0x000000ff060b7812 */ /* 0x000fe200078ec0ff */
[----:B------:R-:W-:Y:S01]  /*e4c0*/  FFMA.FTZ R8, R100, UR35, -R2 ;  /* 0x0000002364087c23 */ /* 0x000fe20008010802 */
[----:B------:R-:W-:Y:S01]  /*e4d0*/  SHF.R.U32.HI R10, RZ, 0x10, R6 ;  /* 0x00000010ff0a7819 */ /* 0x000fe20000011606 */
[----:B-1----:R-:W-:Y:S01]  /*e4e0*/  FFMA.FTZ R5, R101, UR35, -R2 ;  /* 0x0000002365057c23 */ /* 0x002fe20008010802 */
[-C--:B--2---:R-:W-:Y:S01]  /*e4f0*/  FMUL.FTZ R166, R166, R79.reuse ;  /* 0x0000004fa6a67220 */ /* 0x084fe20000410000 */
[-C--:B------:R-:W-:Y:S01]  /*e500*/  FMUL.FTZ R167, R167, R79.reuse ;  /* 0x0000004fa7a77220 */ /* 0x080fe20000410000 */
[-C--:B------:R-:W-:Y:S01]  /*e510*/  FMUL.FTZ R162, R162, R79.reuse ;  /* 0x0000004fa2a27220 */ /* 0x080fe20000410000 */
[----:B------:R1:W-:Y:S01]  /*e520*/  MUFU.EX2 R26, R5 ;  /* 0x00000005001a7308 */ /* 0x0003e20000000800 */
[-C--:B------:R-:W-:Y:S01]  /*e530*/  FMUL.FTZ R163, R163, R79.reuse ;  /* 0x0000004fa3a37220 */ /* 0x080fe20000410000 */
[-C--:B------:R-:W-:Y:S01]  /*e540*/  FMUL.FTZ R158, R158, R79.reuse ;  /* 0x0000004f9e9e7220 */ /* 0x080fe20000410000 */
[-C--:B------:R-:W-:Y:S01]  /*e550*/  FMUL.FTZ R159, R159, R79.reuse ;  /* 0x0000004f9f9f7220 */ /* 0x080fe20000410000 */
[-C--:B------:R-:W-:Y:S01]  /*e560*/  FMUL.FTZ R154, R154, R79.reuse ;  /* 0x0000004f9a9a7220 */ /* 0x080fe20000410000 */
[----:B------:R-:W-:Y:S01]  /*e570*/  FMUL.FTZ R155, R155, R79 ;  /* 0x0000004f9b9b7220 */ /* 0x000fe20000410000 */
[----:B------:R-:W-:Y:S01]  /*e580*/  SHF.R.U32.HI R9, RZ, 0x18, R6 ;  /* 0x00000018ff097819 */ /* 0x000fe20000011606 */
[----:B------:R-:W-:Y:S01]  /*e590*/  HMMA.16816.F32.BF16 R164, R12, R20, R164 ;  /* 0x000000140ca4723c */ /* 0x000fe200000418a4 */
[----:B------:R-:W-:-:S05]  /*e5a0*/  IMAD.MOV.U32 R101, RZ, RZ, R29 ;  /* 0x000000ffff657224 */ /* 0x000fca00078e001d */
[----:B------:R-:W-:Y:S01]  /*e5b0*/  HMMA.16816.F32.BF16 R160, R12, R22, R160 ;  /* 0x000000160ca0723c */ /* 0x000fe200000418a0 */
[----:B------:R-:W2:Y:S01]  /*e5c0*/  LDSM.16.MT88.4 R20, [R185+0x4400] ;  /* 0x00440000b914783b */ /* 0x000ea20000004200 */
[----:B-1----:R-:W-:Y:S01]  /*e5d0*/  FFMA.FTZ R5, R99, UR35, -R2 ;  /* 0x0000002363057c23 */ /* 0x002fe20008010802 */
[----:B------:R-:W-:-:S03]  /*e5e0*/  IMAD.MOV.U32 R99, RZ, RZ, R30 ;  /* 0x000000ffff637224 */ /* 0x000fc600078e001e */
[C---:B------:R-:W-:Y:S01]  /*e5f0*/  HMMA.16816.F32.BF16 R156, R12.reuse, R16, R156 ;  /* 0x000000100c9c723c */ /* 0x040fe2000004189c */
[----:B------:R1:W3:Y:S05]  /*e600*/  MUFU.EX2 R27, R5 ;  /* 0x00000005001b7308 */ /* 0x0002ea0000000800 */
[----:B------:R-:W-:Y:S01]  /*e610*/  HMMA.16816.F32.BF16 R152, R12, R18, R152 ;  /* 0x000000120c98723c */ /* 0x000fe20000041898 */
[----:B------:R-:W4:Y:S02]  /*e620*/  LDSM.16.MT88.4 R16, [R184+0x4400] ;  /* 0x00440000b810783b */ /* 0x000f240000004200 */
[----:B------:R3:W-:Y:S01]  /*e630*/  MUFU.EX2 R15, R8 ;  /* 0x00000008000f7308 */ /* 0x0007e20000000800 */
[----:B-1----:R-:W-:-:S02]  /*e640*/  LOP3.LUT R5, R7, UR23, R32, 0x96, !PT ;  /* 0x0000001707057c12 */ /* 0x002fc4000f8e9620 */
[----:B------:R-:W-:-:S04]  /*e650*/  LOP3.LUT R7, R6, 0xffff, RZ, 0xc0, !PT ;  /* 0x0000ffff06077812 */ /* 0x000fc800078ec0ff */
[----:B------:R-:W-:Y:S01]  /*e660*/  SHF.R.U32.HI R6, RZ, 0x8, R7 ;  /* 0x00000008ff067819 */ /* 0x000fe20000011607 */
[----:B------:R-:W-:Y:S01]  /*e670*/  FFMA.FTZ R7, R98, UR35, -R2 ;  /* 0x0000002362077c23 */ /* 0x000fe20008010802 */
[----:B---3--:R-:W-:Y:S01]  /*e680*/  SHF.R.U32.HI R8, RZ, 0x18, R5 ;  /* 0x00000018ff087819 */ /* 0x008fe20000011605 */
[----:B------:R-:W-:Y:S01]  /*e690*/  IMAD.MOV.U32 R98, RZ, RZ, R24 ;  /* 0x000000ffff627224 */ /* 0x000fe200078e0018 */
[----:B------:R-:W-:Y:S01]  /*e6a0*/  PRMT R13, R11, 0x5410, R6 ;  /* 0x000054100b0d7816 */ /* 0x000fe20000000006 */
[----:B------:R1:W3:Y:S01]  /*e6b0*/  MUFU.EX2 R186, R7 ;  /* 0x0000000700ba7308 */ /* 0x0002e20000000800 */
[----:B------:R-:W-:-:S04]  /*e6c0*/  LOP3.LUT R6, R10, 0xff, RZ, 0xc0, !PT ;  /* 0x000000ff0a067812 */ /* 0x000fc800078ec0ff */
[----:B------:R-:W-:Y:S02]  /*e6d0*/  PRMT R11, R6, 0x5410, R9 ;  /* 0x00005410060b7816 */ /* 0x000fe40000000009 */
[----:B------:R-:W-:Y:S02]  /*e6e0*/  SHF.R.U32.HI R6, RZ, 0x10, R5 ;  /* 0x00000010ff067819 */ /* 0x000fe40000011605 */
[----:B------:R-:W-:Y:S01]  /*e6f0*/  LOP3.LUT R9, R5, 0xff, RZ, 0xc0, !PT ;  /* 0x000000ff05097812 */ /* 0x000fe200078ec0ff */
[----:B-1----:R-:W-:Y:S01]  /*e700*/  FFMA.FTZ R7, R103, UR35, -R0 ;  /* 0x0000002367077c23 */ /* 0x002fe20008010800 */
[----:B------:R-:W-:-:S03]  /*e710*/  IMAD.MOV.U32 R103, RZ, RZ, R25 ;  /* 0x000000ffff677224 */ /* 0x000fc600078e0019 */
[----:B------:R1:W-:Y:S02]  /*e720*/  MUFU.EX2 R85, R7 ;  /* 0x0000000700557308 */ /* 0x0003e40000000800 */
[----:B-1----:R-:W-:Y:S02]  /*e730*/  LOP3.LUT R7, R5, 0xffff, RZ, 0xc0, !PT ;  /* 0x0000ffff05077812 */ /* 0x002fe400078ec0ff */
[----:B------:R-:W-:Y:S01]  /*e740*/  LOP3.LUT R5, R6, 0xff, RZ, 0xc0, !PT ;  /* 0x000000ff06057812 */ /* 0x000fe200078ec0ff */
[--C-:B------:R-:W-:Y:S01]  /*e750*/  FFMA.FTZ R6, R104, UR35, -R0.reuse ;  /* 0x0000002368067c23 */ /* 0x100fe20008010800 */
[----:B------:R-:W-:Y:S01]  /*e760*/  SHF.R.U32.HI R7, RZ, 0x8, R7 ;  /* 0x00000008ff077819 */ /* 0x000fe20000011607 */
[----:B------:R-:W-:Y:S02]  /*e770*/  IMAD.MOV.U32 R104, RZ, RZ, R27 ;  /* 0x000000ffff687224 */ /* 0x000fe400078e001b */
[----:B------:R1:W-:Y:S01]  /*e780*/  MUFU.EX2 R14, R6 ;  /* 0x00000006000e7308 */ /* 0x0003e20000000800 */
[----:B------:R-:W-:Y:S01]  /*e790*/  PRMT R12, R9, 0x5410, R7 ;  /* 0x00005410090c7816 */ /* 0x000fe20000000007 */
[----:B------:R-:W-:Y:S01]  /*e7a0*/  FFMA.FTZ R7, R105, UR35, -R0 ;  /* 0x0000002369077c23 */ /* 0x000fe20008010800 */
[----:B------:R-:W-:Y:S01]  /*e7b0*/  PRMT R9, R5, 0x5410, R8 ;  /* 0x0000541005097816 */ /* 0x000fe20000000008 */
[----:B------:R-:W-:Y:S01]  /*e7c0*/  IMAD.MOV.U32 R27, RZ, RZ, R54 ;  /* 0x000000ffff1b7224 */ /* 0x000fe200078e0036 */
[----:B------:R-:W-:Y:S01]  /*e7d0*/  HSET2.LE.AND R5, R13, R216, PT ;  /* 0x000000d80d057233 */ /* 0x000fe20003803000 */
[----:B-1----:R-:W-:-:S02]  /*e7e0*/  FFMA.FTZ R6, R102, UR35, -R0 ;  /* 0x0000002366067c23 */ /* 0x002fc40008010800 */
[----:B------:R-:W-:Y:S08]  /*e7f0*/  MUFU.EX2 R102, R7 ;  /* 0x0000000700667308 */ /* 0x000ff00000000800 */
[----:B------:R3:W1:Y:S02]  /*e800*/  MUFU.EX2 R195, R6 ;  /* 0x0000000600c37308 */ /* 0x0006640000000800 */
        /* <DEDUP_REMOVED lines=9> */
[----:B------:R-:W-:-:S04]  /*e8a0*/  F2FP.BF16.F32.PACK_AB R6, R102, R85 ;  /* 0x000000556606723e */ /* 0x000fc800000010ff */
[----:B------:R-:W-:Y:S01]  /*e8b0*/  LOP3.LUT R9, R5, R6, RZ, 0xc0, !PT ;  /* 0x0000000605097212 */ /* 0x000fe200078ec0ff */
[----:B------:R-:W-:Y:S01]  /*e8c0*/  FFMA.FTZ R5, R111, UR35, -R4 ;  /* 0x000000236f057c23 */ /* 0x000fe20008010804 */
[----:B------:R-:W-:Y:S01]  /*e8d0*/  LOP3.LUT R6, R49, UR13, R46, 0x96, !PT ;  /* 0x0000000d31067c12 */ /* 0x000fe2000f8e962e */
[----:B------:R-:W-:-:S04]  /*e8e0*/  IMAD.MOV.U32 R111, RZ, RZ, R14 ;  /* 0x000000ffff6f7224 */ /* 0x000fc800078e000e */
[----:B--2---:R-:W-:Y:S01]  /*e8f0*/  HMMA.16816.F32.BF16 R28, R8, R22, R136 ;  /* 0x00000016081c723c */ /* 0x004fe20000041888 */
[----:B------:R1:W-:Y:S01]  /*e900*/  MUFU.EX2 R139, R5 ;  /* 0x00000005008b7308 */ /* 0x0003e20000000800 */
[----:B------:R-:W-:-:S04]  /*e910*/  IMAD.WIDE.U32 R6, R6, -0x2daee0ad, RZ ;  /* 0xd2511f5306067825 */ /* 0x000fc800078e00ff */
[C---:B----4-:R-:W-:Y:S06]  /*e920*/  HMMA.16816.F32.BF16 R40, R8.reuse, R16, R148 ;  /* 0x000000100828723c */ /* 0x050fec0000041894 */
[----:B------:R-:W-:Y:S01]  /*e930*/  HMMA.16816.F32.BF16 R36, R8, R18, R144 ;  /* 0x000000120824723c */ /* 0x000fe20000041890 */
[----:B-1----:R-:W-:-:S05]  /*e940*/  FFMA.FTZ R5, R110, UR35, -R4 ;  /* 0x000000236e057c23 */ /* 0x002fca0008010804 */
[----:B------:R-:W-:Y:S01]  /*e950*/  HMMA.16816.F32.BF16 R32, R8, R20, R140 ;  /* 0x000000140820723c */ /* 0x000fe2000004188c */
[----:B------:R-:W-:Y:S01]  /*e960*/  IMAD.WIDE.U32 R146, R236, -0x326172a9, RZ ;  /* 0xcd9e8d57ec927825 */ /* 0x000fe200078e00ff */
[----:B------:R1:W-:Y:S03]  /*e970*/  MUFU.EX2 R148, R5 ;  /* 0x0000000500947308 */ /* 0x0003e60000000800 */
[----:B------:R-:W-:Y:S02]  /*e980*/  IMAD.MOV.U32 R110, RZ, RZ, R15 ;  /* 0x000000ffff6e7224 */ /* 0x000fe400078e000f */
[----:B------:R-:W-:Y:S01]  /*e990*/  LOP3.LUT R11, R6, 0xff, RZ, 0xc0, !PT ;  /* 0x000000ff060b7812 */ /* 0x000fe200078ec0ff */
[----:B------:R-:W-:Y:S01]  /*e9a0*/  FFMA.FTZ R8, R106, UR35, -R4 ;  /* 0x000000236a087c23 */ /* 0x000fe20008010804 */
[----:B------:R-:W-:Y:S01]  /*e9b0*/  SHF.R.U32.HI R10, RZ, 0x10, R6 ;  /* 0x00000010ff0a7819 */ /* 0x000fe20000011606 */
[----:B------:R-:W-:Y:S01]  /*e9c0*/  IMAD.MOV.U32 R106, RZ, RZ, R116 ;  /* 0x000000ffff6a7224 */ /* 0x000fe200078e0074 */
[----:B------:R-:W-:Y:S01]  /*e9d0*/  SHF.R.U32.HI R9, RZ, 0x18, R6 ;  /* 0x00000018ff097819 */ /* 0x000fe20000011606 */
[----:B------:R-:W-:Y:S01]  /*e9e0*/  MUFU.EX2 R100, R8 ;  /* 0x0000000800647308 */ /* 0x000fe20000000800 */
[----:B-1----:R-:W-:Y:S01]  /*e9f0*/  FFMA.FTZ R5, R107, UR35, -R4 ;  /* 0x000000236b057c23 */ /* 0x002fe20008010804 */
[----:B------:R-:W-:-:S06]  /*ea00*/  IMAD.MOV.U32 R107, RZ, RZ, R26 ;  /* 0x000000ffff6b7224 */ /* 0x000fcc00078e001a */
[----:B------:R1:W2:Y:S02]  /*ea10*/  MUFU.EX2 R149, R5 ;  /* 0x0000000500957308 */ /* 0x0002a40000000800 */
[----:B-1----:R-:W-:Y:S02]  /*ea20*/  LOP3.LUT R5, R7, UR23, R44, 0x96, !PT ;  /* 0x0000001707057c12 */ /* 0x002fe4000f8e962c */
[----:B------:R-:W-:Y:S01]  /*ea30*/  LOP3.LUT R7, R6, 0xffff, RZ, 0xc0, !PT ;  /* 0x0000ffff06077812 */ /* 0x000fe200078ec0ff */
[----:B------:R-:W-:Y:S01]  /*ea40*/  FFMA.FTZ R6, R109, UR35, -R3 ;  /* 0x000000236d067c23 */ /* 0x000fe20008010803 */
[----:B------:R-:W-:Y:S01]  /*ea50*/  SHF.R.U32.HI R8, RZ, 0x10, R5 ;  /* 0x00000010ff087819 */ /* 0x000fe20000011605 */
[----:B------:R-:W-:Y:S01]  /*ea60*/  IMAD.MOV.U32 R109, RZ, RZ, R27 ;  /* 0x000000ffff6d7224 */ /* 0x000fe200078e001b */
[----:B------:R-:W-:Y:S01]  /*ea70*/  SHF.R.U32.HI R7, RZ, 0x8, R7 ;  /* 0x00000008ff077819 */ /* 0x000fe20000011607 */
[----:B------:R1:W-:Y:S03]  /*ea80*/  MUFU.EX2 R150, R6 ;  /* 0x0000000600967308 */ /* 0x0003e60000000800 */
[----:B------:R-:W-:-:S02]  /*ea90*/  PRMT R11, R11, 0x5410, R7 ;  /* 0x000054100b0b7816 */ /* 0x000fc40000000007 */
[----:B------:R-:W-:Y:S02]  /*eaa0*/  LOP3.LUT R7, R10, 0xff, RZ, 0xc0, !PT ;  /* 0x000000ff0a077812 */ /* 0x000fe400078ec0ff */
[----:B------:R-:W-:Y:S02]  /*eab0*/  LOP3.LUT R10, R5, 0xff, RZ, 0xc0, !PT ;  /* 0x000000ff050a7812 */ /* 0x000fe400078ec0ff */
[----:B------:R-:W-:Y:S02]  /*eac0*/  PRMT R12, R7, 0x5410, R9 ;  /* 0x00005410070c7816 */ /* 0x000fe40000000009 */
[----:B------:R-:W-:Y:S01]  /*ead0*/  SHF.R.U32.HI R9, RZ, 0x18, R5 ;  /* 0x00000018ff097819 */ /* 0x000fe20000011605 */
[----:B-1----:R-:W-:Y:S01]  /*eae0*/  FFMA.FTZ R6, R108, UR35, -R3 ;  /* 0x000000236c067c23 */ /* 0x002fe20008010803 */
[----:B------:R-:W-:-:S03]  /*eaf0*/  IMAD.MOV.U32 R108, RZ, RZ, R71 ;  /* 0x000000ffff6c7224 */ /* 0x000fc600078e0047 */
[----:B------:R1:W3:Y:S02]  /*eb00*/  MUFU.EX2 R151, R6 ;  /* 0x0000000600977308 */ /* 0x0002e40000000800 */
[----:B-1----:R-:W-:Y:S01]  /*eb10*/  LOP3.LUT R6, R5, 0xffff, RZ, 0xc0, !PT ;  /* 0x0000ffff05067812 */ /* 0x002fe200078ec0ff */
[----:B------:R-:W-:Y:S01]  /*eb20*/  FFMA.FTZ R5, R112, UR35, -R3 ;  /* 0x0000002370057c23 */ /* 0x000fe20008010803 */
[----:B------:R-:W-:Y:S02]  /*eb30*/  IMAD.MOV.U32 R112, RZ, RZ, R70 ;  /* 0x000000ffff707224 */ /* 0x000fe400078e0046 */
[----:B------:R-:W-:Y:S02]  /*eb40*/  SHF.R.U32.HI R7, RZ, 0x8, R6 ;  /* 0x00000008ff077819 */ /* 0x000fe40000011606 */
[----:B------:R1:W-:Y:S01]  /*eb50*/  MUFU.EX2 R136, R5 ;  /* 0x0000000500887308 */ /* 0x0003e20000000800 */
[----:B------:R-:W-:Y:S02]  /*eb60*/  LOP3.LUT R6, R8, 0xff, RZ, 0xc0, !PT ;  /* 0x000000ff08067812 */ /* 0x000fe400078ec0ff */
[----:B------:R-:W-:-:S02]  /*eb70*/  PRMT R8, R10, 0x5410, R7 ;  /* 0x000054100a087816 */ /* 0x000fc40000000007 */
[----:B------:R-:W-:Y:S01]  /*eb80*/  PRMT R7, R6, 0x5410, R9 ;  /* 0x0000541006077816 */ /* 0x000fe20000000009 */
[----:B------:R-:W-:-:S04]  /*eb90*/  FFMA.FTZ R6, R113, UR35, -R3 ;  /* 0x0000002371067c23 */ /* 0x000fc80008010803 */
[----:B------:R2:W4:Y:S01]  /*eba0*/  MUFU.EX2 R138, R6 ;  /* 0x00000006008a7308 */ /* 0x0005220000000800 */
[----:B-1----:R-:W-:Y:S02]  /*ebb0*/  HSET2.LE.AND R5, R11, R216, PT ;  /* 0x000000d80b057233 */ /* 0x002fe40003803000 */
        /* <DEDUP_REMOVED lines=11> */
[----:B------:R-:W-:Y:S01]  /*ec70*/  IMAD.U32 R5, RZ, RZ, UR10 ;  /* 0x0000000aff057e24 */ /* 0x000fe2000f8e00ff */
[----:B------:R-:W-:Y:S02]  /*ec80*/  UIADD3 UR10, UR4, 0x2, URZ ;  /* 0x00000002040a7890 */ /* 0x000fe4000fffe03f */
[----:B------:R-:W-:Y:S02]  /*ec90*/  UIADD3 UR4, UR4, 0x3, URZ ;  /* 0x0000000304047890 */ /* 0x000fe4000fffe03f */
[----:B------:R-:W-:Y:S01]  /*eca0*/  LOP3.LUT R5, R77, UR33, R5, 0x96, !PT ;  /* 0x000000214d057c12 */ /* 0x000fe2000f8e9605 */
[----:B------:R-:W-:Y:S04]  /*ecb0*/  HMMA.16816.F32.BF16 R64, R8, R16, R164 ;  /* 0x000000100840723c */ /* 0x000fe800000418a4 */
[----:B------:R-:W-:-:S02]  /*ecc0*/  IMAD.WIDE.U32 R12, R5, -0x326172a9, RZ ;  /* 0xcd9e8d57050c7825 */ /* 0x000fc400078e00ff */
[C---:B------:R-:W-:Y:S02]  /*ecd0*/  HMMA.16816.F32.BF16 R60, R8.reuse, R18, R160 ;  /* 0x00000012083c723c */ /* 0x040fe400000418a0 */
[----:B------:R-:W-:Y:S01]  /*ece0*/  IMAD.MOV.U32 R164, RZ, RZ, R111 ;  /* 0x000000ffffa47224 */ /* 0x000fe200078e006f */
[----:B------:R-:W-:Y:S01]  /*ecf0*/  LOP3.LUT R6, R13, UR21, R146, 0x96, !PT ;  /* 0x000000150d067c12 */ /* 0x000fe2000f8e9692 */
[----:B------:R-:W-:Y:S01]  /*ed00*/  VIADD R146, R236, 0x4 ;  /* 0x00000004ec927836 */ /* 0x000fe20000000000 */
[----:B------:R-:W-:Y:S01]  /*ed10*/  LOP3.LUT R5, R69, UR19, R12, 0x96, !PT ;  /* 0x0000001345057c12 */ /* 0x000fe2000f8e960c */
[----:B------:R-:W-:Y:S02]  /*ed20*/  HMMA.16816.F32.BF16 R56, R8, R20, R156 ;  /* 0x000000140838723c */ /* 0x000fe4000004189c */
[----:B------:R-:W-:-:S04]  /*ed30*/  IMAD.WIDE.U32 R6, R6, -0x2daee0ad, RZ ;  /* 0xd2511f5306067825 */ /* 0x000fc800078e00ff */
[----:B------:R-:W-:Y:S01]  /*ed40*/  HMMA.16816.F32.BF16 R52, R8, R22, R152 ;  /* 0x000000160834723c */ /* 0x000fe20000041898 */
[----:B------:R-:W-:Y:S01]  /*ed50*/  LOP3.LUT R7, R7, UR18, R80, 0x96, !PT ;  /* 0x0000001207077c12 */ /* 0x000fe2000f8e9650 */
[----:B------:R-:W-:Y:S01]  /*ed60*/  IMAD.WIDE.U32 R146, R146, -0x326172a9, RZ ;  /* 0xcd9e8d5792927825 */ /* 0x000fe200078e00ff */
[----:B------:R-:W1:Y:S04]  /*ed70*/  LDSM.16.MT88.4 R20, [R184+0x4800] ;  /* 0x00480000b814783b */ /* 0x000e680000004200 */
[----:B------:R-:W-:-:S05]  /*ed80*/  IMAD.WIDE.U32 R8, R5, -0x2daee0ad, RZ ;  /* 0xd2511f5305087825 */ /* 0x000fca00078e00ff */
[----:B------:R-:W-:Y:S01]  /*ed90*/  LOP3.LUT R5, R9, UR16, R6, 0x96, !PT ;  /* 0x0000001009057c12 */ /* 0x000fe2000f8e9606 */
[----:B------:R-:W-:Y:S01]  /*eda0*/  IMAD.WIDE.U32 R6, R7, -0x326172a9, RZ ;  /* 0xcd9e8d5707067825 */ /* 0x000fe200078e00ff */
[----:B------:R-:W-:-:S03]  /*edb0*/  LOP3.LUT R9, R13, UR21, R146, 0x96, !PT ;  /* 0x000000150d097c12 */ /* 0x000fc6000f8e9692 */
        /* <DEDUP_REMOVED lines=17> */
[----:B------:R-:W-:-:S04]  /*eed0*/  IMAD.WIDE.U32 R6, R10, -0x326172a9, RZ ;  /* 0xcd9e8d570a067825 */ /* 0x000fc800078e00ff */
[----:B------:R-:W-:Y:S01]  /*eee0*/  FFMA.FTZ R10, R121, UR35, -R4 ;  /* 0x00000023790a7c23 */ /* 0x000fe20008010804 */
[----:B------:R-:W-:Y:S01]  /*eef0*/  IMAD.WIDE.U32 R8, R5, -0x2daee0ad, RZ ;  /* 0xd2511f5305087825 */ /* 0x000fe200078e00ff */
[C---:B------:R-:W-:Y:S02]  /*ef00*/  LOP3.LUT R5, R6.reuse, 0xffff, RZ, 0xc0, !PT ;  /* 0x0000ffff06057812 */ /* 0x040fe400078ec0ff */
[----:B------:R2:W-:Y:S01]  /*ef10*/  MUFU.EX2 R145, R10 ;  /* 0x0000000a00917308 */ /* 0x0005e20000000800 */
[----:B------:R-:W-:Y:S01]  /*ef20*/  IMAD.WIDE.U32 R48, R11, -0x2daee0ad, RZ ;  /* 0xd2511f530b307825 */ /* 0x000fe200078e00ff */
[----:B------:R-:W-:Y:S02]  /*ef30*/  LOP3.LUT R14, R9, UR14, R14, 0x96, !PT ;  /* 0x0000000e090e7c12 */ /* 0x000fe4000f8e960e */
[----:B------:R-:W-:Y:S02]  /*ef40*/  SHF.R.U32.HI R9, RZ, 0x8, R5 ;  /* 0x00000008ff097819 */ /* 0x000fe40000011605 */
[----:B------:R-:W-:Y:S01]  /*ef50*/  LOP3.LUT R5, R6, 0xff, RZ, 0xc0, !PT ;  /* 0x000000ff06057812 */ /* 0x000fe200078ec0ff */
[----:B------:R-:W-:-:S03]  /*ef60*/  IMAD.WIDE.U32 R24, R14, -0x326172a9, RZ ;  /* 0xcd9e8d570e187825 */ /* 0x000fc600078e00ff */
[----:B------:R-:W-:Y:S02]  /*ef70*/  PRMT R17, R5, 0x5410, R9 ;  /* 0x0000541005117816 */ /* 0x000fe40000000009 */
[--C-:B------:R-:W-:Y:S02]  /*ef80*/  SHF.R.U32.HI R5, RZ, 0x10, R6.reuse ;  /* 0x00000010ff057819 */ /* 0x100fe40000011606 */
[----:B------:R-:W-:Y:S02]  /*ef90*/  SHF.R.U32.HI R6, RZ, 0x18, R6 ;  /* 0x00000018ff067819 */ /* 0x000fe40000011606 */
[----:B--2---:R-:W-:Y:S01]  /*efa0*/  LOP3.LUT R10, R49, UR12, R8, 0x96, !PT ;  /* 0x0000000c310a7c12 */ /* 0x004fe2000f8e9608 */
[----:B------:R-:W-:Y:S01]  /*efb0*/  FFMA.FTZ R8, R120, UR35, -R4 ;  /* 0x0000002378087c23 */ /* 0x000fe20008010804 */
[----:B------:R-:W-:Y:S01]  /*efc0*/  LOP3.LUT R5, R5, 0xff, RZ, 0xc0, !PT ;  /* 0x000000ff05057812 */ /* 0x000fe200078ec0ff */
[----:B------:R-:W-:Y:S02]  /*efd0*/  IMAD.MOV.U32 R49, RZ, RZ, R93 ;  /* 0x000000ffff317224 */ /* 0x000fe400078e005d */
[----:B------:R2:W3:Y:S01]  /*efe0*/  MUFU.EX2 R147, R8 ;  /* 0x0000000800937308 */ /* 0x0004e20000000800 */
[----:B------:R-:W-:Y:S01]  /*eff0*/  PRMT R15, R5, 0x5410, R6 ;  /* 0x00005410050f7816 */ /* 0x000fe20000000006 */
[----:B------:R-:W-:Y:S01]  /*f000*/  FFMA.FTZ R5, R114, UR35, -R4 ;  /* 0x0000002372057c23 */ /* 0x000fe20008010804 */
[----:B------:R-:W-:Y:S01]  /*f010*/  LOP3.LUT R6, R7, UR22, R26, 0x96, !PT ;  /* 0x0000001607067c12 */ /* 0x000fe2000f8e961a */
[----:B------:R-:W-:Y:S01]  /*f020*/  FFMA.FTZ R7, R122, UR35, -R3 ;  /* 0x000000237a077c23 */ /* 0x000fe20008010803 */
[----:B------:R-:W-:-:S03]  /*f030*/  FFMA.FTZ R49, R49, R79, R87 ;  /* 0x0000004f31317223 */ /* 0x000fc60000010057 */
[----:B------:R4:W-:Y:S08]  /*f040*/  MUFU.EX2 R165, R5 ;  /* 0x0000000500a57308 */ /* 0x0009f00000000800 */
[----:B------:R1:W-:Y:S01]  /*f050*/  MUFU.EX2 R137, R7 ;  /* 0x0000000700897308 */ /* 0x0003e20000000800 */
[----:B--2---:R-:W-:-:S07]  /*f060*/  FFMA.FTZ R8, R115, UR35, -R4 ;  /* 0x0000002373087c23 */ /* 0x004fce0008010804 */
[----:B------:R2:W-:Y:S01]  /*f070*/  MUFU.EX2 R146, R8 ;  /* 0x0000000800927308 */ /* 0x0005e20000000800 */
[----:B----4-:R-:W-:Y:S01]  /*f080*/  LOP3.LUT R5, R6, 0xffff, RZ, 0xc0, !PT ;  /* 0x0000ffff06057812 */ /* 0x010fe200078ec0ff */
[----:B-1----:R-:W-:-:S06]  /*f090*/  FFMA.FTZ R7, R123, UR35, -R3 ;  /* 0x000000237b077c23 */ /* 0x002fcc0008010803 */
[----:B------:R1:W4:Y:S01]  /*f0a0*/  MUFU.EX2 R144, R7 ;  /* 0x0000000700907308 */ /* 0x0003220000000800 */
[----:B--2---:R-:W-:-:S03]  /*f0b0*/  IMAD.WIDE.U32 R8, R10, -0x326172a9, RZ ;  /* 0xcd9e8d570a087825 */ /* 0x004fc600078e00ff */
[C---:B------:R-:W-:Y:S02]  /*f0c0*/  LOP3.LUT R10, R8.reuse, 0xffff, RZ, 0xc0, !PT ;  /* 0x0000ffff080a7812 */ /* 0x040fe400078ec0ff */
[----:B------:R-:W-:Y:S02]  /*f0d0*/  LOP3.LUT R11, R8, 0xff, RZ, 0xc0, !PT ;  /* 0x000000ff080b7812 */ /* 0x000fe400078ec0ff */
[----:B------:R-:W-:Y:S02]  /*f0e0*/  SHF.R.U32.HI R12, RZ, 0x8, R10 ;  /* 0x00000008ff0c7819 */ /* 0x000fe4000001160a */
[----:B------:R-:W-:Y:S02]  /*f0f0*/  SHF.R.U32.HI R10, RZ, 0x8, R5 ;  /* 0x00000008ff0a7819 */ /* 0x000fe40000011605 */
[----:B------:R-:W-:Y:S01]  /*f100*/  LOP3.LUT R5, R6, 0xff, RZ, 0xc0, !PT ;  /* 0x000000ff06057812 */ /* 0x000fe200078ec0ff */
[----:B-1----:R-:W-:Y:S01]  /*f110*/  FFMA.FTZ R7, R118, UR35, -R3 ;  /* 0x0000002376077c23 */ /* 0x002fe20008010803 */
[----:B------:R-:W-:Y:S01]  /*f120*/  PRMT R16, R11, 0x5410, R12 ;  /* 0x000054100b107816 */ /* 0x000fe2000000000c */
[----:B------:R-:W-:Y:S01]  /*f130*/  IMAD.MOV.U32 R118, RZ, RZ, R98 ;  /* 0x000000ffff767224 */ /* 0x000fe200078e0062 */
[----:B------:R-:W-:Y:S01]  /*f140*/  PRMT R12, R5, 0x5410, R10 ;  /* 0x00005410050c7816 */ /* 0x000fe2000000000a */
[----:B------:R1:W-:Y:S01]  /*f150*/  MUFU.EX2 R155, R7 ;  /* 0x00000007009b7308 */ /* 0x0003e20000000800 */
[----:B------:R-:W-:-:S02]  /*f160*/  SHF.R.U32.HI R5, RZ, 0x10, R6 ;  /* 0x00000010ff057819 */ /* 0x000fc40000011606 */
[----:B------:R-:W-:Y:S02]  /*f170*/  SHF.R.U32.HI R11, RZ, 0x10, R8 ;  /* 0x00000010ff0b7819 */ /* 0x000fe40000011608 */
[----:B------:R-:W-:Y:S02]  /*f180*/  SHF.R.U32.HI R10, RZ, 0x18, R6 ;  /* 0x00000018ff0a7819 */ /* 0x000fe40000011606 */
[----:B------:R-:W-:Y:S02]  /*f190*/  LOP3.LUT R6, R5, 0xff, RZ, 0xc0, !PT ;  /* 0x000000ff05067812 */ /* 0x000fe400078ec0ff */
[----:B------:R-:W-:Y:S02]  /*f1a0*/  LOP3.LUT R11, R11, 0xff, RZ, 0xc0, !PT ;  /* 0x000000ff0b0b7812 */ /* 0x000fe400078ec0ff */
[----:B------:R-:W-:Y:S01]  /*f1b0*/  SHF.R.U32.HI R5, RZ, 0x18, R8 ;  /* 0x00000018ff057819 */ /* 0x000fe20000011608 */
[----:B------:R-:W-:Y:S01]  /*f1c0*/  FFMA.FTZ R8, R126, UR35, -R2 ;  /* 0x000000237e087c23 */ /* 0x000fe20008010802 */
[----:B------:R-:W-:-:S02]  /*f1d0*/  PRMT R10, R6, 0x5410, R10 ;  /* 0x00005410060a7816 */ /* 0x000fc4000000000a */
[----:B------:R-:W-:Y:S01]  /*f1e0*/  PRMT R11, R11, 0x5410, R5 ;  /* 0x000054100b0b7816 */ /* 0x000fe20000000005 */
[----:B------:R-:W-:Y:S01]  /*f1f0*/  MUFU.EX2 R143, R8 ;  /* 0x00000008008f7308 */ /* 0x000fe20000000800 */
[----:B-1----:R-:W-:Y:S01]  /*f200*/  FFMA.FTZ R7, R119, UR35, -R3 ;  /* 0x0000002377077c23 */ /* 0x002fe20008010803 */
[----:B------:R-:W-:Y:S01]  /*f210*/  LOP3.LUT R5, R9, UR22, R24, 0x96, !PT ;  /* 0x0000001609057c12 */ /* 0x000fe2000f8e9618 */
[----:B------:R-:W-:Y:S02]  /*f220*/  IMAD.MOV.U32 R24, RZ, RZ, R107 ;  /* 0x000000ffff187224 */ /* 0x000fe400078e006b */
[----:B------:R-:W-:Y:S01]  /*f230*/  IMAD.MOV.U32 R119, RZ, RZ, R100 ;  /* 0x000000ffff777224 */ /* 0x000fe200078e0064 */
[----:B------:R-:W-:Y:S02]  /*f240*/  LOP3.LUT R6, R5, 0xffff, RZ, 0xc0, !PT ;  /* 0x0000ffff05067812 */ /* 0x000fe400078ec0ff */
[----:B------:R1:W2:Y:S02]  /*f250*/  MUFU.EX2 R166, R7 ;  /* 0x0000000700a67308 */ /* 0x0002a40000000800 */
[----:B-1----:R-:W-:Y:S01]  /*f260*/  FFMA.FTZ R7, R129, UR35, -R2 ;  /* 0x0000002381077c23 */ /* 0x002fe20008010802 */
[----:B------:R-:W-:-:S05]  /*f270*/  IMAD.MOV.U32 R129, RZ, RZ, R94 ;  /* 0x000000ffff817224 */ /* 0x000fca00078e005e */
[----:B------:R1:W-:Y:S02]  /*f280*/  MUFU.EX2 R142, R7 ;  /* 0x00000007008e7308 */ /* 0x0003e40000000800 */
[----:B-1----:R-:W-:Y:S02]  /*f290*/  SHF.R.U32.HI R7, RZ, 0x8, R6 ;  /* 0x00000008ff077819 */ /* 0x002fe40000011606 */
[----:B------:R-:W-:-:S04]  /*f2a0*/  LOP3.LUT R6, R5, 0xff, RZ, 0xc0, !PT ;  /* 0x000000ff05067812 */ /* 0x000fc800078ec0ff */
[----:B------:R-:W-:Y:S01]  /*f2b0*/  PRMT R8, R6, 0x5410, R7 ;  /* 0x0000541006087816 */ /* 0x000fe20000000007 */
[--C-:B------:R-:W-:Y:S01]  /*f2c0*/  FFMA.FTZ R6, R125, UR35, -R2.reuse ;  /* 0x000000237d067c23 */ /* 0x100fe20008010802 */
[----:B------:R-:W-:Y:S01]  /*f2d0*/  SHF.R.U32.HI R7, RZ, 0x10, R5 ;  /* 0x00000010ff077819 */ /* 0x000fe20000011605 */
[----:B------:R-:W-:Y:S02]  /*f2e0*/  IMAD.MOV.U32 R125, RZ, RZ, R101 ;  /* 0x000000ffff7d7224 */ /* 0x000fe400078e0065 */
[----:B------:R1:W-:Y:S02]  /*f2f0*/  MUFU.EX2 R116, R6 ;  /* 0x0000000600747308 */ /* 0x0003e40000000800 */
[----:B-1----:R-:W-:Y:S02]  /*f300*/  SHF.R.U32.HI R6, RZ, 0x18, R5 ;  /* 0x00000018ff067819 */ /* 0x002fe40000011605 */
[----:B------:R-:W-:Y:S01]  /*f310*/  LOP3.LUT R5, R7, 0xff, RZ, 0xc0, !PT ;  /* 0x000000ff07057812 */ /* 0x000fe200078ec0ff */
[----:B------:R-:W-:Y:S01]  /*f320*/  FFMA.FTZ R7, R124, UR35, -R2 ;  /* 0x000000237c077c23 */ /* 0x000fe20008010802 */
[----:B------:R-:W-:-:S02]  /*f330*/  IMAD.MOV.U32 R124, RZ, RZ, R104 ;  /* 0x000000ffff7c7224 */ /* 0x000fc400078e0068 */
[----:B------:R-:W-:Y:S01]  /*f340*/  PRMT R9, R5, 0x5410, R6 ;  /* 0x0000541005097816 */ /* 0x000fe20000000006 */
[----:B------:R1:W2:Y:S01]  /*f350*/  MUFU.EX2 R122, R7 ;  /* 0x00000007007a7308 */ /* 0x0002a20000000800 */
[----:B------:R-:W-:Y:S02]  /*f360*/  HSET2.LE.AND R5, R12, R216, PT ;  /* 0x000000d80c057233 */ /* 0x000fe40003803000 */
[----:B---3--:R-:W-:-:S04]  /*f370*/  F2FP.BF16.F32.PACK_AB R6, R147, R145 ;  /* 0x000000919306723e */ /* 0x008fc800000010ff */
        /* <DEDUP_REMOVED lines=8> */
[----:B------:R1:W-:Y:S03]  /*f400*/  MUFU.EX2 R154, R7 ;  /* 0x00000007009a7308 */ /* 0x0003e60000000800 */
[----:B------:R-:W-:Y:S02]  /*f410*/  LOP3.LUT R14, R5, R6, RZ, 0xc0, !PT ;  /* 0x00000006050e7212 */ /* 0x000fe400078ec0ff */
[----:B------:R-:W-:-:S02]  /*f420*/  HSET2.LE.AND R5, R15, R216, PT ;  /* 0x000000d80f057233 */ /* 0x000fc40003803000 */
[----:B--2---:R-:W-:-:S04]  /*f430*/  F2FP.BF16.F32.PACK_AB R6, R166, R155 ;  /* 0x0000009ba606723e */ /* 0x004fc800000010ff */
[----:B------:R-:W-:Y:S02]  /*f440*/  LOP3.LUT R15, R5, R6, RZ, 0xc0, !PT ;  /* 0x00000006050f7212 */ /* 0x000fe400078ec0ff */
[--C-:B------:R-:W-:Y:S02]  /*f450*/  HSET2.LE.AND R5, R16, R216.reuse, PT ;  /* 0x000000d810057233 */ /* 0x100fe40003803000 */
[----:B------:R-:W2:Y:S01]  /*f460*/  LDSM.16.MT88.4 R16, [R185+0x4800] ;  /* 0x00480000b910783b */ /* 0x000ea20000004200 */
[----:B------:R-:W-:Y:S01]  /*f470*/  F2FP.BF16.F32.PACK_AB R6, R122, R116 ;  /* 0x000000747a06723e */ /* 0x000fe200000010ff */
[----:B-1----:R-:W-:Y:S01]  /*f480*/  FFMA.FTZ R7, R127, UR35, -R0 ;  /* 0x000000237f077c23 */ /* 0x002fe20008010800 */
[----:B------:R-:W-:Y:S01]  /*f490*/  HMMA.16816.F32.BF16 R64, R12, R20, R64 ;  /* 0x000000140c40723c */ /* 0x000fe20000041840 */
[----:B------:R-:W-:Y:S01]  /*f4a0*/  IMAD.MOV.U32 R127, RZ, RZ, R99 ;  /* 0x000000ffff7f7224 */ /* 0x000fe200078e0063 */
[----:B------:R-:W-:Y:S01]  /*f4b0*/  LOP3.LUT R10, R5, R6, RZ, 0xc0, !PT ;  /* 0x00000006050a7212 */ /* 0x000fe200078ec0ff */
[----:B------:R1:W3:Y:S01]  /*f4c0*/  MUFU.EX2 R123, R7 ;  /* 0x00000007007b7308 */ /* 0x0002e20000000800 */
[----:B------:R-:W-:-:S02]  /*f4d0*/  HSET2.LE.AND R5, R11, R216, PT ;  /* 0x000000d80b057233 */ /* 0x000fc40003803000 */
[----:B------:R-:W-:Y:S01]  /*f4e0*/  HMMA.16816.F32.BF16 R60, R12, R22, R60 ;  /* 0x000000160c3c723c */ /* 0x000fe2000004183c */
[----:B-1----:R-:W-:Y:S01]  /*f4f0*/  FFMA.FTZ R7, R130, UR35, -R0 ;  /* 0x0000002382077c23 */ /* 0x002fe20008010800 */
[----:B---3--:R-:W-:Y:S01]  /*f500*/  F2FP.BF16.F32.PACK_AB R6, R123, R154 ;  /* 0x0000009a7b06723e */ /* 0x008fe200000010ff */
[----:B------:R-:W-:Y:S02]  /*f510*/  IMAD.MOV.U32 R130, RZ, RZ, R103 ;  /* 0x000000ffff827224 */ /* 0x000fe400078e0067 */
[----:B------:R1:W-:Y:S01]  /*f520*/  MUFU.EX2 R141, R7 ;  /* 0x00000007008d7308 */ /* 0x0003e20000000800 */
[----:B------:R-:W-:Y:S02]  /*f530*/  LOP3.LUT R11, R5, R6, RZ, 0xc0, !PT ;  /* 0x00000006050b7212 */ /* 0x000fe400078ec0ff */
[----:B------:R-:W-:Y:S02]  /*f540*/  HSET2.LE.AND R5, R8, R216, PT ;  /* 0x000000d808057233 */ /* 0x000fe40003803000 */
[----:B------:R-:W-:-:S04]  /*f550*/  F2FP.BF16.F32.PACK_AB R6, R143, R142 ;  /* 0x0000008e8f06723e */ /* 0x000fc800000010ff */
[----:B------:R-:W-:Y:S02]  /*f560*/  LOP3.LUT R8, R5, R6, RZ, 0xc0, !PT ;  /* 0x0000000605087212 */ /* 0x000fe400078ec0ff */
[----:B------:R-:W-:Y:S01]  /*f570*/  HSET2.LE.AND R5, R9, R216, PT ;  /* 0x000000d809057233 */ /* 0x000fe20003803000 */
[----:B--2---:R-:W-:Y:S01]  /*f580*/  HMMA.16816.F32.BF16 R56, R12, R16, R56 ;  /* 0x000000100c38723c */ /* 0x004fe20000041838 */
[----:B-1----:R-:W-:-:S05]  /*f590*/  FFMA.FTZ R7, R133, UR35, -R0 ;  /* 0x0000002385077c23 */ /* 0x002fca0008010800 */
[----:B------:R-:W-:Y:S01]  /*f5a0*/  HMMA.16816.F32.BF16 R52, R12, R18, R52 ;  /* 0x000000120c34723c */ /* 0x000fe20000041834 */
[----:B------:R-:W1:Y:S02]  /*f5b0*/  MUFU.EX2 R140, R7 ;  /* 0x00000007008c7308 */ /* 0x000e640000000800 */
[----:B-1----:R-:W-:-:S04]  /*f5c0*/  F2FP.BF16.F32.PACK_AB R6, R140, R141 ;  /* 0x0000008d8c06723e */ /* 0x002fc800000010ff */
[----:B------:R-:W-:Y:S01]  /*f5d0*/  LOP3.LUT R9, R5, R6, RZ, 0xc0, !PT ;  /* 0x0000000605097212 */ /* 0x000fe200078ec0ff */
[----:B------:R-:W-:Y:S01]  /*f5e0*/  FFMA.FTZ R5, R134, UR35, -R2 ;  /* 0x0000002386057c23 */ /* 0x000fe20008010802 */
[----:B------:R-:W-:Y:S01]  /*f5f0*/  LOP3.LUT R6, R25, UR13, R70, 0x96, !PT ;  /* 0x0000000d19067c12 */ /* 0x000fe2000f8e9646 */
[----:B------:R-:W-:Y:S02]  /*f600*/  IMAD.MOV.U32 R25, RZ, RZ, R110 ;  /* 0x000000ffff197224 */ /* 0x000fe400078e006e */
[----:B------:R1:W-:Y:S02]  /*f610*/  MUFU.EX2 R71, R5 ;  /* 0x0000000500477308 */ /* 0x0003e40000000800 */
[----:B------:R-:W-:Y:S01]  /*f620*/  IMAD.WIDE.U32 R6, R6, -0x2daee0ad, RZ ;  /* 0xd2511f5306067825 */ /* 0x000fe200078e00ff */
        /* <DEDUP_REMOVED lines=8> */
[----:B------:R-:W-:Y:S01]  /*f6b0*/  LOP3.LUT R11, R6, 0xff, RZ, 0xc0, !PT ;  /* 0x000000ff060b7812 */ /* 0x000fe200078ec0ff */
[----:B------:R-:W-:Y:S01]  /*f6c0*/  FFMA.FTZ R8, R74, UR35, -R2 ;  /* 0x000000234a087c23 */ /* 0x000fe20008010802 */
[----:B------:R-:W-:-:S02]  /*f6d0*/  SHF.R.U32.HI R10, RZ, 0x10, R6 ;  /* 0x00000010ff0a7819 */ /* 0x000fc40000011606 */
[----:B------:R-:W-:Y:S01]  /*f6e0*/  SHF.R.U32.HI R9, RZ, 0x18, R6 ;  /* 0x00000018ff097819 */ /* 0x000fe20000011606 */
[----:B------:R3:W-:Y:S01]  /*f6f0*/  MUFU.EX2 R157, R8 ;  /* 0x00000008009d7308 */ /* 0x0007e20000000800 */
[----:B-1----:R-:W-:Y:S01]  /*f700*/  LOP3.LUT R5, R7, UR23, R48, 0x96, !PT ;  /* 0x0000001707057c12 */ /* 0x002fe2000f8e9630 */
[----:B------:R-:W-:Y:S01]  /*f710*/  IMAD.MOV.U32 R48, RZ, RZ, R96 ;  /* 0x000000ffff307224 */ /* 0x000fe200078e0060 */
[----:B------:R-:W-:Y:S01]  /*f720*/  LOP3.LUT R7, R6, 0xffff, RZ, 0xc0, !PT ;  /* 0x0000ffff06077812 */ /* 0x000fe200078ec0ff */
[----:B------:R-:W-:Y:S02]  /*f730*/  FFMA.FTZ R6, R72, UR35, -R2 ;  /* 0x0000002348067c23 */ /* 0x000fe40008010802 */
[----:B------:R-:W-:Y:S01]  /*f740*/  FFMA.FTZ R48, R48, R82, R83 ;  /* 0x0000005230307223 */ /* 0x000fe20000010053 */
[----:B------:R-:W-:Y:S01]  /*f750*/  SHF.R.U32.HI R7, RZ, 0x8, R7 ;  /* 0x00000008ff077819 */ /* 0x000fe20000011607 */
[----:B------:R1:W4:Y:S01]  /*f760*/  MUFU.EX2 R105, R6 ;  /* 0x0000000600697308 */ /* 0x0003220000000800 */
[----:B------:R-:W-:-:S02]  /*f770*/  IMAD.MOV.U32 R83, RZ, RZ, R164 ;  /* 0x000000ffff537224 */ /* 0x000fc400078e00a4 */
[----:B------:R-:W-:Y:S02]  /*f780*/  PRMT R13, R11, 0x5410, R7 ;  /* 0x000054100b0d7816 */ /* 0x000fe40000000007 */
[----:B------:R-:W-:Y:S02]  /*f790*/  LOP3.LUT R7, R10, 0xff, RZ, 0xc0, !PT ;  /* 0x000000ff0a077812 */ /* 0x000fe400078ec0ff */
[----:B---3--:R-:W-:Y:S02]  /*f7a0*/  SHF.R.U32.HI R8, RZ, 0x18, R5 ;  /* 0x00000018ff087819 */ /* 0x008fe40000011605 */
[----:B------:R-:W-:Y:S02]  /*f7b0*/  PRMT R11, R7, 0x5410, R9 ;  /* 0x00005410070b7816 */ /* 0x000fe40000000009 */
[C---:B------:R-:W-:Y:S02]  /*f7c0*/  LOP3.LUT R7, R5.reuse, 0xffff, RZ, 0xc0, !PT ;  /* 0x0000ffff05077812 */ /* 0x040fe400078ec0ff */
[----:B------:R-:W-:-:S02]  /*f7d0*/  LOP3.LUT R9, R5, 0xff, RZ, 0xc0, !PT ;  /* 0x000000ff05097812 */ /* 0x000fc400078ec0ff */
[----:B------:R-:W-:Y:S01]  /*f7e0*/  SHF.R.U32.HI R7, RZ, 0x8, R7 ;  /* 0x00000008ff077819 */ /* 0x000fe20000011607 */
[--C-:B-1----:R-:W-:Y:S01]  /*f7f0*/  FFMA.FTZ R6, R168, UR35, -R0.reuse ;  /* 0x00000023a8067c23 */ /* 0x102fe20008010800 */
[----:B----4-:R-:W-:Y:S02]  /*f800*/  IMAD.MOV.U32 R26, RZ, RZ, R105 ;  /* 0x000000ffff1a7224 */ /* 0x010fe400078e0069 */
[----:B------:R-:W-:Y:S01]  /*f810*/  PRMT R12, R9, 0x5410, R7 ;  /* 0x00005410090c7816 */ /* 0x000fe20000000007 */
[----:B------:R-:W-:Y:S01]  /*f820*/  FFMA.FTZ R7, R170, UR35, -R0 ;  /* 0x00000023aa077c23 */ /* 0x000fe20008010800 */
[----:B------:R1:W-:Y:S01]  /*f830*/  MUFU.EX2 R134, R6 ;  /* 0x0000000600867308 */ /* 0x0003e20000000800 */
[----:B------:R-:W-:Y:S02]  /*f840*/  IMAD.MOV.U32 R170, RZ, RZ, R106 ;  /* 0x000000ffffaa7224 */ /* 0x000fe400078e006a */
[----:B------:R-:W-:-:S05]  /*f850*/  IMAD.MOV.U32 R168, RZ, RZ, R102 ;  /* 0x000000ffffa87224 */ /* 0x000fca00078e0066 */
[----:B------:R-:W-:Y:S01]  /*f860*/  MUFU.EX2 R160, R7 ;  /* 0x0000000700a07308 */ /* 0x000fe20000000800 */
[----:B-1----:R-:W-:-:S04]  /*f870*/  SHF.R.U32.HI R6, RZ, 0x10, R5 ;  /* 0x00000010ff067819 */ /* 0x002fc80000011605 */
[----:B------:R-:W-:Y:S01]  /*f880*/  LOP3.LUT R5, R6, 0xff, RZ, 0xc0, !PT ;  /* 0x000000ff06057812 */ /* 0x000fe200078ec0ff */
[----:B------:R-:W-:-:S03]  /*f890*/  FFMA.FTZ R6, R169, UR35, -R0 ;  /* 0x00000023a9067c23 */ /* 0x000fc60008010800 */
[----:B------:R-:W-:Y:S01]  /*f8a0*/  PRMT R9, R5, 0x5410, R8 ;  /* 0x0000541005097816 */ /* 0x000fe20000000008 */
[----:B------:R1:W-:Y:S01]  /*f8b0*/  MUFU.EX2 R156, R6 ;  /* 0x00000006009c7308 */ /* 0x0003e20000000800 */
[----:B------:R-:W-:Y:S01]  /*f8c0*/  HSET2.LE.AND R5, R13, R216, PT ;  /* 0x000000d80d057233 */ /* 0x000fe20003803000 */
[----:B-1----:R-:W-:-:S06]  /*f8d0*/  FFMA.FTZ R6, R75, UR35, -R0 ;  /* 0x000000234b067c23 */ /* 0x002fcc0008010800 */
[----:B------:R1:W3:Y:S02]  /*f8e0*/  MUFU.EX2 R113, R6 ;  /* 0x0000000600717308 */ /* 0x0002e40000000800 */
[----:B-1----:R-:W-:-:S04]  /*f8f0*/  F2FP.BF16.F32.PACK_AB R6, R105, R157 ;  /* 0x0000009d6906723e */ /* 0x002fc800000010ff */
        /* <DEDUP_REMOVED lines=12> */
[----:B------:R-:W-:Y:S02]  /*f9c0*/  IMAD.MOV.U32 R183, RZ, RZ, R108 ;  /* 0x000000ffffb77224 */ /* 0x000fe400078e006c */
[----:B------:R1:W-:Y:S01]  /*f9d0*/  MUFU.EX2 R121, R5 ;  /* 0x0000000500797308 */ /* 0x0003e20000000800 */
[----:B------:R-:W-:Y:S01]  /*f9e0*/  IMAD.MOV.U32 R27, RZ, RZ, R109 ;  /* 0x000000ffff1b7224 */ /* 0x000fe200078e006d */
[----:B--2---:R-:W-:Y:S01]  /*f9f0*/  HMMA.16816.F32.BF16 R72, R8, R16, R40 ;  /* 0x000000100848723c */ /* 0x004fe20000041828 */
[----:B------:R-:W-:-:S05]  /*fa00*/  IMAD.WIDE.U32 R6, R6, -0x2daee0ad, RZ ;  /* 0xd2511f5306067825 */ /* 0x000fca00078e00ff */
[C---:B------:R-:W-:Y:S06]  /*fa10*/  HMMA.16816.F32.BF16 R40, R8.reuse, R18, R36 ;  /* 0x000000120828723c */ /* 0x040fec0000041824 */
[----:B------:R-:W-:Y:S01]  /*fa20*/  HMMA.16816.F32.BF16 R32, R8, R20, R32 ;  /* 0x000000140820723c */ /* 0x000fe20000041820 */
[----:B------:R-:W-:-:S04]  /*fa30*/  IMAD.WIDE.U32 R38, R236, -0x326172a9, RZ ;  /* 0xcd9e8d57ec267825 */ /* 0x000fc800078e00ff */
[----:B-1----:R-:W-:Y:S01]  /*fa40*/  FFMA.FTZ R5, R182, UR35, -R4 ;  /* 0x00000023b6057c23 */ /* 0x002fe20008010804 */
[----:B------:R-:W-:Y:S01]  /*fa50*/  IMAD.MOV.U32 R182, RZ, RZ, R112 ;  /* 0x000000ffffb67224 */ /* 0x000fe200078e0070 */
[----:B------:R-:W-:Y:S02]  /*fa60*/  HMMA.16816.F32.BF16 R28, R8, R22, R28 ;  /* 0x00000016081c723c */ /* 0x000fe4000004181c */
[----:B------:R1:W-:Y:S05]  /*fa70*/  MUFU.EX2 R163, R5 ;  /* 0x0000000500a37308 */ /* 0x0003ea0000000800 */
[----:B------:R-:W-:Y:S01]  /*fa80*/  LOP3.LUT R11, R6, 0xff, RZ, 0xc0, !PT ;  /* 0x000000ff060b7812 */ /* 0x000fe200078ec0ff */
[----:B------:R-:W-:Y:S01]  /*fa90*/  FFMA.FTZ R8, R171, UR35, -R4 ;  /* 0x00000023ab087c23 */ /* 0x000fe20008010804 */
[----:B------:R-:W-:-:S02]  /*faa0*/  SHF.R.U32.HI R10, RZ, 0x10, R6 ;  /* 0x00000010ff0a7819 */ /* 0x000fc40000011606 */
[----:B------:R-:W-:Y:S01]  /*fab0*/  SHF.R.U32.HI R9, RZ, 0x18, R6 ;  /* 0x00000018ff097819 */ /* 0x000fe20000011606 */
[----:B------:R-:W-:Y:S01]  /*fac0*/  MUFU.EX2 R169, R8 ;  /* 0x0000000800a97308 */ /* 0x000fe20000000800 */
[----:B-1----:R-:W-:Y:S01]  /*fad0*/  FFMA.FTZ R5, R172, UR35, -R4 ;  /* 0x00000023ac057c23 */ /* 0x002fe20008010804 */
[----:B------:R-:W-:-:S06]  /*fae0*/  IMAD.MOV.U32 R172, RZ, RZ, R113 ;  /* 0x000000ffffac7224 */ /* 0x000fcc00078e0071 */
[----:B------:R1:W-:Y:S02]  /*faf0*/  MUFU.EX2 R159, R5 ;  /* 0x00000005009f7308 */ /* 0x0003e40000000800 */
[----:B-1----:R-:W-:Y:S02]  /*fb00*/  LOP3.LUT R5, R7, UR23, R44, 0x96, !PT ;  /* 0x0000001707057c12 */ /* 0x002fe4000f8e962c */
[----:B------:R-:W-:Y:S02]  /*fb10*/  LOP3.LUT R7, R6, 0xffff, RZ, 0xc0, !PT ;  /* 0x0000ffff06077812 */ /* 0x000fe400078ec0ff */
[----:B------:R-:W-:Y:S02]  /*fb20*/  SHF.R.U32.HI R8, RZ, 0x18, R5 ;  /* 0x00000018ff087819 */ /* 0x000fe40000011605 */
[----:B------:R-:W-:Y:S01]  /*fb30*/  SHF.R.U32.HI R6, RZ, 0x8, R7 ;  /* 0x00000008ff067819 */ /* 0x000fe20000011607 */
[----:B------:R-:W-:Y:S01]  /*fb40*/  FFMA.FTZ R7, R180, UR35, -R3 ;  /* 0x00000023b4077c23 */ /* 0x000fe20008010803 */
[----:B------:R-:W-:-:S02]  /*fb50*/  IMAD.MOV.U32 R180, RZ, RZ, R92 ;  /* 0x000000ffffb47224 */ /* 0x000fc400078e005c */
[----:B------:R-:W-:Y:S01]  /*fb60*/  PRMT R12, R11, 0x5410, R6 ;  /* 0x000054100b0c7816 */ /* 0x000fe20000000006 */
[----:B------:R1:W-:Y:S01]  /*fb70*/  MUFU.EX2 R158, R7 ;  /* 0x00000007009e7308 */ /* 0x0003e20000000800 */
[----:B------:R-:W-:-:S04]  /*fb80*/  LOP3.LUT R6, R10, 0xff, RZ, 0xc0, !PT ;  /* 0x000000ff0a067812 */ /* 0x000fc800078ec0ff */
[----:B------:R-:W-:Y:S02]  /*fb90*/  PRMT R11, R6, 0x5410, R9 ;  /* 0x00005410060b7816 */ /* 0x000fe40000000009 */
[----:B------:R-:W-:Y:S02]  /*fba0*/  SHF.R.U32.HI R6, RZ, 0x10, R5 ;  /* 0x00000010ff067819 */ /* 0x000fe40000011605 */
[----:B------:R-:W-:Y:S01]  /*fbb0*/  LOP3.LUT R9, R5, 0xff, RZ, 0xc0, !PT ;  /* 0x000000ff05097812 */ /* 0x000fe200078ec0ff */
[----:B-1----:R-:W-:Y:S01]  /*fbc0*/  FFMA.FTZ R7, R174, UR35, -R3 ;  /* 0x00000023ae077c23 */ /* 0x002fe20008010803 */
[----:B------:R-:W-:-:S03]  /*fbd0*/  IMAD.MOV.U32 R174, RZ, RZ, R86 ;  /* 0x000000ffffae7224 */ /* 0x000fc600078e0056 */
[----:B------:R1:W2:Y:S02]  /*fbe0*/  MUFU.EX2 R171, R7 ;  /* 0x0000000700ab7308 */ /* 0x0002a40000000800 */
[----:B-1----:R-:W-:Y:S01]  /*fbf0*/  LOP3.LUT R7, R5, 0xffff, RZ, 0xc0, !PT ;  /* 0x0000ffff05077812 */ /* 0x002fe200078ec0ff */
[----:B--2---:R-:W-:Y:S01]  /*fc00*/  IMAD.MOV.U32 R82, RZ, RZ, R171 ;  /* 0x000000ffff527224 */ /* 0x004fe200078e00ab */
[----:B------:R-:W-:Y:S01]  /*fc10*/  LOP3.LUT R5, R6, 0xff, RZ, 0xc0, !PT ;  /* 0x000000ff06057812 */ /* 0x000fe200078ec0ff */
[----:B------:R-:W-:Y:S01]  /*fc20*/  FFMA.FTZ R6, R205, UR35, -R3 ;  /* 0x00000023cd067c23 */ /* 0x000fe20008010803 */
[----:B------:R-:W-:Y:S01]  /*fc30*/  SHF.R.U32.HI R7, RZ, 0x8, R7 ;  /* 0x00000008ff077819 */ /* 0x000fe20000011607 */
[----:B------:R-:W-:Y:S02]  /*fc40*/  IMAD.MOV.U32 R205, RZ, RZ, R95 ;  /* 0x000000ffffcd7224 */ /* 0x000fe400078e005f */
[----:B------:R1:W-:Y:S01]  /*fc50*/  MUFU.EX2 R126, R6 ;  /* 0x00000006007e7308 */ /* 0x0003e20000000800 */
[----:B------:R-:W-:-:S02]  /*fc60*/  PRMT R9, R9, 0x5410, R7 ;  /* 0x0000541009097816 */ /* 0x000fc40000000007 */
[----:B------:R-:W-:Y:S02]  /*fc70*/  PRMT R7, R5, 0x5410, R8 ;  /* 0x0000541005077816 */ /* 0x000fe40000000008 */
[----:B------:R-:W-:Y:S01]  /*fc80*/  HSET2.LE.AND R5, R12, R216, PT ;  /* 0x000000d80c057233 */ /* 0x000fe20003803000 */
[----:B-1----:R-:W-:-:S04]  /*fc90*/  FFMA.FTZ R6, R208, UR35, -R3 ;  /* 0x00000023d0067c23 */ /* 0x002fc80008010803 */
[----:B------:R1:W2:Y:S02]  /*fca0*/  MUFU.EX2 R162, R6 ;  /* 0x0000000600a27308 */ /* 0x0002a40000000800 */
[----:B-1----:R-:W-:-:S04]  /*fcb0*/  F2FP.BF16.F32.PACK_AB R6, R169, R159 ;  /* 0x0000009fa906723e */ /* 0x002fc800000010ff */
[----:B------:R-:W-:Y:S02]  /*fcc0*/  LOP3.LUT R10, R5, R6, RZ, 0xc0, !PT ;  /* 0x00000006050a7212 */ /* 0x000fe400078ec0ff */
[----:B------:R-:W-:Y:S02]  /*fcd0*/  HSET2.LE.AND R5, R11, R216, PT ;  /* 0x000000d80b057233 */ /* 0x000fe40003803000 */
[----:B------:R-:W-:Y:S01]  /*fce0*/  F2FP.BF16.F32.PACK_AB R6, R171, R158 ;  /* 0x0000009eab06723e */ /* 0x000fe200000010ff */
[----:B------:R-:W-:-:S03]  /*fcf0*/  IMAD.MOV.U32 R171, RZ, RZ, R26 ;  /* 0x000000ffffab7224 */ /* 0x000fc600078e001a */
        /* <DEDUP_REMOVED lines=9> */
[C---:B------:R-:W-:Y:S06]  /*fd90*/  HMMA.16816.F32.BF16 R60, R8.reuse, R18, R60 ;  /* 0x00000012083c723c */ /* 0x040fec000004183c */
[C---:B------:R-:W-:Y:S01]  /*fda0*/  HMMA.16816.F32.BF16 R44, R8.reuse, R16, R64 ;  /* 0x00000010082c723c */ /* 0x040fe20000041840 */
[----:B------:R-:W-:Y:S01]  /*fdb0*/  VIADD R18, R236, 0x4 ;  /* 0x00000004ec127836 */ /* 0x000fe20000000000 */
[----:B------:R-:W1:Y:S03]  /*fdc0*/  LDSM.16.MT88.4 R64, [R184+0x5000] ;  /* 0x00500000b840783b */ /* 0x000e660000004200 */
[----:B------:R-:W-:Y:S01]  /*fdd0*/  IMAD.WIDE.U32 R18, R18, -0x326172a9, RZ ;  /* 0xcd9e8d5712127825 */ /* 0x000fe200078e00ff */
[----:B------:R-:W-:Y:S01]  /*fde0*/  HMMA.16816.F32.BF16 R108, R8, R20, R56 ;  /* 0x00000014086c723c */ /* 0x000fe20000041838 */
[----:B------:R-:W2:Y:S02]  /*fdf0*/  LDSM.16.MT88.4 R56, [R185+0x5000] ;  /* 0x00500000b938783b */ /* 0x000ea40000004200 */
[----:B------:R-:W-:-:S03]  /*fe00*/  IMAD.WIDE.U32 R16, R5, -0x326172a9, RZ ;  /* 0xcd9e8d5705107825 */ /* 0x000fc600078e00ff */
[----:B------:R-:W-:Y:S02]  /*fe10*/  HMMA.16816.F32.BF16 R112, R8, R22, R52 ;  /* 0x000000160870723c */ /* 0x000fe40000041834 */
[----:B------:R-:W-:Y:S02]  /*fe20*/  LOP3.LUT R6, R17, UR21, R18, 0x96, !PT ;  /* 0x0000001511067c12 */ /* 0x000fe4000f8e9612 */
[----:B------:R-:W-:-:S03]  /*fe30*/  LOP3.LUT R5, R51, UR19, R16, 0x96, !PT ;  /* 0x0000001333057c12 */ /* 0x000fc6000f8e9610 */
[----:B------:R-:W-:-:S04]  /*fe40*/  IMAD.WIDE.U32 R6, R6, -0x2daee0ad, RZ ;  /* 0xd2511f5306067825 */ /* 0x000fc800078e00ff */
[----:B------:R-:W-:Y:S01]  /*fe50*/  FFMA.FTZ R52, R174, R76, R205 ;  /* 0x0000004cae347223 */ /* 0x000fe200000100cd */
[----:B------:R-:W-:Y:S01]  /*fe60*/  FFMA.FTZ R53, R180, R81, R84 ;  /* 0x00000051b4357223 */ /* 0x000fe20000010054 */
[----:B------:R-:W-:Y:S01]  /*fe70*/  IMAD.WIDE.U32 R8, R5, -0x2daee0ad, RZ ;  /* 0xd2511f5305087825 */ /* 0x000fe200078e00ff */
[----:B------:R-:W-:-:S03]  /*fe80*/  LOP3.LUT R7, R7, UR18, R78, 0x96, !PT ;  /* 0x0000001207077c12 */ /* 0x000fc6000f8e964e */
[----:B------:R-:W-:Y:S01]  /*fe90*/  IMAD.MOV.U32 R76, RZ, RZ, R25 ;  /* 0x000000ffff4c7224 */ /* 0x000fe200078e0019 */
[----:B------:R-:W-:Y:S01]  /*fea0*/  LOP3.LUT R5, R9, UR16, R6, 0x96, !PT ;  /* 0x0000001009057c12 */ /* 0x000fe2000f8e9606 */
[----:B------:R-:W-:-:S04]  /*feb0*/  IMAD.WIDE.U32 R6, R7, -0x326172a9, RZ ;  /* 0xcd9e8d5707067825 */ /* 0x000fc800078e00ff */
[----:B------:R-:W-:Y:S01]  /*fec0*/  FFMA.FTZ R9, R207, UR35, -R2 ;  /* 0x00000023cf097c23 */ /* 0x000fe20008010802 */
[----:B------:R-:W-:Y:S01]  /*fed0*/  IMAD.WIDE.U32 R14, R5, -0x326172a9, RZ ;  /* 0xcd9e8d57050e7825 */ /* 0x000fe200078e00ff */
[----:B------:R-:W-:Y:S02]  /*fee0*/  LOP3.LUT R7, R7, UR17, R50, 0x96, !PT ;  /* 0x0000001107077c12 */ /* 0x000fe4000f8e9632 */
[----:B------:R3:W-:Y:S01]  /*fef0*/  MUFU.EX2 R120, R9 ;  /* 0x0000000900787308 */ /* 0x0007e20000000800 */
[----:B------:R-:W-:Y:S01]  /*ff00*/  IMAD.MOV.U32 R81, RZ, RZ, R27 ;  /* 0x000000ffff517224 */ /* 0x000fe200078e001b */
[----:B------:R-:W-:Y:S01]  /*ff10*/  LOP3.LUT R5, R15, UR15, R6, 0x96, !PT ;  /* 0x0000000f0f057c12 */ /* 0x000fe2000f8e9606 */
[----:B------:R-:W-:-:S04]  /*ff20*/  IMAD.WIDE.U32 R6, R7, -0x2daee0ad, RZ ;  /* 0xd2511f5307067825 */ /* 0x000fc800078e00ff */
[----:B------:R-:W-:Y:S01]  /*ff30*/  IMAD.WIDE.U32 R36, R5, -0x2daee0ad, RZ ;  /* 0xd2511f5305247825 */ /* 0x000fe200078e00ff */
[----:B------:R-:W-:-:S03]  /*ff40*/  LOP3.LUT R10, R7, UR14, R8, 0x96, !PT ;  /* 0x0000000e070a7c12 */ /* 0x000fc6000f8e9608 */
[--C-:B------:R-:W-:Y:S01]  /*ff50*/  FFMA.FTZ R5, R209, UR35, -R2.reuse ;  /* 0x00000023d1057c23 */ /* 0x100fe20008010802 */
[----:B------:R-:W-:Y:S01]  /*ff60*/  FFMA.FTZ R8, R206, UR35, -R2 ;  /* 0x00000023ce087c23 */ /* 0x000fe20008010802 */
[----:B------:R-:W-:Y:S01]  /*ff70*/  IMAD.MOV.U32 R84, RZ, RZ, R165 ;  /* 0x000000ffff547224 */ /* 0x000fe200078e00a5 */
[----:B------:R-:W-:Y:S01]  /*ff80*/  LOP3.LUT R6, R37, UR12, R6, 0x96, !PT ;  /* 0x0000000c25067c12 */ /* 0x000fe2000f8e9606 */
[----:B------:R4:W-:Y:S01]  /*ff90*/  MUFU.EX2 R153, R5 ;  /* 0x0000000500997308 */ /* 0x0009e20000000800 */
[----:B------:R-:W-:-:S04]  /*ffa0*/  IMAD.WIDE.U32 R12, R10, -0x326172a9, RZ ;  /* 0xcd9e8d570a0c7825 */ /* 0x000fc800078e00ff */
[----:B------:R-:W-:-:S03]  /*ffb0*/  IMAD.WIDE.U32 R6, R6, -0x326172a9, RZ ;  /* 0xcd9e8d5706067825 */ /* 0x000fc600078e00ff */
[----:B------:R1:W-:Y:S01]  /*ffc0*/  MUFU.EX2 R167, R8 ;  /* 0x0000000800a77308 */ /* 0x0003e20000000800 */
[----:B------:R-:W-:Y:S01]  /*ffd0*/  IMAD.MOV.U32 R54, RZ, RZ, R134 ;  /* 0x000000ffff367224 */ /* 0x000fe200078e0086 */
[----:B---3--:R-:W-:Y:S02]  /*ffe0*/  SHF.R.U32.HI R9, RZ, 0x18, R6 ;  /* 0x00000018ff097819 */ /* 0x008fe40000011606 */
[----:B----4-:R-:W-:-:S04]  /*fff0*/  LOP3.LUT R5, R6, 0xffff, RZ, 0xc0, !PT ;  /* 0x0000ffff06057812 */ /* 0x010fc800078ec0ff */
[----:B-1----:R-:W-:Y:S02]  /*10000*/  SHF.R.U32.HI R8, RZ, 0x8, R5 ;  /* 0x00000008ff087819 */ /* 0x002fe40000011605 */
[----:B------:R-:W-:-:S04]  /*10010*/  LOP3.LUT R5, R6, 0xff, RZ, 0xc0, !PT ;  /* 0x000000ff06057812 */ /* 0x000fc800078ec0ff */
[----:B------:R-:W-:Y:S01]  /*10020*/  PRMT R15, R5, 0x5410, R8 ;  /* 0x00005410050f7816 */ /* 0x000fe20000000008 */
[----:B------:R-:W-:Y:S01]  /*10030*/  FFMA.FTZ R8, R204, UR35, -R2 ;  /* 0x00000023cc087c23 */ /* 0x000fe20008010802 */
[----:B------:R-:W-:Y:S02]  /*10040*/  SHF.R.U32.HI R5, RZ, 0x10, R6 ;  /* 0x00000010ff057819 */ /* 0x000fe40000011606 */
[----:B------:R-:W-:Y:S01]  /*10050*/  LOP3.LUT R6, R7, UR22, R12, 0x96, !PT ;  /* 0x0000001607067c12 */ /* 0x000fe2000f8e960c */
[----:B------:R-:W-:Y:S01]  /*10060*/  FFMA.FTZ R7, R211, UR35, -R0 ;  /* 0x00000023d3077c23 */ /* 0x000fe20008010800 */
[----:B------:R-:W-:Y:S01]  /*10070*/  LOP3.LUT R5, R5, 0xff, RZ, 0xc0, !PT ;  /* 0x000000ff05057812 */ /* 0x000fe200078ec0ff */
[----:B------:R1:W3:Y:S03]  /*10080*/  MUFU.EX2 R133, R8 ;  /* 0x0000000800857308 */ /* 0x0002e60000000800 */
[----:B------:R-:W-:-:S02]  /*10090*/  PRMT R11, R5, 0x5410, R9 ;  /* 0x00005410050b7816 */ /* 0x000fc40000000009 */
[--C-:B------:R-:W-:Y:S02]  /*100a0*/  SHF.R.U32.HI R5, RZ, 0x10, R6.reuse ;  /* 0x00000010ff057819 */ /* 0x100fe40000011606 */
[C---:B------:R-:W-:Y:S01]  /*100b0*/  LOP3.LUT R9, R6.reuse, 0xff, RZ, 0xc0, !PT ;  /* 0x000000ff06097812 */ /* 0x040fe200078ec0ff */
[----:B------:R4:W-:Y:S01]  /*100c0*/  MUFU.EX2 R152, R7 ;  /* 0x0000000700987308 */ /* 0x0009e20000000800 */
[----:B------:R-:W-:Y:S02]  /*100d0*/  LOP3.LUT R5, R5, 0xff, RZ, 0xc0, !PT ;  /* 0x000000ff05057812 */ /* 0x000fe400078ec0ff */
[----:B-1----:R-:W-:Y:S02]  /*100e0*/  SHF.R.U32.HI R8, RZ, 0x18, R6 ;  /* 0x00000018ff087819 */ /* 0x002fe40000011606 */
[----:B----4-:R-:W-:Y:S01]  /*100f0*/  LOP3.LUT R7, R6, 0xffff, RZ, 0xc0, !PT ;  /* 0x0000ffff06077812 */ /* 0x010fe200078ec0ff */
[----:B------:R-:W-:-:S03]  /*10100*/  FFMA.FTZ R6, R212, UR35, -R0 ;  /* 0x00000023d4067c23 */ /* 0x000fc60008010800 */
[----:B------:R-:W-:Y:S01]  /*10110*/  SHF.R.U32.HI R7, RZ, 0x8, R7 ;  /* 0x00000008ff077819 */ /* 0x000fe20000011607 */
[----:B------:R1:W-:Y:S03]  /*10120*/  MUFU.EX2 R86, R6 ;  /* 0x0000000600567308 */ /* 0x0003e60000000800 */
[----:B------:R-:W-:Y:S01]  /*10130*/  PRMT R12, R9, 0x5410, R7 ;  /* 0x00005410090c7816 */ /* 0x000fe20000000007 */
[----:B------:R-:W-:Y:S01]  /*10140*/  FFMA.FTZ R7, R213, UR35, -R0 ;  /* 0x00000023d5077c23 */ /* 0x000fe20008010800 */
[----:B------:R-:W-:Y:S02]  /*10150*/  PRMT R9, R5, 0x5410, R8 ;  /* 0x0000541005097816 */ /* 0x000fe40000000008 */
[----:B------:R-:W-:Y:S01]  /*10160*/  HSET2.LE.AND R5, R15, R216, PT ;  /* 0x000000d80f057233 */ /* 0x000fe20003803000 */
[----:B------:R4:W-:Y:S01]  /*10170*/  MUFU.EX2 R55, R7 ;  /* 0x0000000700377308 */ /* 0x0009e20000000800 */
[----:B-1----:R-:W-:-:S07]  /*10180*/  FFMA.FTZ R6, R210, UR35, -R0 ;  /* 0x00000023d2067c23 */ /* 0x002fce0008010800 */
[----:B------:R3:W1:Y:S01]  /*10190*/  MUFU.EX2 R70, R6 ;  /* 0x0000000600467308 */ /* 0x0006620000000800 */
[----:B----4-:R-:W-:-:S05]  /*101a0*/  IMAD.U32 R7, RZ, RZ, UR4 ;  /* 0x00000004ff077e24 */ /* 0x010fca000f8e00ff */
[----:B------:R-:W-:Y:S01]  /*101b0*/  LOP3.LUT R7, R77, UR33, R7, 0x96, !PT ;  /* 0x000000214d077c12 */ /* 0x000fe2000f8e9607 */
[----:B------:R-:W-:Y:S01]  /*101c0*/  IMAD.MOV.U32 R77, RZ, RZ, R166 ;  /* 0x000000ffff4d7224 */ /* 0x000fe200078e00a6 */
        /* <DEDUP_REMOVED lines=10> */
[----:B------:R-:W-:Y:S02]  /*10270*/  LOP3.LUT R9, R5, R6, RZ, 0xc0, !PT ;  /* 0x0000000605097212 */ /* 0x000fe400078ec0ff */
[----:B------:R-:W-:Y:S02]  /*10280*/  LOP3.LUT R6, R17, UR21, R38, 0x96, !PT ;  /* 0x0000001511067c12 */ /* 0x000fe4000f8e9626 */
[----:B------:R-:W-:-:S03]  /*10290*/  LOP3.LUT R5, R69, UR19, R16, 0x96, !PT ;  /* 0x0000001345057c12 */ /* 0x000fc6000f8e9610 */
[C---:B------:R-:W-:Y:S06]  /*102a0*/  HMMA.16816.F32.BF16 R96, R8.reuse, R66, R40 ;  /* 0x000000420860723c */ /* 0x040fec0000041828 */
[----:B------:R-:W-:Y:S01]  /*102b0*/  HMMA.16816.F32.BF16 R92, R8, R64, R72 ;  /* 0x00000040085c723c */ /* 0x000fe20000041848 */
[----:B------:R-:W-:Y:S01]  /*102c0*/  LOP3.LUT R40, R13, UR13, R14, 0x96, !PT ;  /* 0x0000000d0d287c12 */ /* 0x000fe2000f8e960e */
[----:B------:R-:W-:-:S04]  /*102d0*/  IMAD.WIDE.U32 R12, R5, -0x2daee0ad, RZ ;  /* 0xd2511f53050c7825 */ /* 0x000fc800078e00ff */
[----:B--2---:R-:W-:Y:S01]  /*102e0*/  HMMA.16816.F32.BF16 R100, R8, R56, R32 ;  /* 0x000000380864723c */ /* 0x004fe20000041820 */
[----:B------:R-:W-:Y:S02]  /*102f0*/  IMAD.MOV.U32 R73, RZ, RZ, R24 ;  /* 0x000000ffff497224 */ /* 0x000fe400078e0018 */
[----:B------:R-:W-:-:S03]  /*10300*/  IMAD.MOV.U32 R72, RZ, RZ, R167 ;  /* 0x000000ffff487224 */ /* 0x000fc600078e00a7 */
[----:B------:R-:W-:Y:S07]  /*10310*/  HMMA.16816.F32.BF16 R104, R8, R58, R28 ;  /* 0x0000003a0868723c */ /* 0x000fee000004181c */
        /* <DEDUP_REMOVED lines=9> */
[C---:B------:R-:W-:Y:S02]  /*103b0*/  LOP3.LUT R15, R9.reuse, UR21, R38, 0x96, !PT ;  /* 0x00000015090f7c12 */ /* 0x040fe4000f8e9626 */
[----:B------:R-:W-:Y:S01]  /*103c0*/  LOP3.LUT R13, R9, UR21, R18, 0x96, !PT ;  /* 0x00000015090d7c12 */ /* 0x000fe2000f8e9612 */
[----:B------:R-:W-:Y:S01]  /*103d0*/  IMAD.WIDE.U32 R38, R5, -0x2daee0ad, RZ ;  /* 0xd2511f5305267825 */ /* 0x000fe200078e00ff */
[----:B------:R-:W-:Y:S02]  /*103e0*/  LOP3.LUT R5, R7, UR14, R12, 0x96, !PT ;  /* 0x0000000e07057c12 */ /* 0x000fe4000f8e960c */
[----:B------:R-:W-:Y:S01]  /*103f0*/  LOP3.LUT R11, R69, UR19, R8, 0x96, !PT ;  /* 0x00000013450b7c12 */ /* 0x000fe2000f8e9608 */
[----:B------:R-:W-:Y:S01]  /*10400*/  IMAD.MOV.U32 R69, RZ, RZ, R183 ;  /* 0x000000ffff457224 */ /* 0x000fe200078e00b7 */
[----:B------:R-:W-:Y:S02]  /*10410*/  LOP3.LUT R6, R39, UR12, R6, 0x96, !PT ;  /* 0x0000000c27067c12 */ /* 0x000fe4000f8e9606 */
[----:B------:R-:W-:Y:S01]  /*10420*/  LOP3.LUT R12, R51, UR19, R8, 0x96, !PT ;  /* 0x00000013330c7c12 */ /* 0x000fe2000f8e9608 */
[----:B------:R-:W-:-:S04]  /*10430*/  IMAD.WIDE.U32 R8, R5, -0x326172a9, RZ ;  /* 0xcd9e8d5705087825 */ /* 0x000fc800078e00ff */
[----:B------:R-:W-:Y:S01]  /*10440*/  IMAD.WIDE.U32 R6, R6, -0x326172a9, RZ ;  /* 0xcd9e8d5706067825 */ /* 0x000fe200078e00ff */
[----:B------:R-:W-:-:S03]  /*10450*/  LOP3.LUT R37, R9, UR13, R10, 0x96, !PT ;  /* 0x0000000d09257c12 */ /* 0x000fc6000f8e960a */
[----:B------:R-:W-:Y:S01]  /*10460*/  IMAD.WIDE.U32 R22, R11, -0x2daee0ad, RZ ;  /* 0xd2511f530b167825 */ /* 0x000fe200078e00ff */
[----:B------:R-:W-:Y:S02]  /*10470*/  LOP3.LUT R9, R6, 0xffff, RZ, 0xc0, !PT ;  /* 0x0000ffff06097812 */ /* 0x000fe400078ec0ff */
[----:B------:R-:W-:Y:S01]  /*10480*/  LOP3.LUT R5, R7, UR22, R8, 0x96, !PT ;  /* 0x0000001607057c12 */ /* 0x000fe2000f8e9608 */
[----:B------:R-:W-:Y:S01]  /*10490*/  IMAD.WIDE.U32 R16, R12, -0x2daee0ad, RZ ;  /* 0xd2511f530c107825 */ /* 0x000fe200078e00ff */
[----:B------:R-:W-:Y:S02]  /*104a0*/  SHF.R.U32.HI R7, RZ, 0x8, R9 ;  /* 0x00000008ff077819 */ /* 0x000fe40000011609 */
[----:B------:R-:W-:Y:S02]  /*104b0*/  LOP3.LUT R9, R6, 0xff, RZ, 0xc0, !PT ;  /* 0x000000ff06097812 */ /* 0x000fe400078ec0ff */
[----:B------:R-:W-:Y:S02]  /*104c0*/  SHF.R.U32.HI R8, RZ, 0x10, R6 ;  /* 0x00000010ff087819 */ /* 0x000fe40000011606 */
[----:B------:R-:W-:-:S02]  /*104d0*/  PRMT R26, R9, 0x5410, R7 ;  /* 0x00005410091a7816 */ /* 0x000fc40000000007 */
[----:B------:R-:W-:Y:S02]  /*104e0*/  SHF.R.U32.HI R10, RZ, 0x18, R6 ;  /* 0x00000018ff0a7819 */ /* 0x000fe40000011606 */
[----:B------:R-:W-:Y:S01]  /*104f0*/  LOP3.LUT R7, R8, 0xff, RZ, 0xc0, !PT ;  /* 0x000000ff08077812 */ /* 0x000fe200078ec0ff */
[----:B------:R-:W-:Y:S01]  /*10500*/  FFMA.FTZ R8, R225, UR35, -R4 ;  /* 0x00000023e1087c23 */ /* 0x000fe20008010804 */
[----:B------:R-:W-:Y:S02]  /*10510*/  LOP3.LUT R6, R5, 0xffff, RZ, 0xc0, !PT ;  /* 0x0000ffff05067812 */ /* 0x000fe400078ec0ff */
[----:B------:R-:W-:Y:S01]  /*10520*/  PRMT R19, R7, 0x5410, R10 ;  /* 0x0000541007137816 */ /* 0x000fe2000000000a */
[----:B------:R1:W-:Y:S01]  /*10530*/  MUFU.EX2 R225, R8 ;  /* 0x0000000800e17308 */ /* 0x0003e20000000800 */
[----:B------:R-:W-:Y:S01]  /*10540*/  SHF.R.U32.HI R7, RZ, 0x8, R6 ;  /* 0x00000008ff077819 */ /* 0x000fe20000011606 */
[----:B------:R-:W-:Y:S01]  /*10550*/  IMAD.WIDE.U32 R10, R13, -0x2daee0ad, RZ ;  /* 0xd2511f530d0a7825 */ /* 0x000fe200078e00ff */
[----:B------:R-:W-:-:S04]  /*10560*/  LOP3.LUT R6, R5, 0xff, RZ, 0xc0, !PT ;  /* 0x000000ff05067812 */ /* 0x000fc800078ec0ff */
[----:B------:R-:W-:Y:S02]  /*10570*/  PRMT R18, R6, 0x5410, R7 ;  /* 0x0000541006127816 */ /* 0x000fe40000000007 */
[--C-:B------:R-:W-:Y:S02]  /*10580*/  SHF.R.U32.HI R6, RZ, 0x10, R5.reuse ;  /* 0x00000010ff067819 */ /* 0x100fe40000011605 */
[----:B------:R-:W-:Y:S02]  /*10590*/  SHF.R.U32.HI R7, RZ, 0x18, R5 ;  /* 0x00000018ff077819 */ /* 0x000fe40000011605 */
[----:B------:R-:W-:Y:S01]  /*105a0*/  LOP3.LUT R5, R6, 0xff, RZ, 0xc0, !PT ;  /* 0x000000ff06057812 */ /* 0x000fe200078ec0ff */
[----:B------:R-:W-:Y:S01]  /*105b0*/  FFMA.FTZ R6, R219, UR35, -R4 ;  /* 0x00000023db067c23 */ /* 0x000fe20008010804 */
[----:B------:R-:W-:Y:S02]  /*105c0*/  LOP3.LUT R10, R17, UR16, R10, 0x96, !PT ;  /* 0x00000010110a7c12 */ /* 0x000fe4000f8e960a */
[----:B------:R-:W-:Y:S01]  /*105d0*/  PRMT R14, R5, 0x5410, R7 ;  /* 0x00005410050e7816 */ /* 0x000fe20000000007 */
[----:B------:R2:W-:Y:S01]  /*105e0*/  MUFU.EX2 R219, R6 ;  /* 0x0000000600db7308 */ /* 0x0005e20000000800 */
[--C-:B------:R-:W-:Y:S01]  /*105f0*/  FFMA.FTZ R5, R218, UR35, -R4.reuse ;  /* 0x00000023da057c23 */ /* 0x100fe20008010804 */
[----:B-1----:R-:W-:Y:S01]  /*10600*/  FFMA.FTZ R8, R223, UR35, -R4 ;  /* 0x00000023df087c23 */ /* 0x002fe20008010804 */
[----:B------:R-:W-:-:S04]  /*10610*/  IMAD.WIDE.U32 R20, R10, -0x326172a9, RZ ;  /* 0xcd9e8d570a147825 */ /* 0x000fc800078e00ff */
[----:B------:R-:W-:Y:S01]  /*10620*/  IMAD.MOV.U32 R218, RZ, RZ, R170 ;  /* 0x000000ffffda7224 */ /* 0x000fe200078e00aa */
[----:B------:R1:W-:Y:S08]  /*10630*/  MUFU.EX2 R213, R5 ;  /* 0x0000000500d57308 */ /* 0x0003f00000000800 */
[----:B------:R3:W4:Y:S01]  /*10640*/  MUFU.EX2 R223, R8 ;  /* 0x0000000800df7308 */ /* 0x0007220000000800 */
[----:B--2---:R-:W-:-:S04]  /*10650*/  IMAD.WIDE.U32 R6, R15, -0x2daee0ad, RZ ;  /* 0xd2511f530f067825 */ /* 0x004fc800078e00ff */
[----:B-1----:R-:W-:Y:S01]  /*10660*/  FFMA.FTZ R5, R230, UR35, -R3 ;  /* 0x00000023e6057c23 */ /* 0x002fe20008010803 */
[----:B------:R-:W-:-:S03]  /*10670*/  IMAD.MOV.U32 R230, RZ, RZ, R171 ;  /* 0x000000ffffe67224 */ /* 0x000fc600078e00ab */
[----:B------:R1:W-:Y:S01]  /*10680*/  MUFU.EX2 R212, R5 ;  /* 0x0000000500d47308 */ /* 0x0003e20000000800 */
[----:B---3--:R-:W-:Y:S02]  /*10690*/  LOP3.LUT R8, R7, UR18, R80, 0x96, !PT ;  /* 0x0000001207087c12 */ /* 0x008fe4000f8e9650 */
[----:B------:R-:W-:Y:S02]  /*106a0*/  LOP3.LUT R7, R23, UR16, R6, 0x96, !PT ;  /* 0x0000001017077c12 */ /* 0x000fe4000f8e9606 */
[----:B------:R-:W-:Y:S01]  /*106b0*/  LOP3.LUT R6, R11, UR18, R78, 0x96, !PT ;  /* 0x000000120b067c12 */ /* 0x000fe2000f8e964e */
[----:B------:R-:W-:-:S04]  /*106c0*/  IMAD.WIDE.U32 R8, R8, -0x326172a9, RZ ;  /* 0xcd9e8d5708087825 */ /* 0x000fc800078e00ff */
[----:B------:R-:W-:Y:S01]  /*106d0*/  IMAD.WIDE.U32 R28, R7, -0x326172a9, RZ ;  /* 0xcd9e8d57071c7825 */ /* 0x000fe200078e00ff */
[----:B------:R-:W-:-:S03]  /*106e0*/  LOP3.LUT R12, R9, UR17, R68, 0x96, !PT ;  /* 0x00000011090c7c12 */ /* 0x000fc6000f8e9644 */
[----:B-1----:R-:W-:Y:S01]  /*106f0*/  FFMA.FTZ R5, R231, UR35, -R3 ;  /* 0x00000023e7057c23 */ /* 0x002fe20008010803 */
[----:B------:R-:W-:Y:S01]  /*10700*/  IMAD.WIDE.U32 R6, R6, -0x326172a9, RZ ;  /* 0xcd9e8d5706067825 */ /* 0x000fe200078e00ff */
[----:B------:R-:W-:Y:S02]  /*10710*/  LOP3.LUT R11, R29, UR15, R8, 0x96, !PT ;  /* 0x0000000f1d0b7c12 */ /* 0x000fe4000f8e9608 */
[----:B------:R1:W2:Y:S01]  /*10720*/  MUFU.EX2 R211, R5 ;  /* 0x0000000500d37308 */ /* 0x0002a20000000800 */
[----:B------:R-:W-:Y:S01]  /*10730*/  IMAD.MOV.U32 R68, RZ, RZ, R89 ;  /* 0x000000ffff447224 */ /* 0x000fe200078e0059 */
[----:B------:R-:W-:Y:S01]  /*10740*/  LOP3.LUT R9, R7, UR17, R50, 0x96, !PT ;  /* 0x0000001107097c12 */ /* 0x000fe2000f8e9632 */
[----:B------:R-:W-:Y:S01]  /*10750*/  IMAD.WIDE.U32 R32, R11, -0x2daee0ad, RZ ;  /* 0xd2511f530b207825 */ /* 0x000fe200078e00ff */
[----:B------:R-:W-:-:S03]  /*10760*/  LOP3.LUT R8, R21, UR15, R6, 0x96, !PT ;  /* 0x0000000f15087c12 */ /* 0x000fc6000f8e9606 */
[----:B------:R-:W-:-:S04]  /*10770*/  IMAD.WIDE.U32 R6, R12, -0x2daee0ad, RZ ;  /* 0xd2511f530c067825 */ /* 0x000fc800078e00ff */
[----:B------:R-:W-:Y:S01]  /*10780*/  IMAD.WIDE.U32 R34, R8, -0x2daee0ad, RZ ;  /* 0xd2511f5308227825 */ /* 0x000fe200078e00ff */
[----:B------:R-:W-:Y:S02]  /*10790*/  LOP3.LUT R13, R7, UR14, R22, 0x96, !PT ;  /* 0x0000000e070d7c12 */ /* 0x000fe4000f8e9616 */
[----:B------:R-:W-:Y:S01]  /*107a0*/  LOP3.LUT R12, R33, UR12, R6, 0x96, !PT ;  /* 0x0000000c210c7c12 */ /* 0x000fe2000f8e9606 */
[----:B------:R-:W-:Y:S01]  /*107b0*/  IMAD.WIDE.U32 R6, R9, -0x2daee0ad, RZ ;  /* 0xd2511f5309067825 */ /* 0x000fe200078e00ff */
[----:B----4-:R-:W-:-:S03]  /*107c0*/  F2FP.BF16.F32.PACK_AB R8, R223, R225 ;  /* 0x000000e1df08723e */ /* 0x010fc600000010ff */
[----:B-1----:R-:W-:Y:S01]  /*107d0*/  FFMA.FTZ R5, R227, UR35, -R3 ;  /* 0x00000023e3057c23 */ /* 0x002fe20008010803 */
[----:B------:R-:W-:Y:S01]  /*107e0*/  IMAD.MOV.U32 R231, RZ, RZ, R182 ;  /* 0x000000ffffe77224 */ /* 0x000fe200078e00b6 */
[----:B------:R-:W-:Y:S02]  /*107f0*/  LOP3.LUT R10, R35, UR12, R6, 0x96, !PT ;  /* 0x0000000c230a7c12 */ /* 0x000fe4000f8e9606 */
[----:B------:R1:W-:Y:S01]  /*10800*/  MUFU.EX2 R210, R5 ;  /* 0x0000000500d27308 */ /* 0x0003e20000000800 */
[----:B------:R-:W-:Y:S01]  /*10810*/  LOP3.LUT R11, R7, UR14, R16, 0x96, !PT ;  /* 0x0000000e070b7c12 */ /* 0x000fe2000f8e9610 */
[----:B------:R-:W-:Y:S01]  /*10820*/  IMAD.MOV.U32 R78, RZ, RZ, R172 ;  /* 0x000000ffff4e7224 */ /* 0x000fe200078e00ac */
[----:B------:R-:W-:Y:S01]  /*10830*/  HSET2.LE.AND R6, R18, R216, PT ;  /* 0x000000d812067233 */ /* 0x000fe20003803000 */
[----:B------:R-:W-:Y:S01]  /*10840*/  IMAD.MOV.U32 R227, RZ, RZ, R82 ;  /* 0x000000ffffe37224 */ /* 0x000fe200078e0052 */
[----:B--2---:R-:W-:Y:S01]  /*10850*/  F2FP.BF16.F32.PACK_AB R7, R211, R212 ;  /* 0x000000d4d307723e */ /* 0x004fe200000010ff */
[----:B------:R-:W-:-:S02]  /*10860*/  IMAD.MOV.U32 R82, RZ, RZ, R133 ;  /* 0x000000ffff527224 */ /* 0x000fc400078e0085 */
[----:B------:R-:W-:Y:S01]  /*10870*/  LOP3.LUT R24, R6, R8, RZ, 0xc0, !PT ;  /* 0x0000000806187212 */ /* 0x000fe200078ec0ff */
[----:B------:R-:W-:Y:S01]  /*10880*/  IMAD.MOV.U32 R50, RZ, RZ, R230 ;  /* 0x000000ffff327224 */ /* 0x000fe200078e00e6 */
[----:B------:R-:W-:Y:S01]  /*10890*/  HSET2.LE.AND R6, R26, R216, PT ;  /* 0x000000d81a067233 */ /* 0x000fe20003803000 */
[----:B------:R-:W-:Y:S01]  /*108a0*/  IMAD.MOV.U32 R230, RZ, RZ, R70 ;  /* 0x000000ffffe67224 */ /* 0x000fe200078e0046 */
[----:B------:R-:W-:Y:S01]  /*108b0*/  F2FP.BF16.F32.PACK_AB R8, R213, R219 ;  /* 0x000000dbd508723e */ /* 0x000fe200000010ff */
[----:B------:R-:W-:Y:S02]  /*108c0*/  IMAD.MOV.U32 R70, RZ, RZ, R127 ;  /* 0x000000ffff467224 */ /* 0x000fe400078e007f */
[----:B------:R-:W-:Y:S01]  /*108d0*/  IMAD.MOV.U32 R51, RZ, RZ, R78 ;  /* 0x000000ffff337224 */ /* 0x000fe200078e004e */
[----:B------:R-:W-:Y:S01]  /*108e0*/  LOP3.LUT R26, R6, R8, RZ, 0xc0, !PT ;  /* 0x00000008061a7212 */ /* 0x000fe200078ec0ff */
[----:B-1----:R-:W-:Y:S01]  /*108f0*/  FFMA.FTZ R5, R226, UR35, -R3 ;  /* 0x00000023e2057c23 */ /* 0x002fe20008010803 */
[----:B------:R-:W-:-:S03]  /*10900*/  IMAD.WIDE.U32 R8, R13, -0x326172a9, RZ ;  /* 0xcd9e8d570d087825 */ /* 0x000fc600078e00ff */
[----:B------:R1:W2:Y:S01]  /*10910*/  MUFU.EX2 R209, R5 ;  /* 0x0000000500d17308 */ /* 0x0002a20000000800 */
[----:B------:R-:W-:Y:S02]  /*10920*/  IMAD.MOV.U32 R226, RZ, RZ, R130 ;  /* 0x000000ffffe27224 */ /* 0x000fe400078e0082 */
[----:B------:R-:W-:Y:S01]  /*10930*/  IMAD.MOV.U32 R78, RZ, RZ, R168 ;  /* 0x000000ffff4e7224 */ /* 0x000fe200078e00a8 */
[----:B-1----:R-:W-:-:S05]  /*10940*/  HSET2.LE.AND R5, R14, R216, PT ;  /* 0x000000d80e057233 */ /* 0x002fca0003803000 */
[----:B------:R-:W-:Y:S02]  /*10950*/  LOP3.LUT R25, R5, R7, RZ, 0xc0, !PT ;  /* 0x0000000705197212 */ /* 0x000fe400078ec0ff */
[----:B------:R-:W-:Y:S02]  /*10960*/  HSET2.LE.AND R5, R19, R216, PT ;  /* 0x000000d813057233 */ /* 0x000fe40003803000 */
[----:B--2---:R-:W-:-:S04]  /*10970*/  F2FP.BF16.F32.PACK_AB R7, R209, R210 ;  /* 0x000000d2d107723e */ /* 0x004fc800000010ff */
[----:B------:R-:W-:Y:S01]  /*10980*/  LOP3.LUT R27, R5, R7, RZ, 0xc0, !PT ;  /* 0x00000007051b7212 */ /* 0x000fe200078ec0ff */
[----:B------:R-:W-:-:S04]  /*10990*/  IMAD.WIDE.U32 R6, R12, -0x326172a9, RZ ;  /* 0xcd9e8d570c067825 */ /* 0x000fc800078e00ff */
[----:B------:R-:W-:Y:S01]  /*109a0*/  FFMA.FTZ R5, R240, UR35, -R4 ;  /* 0x00000023f0057c23 */ /* 0x000fe20008010804 */
[----:B------:R-:W-:Y:S02]  /*109b0*/  LOP3.LUT R12, R9, UR13, R28, 0x96, !PT ;  /* 0x0000000d090c7c12 */ /* 0x000fe4000f8e961c */
[----:B------:R-:W-:Y:S01]  /*109c0*/  LOP3.LUT R15, R7, UR22, R8, 0x96, !PT ;  /* 0x00000016070f7c12 */ /* 0x000fe2000f8e9608 */
[----:B------:R1:W-:Y:S01]  /*109d0*/  MUFU.EX2 R208, R5 ;  /* 0x0000000500d07308 */ /* 0x0003e20000000800 */
[C---:B------:R-:W-:Y:S01]  /*109e0*/  LOP3.LUT R13, R6.reuse, 0xffff, RZ, 0xc0, !PT ;  /* 0x0000ffff060d7812 */ /* 0x040fe200078ec0ff */
[----:B------:R-:W-:Y:S01]  /*109f0*/  IMAD.WIDE.U32 R8, R11, -0x326172a9, RZ ;  /* 0xcd9e8d570b087825 */ /* 0x000fe200078e00ff */
[----:B------:R-:W-:Y:S01]  /*10a00*/  LOP3.LUT R18, R6, 0xff, RZ, 0xc0, !PT ;  /* 0x000000ff06127812 */ /* 0x000fe200078ec0ff */
[----:B------:R-:W-:Y:S01]  /*10a10*/  HMMA.16816.F32.BF16 R164, R24, R64, R44 ;  /* 0x0000004018a4723c */ /* 0x000fe2000004182c */
[--C-:B------:R-:W-:Y:S02]  /*10a20*/  SHF.R.U32.HI R17, RZ, 0x10, R6.reuse ;  /* 0x00000010ff117819 */ /* 0x100fe40000011606 */
[----:B------:R-:W-:Y:S01]  /*10a30*/  SHF.R.U32.HI R16, RZ, 0x18, R6 ;  /* 0x00000018ff107819 */ /* 0x000fe20000011606 */
[----:B------:R-:W-:Y:S01]  /*10a40*/  IMAD.WIDE.U32 R6, R10, -0x326172a9, RZ ;  /* 0xcd9e8d570a067825 */ /* 0x000fe200078e00ff */
[----:B------:R-:W-:-:S03]  /*10a50*/  LOP3.LUT R19, R9, UR13, R20, 0x96, !PT ;  /* 0x0000000d09137c12 */ /* 0x000fc6000f8e9614 */
[----:B------:R-:W-:Y:S01]  /*10a60*/  IMAD.MOV.U32 R46, RZ, RZ, R129 ;  /* 0x000000ffff2e7224 */ /* 0x000fe200078e0081 */
[----:B------:R-:W-:Y:S01]  /*10a70*/  LOP3.LUT R14, R7, UR22, R8, 0x96, !PT ;  /* 0x00000016070e7c12 */ /* 0x000fe2000f8e9608 */
[----:B------:R-:W-:Y:S01]  /*10a80*/  IMAD.MOV.U32 R47, RZ, RZ, R128 ;  /* 0x000000ffff2f7224 */ /* 0x000fe200078e0080 */
[C---:B------:R-:W-:Y:S01]  /*10a90*/  LOP3.LUT R28, R6.reuse, 0xffff, RZ, 0xc0, !PT ;  /* 0x0000ffff061c7812 */ /* 0x040fe200078ec0ff */
[----:B-1----:R-:W-:Y:S01]  /*10aa0*/  FFMA.FTZ R5, R239, UR35, -R4 ;  /* 0x00000023ef057c23 */ /* 0x002fe20008010804 */
[----:B------:R-:W-:Y:S01]  /*10ab0*/  LOP3.LUT R31, R6, 0xff, RZ, 0xc0, !PT ;  /* 0x000000ff061f7812 */ /* 0x000fe200078ec0ff */
[----:B------:R-:W-:Y:S01]  /*10ac0*/  IMAD.MOV.U32 R45, RZ, RZ, R47 ;  /* 0x000000ffff2d7224 */ /* 0x000fe200078e002f */
[--C-:B------:R-:W-:Y:S01]  /*10ad0*/  SHF.R.U32.HI R30, RZ, 0x10, R6.reuse ;  /* 0x00000010ff1e7819 */ /* 0x100fe20000011606 */
[----:B------:R1:W-:Y:S01]  /*10ae0*/  MUFU.EX2 R207, R5 ;  /* 0x0000000500cf7308 */ /* 0x0003e20000000800 */
[----:B------:R-:W-:Y:S01]  /*10af0*/  SHF.R.U32.HI R29, RZ, 0x18, R6 ;  /* 0x00000018ff1d7819 */ /* 0x000fe20000011606 */
[----:B------:R-:W-:-:S04]  /*10b00*/  IMAD.WIDE.U32 R6, R37, -0x2daee0ad, RZ ;  /* 0xd2511f5325067825 */ /* 0x000fc800078e00ff */
[----:B------:R-:W-:Y:S01]  /*10b10*/  IMAD.MOV.U32 R47, RZ, RZ, R50 ;  /* 0x000000ffff2f7224 */ /* 0x000fe200078e0032 */
[C---:B------:R-:W-:Y:S02]  /*10b20*/  LOP3.LUT R20, R6.reuse, 0xffff, RZ, 0xc0, !PT ;  /* 0x0000ffff06147812 */ /* 0x040fe400078ec0ff */
[----:B------:R-:W-:Y:S01]  /*10b30*/  LOP3.LUT R23, R6, 0xff, RZ, 0xc0, !PT ;  /* 0x000000ff06177812 */ /* 0x000fe200078ec0ff */
[----:B------:R-:W-:Y:S01]  /*10b40*/  IMAD.MOV.U32 R65, RZ, RZ, R47 ;  /* 0x000000ffff417224 */ /* 0x000fe200078e002f */
[--C-:B------:R-:W-:Y:S02]  /*10b50*/  SHF.R.U32.HI R22, RZ, 0x10, R6.reuse ;  /* 0x00000010ff167819 */ /* 0x100fe40000011606 */
[----:B------:R-:W-:Y:S02]  /*10b60*/  SHF.R.U32.HI R21, RZ, 0x18, R6 ;  /* 0x00000018ff157819 */ /* 0x000fe40000011606 */
[----:B------:R-:W-:Y:S01]  /*10b70*/  SHF.R.U32.HI R6, RZ, 0x8, R13 ;  /* 0x00000008ff067819 */ /* 0x000fe2000001160d */
[----:B-1----:R-:W-:Y:S01]  /*10b80*/  FFMA.FTZ R5, R235, UR35, -R4 ;  /* 0x00000023eb057c23 */ /* 0x002fe20008010804 */
[----:B------:R-:W-:-:S02]  /*10b90*/  LOP3.LUT R9, R7, UR23, R38, 0x96, !PT ;  /* 0x0000001707097c12 */ /* 0x000fc4000f8e9626 */
[----:B------:R-:W-:Y:S01]  /*10ba0*/  PRMT R89, R18, 0x5410, R6 ;  /* 0x0000541012597816 */ /* 0x000fe20000000006 */
[----:B------:R1:W-:Y:S01]  /*10bb0*/  MUFU.EX2 R206, R5 ;  /* 0x0000000500ce7308 */ /* 0x0003e20000000800 */
[----:B------:R-:W-:-:S04]  /*10bc0*/  LOP3.LUT R6, R17, 0xff, RZ, 0xc0, !PT ;  /* 0x000000ff11067812 */ /* 0x000fc800078ec0ff */
[----:B------:R-:W-:Y:S01]  /*10bd0*/  PRMT R87, R6, 0x5410, R16 ;  /* 0x0000541006577816 */ /* 0x000fe20000000010 */
[----:B------:R-:W-:-:S05]  /*10be0*/  IMAD.WIDE.U32 R6, R12, -0x2daee0ad, RZ ;  /* 0xd2511f530c067825 */ /* 0x000fca00078e00ff */
[----:B------:R-:W-:Y:S02]  /*10bf0*/  LOP3.LUT R33, R7, UR23, R32, 0x96, !PT ;  /* 0x0000001707217c12 */ /* 0x000fe4000f8e9620 */
[C---:B------:R-:W-:Y:S02]  /*10c00*/  LOP3.LUT R42, R6.reuse, 0xffff, RZ, 0xc0, !PT ;  /* 0x0000ffff062a7812 */ /* 0x040fe400078ec0ff */
[----:B------:R-:W-:Y:S01]  /*10c10*/  LOP3.LUT R44, R6, 0xff, RZ, 0xc0, !PT ;  /* 0x000000ff062c7812 */ /* 0x000fe200078ec0ff */
[----:B-1----:R-:W-:Y:S01]  /*10c20*/  FFMA.FTZ R5, R233, UR35, -R4 ;  /* 0x00000023e9057c23 */ /* 0x002fe20008010804 */
[--C-:B------:R-:W-:Y:S02]  /*10c30*/  SHF.R.U32.HI R43, RZ, 0x10, R6.reuse ;  /* 0x00000010ff2b7819 */ /* 0x100fe40000011606 */
[----:B------:R-:W-:Y:S01]  /*10c40*/  SHF.R.U32.HI R75, RZ, 0x18, R6 ;  /* 0x00000018ff4b7819 */ /* 0x000fe20000011606 */
[----:B------:R1:W2:Y:S01]  /*10c50*/  MUFU.EX2 R204, R5 ;  /* 0x0000000500cc7308 */ /* 0x0002a20000000800 */
[----:B------:R-:W-:-:S03]  /*10c60*/  IMAD.WIDE.U32 R6, R40, -0x2daee0ad, RZ ;  /* 0xd2511f5328067825 */ /* 0x000fc600078e00ff */
[C---:B------:R-:W-:Y:S02]  /*10c70*/  LOP3.LUT R10, R6.reuse, 0xffff, RZ, 0xc0, !PT ;  /* 0x0000ffff060a7812 */ /* 0x040fe400078ec0ff */
[----:B------:R-:W-:Y:S02]  /*10c80*/  LOP3.LUT R13, R6, 0xff, RZ, 0xc0, !PT ;  /* 0x000000ff060d7812 */ /* 0x000fe400078ec0ff */
[--C-:B------:R-:W-:Y:S02]  /*10c90*/  SHF.R.U32.HI R12, RZ, 0x10, R6.reuse ;  /* 0x00000010ff0c7819 */ /* 0x100fe40000011606 */
[----:B------:R-:W-:Y:S02]  /*10ca0*/  SHF.R.U32.HI R11, RZ, 0x18, R6 ;  /* 0x00000018ff0b7819 */ /* 0x000fe40000011606 */
[----:B------:R-:W-:Y:S02]  /*10cb0*/  SHF.R.U32.HI R6, RZ, 0x8, R28 ;  /* 0x00000008ff067819 */ /* 0x000fe4000001161c */
[----:B------:R-:W-:Y:S01]  /*10cc0*/  LOP3.LUT R8, R7, UR23, R36, 0x96, !PT ;  /* 0x0000001707087c12 */ /* 0x000fe2000f8e9624 */
[----:B-1----:R-:W-:Y:S01]  /*10cd0*/  FFMA.FTZ R5, R232, UR35, -R4 ;  /* 0x00000023e8057c23 */ /* 0x002fe20008010804 */
[----:B------:R-:W-:Y:S01]  /*10ce0*/  PRMT R80, R31, 0x5410, R6 ;  /* 0x000054101f507816 */ /* 0x000fe20000000006 */
[--C-:B------:R-:W-:Y:S01]  /*10cf0*/  FFMA.FTZ R7, R215, UR35, -R4.reuse ;  /* 0x00000023d7077c23 */ /* 0x100fe20008010804 */
[----:B------:R-:W-:Y:S01]  /*10d00*/  LOP3.LUT R6, R30, 0xff, RZ, 0xc0, !PT ;  /* 0x000000ff1e067812 */ /* 0x000fe200078ec0ff */
[----:B------:R1:W-:Y:S03]  /*10d10*/  MUFU.EX2 R205, R5 ;  /* 0x0000000500cd7308 */ /* 0x0003e60000000800 */
[----:B------:R-:W-:Y:S01]  /*10d20*/  PRMT R79, R6, 0x5410, R29 ;  /* 0x00005410064f7816 */ /* 0x000fe2000000001d */
[----:B------:R-:W-:-:S04]  /*10d30*/  FFMA.FTZ R6, R214, UR35, -R4 ;  /* 0x00000023d6067c23 */ /* 0x000fc80008010804 */
[----:B------:R-:W-:Y:S08]  /*10d40*/  MUFU.EX2 R170, R6 ;  /* 0x0000000600aa7308 */ /* 0x000ff00000000800 */
[----:B------:R3:W-:Y:S01]  /*10d50*/  MUFU.EX2 R171, R7 ;  /* 0x0000000700ab7308 */ /* 0x0007e20000000800 */
[----:B-1----:R-:W-:-:S07]  /*10d60*/  FFMA.FTZ R5, R229, UR35, -R4 ;  /* 0x00000023e5057c23 */ /* 0x002fce0008010804 */
[----:B------:R1:W-:Y:S01]  /*10d70*/  MUFU.EX2 R182, R5 ;  /* 0x0000000500b67308 */ /* 0x0003e20000000800 */
[----:B---3--:R-:W-:Y:S01]  /*10d80*/  SHF.R.U32.HI R7, RZ, 0x18, R9 ;  /* 0x00000018ff077819 */ /* 0x008fe20000011609 */
        /* <DEDUP_REMOVED lines=8> */
[----:B-1----:R-:W-:-:S05]  /*10e10*/  IMAD.WIDE.U32 R4, R19, -0x2daee0ad, RZ ;  /* 0xd2511f5313047825 */ /* 0x002fca00078e00ff */
[----:B------:R-:W-:Y:S02]  /*10e20*/  LOP3.LUT R32, R5, UR23, R34, 0x96, !PT ;  /* 0x0000001705207c12 */ /* 0x000fe4000f8e9622 */
[C---:B------:R-:W-:Y:S02]  /*10e30*/  LOP3.LUT R39, R4.reuse, 0xffff, RZ, 0xc0, !PT ;  /* 0x0000ffff04277812 */ /* 0x040fe400078ec0ff */
[----:B------:R-:W-:Y:S02]  /*10e40*/  SHF.R.U32.HI R5, RZ, 0x8, R20 ;  /* 0x00000008ff057819 */ /* 0x000fe40000011614 */
[----:B------:R-:W-:Y:S02]  /*10e50*/  LOP3.LUT R41, R4, 0xff, RZ, 0xc0, !PT ;  /* 0x000000ff04297812 */ /* 0x000fe400078ec0ff */
[--C-:B------:R-:W-:Y:S02]  /*10e60*/  SHF.R.U32.HI R40, RZ, 0x10, R4.reuse ;  /* 0x00000010ff287819 */ /* 0x100fe40000011604 */
[----:B------:R-:W-:Y:S01]  /*10e70*/  SHF.R.U32.HI R74, RZ, 0x18, R4 ;  /* 0x00000018ff4a7819 */ /* 0x000fe20000011604 */
[----:B------:R-:W-:Y:S01]  /*10e80*/  FFMA.FTZ R4, R251, UR35, -R3 ;  /* 0x00000023fb047c23 */ /* 0x000fe20008010803 */
[----:B------:R-:W-:-:S02]  /*10e90*/  PRMT R16, R23, 0x5410, R5 ;  /* 0x0000541017107816 */ /* 0x000fc40000000005 */
[----:B------:R-:W-:Y:S01]  /*10ea0*/  LOP3.LUT R5, R22, 0xff, RZ, 0xc0, !PT ;  /* 0x000000ff16057812 */ /* 0x000fe200078ec0ff */
[----:B------:R1:W-:Y:S03]  /*10eb0*/  MUFU.EX2 R134, R4 ;  /* 0x0000000400867308 */ /* 0x0003e60000000800 */
[----:B------:R-:W-:Y:S01]  /*10ec0*/  PRMT R21, R5, 0x5410, R21 ;  /* 0x0000541005157816 */ /* 0x000fe20000000015 */
[----:B------:R-:W-:-:S04]  /*10ed0*/  FFMA.FTZ R5, R247, UR35, -R3 ;  /* 0x00000023f7057c23 */ /* 0x000fc80008010803 */
[----:B------:R3:W-:Y:S01]  /*10ee0*/  MUFU.EX2 R130, R5 ;  /* 0x0000000500827308 */ /* 0x0007e20000000800 */
[----:B-1----:R-:W-:Y:S01]  /*10ef0*/  FFMA.FTZ R4, R68, UR35, -R3 ;  /* 0x0000002344047c23 */ /* 0x002fe20008010803 */
[----:B------:R-:W-:Y:S02]  /*10f00*/  IMAD.MOV.U32 R68, RZ, RZ, R231 ;  /* 0x000000ffff447224 */ /* 0x000fe400078e00e7 */
[----:B------:R-:W-:-:S04]  /*10f10*/  IMAD.MOV.U32 R231, RZ, RZ, R169 ;  /* 0x000000ffffe77224 */ /* 0x000fc800078e00a9 */
[----:B------:R1:W-:Y:S01]  /*10f20*/  MUFU.EX2 R133, R4 ;  /* 0x0000000400857308 */ /* 0x0003e20000000800 */
[----:B------:R-:W-:Y:S02]  /*10f30*/  IMAD.MOV.U32 R50, RZ, RZ, R68 ;  /* 0x000000ffff327224 */ /* 0x000fe400078e0044 */
[--C-:B------:R-:W-:Y:S01]  /*10f40*/  FFMA.FTZ R68, R234, UR35, -R3.reuse ;  /* 0x00000023ea447c23 */ /* 0x100fe20008010803 */
[----:B---3--:R-:W-:-:S04]  /*10f50*/  FFMA.FTZ R5, R246, UR35, -R3 ;  /* 0x00000023f6057c23 */ /* 0x008fc80008010803 */
[----:B------:R3:W4:Y:S01]  /*10f60*/  MUFU.EX2 R129, R5 ;  /* 0x0000000500817308 */ /* 0x0007220000000800 */
[----:B-1----:R-:W-:Y:S02]  /*10f70*/  SHF.R.U32.HI R4, RZ, 0x8, R10 ;  /* 0x00000008ff047819 */ /* 0x002fe4000001160a */
[----:B------:R-:W-:Y:S02]  /*10f80*/  LOP3.LUT R10, R9, 0xff, RZ, 0xc0, !PT ;  /* 0x000000ff090a7812 */ /* 0x000fe400078ec0ff */
[----:B------:R-:W-:Y:S02]  /*10f90*/  PRMT R36, R13, 0x5410, R4 ;  /* 0x000054100d247816 */ /* 0x000fe40000000004 */
[----:B------:R-:W-:Y:S02]  /*10fa0*/  LOP3.LUT R4, R12, 0xff, RZ, 0xc0, !PT ;  /* 0x000000ff0c047812 */ /* 0x000fe400078ec0ff */
[----:B---3--:R-:W-:Y:S02]  /*10fb0*/  LOP3.LUT R5, R9, 0xffff, RZ, 0xc0, !PT ;  /* 0x0000ffff09057812 */ /* 0x008fe400078ec0ff */
[----:B------:R-:W-:-:S02]  /*10fc0*/  PRMT R35, R4, 0x5410, R11 ;  /* 0x0000541004237816 */ /* 0x000fc4000000000b */
[----:B------:R-:W-:Y:S02]  /*10fd0*/  SHF.R.U32.HI R4, RZ, 0x10, R9 ;  /* 0x00000010ff047819 */ /* 0x000fe40000011609 */
[----:B------:R-:W-:Y:S01]  /*10fe0*/  SHF.R.U32.HI R6, RZ, 0x8, R5 ;  /* 0x00000008ff067819 */ /* 0x000fe20000011605 */
[----:B------:R-:W-:Y:S01]  /*10ff0*/  FFMA.FTZ R5, R244, UR35, -R3 ;  /* 0x00000023f4057c23 */ /* 0x000fe20008010803 */
[----:B------:R-:W-:Y:S02]  /*11000*/  LOP3.LUT R4, R4, 0xff, RZ, 0xc0, !PT ;  /* 0x000000ff04047812 */ /* 0x000fe400078ec0ff */
[----:B------:R-:W-:Y:S01]  /*11010*/  PRMT R11, R10, 0x5410, R6 ;  /* 0x000054100a0b7816 */ /* 0x000fe20000000006 */
[----:B------:R1:W-:Y:S01]  /*11020*/  MUFU.EX2 R127, R5 ;  /* 0x00000005007f7308 */ /* 0x0003e20000000800 */
[----:B------:R-:W-:Y:S01]  /*11030*/  PRMT R9, R4, 0x5410, R7 ;  /* 0x0000541004097816 */ /* 0x000fe20000000007 */
[----:B------:R-:W-:Y:S01]  /*11040*/  FFMA.FTZ R6, R242, UR35, -R3 ;  /* 0x00000023f2067c23 */ /* 0x000fe20008010803 */
[----:B------:R-:W-:-:S05]  /*11050*/  LOP3.LUT R4, R8, 0xffff, RZ, 0xc0, !PT ;  /* 0x0000ffff08047812 */ /* 0x000fca00078ec0ff */
[----:B------:R3:W-:Y:S01]  /*11060*/  MUFU.EX2 R168, R6 ;  /* 0x0000000600a87308 */ /* 0x0007e20000000800 */
[----:B-1----:R-:W-:-:S07]  /*11070*/  FFMA.FTZ R5, R243, UR35, -R3 ;  /* 0x00000023f3057c23 */ /* 0x002fce0008010803 */
[----:B------:R1:W-:Y:S01]  /*11080*/  MUFU.EX2 R128, R5 ;  /* 0x0000000500807308 */ /* 0x0003e20000000800 */
[----:B---3--:R-:W-:Y:S02]  /*11090*/  SHF.R.U32.HI R6, RZ, 0x10, R8 ;  /* 0x00000010ff067819 */ /* 0x008fe40000011608 */
[----:B-1----:R-:W-:Y:S02]  /*110a0*/  SHF.R.U32.HI R5, RZ, 0x8, R4 ;  /* 0x00000008ff057819 */ /* 0x002fe40000011604 */
[----:B------:R-:W-:-:S04]  /*110b0*/  LOP3.LUT R4, R8, 0xff, RZ, 0xc0, !PT ;  /* 0x000000ff08047812 */ /* 0x000fc800078ec0ff */
[----:B------:R-:W-:Y:S01]  /*110c0*/  PRMT R28, R4, 0x5410, R5 ;  /* 0x00005410041c7816 */ /* 0x000fe20000000005 */
[----:B------:R-:W-:Y:S01]  /*110d0*/  FFMA.FTZ R4, R238, UR35, -R3 ;  /* 0x00000023ee047c23 */ /* 0x000fe20008010803 */
[----:B------:R-:W-:-:S03]  /*110e0*/  SHF.R.U32.HI R5, RZ, 0x18, R8 ;  /* 0x00000018ff057819 */ /* 0x000fc60000011608 */
[----:B------:R1:W-:Y:S02]  /*110f0*/  MUFU.EX2 R169, R4 ;  /* 0x0000000400a97308 */ /* 0x0003e40000000800 */
[----:B-1----:R-:W-:Y:S01]  /*11100*/  LOP3.LUT R4, R6, 0xff, RZ, 0xc0, !PT ;  /* 0x000000ff06047812 */ /* 0x002fe200078ec0ff */
[----:B------:R-:W-:Y:S01]  /*11110*/  FFMA.FTZ R6, R46, UR35, -R2 ;  /* 0x000000232e067c23 */ /* 0x000fe20008010802 */
[----:B------:R-:W-:Y:S02]  /*11120*/  IMAD.MOV.U32 R46, RZ, RZ, R226 ;  /* 0x000000ffff2e7224 */ /* 0x000fe400078e00e2 */
[----:B------:R-:W-:Y:S01]  /*11130*/  IMAD.MOV.U32 R226, RZ, RZ, R51 ;  /* 0x000000ffffe27224 */ /* 0x000fe200078e0033 */
[----:B------:R-:W-:Y:S01]  /*11140*/  PRMT R13, R4, 0x5410, R5 ;  /* 0x00005410040d7816 */ /* 0x000fe20000000005 */
[----:B------:R-:W-:Y:S02]  /*11150*/  IMAD.MOV.U32 R51, RZ, RZ, R69 ;  /* 0x000000ffff337224 */ /* 0x000fe400078e0045 */
[----:B------:R-:W-:Y:S01]  /*11160*/  FFMA.FTZ R4, R45, UR35, -R2 ;  /* 0x000000232d047c23 */ /* 0x000fe20008010802 */
[----:B------:R-:W-:-:S02]  /*11170*/  IMAD.MOV.U32 R69, RZ, RZ, R81 ;  /* 0x000000ffff457224 */ /* 0x000fc400078e0051 */
[----:B------:R-:W-:Y:S01]  /*11180*/  FFMA.FTZ R7, R193, UR35, -R0 ;  /* 0x00000023c1077c23 */ /* 0x000fe20008010800 */
[----:B------:R-:W-:Y:S02]  /*11190*/  IMAD.MOV.U32 R81, RZ, RZ, R218 ;  /* 0x000000ffff517224 */ /* 0x000fe400078e00da */
[----:B------:R-:W-:Y:S01]  /*111a0*/  FFMA.FTZ R37, R250, UR35, -R0 ;  /* 0x00000023fa257c23 */ /* 0x000fe20008010800 */
[----:B------:R-:W-:Y:S02]  /*111b0*/  IMAD.MOV.U32 R218, RZ, RZ, R84 ;  /* 0x000000ffffda7224 */ /* 0x000fe400078e0054 */
[--C-:B------:R-:W-:Y:S01]  /*111c0*/  FFMA.FTZ R5, R201, UR35, -R2.reuse ;  /* 0x00000023c9057c23 */ /* 0x100fe20008010802 */
[----:B------:R-:W-:Y:S02]  /*111d0*/  IMAD.MOV.U32 R84, RZ, RZ, R77 ;  /* 0x000000ffff547224 */ /* 0x000fe400078e004d */
[----:B------:R-:W-:Y:S01]  /*111e0*/  FFMA.FTZ R12, R252, UR35, -R2 ;  /* 0x00000023fc0c7c23 */ /* 0x000fe20008010802 */
[----:B------:R-:W-:-:S02]  /*111f0*/  IMAD.MOV.U32 R77, RZ, RZ, R72 ;  /* 0x000000ffff4d7224 */ /* 0x000fc400078e0048 */
[--C-:B------:R-:W-:Y:S01]  /*11200*/  FFMA.FTZ R29, R249, UR35, -R2.reuse ;  /* 0x00000023f91d7c23 */ /* 0x100fe20008010802 */
[----:B------:R-:W-:Y:S02]  /*11210*/  IMAD.MOV.U32 R72, RZ, RZ, R55 ;  /* 0x000000ffff487224 */ /* 0x000fe400078e0037 */
[----:B------:R-:W-:Y:S01]  /*11220*/  FFMA.FTZ R30, R245, UR35, -R2 ;  /* 0x00000023f51e7c23 */ /* 0x000fe20008010802 */
[----:B------:R-:W-:Y:S01]  /*11230*/  IMAD.MOV.U32 R55, RZ, RZ, R122 ;  /* 0x000000ffff377224 */ /* 0x000fe200078e007a */
[----:B------:R-:W-:Y:S01]  /*11240*/  MUFU.EX2 R68, R68 ;  /* 0x0000004400447308 */ /* 0x000fe20000000800 */
[----:B------:R-:W-:Y:S01]  /*11250*/  IMAD.MOV.U32 R64, RZ, RZ, R226 ;  /* 0x000000ffff407224 */ /* 0x000fe200078e00e2 */
[----:B------:R1:W5:Y:S01]  /*11260*/  LDL.LU R201, [R1+0xac] ;  /* 0x0000ac0001c97983 */ /* 0x0003620000300800 */
[----:B------:R-:W-:Y:S02]  /*11270*/  IMAD.MOV.U32 R45, RZ, RZ, R50 ;  /* 0x000000ffff2d7224 */ /* 0x000fe400078e0032 */
[----:B------:R-:W-:-:S02]  /*11280*/  IMAD.MOV.U32 R240, RZ, RZ, R46 ;  /* 0x000000fffff07224 */ /* 0x000fc400078e002e */
[----:B------:R-:W-:Y:S01]  /*11290*/  IMAD.MOV.U32 R47, RZ, RZ, R69 ;  /* 0x000000ffff2f7224 */ /* 0x000fe200078e0045 */
[----:B------:R-:W-:Y:S01]  /*112a0*/  MUFU.EX2 R122, R6 ;  /* 0x00000006007a7308 */ /* 0x000fe20000000800 */
[----:B------:R-:W-:Y:S02]  /*112b0*/  IMAD.MOV.U32 R226, RZ, RZ, R81 ;  /* 0x000000ffffe27224 */ /* 0x000fe400078e0051 */
[----:B------:R-:W-:Y:S02]  /*112c0*/  IMAD.MOV.U32 R50, RZ, RZ, R77 ;  /* 0x000000ffff327224 */ /* 0x000fe400078e004d */
[----:B------:R-:W-:Y:S02]  /*112d0*/  IMAD.MOV.U32 R46, RZ, RZ, R51 ;  /* 0x000000ffff2e7224 */ /* 0x000fe400078e0033 */
[----:B------:R-:W-:Y:S02]  /*112e0*/  IMAD.MOV.U32 R69, RZ, RZ, R72 ;  /* 0x000000ffff457224 */ /* 0x000fe400078e0048 */
[----:B------:R-:W-:-:S02]  /*112f0*/  IMAD.MOV.U32 R81, RZ, RZ, R55 ;  /* 0x000000ffff517224 */ /* 0x000fc400078e0037 */
[----:B------:R-:W-:Y:S02]  /*11300*/  IMAD.MOV.U32 R77, RZ, RZ, R120 ;  /* 0x000000ffff4d7224 */ /* 0x000fe400078e0078 */
[----:B------:R-:W-:Y:S02]  /*11310*/  IMAD.MOV.U32 R72, RZ, RZ, R91 ;  /* 0x000000ffff487224 */ /* 0x000fe400078e005b */
[--C-:B------:R-:W-:Y:S01]  /*11320*/  FFMA.FTZ R91, R224, UR35, -R3.reuse ;  /* 0x00000023e05b7c23 */ /* 0x100fe20008010803 */
[----:B------:R-:W-:Y:S02]  /*11330*/  IMAD.MOV.U32 R120, RZ, RZ, R90 ;  /* 0x000000ffff787224 */ /* 0x000fe400078e005a */
[--C-:B------:R-:W-:Y:S01]  /*11340*/  FFMA.FTZ R90, R177, UR35, -R3.reuse ;  /* 0x00000023b15a7c23 */ /* 0x100fe20008010803 */
[----:B------:R-:W-:Y:S02]  /*11350*/  IMAD.MOV.U32 R55, RZ, RZ, R88 ;  /* 0x000000ffff377224 */ /* 0x000fe400078e0058 */
[----:B------:R-:W-:Y:S01]  /*11360*/  FFMA.FTZ R88, R222, UR35, -R3 ;  /* 0x00000023de587c23 */ /* 0x000fe20008010803 */
[----:B------:R-:W-:Y:S01]  /*11370*/  FFMA.FTZ R3, R240, UR35, -R2 ;  /* 0x00000023f0037c23 */ /* 0x000fe20008010802 */
[----:B------:R-:W-:-:S02]  /*11380*/  IMAD.MOV.U32 R17, RZ, RZ, R45 ;  /* 0x000000ffff117224 */ /* 0x000fc400078e002d */
        /* <DEDUP_REMOVED lines=9> */
[----:B------:R-:W-:Y:S02]  /*11420*/  IMAD.MOV.U32 R84, RZ, RZ, R123 ;  /* 0x000000ffff547224 */ /* 0x000fe400078e007b */
[----:B---3--:R-:W-:Y:S01]  /*11430*/  FFMA.FTZ R3, R17, UR35, -R0 ;  /* 0x0000002311037c23 */ /* 0x008fe20008010800 */
[----:B------:R-:W-:Y:S02]  /*11440*/  IMAD.MOV.U32 R17, RZ, RZ, R18 ;  /* 0x000000ffff117224 */ /* 0x000fe400078e0012 */
[----:B------:R-:W-:Y:S01]  /*11450*/  FFMA.FTZ R6, R194, UR35, -R0 ;  /* 0x00000023c2067c23 */ /* 0x000fe20008010800 */
[----:B------:R-:W-:Y:S01]  /*11460*/  IMAD.MOV.U32 R18, RZ, RZ, R235 ;  /* 0x000000ffff127224 */ /* 0x000fe200078e00eb */
[----:B------:R-:W3:Y:S01]  /*11470*/  MUFU.EX2 R123, R4 ;  /* 0x00000004007b7308 */ /* 0x000ee20000000800 */
        /* <DEDUP_REMOVED lines=9> */
[----:B------:R-:W-:Y:S01]  /*11510*/  FFMA.FTZ R8, R17, UR35, -R0 ;  /* 0x0000002311087c23 */ /* 0x000fe20008010800 */
[----:B------:R-:W-:Y:S02]  /*11520*/  IMAD.MOV.U32 R78, RZ, RZ, R82 ;  /* 0x000000ffff4e7224 */ /* 0x000fe400078e0052 */
[----:B------:R-:W-:Y:S02]  /*11530*/  IMAD.MOV.U32 R229, RZ, RZ, R38 ;  /* 0x000000ffffe57224 */ /* 0x000fe400078e0026 */
[----:B------:R-:W-:Y:S02]  /*11540*/  IMAD.MOV.U32 R233, RZ, RZ, R64 ;  /* 0x000000ffffe97224 */ /* 0x000fe400078e0040 */
[----:B------:R-:W-:Y:S01]  /*11550*/  FFMA.FTZ R31, R18, UR35, -R0 ;  /* 0x00000023121f7c23 */ /* 0x000fe20008010800 */
[----:B------:R-:W-:-:S02]  /*11560*/  IMAD.MOV.U32 R82, RZ, RZ, R124 ;  /* 0x000000ffff527224 */ /* 0x000fc400078e007c */
[----:B------:R-:W-:Y:S02]  /*11570*/  IMAD.MOV.U32 R64, RZ, RZ, R121 ;  /* 0x000000ffff407224 */ /* 0x000fe400078e0079 */
[----:B------:R-:W-:Y:S01]  /*11580*/  FFMA.FTZ R34, R235, UR35, -R0 ;  /* 0x00000023eb227c23 */ /* 0x000fe20008010800 */
[----:B------:R-:W-:Y:S01]  /*11590*/  IMAD.MOV.U32 R17, RZ, RZ, R65 ;  /* 0x000000ffff117224 */ /* 0x000fe200078e0041 */
[----:B------:R2:W-:Y:S01]  /*115a0*/  MUFU.EX2 R121, R3 ;  /* 0x0000000300797308 */ /* 0x0005e20000000800 */
[----:B------:R-:W-:Y:S02]  /*115b0*/  IMAD.MOV.U32 R18, RZ, RZ, R227 ;  /* 0x000000ffff127224 */ /* 0x000fe400078e00e3 */
[----:B------:R-:W-:Y:S02]  /*115c0*/  IMAD.MOV.U32 R235, RZ, RZ, R231 ;  /* 0x000000ffffeb7224 */ /* 0x000fe400078e00e7 */
[----:B------:R-:W-:Y:S02]  /*115d0*/  IMAD.MOV.U32 R232, RZ, RZ, R240 ;  /* 0x000000ffffe87224 */ /* 0x000fe400078e00f0 */
[----:B------:R-:W-:-:S02]  /*115e0*/  IMAD.MOV.U32 R239, RZ, RZ, R82 ;  /* 0x000000ffffef7224 */ /* 0x000fc400078e0052 */
[----:B------:R-:W-:Y:S02]  /*115f0*/  IMAD.MOV.U32 R240, RZ, RZ, R126 ;  /* 0x000000fffff07224 */ /* 0x000fe400078e007e */
[----:B------:R-:W-:Y:S02]  /*11600*/  IMAD.MOV.U32 R65, RZ, RZ, R85 ;  /* 0x000000ffff417224 */ /* 0x000fe400078e0055 */
[----:B--2---:R-:W-:Y:S01]  /*11610*/  FADD.FTZ R3, R228, R52 ;  /* 0x00000034e4037221 */ /* 0x004fe20000010000 */
        /* <DEDUP_REMOVED lines=23> */
[----:B------:R-:W-:Y:S01]  /*11790*/  FFMA.FTZ R38, R248, UR35, -R0 ;  /* 0x00000023f8267c23 */ /* 0x000fe20008010800 */
[----:B------:R-:W-:Y:S02]  /*117a0*/  IMAD.MOV.U32 R231, RZ, RZ, R78 ;  /* 0x000000ffffe77224 */ /* 0x000fe400078e004e */
[----:B------:R-:W-:Y:S01]  /*117b0*/  FFMA.FTZ R78, R241, UR35, -R0 ;  /* 0x00000023f14e7c23 */ /* 0x000fe20008010800 */
[----:B------:R-:W-:Y:S02]  /*117c0*/  IMAD.MOV.U32 R227, RZ, RZ, R86 ;  /* 0x000000ffffe37224 */ /* 0x000fe400078e0056 */
[----:B------:R-:W-:Y:S01]  /*117d0*/  FFMA.FTZ R82, R178, UR35, -R0 ;  /* 0x00000023b2527c23 */ /* 0x000fe20008010800 */
[----:B------:R-:W-:Y:S02]  /*117e0*/  IMAD.MOV.U32 R47, RZ, RZ, R50 ;  /* 0x000000ffff2f7224 */ /* 0x000fe400078e0032 */
[----:B------:R-:W-:Y:S01]  /*117f0*/  FFMA.FTZ R85, R176, UR35, -R0 ;  /* 0x00000023b0557c23 */ /* 0x000fe20008010800 */
        /* <DEDUP_REMOVED lines=13> */
[--C-:B------:R-:W-:Y:S01]  /*118d0*/  FFMA.FTZ R4, R197, UR35, -R2.reuse ;  /* 0x00000023c5047c23 */ /* 0x100fe20008010802 */
[----:B------:R-:W-:Y:S02]  /*118e0*/  IMAD.MOV.U32 R226, RZ, RZ, R77 ;  /* 0x000000ffffe27224 */ /* 0x000fe400078e004d */
[----:B------:R-:W-:Y:S01]  /*118f0*/  FFMA.FTZ R69, R237, UR35, -R2 ;  /* 0x00000023ed457c23 */ /* 0x000fe20008010802 */
[----:B------:R-:W-:-:S02]  /*11900*/  IMAD.MOV.U32 R55, RZ, RZ, R70 ;  /* 0x000000ffff377224 */ /* 0x000fc400078e0046 */
[----:B------:R-:W-:Y:S01]  /*11910*/  FFMA.FTZ R70, R181, UR35, -R2 ;  /* 0x00000023b5467c23 */ /* 0x000fe20008010802 */
[----:B------:R-:W-:Y:S02]  /*11920*/  IMAD.MOV.U32 R83, RZ, RZ, R76 ;  /* 0x000000ffff537224 */ /* 0x000fe400078e004c */
[--C-:B------:R-:W-:Y:S01]  /*11930*/  FFMA.FTZ R72, R179, UR35, -R2.reuse ;  /* 0x00000023b3487c23 */ /* 0x100fe20008010802 */
[----:B------:R-:W-:Y:S02]  /*11940*/  IMAD.MOV.U32 R45, RZ, RZ, R47 ;  /* 0x000000ffff2d7224 */ /* 0x000fe400078e002f */
[----:B------:R-:W-:Y:S01]  /*11950*/  FFMA.FTZ R77, R175, UR35, -R2 ;  /* 0x00000023af4d7c23 */ /* 0x000fe20008010802 */
[----:B------:R-:W-:Y:S01]  /*11960*/  IMAD.MOV.U32 R215, RZ, RZ, R233 ;  /* 0x000000ffffd77224 */ /* 0x000fe200078e00e9 */
[----:B------:R-:W-:Y:S01]  /*11970*/  SHF.R.U32.HI R2, RZ, 0x8, R0 ;  /* 0x00000008ff027819 */ /* 0x000fe20000011600 */
[----:B------:R-:W-:Y:S01]  /*11980*/  IMAD.MOV.U32 R76, RZ, RZ, R73 ;  /* 0x000000ffff4c7224 */ /* 0x000fe200078e0049 */
[----:B------:R2:W-:Y:S01]  /*11990*/  MUFU.EX2 R124, R5 ;  /* 0x00000005007c7308 */ /* 0x0005e20000000800 */
[----:B------:R-:W-:-:S02]  /*119a0*/  IMAD.MOV.U32 R46, RZ, RZ, R50 ;  /* 0x000000ffff2e7224 */ /* 0x000fc400078e0032 */
[----:B------:R-:W-:Y:S02]  /*119b0*/  IMAD.MOV.U32 R249, RZ, RZ, R118 ;  /* 0x000000fffff97224 */ /* 0x000fe400078e0076 */
[----:B------:R-:W-:Y:S01]  /*119c0*/  FADD.FTZ R81, R81, R53 ;  /* 0x0000003551517221 */ /* 0x000fe20000010000 */
[----:B------:R-:W-:Y:S02]  /*119d0*/  IMAD.MOV.U32 R239, RZ, RZ, R240 ;  /* 0x000000ffffef7224 */ /* 0x000fe400078e00f0 */
[----:B------:R-:W-:Y:S01]  /*119e0*/  FADD.FTZ R84, R84, R49 ;  /* 0x0000003154547221 */ /* 0x000fe20000010000 */
[----:B------:R-:W-:Y:S01]  /*119f0*/  IMAD.MOV.U32 R233, RZ, RZ, R17 ;  /* 0x000000ffffe97224 */ /* 0x000fe200078e0011 */
[----:B------:R-:W-:Y:S01]  /*11a00*/  LOP3.LUT R0, R15, 0xff, RZ, 0xc0, !PT ;  /* 0x000000ff0f007812 */ /* 0x000fe200078ec0ff */
[----:B------:R-:W-:Y:S02]  /*11a10*/  IMAD.MOV.U32 R73, RZ, RZ, R54 ;  /* 0x000000ffff497224 */ /* 0x000fe400078e0036 */
[----:B------:R-:W-:Y:S01]  /*11a20*/  IMAD.MOV.U32 R245, RZ, RZ, R189 ;  /* 0x000000fffff57224 */ /* 0x000fe200078e00bd */
[----:B------:R-:W-:Y:S01]  /*11a30*/  MUFU.EX2 R78, R78 ;  /* 0x0000004e004e7308 */ /* 0x000fe20000000800 */
[----:B------:R-:W-:Y:S01]  /*11a40*/  IMAD.MOV.U32 R47, RZ, RZ, R51 ;  /* 0x000000ffff2f7224 */ /* 0x000fe200078e0033 */
[----:B------:R1:W5:Y:S01]  /*11a50*/  LDL.LU R197, [R1+0xa8] ;  /* 0x0000a80001c57983 */ /* 0x0003620000300800 */
[----:B------:R-:W-:-:S02]  /*11a60*/  IMAD.MOV.U32 R240, RZ, RZ, R64 ;  /* 0x000000fffff07224 */ /* 0x000fc400078e0040 */
[----:B------:R-:W-:Y:S02]  /*11a70*/  IMAD.MOV.U32 R17, RZ, RZ, R18 ;  /* 0x000000ffff117224 */ /* 0x000fe400078e0012 */
[----:B------:R-:W-:Y:S02]  /*11a80*/  IMAD.MOV.U32 R234, RZ, RZ, R215 ;  /* 0x000000ffffea7224 */ /* 0x000fe400078e00d7 */
[----:B------:R-:W-:Y:S01]  /*11a90*/  IMAD.MOV.U32 R50, RZ, RZ, R218 ;  /* 0x000000ffff327224 */ /* 0x000fe200078e00da */
[----:B------:R-:W-:Y:S01]  /*11aa0*/  MUFU.EX2 R118, R8 ;  /* 0x0000000800767308 */ /* 0x000fe20000000800 */
[----:B------:R-:W-:Y:S01]  /*11ab0*/  IMAD.MOV.U32 R64, RZ, RZ, R65 ;  /* 0x000000ffff407224 */ /* 0x000fe200078e0041 */
[----:B--2---:R-:W-:Y:S01]  /*11ac0*/  HSET2.LE.AND R5, R9, R216, PT ;  /* 0x000000d809057233 */ /* 0x004fe20003803000 */
[----:B------:R-:W-:Y:S01]  /*11ad0*/  IMAD.MOV.U32 R18, RZ, RZ, R235 ;  /* 0x000000ffff127224 */ /* 0x000fe200078e00eb */
[----:B------:R1:W5:Y:S01]  /*11ae0*/  LDL.LU R195, [R1+0xa4] ;  /* 0x0000a40001c37983 */ /* 0x0003620000300800 */
[----:B------:R-:W-:-:S02]  /*11af0*/  IMAD.MOV.U32 R51, RZ, RZ, R83 ;  /* 0x000000ffff337224 */ /* 0x000fc400078e0053 */
[----:B------:R-:W-:Y:S01]  /*11b00*/  IMAD.MOV.U32 R65, RZ, RZ, R45 ;  /* 0x000000ffff417224 */ /* 0x000fe200078e002d */
[----:B------:R2:W-:Y:S01]  /*11b10*/  MUFU.EX2 R126, R4 ;  /* 0x00000004007e7308 */ /* 0x0005e20000000800 */
[----:B------:R-:W-:Y:S01]  /*11b20*/  IMAD.MOV.U32 R218, RZ, RZ, R76 ;  /* 0x000000ffffda7224 */ /* 0x000fe200078e004c */
[----:B------:R1:W5:Y:S01]  /*11b30*/  LDL.LU R194, [R1+0xa0] ;  /* 0x0000a00001c27983 */ /* 0x0003620000300800 */
[----:B------:R-:W-:Y:S02]  /*11b40*/  IMAD.MOV.U32 R45, RZ, RZ, R46 ;  /* 0x000000ffff2d7224 */ /* 0x000fe400078e002e */
[----:B------:R-:W-:Y:S01]  /*11b50*/  IMAD.MOV.U32 R235, RZ, RZ, R239 ;  /* 0x000000ffffeb7224 */ /* 0x000fe200078e00ef */
[----:B------:R1:W5:Y:S01]  /*11b60*/  LDL.LU R193, [R1+0x9c] ;  /* 0x00009c0001c17983 */ /* 0x0003620000300800 */
[----:B------:R-:W-:Y:S01]  /*11b70*/  IMAD.MOV.U32 R54, RZ, RZ, R71 ;  /* 0x000000ffff367224 */ /* 0x000fe200078e0047 */
[----:B------:R-:W-:Y:S01]  /*11b80*/  PRMT R71, R0, 0x5410, R2 ;  /* 0x0000541000477816 */ /* 0x000fe20000000002 */
[----:B------:R-:W-:-:S02]  /*11b90*/  IMAD.MOV.U32 R83, RZ, RZ, R73 ;  /* 0x000000ffff537224 */ /* 0x000fc400078e0049 */
[----:B------:R-:W-:Y:S02]  /*11ba0*/  IMAD.MOV.U32 R46, RZ, RZ, R47 ;  /* 0x000000ffff2e7224 */ /* 0x000fe400078e002f */
[----:B------:R-:W-:Y:S01]  /*11bb0*/  IMAD.MOV.U32 R239, RZ, RZ, R240 ;  /* 0x000000ffffef7224 */ /* 0x000fe200078e00f0 */
[----:B------:R-:W-:Y:S01]  /*11bc0*/  HSET2.LE.AND R0, R16, R216, PT ;  /* 0x000000d810007233 */ /* 0x000fe20003803000 */
[----:B------:R-:W-:Y:S02]  /*11bd0*/  IMAD.MOV.U32 R47, RZ, RZ, R50 ;  /* 0x000000ffff2f7224 */ /* 0x000fe400078e0032 */
[----:B------:R-:W-:Y:S01]  /*11be0*/  IMAD.MOV.U32 R240, RZ, RZ, R64 ;  /* 0x000000fffff07224 */ /* 0x000fe200078e0040 */
[----:B------:R-:W-:Y:S01]  /*11bf0*/  F2FP.BF16.F32.PACK_AB R2, R204, R206 ;  /* 0x000000cecc02723e */ /* 0x000fe200000010ff */
[----:B------:R-:W-:Y:S02]  /*11c00*/  IMAD.MOV.U32 R50, RZ, RZ, R51 ;  /* 0x000000ffff327224 */ /* 0x000fe400078e0033 */
[----:B------:R-:W-:-:S02]  /*11c10*/  IMAD.MOV.U32 R64, RZ, RZ, R65 ;  /* 0x000000ffff407224 */ /* 0x000fc400078e0041 */
[----:B------:R-:W-:Y:S02]  /*11c20*/  IMAD.MOV.U32 R246, RZ, RZ, R17 ;  /* 0x000000fffff67224 */ /* 0x000fe400078e0011 */
[----:B------:R-:W-:Y:S02]  /*11c30*/  IMAD.MOV.U32 R224, RZ, RZ, R18 ;  /* 0x000000ffffe07224 */ /* 0x000fe400078e0012 */
[----:B------:R-:W-:Y:S01]  /*11c40*/  IMAD.MOV.U32 R73, RZ, RZ, R120 ;  /* 0x000000ffff497224 */ /* 0x000fe200078e0078 */
[----:B------:R-:W1:Y:S01]  /*11c50*/  LDSM.16.MT88.4 R16, [R184+0x5400] ;  /* 0x00540000b810783b */ /* 0x000e620000004200 */
[----:B------:R-:W-:Y:S01]  /*11c60*/  IMAD.MOV.U32 R51, RZ, RZ, R218 ;  /* 0x000000ffff337224 */ /* 0x000fe200078e00da */
[----:B------:R3:W3:Y:S01]  /*11c70*/  MUFU.EX2 R120, R6 ;  /* 0x0000000600787308 */ /* 0x0006e20000000800 */
[----:B------:R-:W-:Y:S02]  /*11c80*/  IMAD.MOV.U32 R65, RZ, RZ, R45 ;  /* 0x000000ffff417224 */ /* 0x000fe400078e002d */
[----:B------:R-:W-:-:S02]  /*11c90*/  IMAD.MOV.U32 R218, RZ, RZ, R83 ;  /* 0x000000ffffda7224 */ /* 0x000fc400078e0053 */
[----:B------:R-:W-:Y:S02]  /*11ca0*/  IMAD.MOV.U32 R45, RZ, RZ, R46 ;  /* 0x000000ffff2d7224 */ /* 0x000fe400078e002e */
[----:B------:R-:W-:Y:S02]  /*11cb0*/  IMAD.MOV.U32 R76, RZ, RZ, R54 ;  /* 0x000000ffff4c7224 */ /* 0x000fe400078e0036 */
[----:B------:R-:W-:Y:S01]  /*11cc0*/  IMAD.MOV.U32 R46, RZ, RZ, R47 ;  /* 0x000000ffff2e7224 */ /* 0x000fe200078e002f */
[----:B------:R-:W-:Y:S01]  /*11cd0*/  LOP3.LUT R10, R0, R2, RZ, 0xc0, !PT ;  /* 0x00000002000a7212 */ /* 0x000fe200078ec0ff */
[----:B------:R-:W-:Y:S01]  /*11ce0*/  IMAD.MOV.U32 R47, RZ, RZ, R50 ;  /* 0x000000ffff2f7224 */ /* 0x000fe200078e0032 */
[----:B------:R-:W-:Y:S01]  /*11cf0*/  HSET2.LE.AND R0, R21, R216, PT ;  /* 0x000000d815007233 */ /* 0x000fe20003803000 */
[----:B------:R-:W-:Y:S01]  /*11d00*/  IMAD.MOV.U32 R50, RZ, RZ, R51 ;  /* 0x000000ffff327224 */ /* 0x000fe200078e0033 */
[----:B----4-:R-:W-:Y:S01]  /*11d10*/  F2FP.BF16.F32.PACK_AB R2, R129, R130 ;  /* 0x000000828102723e */ /* 0x010fe200000010ff */
[----:B------:R-:W-:-:S02]  /*11d20*/  IMAD.MOV.U32 R51, RZ, RZ, R218 ;  /* 0x000000ffff337224 */ /* 0x000fc400078e00da */
[----:B------:R-:W-:Y:S01]  /*11d30*/  IMAD.MOV.U32 R215, RZ, RZ, R119 ;  /* 0x000000ffffd77224 */ /* 0x000fe200078e0077 */
[----:B--2---:R-:W-:Y:S01]  /*11d40*/  F2FP.BF16.F32.PACK_AB R4, R207, R208 ;  /* 0x000000d0cf04723e */ /* 0x004fe200000010ff */
[----:B------:R-:W-:Y:S01]  /*11d50*/  IMAD.MOV.U32 R218, RZ, RZ, R76 ;  /* 0x000000ffffda7224 */ /* 0x000fe200078e004c */
[----:B------:R-:W2:Y:S01]  /*11d60*/  MUFU.EX2 R119, R7 ;  /* 0x0000000700777308 */ /* 0x000ea20000000800 */
[----:B------:R-:W-:Y:S02]  /*11d70*/  IMAD.MOV.U32 R76, RZ, RZ, R73 ;  /* 0x000000ffff4c7224 */ /* 0x000fe400078e0049 */
[----:B------:R-:W-:Y:S01]  /*11d80*/  FADD.FTZ R73, R190, R3 ;  /* 0x00000003be497221 */ /* 0x000fe20000010000 */
[--C-:B------:R-:W-:Y:S01]  /*11d90*/  HSET2.LE.AND R3, R11, R216.reuse, PT ;  /* 0x000000d80b037233 */ /* 0x100fe20003803000 */
[----:B------:R-:W4:Y:S01]  /*11da0*/  LDSM.16.MT88.4 R20, [R185+0x5400] ;  /* 0x00540000b914783b */ /* 0x000f220000004200 */
[----:B------:R-:W-:Y:S02]  /*11db0*/  LOP3.LUT R11, R0, R2, RZ, 0xc0, !PT ;  /* 0x00000002000b7212 */ /* 0x000fe400078ec0ff */
[----:B------:R-:W-:-:S02]  /*11dc0*/  HSET2.LE.AND R0, R28, R216, PT ;  /* 0x000000d81c007233 */ /* 0x000fc40003803000 */
[----:B---3--:R-:W-:Y:S02]  /*11dd0*/  F2FP.BF16.F32.PACK_AB R2, R123, R122 ;  /* 0x0000007a7b02723e */ /* 0x008fe400000010ff */
[----:B------:R-:W-:Y:S02]  /*11de0*/  F2FP.BF16.F32.PACK_AB R6, R133, R134 ;  /* 0x000000868506723e */ /* 0x000fe400000010ff */
[----:B------:R-:W-:Y:S02]  /*11df0*/  LOP3.LUT R8, R3, R4, RZ, 0xc0, !PT ;  /* 0x0000000403087212 */ /* 0x000fe400078ec0ff */
[----:B------:R-:W-:Y:S02]  /*11e00*/  LOP3.LUT R4, R0, R2, RZ, 0xc0, !PT ;  /* 0x0000000200047212 */ /* 0x000fe400078ec0ff */
[----:B------:R-:W-:Y:S02]  /*11e10*/  LOP3.LUT R9, R5, R6, RZ, 0xc0, !PT ;  /* 0x0000000605097212 */ /* 0x000fe400078ec0ff */
[----:B------:R-:W-:-:S02]  /*11e20*/  HSET2.LE.AND R3, R13, R216, PT ;  /* 0x000000d80d037233 */ /* 0x000fc40003803000 */
[--C-:B------:R-:W-:Y:S02]  /*11e30*/  HSET2.LE.AND R0, R36, R216.reuse, PT ;  /* 0x000000d824007233 */ /* 0x100fe40003803000 */
[----:B------:R-:W-:Y:S02]  /*11e40*/  F2FP.BF16.F32.PACK_AB R5, R120, R121 ;  /* 0x000000797805723e */ /* 0x000fe400000010ff */
[----:B------:R-:W-:Y:S01]  /*11e50*/  F2FP.BF16.F32.PACK_AB R2, R124, R125 ;  /* 0x0000007d7c02723e */ /* 0x000fe200000010ff */
[----:B------:R-:W-:Y:S01]  /*11e60*/  IMAD.MOV.U32 R247, RZ, RZ, R233 ;  /* 0x000000fffff77224 */ /* 0x000fe200078e00e9 */
[----:B------:R-:W-:Y:S01]  /*11e70*/  LOP3.LUT R5, R3, R5, RZ, 0xc0, !PT ;  /* 0x0000000503057212 */ /* 0x000fe200078ec0ff */
[----:B------:R-:W-:Y:S01]  /*11e80*/  IMAD.MOV.U32 R243, RZ, RZ, R239 ;  /* 0x000000fffff37224 */ /* 0x000fe200078e00ef */
[----:B------:R-:W-:Y:S01]  /*11e90*/  LOP3.LUT R6, R0, R2, RZ, 0xc0, !PT ;  /* 0x0000000200067212 */ /* 0x000fe200078ec0ff */
[----:B------:R-:W-:Y:S01]  /*11ea0*/  IMAD.MOV.U32 R239, RZ, RZ, R64 ;  /* 0x000000ffffef7224 */ /* 0x000fe200078e0040 */
[----:B------:R-:W-:Y:S01]  /*11eb0*/  HSET2.LE.AND R3, R35, R216, PT ;  /* 0x000000d823037233 */ /* 0x000fe20003803000 */
[----:B------:R-:W-:Y:S01]  /*11ec0*/  IMAD.MOV.U32 R233, RZ, RZ, R65 ;  /* 0x000000ffffe97224 */ /* 0x000fe200078e0041 */
[----:B------:R-:W-:Y:S01]  /*11ed0*/  SHF.R.U32.HI R2, RZ, 0x10, R15 ;  /* 0x00000010ff027819 */ /* 0x000fe2000001160f */
[----:B------:R-:W-:Y:S01]  /*11ee0*/  HMMA.16816.F32.BF16 R64, R24, R66, R60 ;  /* 0x000000421840723c */ /* 0x000fe2000004183c */
[----:B--2---:R-:W-:-:S02]  /*11ef0*/  F2FP.BF16.F32.PACK_AB R7, R118, R119 ;  /* 0x000000777607723e */ /* 0x004fc400000010ff */
[----:B------:R-:W-:Y:S02]  /*11f00*/  LOP3.LUT R0, R14, 0xffff, RZ, 0xc0, !PT ;  /* 0x0000ffff0e007812 */ /* 0x000fe400078ec0ff */
[----:B------:R-:W-:Y:S01]  /*11f10*/  SHF.R.U32.HI R13, RZ, 0x18, R15 ;  /* 0x00000018ff0d7819 */ /* 0x000fe2000001160f */
[C---:B------:R-:W-:Y:S01]  /*11f20*/  HMMA.16816.F32.BF16 R60, R24.reuse, R56, R108 ;  /* 0x00000038183c723c */ /* 0x040fe2000004186c */
[----:B------:R2:W3:Y:S01]  /*11f30*/  MUFU.EX2 R111, R12 ;  /* 0x0000000c006f7308 */ /* 0x0004e20000000800 */
[----:B------:R-:W-:Y:S02]  /*11f40*/  LOP3.LUT R2, R2, 0xff, RZ, 0xc0, !PT ;  /* 0x000000ff02027812 */ /* 0x000fe400078ec0ff */
[----:B------:R-:W-:Y:S02]  /*11f50*/  LOP3.LUT R7, R3, R7, RZ, 0xc0, !PT ;  /* 0x0000000703077212 */ /* 0x000fe400078ec0ff */
[----:B------:R-:W-:Y:S01]  /*11f60*/  SHF.R.U32.HI R0, RZ, 0x8, R0 ;  /* 0x00000008ff007819 */ /* 0x000fe20000011600 */
[----:B------:R-:W-:Y:S01]  /*11f70*/  HMMA.16816.F32.BF16 R56, R24, R58, R112 ;  /* 0x0000003a1838723c */ /* 0x000fe20000041870 */
[----:B------:R-:W-:Y:S01]  /*11f80*/  SHF.R.U32.HI R3, RZ, 0x10, R14 ;  /* 0x00000010ff037819 */ /* 0x000fe2000001160e */
[----:B------:R-:W-:-:S05]  /*11f90*/  IMAD.MOV.U32 R54, RZ, RZ, R192 ;  /* 0x000000ffff367224 */ /* 0x000fca00078e00c0 */
[----:B------:R-:W-:Y:S02]  /*11fa0*/  PRMT R25, R2, 0x5410, R13 ;  /* 0x0000541002197816 */ /* 0x000fe4000000000d */
[----:B--2---:R-:W-:Y:S01]  /*11fb0*/  LOP3.LUT R12, R14, 0xff, RZ, 0xc0, !PT ;  /* 0x000000ff0e0c7812 */ /* 0x004fe200078ec0ff */
[----:B------:R-:W-:Y:S01]  /*11fc0*/  IMAD.MOV.U32 R252, RZ, RZ, R55 ;  /* 0x000000fffffc7224 */ /* 0x000fe200078e0037 */
[----:B------:R-:W-:Y:S01]  /*11fd0*/  SHF.R.U32.HI R2, RZ, 0x18, R14 ;  /* 0x00000018ff027819 */ /* 0x000fe2000001160e */
[----:B------:R-:W-:Y:S01]  /*11fe0*/  MUFU.EX2 R110, R29 ;  /* 0x0000001d006e7308 */ /* 0x000fe20000000800 */
[----:B------:R-:W-:Y:S01]  /*11ff0*/  PRMT R13, R12, 0x5410, R0 ;  /* 0x000054100c0d7816 */ /* 0x000fe20000000000 */
[----:B------:R-:W-:Y:S01]  /*12000*/  FADD.FTZ R83, R191, R48 ;  /* 0x00000030bf537221 */ /* 0x000fe20000010000 */
[----:B------:R-:W-:Y:S01]  /*12010*/  LOP3.LUT R0, R3, 0xff, RZ, 0xc0, !PT ;  /* 0x000000ff03007812 */ /* 0x000fe200078ec0ff */
[----:B------:R-:W-:-:S04]  /*12020*/  IMAD.MOV.U32 R177, RZ, RZ, R54 ;  /* 0x000000ffffb17224 */ /* 0x000fc800078e0036 */
[----:B------:R-:W-:Y:S01]  /*12030*/  MUFU.EX2 R109, R30 ;  /* 0x0000001e006d7308 */ /* 0x000fe20000000800 */
[----:B------:R-:W-:-:S07]  /*12040*/  PRMT R24, R0, 0x5410, R2 ;  /* 0x0000541000187816 */ /* 0x000fce0000000002 */
[----:B------:R2:W-:Y:S01]  /*12050*/  MUFU.EX2 R108, R31 ;  /* 0x0000001f006c7308 */ /* 0x0005e20000000800 */
[----:B------:R-:W-:Y:S01]  /*12060*/  LOP3.LUT R0, R40, 0xff, RZ, 0xc0, !PT ;  /* 0x000000ff28007812 */ /* 0x000fe200078ec0ff */
[----:B-1----:R-:W-:Y:S01]  /*12070*/  HMMA.16816.F32.BF16 R52, R4, R16, R92 ;  /* 0x000000100434723c */ /* 0x002fe2000004185c */
[----:B------:R-:W-:Y:S01]  /*12080*/  SHF.R.U32.HI R2, RZ, 0x8, R39 ;  /* 0x00000008ff027819 */ /* 0x000fe20000011627 */
[----:B------:R-:W-:Y:S01]  /*12090*/  IMAD.MOV.U32 R251, RZ, RZ, R218 ;  /* 0x000000fffffb7224 */ /* 0x000fe200078e00da */
[----:B------:R1:W5:Y:S03]  /*120a0*/  LDL.LU R192, [R1+0x98] ;  /* 0x0000980001c07983 */ /* 0x0003660000300800 */
[----:B------:R4:W-:Y:S08]  /*120b0*/  MUFU.EX2 R93, R34 ;  /* 0x00000022005d7308 */ /* 0x0009f00000000800 */
[----:B------:R-:W-:Y:S01]  /*120c0*/  MUFU.EX2 R92, R37 ;  /* 0x00000025005c7308 */ /* 0x000fe20000000800 */
[----:B--2---:R-:W2:Y:S01]  /*120d0*/  LDSM.16.MT88.4 R28, [R184+0x5800] ;  /* 0x00580000b81c783b */ /* 0x004ea20000004200 */
[----:B------:R-:W-:Y:S01]  /*120e0*/  SHF.R.U32.HI R3, RZ, 0x8, R42 ;  /* 0x00000008ff037819 */ /* 0x000fe2000001162a */
[----:B------:R-:W-:Y:S01]  /*120f0*/  IMAD.MOV.U32 R244, RZ, RZ, R235 ;  /* 0x000000fffff47224 */ /* 0x000fe200078e00eb */
[----:B------:R-:W-:Y:S01]  /*12100*/  PRMT R35, R41, 0x5410, R2 ;  /* 0x0000541029237816 */ /* 0x000fe20000000002 */
[----:B------:R-:W-:Y:S01]  /*12110*/  IMAD.MOV.U32 R218, RZ, RZ, R76 ;  /* 0x000000ffffda7224 */ /* 0x000fe200078e004c */
[----:B------:R-:W-:Y:S01]  /*12120*/  LOP3.LUT R12, R43, 0xff, RZ, 0xc0, !PT ;  /* 0x000000ff2b0c7812 */ /* 0x000fe200078ec0ff */
[----:B------:R-:W-:-:S02]  /*12130*/  IMAD.MOV.U32 R242, RZ, RZ, R46 ;  /* 0x000000fffff27224 */ /* 0x000fc400078e002e */
[----:B------:R-:W-:Y:S01]  /*12140*/  IMAD.MOV.U32 R238, RZ, RZ, R47 ;  /* 0x000000ffffee7224 */ /* 0x000fe200078e002f */
[----:B----4-:R-:W-:Y:S01]  /*12150*/  PRMT R34, R0, 0x5410, R74 ;  /* 0x0000541000227816 */ /* 0x010fe2000000004a */
[----:B------:R-:W-:Y:S01]  /*12160*/  IMAD.MOV.U32 R222, RZ, RZ, R50 ;  /* 0x000000ffffde7224 */ /* 0x000fe200078e0032 */
[----:B------:R4:W1:Y:S01]  /*12170*/  MUFU.EX2 R74, R38 ;  /* 0x00000026004a7308 */ /* 0x0008620000000800 */
[----:B------:R-:W-:Y:S01]  /*12180*/  FADD.FTZ R0, R245, R84 ;  /* 0x00000054f5007221 */ /* 0x000fe20000010000 */
[----:B------:R-:W-:Y:S02]  /*12190*/  IMAD.MOV.U32 R245, RZ, RZ, R252 ;  /* 0x000000fffff57224 */ /* 0x000fe400078e00fc */
[----:B------:R-:W-:Y:S01]  /*121a0*/  FADD.FTZ R2, R187, R83 ;  /* 0x00000053bb027221 */ /* 0x000fe20000010000 */
[----:B------:R-:W-:Y:S01]  /*121b0*/  IMAD.MOV.U32 R252, RZ, RZ, R177 ;  /* 0x000000fffffc7224 */ /* 0x000fe200078e00b1 */
[----:B------:R-:W-:Y:S01]  /*121c0*/  PRMT R76, R44, 0x5410, R3 ;  /* 0x000054102c4c7816 */ /* 0x000fe20000000003 */
[----:B------:R-:W-:Y:S01]  /*121d0*/  IMAD.MOV.U32 R214, RZ, RZ, R51 ;  /* 0x000000ffffd67224 */ /* 0x000fe200078e0033 */
[C---:B------:R-:W-:Y:S06]  /*121e0*/  HMMA.16816.F32.BF16 R164, R8.reuse, R16, R164 ;  /* 0x0000001008a4723c */ /* 0x040fec00000418a4 */
[-C--:B------:R-:W-:Y:S01]  /*121f0*/  HMMA.16816.F32.BF16 R64, R8, R18.reuse, R64 ;  /* 0x000000120840723c */ /* 0x080fe20000041840 */
[----:B------:R-:W-:Y:S01]  /*12200*/  MUFU.EX2 R69, R69 ;  /* 0x0000004500457308 */ /* 0x000fe20000000800 */
[----:B------:R1:W5:Y:S04]  /*12210*/  LDL.LU R191, [R1+0x94] ;  /* 0x0000940001bf7983 */ /* 0x0003680000300800 */
[----:B----4-:R-:W4:Y:S01]  /*12220*/  LDSM.16.MT88.4 R36, [R185+0x5800] ;  /* 0x00580000b924783b */ /* 0x010f220000004200 */
[----:B------:R-:W-:Y:S01]  /*12230*/  IMAD.MOV.U32 R235, RZ, RZ, R45 ;  /* 0x000000ffffeb7224 */ /* 0x000fe200078e002d */
[----:B------:R-:W-:Y:S01]  /*12240*/  HMMA.16816.F32.BF16 R48, R4, R18, R96 ;  /* 0x000000120430723c */ /* 0x000fe20000041860 */
[----:B------:R-:W-:Y:S01]  /*12250*/  FADD.FTZ R16, R252, R2 ;  /* 0x00000002fc107221 */ /* 0x000fe20000010000 */
[----:B------:R-:W-:Y:S01]  /*12260*/  FADD.FTZ R3, R188, R81 ;  /* 0x00000051bc037221 */ /* 0x000fe20000010000 */
[----:B---3--:R-:W-:-:S03]  /*12270*/  F2FP.BF16.F32.PACK_AB R2, R111, R126 ;  /* 0x0000007e6f02723e */ /* 0x008fc600000010ff */
[----:B------:R-:W-:Y:S01]  /*12280*/  HMMA.16816.F32.BF16 R40, R4, R22, R104 ;  /* 0x000000160428723c */ /* 0x000fe20000041868 */
[----:B------:R-:W-:Y:S01]  /*12290*/  IMAD.MOV.U32 R177, RZ, RZ, R222 ;  /* 0x000000ffffb17224 */ /* 0x000fe200078e00de */
[----:B------:R-:W-:-:S04]  /*122a0*/  PRMT R75, R12, 0x5410, R75 ;  /* 0x000054100c4b7816 */ /* 0x000fc8000000004b */
[-C--:B------:R-:W-:Y:S01]  /*122b0*/  HMMA.16816.F32.BF16 R60, R8, R20.reuse, R60 ;  /* 0x00000014083c723c */ /* 0x080fe2000004183c */
[----:B------:R-:W3:Y:S01]  /*122c0*/  MUFU.EX2 R70, R70 ;  /* 0x0000004600467308 */ /* 0x000ee20000000800 */
[----:B------:R2:W5:Y:S04]  /*122d0*/  LDL.LU R190, [R1+0x90] ;  /* 0x0000900001be7983 */ /* 0x0005680000300800 */
[----:B------:R-:W-:Y:S01]  /*122e0*/  HMMA.16816.F32.BF16 R44, R4, R20, R100 ;  /* 0x00000014042c723c */ /* 0x000fe20000041864 */
[----:B------:R-:W-:Y:S01]  /*122f0*/  FADD.FTZ R3, R249, R3 ;  /* 0x00000003f9037221 */ /* 0x000fe20000010000 */
[----:B------:R-:W-:Y:S01]  /*12300*/  IMAD.MOV.U32 R222, RZ, RZ, R224 ;  /* 0x000000ffffde7224 */ /* 0x000fe200078e00e0 */
[----:B-1----:R-:W-:-:S03]  /*12310*/  F2FP.BF16.F32.PACK_AB R12, R74, R92 ;  /* 0x0000005c4a0c723e */ /* 0x002fc600000010ff */
[----:B------:R-:W-:Y:S01]  /*12320*/  HMMA.16816.F32.BF16 R56, R8, R22, R56 ;  /* 0x000000160838723c */ /* 0x000fe20000041838 */
[----:B------:R-:W-:Y:S01]  /*12330*/  FADD.FTZ R4, R135, R0 ;  /* 0x0000000087047221 */ /* 0x000fe20000010000 */
[--C-:B------:R-:W-:Y:S01]  /*12340*/  HSET2.LE.AND R0, R13, R216.reuse, PT ;  /* 0x000000d80d007233 */ /* 0x100fe20003803000 */
[----:B------:R-:W-:Y:S01]  /*12350*/  FADD.FTZ R5, R245, R73 ;  /* 0x00000049f5057221 */ /* 0x000fe20000010000 */
[----:B------:R-:W-:Y:S01]  /*12360*/  F2FP.BF16.F32.PACK_AB R6, R109, R110 ;  /* 0x0000006e6d06723e */ /* 0x000fe200000010ff */
[----:B------:R-:W-:Y:S01]  /*12370*/  FADD.FTZ R14, R136, R4 ;  /* 0x00000004880e7221 */ /* 0x000fe20000010000 */
[----:B------:R-:W-:Y:S01]  /*12380*/  IMAD.MOV.U32 R224, RZ, RZ, R234 ;  /* 0x000000ffffe07224 */ /* 0x000fe200078e00ea */
[----:B------:R-:W-:Y:S01]  /*12390*/  LOP3.LUT R4, R0, R2, RZ, 0xc0, !PT ;  /* 0x0000000200047212 */ /* 0x000fe200078ec0ff */
[----:B------:R-:W-:Y:S01]  /*123a0*/  MUFU.EX2 R72, R72 ;  /* 0x0000004800487308 */ /* 0x000fe20000000800 */
[--C-:B------:R-:W-:Y:S01]  /*123b0*/  HSET2.LE.AND R0, R24, R216.reuse, PT ;  /* 0x000000d818007233 */ /* 0x100fe20003803000 */
[----:B------:R-:W-:Y:S01]  /*123c0*/  FADD.FTZ R15, R139, R5 ;  /* 0x000000058b0f7221 */ /* 0x000fe20000010000 */
[----:B------:R-:W-:Y:S01]  /*123d0*/  F2FP.BF16.F32.PACK_AB R2, R93, R108 ;  /* 0x0000006c5d02723e */ /* 0x000fe200000010ff */
[----:B------:R-:W-:Y:S01]  /*123e0*/  FADD.FTZ R13, R177, R3 ;  /* 0x00000003b10d7221 */ /* 0x000fe20000010000 */
[--C-:B------:R-:W-:Y:S01]  /*123f0*/  HSET2.LE.AND R3, R80, R216.reuse, PT ;  /* 0x000000d850037233 */ /* 0x100fe20003803000 */
[----:B------:R1:W5:Y:S01]  /*12400*/  LDL.LU R189, [R1+0x8c] ;  /* 0x00008c0001bd7983 */ /* 0x0003620000300800 */
[----:B------:R-:W-:Y:S01]  /*12410*/  LOP3.LUT R5, R0, R2, RZ, 0xc0, !PT ;  /* 0x0000000200057212 */ /* 0x000fe200078ec0ff */
[----:B------:R-:W-:Y:S01]  /*12420*/  FADD.FTZ R0, R148, R15 ;  /* 0x0000000f94007221 */ /* 0x000fe20000010000 */
[----:B------:R-:W-:Y:S01]  /*12430*/  IMAD.MOV.U32 R234, RZ, RZ, R217 ;  /* 0x000000ffffea7224 */ /* 0x000fe200078e00d9 */
[--C-:B------:R-:W-:Y:S01]  /*12440*/  HSET2.LE.AND R7, R79, R216.reuse, PT ;  /* 0x000000d84f077233 */ /* 0x100fe20003803000 */
[----:B------:R-:W-:Y:S01]  /*12450*/  FADD.FTZ R2, R222, R16 ;  /* 0x00000010de027221 */ /* 0x000fe20000010000 */
[----:B------:R-:W-:Y:S01]  /*12460*/  LOP3.LUT R6, R3, R6, RZ, 0xc0, !PT ;  /* 0x0000000603067212 */ /* 0x000fe200078ec0ff */
[----:B------:R-:W-:Y:S01]  /*12470*/  FADD.FTZ R18, R149, R0 ;  /* 0x0000000095127221 */ /* 0x000fe20000010000 */
[--C-:B------:R-:W-:Y:S01]  /*12480*/  HSET2.LE.AND R3, R87, R216.reuse, PT ;  /* 0x000000d857037233 */ /* 0x100fe20003803000 */
[----:B------:R-:W-:Y:S01]  /*12490*/  FADD.FTZ R16, R234, R2 ;  /* 0x00000002ea107221 */ /* 0x000fe20000010000 */
[----:B------:R-:W-:-:S02]  /*124a0*/  HSET2.LE.AND R0, R89, R216, PT ;  /* 0x000000d859007233 */ /* 0x000fc40003803000 */
[----:B------:R-:W-:Y:S02]  /*124b0*/  F2FP.BF16.F32.PACK_AB R11, R169, R168 ;  /* 0x000000a8a90b723e */ /* 0x000fe400000010ff */
[----:B------:R-:W-:Y:S02]  /*124c0*/  HSET2.LE.AND R8, R71, R216, PT ;  /* 0x000000d847087233 */ /* 0x000fe40003803000 */
[----:B------:R-:W-:Y:S01]  /*124d0*/  F2FP.BF16.F32.PACK_AB R9, R182, R205 ;  /* 0x000000cdb609723e */ /* 0x000fe200000010ff */
[----:B------:R-:W1:Y:S01]  /*124e0*/  MUFU.EX2 R27, R77 ;  /* 0x0000004d001b7308 */ /* 0x000e620000000800 */
[----:B------:R-:W-:Y:S01]  /*124f0*/  LOP3.LUT R7, R7, R12, RZ, 0xc0, !PT ;  /* 0x0000000c07077212 */ /* 0x000fe200078ec0ff */
[----:B------:R-:W-:Y:S01]  /*12500*/  FADD.FTZ R17, R138, R14 ;  /* 0x0000000e8a117221 */ /* 0x000fe20000010000 */
[----:B------:R-:W-:Y:S01]  /*12510*/  F2FP.BF16.F32.PACK_AB R2, R180, R183 ;  /* 0x000000b7b402723e */ /* 0x000fe200000010ff */
[----:B------:R-:W-:Y:S01]  /*12520*/  IMAD.MOV.U32 R249, RZ, RZ, R215 ;  /* 0x000000fffff97224 */ /* 0x000fe200078e00d7 */
[----:B------:R-:W-:Y:S01]  /*12530*/  LOP3.LUT R11, R3, R11, RZ, 0xc0, !PT ;  /* 0x0000000b030b7212 */ /* 0x000fe200078ec0ff */
[----:B------:R-:W-:Y:S01]  /*12540*/  LDSM.16.MT88.4 R20, [R185+0x5c00] ;  /* 0x005c0000b914783b */ /* 0x000fe20000004200 */
[----:B------:R-:W-:-:S02]  /*12550*/  LOP3.LUT R10, R0, R2, RZ, 0xc0, !PT ;  /* 0x00000002000a7212 */ /* 0x000fc400078ec0ff */
[----:B------:R-:W-:Y:S01]  /*12560*/  LOP3.LUT R3, R33, 0xffff, RZ, 0xc0, !PT ;  /* 0x0000ffff21037812 */ /* 0x000fe200078ec0ff */
[----:B------:R-:W1:Y:S01]  /*12570*/  MUFU.EX2 R26, R82 ;  /* 0x00000052001a7308 */ /* 0x000e620000000800 */
[----:B------:R-:W-:Y:S01]  /*12580*/  SHF.R.U32.HI R2, RZ, 0x10, R33 ;  /* 0x00000010ff027819 */ /* 0x000fe20000011621 */
[----:B------:R-:W-:Y:S01]  /*12590*/  FADD.FTZ R15, R224, R13 ;  /* 0x0000000de00f7221 */ /* 0x000fe20000010000 */
[----:B------:R-:W-:Y:S01]  /*125a0*/  LOP3.LUT R0, R32, 0xffff, RZ, 0xc0, !PT ;  /* 0x0000ffff20007812 */ /* 0x000fe200078ec0ff */
[----:B--2---:R-:W-:Y:S01]  /*125b0*/  HMMA.16816.F32.BF16 R52, R4, R28, R52 ;  /* 0x0000001c0434723c */ /* 0x004fe20000041834 */
[----:B------:R-:W-:-:S03]  /*125c0*/  HSET2.LE.AND R12, R25, R216, PT ;  /* 0x000000d8190c7233 */ /* 0x000fc60003803000 */
[----:B------:R-:W-:Y:S01]  /*125d0*/  MUFU.EX2 R24, R86 ;  /* 0x0000005600187308 */ /* 0x000fe20000000800 */
[----:B------:R-:W-:Y:S01]  /*125e0*/  F2FP.BF16.F32.PACK_AB R13, R128, R127 ;  /* 0x0000007f800d723e */ /* 0x000fe200000010ff */
[C---:B------:R-:W-:Y:S01]  /*125f0*/  HMMA.16816.F32.BF16 R48, R4.reuse, R30, R48 ;  /* 0x0000001e0430723c */ /* 0x040fe20000041830 */
[----:B------:R-:W-:Y:S01]  /*12600*/  LOP3.LUT R8, R8, R9, RZ, 0xc0, !PT ;  /* 0x0000000908087212 */ /* 0x000fe200078ec0ff */
[----:B------:R-:W-:Y:S01]  /*12610*/  IMAD.MOV.U32 R177, RZ, RZ, R221 ;  /* 0x000000ffffb17224 */ /* 0x000fe200078e00dd */
[----:B------:R2:W5:Y:S03]  /*12620*/  LDL.LU R188, [R1+0x88] ;  /* 0x0000880001bc7983 */ /* 0x0005660000300800 */
[----:B----4-:R-:W-:Y:S01]  /*12630*/  HMMA.16816.F32.BF16 R44, R4, R36, R44 ;  /* 0x00000024042c723c */ /* 0x010fe2000004182c */
[----:B------:R-:W-:-:S05]  /*12640*/  LOP3.LUT R9, R12, R13, RZ, 0xc0, !PT ;  /* 0x0000000d0c097212 */ /* 0x000fca00078ec0ff */
[----:B------:R-:W-:Y:S01]  /*12650*/  HMMA.16816.F32.BF16 R40, R4, R38, R40 ;  /* 0x000000260428723c */ /* 0x000fe20000041828 */
[----:B------:R-:W-:Y:S01]  /*12660*/  SHF.R.U32.HI R12, RZ, 0x18, R33 ;  /* 0x00000018ff0c7819 */ /* 0x000fe20000011621 */
[----:B------:R-:W-:Y:S01]  /*12670*/  IMAD.MOV.U32 R217, RZ, RZ, R186 ;  /* 0x000000ffffd97224 */ /* 0x000fe200078e00ba */
[----:B------:R-:W4:Y:S01]  /*12680*/  MUFU.EX2 R25, R85 ;  /* 0x0000005500197308 */ /* 0x000f220000000800 */
[----:B------:R-:W-:Y:S01]  /*12690*/  FADD.FTZ R15, R238, R15 ;  /* 0x0000000fee0f7221 */ /* 0x000fe20000010000 */
[----:B------:R-:W-:-:S06]  /*126a0*/  FADD.FTZ R16, R242, R16 ;  /* 0x00000010f2107221 */ /* 0x000fcc0000010000 */
[----:B------:R-:W2:Y:S01]  /*126b0*/  MUFU.EX2 R91, R91 ;  /* 0x0000005b005b7308 */ /* 0x000ea20000000800 */
[----:B------:R-:W-:-:S07]  /*126c0*/  SHF.R.U32.HI R6, RZ, 0x8, R3 ;  /* 0x00000008ff067819 */ /* 0x000fce0000011603 */
[----:B------:R-:W-:Y:S01]  /*126d0*/  MUFU.EX2 R88, R88 ;  /* 0x0000005800587308 */ /* 0x000fe20000000800 */
[----:B------:R-:W-:-:S07]  /*126e0*/  LOP3.LUT R3, R2, 0xff, RZ, 0xc0, !PT ;  /* 0x000000ff02037812 */ /* 0x000fce00078ec0ff */
[----:B------:R-:W2:Y:S01]  /*126f0*/  MUFU.EX2 R19, R90 ;  /* 0x0000005a00137308 */ /* 0x000ea20000000800 */
[----:B------:R-:W-:Y:S01]  /*12700*/  LOP3.LUT R7, R32, 0xff, RZ, 0xc0, !PT ;  /* 0x000000ff20077812 */ /* 0x000fe200078ec0ff */
[----:B------:R-:W-:Y:S01]  /*12710*/  IMAD.MOV.U32 R245, RZ, RZ, R155 ;  /* 0x000000fffff57224 */ /* 0x000fe200078e009b */
[----:B------:R-:W-:Y:S01]  /*12720*/  SHF.R.U32.HI R5, RZ, 0x10, R32 ;  /* 0x00000010ff057819 */ /* 0x000fe20000011620 */
[----:B------:R-:W-:Y:S01]  /*12730*/  IMAD.MOV.U32 R222, RZ, RZ, R243 ;  /* 0x000000ffffde7224 */ /* 0x000fe200078e00f3 */
        /* <DEDUP_REMOVED lines=9> */
[----:B------:R2:W5:Y:S01]  /*127d0*/  LDL.LU R187, [R1+0x84] ;  /* 0x0000840001bb7983 */ /* 0x0005620000300800 */
[----:B------:R-:W-:-:S02]  /*127e0*/  PRMT R3, R0, 0x5410, R4 ;  /* 0x0000541000037816 */ /* 0x000fc40000000004 */
[--C-:B------:R-:W-:Y:S01]  /*127f0*/  HSET2.LE.AND R0, R2, R216.reuse, PT ;  /* 0x000000d802007233 */ /* 0x100fe20003803000 */
[----:B------:R-:W-:Y:S01]  /*12800*/  IMAD.MOV.U32 R252, RZ, RZ, R217 ;  /* 0x000000fffffc7224 */ /* 0x000fe200078e00d9 */
[----:B---3--:R-:W-:Y:S01]  /*12810*/  F2FP.BF16.F32.PACK_AB R2, R70, R69 ;  /* 0x000000454602723e */ /* 0x008fe200000010ff */
[----:B------:R-:W-:Y:S01]  /*12820*/  FADD.FTZ R4, R150, R17 ;  /* 0x0000001196047221 */ /* 0x000fe20000010000 */
[--C-:B------:R-:W-:Y:S02]  /*12830*/  HSET2.LE.AND R5, R35, R216.reuse, PT ;  /* 0x000000d823057233 */ /* 0x100fe40003803000 */
[----:B------:R-:W-:Y:S01]  /*12840*/  LOP3.LUT R13, R33, 0xff, RZ, 0xc0, !PT ;  /* 0x000000ff210d7812 */ /* 0x000fe200078ec0ff */
[----:B------:R-:W-:Y:S01]  /*12850*/  IMAD.MOV.U32 R238, RZ, RZ, R247 ;  /* 0x000000ffffee7224 */ /* 0x000fe200078e00f7 */
[----:B------:R-:W-:Y:S01]  /*12860*/  LOP3.LUT R136, R0, R2, RZ, 0xc0, !PT ;  /* 0x0000000200887212 */ /* 0x000fe200078ec0ff */
[----:B------:R-:W-:Y:S01]  /*12870*/  FADD.FTZ R2, R249, R18 ;  /* 0x00000012f9027221 */ /* 0x000fe20000010000 */
[--C-:B------:R-:W-:Y:S01]  /*12880*/  HSET2.LE.AND R17, R14, R216.reuse, PT ;  /* 0x000000d80e117233 */ /* 0x100fe20003803000 */
[----:B------:R-:W-:Y:S01]  /*12890*/  FADD.FTZ R0, R151, R4 ;  /* 0x0000000497007221 */ /* 0x000fe20000010000 */
[--C-:B------:R-:W-:Y:S01]  /*128a0*/  HSET2.LE.AND R7, R76, R216.reuse, PT ;  /* 0x000000d84c077233 */ /* 0x100fe20003803000 */
[----:B------:R-:W-:Y:S01]  /*128b0*/  FADD.FTZ R18, R145, R2 ;  /* 0x0000000291127221 */ /* 0x000fe20000010000 */
[----:B-1----:R-:W-:Y:S01]  /*128c0*/  F2FP.BF16.F32.PACK_AB R2, R27, R72 ;  /* 0x000000481b02723e */ /* 0x002fe200000010ff */
[----:B------:R-:W-:Y:S01]  /*128d0*/  FADD.FTZ R14, R252, R15 ;  /* 0x0000000ffc0e7221 */ /* 0x000fe20000010000 */
[----:B------:R-:W-:Y:S01]  /*128e0*/  FADD.FTZ R15, R177, R16 ;  /* 0x00000010b10f7221 */ /* 0x000fe20000010000 */
[--C-:B------:R-:W-:Y:S01]  /*128f0*/  HSET2.LE.AND R3, R3, R216.reuse, PT ;  /* 0x000000d803037233 */ /* 0x100fe20003803000 */
[----:B------:R-:W-:Y:S01]  /*12900*/  FADD.FTZ R16, R137, R0 ;  /* 0x0000000089107221 */ /* 0x000fe20000010000 */
[----:B------:R-:W-:Y:S01]  /*12910*/  LOP3.LUT R138, R5, R2, RZ, 0xc0, !PT ;  /* 0x00000002058a7212 */ /* 0x000fe200078ec0ff */
[----:B------:R-:W-:Y:S01]  /*12920*/  FADD.FTZ R2, R142, R14 ;  /* 0x0000000e8e027221 */ /* 0x000fe20000010000 */
[----:B------:R-:W-:Y:S01]  /*12930*/  F2FP.BF16.F32.PACK_AB R0, R26, R78 ;  /* 0x0000004e1a00723e */ /* 0x000fe200000010ff */
[----:B------:R-:W-:Y:S01]  /*12940*/  IMAD.MOV.U32 R242, RZ, RZ, R251 ;  /* 0x000000fffff27224 */ /* 0x000fe200078e00fb */
[----:B------:R-:W-:Y:S01]  /*12950*/  PRMT R13, R13, 0x5410, R6 ;  /* 0x000054100d0d7816 */ /* 0x000fe20000000006 */
[----:B------:R-:W-:Y:S01]  /*12960*/  FADD.FTZ R5, R143, R2 ;  /* 0x000000028f057221 */ /* 0x000fe20000010000 */
[--C-:B------:R-:W-:Y:S01]  /*12970*/  HSET2.LE.AND R6, R34, R216.reuse, PT ;  /* 0x000000d822067233 */ /* 0x100fe20003803000 */
[----:B------:R-:W-:Y:S01]  /*12980*/  IMAD.MOV.U32 R243, RZ, RZ, R214 ;  /* 0x000000fffff37224 */ /* 0x000fe200078e00d6 */
[----:B----4-:R-:W-:Y:S01]  /*12990*/  F2FP.BF16.F32.PACK_AB R4, R24, R25 ;  /* 0x000000191804723e */ /* 0x010fe200000010ff */
[----:B------:R-:W-:Y:S01]  /*129a0*/  IMAD.MOV.U32 R244, RZ, RZ, R163 ;  /* 0x000000fffff47224 */ /* 0x000fe200078e00a3 */
[----:B------:R-:W-:Y:S01]  /*129b0*/  LOP3.LUT R137, R3, R0, RZ, 0xc0, !PT ;  /* 0x0000000003897212 */ /* 0x000fe200078ec0ff */
[----:B------:R-:W-:Y:S01]  /*129c0*/  FADD.FTZ R0, R141, R15 ;  /* 0x0000000f8d007221 */ /* 0x000fe20000010000 */
[----:B------:R-:W-:Y:S01]  /*129d0*/  F2FP.BF16.F32.PACK_AB R2, R170, R171 ;  /* 0x000000abaa02723e */ /* 0x000fe200000010ff */
[----:B------:R-:W-:Y:S01]  /*129e0*/  FADD.FTZ R3, R147, R18 ;  /* 0x0000001293037221 */ /* 0x000fe20000010000 */
[----:B------:R-:W-:Y:S01]  /*129f0*/  IMAD.MOV.U32 R249, RZ, RZ, R154 ;  /* 0x000000fffff97224 */ /* 0x000fe200078e009a */
[----:B------:R-:W-:Y:S01]  /*12a00*/  LOP3.LUT R139, R6, R4, RZ, 0xc0, !PT ;  /* 0x00000004068b7212 */ /* 0x000fe200078ec0ff */
[----:B------:R-:W-:Y:S01]  /*12a10*/  FADD.FTZ R4, R140, R0 ;  /* 0x000000008c047221 */ /* 0x000fe20000010000 */
[----:B------:R-:W-:Y:S01]  /*12a20*/  LOP3.LUT R154, R7, R2, RZ, 0xc0, !PT ;  /* 0x00000002079a7212 */ /* 0x000fe200078ec0ff */
[----:B------:R-:W-:Y:S01]  /*12a30*/  FADD.FTZ R6, R144, R16 ;  /* 0x0000001090067221 */ /* 0x000fe20000010000 */
[--C-:B------:R-:W-:Y:S01]  /*12a40*/  HSET2.LE.AND R12, R75, R216.reuse, PT ;  /* 0x000000d84b0c7233 */ /* 0x100fe20003803000 */
[----:B------:R-:W-:Y:S01]  /*12a50*/  FADD.FTZ R14, R146, R3 ;  /* 0x00000003920e7221 */ /* 0x000fe20000010000 */
[----:B--2---:R-:W-:Y:S01]  /*12a60*/  F2FP.BF16.F32.PACK_AB R2, R91, R68 ;  /* 0x000000445b02723e */ /* 0x004fe200000010ff */
[----:B------:R-:W-:Y:S01]  /*12a70*/  IMAD.MOV.U32 R177, RZ, RZ, R233 ;  /* 0x000000ffffb17224 */ /* 0x000fe200078e00e9 */
[----:B------:R-:W-:Y:S01]  /*12a80*/  HSET2.LE.AND R13, R13, R216, PT ;  /* 0x000000d80d0d7233 */ /* 0x000fe20003803000 */
        /* <DEDUP_REMOVED lines=86> */
[----:B------:R2:W5:Y:S01]  /*12ff0*/  LDL.LU R186, [R1+0x80] ;  /* 0x0000800001ba7983 */ /* 0x0005620000300800 */
[C---:B------:R-:W-:Y:S01]  /*13000*/  HMMA.16816.F32.BF16 R28, R8.reuse, R30, R64 ;  /* 0x0000001e081c723c */ /* 0x040fe20000041840 */
[----:B------:R-:W-:Y:S01]  /*13010*/  FADD.FTZ R4, R174, R4 ;  /* 0x00000004ae047221 */ /* 0x000fe20000010000 */
[----:B------:R-:W-:Y:S01]  /*13020*/  FADD.FTZ R3, R68, R3 ;  /* 0x0000000344037221 */ /* 0x000fe20000010000 */
[----:B------:R-:W3:Y:S03]  /*13030*/  LDC.U8 R116, c[0x0][0x388] ;  /* 0x0000e200ff747b82 */ /* 0x000ee60000000000 */
[C---:B------:R-:W-:Y:S01]  /*13040*/  HMMA.16816.F32.BF16 R156, R8.reuse, R36, R60 ;  /* 0x00000024089c723c */ /* 0x040fe2000004183c */
[----:B------:R-:W-:Y:S01]  /*13050*/  FADD.FTZ R2, R69, R2 ;  /* 0x0000000245027221 */ /* 0x000fe20000010000 */
[----:B------:R-:W-:Y:S01]  /*13060*/  FADD.FTZ R0, R78, R0 ;  /* 0x000000004e007221 */ /* 0x000fe20000010000 */
[----:B------:R2:W5:Y:S03]  /*13070*/  LDL.LU R135, [R1+0x7c] ;  /* 0x00007c0001877983 */ /* 0x0005660000300800 */
        /* <DEDUP_REMOVED lines=28> */
[----:B--23--:R-:W-:-:S15]  /*13240*/  IMAD.MOV.U32 R37, RZ, RZ, R132 ;  /* 0x000000ffff257224 */ /* 0x00cfde00078e0084 */
[----:B------:R-:W-:-:S02]  /*13250*/  NOP ;  /* 0x0000000000007918 */ /* 0x000fc40000000000 */
.L_x_875:
[----:B------:R-:W-:-:S06]  /*13260*/  UISETP.GT.AND UP0, UPT, UR29, UR24, UPT ;  /* 0x000000181d00728c */ /* 0x000fcc000bf04270 */
[----:B------:R-:W-:-:S13]  /*13270*/  PLOP3.LUT P0, PT, PT, PT, UP0, 0x80, 0x0 ;  /* 0x000000000000781c */ /* 0x000fda0003f0f008 */
[----:B------:R-:W-:Y:S05]  /*13280*/  @!P0 BRA `(.L_x_877) ;  /* 0x0000008400b08947 */ /* 0x000fea0003800000 */
[----:B------:R-:W2:Y:S01]  /*13290*/  LDL.LU R2, [R1+0x14] ;  /* 0x0000140001027983 */ /* 0x000ea20000300800 */
[C---:B------:R-:W-:Y:S01]  /*132a0*/  IADD3 R0, R236.reuse, 0x4, RZ ;  /* 0x00000004ec007810 */ /* 0x040fe20007ffe0ff */
[----:B------:R-:W-:Y:S01]  /*132b0*/  IMAD.WIDE.U32 R8, R236, -0x326172a9, RZ ;  /* 0xcd9e8d57ec087825 */ /* 0x000fe200078e00ff */
[----:B------:R-:W-:Y:S01]  /*132c0*/  PRMT R3, R116, 0x7054, R116 ;  /* 0x0000705474037816 */ /* 0x000fe20000000074 */
[----:B------:R-:W3:Y:S01]  /*132d0*/  LDL.LU R4, [R1+0x78] ;  /* 0x0000780001047983 */ /* 0x000ee20000300800 */
[----:B------:R-:W-:Y:S01]  /*132e0*/  MOV R134, R38 ;  /* 0x0000002600867202 */ /* 0x000fe20000000f00 */
[----:B------:R-:W-:Y:S01]  /*132f0*/  IMAD.WIDE.U32 R6, R0, -0x326172a9, RZ ;  /* 0xcd9e8d5700067825 */ /* 0x000fe200078e00ff */
[----:B------:R-:W-:Y:S01]  /*13300*/  MOV R133, R39 ;  /* 0x0000002700857202 */ /* 0x000fe20000000f00 */
[----:B------:R1:W-:Y:S01]  /*13310*/  STL [R1+0x10], R3 ;  /* 0x0000100301007387 */ /* 0x0003e20000100800 */
[----:B------:R-:W-:Y:S01]  /*13320*/  USHF.L.U64.HI UR34, UR6, 0x6, UR7 ;  /* 0x0000000606227899 */ /* 0x000fe20008010207 */
[----:B------:R-:W-:Y:S01]  /*13330*/  IMAD.MOV.U32 R132, RZ, RZ, R36 ;  /* 0x000000ffff847224 */ /* 0x000fe200078e0024 */
[----:B------:R-:W-:Y:S01]  /*13340*/  USHF.L.U32 UR35, UR6, 0x6, URZ ;  /* 0x0000000606237899 */ /* 0x000fe2000800063f */
[----:B------:R-:W-:Y:S01]  /*13350*/  STL.64 [R1+0x38], R8 ;  /* 0x0000380801007387 */ /* 0x000fe20000100a00 */
[----:B------:R-:W-:-:S02]  /*13360*/  USHF.L.U64.HI UR36, UR8, 0x6, UR9 ;  /* 0x0000000608247899 */ /* 0x000fc40008010209 */
[----:B------:R-:W-:Y:S01]  /*13370*/  USHF.L.U32 UR37, UR8, 0x6, URZ ;  /* 0x0000000608257899 */ /* 0x000fe2000800063f */
[----:B------:R4:W-:Y:S01]  /*13380*/  STL.64 [R1+0x30], R6 ;  /* 0x0000300601007387 */ /* 0x0009e20000100a00 */
[----:B------:R-:W-:Y:S01]  /*13390*/  ULDC UR4, c[0x0][0x2ec] ;  /* 0x0000bb0000047ab9 */ /* 0x000fe20000000800 */
[----:B------:R-:W-:Y:S01]  /*133a0*/  ULDC.64 UR6, c[0x0][0x218] ;  /* 0x0000860000067ab9 */ /* 0x000fe20000000a00 */
[----:B------:R-:W-:Y:S01]  /*133b0*/  ULDC.64 UR10, c[0x0][0x220] ;  /* 0x00008800000a7ab9 */ /* 0x000fe20000000a00 */
[----:B------:R-:W-:Y:S01]  /*133c0*/  ULDC.64 UR8, c[0x0][0x248] ;  /* 0x0000920000087ab9 */ /* 0x000fe20000000a00 */
[----:B-1----:R-:W-:Y:S02]  /*133d0*/  MOV R3, R37 ;  /* 0x0000002500037202 */ /* 0x002fe40000000f00 */
[-C--:B--2---:R-:W-:Y:S02]  /*133e0*/  LOP3.LUT R0, R9, R2.reuse, RZ, 0x3c, !PT ;  /* 0x0000000209007212 */ /* 0x084fe400078e3cff */
[----:B------:R-:W-:Y:S01]  /*133f0*/  LOP3.LUT R2, R7, R2, RZ, 0x3c, !PT ;  /* 0x0000000207027212 */ /* 0x000fe200078e3cff */
[----:B---3--:R-:W-:-:S05]  /*13400*/  IMAD.WIDE.U32 R4, R4, -0x2daee0ad, RZ ;  /* 0xd2511f5304047825 */ /* 0x008fca00078e00ff */
[----:B------:R1:W-:Y:S04]  /*13410*/  STL.64 [R1+0x8], R4 ;  /* 0x0000080401007387 */ /* 0x0003e80000100a00 */
[----:B----4-:R-:W2:Y:S04]  /*13420*/  LDL.LU.64 R6, [R1+0x40] ;  /* 0x0000400001067983 */ /* 0x010ea80000300a00 */
        /* <DEDUP_REMOVED lines=8> */
.L_x_880:
[----:B------:R-:W2:Y:S01]  /*134b0*/  LDL.64 R32, [R1+0x68] ;  /* 0x0000680001207983 */ /* 0x000ea20000100a00 */
[----:B------:R-:W-:Y:S03]  /*134c0*/  UIADD3 UR40, UR29, -0x2, URZ ;  /* 0xfffffffe1d287890 */ /* 0x000fe6000fffe03f */
[----:B------:R-:W3:Y:S01]  /*134d0*/  LDL.64 R30, [R1+0x60] ;  /* 0x00006000011e7983 */ /* 0x000ee20000100a00 */
[----:B------:R-:W-:Y:S02]  /*134e0*/  UIMAD.WIDE.U32 UR42, UR40, UR8, URZ ;  /* 0x00000008282a72a5 */ /* 0x000fe4000f8e003f */
[----:B------:R-:W-:Y:S01]  /*134f0*/  USHF.R.S32.HI UR29, URZ, 0x1f, UR40 ;  /* 0x0000001f3f1d7899 */ /* 0x000fe20008011428 */
[----:B------:R-:W4:Y:S03]  /*13500*/  LDL R21, [R1+0x28] ;  /* 0x0000280001157983 */ /* 0x000f260000100800 */
[----:B------:R-:W-:Y:S01]  /*13510*/  UIMAD UR29, UR29, UR8, URZ ;  /* 0x000000081d1d72a4 */ /* 0x000fe2000f8e023f */
[----:B------:R-:W-:Y:S02]  /*13520*/  IMAD.U32 R4, RZ, RZ, UR42 ;  /* 0x0000002aff047e24 */ /* 0x000fe4000f8e00ff */
[----:B------:R-:W-:Y:S01]  /*13530*/  IMAD.U32 R6, RZ, RZ, UR42 ;  /* 0x0000002aff067e24 */ /* 0x000fe2000f8e00ff */
[----:B------:R-:W-:Y:S04]  /*13540*/  UIMAD UR29, UR40, UR9, UR29 ;  /* 0x00000009281d72a4 */ /* 0x000fe8000f8e021d */
[----:B------:R-:W-:Y:S06]  /*13550*/  UIADD3 UR29, UR43, UR29, URZ ;  /* 0x0000001d2b1d7290 */ /* 0x000fec000fffe03f */
[----:B------:R-:W-:Y:S01]  /*13560*/  IMAD.U32 R5, RZ, RZ, UR29 ;  /* 0x0000001dff057e24 */ /* 0x000fe2000f8e00ff */
[----:B--2---:R-:W-:Y:S04]  /*13570*/  LEA R4, P0, R4, R32, 0x7 ;  /* 0x0000002004047211 */ /* 0x004fe800078038ff */
[----:B---3--:R-:W-:Y:S02]  /*13580*/  LEA.HI.X R5, R6, R31, R5, 0x7, P0 ;  /* 0x0000001f06057211 */ /* 0x008fe400000f3c05 */
[C---:B------:R-:W-:Y:S04]  /*13590*/  LEA R8, P0, R4.reuse, UR6, 0x1 ;  /* 0x0000000604087c11 */ /* 0x040fe8000f8008ff */
[----:B------:R-:W-:Y:S02]  /*135a0*/  LEA.HI.X R9, R4, UR7, R5, 0x1, P0 ;  /* 0x0000000704097c11 */ /* 0x000fe400080f0c05 */
[----:B------:R-:W-:Y:S03]  /*135b0*/  IADD3 R6, P0, R8, UR37, RZ ;  /* 0x0000002508067c10 */ /* 0x000fe6000ff1e0ff */
[----:B------:R-:W-:Y:S01]  /*135c0*/  @!PT LDS RZ, [RZ] ;  /* 0x00000000fffff984 */ /* 0x000fe20000000800 */
[----:B------:R-:W-:Y:S01]  /*135d0*/  @!PT LDS RZ, [RZ] ;  /* 0x00000000fffff984 */ /* 0x000fe20000000800 */
[----:B------:R-:W-:Y:S01]  /*135e0*/  @!PT LDS RZ, [RZ] ;  /* 0x00000000fffff984 */ /* 0x000fe20000000800 */
[----:B----4-:R1:W-:Y:S01]  /*135f0*/  LDGSTS.E.BYPASS.LTC128B.128 [R21+0x2000], desc[UR30][R8.64] ;  /* 0x0200000008157fae */ /* 0x0103e2000b901d5e */
[----:B------:R-:W-:Y:S02]  /*13600*/  IADD3.X R7, R9, UR36, RZ, P0, !PT ;  /* 0x0000002409077c10 */ /* 0x000fe400087fe4ff */
[----:B------:R-:W-:Y:S03]  /*13610*/  IADD3 R4, P0, R6, UR37, RZ ;  /* 0x0000002506047c10 */ /* 0x000fe6000ff1e0ff */
[----:B------:R1:W-:Y:S01]  /*13620*/  LDGSTS.E.BYPASS.LTC128B.128 [R21+0x2800], desc[UR30][R6.64] ;  /* 0x0280000006157fae */ /* 0x0003e2000b901d5e */
[----:B------:R-:W-:Y:S02]  /*13630*/  IADD3.X R5, R7, UR36, RZ, P0, !PT ;  /* 0x0000002407057c10 */ /* 0x000fe400087fe4ff */
[----:B------:R-:W-:Y:S03]  /*13640*/  IADD3 R10, P0, R4, UR37, RZ ;  /* 0x00000025040a7c10 */ /* 0x000fe6000ff1e0ff */
[----:B------:R1:W-:Y:S01]  /*13650*/  LDGSTS.E.BYPASS.LTC128B.128 [R21+0x3000], desc[UR30][R4.64] ;  /* 0x0300000004157fae */ /* 0x0003e2000b901d5e */
[----:B------:R-:W-:Y:S05]  /*13660*/  IADD3.X R11, R5, UR36, RZ, P0, !PT ;  /* 0x00000024050b7c10 */ /* 0x000fea00087fe4ff */
[----:B------:R1:W-:Y:S04]  /*13670*/  LDGSTS.E.BYPASS.LTC128B.128 [R21+0x3800], desc[UR30][R10.64] ;  /* 0x038000000a157fae */ /* 0x0003e8000b901d5e */
[----:B------:R-:W0:Y:S01]  /*13680*/  LDGDEPBAR ;  /* 0x00000000000079af */ /* 0x000e220000000000 */
[----:B------:R-:W-:Y:S05]  /*13690*/  BRA `(.L_x_879) ;  /* 0x00000020007c7947 */ /* 0x000fea0003800000 */
.L_x_878:
[----:B--2---:R-:W2:Y:S01]  /*136a0*/  LDL.64 R6, [R1+0x58] ;  /* 0x0000580001067983 */ /* 0x004ea20000100a00 */
[----:B------:R-:W-:Y:S04]  /*136b0*/  DEPBAR.LE SB0, 0x0 ;  /* 0x000080000000791a */ /* 0x000fe80000000000 */
[----:B------:R-:W-:Y:S01]  /*136c0*/  UIADD3 UR38, UR29, -0x1, URZ ;  /* 0xffffffff1d267890 */ /* 0x000fe2000fffe03f */
[----:B------:R-:W3:Y:S03]  /*136d0*/  LDL R2, [R1+0x28] ;  /* 0x0000280001027983 */ /* 0x000ee60000100800 */
[----:B------:R-:W-:Y:S01]  /*136e0*/  USHF.R.S32.HI UR40, URZ, 0x1f, UR38 ;  /* 0x0000001f3f287899 */ /* 0x000fe20008011426 */
[----:B------:R-:W-:Y:S01]  /*136f0*/  BAR.SYNC.DEFER_BLOCKING 0x0 ;  /* 0x0000000000007b1d */ /* 0x000fe20000010000 */
[----:B------:R-:W-:Y:S01]  /*13700*/  UIMAD UR39, UR25, UR38, URZ ;  /* 0x00000026192772a4 */ /* 0x000fe2000f8e023f */
[----:B-1----:R-:W-:Y:S01]  /*13710*/  IMAD.U32 R4, RZ, RZ, UR38 ;  /* 0x00000026ff047e24 */ /* 0x002fe2000f8e00ff */
[----:B------:R-:W-:Y:S02]  /*13720*/  UISETP.GT.AND UP0, UPT, UR38, UR24, UPT ;  /* 0x000000182600728c */ /* 0x000fe4000bf04270 */
[----:B------:R-:W-:Y:S01]  /*13730*/  UIMAD UR39, UR40, UR26, UR39 ;  /* 0x0000001a282772a4 */ /* 0x000fe2000f8e0227 */
[----:B--2---:R-:W-:Y:S05]  /*13740*/  IMAD.WIDE.U32 R4, R4, UR26, R6 ;  /* 0x0000001a04047c25 */ /* 0x004fea000f8e0006 */
[----:B------:R-:W-:Y:S01]  /*13750*/  VIADD R0, R5, UR39 ;  /* 0x0000002705007c36 */ /* 0x000fe20008000000 */
[C---:B------:R-:W-:Y:S01]  /*13760*/  LEA R8, P0, R4.reuse, UR10, 0x1 ;  /* 0x0000000a04087c11 */ /* 0x040fe2000f8008ff */
[----:B------:R-:W-:Y:S03]  /*13770*/  USHF.L.U32 UR39, UR38, 0x2, URZ ;  /* 0x0000000226277899 */ /* 0x000fe6000800063f */
[----:B------:R-:W-:Y:S01]  /*13780*/  LEA.HI.X R9, R4, UR11, R0, 0x1, P0 ;  /* 0x0000000b04097c11 */ /* 0x000fe200080f0c00 */
[----:B------:R-:W-:Y:S01]  /*13790*/  IMAD.U32 R0, RZ, RZ, UR38 ;  /* 0x00000026ff007e24 */ /* 0x000fe2000f8e00ff */
[----:B------:R-:W-:Y:S01]  /*137a0*/  IADD3 R6, P0, R8, UR35, RZ ;  /* 0x0000002308067c10 */ /* 0x000fe2000ff1e0ff */
[----:B------:R-:W-:Y:S02]  /*137b0*/  UIADD3 UR40, UR39, 0x1, URZ ;  /* 0x0000000127287890 */ /* 0x000fe4000fffe03f */
[----:B------:R-:W-:Y:S01]  /*137c0*/  @!PT LDS RZ, [RZ] ;  /* 0x00000000fffff984 */ /* 0x000fe20000000800 */
[----:B------:R-:W-:Y:S01]  /*137d0*/  @!PT LDS RZ, [RZ] ;  /* 0x00000000fffff984 */ /* 0x000fe20000000800 */
[----:B------:R-:W-:Y:S01]  /*137e0*/  @!PT LDS RZ, [RZ] ;  /* 0x00000000fffff984 */ /* 0x000fe20000000800 */
[----:B---3--:R-:W-:Y:S01]  /*137f0*/  LDGSTS.E.BYPASS.LTC128B.128 [R2+0x4000], desc[UR30][R8.64] ;  /* 0x0400000008027fae */ /* 0x008fe2000b901d5e */
[----:B------:R-:W-:Y:S02]  /*13800*/  IADD3.X R7, R9, UR34, RZ, P0, !PT ;  /* 0x0000002209077c10 */ /* 0x000fe400087fe4ff */
[----:B------:R-:W-:Y:S04]  /*13810*/  IADD3 R4, P0, R6, UR35, RZ ;  /* 0x0000002306047c10 */ /* 0x000fe8000ff1e0ff */
[----:B------:R-:W-:Y:S01]  /*13820*/  IADD3.X R5, R7, UR34, RZ, P0, !PT ;  /* 0x0000002207057c10 */ /* 0x000fe200087fe4ff */
[----:B------:R-:W-:Y:S01]  /*13830*/  LDGSTS.E.BYPASS.LTC128B.128 [R2+0x4800], desc[UR30][R6.64] ;  /* 0x0480000006027fae */ /* 0x000fe2000b901d5e */
[----:B------:R-:W-:Y:S04]  /*13840*/  IADD3 R10, P0, R4, UR35, RZ ;  /* 0x00000023040a7c10 */ /* 0x000fe8000ff1e0ff */
[----:B------:R-:W-:Y:S03]  /*13850*/  IADD3.X R11, R5, UR34, RZ, P0, !PT ;  /* 0x00000022050b7c10 */ /* 0x000fe600087fe4ff */
[----:B------:R1:W-:Y:S08]  /*13860*/  LDGSTS.E.BYPASS.LTC128B.128 [R2+0x5000], desc[UR30][R4.64] ;  /* 0x0500000004027fae */ /* 0x0003f0000b901d5e */
[----:B------:R2:W-:Y:S08]  /*13870*/  LDGSTS.E.BYPASS.LTC128B.128 [R2+0x5800], desc[UR30][R10.64] ;  /* 0x058000000a027fae */ /* 0x0005f0000b901d5e */
[----:B-----5:R-:W-:Y:S08]  /*13880*/  LDSM.16.M88.4 R128, [R186] ;  /* 0x00000000ba80783b */ /* 0x020ff00000000200 */
[----:B------:R-:W0:Y:S08]  /*13890*/  LDGDEPBAR ;  /* 0x00000000000079af */ /* 0x000e300000000000 */
[----:B------:R-:W1:Y:S08]  /*138a0*/  LDSM.16.M88.4 R16, [R135+0x2000] ;  /* 0x002000008710783b */ /* 0x000e700000000200 */
[----:B------:R-:W2:Y:S08]  /*138b0*/  LDSM.16.M88.4 R124, [R186+0x1000] ;  /* 0x00100000ba7c783b */ /* 0x000eb00000000200 */
[----:B------:R-:W3:Y:S08]  /*138c0*/  LDSM.16.M88.4 R32, [R135+0x2400] ;  /* 0x002400008720783b */ /* 0x000ef00000000200 */
[----:B------:R-:W4:Y:S08]  /*138d0*/  LDSM.16.M88.4 R48, [R135+0x2800] ;  /* 0x002800008730783b */ /* 0x000f300000000200 */
        /* <DEDUP_REMOVED lines=21> */
[-C--:B------:R-:W-:Y:S06]  /*13a30*/  HMMA.16816.F32.BF16 R52, R128, R64.reuse, RZ ;  /* 0x000000408034723c */ /* 0x080fec00000418ff */
        /* <DEDUP_REMOVED lines=12> */
[----:B------:R-:W-:Y:S02]  /*13b00*/  ISETP.GE.AND P2, PT, R2, R196, PT ;  /* 0x000000c40200720c */ /* 0x000fe40003f46270 */
[-C--:B------:R-:W-:Y:S01]  /*13b10*/  ISETP.GE.OR P4, PT, R0, R201.reuse, !P4 ;  /* 0x000000c90000720c */ /* 0x080fe20006786670 */
[-C--:B------:R-:W-:Y:S01]  /*13b20*/  HMMA.16816.F32.BF16 R76, R124, R82.reuse, RZ ;  /* 0x000000527c4c723c */ /* 0x080fe200000418ff */
[C---:B------:R-:W-:Y:S02]  /*13b30*/  ISETP.GE.OR P3, PT, R2.reuse, R201, !P3 ;  /* 0x000000c90200720c */ /* 0x040fe40005f66670 */
[-C--:B------:R-:W-:Y:S02]  /*13b40*/  ISETP.GE.OR P2, PT, R2, R203.reuse, !P2 ;  /* 0x000000cb0200720c */ /* 0x080fe40005746670 */
[----:B------:R-:W-:Y:S01]  /*13b50*/  ISETP.GE.OR P1, PT, R0, R203, !P1 ;  /* 0x000000cb0000720c */ /* 0x000fe20004f26670 */
[C---:B------:R-:W-:Y:S02]  /*13b60*/  HMMA.16816.F32.BF16 R80, R128.reuse, R82, RZ ;  /* 0x000000528050723c */ /* 0x040fe400000418ff */
[CC--:B------:R-:W-:Y:S02]  /*13b70*/  ISETP.GE.AND P6, PT, R2.reuse, R199.reuse, PT ;  /* 0x000000c70200720c */ /* 0x0c0fe40003fc6270 */
[----:B------:R-:W-:Y:S02]  /*13b80*/  ISETP.GE.AND P0, PT, R2, R198, PT ;  /* 0x000000c60200720c */ /* 0x000fe40003f06270 */
[----:B------:R-:W-:Y:S01]  /*13b90*/  ISETP.GE.AND P5, PT, R0, R199, PT ;  /* 0x000000c70000720c */ /* 0x000fe20003fa6270 */
[-C--:B-1----:R-:W-:Y:S01]  /*13ba0*/  HMMA.16816.F32.BF16 R84, R128, R96.reuse, RZ ;  /* 0x000000608054723c */ /* 0x082fe200000418ff */
[C---:B------:R-:W-:Y:S02]  /*13bb0*/  ISETP.GE.OR P6, PT, R2.reuse, R202, !P6 ;  /* 0x000000ca0200720c */ /* 0x040fe400077c6670 */
[----:B------:R-:W-:Y:S01]  /*13bc0*/  ISETP.GE.OR P0, PT, R2, R200, !P0 ;  /* 0x000000c80200720c */ /* 0x000fe20004706670 */
[C---:B------:R-:W-:Y:S01]  /*13bd0*/  VIADD R2, R0.reuse, 0x8 ;  /* 0x0000000800027836 */ /* 0x040fe20000000000 */
[----:B------:R-:W-:Y:S01]  /*13be0*/  ISETP.GE.OR P5, PT, R0, R202, !P5 ;  /* 0x000000ca0000720c */ /* 0x000fe20006fa6670 */
        /* <DEDUP_REMOVED lines=17> */
[C---:B------:R-:W-:Y:S03]  /*13d00*/  ISETP.GE.AND P4, PT, R2.reuse, R197, PT ;  /* 0x000000c50200720c */ /* 0x040fe60003f86270 */
[----:B------:R-:W-:Y:S02]  /*13d10*/  FSEL R224, R5, -INF , !P3 ;  /* 0xff80000005e07808 */ /* 0x000fe40005800000 */
[----:B------:R-:W-:Y:S02]  /*13d20*/  ISETP.GE.OR P4, PT, R2, R201, !P4 ;  /* 0x000000c90200720c */ /* 0x000fe40006786670 */
[----:B------:R-:W-:Y:S02]  /*13d30*/  FSEL R209, R6, -INF , !P1 ;  /* 0xff80000006d17808 */ /* 0x000fe40004800000 */
[C---:B------:R-:W-:Y:S01]  /*13d40*/  ISETP.GE.AND P1, PT, R2.reuse, R199, PT ;  /* 0x000000c70200720c */ /* 0x040fe20003f26270 */
[-C--:B-1----:R-:W-:Y:S03]  /*13d50*/  HMMA.16816.F32.BF16 R20, R172, R168.reuse, R20 ;  /* 0x000000a8ac14723c */ /* 0x082fe60000041814 */
[----:B------:R-:W-:Y:S02]  /*13d60*/  FSEL R232, R7, -INF , !P2 ;  /* 0xff80000007e87808 */ /* 0x000fe40005000000 */
[-C--:B------:R-:W-:Y:S01]  /*13d70*/  ISETP.GE.AND P2, PT, R2, R198.reuse, PT ;  /* 0x000000c60200720c */ /* 0x080fe20003f46270 */
[----:B------:R-:W1:Y:S01]  /*13d80*/  LDSM.16.M88.4 R4, [R194] ;  /* 0x00000000c204783b */ /* 0x000e620000000200 */
[----:B------:R-:W-:Y:S01]  /*13d90*/  ISETP.GE.AND P3, PT, R0, R198, PT ;  /* 0x000000c60000720c */ /* 0x000fe20003f66270 */
[C---:B------:R-:W-:Y:S04]  /*13da0*/  HMMA.16816.F32.BF16 R24, R180.reuse, R168, R24 ;  /* 0x000000a8b418723c */ /* 0x040fe80000041818 */
[----:B------:R-:W-:Y:S02]  /*13db0*/  ISETP.GE.OR P1, PT, R2, R202, !P1 ;  /* 0x000000ca0200720c */ /* 0x000fe40004f26670 */
[-C--:B------:R-:W-:Y:S01]  /*13dc0*/  ISETP.GE.OR P3, PT, R0, R200.reuse, !P3 ;  /* 0x000000c80000720c */ /* 0x080fe20005f66670 */
[-C--:B------:R-:W-:Y:S03]  /*13dd0*/  HMMA.16816.F32.BF16 R28, R180, R170.reuse, R28 ;  /* 0x000000aab41c723c */ /* 0x080fe6000004181c */
[----:B------:R-:W-:Y:S02]  /*13de0*/  ISETP.GE.OR P2, PT, R2, R200, !P2 ;  /* 0x000000c80200720c */ /* 0x000fe40005746670 */
[----:B------:R-:W-:Y:S01]  /*13df0*/  FSEL R213, R8, -INF , !P5 ;  /* 0xff80000008d57808 */ /* 0x000fe20006800000 */
[C---:B------:R-:W-:Y:S04]  /*13e00*/  HMMA.16816.F32.BF16 R32, R172.reuse, R170, R32 ;  /* 0x000000aaac20723c */ /* 0x040fe80000041820 */
[C---:B------:R-:W-:Y:S02]  /*13e10*/  ISETP.GE.AND P5, PT, R2.reuse, R196, PT ;  /* 0x000000c40200720c */ /* 0x040fe40003fa6270 */
[----:B------:R-:W-:Y:S02]  /*13e20*/  FSEL R233, R9, -INF , !P6 ;  /* 0xff80000009e97808 */ /* 0x000fe40007000000 */
[----:B------:R-:W-:Y:S03]  /*13e30*/  ISETP.GE.OR P5, PT, R2, R203, !P5 ;  /* 0x000000cb0200720c */ /* 0x000fe60006fa6670 */
[----:B------:R-:W-:Y:S01]  /*13e40*/  FSEL R229, R10, -INF , !P3 ;  /* 0xff8000000ae57808 */ /* 0x000fe20005800000 */
[----:B------:R-:W-:Y:S01]  /*13e50*/  VIADD R2, R0, 0x9 ;  /* 0x0000000900027836 */ /* 0x000fe20000000000 */
[----:B------:R-:W-:Y:S01]  /*13e60*/  FSEL R243, R12, -INF , !P1 ;  /* 0xff8000000cf37808 */ /* 0x000fe20004800000 */
[----:B------:R-:W-:Y:S01]  /*13e70*/  IMAD.U32 R12, RZ, RZ, UR40 ;  /* 0x00000028ff0c7e24 */ /* 0x000fe2000f8e00ff */
[----:B------:R-:W-:Y:S02]  /*13e80*/  FSEL R237, R11, -INF , !P0 ;  /* 0xff8000000bed7808 */ /* 0x000fe40004000000 */
[C---:B------:R-:W-:Y:S01]  /*13e90*/  ISETP.GE.AND P3, PT, R2.reuse, R199, PT ;  /* 0x000000c70200720c */ /* 0x040fe20003f66270 */
[----:B------:R-:W2:Y:S01]  /*13ea0*/  LDSM.16.M88.4 R8, [R193] ;  /* 0x00000000c108783b */ /* 0x000ea20000000200 */
[C---:B------:R-:W-:Y:S02]  /*13eb0*/  ISETP.GE.AND P0, PT, R2.reuse, R198, PT ;  /* 0x000000c60200720c */ /* 0x040fe40003f06270 */
[C---:B------:R-:W-:Y:S02]  /*13ec0*/  ISETP.GE.AND P6, PT, R2.reuse, R197, PT ;  /* 0x000000c50200720c */ /* 0x040fe40003fc6270 */
        /* <DEDUP_REMOVED lines=10> */
[----:B------:R-:W-:Y:S02]  /*13f70*/  ISETP.GE.AND P3, PT, R2, R199, PT ;  /* 0x000000c70200720c */ /* 0x000fe40003f66270 */
[----:B------:R-:W-:Y:S01]  /*13f80*/  FSEL R241, R14, -INF , !P2 ;  /* 0xff8000000ef17808 */ /* 0x000fe20005000000 */
[C---:B------:R-:W-:Y:S01]  /*13f90*/  HMMA.16816.F32.BF16 R48, R172.reuse, R6, R48 ;  /* 0x00000006ac30723c */ /* 0x040fe20000041830 */
[----:B------:R-:W1:Y:S03]  /*13fa0*/  LDSM.16.M88.4 R4, [R192] ;  /* 0x00000000c004783b */ /* 0x000e660000000200 */
[----:B------:R-:W-:Y:S02]  /*13fb0*/  ISETP.GE.AND P2, PT, R2, R196, PT ;  /* 0x000000c40200720c */ /* 0x000fe40003f46270 */
[----:B------:R-:W-:Y:S02]  /*13fc0*/  FSEL R244, R15, -INF , !P0 ;  /* 0xff8000000ff47808 */ /* 0x000fe40004000000 */
[----:B------:R-:W-:Y:S02]  /*13fd0*/  FSEL R176, R16, -INF , !P4 ;  /* 0xff80000010b07808 */ /* 0x000fe40006000000 */
[C---:B------:R-:W-:Y:S02]  /*13fe0*/  ISETP.GE.AND P0, PT, R2.reuse, R197, PT ;  /* 0x000000c50200720c */ /* 0x040fe40003f06270 */
[C---:B------:R-:W-:Y:S01]  /*13ff0*/  ISETP.GE.AND P4, PT, R2.reuse, R198, PT ;  /* 0x000000c60200720c */ /* 0x040fe20003f86270 */
[-C--:B--2---:R-:W-:Y:S03]  /*14000*/  HMMA.16816.F32.BF16 R52, R172, R8.reuse, R52 ;  /* 0x00000008ac34723c */ /* 0x084fe60000041834 */
[C---:B------:R-:W-:Y:S02]  /*14010*/  ISETP.GE.OR P0, PT, R2.reuse, R201, !P0 ;  /* 0x000000c90200720c */ /* 0x040fe40004706670 */
        /* <DEDUP_REMOVED lines=8> */
[C---:B------:R-:W-:Y:S01]  /*140a0*/  HMMA.16816.F32.BF16 R64, R172.reuse, R10, R64 ;  /* 0x0000000aac40723c */ /* 0x040fe20000041840 */
[----:B------:R-:W2:Y:S03]  /*140b0*/  LDSM.16.M88.4 R8, [R191] ;  /* 0x00000000bf08783b */ /* 0x000ea60000000200 */
[----:B------:R-:W-:Y:S02]  /*140c0*/  FSEL R177, R19, -INF , !P1 ;  /* 0xff80000013b17808 */ /* 0x000fe40004800000 */
[----:B------:R-:W-:Y:S02]  /*140d0*/  FSEL R20, R20, -INF , !P0 ;  /* 0xff80000014147808 */ /* 0x000fe40004000000 */
[C---:B------:R-:W-:Y:S01]  /*140e0*/  ISETP.GE.AND P5, PT, R2.reuse, R197, PT ;  /* 0x000000c50200720c */ /* 0x040fe20003fa6270 */
[-C--:B-1----:R-:W-:Y:S03]  /*140f0*/  HMMA.16816.F32.BF16 R68, R172, R4.reuse, R68 ;  /* 0x00000004ac44723c */ /* 0x082fe60000041844 */
        /* <DEDUP_REMOVED lines=9> */
[----:B------:R-:W1:Y:S03]  /*14190*/  LDSM.16.M88.4 R4, [R190] ;  /* 0x00000000be04783b */ /* 0x000e660000000200 */
[----:B------:R-:W-:Y:S01]  /*141a0*/  ISETP.GE.OR P0, PT, R2, R200, !P0 ;  /* 0x000000c80200720c */ /* 0x000fe20004706670 */
[----:B------:R-:W-:Y:S01]  /*141b0*/  VIADD R2, R0, 0x18 ;  /* 0x0000001800027836 */ /* 0x000fe20000000000 */
[----:B------:R-:W-:Y:S02]  /*141c0*/  FSEL R250, R21, -INF , !P5 ;  /* 0xff80000015fa7808 */ /* 0x000fe40006800000 */
[----:B------:R-:W-:Y:S02]  /*141d0*/  FSEL R22, R22, -INF , !P2 ;  /* 0xff80000016167808 */ /* 0x000fe40005000000 */
[----:B------:R-:W-:Y:S02]  /*141e0*/  ISETP.GE.AND P2, PT, R2, R198, PT ;  /* 0x000000c60200720c */ /* 0x000fe40003f46270 */
[----:B------:R-:W-:Y:S01]  /*141f0*/  FSEL R23, R23, -INF , !P1 ;  /* 0xff80000017177808 */ /* 0x000fe20004800000 */
[-C--:B--2---:R-:W-:Y:S03]  /*14200*/  HMMA.16816.F32.BF16 R84, R172, R8.reuse, R84 ;  /* 0x00000008ac54723c */ /* 0x084fe60000041854 */
[----:B------:R-:W-:Y:S02]  /*14210*/  FSEL R24, R24, -INF , !P3 ;  /* 0xff80000018187808 */ /* 0x000fe40005800000 */
[C---:B------:R-:W-:Y:S01]  /*14220*/  ISETP.GE.AND P1, PT, R2.reuse, R199, PT ;  /* 0x000000c70200720c */ /* 0x040fe20003f26270 */
[C---:B------:R-:W-:Y:S04]  /*14230*/  HMMA.16816.F32.BF16 R88, R180.reuse, R8, R88 ;  /* 0x00000008b458723c */ /* 0x040fe80000041858 */
[C---:B------:R-:W-:Y:S02]  /*14240*/  ISETP.GE.AND P5, PT, R2.reuse, R197, PT ;  /* 0x000000c50200720c */ /* 0x040fe40003fa6270 */
[C---:B------:R-:W-:Y:S01]  /*14250*/  ISETP.GE.AND P3, PT, R2.reuse, R196, PT ;  /* 0x000000c40200720c */ /* 0x040fe20003f66270 */
[-C--:B------:R-:W-:Y:S03]  /*14260*/  HMMA.16816.F32.BF16 R92, R180, R10.reuse, R92 ;  /* 0x0000000ab45c723c */ /* 0x080fe6000004185c */
[C---:B------:R-:W-:Y:S02]  /*14270*/  ISETP.GE.OR P1, PT, R2.reuse, R202, !P1 ;  /* 0x000000ca0200720c */ /* 0x040fe40004f26670 */
[C---:B------:R-:W-:Y:S01]  /*14280*/  ISETP.GE.OR P2, PT, R2.reuse, R200, !P2 ;  /* 0x000000c80200720c */ /* 0x040fe20005746670 */
[C---:B------:R-:W-:Y:S01]  /*14290*/  HMMA.16816.F32.BF16 R96, R172.reuse, R10, R96 ;  /* 0x0000000aac60723c */ /* 0x040fe20000041860 */
[----:B------:R-:W2:Y:S01]  /*142a0*/  LDSM.16.M88.4 R8, [R189] ;  /* 0x00000000bd08783b */ /* 0x000ea20000000200 */
[----:B------:R-:W-:Y:S04]  /*142b0*/  DEPBAR.LE SB0, 0x0 ;  /* 0x000080000000791a */ /* 0x000fe80000000000 */
[C---:B------:R-:W-:Y:S02]  /*142c0*/  ISETP.GE.OR P5, PT, R2.reuse, R201, !P5 ;  /* 0x000000c90200720c */ /* 0x040fe40006fa6670 */
[----:B------:R-:W-:Y:S01]  /*142d0*/  ISETP.GE.OR P3, PT, R2, R203, !P3 ;  /* 0x000000cb0200720c */ /* 0x000fe20005f66670 */
[----:B------:R-:W-:Y:S01]  /*142e0*/  BAR.SYNC.DEFER_BLOCKING 0x0 ;  /* 0x0000000000007b1d */ /* 0x000fe20000010000 */
[-C--:B-1----:R-:W-:Y:S05]  /*142f0*/  HMMA.16816.F32.BF16 R100, R172, R4.reuse, R100 ;  /* 0x00000004ac64723c */ /* 0x082fea0000041864 */
[----:B------:R-:W-:Y:S01]  /*14300*/  FSEL R25, R25, -INF , !P6 ;  /* 0xff80000019197808 */ /* 0x000fe20007000000 */
[C---:B------:R-:W-:Y:S05]  /*14310*/  HMMA.16816.F32.BF16 R104, R180.reuse, R4, R104 ;  /* 0x00000004b468723c */ /* 0x040fea0000041868 */
[----:B------:R-:W-:Y:S01]  /*14320*/  FSEL R26, R26, -INF , !P4 ;  /* 0xff8000001a1a7808 */ /* 0x000fe20006000000 */
[-C--:B------:R-:W-:Y:S05]  /*14330*/  HMMA.16816.F32.BF16 R108, R180, R6.reuse, R108 ;  /* 0x00000006b46c723c */ /* 0x080fea000004186c */
[----:B------:R-:W-:Y:S01]  /*14340*/  FSEL R27, R27, -INF , !P0 ;  /* 0xff8000001b1b7808 */ /* 0x000fe20004000000 */
[----:B------:R-:W-:Y:S01]  /*14350*/  VIADD R2, R0, 0x19 ;  /* 0x0000001900027836 */ /* 0x000fe20000000000 */
[----:B------:R-:W-:Y:S01]  /*14360*/  FSEL R17, R28, -INF , !P1 ;  /* 0xff8000001c117808 */ /* 0x000fe20004800000 */
[C---:B------:R-:W-:Y:S04]  /*14370*/  HMMA.16816.F32.BF16 R112, R172.reuse, R6, R112 ;  /* 0x00000006ac70723c */ /* 0x040fe80000041870 */
[----:B------:R-:W-:Y:S01]  /*14380*/  ISETP.GE.AND P4, PT, R2, R199, PT ;  /* 0x000000c70200720c */ /* 0x000fe20003f86270 */
[----:B------:R-:W-:Y:S01]  /*14390*/  VIADD R5, R0, 0x70 ;  /* 0x0000007000057836 */ /* 0x000fe20000000000 */
[----:B------:R-:W-:Y:S01]  /*143a0*/  ISETP.GE.AND P0, PT, R2, R198, PT ;  /* 0x000000c60200720c */ /* 0x000fe20003f06270 */
[----:B------:R-:W-:Y:S01]  /*143b0*/  VIADD R6, R0, 0x69 ;  /* 0x0000006900067836 */ /* 0x000fe20000000000 */
[C---:B------:R-:W-:Y:S02]  /*143c0*/  ISETP.GE.AND P6, PT, R2.reuse, R197, PT ;  /* 0x000000c50200720c */ /* 0x040fe40003fc6270 */
[C---:B------:R-:W-:Y:S01]  /*143d0*/  ISETP.GE.AND P1, PT, R2.reuse, R196, PT ;  /* 0x000000c40200720c */ /* 0x040fe20003f26270 */
[-C--:B--2---:R-:W-:Y:S03]  /*143e0*/  HMMA.16816.F32.BF16 R116, R172, R8.reuse, R116 ;  /* 0x00000008ac74723c */ /* 0x084fe60000041874 */
[----:B------:R-:W-:Y:S01]  /*143f0*/  ISETP.GE.OR P4, PT, R2, R202, !P4 ;  /* 0x000000ca0200720c */ /* 0x000fe20006786670 */
[----:B------:R-:W-:Y:S01]  /*14400*/  VIADD R4, R0, 0x71 ;  /* 0x0000007100047836 */ /* 0x000fe20000000000 */
[C---:B------:R-:W-:Y:S01]  /*14410*/  ISETP.GE.OR P0, PT, R2.reuse, R200, !P0 ;  /* 0x000000c80200720c */ /* 0x040fe20004706670 */
[C---:B------:R-:W-:Y:S04]  /*14420*/  HMMA.16816.F32.BF16 R120, R180.reuse, R8, R120 ;  /* 0x00000008b478723c */ /* 0x040fe80000041878 */
[C---:B------:R-:W-:Y:S02]  /*14430*/  ISETP.GE.OR P6, PT, R2.reuse, R201, !P6 ;  /* 0x000000c90200720c */ /* 0x040fe400077c6670 */
[----:B------:R-:W-:Y:S01]  /*14440*/  ISETP.GE.OR P1, PT, R2, R203, !P1 ;  /* 0x000000cb0200720c */ /* 0x000fe20004f26670 */
[-C--:B------:R-:W-:Y:S01]  /*14450*/  HMMA.16816.F32.BF16 R124, R180, R10.reuse, R124 ;  /* 0x0000000ab47c723c */ /* 0x080fe2000004187c */
[----:B------:R-:W2:Y:S03]  /*14460*/  LDL.64 R180, [R1+0x30] ;  /* 0x0000300001b47983 */ /* 0x000ea60000100a00 */
[----:B------:R-:W-:Y:S01]  /*14470*/  FSEL R247, R29, -INF , !P4 ;  /* 0xff8000001df77808 */ /* 0x000fe20006000000 */
[----:B------:R-:W-:Y:S01]  /*14480*/  VIADD R2, R0, 0x20 ;  /* 0x0000002000027836 */ /* 0x000fe20000000000 */
[----:B------:R-:W-:Y:S01]  /*14490*/  FSEL R19, R30, -INF , !P2 ;  /* 0xff8000001e137808 */ /* 0x000fe20005000000 */
[----:B------:R-:W3:Y:S01]  /*144a0*/  LDL.64 R28, [R1+0x18] ;  /* 0x00001800011c7983 */ /* 0x000ee20000100a00 */
[----:B------:R-:W-:Y:S01]  /*144b0*/  FSEL R18, R31, -INF , !P0 ;  /* 0xff8000001f127808 */ /* 0x000fe20004000000 */
[----:B------:R-:W-:Y:S04]  /*144c0*/  HMMA.16816.F32.BF16 R128, R172, R10, R128 ;  /* 0x0000000aac80723c */ /* 0x000fe80000041880 */
        /* <DEDUP_REMOVED lines=24> */
[----:B------:R-:W-:Y:S01]  /*14650*/  FSEL R249, R38, -INF , !P2 ;  /* 0xff80000026f97808 */ /* 0x000fe20005000000 */
[----:B------:R-:W4:Y:S01]  /*14660*/  LDL.64 R36, [R1+0x38] ;  /* 0x0000380001247983 */ /* 0x000f220000100a00 */
        /* <DEDUP_REMOVED lines=45> */
[----:B------:R-:W-:Y:S01]  /*14940*/  FSEL R223, R56, -INF , !P5 ;  /* 0xff80000038df7808 */ /* 0x000fe20006800000 */
[----:B------:R-:W2:Y:S01]  /*14950*/  LDL.64 R52, [R1+0x8] ;  /* 0x0000080001347983 */ /* 0x000ea20000100a00 */
[----:B------:R-:W-:Y:S02]  /*14960*/  FSEL R222, R57, -INF , !P6 ;  /* 0xff80000039de7808 */ /* 0x000fe40007000000 */
[----:B------:R-:W-:Y:S02]  /*14970*/  FSEL R230, R51, -INF , !P1 ;  /* 0xff80000033e67808 */ /* 0x000fe40004800000 */
[C---:B------:R-:W-:Y:S01]  /*14980*/  ISETP.GE.AND P1, PT, R2.reuse, R196, PT ;  /* 0x000000c40200720c */ /* 0x040fe20003f26270 */
[----:B------:R-:W2:Y:S01]  /*14990*/  LDL.64 R56, [R1+0x20] ;  /* 0x0000200001387983 */ /* 0x000ea20000100a00 */
[C---:B------:R-:W-:Y:S02]  /*149a0*/  ISETP.GE.AND P0, PT, R2.reuse, R198, PT ;  /* 0x000000c60200720c */ /* 0x040fe40003f06270 */
[C---:B------:R-:W-:Y:S02]  /*149b0*/  ISETP.GE.OR P1, PT, R2.reuse, R203, !P1 ;  /* 0x000000cb0200720c */ /* 0x040fe40004f26670 */
[----:B------:R-:W-:Y:S01]  /*149c0*/  ISETP.GE.OR P0, PT, R2, R200, !P0 ;  /* 0x000000c80200720c */ /* 0x000fe20004706670 */
[----:B------:R-:W-:Y:S01]  /*149d0*/  VIADD R2, R0, 0x38 ;  /* 0x0000003800027836 */ /* 0x000fe20000000000 */
        /* <DEDUP_REMOVED lines=149> */
[CC--:B------:R-:W-:Y:S02]  /*15330*/  ISETP.GE.OR P4, PT, R2.reuse, R203.reuse, !P4 ;  /* 0x000000cb0200720c */ /* 0x0c0fe40006786670 */
        /* <DEDUP_REMOVED lines=8> */
[----:B------:R-:W-:Y:S02]  /*153c0*/  FSEL R105, R105, -INF , !P2 ;  /* 0xff80000069697808 */ /* 0x000fe40005000000 */
[C---:B------:R-:W-:Y:S02]  /*153d0*/  ISETP.GE.OR P1, PT, R6.reuse, R203, !P1 ;  /* 0x000000cb0600720c */ /* 0x040fe40004f26670 */
[-C--:B------:R-:W-:Y:S02]  /*153e0*/  ISETP.GE.AND P2, PT, R6, R197.reuse, PT ;  /* 0x000000c50600720c */ /* 0x080fe40003f46270 */
        /* <DEDUP_REMOVED lines=8> */
[----:B------:R-:W-:Y:S02]  /*15470*/  ISETP.GE.OR P2, PT, R6, R201, !P2 ;  /* 0x000000c90600720c */ /* 0x000fe40005746670 */
[C---:B------:R-:W-:Y:S02]  /*15480*/  ISETP.GE.AND P5, PT, R5.reuse, R197, PT ;  /* 0x000000c50500720c */ /* 0x040fe40003fa6270 */
[----:B------:R-:W-:Y:S02]  /*15490*/  ISETP.GE.AND P1, PT, R5, R196, PT ;  /* 0x000000c40500720c */ /* 0x000fe40003f26270 */
[CC--:B------:R-:W-:Y:S02]  /*154a0*/  ISETP.GE.OR P6, PT, R2.reuse, R201.reuse, !P6 ;  /* 0x000000c90200720c */ /* 0x0c0fe400077c6670 */
[C---:B------:R-:W-:Y:S02]  /*154b0*/  ISETP.GE.OR P4, PT, R2.reuse, R202, !P4 ;  /* 0x000000ca0200720c */ /* 0x040fe40006786670 */
[----:B------:R-:W-:Y:S01]  /*154c0*/  ISETP.GE.OR P3, PT, R2, R200, !P3 ;  /* 0x000000c80200720c */ /* 0x000fe20005f66670 */
[C---:B------:R-:W-:Y:S01]  /*154d0*/  VIADD R2, R0.reuse, 0x78 ;  /* 0x0000007800027836 */ /* 0x040fe20000000000 */
[----:B------:R-:W-:Y:S01]  /*154e0*/  FSEL R113, R113, -INF , !P2 ;  /* 0xff80000071717808 */ /* 0x000fe20005000000 */
[----:B------:R-:W-:Y:S01]  /*154f0*/  VIADD R0, R0, 0x79 ;  /* 0x0000007900007836 */ /* 0x000fe20000000000 */
[C---:B------:R-:W-:Y:S02]  /*15500*/  ISETP.GE.OR P5, PT, R5.reuse, R201, !P5 ;  /* 0x000000c90500720c */ /* 0x040fe40006fa6670 */
[----:B------:R-:W-:Y:S02]  /*15510*/  ISETP.GE.OR P1, PT, R5, R203, !P1 ;  /* 0x000000cb0500720c */ /* 0x000fe40004f26670 */
[C---:B------:R-:W-:Y:S02]  /*15520*/  ISETP.GE.AND P2, PT, R4.reuse, R197, PT ;  /* 0x000000c50400720c */ /* 0x040fe40003f46270 */
[----:B------:R-:W-:Y:S02]  /*15530*/  FSEL R107, R107, -INF , !P0 ;  /* 0xff8000006b6b7808 */ /* 0x000fe40004000000 */
[-C--:B------:R-:W-:Y:S02]  /*15540*/  ISETP.GE.AND P0, PT, R4, R196.reuse, PT ;  /* 0x000000c40400720c */ /* 0x080fe40003f06270 */
[----:B------:R-:W-:Y:S02]  /*15550*/  FSEL R116, R116, -INF , !P5 ;  /* 0xff80000074747808 */ /* 0x000fe40006800000 */
[----:B------:R-:W-:Y:S02]  /*15560*/  FSEL R118, R118, -INF , !P1 ;  /* 0xff80000076767808 */ /* 0x000fe40004800000 */
[----:B------:R-:W-:Y:S02]  /*15570*/  ISETP.GE.OR P2, PT, R4, R201, !P2 ;  /* 0x000000c90400720c */ /* 0x000fe40005746670 */
[----:B------:R-:W-:Y:S02]  /*15580*/  ISETP.GE.AND P1, PT, R0, R197, PT ;  /* 0x000000c50000720c */ /* 0x000fe40003f26270 */
[-C--:B------:R-:W-:Y:S02]  /*15590*/  ISETP.GE.AND P5, PT, R2, R196.reuse, PT ;  /* 0x000000c40200720c */ /* 0x080fe40003fa6270 */
[----:B------:R-:W-:Y:S02]  /*155a0*/  ISETP.GE.OR P0, PT, R4, R203, !P0 ;  /* 0x000000cb0400720c */ /* 0x000fe40004706670 */
[----:B------:R-:W-:Y:S02]  /*155b0*/  FSEL R112, R112, -INF , !P6 ;  /* 0xff80000070707808 */ /* 0x000fe40007000000 */
[----:B------:R-:W-:Y:S02]  /*155c0*/  FSEL R117, R117, -INF , !P2 ;  /* 0xff80000075757808 */ /* 0x000fe40005000000 */
[----:B------:R-:W-:Y:S02]  /*155d0*/  ISETP.GE.OR P1, PT, R0, R201, !P1 ;  /* 0x000000c90000720c */ /* 0x000fe40004f26670 */
[C---:B------:R-:W-:Y:S02]  /*155e0*/  ISETP.GE.OR P5, PT, R2.reuse, R203, !P5 ;  /* 0x000000cb0200720c */ /* 0x040fe40006fa6670 */
[----:B------:R-:W-:Y:S02]  /*155f0*/  ISETP.GE.AND P6, PT, R2, R197, PT ;  /* 0x000000c50200720c */ /* 0x000fe40003fc6270 */
[----:B------:R-:W-:Y:S02]  /*15600*/  ISETP.GE.AND P2, PT, R0, R196, PT ;  /* 0x000000c40000720c */ /* 0x000fe40003f46270 */
[----:B------:R-:W-:Y:S02]  /*15610*/  FSEL R119, R119, -INF , !P0 ;  /* 0xff80000077777808 */ /* 0x000fe40004000000 */
[----:B------:R-:W-:Y:S02]  /*15620*/  ISETP.GE.AND P0, PT, R6, R199, PT ;  /* 0x000000c70600720c */ /* 0x000fe40003f06270 */
[----:B------:R-:W-:Y:S02]  /*15630*/  FSEL R129, R129, -INF , !P1 ;  /* 0xff80000081817808 */ /* 0x000fe40004800000 */
[----:B------:R-:W-:Y:S02]  /*15640*/  FSEL R130, R130, -INF , !P5 ;  /* 0xff80000082827808 */ /* 0x000fe40006800000 */
[----:B------:R-:W-:Y:S02]  /*15650*/  ISETP.GE.OR P6, PT, R2, R201, !P6 ;  /* 0x000000c90200720c */ /* 0x000fe400077c6670 */
[C---:B------:R-:W-:Y:S02]  /*15660*/  ISETP.GE.AND P1, PT, R5.reuse, R199, PT ;  /* 0x000000c70500720c */ /* 0x040fe40003f26270 */
[C---:B------:R-:W-:Y:S02]  /*15670*/  ISETP.GE.AND P5, PT, R5.reuse, R198, PT ;  /* 0x000000c60500720c */ /* 0x040fe40003fa6270 */
[----:B------:R-:W-:Y:S02]  /*15680*/  ISETP.GE.OR P2, PT, R0, R203, !P2 ;  /* 0x000000cb0000720c */ /* 0x000fe40005746670 */
[-C--:B------:R-:W-:Y:S02]  /*15690*/  ISETP.GE.OR P0, PT, R6, R202.reuse, !P0 ;  /* 0x000000ca0600720c */ /* 0x080fe40004706670 */
[----:B------:R-:W-:Y:S02]  /*156a0*/  FSEL R128, R128, -INF , !P6 ;  /* 0xff80000080807808 */ /* 0x000fe40007000000 */
[C---:B------:R-:W-:Y:S02]  /*156b0*/  ISETP.GE.OR P1, PT, R5.reuse, R202, !P1 ;  /* 0x000000ca0500720c */ /* 0x040fe40004f26670 */
[----:B------:R-:W-:Y:S01]  /*156c0*/  ISETP.GE.OR P5, PT, R5, R200, !P5 ;  /* 0x000000c80500720c */ /* 0x000fe20006fa6670 */
[----:B------:R-:W-:Y:S01]  /*156d0*/  IMAD.U32 R5, RZ, RZ, UR33 ;  /* 0x00000021ff057e24 */ /* 0x000fe2000f8e00ff */
[----:B------:R-:W-:Y:S02]  /*156e0*/  FSEL R131, R131, -INF , !P2 ;  /* 0xff80000083837808 */ /* 0x000fe40005000000 */
[----:B------:R-:W-:Y:S02]  /*156f0*/  FSEL R108, R108, -INF , !P4 ;  /* 0xff8000006c6c7808 */ /* 0x000fe40006000000 */
[-C--:B------:R-:W-:Y:S02]  /*15700*/  ISETP.GE.AND P6, PT, R6, R198.reuse, PT ;  /* 0x000000c60600720c */ /* 0x080fe40003fc6270 */
[CC--:B------:R-:W-:Y:S02]  /*15710*/  ISETP.GE.AND P2, PT, R4.reuse, R199.reuse, PT ;  /* 0x000000c70400720c */ /* 0x0c0fe40003f46270 */
[----:B------:R-:W-:Y:S02]  /*15720*/  ISETP.GE.AND P4, PT, R4, R198, PT ;  /* 0x000000c60400720c */ /* 0x000fe40003f86270 */
[----:B------:R-:W-:Y:S02]  /*15730*/  FSEL R109, R109, -INF , !P0 ;  /* 0xff8000006d6d7808 */ /* 0x000fe40004000000 */
[----:B------:R-:W-:Y:S02]  /*15740*/  PLOP3.LUT P0, PT, PT, PT, UP0, 0x80, 0x0 ;  /* 0x000000000000781c */ /* 0x000fe40003f0f008 */
[----:B------:R-:W-:Y:S02]  /*15750*/  ISETP.GE.OR P6, PT, R6, R200, !P6 ;  /* 0x000000c80600720c */ /* 0x000fe400077c6670 */
[C---:B------:R-:W-:Y:S02]  /*15760*/  ISETP.GE.OR P2, PT, R4.reuse, R202, !P2 ;  /* 0x000000ca0400720c */ /* 0x040fe40005746670 */
[----:B------:R-:W-:Y:S02]  /*15770*/  ISETP.GE.OR P4, PT, R4, R200, !P4 ;  /* 0x000000c80400720c */ /* 0x000fe40006786670 */
[--C-:B--2---:R-:W-:Y:S02]  /*15780*/  LOP3.LUT R6, R57, UR20, R52.reuse, 0x96, !PT ;  /* 0x0000001439067c12 */ /* 0x104fe4000f8e9634 */
[----:B---3--:R-:W-:Y:S02]  /*15790*/  LOP3.LUT R7, R29, UR20, R52, 0x96, !PT ;  /* 0x000000141d077c12 */ /* 0x008fe4000f8e9634 */
[----:B------:R-:W-:Y:S01]  /*157a0*/  LOP3.LUT R4, R53, UR39, R5, 0x96, !PT ;  /* 0x0000002735047c12 */ /* 0x000fe2000f8e9605 */
[----:B------:R-:W-:Y:S01]  /*157b0*/  IMAD.WIDE.U32 R78, R6, -0x326172a9, RZ ;  /* 0xcd9e8d57064e7825 */ /* 0x000fe200078e00ff */
[----:B------:R-:W-:Y:S02]  /*157c0*/  FSEL R110, R110, -INF , !P3 ;  /* 0xff8000006e6e7808 */ /* 0x000fe40005800000 */
[----:B------:R-:W-:Y:S01]  /*157d0*/  FSEL R120, R120, -INF , !P1 ;  /* 0xff80000078787808 */ /* 0x000fe20004800000 */
[----:B------:R-:W-:Y:S01]  /*157e0*/  IMAD.WIDE.U32 R80, R7, -0x326172a9, RZ ;  /* 0xcd9e8d5707507825 */ /* 0x000fe200078e00ff */
[----:B------:R-:W-:Y:S02]  /*157f0*/  FSEL R121, R121, -INF , !P2 ;  /* 0xff80000079797808 */ /* 0x000fe40005000000 */
[-C--:B------:R-:W-:Y:S01]  /*15800*/  ISETP.GE.AND P3, PT, R2, R199.reuse, PT ;  /* 0x000000c70200720c */ /* 0x080fe20003f66270 */
[----:B------:R-:W-:Y:S01]  /*15810*/  IMAD.WIDE.U32 R4, R4, -0x326172a9, RZ ;  /* 0xcd9e8d5704047825 */ /* 0x000fe200078e00ff */
[----:B------:R-:W-:Y:S02]  /*15820*/  ISETP.GE.AND P1, PT, R2, R198, PT ;  /* 0x000000c60200720c */ /* 0x000fe40003f26270 */
[----:B------:R-:W-:Y:S02]  /*15830*/  ISETP.GE.AND P2, PT, R0, R199, PT ;  /* 0x000000c70000720c */ /* 0x000fe40003f46270 */
[----:B----4-:R-:W-:Y:S02]  /*15840*/  LOP3.LUT R13, R5, UR21, R36, 0x96, !PT ;  /* 0x00000015050d7c12 */ /* 0x010fe4000f8e9624 */
[----:B------:R-:W-:Y:S02]  /*15850*/  LOP3.LUT R14, R79, UR19, R4, 0x96, !PT ;  /* 0x000000134f0e7c12 */ /* 0x000fe4000f8e9604 */
[----:B------:R-:W-:Y:S02]  /*15860*/  LOP3.LUT R15, R5, UR21, R180, 0x96, !PT ;  /* 0x00000015050f7c12 */ /* 0x000fe4000f8e96b4 */
[----:B------:R-:W-:Y:S01]  /*15870*/  LOP3.LUT R16, R81, UR19, R4, 0x96, !PT ;  /* 0x0000001351107c12 */ /* 0x000fe2000f8e9604 */
[----:B------:R-:W-:Y:S06]  /*15880*/  @P0 BRA `(.L_x_880) ;  /* 0xffffffdc00080947 */ /* 0x000fec000383ffff */
.L_x_879:
[C---:B------:R-:W-:Y:S01]  /*15890*/  ISETP.GE.AND P0, PT, R0.reuse, R198, PT ;  /* 0x000000c60000720c */ /* 0x040fe20003f06270 */
[----:B------:R-:W-:Y:S01]  /*158a0*/  STL [R1+0x88], R188 ;  /* 0x000088bc01007387 */ /* 0x000fe20000100800 */
[C---:B------:R-:W-:Y:S01]  /*158b0*/  ISETP.GE.OR P2, PT, R0.reuse, R202, !P2 ;  /* 0x000000ca0000720c */ /* 0x040fe20005746670 */
[----:B-1----:R-:W-:Y:S01]  /*158c0*/  IMAD.WIDE.U32 R6, R13, -0x2daee0ad, RZ ;  /* 0xd2511f530d067825 */ /* 0x002fe200078e00ff */
[----:B------:R-:W-:Y:S01]  /*158d0*/  ISETP.GE.OR P0, PT, R0, R200, !P0 ;  /* 0x000000c80000720c */ /* 0x000fe20004706670 */
[----:B------:R-:W-:Y:S01]  /*158e0*/  STL [R1+0x84], R187 ;  /* 0x000084bb01007387 */ /* 0x000fe20000100800 */
[----:B------:R-:W-:Y:S01]  /*158f0*/  LOP3.LUT R0, R53, UR33, R12, 0x96, !PT ;  /* 0x0000002135007c12 */ /* 0x000fe2000f8e960c */
[----:B------:R-:W-:Y:S01]  /*15900*/  IMAD.WIDE.U32 R4, R15, -0x2daee0ad, RZ ;  /* 0xd2511f530f047825 */ /* 0x000fe200078e00ff */
[----:B------:R-:W-:Y:S01]  /*15910*/  LOP3.LUT R12, R7, UR18, R56, 0x96, !PT ;  /* 0x00000012070c7c12 */ /* 0x000fe2000f8e9638 */
[----:B------:R1:W-:Y:S01]  /*15920*/  STL [R1+0x80], R186 ;  /* 0x000080ba01007387 */ /* 0x0003e20000100800 */
[----:B------:R-:W-:Y:S01]  /*15930*/  ISETP.GE.OR P3, PT, R2, R202, !P3 ;  /* 0x000000ca0200720c */ /* 0x000fe20005f66670 */
[----:B------:R-:W-:Y:S01]  /*15940*/  IMAD.WIDE.U32 R10, R14, -0x2daee0ad, RZ ;  /* 0xd2511f530e0a7825 */ /* 0x000fe200078e00ff */
[----:B------:R-:W-:Y:S01]  /*15950*/  ISETP.GE.OR P1, PT, R2, R200, !P1 ;  /* 0x000000c80200720c */ /* 0x000fe20004f26670 */
[----:B------:R-:W-:Y:S01]  /*15960*/  STL [R1+0x7c], R135 ;  /* 0x00007c8701007387 */ /* 0x000fe20000100800 */
[----:B------:R-:W-:Y:S01]  /*15970*/  FSEL R124, R124, -INF , !P3 ;  /* 0xff8000007c7c7808 */ /* 0x000fe20005800000 */
[----:B------:R-:W-:Y:S01]  /*15980*/  IMAD.WIDE.U32 R14, R0, -0x326172a9, RZ ;  /* 0xcd9e8d57000e7825 */ /* 0x000fe200078e00ff */
[----:B------:R-:W-:Y:S01]  /*15990*/  LOP3.LUT R7, R11, UR16, R6, 0x96, !PT ;  /* 0x000000100b077c12 */ /* 0x000fe2000f8e9606 */
[----:B------:R-:W-:Y:S01]  /*159a0*/  UIADD3 UR29, UR39, 0x2, URZ ;  /* 0x00000002271d7890 */ /* 0x000fe2000fffe03f */
[----:B------:R-:W-:Y:S01]  /*159b0*/  FSEL R125, R125, -INF , !P2 ;  /* 0xff8000007d7d7808 */ /* 0x000fe20005000000 */
[----:B------:R-:W-:Y:S01]  /*159c0*/  IMAD.WIDE.U32 R8, R16, -0x2daee0ad, RZ ;  /* 0xd2511f5310087825 */ /* 0x000fe200078e00ff */
[----:B------:R-:W-:Y:S01]  /*159d0*/  LOP3.LUT R2, R15, UR21, R180, 0x96, !PT ;  /* 0x000000150f027c12 */ /* 0x000fe2000f8e96b4 */
[----:B------:R-:W-:Y:S01]  /*159e0*/  UIADD3 UR39, UR39, 0x3, URZ ;  /* 0x0000000327277890 */ /* 0x000fe2000fffe03f */
[----:B------:R-:W-:Y:S01]  /*159f0*/  LOP3.LUT R0, R81, UR19, R14, 0x96, !PT ;  /* 0x0000001351007c12 */ /* 0x000fe2000f8e960e */
[----:B------:R-:W-:Y:S01]  /*15a00*/  IMAD.MOV.U32 R62, RZ, RZ, R17 ;  /* 0x000000ffff3e7224 */ /* 0x000fe200078e0011 */
[----:B------:R-:W-:Y:S01]  /*15a10*/  LOP3.LUT R43, R15, UR21, R36, 0x96, !PT ;  /* 0x000000150f2b7c12 */ /* 0x000fe2000f8e9624 */
[----:B------:R-:W-:Y:S01]  /*15a20*/  IMAD.WIDE.U32 R16, R12, -0x326172a9, RZ ;  /* 0xcd9e8d570c107825 */ /* 0x000fe200078e00ff */
[----:B------:R-:W-:Y:S01]  /*15a30*/  LOP3.LUT R42, R79, UR19, R14, 0x96, !PT ;  /* 0x000000134f2a7c12 */ /* 0x000fe2000f8e960e */
[----:B------:R-:W-:Y:S01]  /*15a40*/  UISETP.GT.AND UP0, UPT, UR38, UR24, UPT ;  /* 0x000000182600728c */ /* 0x000fe2000bf04270 */
[----:B------:R-:W-:Y:S01]  /*15a50*/  FSEL R111, R111, -INF , !P6 ;  /* 0xff8000006f6f7808 */ /* 0x000fe20007000000 */
[----:B------:R-:W-:Y:S01]  /*15a60*/  IMAD.MOV.U32 R182, RZ, RZ, R22 ;  /* 0x000000ffffb67224 */ /* 0x000fe200078e0016 */
[----:B------:R-:W-:Y:S01]  /*15a70*/  FSEL R122, R122, -INF , !P5 ;  /* 0xff8000007a7a7808 */ /* 0x000fe20006800000 */
[----:B------:R-:W-:Y:S01]  /*15a80*/  IMAD.MOV.U32 R90, RZ, RZ, R23 ;  /* 0x000000ffff5a7224 */ /* 0x000fe200078e0017 */
[----:B------:R-:W-:Y:S01]  /*15a90*/  FSEL R126, R126, -INF , !P1 ;  /* 0xff8000007e7e7808 */ /* 0x000fe20004800000 */
[----:B------:R-:W-:Y:S01]  /*15aa0*/  IMAD.WIDE.U32 R22, R7, -0x326172a9, RZ ;  /* 0xcd9e8d5707167825 */ /* 0x000fe200078e00ff */
[----:B------:R-:W-:Y:S03]  /*15ab0*/  FSEL R123, R123, -INF , !P4 ;  /* 0xff8000007b7b7808 */ /* 0x000fe60006000000 */
[----:B-1----:R-:W-:Y:S01]  /*15ac0*/  IMAD.MOV.U32 R186, RZ, RZ, R28 ;  /* 0x000000ffffba7224 */ /* 0x002fe200078e001c */
[----:B------:R-:W-:Y:S01]  /*15ad0*/  LOP3.LUT R7, R23, UR15, R16, 0x96, !PT ;  /* 0x0000000f17077c12 */ /* 0x000fe2000f8e9610 */
[----:B------:R-:W-:Y:S02]  /*15ae0*/  IMAD.MOV.U32 R187, RZ, RZ, R29 ;  /* 0x000000ffffbb7224 */ /* 0x000fe400078e001d */
[----:B------:R-:W-:Y:S01]  /*15af0*/  IMAD.MOV.U32 R77, RZ, RZ, R25 ;  /* 0x000000ffff4d7224 */ /* 0x000fe200078e0019 */
        /* <DEDUP_REMOVED lines=19> */
[----:B------:R-:W-:Y:S01]  /*15c30*/  IMAD.WIDE.U32 R12, R6, -0x2daee0ad, RZ ;  /* 0xd2511f53060c7825 */ /* 0x000fe200078e00ff */
[----:B------:R-:W-:Y:S03]  /*15c40*/  LOP3.LUT R9, R11, UR17, R80, 0x96, !PT ;  /* 0x000000110b097c12 */ /* 0x000fe6000f8e9650 */
[----:B------:R-:W-:Y:S01]  /*15c50*/  IMAD.WIDE.U32 R14, R0, -0x326172a9, RZ ;  /* 0xcd9e8d57000e7825 */ /* 0x000fe200078e00ff */
[----:B------:R-:W-:Y:S03]  /*15c60*/  LOP3.LUT R0, R13, UR14, R8, 0x96, !PT ;  /* 0x0000000e0d007c12 */ /* 0x000fe6000f8e9608 */
[----:B------:R-:W-:Y:S02]  /*15c70*/  IMAD.MOV.U32 R63, RZ, RZ, R19 ;  /* 0x000000ffff3f7224 */ /* 0x000fe400078e0013 */
[----:B------:R-:W-:Y:S01]  /*15c80*/  IMAD.WIDE.U32 R18, R2, -0x2daee0ad, RZ ;  /* 0xd2511f5302127825 */ /* 0x000fe200078e00ff */
[----:B------:R-:W-:Y:S03]  /*15c90*/  LOP3.LUT R2, R15, UR15, R10, 0x96, !PT ;  /* 0x0000000f0f027c12 */ /* 0x000fe6000f8e960a */
[----:B------:R-:W-:Y:S01]  /*15ca0*/  IMAD.WIDE.U32 R6, R5, -0x326172a9, RZ ;  /* 0xcd9e8d5705067825 */ /* 0x000fe200078e00ff */
[----:B------:R-:W-:Y:S03]  /*15cb0*/  LOP3.LUT R12, R19, UR12, R12, 0x96, !PT ;  /* 0x0000000c130c7c12 */ /* 0x000fe6000f8e960c */
        /* <DEDUP_REMOVED lines=8> */
[----:B------:R-:W-:Y:S01]  /*15d40*/  LOP3.LUT R9, R9, UR14, R24, 0x96, !PT ;  /* 0x0000000e09097c12 */ /* 0x000fe2000f8e9618 */
[----:B------:R-:W-:Y:S01]  /*15d50*/  IMAD.WIDE.U32 R6, R12, -0x326172a9, RZ ;  /* 0xcd9e8d570c067825 */ /* 0x000fe200078e00ff */
[----:B------:R-:W-:Y:S02]  /*15d60*/  LOP3.LUT R12, R4, 0xffff, RZ, 0xc0, !PT ;  /* 0x0000ffff040c7812 */ /* 0x000fe400078ec0ff */
[----:B------:R-:W-:Y:S01]  /*15d70*/  SHF.R.U32.HI R22, RZ, 0x10, R4 ;  /* 0x00000010ff167819 */ /* 0x000fe20000011604 */
[----:B------:R-:W-:Y:S01]  /*15d80*/  IMAD.MOV.U32 R70, RZ, RZ, R26 ;  /* 0x000000ffff467224 */ /* 0x000fe200078e001a */
[----:B------:R-:W-:Y:S01]  /*15d90*/  SHF.R.U32.HI R24, RZ, 0x18, R4 ;  /* 0x00000018ff187819 */ /* 0x000fe20000011604 */
[----:B------:R-:W-:Y:S01]  /*15da0*/  IMAD.WIDE.U32 R4, R2, -0x2daee0ad, RZ ;  /* 0xd2511f5302047825 */ /* 0x000fe200078e00ff */
[----:B------:R-:W-:Y:S02]  /*15db0*/  FMNMX.FTZ R2, R207, R133, !PT ;  /* 0x00000085cf027209 */ /* 0x000fe40007810000 */
[----:B------:R-:W-:Y:S01]  /*15dc0*/  LOP3.LUT R13, R31, UR12, R8, 0x96, !PT ;  /* 0x0000000c1f0d7c12 */ /* 0x000fe2000f8e9608 */
[----:B------:R-:W-:Y:S01]  /*15dd0*/  IMAD.MOV.U32 R74, RZ, RZ, R27 ;  /* 0x000000ffff4a7224 */ /* 0x000fe200078e001b */
[----:B------:R-:W-:Y:S01]  /*15de0*/  FMNMX.FTZ R2, R224, R2, !PT ;  /* 0x00000002e0027209 */ /* 0x000fe20007810000 */
[----:B------:R-:W-:Y:S01]  /*15df0*/  IMAD.WIDE.U32 R8, R9, -0x326172a9, RZ ;  /* 0xcd9e8d5709087825 */ /* 0x000fe200078e00ff */
[----:B------:R-:W-:Y:S02]  /*15e00*/  LOP3.LUT R16, R5, UR23, R16, 0x96, !PT ;  /* 0x0000001705107c12 */ /* 0x000fe4000f8e9610 */
[----:B------:R-:W-:Y:S02]  /*15e10*/  FMNMX.FTZ R2, R176, R2, !PT ;  /* 0x00000002b0027209 */ /* 0x000fe40007810000 */
[C---:B------:R-:W-:Y:S02]  /*15e20*/  LOP3.LUT R25, R4.reuse, 0xffff, RZ, 0xc0, !PT ;  /* 0x0000ffff04197812 */ /* 0x040fe400078ec0ff */
[--C-:B------:R-:W-:Y:S02]  /*15e30*/  SHF.R.U32.HI R26, RZ, 0x10, R4.reuse ;  /* 0x00000010ff1a7819 */ /* 0x100fe40000011604 */
[----:B------:R-:W-:Y:S02]  /*15e40*/  LOP3.LUT R27, R4, 0xff, RZ, 0xc0, !PT ;  /* 0x000000ff041b7812 */ /* 0x000fe400078ec0ff */
[----:B------:R-:W-:Y:S01]  /*15e50*/  SHF.R.U32.HI R28, RZ, 0x18, R4 ;  /* 0x00000018ff1c7819 */ /* 0x000fe20000011604 */
[----:B------:R-:W-:Y:S01]  /*15e60*/  IMAD.WIDE.U32 R4, R13, -0x326172a9, RZ ;  /* 0xcd9e8d570d047825 */ /* 0x000fe200078e00ff */
[----:B------:R-:W-:Y:S02]  /*15e70*/  FMNMX.FTZ R2, R168, R2, !PT ;  /* 0x00000002a8027209 */ /* 0x000fe40007810000 */
[----:B------:R-:W-:Y:S02]  /*15e80*/  LOP3.LUT R10, R7, UR22, R10, 0x96, !PT ;  /* 0x00000016070a7c12 */ /* 0x000fe4000f8e960a */
[----:B------:R-:W-:Y:S02]  /*15e90*/  LOP3.LUT R17, R5, UR22, R8, 0x96, !PT ;  /* 0x0000001605117c12 */ /* 0x000fe4000f8e9608 */
[----:B------:R-:W-:Y:S02]  /*15ea0*/  LOP3.LUT R33, R4, 0xffff, RZ, 0xc0, !PT ;  /* 0x0000ffff04217812 */ /* 0x000fe400078ec0ff */
[----:B------:R-:W-:Y:S02]  /*15eb0*/  FMNMX.FTZ R5, R60, R2, !PT ;  /* 0x000000023c057209 */ /* 0x000fe40007810000 */
[----:B------:R-:W-:Y:S02]  /*15ec0*/  FMNMX.FTZ R2, R209, R134, !PT ;  /* 0x00000086d1027209 */ /* 0x000fe40007810000 */
[----:B------:R-:W-:Y:S02]  /*15ed0*/  FMNMX.FTZ R5, R250, R5, !PT ;  /* 0x00000005fa057209 */ /* 0x000fe40007810000 */
        /* <DEDUP_REMOVED lines=9> */
[C---:B------:R-:W-:Y:S02]  /*15f70*/  LOP3.LUT R15, R6.reuse, 0xffff, RZ, 0xc0, !PT ;  /* 0x0000ffff060f7812 */ /* 0x040fe400078ec0ff */
[--C-:B------:R-:W-:Y:S02]  /*15f80*/  SHF.R.U32.HI R19, RZ, 0x10, R6.reuse ;  /* 0x00000010ff137819 */ /* 0x100fe40000011606 */
[----:B------:R-:W-:Y:S02]  /*15f90*/  LOP3.LUT R23, R6, 0xff, RZ, 0xc0, !PT ;  /* 0x000000ff06177812 */ /* 0x000fe400078ec0ff */
[----:B------:R-:W-:Y:S01]  /*15fa0*/  SHF.R.U32.HI R21, RZ, 0x18, R6 ;  /* 0x00000018ff157819 */ /* 0x000fe20000011606 */
[----:B------:R-:W-:Y:S01]  /*15fb0*/  IMAD.WIDE.U32 R6, R11, -0x2daee0ad, RZ ;  /* 0xd2511f530b067825 */ /* 0x000fe200078e00ff */
[----:B------:R-:W-:Y:S02]  /*15fc0*/  FMNMX.FTZ R4, R234, R4, !PT ;  /* 0x00000004ea047209 */ /* 0x000fe40007810000 */
[----:B------:R-:W-:Y:S02]  /*15fd0*/  FMNMX.FTZ R2, R182, R2, !PT ;  /* 0x00000002b6027209 */ /* 0x000fe40007810000 */
[C---:B------:R-:W-:Y:S02]  /*15fe0*/  LOP3.LUT R13, R6.reuse, 0xffff, RZ, 0xc0, !PT ;  /* 0x0000ffff060d7812 */ /* 0x040fe400078ec0ff */
[--C-:B------:R-:W-:Y:S02]  /*15ff0*/  SHF.R.U32.HI R29, RZ, 0x10, R6.reuse ;  /* 0x00000010ff1d7819 */ /* 0x100fe40000011606 */
[----:B------:R-:W-:Y:S02]  /*16000*/  LOP3.LUT R32, R6, 0xff, RZ, 0xc0, !PT ;  /* 0x000000ff06207812 */ /* 0x000fe400078ec0ff */
[----:B------:R-:W-:Y:S02]  /*16010*/  SHF.R.U32.HI R31, RZ, 0x18, R6 ;  /* 0x00000018ff1f7819 */ /* 0x000fe40000011606 */
[----:B------:R-:W-:Y:S02]  /*16020*/  FMNMX.FTZ R4, R218, R4, !PT ;  /* 0x00000004da047209 */ /* 0x000fe40007810000 */
[----:B------:R-:W-:Y:S02]  /*16030*/  SHF.R.U32.HI R6, RZ, 0x8, R12 ;  /* 0x00000008ff067819 */ /* 0x000fe4000001160c */
[----:B------:R-:W-:Y:S02]  /*16040*/  FMNMX.FTZ R2, R90, R2, !PT ;  /* 0x000000025a027209 */ /* 0x000fe40007810000 */
[----:B------:R-:W-:Y:S02]  /*16050*/  LOP3.LUT R5, R19, 0xff, RZ, 0xc0, !PT ;  /* 0x000000ff13057812 */ /* 0x000fe400078ec0ff */
[----:B------:R-:W-:Y:S02]  /*16060*/  LOP3.LUT R18, R7, UR23, R18, 0x96, !PT ;  /* 0x0000001707127c12 */ /* 0x000fe4000f8e9612 */
[----:B------:R-:W-:Y:S02]  /*16070*/  LOP3.LUT R7, R22, 0xff, RZ, 0xc0, !PT ;  /* 0x000000ff16077812 */ /* 0x000fe400078ec0ff */
[----:B------:R-:W-:Y:S02]  /*16080*/  FMNMX.FTZ R4, R210, R4, !PT ;  /* 0x00000004d2047209 */ /* 0x000fe40007810000 */
[----:B------:R-:W-:Y:S02]  /*16090*/  PRMT R173, R20, 0x5410, R6 ;  /* 0x0000541014ad7816 */ /* 0x000fe40000000006 */
[----:B------:R-:W-:Y:S02]  /*160a0*/  FMNMX.FTZ R2, R216, R2, !PT ;  /* 0x00000002d8027209 */ /* 0x000fe40007810000 */
[----:B------:R-:W-:Y:S02]  /*160b0*/  SHF.R.U32.HI R6, RZ, 0x8, R15 ;  /* 0x00000008ff067819 */ /* 0x000fe4000001160f */
[----:B------:R-:W-:Y:S02]  /*160c0*/  PRMT R175, R5, 0x5410, R21 ;  /* 0x0000541005af7816 */ /* 0x000fe40000000015 */
[----:B------:R-:W-:Y:S02]  /*160d0*/  LOP3.LUT R5, R0, 0xffff, RZ, 0xc0, !PT ;  /* 0x0000ffff00057812 */ /* 0x000fe400078ec0ff */
[----:B------:R-:W-:Y:S02]  /*160e0*/  LOP3.LUT R14, R9, UR13, R14, 0x96, !PT ;  /* 0x0000000d090e7c12 */ /* 0x000fe4000f8e960e */
[----:B------:R-:W-:Y:S02]  /*160f0*/  PRMT R172, R7, 0x5410, R24 ;  /* 0x0000541007ac7816 */ /* 0x000fe40000000018 */
[----:B------:R-:W-:Y:S02]  /*16100*/  FMNMX.FTZ R4, R212, R4, !PT ;  /* 0x00000004d4047209 */ /* 0x000fe40007810000 */
[--C-:B------:R-:W-:Y:S02]  /*16110*/  SHF.R.U32.HI R7, RZ, 0x10, R0.reuse ;  /* 0x00000010ff077819 */ /* 0x100fe40000011600 */
[----:B------:R-:W-:Y:S02]  /*16120*/  LOP3.LUT R8, R0, 0xff, RZ, 0xc0, !PT ;  /* 0x000000ff00087812 */ /* 0x000fe400078ec0ff */
[----:B------:R-:W-:Y:S02]  /*16130*/  SHF.R.U32.HI R9, RZ, 0x18, R0 ;  /* 0x00000018ff097819 */ /* 0x000fe40000011600 */
[----:B------:R-:W-:Y:S02]  /*16140*/  FMNMX.FTZ R2, R221, R2, !PT ;  /* 0x00000002dd027209 */ /* 0x000fe40007810000 */
[----:B------:R-:W-:Y:S02]  /*16150*/  PRMT R174, R23, 0x5410, R6 ;  /* 0x0000541017ae7816 */ /* 0x000fe40000000006 */
[----:B------:R-:W-:Y:S02]  /*16160*/  FMNMX.FTZ R0, R213, R3, !PT ;  /* 0x00000003d5007209 */ /* 0x000fe40007810000 */
        /* <DEDUP_REMOVED lines=13> */
[----:B------:R-:W-:Y:S02]  /*16240*/  PRMT R23, R8, 0x5410, R6 ;  /* 0x0000541008177816 */ /* 0x000fe40000000006 */
        /* <DEDUP_REMOVED lines=74> */
[----:B------:R-:W-:Y:S02]  /*166f0*/  FMNMX.FTZ R38, R131, R38, !PT ;  /* 0x0000002683267209 */ /* 0x000fe40007810000 */
[----:B------:R-:W-:Y:S02]  /*16700*/  FMNMX.FTZ R7, R93, R2, !PT ;  /* 0x000000025d077209 */ /* 0x000fe40007810000 */
[----:B------:R-:W-:Y:S02]  /*16710*/  LOP3.LUT R2, R9, 0xff, RZ, 0xc0, !PT ;  /* 0x000000ff09027812 */ /* 0x000fe400078ec0ff */
[----:B------:R-:W2:Y:S01]  /*16720*/  SHFL.BFLY PT, R9, R38, 0x2, 0x1f ;  /* 0x0c401f0026097f89 */ /* 0x000ea200000e0000 */
[----:B------:R-:W-:Y:S02]  /*16730*/  FMNMX.FTZ R7, R104, R7, !PT ;  /* 0x0000000768077209 */ /* 0x000fe40007810000 */
[----:B------:R-:W-:Y:S01]  /*16740*/  FMNMX.FTZ R6, R73, R5, !PT ;  /* 0x0000000549067209 */ /* 0x000fe20007810000 */
[----:B------:R-:W-:Y:S01]  /*16750*/  IMAD.WIDE.U32 R4, R14, -0x2daee0ad, RZ ;  /* 0xd2511f530e047825 */ /* 0x000fe200078e00ff */
[C---:B------:R-:W-:Y:S02]  /*16760*/  LOP3.LUT R8, R10.reuse, 0xffff, RZ, 0xc0, !PT ;  /* 0x0000ffff0a087812 */ /* 0x040fe400078ec0ff */
[----:B------:R-:W-:Y:S02]  /*16770*/  LOP3.LUT R11, R10, 0xff, RZ, 0xc0, !PT ;  /* 0x000000ff0a0b7812 */ /* 0x000fe400078ec0ff */
[----:B------:R-:W-:Y:S02]  /*16780*/  FMNMX.FTZ R7, R105, R7, !PT ;  /* 0x0000000769077209 */ /* 0x000fe40007810000 */
[----:B------:R-:W-:Y:S02]  /*16790*/  SHF.R.U32.HI R10, RZ, 0x18, R10 ;  /* 0x00000018ff0a7819 */ /* 0x000fe4000001160a */
[----:B------:R-:W-:Y:S02]  /*167a0*/  FMNMX.FTZ R6, R72, R6, !PT ;  /* 0x0000000648067209 */ /* 0x000fe40007810000 */
[----:B------:R-:W-:Y:S02]  /*167b0*/  FMNMX.FTZ R7, R108, R7, !PT ;  /* 0x000000076c077209 */ /* 0x000fe40007810000 */
[----:B------:R-:W-:Y:S02]  /*167c0*/  PRMT R49, R2, 0x5410, R10 ;  /* 0x0000541002317816 */ /* 0x000fe4000000000a */
[----:B------:R-:W-:Y:S02]  /*167d0*/  FMNMX.FTZ R2, R64, R6, !PT ;  /* 0x0000000640027209 */ /* 0x000fe40007810000 */
[----:B------:R-:W-:Y:S02]  /*167e0*/  LOP3.LUT R6, R5, UR23, R30, 0x96, !PT ;  /* 0x0000001705067c12 */ /* 0x000fe4000f8e961e */
[----:B------:R-:W-:Y:S02]  /*167f0*/  LOP3.LUT R19, R4, 0xffff, RZ, 0xc0, !PT ;  /* 0x0000ffff04137812 */ /* 0x000fe400078ec0ff */
[----:B-1----:R-:W-:Y:S02]  /*16800*/  FMNMX.FTZ R0, R0, R12, !PT ;  /* 0x0000000c00007209 */ /* 0x002fe40007810000 */
[----:B------:R-:W-:Y:S02]  /*16810*/  FMNMX.FTZ R5, R109, R7, !PT ;  /* 0x000000076d057209 */ /* 0x000fe40007810000 */
[----:B------:R-:W-:Y:S01]  /*16820*/  LOP3.LUT R22, R4, 0xff, RZ, 0xc0, !PT ;  /* 0x000000ff04167812 */ /* 0x000fe200078ec0ff */
[----:B------:R-:W1:Y:S01]  /*16830*/  SHFL.BFLY PT, R39, R0, 0x1, 0x1f ;  /* 0x0c201f0000277f89 */ /* 0x000e6200000e0000 */
[----:B------:R-:W-:Y:S02]  /*16840*/  FMNMX.FTZ R5, R120, R5, !PT ;  /* 0x0000000578057209 */ /* 0x000fe40007810000 */
[--C-:B------:R-:W-:Y:S02]  /*16850*/  SHF.R.U32.HI R20, RZ, 0x10, R4.reuse ;  /* 0x00000010ff147819 */ /* 0x100fe40000011604 */
[----:B------:R-:W-:Y:S02]  /*16860*/  SHF.R.U32.HI R21, RZ, 0x18, R4 ;  /* 0x00000018ff157819 */ /* 0x000fe40000011604 */
[----:B------:R-:W-:Y:S02]  /*16870*/  FMNMX.FTZ R4, R121, R5, !PT ;  /* 0x0000000579047209 */ /* 0x000fe40007810000 */
[----:B--2---:R-:W-:Y:S02]  /*16880*/  FMNMX.FTZ R38, R38, R9, !PT ;  /* 0x0000000926267209 */ /* 0x004fe40007810000 */
[----:B------:R-:W-:Y:S02]  /*16890*/  FMNMX.FTZ R4, R124, R4, !PT ;  /* 0x000000047c047209 */ /* 0x000fe40007810000 */
[----:B------:R-:W-:Y:S01]  /*168a0*/  SHF.R.U32.HI R8, RZ, 0x8, R8 ;  /* 0x00000008ff087819 */ /* 0x000fe20000011608 */
[----:B------:R-:W2:Y:S01]  /*168b0*/  SHFL.BFLY PT, R7, R38, 0x1, 0x1f ;  /* 0x0c201f0026077f89 */ /* 0x000ea200000e0000 */
[----:B------:R-:W-:Y:S02]  /*168c0*/  FMNMX.FTZ R15, R125, R4, !PT ;  /* 0x000000047d0f7209 */ /* 0x000fe40007810000 */
[----:B------:R-:W-:Y:S02]  /*168d0*/  PRMT R48, R11, 0x5410, R8 ;  /* 0x000054100b307816 */ /* 0x000fe40000000008 */
[----:B------:R-:W-:Y:S03]  /*168e0*/  FMNMX.FTZ R2, R51, R2, !PT ;  /* 0x0000000233027209 */ /* 0x000fe60007810000 */
[----:B------:R-:W3:Y:S01]  /*168f0*/  SHFL.BFLY PT, R8, R15, 0x2, 0x1f ;  /* 0x0c401f000f087f89 */ /* 0x000ee200000e0000 */
[----:B------:R-:W-:Y:S01]  /*16900*/  LOP3.LUT R4, R26, 0xff, RZ, 0xc0, !PT ;  /* 0x000000ff1a047812 */ /* 0x000fe200078ec0ff */
[----:B------:R-:W-:Y:S01]  /*16910*/  IMAD.MOV.U32 R26, RZ, RZ, R52 ;  /* 0x000000ffff1a7224 */ /* 0x000fe200078e0034 */
[----:B------:R-:W-:Y:S02]  /*16920*/  FMNMX.FTZ R2, R94, R2, !PT ;  /* 0x000000025e027209 */ /* 0x000fe40007810000 */
[----:B-1----:R-:W-:Y:S02]  /*16930*/  FMNMX.FTZ R39, R0, R39, !PT ;  /* 0x0000002700277209 */ /* 0x002fe40007810000 */
[----:B------:R-:W-:Y:S01]  /*16940*/  PRMT R55, R4, 0x5410, R28 ;  /* 0x0000541004377816 */ /* 0x000fe2000000001c */
[----:B------:R-:W-:Y:S01]  /*16950*/  IMAD.MOV.U32 R28, RZ, RZ, R56 ;  /* 0x000000ffff1c7224 */ /* 0x000fe200078e0038 */
[C---:B------:R-:W-:Y:S01]  /*16960*/  FSETP.NEU.FTZ.AND P2, PT, R39.reuse, -INF , PT ;  /* 0xff8000002700780b */ /* 0x040fe20003f5d000 */
[----:B------:R-:W-:Y:S01]  /*16970*/  FMUL.FTZ R11, R39, UR4 ;  /* 0x00000004270b7c20 */ /* 0x000fe20008410000 */
[----:B------:R-:W-:Y:S02]  /*16980*/  FMNMX.FTZ R2, R95, R2, !PT ;  /* 0x000000025f027209 */ /* 0x000fe40007810000 */
[----:B------:R-:W-:Y:S01]  /*16990*/  LOP3.LUT R4, R29, 0xff, RZ, 0xc0, !PT ;  /* 0x000000ff1d047812 */ /* 0x000fe200078ec0ff */
[----:B------:R-:W-:Y:S01]  /*169a0*/  IMAD.MOV.U32 R29, RZ, RZ, R57 ;  /* 0x000000ffff1d7224 */ /* 0x000fe200078e0039 */
[----:B------:R-:W-:Y:S02]  /*169b0*/  FSEL R11, R11, RZ, P2 ;  /* 0x000000ff0b0b7208 */ /* 0x000fe40001000000 */
[----:B------:R-:W-:Y:S02]  /*169c0*/  FMNMX.FTZ R2, R106, R2, !PT ;  /* 0x000000026a027209 */ /* 0x000fe40007810000 */
[----:B------:R-:W-:Y:S01]  /*169d0*/  PRMT R67, R4, 0x5410, R31 ;  /* 0x0000541004437816 */ /* 0x000fe2000000001f */
[----:B------:R-:W-:Y:S01]  /*169e0*/  FFMA.FTZ R4, R176, UR4, -R11 ;  /* 0x00000004b0047c23 */ /* 0x000fe2000801080b */
[----:B------:R-:W-:Y:S01]  /*169f0*/  FMNMX.FTZ R2, R107, R2, !PT ;  /* 0x000000026b027209 */ /* 0x000fe20007810000 */
[----:B------:R-:W-:Y:S01]  /*16a00*/  IMAD.MOV.U32 R31, RZ, RZ, R182 ;  /* 0x000000ffff1f7224 */ /* 0x000fe200078e00b6 */
[----:B--2---:R-:W-:Y:S01]  /*16a10*/  FMNMX.FTZ R38, R38, R7, !PT ;  /* 0x0000000726267209 */ /* 0x004fe20007810000 */
[----:B------:R1:W-:Y:S01]  /*16a20*/  MUFU.EX2 R188, R4 ;  /* 0x0000000400bc7308 */ /* 0x0003e20000000800 */
[----:B------:R-:W-:Y:S01]  /*16a30*/  FMNMX.FTZ R2, R110, R2, !PT ;  /* 0x000000026e027209 */ /* 0x000fe20007810000 */
[----:B------:R-:W-:Y:S01]  /*16a40*/  IMAD.MOV.U32 R176, RZ, RZ, R26 ;  /* 0x000000ffffb07224 */ /* 0x000fe200078e001a */
[----:B------:R-:W-:Y:S01]  /*16a50*/  SHF.R.U32.HI R9, RZ, 0x8, R33 ;  /* 0x00000008ff097819 */ /* 0x000fe20000011621 */
[----:B------:R-:W-:Y:S01]  /*16a60*/  FMUL.FTZ R10, R38, UR4 ;  /* 0x00000004260a7c20 */ /* 0x000fe20008410000 */
[----:B------:R-:W-:Y:S01]  /*16a70*/  FMNMX.FTZ R2, R111, R2, !PT ;  /* 0x000000026f027209 */ /* 0x000fe20007810000 */
[----:B------:R-:W-:Y:S01]  /*16a80*/  IMAD.MOV.U32 R33, RZ, RZ, R90 ;  /* 0x000000ffff217224 */ /* 0x000fe200078e005a */
[----:B------:R-:W-:Y:S02]  /*16a90*/  LOP3.LUT R7, R16, 0xffff, RZ, 0xc0, !PT ;  /* 0x0000ffff10077812 */ /* 0x000fe400078ec0ff */
[----:B---3--:R-:W-:Y:S02]  /*16aa0*/  FMNMX.FTZ R15, R15, R8, !PT ;  /* 0x000000080f0f7209 */ /* 0x008fe40007810000 */
[----:B------:R-:W-:Y:S02]  /*16ab0*/  FSETP.NEU.FTZ.AND P1, PT, R38, -INF , PT ;  /* 0xff8000002600780b */ /* 0x000fe40003f3d000 */
[----:B------:R-:W-:Y:S02]  /*16ac0*/  SHF.R.U32.HI R8, RZ, 0x10, R16 ;  /* 0x00000010ff087819 */ /* 0x000fe40000011610 */
[----:B------:R-:W-:Y:S02]  /*16ad0*/  SHF.R.U32.HI R5, RZ, 0x8, R25 ;  /* 0x00000008ff057819 */ /* 0x000fe40000011619 */
[----:B------:R-:W-:Y:S01]  /*16ae0*/  FMNMX.FTZ R0, R122, R2, !PT ;  /* 0x000000027a007209 */ /* 0x000fe20007810000 */
[----:B-1----:R-:W-:Y:S01]  /*16af0*/  FFMA.FTZ R4, R168, UR4, -R11 ;  /* 0x00000004a8047c23 */ /* 0x002fe2000801080b */
[----:B------:R-:W-:Y:S01]  /*16b00*/  PRMT R91, R34, 0x5410, R9 ;  /* 0x00005410225b7816 */ /* 0x000fe20000000009 */
[----:B------:R-:W-:Y:S01]  /*16b10*/  IMAD.MOV.U32 R168, RZ, RZ, R36 ;  /* 0x000000ffffa87224 */ /* 0x000fe200078e0024 */
[----:B------:R-:W-:Y:S01]  /*16b20*/  SHF.R.U32.HI R9, RZ, 0x8, R7 ;  /* 0x00000008ff097819 */ /* 0x000fe20000011607 */
[----:B------:R1:W-:Y:S01]  /*16b30*/  MUFU.EX2 R135, R4 ;  /* 0x0000000400877308 */ /* 0x0003e20000000800 */
[----:B------:R-:W-:Y:S02]  /*16b40*/  SHF.R.U32.HI R2, RZ, 0x8, R13 ;  /* 0x00000008ff027819 */ /* 0x000fe4000001160d */
[----:B------:R-:W-:Y:S02]  /*16b50*/  FSEL R10, R10, RZ, P1 ;  /* 0x000000ff0a0a7208 */ /* 0x000fe40000800000 */
[----:B------:R-:W-:Y:S02]  /*16b60*/  LOP3.LUT R7, R8, 0xff, RZ, 0xc0, !PT ;  /* 0x000000ff08077812 */ /* 0x000fe400078ec0ff */
[----:B------:R-:W-:Y:S01]  /*16b70*/  SHF.R.U32.HI R13, RZ, 0x18, R16 ;  /* 0x00000018ff0d7819 */ /* 0x000fe20000011610 */
[--C-:B------:R-:W-:Y:S01]  /*16b80*/  FFMA.FTZ R12, R169, UR4, -R10.reuse ;  /* 0x00000004a90c7c23 */ /* 0x100fe2000801080a */
[----:B------:R-:W-:Y:S01]  /*16b90*/  PRMT R54, R27, 0x5410, R5 ;  /* 0x000054101b367816 */ /* 0x000fe20000000005 */
[----:B------:R-:W-:Y:S01]  /*16ba0*/  IMAD.MOV.U32 R27, RZ, RZ, R53 ;  /* 0x000000ffff1b7224 */ /* 0x000fe200078e0035 */
[----:B------:R-:W-:Y:S01]  /*16bb0*/  PRMT R53, R7, 0x5410, R13 ;  /* 0x0000541007357816 */ /* 0x000fe2000000000d */
[----:B------:R2:W3:Y:S01]  /*16bc0*/  MUFU.EX2 R66, R12 ;  /* 0x0000000c00427308 */ /* 0x0004e20000000800 */
[--C-:B------:R-:W-:Y:S01]  /*16bd0*/  FFMA.FTZ R7, R177, UR4, -R10.reuse ;  /* 0x00000004b1077c23 */ /* 0x100fe2000801080a */
[----:B------:R-:W-:Y:S01]  /*16be0*/  FFMA.FTZ R204, R204, UR4, -R10 ;  /* 0x00000004cccc7c23 */ /* 0x000fe2000801080a */
[----:B------:R-:W-:Y:S01]  /*16bf0*/  FMNMX.FTZ R0, R123, R0, !PT ;  /* 0x000000007b007209 */ /* 0x000fe20007810000 */
[----:B------:R-:W-:Y:S01]  /*16c00*/  IMAD.MOV.U32 R169, RZ, RZ, R37 ;  /* 0x000000ffffa97224 */ /* 0x000fe200078e0025 */
[----:B------:R-:W-:Y:S01]  /*16c10*/  FSEL R5, R127, -INF , !P0 ;  /* 0xff8000007f057808 */ /* 0x000fe20004000000 */
[----:B------:R-:W-:Y:S01]  /*16c20*/  IMAD.MOV.U32 R177, RZ, RZ, R27 ;  /* 0x000000ffffb17224 */ /* 0x000fe200078e001b */
[----:B------:R-:W-:Y:S03]  /*16c30*/  FMNMX.FTZ R0, R126, R0, !PT ;  /* 0x000000007e007209 */ /* 0x000fe60007810000 */
[----:B------:R4:W3:Y:S01]  /*16c40*/  MUFU.EX2 R30, R7 ;  /* 0x00000007001e7308 */ /* 0x0008e20000000800 */
[----:B------:R-:W-:Y:S01]  /*16c50*/  PRMT R58, R32, 0x5410, R2 ;  /* 0x00005410203a7816 */ /* 0x000fe20000000002 */
[----:B------:R-:W3:Y:S01]  /*16c60*/  SHFL.BFLY PT, R37, R15, 0x1, 0x1f ;  /* 0x0c201f000f257f89 */ /* 0x000ee200000e0000 */
[----:B------:R-:W-:Y:S02]  /*16c70*/  FMNMX.FTZ R0, R5, R0, !PT ;  /* 0x0000000005007209 */ /* 0x000fe40007810000 */
[----:B------:R-:W-:Y:S02]  /*16c80*/  LOP3.LUT R14, R16, 0xff, RZ, 0xc0, !PT ;  /* 0x000000ff100e7812 */ /* 0x000fe400078ec0ff */
[C---:B-1----:R-:W-:Y:S03]  /*16c90*/  LOP3.LUT R4, R18.reuse, 0xffff, RZ, 0xc0, !PT ;  /* 0x0000ffff12047812 */ /* 0x042fe600078ec0ff */
[----:B------:R-:W-:Y:S01]  /*16ca0*/  MUFU.EX2 R204, R204 ;  /* 0x000000cc00cc7308 */ /* 0x000fe20000000800 */
[----:B------:R-:W1:Y:S01]  /*16cb0*/  SHFL.BFLY PT, R2, R0, 0x2, 0x1f ;  /* 0x0c401f0000027f89 */ /* 0x000e6200000e0000 */
[----:B------:R-:W-:Y:S02]  /*16cc0*/  LOP3.LUT R8, R18, 0xff, RZ, 0xc0, !PT ;  /* 0x000000ff12087812 */ /* 0x000fe400078ec0ff */
[----:B------:R-:W-:Y:S02]  /*16cd0*/  PRMT R52, R14, 0x5410, R9 ;  /* 0x000054100e347816 */ /* 0x000fe40000000009 */
[----:B------:R-:W-:Y:S02]  /*16ce0*/  SHF.R.U32.HI R4, RZ, 0x8, R4 ;  /* 0x00000008ff047819 */ /* 0x000fe40000011604 */
[----:B--2---:R-:W-:Y:S02]  /*16cf0*/  SHF.R.U32.HI R12, RZ, 0x18, R17 ;  /* 0x00000018ff0c7819 */ /* 0x004fe40000011611 */
[----:B----4-:R-:W-:Y:S02]  /*16d00*/  SHF.R.U32.HI R7, RZ, 0x10, R18 ;  /* 0x00000010ff077819 */ /* 0x010fe40000011612 */
[----:B------:R-:W-:Y:S01]  /*16d10*/  PRMT R56, R8, 0x5410, R4 ;  /* 0x0000541008387816 */ /* 0x000fe20000000004 */
[--C-:B------:R-:W-:Y:S01]  /*16d20*/  FFMA.FTZ R8, R207, UR4, -R11.reuse ;  /* 0x00000004cf087c23 */ /* 0x100fe2000801080b */
[----:B------:R-:W-:Y:S01]  /*16d30*/  LOP3.LUT R9, R7, 0xff, RZ, 0xc0, !PT ;  /* 0x000000ff07097812 */ /* 0x000fe200078ec0ff */
[----:B------:R-:W-:Y:S01]  /*16d40*/  FFMA.FTZ R7, R224, UR4, -R11 ;  /* 0x00000004e0077c23 */ /* 0x000fe2000801080b */
[----:B------:R-:W-:Y:S01]  /*16d50*/  LOP3.LUT R16, R35, 0xff, RZ, 0xc0, !PT ;  /* 0x000000ff23107812 */ /* 0x000fe200078ec0ff */
[----:B------:R2:W-:Y:S01]  /*16d60*/  MUFU.EX2 R32, R8 ;  /* 0x0000000800207308 */ /* 0x0005e20000000800 */
[----:B---3--:R-:W-:Y:S01]  /*16d70*/  IMAD.MOV.U32 R224, RZ, RZ, R66 ;  /* 0x000000ffffe07224 */ /* 0x008fe200078e0042 */
[----:B------:R-:W-:Y:S01]  /*16d80*/  SHF.R.U32.HI R14, RZ, 0x18, R18 ;  /* 0x00000018ff0e7819 */ /* 0x000fe20000011612 */
[----:B------:R-:W-:Y:S01]  /*16d90*/  IMAD.MOV.U32 R207, RZ, RZ, R30 ;  /* 0x000000ffffcf7224 */ /* 0x000fe200078e001e */
[----:B------:R-:W-:Y:S02]  /*16da0*/  LOP3.LUT R13, R17, 0xff, RZ, 0xc0, !PT ;  /* 0x000000ff110d7812 */ /* 0x000fe400078ec0ff */
[----:B------:R-:W-:Y:S04]  /*16db0*/  FMNMX.FTZ R37, R15, R37, !PT ;  /* 0x000000250f257209 */ /* 0x000fe80007810000 */
[----:B------:R3:W-:Y:S01]  /*16dc0*/  MUFU.EX2 R76, R7 ;  /* 0x00000007004c7308 */ /* 0x0007e20000000800 */
[----:B-1----:R-:W-:Y:S02]  /*16dd0*/  FMNMX.FTZ R0, R0, R2, !PT ;  /* 0x0000000200007209 */ /* 0x002fe40007810000 */
[----:B------:R-:W-:Y:S02]  /*16de0*/  LOP3.LUT R2, R17, 0xffff, RZ, 0xc0, !PT ;  /* 0x0000ffff11027812 */ /* 0x000fe400078ec0ff */
[----:B------:R-:W-:Y:S01]  /*16df0*/  SHF.R.U32.HI R4, RZ, 0x10, R17 ;  /* 0x00000010ff047819 */ /* 0x000fe20000011611 */
[----:B------:R-:W-:Y:S01]  /*16e00*/  IMAD.MOV.U32 R17, RZ, RZ, R169 ;  /* 0x000000ffff117224 */ /* 0x000fe200078e00a9 */
[----:B------:R-:W-:Y:S01]  /*16e10*/  PRMT R57, R9, 0x5410, R14 ;  /* 0x0000541009397816 */ /* 0x000fe2000000000e */
[C---:B------:R-:W-:Y:S01]  /*16e20*/  FMUL.FTZ R9, R37.reuse, UR4 ;  /* 0x0000000425097c20 */ /* 0x040fe20008410000 */
[----:B--2---:R-:W-:Y:S01]  /*16e30*/  SHF.R.U32.HI R8, RZ, 0x8, R2 ;  /* 0x00000008ff087819 */ /* 0x004fe20000011602 */
[----:B------:R-:W-:Y:S01]  /*16e40*/  IMAD.WIDE.U32 R14, R42, -0x2daee0ad, RZ ;  /* 0xd2511f532a0e7825 */ /* 0x000fe200078e00ff */
[----:B------:R-:W1:Y:S01]  /*16e50*/  SHFL.BFLY PT, R2, R0, 0x1, 0x1f ;  /* 0x0c201f0000027f89 */ /* 0x000e6200000e0000 */
[----:B------:R-:W-:Y:S02]  /*16e60*/  FSETP.NEU.FTZ.AND P0, PT, R37, -INF , PT ;  /* 0xff8000002500780b */ /* 0x000fe40003f1d000 */
[----:B------:R-:W-:Y:S02]  /*16e70*/  LOP3.LUT R4, R4, 0xff, RZ, 0xc0, !PT ;  /* 0x000000ff04047812 */ /* 0x000fe400078ec0ff */
[----:B------:R-:W-:Y:S01]  /*16e80*/  PRMT R75, R13, 0x5410, R8 ;  /* 0x000054100d4b7816 */ /* 0x000fe20000000008 */
[--C-:B---3--:R-:W-:Y:S01]  /*16e90*/  FFMA.FTZ R7, R209, UR4, -R10.reuse ;  /* 0x00000004d1077c23 */ /* 0x108fe2000801080a */
[----:B------:R-:W-:Y:S01]  /*16ea0*/  FFMA.FTZ R8, R232, UR4, -R10 ;  /* 0x00000004e8087c23 */ /* 0x000fe2000801080a */
[----:B------:R-:W-:Y:S01]  /*16eb0*/  FSEL R9, R9, RZ, P0 ;  /* 0x000000ff09097208 */ /* 0x000fe20000000000 */
[----:B------:R-:W-:Y:S01]  /*16ec0*/  IMAD.MOV.U32 R232, RZ, RZ, R176 ;  /* 0x000000ffffe87224 */ /* 0x000fe200078e00b0 */
[----:B------:R2:W-:Y:S01]  /*16ed0*/  MUFU.EX2 R34, R7 ;  /* 0x0000000700227308 */ /* 0x0005e20000000800 */
[----:B------:R-:W-:Y:S01]  /*16ee0*/  PRMT R87, R4, 0x5410, R12 ;  /* 0x0000541004577816 */ /* 0x000fe2000000000c */
[----:B------:R-:W-:Y:S01]  /*16ef0*/  IMAD.MOV.U32 R209, RZ, RZ, R70 ;  /* 0x000000ffffd17224 */ /* 0x000fe200078e0046 */
[----:B------:R-:W-:Y:S01]  /*16f00*/  LOP3.LUT R4, R6, 0xffff, RZ, 0xc0, !PT ;  /* 0x0000ffff06047812 */ /* 0x000fe200078ec0ff */
[----:B------:R-:W-:Y:S01]  /*16f10*/  FFMA.FTZ R220, R220, UR4, -R9 ;  /* 0x00000004dcdc7c23 */ /* 0x000fe20008010809 */
[----:B------:R-:W-:Y:S01]  /*16f20*/  PRMT R89, R16, 0x5410, R89 ;  /* 0x0000541010597816 */ /* 0x000fe20000000059 */
[----:B------:R-:W-:Y:S01]  /*16f30*/  IMAD.MOV.U32 R16, RZ, RZ, R168 ;  /* 0x000000ffff107224 */ /* 0x000fe200078e00a8 */
[----:B------:R-:W-:Y:S03]  /*16f40*/  SHF.R.U32.HI R4, RZ, 0x8, R4 ;  /* 0x00000008ff047819 */ /* 0x000fe60000011604 */
[----:B------:R3:W4:Y:S01]  /*16f50*/  MUFU.EX2 R168, R8 ;  /* 0x0000000800a87308 */ /* 0x0007220000000800 */
[----:B------:R-:W-:Y:S01]  /*16f60*/  LOP3.LUT R13, R20, 0xff, RZ, 0xc0, !PT ;  /* 0x000000ff140d7812 */ /* 0x000fe200078ec0ff */
[----:B------:R-:W-:Y:S01]  /*16f70*/  IMAD.MOV.U32 R20, RZ, RZ, R60 ;  /* 0x000000ffff147224 */ /* 0x000fe200078e003c */
[----:B------:R-:W-:Y:S01]  /*16f80*/  SHF.R.U32.HI R12, RZ, 0x8, R19 ;  /* 0x00000008ff0c7819 */ /* 0x000fe20000011613 */
[----:B------:R-:W-:Y:S01]  /*16f90*/  FFMA.FTZ R211, R211, UR4, -R9 ;  /* 0x00000004d3d37c23 */ /* 0x000fe20008010809 */
[----:B------:R-:W-:Y:S01]  /*16fa0*/  PRMT R25, R13, 0x5410, R21 ;  /* 0x000054100d197816 */ /* 0x000fe20000000015 */
[--C-:B------:R-:W-:Y:S01]  /*16fb0*/  FFMA.FTZ R178, R178, UR4, -R9.reuse ;  /* 0x00000004b2b27c23 */ /* 0x100fe20008010809 */
[----:B-1----:R-:W-:Y:S03]  /*16fc0*/  FMNMX.FTZ R36, R0, R2, !PT ;  /* 0x0000000200247209 */ /* 0x002fe60007810000 */
[----:B------:R-:W-:Y:S01]  /*16fd0*/  MUFU.EX2 R220, R220 ;  /* 0x000000dc00dc7308 */ /* 0x000fe20000000800 */
[----:B--2---:R-:W-:Y:S01]  /*16fe0*/  LOP3.LUT R7, R6, 0xff, RZ, 0xc0, !PT ;  /* 0x000000ff06077812 */ /* 0x004fe200078ec0ff */
[--C-:B------:R-:W-:Y:S01]  /*16ff0*/  FFMA.FTZ R171, R171, UR4, -R9.reuse ;  /* 0x00000004abab7c23 */ /* 0x100fe20008010809 */
[----:B------:R-:W-:Y:S01]  /*17000*/  FSEL R0, R37, RZ, P0 ;  /* 0x000000ff25007208 */ /* 0x000fe20000000000 */
[--C-:B------:R-:W-:Y:S01]  /*17010*/  FFMA.FTZ R170, R170, UR4, -R9.reuse ;  /* 0x00000004aaaa7c23 */ /* 0x100fe20008010809 */
[----:B------:R-:W-:Y:S01]  /*17020*/  PRMT R88, R7, 0x5410, R4 ;  /* 0x0000541007587816 */ /* 0x000fe20000000004 */
[----:B------:R-:W-:Y:S01]  /*17030*/  FFMA.FTZ R7, R213, UR4, -R9 ;  /* 0x00000004d5077c23 */ /* 0x000fe20008010809 */
[----:B------:R-:W-:Y:S03]  /*17040*/  SHF.R.U32.HI R4, RZ, 0x10, R6 ;  /* 0x00000010ff047819 */ /* 0x000fe60000011606 */
[----:B------:R-:W-:Y:S01]  /*17050*/  MUFU.EX2 R211, R211 ;  /* 0x000000d300d37308 */ /* 0x000fe20000000800 */
[C---:B---3--:R-:W-:Y:S01]  /*17060*/  FMUL.FTZ R8, R36.reuse, UR4 ;  /* 0x0000000424087c20 */ /* 0x048fe20008410000 */
[----:B------:R-:W-:Y:S01]  /*17070*/  FSETP.NEU.FTZ.AND P0, PT, R36, -INF , PT ;  /* 0xff8000002400780b */ /* 0x000fe20003f1d000 */
[----:B------:R-:W-:Y:S01]  /*17080*/  FADD.FTZ R3, -R0, R3 ;  /* 0x0000000300037221 */ /* 0x000fe20000010100 */
[----:B------:R-:W-:Y:S01]  /*17090*/  LOP3.LUT R2, R4, 0xff, RZ, 0xc0, !PT ;  /* 0x000000ff04027812 */ /* 0x000fe200078ec0ff */
[----:B------:R-:W-:Y:S01]  /*170a0*/  FFMA.FTZ R4, R233, UR4, -R9 ;  /* 0x00000004e9047c23 */ /* 0x000fe20008010809 */
[----:B------:R-:W-:Y:S01]  /*170b0*/  FSEL R8, R8, RZ, P0 ;  /* 0x000000ff08087208 */ /* 0x000fe20000000000 */
[----:B------:R-:W-:Y:S03]  /*170c0*/  IMAD.MOV.U32 R233, RZ, RZ, R177 ;  /* 0x000000ffffe97224 */ /* 0x000fe600078e00b1 */
[----:B------:R1:W-:Y:S01]  /*170d0*/  MUFU.EX2 R21, R7 ;  /* 0x0000000700157308 */ /* 0x0003e20000000800 */
[----:B------:R-:W-:Y:S01]  /*170e0*/  PRMT R27, R22, 0x5410, R12 ;  /* 0x00005410161b7816 */ /* 0x000fe2000000000c */
[----:B------:R-:W-:Y:S01]  /*170f0*/  IMAD.WIDE.U32 R12, R43, -0x2daee0ad, RZ ;  /* 0xd2511f532b0c7825 */ /* 0x000fe200078e00ff */
[----:B------:R-:W-:Y:S02]  /*17100*/  SHF.R.U32.HI R6, RZ, 0x18, R6 ;  /* 0x00000018ff067819 */ /* 0x000fe40000011606 */
[----:B------:R-:W-:Y:S01]  /*17110*/  FSEL R0, R36, RZ, P0 ;  /* 0x000000ff24007208 */ /* 0x000fe20000000000 */
[----:B------:R-:W-:Y:S01]  /*17120*/  IMAD.MOV.U32 R22, RZ, RZ, R209 ;  /* 0x000000ffff167224 */ /* 0x000fe200078e00d1 */
[----:B------:R-:W-:Y:S03]  /*17130*/  PRMT R90, R2, 0x5410, R6 ;  /* 0x00005410025a7816 */ /* 0x000fe60000000006 */
[----:B------:R2:W-:Y:S01]  /*17140*/  MUFU.EX2 R176, R4 ;  /* 0x0000000400b07308 */ /* 0x0005e20000000800 */
[----:B------:R-:W-:Y:S01]  /*17150*/  FSEL R2, R39, RZ, P2 ;  /* 0x000000ff27027208 */ /* 0x000fe20001000000 */
[----:B------:R-:W-:Y:S01]  /*17160*/  IMAD.MOV.U32 R209, RZ, RZ, R62 ;  /* 0x000000ffffd17224 */ /* 0x000fe200078e003e */
[----:B------:R-:W-:Y:S01]  /*17170*/  LOP3.LUT R6, R13, UR18, R28, 0x96, !PT ;  /* 0x000000120d067c12 */ /* 0x000fe2000f8e961c */
[----:B------:R-:W-:Y:S01]  /*17180*/  FFMA.FTZ R217, R217, UR4, -R8 ;  /* 0x00000004d9d97c23 */ /* 0x000fe20008010808 */
[----:B------:R-:W-:Y:S01]  /*17190*/  LOP3.LUT R15, R15, UR16, R12, 0x96, !PT ;  /* 0x000000100f0f7c12 */ /* 0x000fe2000f8e960c */
[--C-:B------:R-:W-:Y:S01]  /*171a0*/  FFMA.FTZ R215, R215, UR4, -R8.reuse ;  /* 0x00000004d7d77c23 */ /* 0x100fe20008010808 */
[--C-:B------:R-:W-:Y:S03]  /*171b0*/  FFMA.FTZ R205, R205, UR4, -R8.reuse ;  /* 0x00000004cdcd7c23 */ /* 0x100fe60008010808 */
[----:B------:R-:W-:Y:S01]  /*171c0*/  MUFU.EX2 R178, R178 ;  /* 0x000000b200b27308 */ /* 0x000fe20000000800 */
[----:B-1----:R-:W-:Y:S01]  /*171d0*/  FADD.FTZ R7, -R2, R133 ;  /* 0x0000008502077221 */ /* 0x002fe20000010100 */
[--C-:B------:R-:W-:Y:S01]  /*171e0*/  FFMA.FTZ R2, R237, UR4, -R8.reuse ;  /* 0x00000004ed027c23 */ /* 0x100fe20008010808 */
[----:B------:R-:W-:Y:S04]  /*171f0*/  IMAD.WIDE.U32 R18, R15, -0x326172a9, RZ ;  /* 0xcd9e8d570f127825 */ /* 0x000fe800078e00ff */
[----:B------:R-:W-:Y:S01]  /*17200*/  FFMA.FTZ R237, R116, UR4, -R11 ;  /* 0x0000000474ed7c23 */ /* 0x000fe2000801080b */
[----:B------:R-:W-:Y:S01]  /*17210*/  PLOP3.LUT P0, PT, PT, PT, UP0, 0x80, 0x0 ;  /* 0x000000000000781c */ /* 0x000fe20003f0f008 */
[--C-:B------:R-:W-:Y:S01]  /*17220*/  FFMA.FTZ R179, R179, UR4, -R8.reuse ;  /* 0x00000004b3b37c23 */ /* 0x100fe20008010808 */
[----:B------:R-:W-:Y:S01]  /*17230*/  IMAD.MOV.U32 R133, RZ, RZ, R17 ;  /* 0x000000ffff857224 */ /* 0x000fe200078e0011 */
[----:B------:R1:W-:Y:S01]  /*17240*/  MUFU.EX2 R60, R2 ;  /* 0x00000002003c7308 */ /* 0x0003e20000000800 */
[----:B--2---:R-:W-:Y:S01]  /*17250*/  FFMA.FTZ R4, R229, UR4, -R8 ;  /* 0x00000004e5047c23 */ /* 0x004fe20008010808 */
[----:B------:R-:W-:Y:S01]  /*17260*/  FFMA.FTZ R229, R100, UR4, -R11 ;  /* 0x0000000464e57c23 */ /* 0x000fe2000801080b */
[----:B------:R-:W-:Y:S02]  /*17270*/  IMAD.MOV.U32 R213, RZ, RZ, R133 ;  /* 0x000000ffffd57224 */ /* 0x000fe400078e0085 */
[----:B------:R-:W-:Y:S01]  /*17280*/  FFMA.FTZ R133, R68, UR4, -R11 ;  /* 0x0000000444857c23 */ /* 0x000fe2000801080b */
[----:B------:R-:W-:Y:S02]  /*17290*/  IMAD.MOV.U32 R68, RZ, RZ, R28 ;  /* 0x000000ffff447224 */ /* 0x000fe400078e001c */
[----:B------:R-:W-:Y:S02]  /*172a0*/  IMAD.MOV.U32 R28, RZ, RZ, R186 ;  /* 0x000000ffff1c7224 */ /* 0x000fe400078e00ba */
[----:B------:R2:W-:Y:S10]  /*172b0*/  MUFU.EX2 R26, R4 ;  /* 0x00000004001a7308 */ /* 0x0005f40000000800 */
[----:B------:R-:W-:Y:S01]  /*172c0*/  MUFU.EX2 R217, R217 ;  /* 0x000000d900d97308 */ /* 0x000fe20000000800 */
[----:B-1----:R-:W-:Y:S01]  /*172d0*/  FFMA.FTZ R2, R244, UR4, -R8 ;  /* 0x00000004f4027c23 */ /* 0x002fe20008010808 */
[----:B------:R-:W-:Y:S02]  /*172e0*/  IMAD.MOV.U32 R244, RZ, RZ, R207 ;  /* 0x000000fffff47224 */ /* 0x000fe400078e00cf */
[----:B------:R-:W-:Y:S01]  /*172f0*/  FFMA.FTZ R207, R97, UR4, -R11 ;  /* 0x0000000461cf7c23 */ /* 0x000fe2000801080b */
[----:B------:R-:W-:Y:S02]  /*17300*/  IMAD.MOV.U32 R97, RZ, RZ, R213 ;  /* 0x000000ffff617224 */ /* 0x000fe400078e00d5 */
[----:B------:R-:W-:Y:S03]  /*17310*/  FFMA.FTZ R213, R115, UR4, -R10 ;  /* 0x0000000473d57c23 */ /* 0x000fe6000801080a */
[----:B------:R1:W-:Y:S01]  /*17320*/  MUFU.EX2 R169, R2 ;  /* 0x0000000200a97308 */ /* 0x0003e20000000800 */
[----:B--2---:R-:W-:Y:S01]  /*17330*/  FADD.FTZ R4, -R0, R132 ;  /* 0x0000008400047221 */ /* 0x004fe20000010100 */
[----:B------:R-:W-:Y:S01]  /*17340*/  FSEL R0, R38, RZ, P1 ;  /* 0x000000ff26007208 */ /* 0x000fe20000800000 */
[----:B------:R-:W-:Y:S02]  /*17350*/  IMAD.MOV.U32 R132, RZ, RZ, R16 ;  /* 0x000000ffff847224 */ /* 0x000fe400078e0010 */
[----:B------:R-:W-:Y:S05]  /*17360*/  IMAD.WIDE.U32 R16, R6, -0x326172a9, RZ ;  /* 0xcd9e8d5706107825 */ /* 0x000fea00078e00ff */
[----:B------:R-:W-:Y:S01]  /*17370*/  MUFU.EX2 R215, R215 ;  /* 0x000000d700d77308 */ /* 0x000fe20000000800 */
[----:B------:R-:W-:Y:S01]  /*17380*/  FADD.FTZ R6, -R0, R134 ;  /* 0x0000008600067221 */ /* 0x000fe20000010100 */
[----:B------:R-:W-:Y:S01]  /*17390*/  FFMA.FTZ R0, R243, UR4, -R9 ;  /* 0x00000004f3007c23 */ /* 0x000fe20008010809 */
[----:B------:R-:W-:Y:S01]  /*173a0*/  LOP3.LUT R12, R17, UR17, R78, 0x96, !PT ;  /* 0x00000011110c7c12 */ /* 0x000fe2000f8e964e */
[--C-:B------:R-:W-:Y:S06]  /*173b0*/  FFMA.FTZ R134, R41, UR4, -R11.reuse ;  /* 0x0000000429867c23 */ /* 0x100fec000801080b */
[----:B------:R2:W-:Y:S01]  /*173c0*/  MUFU.EX2 R177, R0 ;  /* 0x0000000000b17308 */ /* 0x0005e20000000800 */
[----:B-1----:R-:W-:Y:S01]  /*173d0*/  FFMA.FTZ R2, R216, UR4, -R10 ;  /* 0x00000004d8027c23 */ /* 0x002fe2000801080a */
[----:B------:R-:W-:Y:S04]  /*173e0*/  IMAD.WIDE.U32 R12, R12, -0x2daee0ad, RZ ;  /* 0xd2511f530c0c7825 */ /* 0x000fe800078e00ff */
[----:B------:R-:W-:Y:S01]  /*173f0*/  FFMA.FTZ R216, R40, UR4, -R11 ;  /* 0x0000000428d87c23 */ /* 0x000fe2000801080b */
[----:B------:R-:W-:Y:S03]  /*17400*/  LOP3.LUT R14, R13, UR14, R14, 0x96, !PT ;  /* 0x0000000e0d0e7c12 */ /* 0x000fe6000f8e960e */
[----:B------:R1:W-:Y:S02]  /*17410*/  MUFU.EX2 R35, R2 ;  /* 0x0000000200237308 */ /* 0x0003e40000000800 */
[----:B------:R-:W-:Y:S08]  /*17420*/  IMAD.WIDE.U32 R14, R14, -0x326172a9, RZ ;  /* 0xcd9e8d570e0e7825 */ /* 0x000ff000078e00ff */
[----:B------:R-:W-:Y:S01]  /*17430*/  MUFU.EX2 R133, R133 ;  /* 0x0000008500857308 */ /* 0x000fe20000000800 */
[----:B--2---:R-:W-:Y:S01]  /*17440*/  FFMA.FTZ R0, R238, UR4, -R9 ;  /* 0x00000004ee007c23 */ /* 0x004fe20008010809 */
[----:B------:R-:W-:Y:S01]  /*17450*/  LOP3.LUT R15, R15, UR13, R18, 0x96, !PT ;  /* 0x0000000d0f0f7c12 */ /* 0x000fe2000f8e9612 */
[--C-:B------:R-:W-:Y:S01]  /*17460*/  FFMA.FTZ R18, R234, UR4, -R11.reuse ;  /* 0x00000004ea127c23 */ /* 0x100fe2000801080b */
[--C-:B------:R-:W-:Y:S01]  /*17470*/  FFMA.FTZ R234, R128, UR4, -R11.reuse ;  /* 0x0000000480ea7c23 */ /* 0x100fe2000801080b */
[--C-:B------:R-:W-:Y:S01]  /*17480*/  FFMA.FTZ R128, R82, UR4, -R10.reuse ;  /* 0x0000000452807c23 */ /* 0x100fe2000801080a */
[--C-:B------:R-:W-:Y:S01]  /*17490*/  FFMA.FTZ R238, R117, UR4, -R11.reuse ;  /* 0x0000000475ee7c23 */ /* 0x100fe2000801080b */
[--C-:B------:R-:W-:Y:S03]  /*174a0*/  FFMA.FTZ R117, R71, UR4, -R10.reuse ;  /* 0x0000000447757c23 */ /* 0x100fe6000801080a */
[----:B------:R2:W3:Y:S01]  /*174b0*/  MUFU.EX2 R182, R0 ;  /* 0x0000000000b67308 */ /* 0x0004e20000000800 */
[----:B-1----:R-:W-:Y:S01]  /*174c0*/  FFMA.FTZ R2, R221, UR4, -R10 ;  /* 0x00000004dd027c23 */ /* 0x002fe2000801080a */
[----:B------:R-:W-:Y:S01]  /*174d0*/  FFMA.FTZ R221, R112, UR4, -R11 ;  /* 0x0000000470dd7c23 */ /* 0x000fe2000801080b */
[--C-:B------:R-:W-:Y:S01]  /*174e0*/  FFMA.FTZ R71, R223, UR4, -R9.reuse ;  /* 0x00000004df477c23 */ /* 0x100fe20008010809 */
[----:B------:R-:W-:Y:S06]  /*174f0*/  FFMA.FTZ R223, R120, UR4, -R9 ;  /* 0x0000000478df7c23 */ /* 0x000fec0008010809 */
[----:B------:R1:W-:Y:S10]  /*17500*/  MUFU.EX2 R30, R2 ;  /* 0x00000002001e7308 */ /* 0x0003f40000000800 */
[----:B------:R-:W-:Y:S01]  /*17510*/  MUFU.EX2 R171, R171 ;  /* 0x000000ab00ab7308 */ /* 0x000fe20000000800 */
[----:B--2---:R-:W-:Y:S01]  /*17520*/  FFMA.FTZ R0, R241, UR4, -R8 ;  /* 0x00000004f1007c23 */ /* 0x004fe20008010808 */
[----:B----4-:R-:W-:Y:S02]  /*17530*/  IMAD.MOV.U32 R241, RZ, RZ, R168 ;  /* 0x000000fffff17224 */ /* 0x010fe400078e00a8 */
[----:B------:R-:W-:Y:S01]  /*17540*/  FFMA.FTZ R168, R44, UR4, -R11 ;  /* 0x000000042ca87c23 */ /* 0x000fe2000801080b */
[----:B------:R-:W-:Y:S01]  /*17550*/  FFMA.FTZ R44, R206, UR4, -R10 ;  /* 0x00000004ce2c7c23 */ /* 0x000fe2000801080a */
[----:B------:R-:W-:Y:S01]  /*17560*/  FFMA.FTZ R206, R105, UR4, -R9 ;  /* 0x0000000469ce7c23 */ /* 0x000fe20008010809 */
[----:B---3--:R-:W-:Y:S02]  /*17570*/  IMAD.MOV.U32 R116, RZ, RZ, R182 ;  /* 0x000000ffff747224 */ /* 0x008fe400078e00b6 */
[----:B------:R-:W-:Y:S01]  /*17580*/  FFMA.FTZ R182, R86, UR4, -R10 ;  /* 0x0000000456b67c23 */ /* 0x000fe2000801080a */
[----:B------:R2:W-:Y:S01]  /*17590*/  MUFU.EX2 R70, R0 ;  /* 0x0000000000467308 */ /* 0x0005e20000000800 */
[----:B-1----:R-:W-:Y:S01]  /*175a0*/  FFMA.FTZ R2, R20, UR4, -R11 ;  /* 0x0000000414027c23 */ /* 0x002fe2000801080b */
[----:B------:R-:W-:Y:S02]  /*175b0*/  IMAD.MOV.U32 R20, RZ, RZ, R74 ;  /* 0x000000ffff147224 */ /* 0x000fe400078e004a */
[----:B------:R-:W-:Y:S01]  /*175c0*/  FFMA.FTZ R105, R72, UR4, -R8 ;  /* 0x0000000448697c23 */ /* 0x000fe20008010808 */
[----:B------:R-:W-:Y:S05]  /*175d0*/  IMAD.MOV.U32 R86, RZ, RZ, R135 ;  /* 0x000000ffff567224 */ /* 0x000fea00078e0087 */
[----:B------:R-:W-:Y:S10]  /*175e0*/  MUFU.EX2 R168, R168 ;  /* 0x000000a800a87308 */ /* 0x000ff40000000800 */
[----:B------:R-:W-:Y:S01]  /*175f0*/  MUFU.EX2 R205, R205 ;  /* 0x000000cd00cd7308 */ /* 0x000fe20000000800 */
[----:B--2---:R-:W-:Y:S01]  /*17600*/  LOP3.LUT R0, R19, UR15, R16, 0x96, !PT ;  /* 0x0000000f13007c12 */ /* 0x004fe2000f8e9610 */
[----:B------:R-:W-:Y:S01]  /*17610*/  FFMA.FTZ R19, R235, UR4, -R11 ;  /* 0x00000004eb137c23 */ /* 0x000fe2000801080b */
[----:B------:R-:W-:Y:S02]  /*17620*/  IMAD.MOV.U32 R235, RZ, RZ, R183 ;  /* 0x000000ffffeb7224 */ /* 0x000fe400078e00b7 */
[--C-:B------:R-:W-:Y:S01]  /*17630*/  FFMA.FTZ R183, R96, UR4, -R11.reuse ;  /* 0x0000000460b77c23 */ /* 0x100fe2000801080b */
[----:B------:R-:W-:Y:S04]  /*17640*/  IMAD.WIDE.U32 R16, R0, -0x2daee0ad, RZ ;  /* 0xd2511f5300107825 */ /* 0x000fe800078e00ff */
[--C-:B------:R-:W-:Y:S01]  /*17650*/  FFMA.FTZ R0, R219, UR4, -R11.reuse ;  /* 0x00000004db007c23 */ /* 0x100fe2000801080b */
[----:B------:R-:W-:Y:S01]  /*17660*/  MUFU.EX2 R179, R179 ;  /* 0x000000b300b37308 */ /* 0x000fe20000000800 */
[----:B------:R-:W-:Y:S01]  /*17670*/  LOP3.LUT R12, R17, UR12, R12, 0x96, !PT ;  /* 0x0000000c110c7c12 */ /* 0x000fe2000f8e960c */
[--C-:B------:R-:W-:Y:S08]  /*17680*/  FFMA.FTZ R17, R210, UR4, -R11.reuse ;  /* 0x00000004d2117c23 */ /* 0x100ff0000801080b */
[----:B------:R1:W-:Y:S01]  /*17690*/  MUFU.EX2 R66, R0 ;  /* 0x0000000000427308 */ /* 0x0003e20000000800 */
[----:B------:R-:W-:Y:S09]  /*176a0*/  IMAD.WIDE.U32 R12, R12, -0x326172a9, RZ ;  /* 0xcd9e8d570c0c7825 */ /* 0x000ff200078e00ff */
[----:B------:R2:W-:Y:S10]  /*176b0*/  MUFU.EX2 R219, R2 ;  /* 0x0000000200db7308 */ /* 0x0005f40000000800 */
[----:B------:R-:W-:Y:S01]  /*176c0*/  MUFU.EX2 R186, R17 ;  /* 0x0000001100ba7308 */ /* 0x000fe20000000800 */
[--C-:B-1----:R-:W-:Y:S01]  /*176d0*/  FFMA.FTZ R0, R214, UR4, -R11.reuse ;  /* 0x00000004d6007c23 */ /* 0x102fe2000801080b */
[--C-:B------:R-:W-:Y:S08]  /*176e0*/  FFMA.FTZ R214, R85, UR4, -R11.reuse ;  /* 0x0000000455d67c23 */ /* 0x100ff0000801080b */
[----:B------:R1:W3:Y:S01]  /*176f0*/  MUFU.EX2 R127, R0 ;  /* 0x00000000007f7308 */ /* 0x0002e20000000800 */
[----:B--2---:R-:W-:Y:S09]  /*17700*/  FFMA.FTZ R2, R250, UR4, -R11 ;  /* 0x00000004fa027c23 */ /* 0x004ff2000801080b */
[----:B------:R2:W-:Y:S10]  /*17710*/  MUFU.EX2 R42, R2 ;  /* 0x00000002002a7308 */ /* 0x0005f40000000800 */
[----:B------:R-:W-:Y:S01]  /*17720*/  MUFU.EX2 R170, R170 ;  /* 0x000000aa00aa7308 */ /* 0x000fe20000000800 */
[----:B-1----:R-:W-:Y:S02]  /*17730*/  LOP3.LUT R0, R13, UR22, R14, 0x96, !PT ;  /* 0x000000160d007c12 */ /* 0x002fe4000f8e960e */
[C---:B------:R-:W-:Y:S02]  /*17740*/  LOP3.LUT R13, R12.reuse, 0xffff, RZ, 0xc0, !PT ;  /* 0x0000ffff0c0d7812 */ /* 0x040fe400078ec0ff */
[----:B------:R-:W-:Y:S02]  /*17750*/  LOP3.LUT R14, R12, 0xff, RZ, 0xc0, !PT ;  /* 0x000000ff0c0e7812 */ /* 0x000fe400078ec0ff */
[----:B------:R-:W-:Y:S03]  /*17760*/  SHF.R.U32.HI R13, RZ, 0x8, R13 ;  /* 0x00000008ff0d7819 */ /* 0x000fe6000001160d */
[----:B------:R-:W-:Y:S01]  /*17770*/  MUFU.EX2 R183, R183 ;  /* 0x000000b700b77308 */ /* 0x000fe20000000800 */
[----:B--2---:R-:W-:Y:S01]  /*17780*/  FFMA.FTZ R2, R31, UR4, -R10 ;  /* 0x000000041f027c23 */ /* 0x004fe2000801080a */
[----:B------:R-:W-:Y:S02]  /*17790*/  PRMT R62, R14, 0x5410, R13 ;  /* 0x000054100e3e7816 */ /* 0x000fe4000000000d */
[--C-:B------:R-:W-:Y:S02]  /*177a0*/  SHF.R.U32.HI R14, RZ, 0x10, R12.reuse ;  /* 0x00000010ff0e7819 */ /* 0x100fe4000001160c */
[----:B------:R-:W-:Y:S04]  /*177b0*/  SHF.R.U32.HI R13, RZ, 0x18, R12 ;  /* 0x00000018ff0d7819 */ /* 0x000fe8000001160c */
[----:B------:R1:W-:Y:S01]  /*177c0*/  MUFU.EX2 R31, R2 ;  /* 0x00000002001f7308 */ /* 0x0003e20000000800 */
[----:B------:R-:W-:Y:S04]  /*177d0*/  LOP3.LUT R12, R14, 0xff, RZ, 0xc0, !PT ;  /* 0x000000ff0e0c7812 */ /* 0x000fe800078ec0ff */
[----:B------:R-:W-:Y:S01]  /*177e0*/  PRMT R74, R12, 0x5410, R13 ;  /* 0x000054100c4a7816 */ /* 0x000fe2000000000d */
[----:B------:R-:W-:Y:S04]  /*177f0*/  IMAD.WIDE.U32 R12, R15, -0x2daee0ad, RZ ;  /* 0xd2511f530f0c7825 */ /* 0x000fe800078e00ff */
[----:B------:R-:W-:Y:S01]  /*17800*/  MUFU.EX2 R207, R207 ;  /* 0x000000cf00cf7308 */ /* 0x000fe20000000800 */
[----:B------:R-:W-:Y:S01]  /*17810*/  LOP3.LUT R14, R13, UR23, R16, 0x96, !PT ;  /* 0x000000170d0e7c12 */ /* 0x000fe2000f8e9610 */
[--C-:B------:R-:W-:Y:S01]  /*17820*/  FFMA.FTZ R16, R218, UR4, -R11.reuse ;  /* 0x00000004da107c23 */ /* 0x100fe2000801080b */
[C---:B------:R-:W-:Y:S01]  /*17830*/  LOP3.LUT R15, R12.reuse, 0xff, RZ, 0xc0, !PT ;  /* 0x000000ff0c0f7812 */ /* 0x040fe200078ec0ff */
[----:B------:R-:W-:Y:S02]  /*17840*/  IMAD.MOV.U32 R218, RZ, RZ, R224 ;  /* 0x000000ffffda7224 */ /* 0x000fe400078e00e0 */
[----:B------:R-:W-:Y:S04]  /*17850*/  FFMA.FTZ R224, R113, UR4, -R11 ;  /* 0x0000000471e07c23 */ /* 0x000fe8000801080b */
[----:B------:R2:W4:Y:S01]  /*17860*/  MUFU.EX2 R112, R16 ;  /* 0x0000001000707308 */ /* 0x0005220000000800 */
[----:B-1----:R-:W-:Y:S01]  /*17870*/  LOP3.LUT R2, R12, 0xffff, RZ, 0xc0, !PT ;  /* 0x0000ffff0c027812 */ /* 0x002fe200078ec0ff */
[--C-:B------:R-:W-:Y:S01]  /*17880*/  FFMA.FTZ R13, R33, UR4, -R10.reuse ;  /* 0x00000004210d7c23 */ /* 0x100fe2000801080a */
[----:B------:R-:W-:Y:S02]  /*17890*/  IMAD.MOV.U32 R113, RZ, RZ, R177 ;  /* 0x000000ffff717224 */ /* 0x000fe400078e00b1 */
[----:B------:R-:W-:Y:S01]  /*178a0*/  FFMA.FTZ R177, R99, UR4, -R10 ;  /* 0x0000000463b17c23 */ /* 0x000fe2000801080a */
[----:B------:R-:W-:Y:S01]  /*178b0*/  SHF.R.U32.HI R2, RZ, 0x8, R2 ;  /* 0x00000008ff027819 */ /* 0x000fe20000011602 */
[----:B------:R-:W-:Y:S03]  /*178c0*/  IMAD.MOV.U32 R85, RZ, RZ, R218 ;  /* 0x000000ffff557224 */ /* 0x000fe600078e00da */
[----:B------:R1:W-:Y:S01]  /*178d0*/  MUFU.EX2 R33, R13 ;  /* 0x0000000d00217308 */ /* 0x0003e20000000800 */
[----:B---3--:R-:W-:Y:S02]  /*178e0*/  IMAD.MOV.U32 R218, RZ, RZ, R127 ;  /* 0x000000ffffda7224 */ /* 0x008fe400078e007f */
[----:B------:R-:W-:Y:S02]  /*178f0*/  FFMA.FTZ R127, R83, UR4, -R10 ;  /* 0x00000004537f7c23 */ /* 0x000fe4000801080a */
[----:B------:R-:W-:Y:S02]  /*17900*/  IMAD.MOV.U32 R99, RZ, RZ, R218 ;  /* 0x000000ffff637224 */ /* 0x000fe400078e00da */
[----:B------:R-:W-:Y:S03]  /*17910*/  FFMA.FTZ R218, R103, UR4, -R10 ;  /* 0x0000000467da7c23 */ /* 0x000fe6000801080a */
[----:B------:R-:W-:Y:S01]  /*17920*/  MUFU.EX2 R103, R19 ;  /* 0x0000001300677308 */ /* 0x000fe20000000800 */
[----:B--2---:R-:W-:Y:S02]  /*17930*/  IMAD.MOV.U32 R16, RZ, RZ, R70 ;  /* 0x000000ffff107224 */ /* 0x004fe400078e0046 */
[--C-:B------:R-:W-:Y:S01]  /*17940*/  FFMA.FTZ R70, R225, UR4, -R10.reuse ;  /* 0x00000004e1467c23 */ /* 0x100fe2000801080a */
[----:B------:R-:W-:Y:S01]  /*17950*/  FFMA.FTZ R225, R130, UR4, -R10 ;  /* 0x0000000482e17c23 */ /* 0x000fe2000801080a */
[----:B----4-:R-:W-:Y:S02]  /*17960*/  IMAD.MOV.U32 R82, RZ, RZ, R112 ;  /* 0x000000ffff527224 */ /* 0x010fe400078e0070 */
[--C-:B------:R-:W-:Y:S01]  /*17970*/  FFMA.FTZ R112, R65, UR4, -R9.reuse ;  /* 0x0000000441707c23 */ /* 0x100fe20008010809 */
[--C-:B------:R-:W-:Y:S01]  /*17980*/  FFMA.FTZ R130, R45, UR4, -R9.reuse ;  /* 0x000000042d827c23 */ /* 0x100fe20008010809 */
[----:B------:R-:W-:Y:S02]  /*17990*/  IMAD.MOV.U32 R65, RZ, RZ, R16 ;  /* 0x000000ffff417224 */ /* 0x000fe400078e0010 */
[----:B------:R-:W-:Y:S01]  /*179a0*/  FFMA.FTZ R16, R239, UR4, -R8 ;  /* 0x00000004ef107c23 */ /* 0x000fe20008010808 */
[--C-:B-1----:R-:W-:Y:S01]  /*179b0*/  FFMA.FTZ R13, R84, UR4, -R9.reuse ;  /* 0x00000004540d7c23 */ /* 0x102fe20008010809 */
[----:B------:R-:W-:Y:S01]  /*179c0*/  PRMT R84, R15, 0x5410, R2 ;  /* 0x000054100f547816 */ /* 0x000fe20000000002 */
[----:B------:R-:W-:Y:S01]  /*179d0*/  FFMA.FTZ R15, R209, UR4, -R9 ;  /* 0x00000004d10f7c23 */ /* 0x000fe20008010809 */
[--C-:B------:R-:W-:Y:S01]  /*179e0*/  SHF.R.U32.HI R2, RZ, 0x10, R12.reuse ;  /* 0x00000010ff027819 */ /* 0x100fe2000001160c */
[----:B------:R1:W-:Y:S01]  /*179f0*/  MUFU.EX2 R250, R13 ;  /* 0x0000000d00fa7308 */ /* 0x0003e20000000800 */
[----:B------:R-:W-:Y:S01]  /*17a00*/  SHF.R.U32.HI R12, RZ, 0x18, R12 ;  /* 0x00000018ff0c7819 */ /* 0x000fe2000001160c */
[----:B------:R-:W-:Y:S01]  /*17a10*/  IMAD.MOV.U32 R209, RZ, RZ, R233 ;  /* 0x000000ffffd17224 */ /* 0x000fe200078e00e9 */
[----:B------:R-:W-:Y:S01]  /*17a20*/  LOP3.LUT R2, R2, 0xff, RZ, 0xc0, !PT ;  /* 0x000000ff02027812 */ /* 0x000fe200078ec0ff */
[----:B------:R-:W-:Y:S01]  /*17a30*/  FFMA.FTZ R233, R129, UR4, -R11 ;  /* 0x0000000481e97c23 */ /* 0x000fe2000801080b */
[--C-:B------:R-:W-:Y:S01]  /*17a40*/  FFMA.FTZ R129, R93, UR4, -R9.reuse ;  /* 0x000000045d817c23 */ /* 0x100fe20008010809 */
[----:B------:R-:W-:Y:S02]  /*17a50*/  IMAD.MOV.U32 R93, RZ, RZ, R244 ;  /* 0x000000ffff5d7224 */ /* 0x000fe400078e00f4 */
[----:B------:R-:W-:Y:S02]  /*17a60*/  FFMA.FTZ R239, R5, UR4, -R8 ;  /* 0x0000000405ef7c23 */ /* 0x000fe40008010808 */
[----:B------:R-:W-:Y:S10]  /*17a70*/  MUFU.EX2 R15, R15 ;  /* 0x0000000f000f7308 */ /* 0x000ff40000000800 */
[----:B------:R-:W-:Y:S01]  /*17a80*/  MUFU.EX2 R129, R129 ;  /* 0x0000008100817308 */ /* 0x000fe20000000800 */
[----:B-1----:R-:W-:Y:S01]  /*17a90*/  FFMA.FTZ R13, R77, UR4, -R9 ;  /* 0x000000044d0d7c23 */ /* 0x002fe20008010809 */
[----:B------:R-:W-:Y:S01]  /*17aa0*/  PRMT R77, R2, 0x5410, R12 ;  /* 0x00005410024d7816 */ /* 0x000fe2000000000c */
[--C-:B------:R-:W-:Y:S01]  /*17ab0*/  FFMA.FTZ R12, R22, UR4, -R8.reuse ;  /* 0x00000004160c7c23 */ /* 0x100fe20008010808 */
[----:B------:R-:W-:Y:S01]  /*17ac0*/  FFMA.FTZ R2, R20, UR4, -R8 ;  /* 0x0000000414027c23 */ /* 0x000fe20008010808 */
[--C-:B------:R-:W-:Y:S01]  /*17ad0*/  FFMA.FTZ R20, R59, UR4, -R11.reuse ;  /* 0x000000043b147c23 */ /* 0x100fe2000801080b */
[--C-:B------:R-:W-:Y:S01]  /*17ae0*/  FFMA.FTZ R59, R212, UR4, -R11.reuse ;  /* 0x00000004d43b7c23 */ /* 0x100fe2000801080b */
[----:B------:R-:W-:Y:S03]  /*17af0*/  IMAD.MOV.U32 R212, RZ, RZ, R132 ;  /* 0x000000ffffd47224 */ /* 0x000fe600078e0084 */
[----:B------:R1:W-:Y:S01]  /*17b00*/  MUFU.EX2 R243, R13 ;  /* 0x0000000d00f37308 */ /* 0x0003e20000000800 */
[--C-:B------:R-:W-:Y:S01]  /*17b10*/  FFMA.FTZ R22, R47, UR4, -R11.reuse ;  /* 0x000000042f167c23 */ /* 0x100fe2000801080b */
[----:B------:R-:W-:Y:S01]  /*17b20*/  FFMA.FTZ R132, R69, UR4, -R11 ;  /* 0x0000000445847c23 */ /* 0x000fe2000801080b */
[----:B------:R-:W-:Y:S02]  /*17b30*/  IMAD.MOV.U32 R96, RZ, RZ, R212 ;  /* 0x000000ffff607224 */ /* 0x000fe400078e00d4 */
[----:B------:R-:W-:Y:S01]  /*17b40*/  FFMA.FTZ R47, R61, UR4, -R10 ;  /* 0x000000043d2f7c23 */ /* 0x000fe2000801080a */
[----:B------:R-:W-:Y:S02]  /*17b50*/  IMAD.MOV.U32 R212, RZ, RZ, R60 ;  /* 0x000000ffffd47224 */ /* 0x000fe400078e003c */
[--C-:B------:R-:W-:Y:S01]  /*17b60*/  FFMA.FTZ R61, R226, UR4, -R10.reuse ;  /* 0x00000004e23d7c23 */ /* 0x100fe2000801080a */
[----:B------:R-:W-:Y:S01]  /*17b70*/  IMAD.MOV.U32 R69, RZ, RZ, R29 ;  /* 0x000000ffff457224 */ /* 0x000fe200078e001d */
[----:B------:R2:W-:Y:S01]  /*17b80*/  MUFU.EX2 R43, R2 ;  /* 0x00000002002b7308 */ /* 0x0005e20000000800 */
[----:B------:R-:W-:Y:S02]  /*17b90*/  IMAD.MOV.U32 R29, RZ, RZ, R187 ;  /* 0x000000ffff1d7224 */ /* 0x000fe400078e00bb */
[----:B------:R-:W-:Y:S01]  /*17ba0*/  FFMA.FTZ R226, R131, UR4, -R10 ;  /* 0x0000000483e27c23 */ /* 0x000fe2000801080a */
[--C-:B------:R-:W-:Y:S06]  /*17bb0*/  FFMA.FTZ R131, R46, UR4, -R9.reuse ;  /* 0x000000042e837c23 */ /* 0x100fec0008010809 */
[----:B------:R-:W-:Y:S01]  /*17bc0*/  MUFU.EX2 R132, R132 ;  /* 0x0000008400847308 */ /* 0x000fe20000000800 */
[----:B-1----:R-:W-:Y:S09]  /*17bd0*/  FFMA.FTZ R13, R247, UR4, -R9 ;  /* 0x00000004f70d7c23 */ /* 0x002ff20008010809 */
[----:B------:R1:W-:Y:S01]  /*17be0*/  MUFU.EX2 R247, R12 ;  /* 0x0000000c00f77308 */ /* 0x0003e20000000800 */
[----:B--2---:R-:W-:Y:S04]  /*17bf0*/  LOP3.LUT R2, R0, 0xffff, RZ, 0xc0, !PT ;  /* 0x0000ffff00027812 */ /* 0x004fe800078ec0ff */
[----:B------:R-:W-:Y:S05]  /*17c00*/  SHF.R.U32.HI R2, RZ, 0x8, R2 ;  /* 0x00000008ff027819 */ /* 0x000fea0000011602 */
[----:B------:R2:W3:Y:S01]  /*17c10*/  MUFU.EX2 R210, R13 ;  /* 0x0000000d00d27308 */ /* 0x0004e20000000800 */
[----:B-1----:R-:W-:Y:S02]  /*17c20*/  IMAD.MOV.U32 R12, RZ, RZ, R63 ;  /* 0x000000ffff0c7224 */ /* 0x002fe400078e003f */
[--C-:B------:R-:W-:Y:S01]  /*17c30*/  FFMA.FTZ R63, R208, UR4, -R11.reuse ;  /* 0x00000004d03f7c23 */ /* 0x100fe2000801080b */
[----:B------:R-:W-:Y:S02]  /*17c40*/  IMAD.MOV.U32 R208, RZ, RZ, R232 ;  /* 0x000000ffffd07224 */ /* 0x000fe400078e00e8 */
[----:B------:R-:W-:Y:S01]  /*17c50*/  FFMA.FTZ R232, R101, UR4, -R11 ;  /* 0x0000000465e87c23 */ /* 0x000fe2000801080b */
[--C-:B------:R-:W-:Y:S01]  /*17c60*/  FFMA.FTZ R11, R12, UR4, -R8.reuse ;  /* 0x000000040c0b7c23 */ /* 0x100fe20008010808 */
[----:B------:R-:W-:Y:S01]  /*17c70*/  FFMA.FTZ R12, R235, UR4, -R8 ;  /* 0x00000004eb0c7c23 */ /* 0x000fe20008010808 */
[----:B------:R-:W-:Y:S01]  /*17c80*/  IMAD.MOV.U32 R235, RZ, RZ, R66 ;  /* 0x000000ffffeb7224 */ /* 0x000fe200078e0042 */
[----:B--2---:R-:W-:Y:S01]  /*17c90*/  LOP3.LUT R13, R0, 0xff, RZ, 0xc0, !PT ;  /* 0x000000ff000d7812 */ /* 0x004fe200078ec0ff */
[----:B------:R1:W2:Y:S01]  /*17ca0*/  MUFU.EX2 R41, R11 ;  /* 0x0000000b00297308 */ /* 0x0002a20000000800 */
[----:B------:R-:W-:Y:S02]  /*17cb0*/  IMAD.MOV.U32 R101, RZ, RZ, R209 ;  /* 0x000000ffff657224 */ /* 0x000fe400078e00d1 */
[----:B------:R-:W-:Y:S01]  /*17cc0*/  FFMA.FTZ R209, R114, UR4, -R10 ;  /* 0x0000000472d17c23 */ /* 0x000fe2000801080a */
[----:B------:R-:W-:Y:S01]  /*17cd0*/  PRMT R60, R13, 0x5410, R2 ;  /* 0x000054100d3c7816 */ /* 0x000fe20000000002 */
[--C-:B------:R-:W-:Y:S01]  /*17ce0*/  FFMA.FTZ R13, R242, UR4, -R9.reuse ;  /* 0x00000004f20d7c23 */ /* 0x100fe20008010809 */
[----:B------:R-:W-:Y:S01]  /*17cf0*/  SHF.R.U32.HI R2, RZ, 0x18, R0 ;  /* 0x00000018ff027819 */ /* 0x000fe20000011600 */
[----:B------:R-:W-:Y:S02]  /*17d00*/  IMAD.MOV.U32 R100, RZ, RZ, R208 ;  /* 0x000000ffff647224 */ /* 0x000fe400078e00d0 */
[--C-:B------:R-:W-:Y:S01]  /*17d10*/  FFMA.FTZ R208, R104, UR4, -R9.reuse ;  /* 0x0000000468d07c23 */ /* 0x100fe20008010809 */
[----:B------:R4:W4:Y:S01]  /*17d20*/  MUFU.EX2 R40, R12 ;  /* 0x0000000c00287308 */ /* 0x0009220000000800 */
[----:B---3--:R-:W-:Y:S02]  /*17d30*/  IMAD.MOV.U32 R83, RZ, RZ, R210 ;  /* 0x000000ffff537224 */ /* 0x008fe400078e00d2 */
[----:B------:R-:W-:Y:S01]  /*17d40*/  FFMA.FTZ R210, R109, UR4, -R9 ;  /* 0x000000046dd27c23 */ /* 0x000fe20008010809 */
[----:B------:R-:W-:Y:S02]  /*17d50*/  IMAD.MOV.U32 R242, RZ, RZ, R85 ;  /* 0x000000fffff27224 */ /* 0x000fe400078e0055 */
[--C-:B------:R-:W-:Y:S01]  /*17d60*/  FFMA.FTZ R85, R228, UR4, -R8.reuse ;  /* 0x00000004e4557c23 */ /* 0x100fe20008010808 */
[--C-:B------:R-:W-:Y:S01]  /*17d70*/  FFMA.FTZ R228, R126, UR4, -R8.reuse ;  /* 0x000000047ee47c23 */ /* 0x100fe20008010808 */
[----:B------:R-:W-:Y:S01]  /*17d80*/  FFMA.FTZ R104, R73, UR4, -R8 ;  /* 0x0000000449687c23 */ /* 0x000fe20008010808 */
[----:B-1----:R-:W-:Y:S01]  /*17d90*/  SHF.R.U32.HI R11, RZ, 0x10, R0 ;  /* 0x00000010ff0b7819 */ /* 0x002fe20000011600 */
[----:B--2---:R-:W-:Y:S02]  /*17da0*/  IMAD.MOV.U32 R17, RZ, RZ, R41 ;  /* 0x000000ffff117224 */ /* 0x004fe400078e0029 */
[----:B------:R-:W-:Y:S01]  /*17db0*/  IMAD.MOV.U32 R41, RZ, RZ, R219 ;  /* 0x000000ffff297224 */ /* 0x000fe200078e00db */
[----:B------:R-:W-:Y:S01]  /*17dc0*/  LOP3.LUT R0, R11, 0xff, RZ, 0xc0, !PT ;  /* 0x000000ff0b007812 */ /* 0x000fe200078ec0ff */
[--C-:B------:R-:W-:Y:S01]  /*17dd0*/  FFMA.FTZ R219, R102, UR4, -R10.reuse ;  /* 0x0000000466db7c23 */ /* 0x100fe2000801080a */
[----:B------:R-:W-:Y:S01]  /*17de0*/  FFMA.FTZ R11, R249, UR4, -R10 ;  /* 0x00000004f90b7c23 */ /* 0x000fe2000801080a */
[----:B------:R-:W-:Y:S01]  /*17df0*/  IMAD.MOV.U32 R102, RZ, RZ, R76 ;  /* 0x000000ffff667224 */ /* 0x000fe200078e004c */
[----:B------:R-:W-:Y:S01]  /*17e00*/  PRMT R66, R0, 0x5410, R2 ;  /* 0x0000541000427816 */ /* 0x000fe20000000002 */
[--C-:B------:R-:W-:Y:S01]  /*17e10*/  FFMA.FTZ R2, R231, UR4, -R10.reuse ;  /* 0x00000004e7027c23 */ /* 0x100fe2000801080a */
[----:B------:R-:W-:Y:S02]  /*17e20*/  IMAD.MOV.U32 R231, RZ, RZ, R181 ;  /* 0x000000ffffe77224 */ /* 0x000fe400078e00b5 */
[----:B------:R-:W-:Y:S01]  /*17e30*/  FFMA.FTZ R0, R230, UR4, -R10 ;  /* 0x00000004e6007c23 */ /* 0x000fe2000801080a */
[----:B------:R-:W-:Y:S01]  /*17e40*/  IMAD.MOV.U32 R230, RZ, RZ, R180 ;  /* 0x000000ffffe67224 */ /* 0x000fe200078e00b4 */
[----:B------:R1:W-:Y:S01]  /*17e50*/  MUFU.EX2 R187, R2 ;  /* 0x0000000200bb7308 */ /* 0x0003e20000000800 */
[----:B------:R-:W-:Y:S02]  /*17e60*/  IMAD.MOV.U32 R115, RZ, RZ, R231 ;  /* 0x000000ffff737224 */ /* 0x000fe400078e00e7 */
[----:B----4-:R-:W-:Y:S01]  /*17e70*/  FFMA.FTZ R12, R248, UR4, -R10 ;  /* 0x00000004f80c7c23 */ /* 0x010fe2000801080a */
[----:B------:R-:W-:Y:S02]  /*17e80*/  IMAD.MOV.U32 R231, RZ, RZ, R212 ;  /* 0x000000ffffe77224 */ /* 0x000fe400078e00d4 */
[----:B------:R-:W-:Y:S01]  /*17e90*/  FFMA.FTZ R180, R98, UR4, -R10 ;  /* 0x0000000462b47c23 */ /* 0x000fe2000801080a */
[----:B------:R-:W-:Y:S02]  /*17ea0*/  IMAD.MOV.U32 R114, RZ, RZ, R230 ;  /* 0x000000ffff727224 */ /* 0x000fe400078e00e6 */
[--C-:B------:R-:W-:Y:S01]  /*17eb0*/  FFMA.FTZ R181, R50, UR4, -R10.reuse ;  /* 0x0000000432b57c23 */ /* 0x100fe2000801080a */
[----:B------:R-:W-:Y:S02]  /*17ec0*/  IMAD.MOV.U32 R248, RZ, RZ, R235 ;  /* 0x000000fffff87224 */ /* 0x000fe400078e00eb */
[--C-:B------:R-:W-:Y:S01]  /*17ed0*/  FFMA.FTZ R230, R118, UR4, -R10.reuse ;  /* 0x0000000476e67c23 */ /* 0x100fe2000801080a */
[----:B------:R-:W-:Y:S01]  /*17ee0*/  FFMA.FTZ R235, R119, UR4, -R10 ;  /* 0x0000000477eb7c23 */ /* 0x000fe2000801080a */
[--C-:B------:R-:W-:Y:S01]  /*17ef0*/  FFMA.FTZ R10, R246, UR4, -R9.reuse ;  /* 0x00000004f60a7c23 */ /* 0x100fe20008010809 */
[----:B------:R-:W-:Y:S01]  /*17f00*/  FFMA.FTZ R76, R222, UR4, -R9 ;  /* 0x00000004de4c7c23 */ /* 0x000fe20008010809 */
[----:B------:R-:W-:Y:S02]  /*17f10*/  IMAD.MOV.U32 R98, RZ, RZ, R15 ;  /* 0x000000ffff627224 */ /* 0x000fe400078e000f */
[----:B------:R-:W-:Y:S01]  /*17f20*/  FFMA.FTZ R15, R236, UR4, -R9 ;  /* 0x00000004ec0f7c23 */ /* 0x000fe20008010809 */
[----:B------:R-:W-:Y:S02]  /*17f30*/  IMAD.MOV.U32 R246, RZ, RZ, R231 ;  /* 0x000000fffff67224 */ /* 0x000fe400078e00e7 */
[----:B------:R-:W-:Y:S01]  /*17f40*/  FFMA.FTZ R119, R92, UR4, -R9 ;  /* 0x000000045c777c23 */ /* 0x000fe20008010809 */
[----:B------:R-:W-:Y:S02]  /*17f50*/  IMAD.MOV.U32 R222, RZ, RZ, R241 ;  /* 0x000000ffffde7224 */ /* 0x000fe400078e00f1 */
[--C-:B-1----:R-:W-:Y:S01]  /*17f60*/  FFMA.FTZ R2, R245, UR4, -R9.reuse ;  /* 0x00000004f5027c23 */ /* 0x102fe20008010809 */
[--C-:B------:R-:W-:Y:S01]  /*17f70*/  FFMA.FTZ R212, R108, UR4, -R9.reuse ;  /* 0x000000046cd47c23 */ /* 0x100fe20008010809 */
[--C-:B------:R-:W-:Y:S01]  /*17f80*/  FFMA.FTZ R231, R121, UR4, -R9.reuse ;  /* 0x0000000479e77c23 */ /* 0x100fe20008010809 */
[--C-:B------:R-:W-:Y:S01]  /*17f90*/  FFMA.FTZ R236, R124, UR4, -R9.reuse ;  /* 0x000000047cec7c23 */ /* 0x100fe20008010809 */
[----:B------:R-:W-:Y:S01]  /*17fa0*/  FFMA.FTZ R241, R125, UR4, -R9 ;  /* 0x000000047df17c23 */ /* 0x000fe20008010809 */
[----:B------:R-:W-:Y:S01]  /*17fb0*/  FFMA.FTZ R9, R251, UR4, -R8 ;  /* 0x00000004fb097c23 */ /* 0x000fe20008010808 */
[----:B------:R1:W-:Y:S01]  /*17fc0*/  MUFU.EX2 R135, R0 ;  /* 0x0000000000877308 */ /* 0x0003e20000000800 */
[----:B------:R-:W2:Y:S01]  /*17fd0*/  LDL R251, [R1+0x10] ;  /* 0x0000100001fb7983 */ /* 0x000ea20000100800 */
[----:B------:R-:W-:Y:S02]  /*17fe0*/  IMAD.MOV.U32 R50, RZ, RZ, R188 ;  /* 0x000000ffff327224 */ /* 0x000fe400078e00bc */
[----:B------:R-:W-:Y:S01]  /*17ff0*/  FFMA.FTZ R124, R107, UR4, -R8 ;  /* 0x000000046b7c7c23 */ /* 0x000fe20008010808 */
[----:B------:R-:W-:Y:S02]  /*18000*/  IMAD.MOV.U32 R120, RZ, RZ, R102 ;  /* 0x000000ffff787224 */ /* 0x000fe400078e0066 */
[----:B------:R-:W-:Y:S01]  /*18010*/  FFMA.FTZ R125, R106, UR4, -R8 ;  /* 0x000000046a7d7c23 */ /* 0x000fe20008010808 */
[----:B------:R-:W-:Y:S02]  /*18020*/  IMAD.MOV.U32 R102, RZ, RZ, R86 ;  /* 0x000000ffff667224 */ /* 0x000fe400078e0056 */
[--C-:B------:R-:W-:Y:S01]  /*18030*/  FFMA.FTZ R86, R227, UR4, -R8.reuse ;  /* 0x00000004e3567c23 */ /* 0x100fe20008010808 */
[----:B------:R3:W-:Y:S01]  /*18040*/  MUFU.EX2 R188, R18 ;  /* 0x0000001200bc7308 */ /* 0x0007e20000000800 */
[----:B------:R-:W-:Y:S01]  /*18050*/  F2FP.BF16.F32.PACK_AB R5, R120, R32 ;  /* 0x000000207805723e */ /* 0x000fe200000010ff */
[----:B------:R-:W-:Y:S01]  /*18060*/  FFMA.FTZ R227, R123, UR4, -R8 ;  /* 0x000000047be37c23 */ /* 0x000fe20008010808 */
[----:B------:R-:W-:Y:S02]  /*18070*/  IMAD.MOV.U32 R123, RZ, RZ, R242 ;  /* 0x000000ffff7b7224 */ /* 0x000fe400078e00f2 */
[----:B------:R-:W-:Y:S02]  /*18080*/  IMAD.MOV.U32 R118, RZ, RZ, R83 ;  /* 0x000000ffff767224 */ /* 0x000fe400078e0053 */
[----:B------:R-:W-:Y:S03]  /*18090*/  IMAD.MOV.U32 R83, RZ, RZ, R82 ;  /* 0x000000ffff537224 */ /* 0x000fe600078e0052 */
[----:B------:R4:W-:Y:S01]  /*180a0*/  MUFU.EX2 R245, R10 ;  /* 0x0000000a00f57308 */ /* 0x0009e20000000800 */
[----:B-1----:R-:W-:Y:S01]  /*180b0*/  FFMA.FTZ R0, R252, UR4, -R8 ;  /* 0x00000004fc007c23 */ /* 0x002fe20008010808 */
[----:B------:R-:W-:Y:S02]  /*180c0*/  IMAD.MOV.U32 R82, RZ, RZ, R248 ;  /* 0x000000ffff527224 */ /* 0x000fe400078e00f8 */
[----:B------:R-:W-:Y:S02]  /*180d0*/  IMAD.MOV.U32 R19, RZ, RZ, R115 ;  /* 0x000000ffff137224 */ /* 0x000fe400078e0073 */
[----:B------:R-:W-:Y:S01]  /*180e0*/  FFMA.FTZ R115, R94, UR4, -R8 ;  /* 0x000000045e737c23 */ /* 0x000fe20008010808 */
[----:B------:R-:W-:Y:S03]  /*180f0*/  IMAD.MOV.U32 R109, RZ, RZ, R50 ;  /* 0x000000ffff6d7224 */ /* 0x000fe600078e0032 */
[----:B------:R1:W-:Y:S01]  /*18100*/  MUFU.EX2 R242, R0 ;  /* 0x0000000000f27308 */ /* 0x0003e20000000800 */
[----:B---3--:R-:W-:Y:S02]  /*18110*/  IMAD.MOV.U32 R18, RZ, RZ, R114 ;  /* 0x000000ffff127224 */ /* 0x008fe400078e0072 */
[----:B------:R-:W-:Y:S01]  /*18120*/  FFMA.FTZ R114, R51, UR4, -R8 ;  /* 0x0000000433727c23 */ /* 0x000fe20008010808 */
[----:B------:R-:W-:Y:S02]  /*18130*/  IMAD.MOV.U32 R50, RZ, RZ, R98 ;  /* 0x000000ffff327224 */ /* 0x000fe400078e0062 */
[----:B------:R-:W-:Y:S02]  /*18140*/  IMAD.MOV.U32 R94, RZ, RZ, R18 ;  /* 0x000000ffff5e7224 */ /* 0x000fe400078e0012 */
[----:B------:R-:W-:Y:S02]  /*18150*/  IMAD.MOV.U32 R18, RZ, RZ, R99 ;  /* 0x000000ffff127224 */ /* 0x000fe400078e0063 */
[----:B------:R3:W-:Y:S01]  /*18160*/  MUFU.EX2 R248, R12 ;  /* 0x0000000c00f87308 */ /* 0x0007e20000000800 */
[----:B------:R-:W-:Y:S01]  /*18170*/  IMAD.MOV.U32 R99, RZ, RZ, R42 ;  /* 0x000000ffff637224 */ /* 0x000fe200078e002a */
[----:B----4-:R-:W4:Y:S01]  /*18180*/  LDL.LU R10, [R1+0x48] ;  /* 0x00004800010a7983 */ /* 0x010f220000300800 */
[----:B------:R-:W-:Y:S02]  /*18190*/  IMAD.MOV.U32 R92, RZ, RZ, R113 ;  /* 0x000000ffff5c7224 */ /* 0x000fe400078e0071 */
[--C-:B------:R-:W-:Y:S01]  /*181a0*/  FFMA.FTZ R113, R95, UR4, -R8.reuse ;  /* 0x000000045f717c23 */ /* 0x100fe20008010808 */
[----:B------:R-:W-:Y:S02]  /*181b0*/  IMAD.MOV.U32 R108, RZ, RZ, R169 ;  /* 0x000000ffff6c7224 */ /* 0x000fe400078e00a9 */
[----:B------:R-:W-:Y:S01]  /*181c0*/  FFMA.FTZ R169, R111, UR4, -R8 ;  /* 0x000000046fa97c23 */ /* 0x000fe20008010808 */
[----:B------:R-:W-:Y:S01]  /*181d0*/  IMAD.MOV.U32 R126, RZ, RZ, R92 ;  /* 0x000000ffff7e7224 */ /* 0x000fe200078e005c */
[----:B------:R-:W-:Y:S01]  /*181e0*/  MUFU.EX2 R249, R11 ;  /* 0x0000000b00f97308 */ /* 0x000fe20000000800 */
[----:B-1----:R-:W-:Y:S01]  /*181f0*/  F2FP.BF16.F32.PACK_AB R0, R102, R109 ;  /* 0x0000006d6600723e */ /* 0x002fe200000010ff */
[----:B------:R-:W-:Y:S02]  /*18200*/  IMAD.MOV.U32 R111, RZ, RZ, R222 ;  /* 0x000000ffff6f7224 */ /* 0x000fe400078e00de */
[----:B------:R-:W-:Y:S01]  /*18210*/  FFMA.FTZ R222, R122, UR4, -R8 ;  /* 0x000000047ade7c23 */ /* 0x000fe20008010808 */
[----:B------:R-:W-:Y:S02]  /*18220*/  IMAD.MOV.U32 R95, RZ, RZ, R19 ;  /* 0x000000ffff5f7224 */ /* 0x000fe400078e0013 */
[----:B------:R-:W-:Y:S02]  /*18230*/  IMAD.MOV.U32 R19, RZ, RZ, R50 ;  /* 0x000000ffff137224 */ /* 0x000fe400078e0032 */
[----:B------:R-:W-:Y:S02]  /*18240*/  IMAD.MOV.U32 R122, RZ, RZ, R93 ;  /* 0x000000ffff7a7224 */ /* 0x000fe400078e005d */
[----:B---3--:R-:W-:Y:S01]  /*18250*/  FFMA.FTZ R12, R240, UR4, -R8 ;  /* 0x00000004f00c7c23 */ /* 0x008fe20008010808 */
[----:B------:R-:W-:Y:S01]  /*18260*/  IMAD.MOV.U32 R93, RZ, RZ, R65 ;  /* 0x000000ffff5d7224 */ /* 0x000fe200078e0041 */
[----:B------:R1:W-:Y:S01]  /*18270*/  MUFU.EX2 R244, R2 ;  /* 0x0000000200f47308 */ /* 0x0003e20000000800 */
[----:B------:R-:W-:Y:S02]  /*18280*/  IMAD.MOV.U32 R121, RZ, RZ, R43 ;  /* 0x000000ffff797224 */ /* 0x000fe400078e002b */
[----:B------:R-:W-:Y:S01]  /*18290*/  IMAD.MOV.U32 R45, RZ, RZ, R40 ;  /* 0x000000ffff2d7224 */ /* 0x000fe200078e0028 */
[----:B------:R-:W-:Y:S01]  /*182a0*/  F2FP.BF16.F32.PACK_AB R51, R108, R93 ;  /* 0x0000005d6c33723e */ /* 0x000fe200000010ff */
[----:B------:R-:W-:Y:S02]  /*182b0*/  IMAD.MOV.U32 R46, RZ, RZ, R41 ;  /* 0x000000ffff2e7224 */ /* 0x000fe400078e0029 */
[----:B------:R-:W-:Y:S03]  /*182c0*/  IMAD.MOV.U32 R98, RZ, RZ, R116 ;  /* 0x000000ffff627224 */ /* 0x000fe600078e0074 */
[----:B------:R-:W-:Y:S01]  /*182d0*/  MUFU.EX2 R115, R115 ;  /* 0x0000007300737308 */ /* 0x000fe20000000800 */
[----:B------:R-:W-:Y:S01]  /*182e0*/  FFMA.FTZ R116, R64, UR4, -R8 ;  /* 0x0000000440747c23 */ /* 0x000fe20008010808 */
[----:B------:R-:W-:Y:S02]  /*182f0*/  IMAD.MOV.U32 R92, RZ, RZ, R246 ;  /* 0x000000ffff5c7224 */ /* 0x000fe400078e00f6 */
[----:B------:R-:W-:Y:S02]  /*18300*/  IMAD.MOV.U32 R107, RZ, RZ, R98 ;  /* 0x000000ffff6b7224 */ /* 0x000fe400078e0062 */
[----:B------:R-:W-:Y:S02]  /*18310*/  IMAD.MOV.U32 R98, RZ, RZ, R176 ;  /* 0x000000ffff627224 */ /* 0x000fe400078e00b0 */
[----:B------:R-:W-:Y:S02]  /*18320*/  FFMA.FTZ R176, R110, UR4, -R8 ;  /* 0x000000046eb07c23 */ /* 0x000fe40008010808 */
[----:B------:R-:W-:Y:S01]  /*18330*/  MUFU.EX2 R246, R13 ;  /* 0x0000000d00f67308 */ /* 0x000fe20000000800 */
[----:B-1----:R-:W-:Y:S01]  /*18340*/  F2FP.BF16.F32.PACK_AB R2, R122, R123 ;  /* 0x0000007b7a02723e */ /* 0x002fe200000010ff */
[----:B------:R-:W-:Y:S02]  /*18350*/  IMAD.MOV.U32 R11, RZ, RZ, R243 ;  /* 0x000000ffff0b7224 */ /* 0x000fe400078e00f3 */
[----:B------:R-:W-:Y:S02]  /*18360*/  IMAD.MOV.U32 R65, RZ, RZ, R118 ;  /* 0x000000ffff417224 */ /* 0x000fe400078e0076 */
[----:B------:R-:W-:Y:S04]  /*18370*/  IMAD.MOV.U32 R110, RZ, RZ, R11 ;  /* 0x000000ffff6e7224 */ /* 0x000fe800078e000b */
[----:B------:R-:W-:Y:S01]  /*18380*/  MUFU.EX2 R243, R15 ;  /* 0x0000000f00f37308 */ /* 0x000fe20000000800 */
[----:B------:R-:W-:Y:S02]  /*18390*/  IMAD.MOV.U32 R252, RZ, RZ, R65 ;  /* 0x000000fffffc7224 */ /* 0x000fe400078e0041 */
[----:B------:R-:W-:Y:S02]  /*183a0*/  IMAD.MOV.U32 R64, RZ, RZ, R45 ;  /* 0x000000ffff407224 */ /* 0x000fe400078e002d */
[----:B------:R-:W-:Y:S02]  /*183b0*/  IMAD.MOV.U32 R45, RZ, RZ, R103 ;  /* 0x000000ffff2d7224 */ /* 0x000fe400078e0067 */
[----:B------:R-:W-:Y:S03]  /*183c0*/  IMAD.MOV.U32 R65, RZ, RZ, R25 ;  /* 0x000000ffff417224 */ /* 0x000fe600078e0019 */
[----:B------:R1:W-:Y:S01]  /*183d0*/  MUFU.EX2 R240, R9 ;  /* 0x0000000900f07308 */ /* 0x0003e20000000800 */
[----:B------:R-:W-:Y:S09]  /*183e0*/  IMAD.MOV.U32 R103, RZ, RZ, R82 ;  /* 0x000000ffff677224 */ /* 0x000ff200078e0052 */
[----:B------:R-:W-:Y:S01]  /*183f0*/  MUFU.EX2 R119, R119 ;  /* 0x0000007700777308 */ /* 0x000fe20000000800 */
[----:B-1----:R-:W-:Y:S02]  /*18400*/  LOP3.LUT R9, R14, 0xff, RZ, 0xc0, !PT ;  /* 0x000000ff0e097812 */ /* 0x002fe400078ec0ff */
[--C-:B--2---:R-:W-:Y:S02]  /*18410*/  HSET2.LE.AND R42, R173, R251.reuse, PT ;  /* 0x000000fbad2a7233 */ /* 0x104fe40003803000 */
[--C-:B------:R-:W-:Y:S05]  /*18420*/  HSET2.LE.AND R50, R174, R251.reuse, PT ;  /* 0x000000fbae327233 */ /* 0x100fea0003803000 */
[----:B------:R1:W-:Y:S01]  /*18430*/  MUFU.EX2 R173, R16 ;  /* 0x0000001000ad7308 */ /* 0x0003e20000000800 */
[--C-:B------:R-:W-:Y:S01]  /*18440*/  HSET2.LE.AND R43, R172, R251.reuse, PT ;  /* 0x000000fbac2b7233 */ /* 0x100fe20003803000 */
[----:B------:R-:W-:Y:S01]  /*18450*/  IMAD.MOV.U32 R172, RZ, RZ, R121 ;  /* 0x000000ffffac7224 */ /* 0x000fe200078e0079 */
[----:B------:R-:W-:Y:S01]  /*18460*/  LOP3.LUT R42, R42, R0, RZ, 0xc0, !PT ;  /* 0x000000002a2a7212 */ /* 0x000fe200078ec0ff */
[----:B------:R-:W-:Y:S01]  /*18470*/  IMAD.MOV.U32 R121, RZ, RZ, R46 ;  /* 0x000000ffff797224 */ /* 0x000fe200078e002e */
[----:B------:R-:W-:Y:S01]  /*18480*/  LOP3.LUT R0, R14, 0xffff, RZ, 0xc0, !PT ;  /* 0x0000ffff0e007812 */ /* 0x000fe200078ec0ff */
[----:B------:R-:W-:Y:S01]  /*18490*/  IMAD.MOV.U32 R46, RZ, RZ, R83 ;  /* 0x000000ffff2e7224 */ /* 0x000fe200078e0053 */
[--C-:B------:R-:W-:Y:S03]  /*184a0*/  HSET2.LE.AND R40, R23, R251.reuse, PT ;  /* 0x000000fb17287233 */ /* 0x100fe60003803000 */
[----:B------:R-:W-:Y:S01]  /*184b0*/  MUFU.EX2 R174, R12 ;  /* 0x0000000c00ae7308 */ /* 0x000fe20000000800 */
[----:B------:R-:W-:Y:S01]  /*184c0*/  SHF.R.U32.HI R8, RZ, 0x8, R0 ;  /* 0x00000008ff087819 */ /* 0x000fe20000011600 */
[----:B------:R-:W-:Y:S01]  /*184d0*/  FMUL.FTZ R0, R3, UR4 ;  /* 0x0000000403007c20 */ /* 0x000fe20008410000 */
[----:B------:R-:W-:Y:S01]  /*184e0*/  F2FP.BF16.F32.PACK_AB R3, R107, R126 ;  /* 0x0000007e6b03723e */ /* 0x000fe200000010ff */
[----:B------:R-:W-:Y:S01]  /*184f0*/  IMAD.MOV.U32 R23, RZ, RZ, R18 ;  /* 0x000000ffff177224 */ /* 0x000fe200078e0012 */
[----:B------:R-:W-:Y:S01]  /*18500*/  LOP3.LUT R43, R43, R2, RZ, 0xc0, !PT ;  /* 0x000000022b2b7212 */ /* 0x000fe200078ec0ff */
[----:B------:R-:W-:Y:S01]  /*18510*/  IMAD.MOV.U32 R18, RZ, RZ, R17 ;  /* 0x000000ffff127224 */ /* 0x000fe200078e0011 */
[----:B------:R-:W-:Y:S03]  /*18520*/  LOP3.LUT R50, R50, R3, RZ, 0xc0, !PT ;  /* 0x0000000332327212 */ /* 0x000fe600078ec0ff */
[----:B------:R-:W2:Y:S01]  /*18530*/  MUFU.EX2 R0, R0 ;  /* 0x0000000000007308 */ /* 0x000ea20000000800 */
[--C-:B------:R-:W-:Y:S01]  /*18540*/  HSET2.LE.AND R3, R175, R251.reuse, PT ;  /* 0x000000fbaf037233 */ /* 0x100fe20003803000 */
[----:B------:R-:W-:Y:S01]  /*18550*/  IMAD.MOV.U32 R175, RZ, RZ, R45 ;  /* 0x000000ffffaf7224 */ /* 0x000fe200078e002d */
[--C-:B------:R-:W-:Y:S02]  /*18560*/  HSET2.LE.AND R41, R24, R251.reuse, PT ;  /* 0x000000fb18297233 */ /* 0x100fe40003803000 */
[----:B------:R-:W-:Y:S02]  /*18570*/  F2FP.BF16.F32.PACK_AB R2, R111, R34 ;  /* 0x000000226f02723e */ /* 0x000fe400000010ff */
[----:B------:R-:W-:Y:S02]  /*18580*/  LOP3.LUT R51, R3, R51, RZ, 0xc0, !PT ;  /* 0x0000003303337212 */ /* 0x000fe400078ec0ff */
[----:B------:R-:W-:Y:S01]  /*18590*/  LOP3.LUT R40, R40, R5, RZ, 0xc0, !PT ;  /* 0x0000000528287212 */ /* 0x000fe200078ec0ff */
[----:B------:R-:W3:Y:S01]  /*185a0*/  LDL.LU R3, [R1+0x4c] ;  /* 0x00004c0001037983 */ /* 0x000ee20000300800 */
[--C-:B------:R-:W-:Y:S02]  /*185b0*/  HSET2.LE.AND R48, R48, R251.reuse, PT ;  /* 0x000000fb30307233 */ /* 0x100fe40003803000 */
[----:B------:R-:W-:Y:S01]  /*185c0*/  F2FP.BF16.F32.PACK_AB R5, R98, R21 ;  /* 0x000000156205723e */ /* 0x000fe200000010ff */
[----:B-1----:R-:W3:Y:S01]  /*185d0*/  LDL.LU R16, [R1+0x50] ;  /* 0x0000500001107983 */ /* 0x002ee20000300800 */
[----:B------:R-:W-:Y:S02]  /*185e0*/  LOP3.LUT R41, R41, R2, RZ, 0xc0, !PT ;  /* 0x0000000229297212 */ /* 0x000fe400078ec0ff */
[----:B------:R-:W-:Y:S01]  /*185f0*/  SHF.R.U32.HI R2, RZ, 0x10, R14 ;  /* 0x00000010ff027819 */ /* 0x000fe2000001160e */
[----:B--2---:R-:W-:Y:S01]  /*18600*/  FMUL.FTZ R12, R0, R144 ;  /* 0x00000090000c7220 */ /* 0x004fe20000410000 */
[----:B------:R-:W-:Y:S01]  /*18610*/  LOP3.LUT R48, R48, R5, RZ, 0xc0, !PT ;  /* 0x0000000530307212 */ /* 0x000fe200078ec0ff */
[----:B------:R-:W-:Y:S01]  /*18620*/  FMUL.FTZ R13, R0, R145 ;  /* 0x00000091000d7220 */ /* 0x000fe20000410000 */
[----:B------:R-:W-:Y:S01]  /*18630*/  LOP3.LUT R5, R2, 0xff, RZ, 0xc0, !PT ;  /* 0x000000ff02057812 */ /* 0x000fe200078ec0ff */
[----:B------:R-:W-:Y:S01]  /*18640*/  FMUL.FTZ R25, R0, R141 ;  /* 0x0000008d00197220 */ /* 0x000fe20000410000 */
[--C-:B------:R-:W-:Y:S01]  /*18650*/  HSET2.LE.AND R49, R49, R251.reuse, PT ;  /* 0x000000fb31317233 */ /* 0x100fe20003803000 */
[----:B------:R-:W-:Y:S01]  /*18660*/  IMAD.MOV.U32 R144, RZ, RZ, R28 ;  /* 0x000000ffff907224 */ /* 0x000fe200078e001c */
[----:B------:R-:W-:Y:S01]  /*18670*/  F2FP.BF16.F32.PACK_AB R2, R92, R26 ;  /* 0x0000001a5c02723e */ /* 0x000fe200000010ff */
[----:B------:R-:W-:Y:S01]  /*18680*/  FMUL.FTZ R28, R0, R136 ;  /* 0x00000088001c7220 */ /* 0x000fe20000410000 */
[----:B------:R-:W-:Y:S01]  /*18690*/  SHF.R.U32.HI R14, RZ, 0x18, R14 ;  /* 0x00000018ff0e7819 */ /* 0x000fe2000001160e */
[----:B------:R-:W-:Y:S01]  /*186a0*/  IMAD.MOV.U32 R145, RZ, RZ, R29 ;  /* 0x000000ffff917224 */ /* 0x000fe200078e001d */
[----:B------:R-:W-:Y:S01]  /*186b0*/  LOP3.LUT R49, R49, R2, RZ, 0xc0, !PT ;  /* 0x0000000231317212 */ /* 0x000fe200078ec0ff */
[----:B------:R-:W-:Y:S01]  /*186c0*/  FMUL.FTZ R2, R4, UR4 ;  /* 0x0000000404027c20 */ /* 0x000fe20008410000 */
[----:B------:R-:W-:Y:S01]  /*186d0*/  PRMT R73, R9, 0x5410, R8 ;  /* 0x0000541009497816 */ /* 0x000fe20000000008 */
[----:B------:R-:W-:Y:S01]  /*186e0*/  IMAD.U32 R4, RZ, RZ, UR29 ;  /* 0x0000001dff047e24 */ /* 0x000fe2000f8e00ff */
[----:B------:R-:W-:Y:S01]  /*186f0*/  PRMT R72, R5, 0x5410, R14 ;  /* 0x0000541005487816 */ /* 0x000fe2000000000e */
[C---:B------:R-:W-:Y:S01]  /*18700*/  FMUL.FTZ R8, R0.reuse, R148 ;  /* 0x0000009400087220 */ /* 0x040fe20000410000 */
[--C-:B------:R-:W-:Y:S01]  /*18710*/  HSET2.LE.AND R52, R52, R251.reuse, PT ;  /* 0x000000fb34347233 */ /* 0x100fe20003803000 */
[----:B------:R-:W1:Y:S01]  /*18720*/  MUFU.EX2 R2, R2 ;  /* 0x0000000200027308 */ /* 0x000e620000000800 */
[----:B------:R-:W-:Y:S01]  /*18730*/  LOP3.LUT R4, R101, UR33, R4, 0x96, !PT ;  /* 0x0000002165047c12 */ /* 0x000fe2000f8e9604 */
[----:B----4-:R-:W-:Y:S01]  /*18740*/  FFMA.FTZ R118, R0, R10, R21 ;  /* 0x0000000a00767223 */ /* 0x010fe20000010015 */
[--C-:B------:R-:W-:Y:S01]  /*18750*/  HSET2.LE.AND R53, R53, R251.reuse, PT ;  /* 0x000000fb35357233 */ /* 0x100fe20003803000 */
[----:B------:R-:W-:Y:S01]  /*18760*/  IMAD.MOV.U32 R141, RZ, RZ, R110 ;  /* 0x000000ffff8d7224 */ /* 0x000fe200078e006e */
[--C-:B------:R-:W-:Y:S01]  /*18770*/  HSET2.LE.AND R55, R55, R251.reuse, PT ;  /* 0x000000fb37377233 */ /* 0x100fe20003803000 */
[----:B------:R-:W-:Y:S01]  /*18780*/  IMAD.WIDE.U32 R10, R4, -0x326172a9, RZ ;  /* 0xcd9e8d57040a7825 */ /* 0x000fe200078e00ff */
[--C-:B------:R-:W-:Y:S01]  /*18790*/  HSET2.LE.AND R54, R54, R251.reuse, PT ;  /* 0x000000fb36367233 */ /* 0x100fe20003803000 */
[----:B------:R-:W-:Y:S01]  /*187a0*/  UMOV UR29, UR38 ;  /* 0x00000026001d7c82 */ /* 0x000fe20008000000 */
[--C-:B------:R-:W-:Y:S01]  /*187b0*/  HSET2.LE.AND R58, R58, R251.reuse, PT ;  /* 0x000000fb3a3a7233 */ /* 0x100fe20003803000 */
[C---:B------:R-:W-:Y:S01]  /*187c0*/  FMUL.FTZ R9, R0.reuse, R149 ;  /* 0x0000009500097220 */ /* 0x040fe20000410000 */
[--C-:B------:R-:W-:Y:S01]  /*187d0*/  LOP3.LUT R83, R79, UR19, R10.reuse, 0x96, !PT ;  /* 0x000000134f537c12 */ /* 0x100fe2000f8e960a */
[----:B------:R-:W-:Y:S01]  /*187e0*/  FMUL.FTZ R29, R0, R137 ;  /* 0x00000089001d7220 */ /* 0x000fe20000410000 */
[----:B------:R-:W-:Y:S01]  /*187f0*/  LOP3.LUT R4, R81, UR19, R10, 0x96, !PT ;  /* 0x0000001351047c12 */ /* 0x000fe2000f8e960a */
[----:B------:R-:W-:Y:S01]  /*18800*/  IMAD.MOV.U32 R148, RZ, RZ, R99 ;  /* 0x000000ffff947224 */ /* 0x000fe200078e0063 */
[C---:B------:R-:W-:Y:S01]  /*18810*/  LOP3.LUT R5, R11.reuse, UR21, R94, 0x96, !PT ;  /* 0x000000150b057c12 */ /* 0x040fe2000f8e965e */
[----:B------:R-:W-:Y:S01]  /*18820*/  IMAD.MOV.U32 R137, RZ, RZ, R252 ;  /* 0x000000ffff897224 */ /* 0x000fe200078e00fc */
[----:B------:R-:W-:Y:S01]  /*18830*/  LOP3.LUT R82, R11, UR21, R96, 0x96, !PT ;  /* 0x000000150b527c12 */ /* 0x000fe2000f8e9660 */
[C---:B-1----:R-:W-:Y:S01]  /*18840*/  FMUL.FTZ R10, R2.reuse, R150 ;  /* 0x00000096020a7220 */ /* 0x042fe20000410000 */
[--C-:B------:R-:W-:Y:S01]  /*18850*/  HSET2.LE.AND R57, R57, R251.reuse, PT ;  /* 0x000000fb39397233 */ /* 0x100fe20003803000 */
[----:B------:R-:W-:Y:S01]  /*18860*/  IMAD.MOV.U32 R150, RZ, RZ, R30 ;  /* 0x000000ffff967224 */ /* 0x000fe200078e001e */
[--C-:B------:R-:W-:Y:S01]  /*18870*/  HSET2.LE.AND R56, R56, R251.reuse, PT ;  /* 0x000000fb38387233 */ /* 0x100fe20003803000 */
[----:B------:R-:W-:Y:S01]  /*18880*/  IMAD.MOV.U32 R110, RZ, RZ, R31 ;  /* 0x000000ffff6e7224 */ /* 0x000fe200078e001f */
[--C-:B------:R-:W-:Y:S01]  /*18890*/  HSET2.LE.AND R62, R62, R251.reuse, PT ;  /* 0x000000fb3e3e7233 */ /* 0x100fe20003803000 */
[----:B------:R-:W-:Y:S01]  /*188a0*/  IMAD.MOV.U32 R99, RZ, RZ, R27 ;  /* 0x000000ffff637224 */ /* 0x000fe200078e001b */
[--C-:B------:R-:W-:Y:S01]  /*188b0*/  HSET2.LE.AND R60, R60, R251.reuse, PT ;  /* 0x000000fb3c3c7233 */ /* 0x100fe20003803000 */
[C---:B------:R-:W-:Y:S01]  /*188c0*/  FMUL.FTZ R11, R2.reuse, R151 ;  /* 0x00000097020b7220 */ /* 0x040fe20000410000 */
[C---:B------:R-:W-:Y:S01]  /*188d0*/  FMUL.FTZ R14, R2.reuse, R146 ;  /* 0x00000092020e7220 */ /* 0x040fe20000410000 */
[C---:B------:R-:W-:Y:S01]  /*188e0*/  FMUL.FTZ R15, R2.reuse, R147 ;  /* 0x00000093020f7220 */ /* 0x040fe20000410000 */
[C---:B------:R-:W-:Y:S01]  /*188f0*/  FMUL.FTZ R27, R2.reuse, R143 ;  /* 0x0000008f021b7220 */ /* 0x040fe20000410000 */
[C---:B------:R-:W-:Y:S01]  /*18900*/  FMUL.FTZ R30, R2.reuse, R138 ;  /* 0x0000008a021e7220 */ /* 0x040fe20000410000 */
[----:B------:R-:W-:Y:S01]  /*18910*/  FMUL.FTZ R31, R2, R139 ;  /* 0x0000008b021f7220 */ /* 0x000fe20000410000 */
[----:B------:R-:W-:Y:S01]  /*18920*/  FMUL.FTZ R24, R0, R140 ;  /* 0x0000008c00187220 */ /* 0x000fe20000410000 */
[----:B------:R-:W-:Y:S01]  /*18930*/  FMUL.FTZ R0, R7, UR4 ;  /* 0x0000000407007c20 */ /* 0x000fe20008410000 */
[----:B------:R-:W-:Y:S01]  /*18940*/  IMAD.MOV.U32 R21, RZ, RZ, R92 ;  /* 0x000000ffff157224 */ /* 0x000fe200078e005c */
[----:B------:R1:W-:Y:S01]  /*18950*/  MUFU.EX2 R151, R70 ;  /* 0x0000004600977308 */ /* 0x0003e20000000800 */
[----:B------:R-:W-:Y:S02]  /*18960*/  IMAD.MOV.U32 R136, RZ, RZ, R64 ;  /* 0x000000ffff887224 */ /* 0x000fe400078e0040 */
[----:B------:R-:W-:Y:S02]  /*18970*/  IMAD.MOV.U32 R92, RZ, RZ, R65 ;  /* 0x000000ffff5c7224 */ /* 0x000fe400078e0041 */
[----:B------:R-:W-:Y:S05]  /*18980*/  IMAD.WIDE.U32 R64, R4, -0x2daee0ad, RZ ;  /* 0xd2511f5304407825 */ /* 0x000fea00078e00ff */
[----:B------:R-:W2:Y:S01]  /*18990*/  MUFU.EX2 R0, R0 ;  /* 0x0000000000007308 */ /* 0x000ea20000000800 */
[----:B------:R-:W-:Y:S02]  /*189a0*/  IMAD.MOV.U32 R140, RZ, RZ, R172 ;  /* 0x000000ffff8c7224 */ /* 0x000fe400078e00ac */
[----:B------:R-:W-:Y:S02]  /*189b0*/  IMAD.MOV.U32 R252, RZ, RZ, R46 ;  /* 0x000000fffffc7224 */ /* 0x000fe400078e002e */
[----:B------:R-:W-:Y:S02]  /*189c0*/  IMAD.MOV.U32 R149, RZ, RZ, R103 ;  /* 0x000000ffff957224 */ /* 0x000fe400078e0067 */
[----:B------:R-:W-:Y:S03]  /*189d0*/  IMAD.MOV.U32 R143, RZ, RZ, R33 ;  /* 0x000000ffff8f7224 */ /* 0x000fe600078e0021 */
[----:B------:R4:W-:Y:S01]  /*189e0*/  MUFU.EX2 R172, R20 ;  /* 0x0000001400ac7308 */ /* 0x0009e20000000800 */
[--C-:B-1----:R-:W-:Y:S01]  /*189f0*/  HSET2.LE.AND R70, R84, R251.reuse, PT ;  /* 0x000000fb54467233 */ /* 0x102fe20003803000 */
[----:B------:R-:W-:Y:S02]  /*18a00*/  IMAD.MOV.U32 R139, RZ, RZ, R149 ;  /* 0x000000ffff8b7224 */ /* 0x000fe400078e0095 */
[----:B------:R-:W-:Y:S06]  /*18a10*/  IMAD.MOV.U32 R149, RZ, RZ, R21 ;  /* 0x000000ffff957224 */ /* 0x000fec00078e0015 */
[----:B------:R1:W-:Y:S01]  /*18a20*/  MUFU.EX2 R146, R85 ;  /* 0x0000005500927308 */ /* 0x0003e20000000800 */
[C---:B--2---:R-:W-:Y:S01]  /*18a30*/  FMUL.FTZ R4, R0.reuse, R164 ;  /* 0x000000a400047220 */ /* 0x044fe20000410000 */
[C---:B------:R-:W-:Y:S01]  /*18a40*/  FMUL.FTZ R17, R0.reuse, R161 ;  /* 0x000000a100117220 */ /* 0x040fe20000410000 */
[----:B------:R-:W-:Y:S02]  /*18a50*/  IMAD.MOV.U32 R161, RZ, RZ, R150 ;  /* 0x000000ffffa17224 */ /* 0x000fe400078e0096 */
[C---:B------:R-:W-:Y:S01]  /*18a60*/  FMUL.FTZ R21, R0.reuse, R157 ;  /* 0x0000009d00157220 */ /* 0x040fe20000410000 */
[C---:B------:R-:W-:Y:S01]  /*18a70*/  FMUL.FTZ R33, R0.reuse, R153 ;  /* 0x0000009900217220 */ /* 0x040fe20000410000 */
[----:B------:R-:W-:Y:S03]  /*18a80*/  IMAD.MOV.U32 R153, RZ, RZ, R95 ;  /* 0x000000ffff997224 */ /* 0x000fe600078e005f */
[----:B------:R-:W-:Y:S01]  /*18a90*/  MUFU.EX2 R164, R22 ;  /* 0x0000001600a47308 */ /* 0x000fe20000000800 */
[----:B----4-:R-:W-:Y:S01]  /*18aa0*/  FMUL.FTZ R20, R0, R156 ;  /* 0x0000009c00147220 */ /* 0x010fe20000410000 */
[----:B------:R-:W-:Y:S08]  /*18ab0*/  IMAD.MOV.U32 R95, RZ, RZ, R69 ;  /* 0x000000ffff5f7224 */ /* 0x000ff000078e0045 */
[----:B------:R2:W-:Y:S01]  /*18ac0*/  MUFU.EX2 R156, R59 ;  /* 0x0000003b009c7308 */ /* 0x0005e20000000800 */
[----:B-1----:R-:W-:Y:S09]  /*18ad0*/  IMAD.MOV.U32 R85, RZ, RZ, R95 ;  /* 0x000000ffff557224 */ /* 0x002ff200078e005f */
[----:B------:R1:W-:Y:S10]  /*18ae0*/  MUFU.EX2 R157, R63 ;  /* 0x0000003f009d7308 */ /* 0x0003f40000000800 */
[----:B------:R4:W-:Y:S01]  /*18af0*/  MUFU.EX2 R150, R61 ;  /* 0x0000003d00967308 */ /* 0x0009e20000000800 */
[--C-:B--2---:R-:W-:Y:S09]  /*18b00*/  HSET2.LE.AND R59, R67, R251.reuse, PT ;  /* 0x000000fb433b7233 */ /* 0x104ff20003803000 */
[----:B------:R2:W-:Y:S01]  /*18b10*/  MUFU.EX2 R147, R86 ;  /* 0x0000005600937308 */ /* 0x0005e20000000800 */
[--C-:B-1----:R-:W-:Y:S02]  /*18b20*/  HSET2.LE.AND R63, R74, R251.reuse, PT ;  /* 0x000000fb4a3f7233 */ /* 0x102fe40003803000 */
[--C-:B----4-:R-:W-:Y:S02]  /*18b30*/  HSET2.LE.AND R61, R66, R251.reuse, PT ;  /* 0x000000fb423d7233 */ /* 0x110fe40003803000 */
[--C-:B------:R-:W-:Y:S01]  /*18b40*/  HSET2.LE.AND R66, R91, R251.reuse, PT ;  /* 0x000000fb5b427233 */ /* 0x100fe20003803000 */
[----:B------:R-:W-:Y:S02]  /*18b50*/  IMAD.MOV.U32 R91, RZ, RZ, R85 ;  /* 0x000000ffff5b7224 */ /* 0x000fe400078e0055 */
[----:B--2---:R-:W-:Y:S02]  /*18b60*/  IMAD.MOV.U32 R86, RZ, RZ, R100 ;  /* 0x000000ffff567224 */ /* 0x004fe400078e0064 */
[----:B---3--:R-:W-:Y:S01]  /*18b70*/  FFMA.FTZ R106, R2, R3, R26 ;  /* 0x00000003026a7223 */ /* 0x008fe2000001001a */
[----:B------:R-:W-:Y:S01]  /*18b80*/  FMUL.FTZ R3, R6, UR4 ;  /* 0x0000000406037c20 */ /* 0x000fe20008410000 */
[----:B------:R-:W-:Y:S01]  /*18b90*/  FMUL.FTZ R26, R2, R142 ;  /* 0x0000008e021a7220 */ /* 0x000fe20000410000 */
[----:B------:R-:W-:Y:S04]  /*18ba0*/  IMAD.WIDE.U32 R6, R5, -0x2daee0ad, RZ ;  /* 0xd2511f5305067825 */ /* 0x000fe800078e00ff */
[C---:B------:R-:W-:Y:S01]  /*18bb0*/  FMUL.FTZ R5, R0.reuse, R165 ;  /* 0x000000a500057220 */ /* 0x040fe20000410000 */
[----:B------:R1:W2:Y:S01]  /*18bc0*/  MUFU.EX2 R2, R3 ;  /* 0x0000000300027308 */ /* 0x0002a20000000800 */
[C---:B------:R-:W-:Y:S01]  /*18bd0*/  FFMA.FTZ R103, R0.reuse, R16, R32 ;  /* 0x0000001000677223 */ /* 0x040fe20000010020 */
[C---:B------:R-:W-:Y:S01]  /*18be0*/  FMUL.FTZ R16, R0.reuse, R160 ;  /* 0x000000a000107220 */ /* 0x040fe20000410000 */
[----:B------:R-:W-:Y:S01]  /*18bf0*/  LOP3.LUT R46, R65, UR16, R6, 0x96, !PT ;  /* 0x00000010412e7c12 */ /* 0x000fe2000f8e9606 */
[----:B------:R-:W-:Y:S01]  /*18c00*/  IMAD.MOV.U32 R160, RZ, RZ, R137 ;  /* 0x000000ffffa07224 */ /* 0x000fe200078e0089 */
[----:B------:R-:W-:Y:S01]  /*18c10*/  LOP3.LUT R45, R7, UR18, R144, 0x96, !PT ;  /* 0x00000012072d7c12 */ /* 0x000fe2000f8e9690 */
[----:B------:R-:W-:Y:S01]  /*18c20*/  IMAD.MOV.U32 R142, RZ, RZ, R148 ;  /* 0x000000ffff8e7224 */ /* 0x000fe200078e0094 */
[--C-:B------:R-:W-:Y:S01]  /*18c30*/  HSET2.LE.AND R65, R87, R251.reuse, PT ;  /* 0x000000fb57417233 */ /* 0x100fe20003803000 */
[----:B------:R-:W-:Y:S02]  /*18c40*/  IMAD.MOV.U32 R148, RZ, RZ, R102 ;  /* 0x000000ffff947224 */ /* 0x000fe400078e0066 */
[----:B------:R-:W-:Y:S01]  /*18c50*/  FMUL.FTZ R32, R0, R152 ;  /* 0x0000009800207220 */ /* 0x000fe20000410000 */
[----:B------:R-:W-:Y:S02]  /*18c60*/  IMAD.MOV.U32 R137, RZ, RZ, R140 ;  /* 0x000000ffff897224 */ /* 0x000fe400078e008c */
[----:B------:R-:W-:Y:S02]  /*18c70*/  IMAD.MOV.U32 R165, RZ, RZ, R136 ;  /* 0x000000ffffa57224 */ /* 0x000fe400078e0088 */
[----:B------:R-:W-:Y:S02]  /*18c80*/  IMAD.MOV.U32 R136, RZ, RZ, R141 ;  /* 0x000000ffff887224 */ /* 0x000fe400078e008d */
[----:B------:R-:W-:Y:S01]  /*18c90*/  IMAD.MOV.U32 R152, RZ, RZ, R94 ;  /* 0x000000ffff987224 */ /* 0x000fe200078e005e */
[----:B-1----:R-:W3:Y:S01]  /*18ca0*/  LDL.LU R3, [R1+0x54] ;  /* 0x0000540001037983 */ /* 0x002ee20000300800 */
[C---:B--2---:R-:W-:Y:S01]  /*18cb0*/  FMUL.FTZ R6, R2.reuse, R166 ;  /* 0x000000a602067220 */ /* 0x044fe20000410000 */
[----:B------:R-:W-:Y:S02]  /*18cc0*/  IMAD.MOV.U32 R166, RZ, RZ, R23 ;  /* 0x000000ffffa67224 */ /* 0x000fe400078e0017 */
[C---:B------:R-:W-:Y:S01]  /*18cd0*/  FMUL.FTZ R23, R2.reuse, R159 ;  /* 0x0000009f02177220 */ /* 0x040fe20000410000 */
[----:B------:R-:W-:Y:S01]  /*18ce0*/  FMUL.FTZ R7, R2, R167 ;  /* 0x000000a702077220 */ /* 0x000fe20000410000 */
[----:B------:R1:W-:Y:S01]  /*18cf0*/  MUFU.EX2 R159, R44 ;  /* 0x0000002c009f7308 */ /* 0x0003e20000000800 */
[----:B------:R-:W-:Y:S01]  /*18d00*/  IMAD.MOV.U32 R167, RZ, RZ, R18 ;  /* 0x000000ffffa77224 */ /* 0x000fe200078e0012 */
[----:B------:R-:W-:Y:S01]  /*18d10*/  F2FP.BF16.F32.PACK_AB R0, R166, R139 ;  /* 0x0000008ba600723e */ /* 0x000fe200000010ff */
[C---:B------:R-:W-:Y:S01]  /*18d20*/  FMUL.FTZ R18, R2.reuse, R162 ;  /* 0x000000a202127220 */ /* 0x040fe20000410000 */
[----:B------:R-:W-:Y:S02]  /*18d30*/  IMAD.MOV.U32 R162, RZ, RZ, R19 ;  /* 0x000000ffffa27224 */ /* 0x000fe400078e0013 */
[----:B------:R-:W-:Y:S01]  /*18d40*/  FMUL.FTZ R19, R2, R163 ;  /* 0x000000a302137220 */ /* 0x000fe20000410000 */
[----:B------:R-:W-:Y:S01]  /*18d50*/  LOP3.LUT R54, R54, R0, RZ, 0xc0, !PT ;  /* 0x0000000036367212 */ /* 0x000fe200078ec0ff */
[----:B------:R-:W-:Y:S01]  /*18d60*/  FMUL.FTZ R22, R2, R158 ;  /* 0x0000009e02167220 */ /* 0x000fe20000410000 */
[----:B------:R-:W-:Y:S01]  /*18d70*/  F2FP.BF16.F32.PACK_AB R0, R136, R250 ;  /* 0x000000fa8800723e */ /* 0x000fe200000010ff */
[----:B------:R-:W-:Y:S01]  /*18d80*/  IMAD.MOV.U32 R163, RZ, RZ, R35 ;  /* 0x000000ffffa37224 */ /* 0x000fe200078e0023 */
[----:B------:R-:W2:Y:S01]  /*18d90*/  MUFU.EX2 R158, R47 ;  /* 0x0000002f009e7308 */ /* 0x000ea20000000800 */
[----:B------:R-:W-:Y:S01]  /*18da0*/  FMUL.FTZ R35, R2, R155 ;  /* 0x0000009b02237220 */ /* 0x000fe20000410000 */
[----:B------:R-:W-:Y:S01]  /*18db0*/  LOP3.LUT R56, R56, R0, RZ, 0xc0, !PT ;  /* 0x0000000038387212 */ /* 0x000fe200078ec0ff */
        /* <DEDUP_REMOVED lines=8> */
[----:B------:R-:W-:Y:S01]  /*18e40*/  IMAD.WIDE.U32 R44, R45, -0x326172a9, RZ ;  /* 0xcd9e8d572d2c7825 */ /* 0x000fe200078e00ff */
[----:B------:R-:W-:Y:S03]  /*18e50*/  F2FP.BF16.F32.PACK_AB R0, R135, R187 ;  /* 0x000000bb8700723e */ /* 0x000fe600000010ff */
[----:B------:R-:W-:Y:S01]  /*18e60*/  IMAD.WIDE.U32 R68, R46, -0x326172a9, RZ ;  /* 0xcd9e8d572e447825 */ /* 0x000fe200078e00ff */
[----:B------:R-:W-:Y:S02]  /*18e70*/  LOP3.LUT R63, R63, R0, RZ, 0xc0, !PT ;  /* 0x000000003f3f7212 */ /* 0x000fe400078ec0ff */
[----:B------:R-:W-:Y:S01]  /*18e80*/  F2FP.BF16.F32.PACK_AB R0, R248, R249 ;  /* 0x000000f9f800723e */ /* 0x000fe200000010ff */
[----:B------:R-:W-:Y:S01]  /*18e90*/  IMAD.MOV.U32 R155, RZ, RZ, R145 ;  /* 0x000000ffff9b7224 */ /* 0x000fe200078e0091 */
[----:B------:R-:W-:Y:S01]  /*18ea0*/  LOP3.LUT R67, R69, UR15, R44, 0x96, !PT ;  /* 0x0000000f45437c12 */ /* 0x000fe2000f8e962c */
[----:B------:R-:W-:Y:S01]  /*18eb0*/  IMAD.MOV.U32 R145, RZ, RZ, R148 ;  /* 0x000000ffff917224 */ /* 0x000fe200078e0094 */
[----:B------:R-:W-:Y:S01]  /*18ec0*/  LOP3.LUT R61, R61, R0, RZ, 0xc0, !PT ;  /* 0x000000003d3d7212 */ /* 0x000fe200078ec0ff */
[----:B------:R1:W-:Y:S01]  /*18ed0*/  MUFU.EX2 R148, R71 ;  /* 0x0000004700947308 */ /* 0x0003e20000000800 */
[----:B------:R-:W-:Y:S01]  /*18ee0*/  F2FP.BF16.F32.PACK_AB R0, R240, R242 ;  /* 0x000000f2f000723e */ /* 0x000fe200000010ff */
[----:B------:R-:W-:Y:S01]  /*18ef0*/  IMAD.MOV.U32 R84, RZ, RZ, R94 ;  /* 0x000000ffff547224 */ /* 0x000fe200078e005e */
[--C-:B------:R-:W-:Y:S01]  /*18f00*/  HSET2.LE.AND R69, R72, R251.reuse, PT ;  /* 0x000000fb48457233 */ /* 0x100fe20003803000 */
[----:B------:R-:W-:Y:S01]  /*18f10*/  IMAD.MOV.U32 R87, RZ, RZ, R101 ;  /* 0x000000ffff577224 */ /* 0x000fe200078e0065 */
[----:B------:R-:W-:Y:S02]  /*18f20*/  LOP3.LUT R65, R65, R0, RZ, 0xc0, !PT ;  /* 0x0000000041417212 */ /* 0x000fe400078ec0ff */
[----:B------:R-:W-:Y:S02]  /*18f30*/  F2FP.BF16.F32.PACK_AB R0, R173, R174 ;  /* 0x000000aead00723e */ /* 0x000fe400000010ff */
[--C-:B------:R-:W-:Y:S01]  /*18f40*/  HSET2.LE.AND R72, R88, R251.reuse, PT ;  /* 0x000000fb58487233 */ /* 0x100fe20003803000 */
[----:B------:R-:W-:Y:S01]  /*18f50*/  IMAD.MOV.U32 R88, RZ, RZ, R96 ;  /* 0x000000ffff587224 */ /* 0x000fe200078e0060 */
[--C-:B-1----:R-:W-:Y:S01]  /*18f60*/  HSET2.LE.AND R71, R77, R251.reuse, PT ;  /* 0x000000fb4d477233 */ /* 0x102fe20003803000 */
[----:B---3--:R-:W-:Y:S01]  /*18f70*/  FFMA.FTZ R102, R2, R3, R34 ;  /* 0x0000000302667223 */ /* 0x008fe20000010022 */
[----:B------:R-:W-:Y:S01]  /*18f80*/  F2FP.BF16.F32.PACK_AB R3, R142, R121 ;  /* 0x000000798e03723e */ /* 0x000fe200000010ff */
[----:B------:R-:W-:Y:S01]  /*18f90*/  FMUL.FTZ R34, R2, R154 ;  /* 0x0000009a02227220 */ /* 0x000fe20000410000 */
[----:B------:R-:W-:Y:S01]  /*18fa0*/  F2FP.BF16.F32.PACK_AB R2, R161, R163 ;  /* 0x000000a3a102723e */ /* 0x000fe200000010ff */
[----:B------:R-:W-:Y:S01]  /*18fb0*/  IMAD.MOV.U32 R154, RZ, RZ, R144 ;  /* 0x000000ffff9a7224 */ /* 0x000fe200078e0090 */
[----:B------:R-:W-:Y:S01]  /*18fc0*/  LOP3.LUT R52, R52, R3, RZ, 0xc0, !PT ;  /* 0x0000000334347212 */ /* 0x000fe200078ec0ff */
[----:B------:R-:W-:Y:S01]  /*18fd0*/  IMAD.MOV.U32 R144, RZ, RZ, R149 ;  /* 0x000000ffff907224 */ /* 0x000fe200078e0095 */
[----:B------:R-:W-:Y:S01]  /*18fe0*/  F2FP.BF16.F32.PACK_AB R3, R160, R162 ;  /* 0x000000a2a003723e */ /* 0x000fe200000010ff */
[----:B------:R-:W1:Y:S01]  /*18ff0*/  MUFU.EX2 R149, R76 ;  /* 0x0000004c00957308 */ /* 0x000e620000000800 */
[----:B------:R-:W-:Y:S01]  /*19000*/  LOP3.LUT R55, R55, R2, RZ, 0xc0, !PT ;  /* 0x0000000237377212 */ /* 0x000fe200078ec0ff */
[----:B------:R-:W-:Y:S01]  /*19010*/  IMAD.MOV.U32 R141, RZ, RZ, R144 ;  /* 0x000000ffff8d7224 */ /* 0x000fe200078e0090 */
[----:B------:R-:W-:Y:S01]  /*19020*/  F2FP.BF16.F32.PACK_AB R2, R137, R247 ;  /* 0x000000f78902723e */ /* 0x000fe200000010ff */
[----:B------:R-:W-:Y:S01]  /*19030*/  IMAD.MOV.U32 R144, RZ, RZ, R99 ;  /* 0x000000ffff907224 */ /* 0x000fe200078e0063 */
[----:B------:R-:W-:Y:S02]  /*19040*/  LOP3.LUT R58, R58, R3, RZ, 0xc0, !PT ;  /* 0x000000033a3a7212 */ /* 0x000fe400078ec0ff */
        /* <DEDUP_REMOVED lines=8> */
[--C-:B------:R-:W-:Y:S01]  /*190d0*/  HSET2.LE.AND R64, R75, R251.reuse, PT ;  /* 0x000000fb4b407233 */ /* 0x100fe20003803000 */
[----:B------:R-:W-:Y:S01]  /*190e0*/  IMAD.WIDE.U32 R74, R67, -0x2daee0ad, RZ ;  /* 0xd2511f53434a7825 */ /* 0x000fe200078e00ff */
[----:B------:R-:W-:Y:S02]  /*190f0*/  F2FP.BF16.F32.PACK_AB R2, R244, R245 ;  /* 0x000000f5f402723e */ /* 0x000fe400000010ff */
[--C-:B------:R-:W-:Y:S01]  /*19100*/  HSET2.LE.AND R67, R89, R251.reuse, PT ;  /* 0x000000fb59437233 */ /* 0x100fe20003803000 */
[----:B------:R-:W-:Y:S01]  /*19110*/  IMAD.WIDE.U32 R44, R3, -0x326172a9, RZ ;  /* 0xcd9e8d57032c7825 */ /* 0x000fe200078e00ff */
[----:B------:R-:W-:Y:S02]  /*19120*/  LOP3.LUT R64, R64, R2, RZ, 0xc0, !PT ;  /* 0x0000000240407212 */ /* 0x000fe400078ec0ff */
[----:B------:R-:W-:Y:S01]  /*19130*/  F2FP.BF16.F32.PACK_AB R2, R243, R246 ;  /* 0x000000f6f302723e */ /* 0x000fe200000010ff */
[----:B------:R-:W-:Y:S01]  /*19140*/  IMAD.MOV.U32 R89, RZ, RZ, R97 ;  /* 0x000000ffff597224 */ /* 0x000fe200078e0061 */
[----:B------:R-:W-:Y:S02]  /*19150*/  LOP3.LUT R3, R45, UR13, R68, 0x96, !PT ;  /* 0x0000000d2d037c12 */ /* 0x000fe4000f8e9644 */
[----:B------:R-:W-:Y:S02]  /*19160*/  LOP3.LUT R66, R66, R2, RZ, 0xc0, !PT ;  /* 0x0000000242427212 */ /* 0x000fe400078ec0ff */
[----:B------:R-:W-:Y:S02]  /*19170*/  F2FP.BF16.F32.PACK_AB R2, R164, R172 ;  /* 0x000000aca402723e */ /* 0x000fe400000010ff */
[----:B------:R-:W-:Y:S02]  /*19180*/  LOP3.LUT R46, R75, UR12, R46, 0x96, !PT ;  /* 0x0000000c4b2e7c12 */ /* 0x000fe4000f8e962e */
[----:B------:R-:W-:Y:S02]  /*19190*/  LOP3.LUT R70, R70, R2, RZ, 0xc0, !PT ;  /* 0x0000000246467212 */ /* 0x000fe400078ec0ff */
[--C-:B------:R-:W-:Y:S01]  /*191a0*/  HSET2.LE.AND R68, R73, R251.reuse, PT ;  /* 0x000000fb49447233 */ /* 0x100fe20003803000 */
[----:B------:R-:W-:Y:S01]  /*191b0*/  IMAD.WIDE.U32 R46, R46, -0x326172a9, RZ ;  /* 0xcd9e8d572e2e7825 */ /* 0x000fe200078e00ff */
[----:B------:R-:W-:Y:S02]  /*191c0*/  F2FP.BF16.F32.PACK_AB R2, R157, R156 ;  /* 0x0000009c9d02723e */ /* 0x000fe400000010ff */
[----:B------:R-:W-:Y:S02]  /*191d0*/  LOP3.LUT R67, R67, R0, RZ, 0xc0, !PT ;  /* 0x0000000043437212 */ /* 0x000fe400078ec0ff */
[----:B--2---:R-:W-:Y:S02]  /*191e0*/  F2FP.BF16.F32.PACK_AB R0, R158, R159 ;  /* 0x0000009f9e00723e */ /* 0x004fe400000010ff */
[----:B------:R-:W-:Y:S02]  /*191f0*/  LOP3.LUT R68, R68, R2, RZ, 0xc0, !PT ;  /* 0x0000000244447212 */ /* 0x000fe400078ec0ff */
[----:B-1----:R-:W-:Y:S02]  /*19200*/  F2FP.BF16.F32.PACK_AB R2, R149, R148 ;  /* 0x000000949502723e */ /* 0x002fe400000010ff */
[----:B------:R-:W-:Y:S02]  /*19210*/  LOP3.LUT R71, R71, R0, RZ, 0xc0, !PT ;  /* 0x0000000047477212 */ /* 0x000fe400078ec0ff */
[----:B------:R-:W-:Y:S02]  /*19220*/  F2FP.BF16.F32.PACK_AB R0, R151, R150 ;  /* 0x000000969700723e */ /* 0x000fe400000010ff */
[----:B------:R-:W-:Y:S02]  /*19230*/  LOP3.LUT R44, R47, UR22, R44, 0x96, !PT ;  /* 0x000000162f2c7c12 */ /* 0x000fe4000f8e962c */
[----:B------:R-:W-:Y:S01]  /*19240*/  LOP3.LUT R72, R72, R2, RZ, 0xc0, !PT ;  /* 0x0000000248487212 */ /* 0x000fe200078ec0ff */
[----:B------:R-:W-:Y:S01]  /*19250*/  IMAD.WIDE.U32 R2, R3, -0x2daee0ad, RZ ;  /* 0xd2511f5303027825 */ /* 0x000fe200078e00ff */
[----:B------:R-:W-:Y:S02]  /*19260*/  LOP3.LUT R69, R69, R0, RZ, 0xc0, !PT ;  /* 0x0000000045457212 */ /* 0x000fe400078ec0ff */
[----:B------:R-:W-:Y:S02]  /*19270*/  LOP3.LUT R0, R44, 0xffff, RZ, 0xc0, !PT ;  /* 0x0000ffff2c007812 */ /* 0x000fe400078ec0ff */
[C---:B------:R-:W-:Y:S02]  /*19280*/  LOP3.LUT R73, R46.reuse, 0xffff, RZ, 0xc0, !PT ;  /* 0x0000ffff2e497812 */ /* 0x040fe400078ec0ff */
[----:B------:R-:W-:Y:S02]  /*19290*/  LOP3.LUT R77, R46, 0xff, RZ, 0xc0, !PT ;  /* 0x000000ff2e4d7812 */ /* 0x000fe400078ec0ff */
[--C-:B------:R-:W-:Y:S02]  /*192a0*/  SHF.R.U32.HI R76, RZ, 0x10, R46.reuse ;  /* 0x00000010ff4c7819 */ /* 0x100fe4000001162e */
[----:B------:R-:W-:Y:S02]  /*192b0*/  SHF.R.U32.HI R75, RZ, 0x18, R46 ;  /* 0x00000018ff4b7819 */ /* 0x000fe4000001162e */
[----:B------:R-:W-:Y:S02]  /*192c0*/  LOP3.LUT R45, R3, UR23, R74, 0x96, !PT ;  /* 0x00000017032d7c12 */ /* 0x000fe4000f8e964a */
[C---:B------:R-:W-:Y:S02]  /*192d0*/  LOP3.LUT R3, R2.reuse, 0xffff, RZ, 0xc0, !PT ;  /* 0x0000ffff02037812 */ /* 0x040fe400078ec0ff */
[----:B------:R-:W-:Y:S02]  /*192e0*/  LOP3.LUT R47, R2, 0xff, RZ, 0xc0, !PT ;  /* 0x000000ff022f7812 */ /* 0x000fe400078ec0ff */
[--C-:B------:R-:W-:Y:S02]  /*192f0*/  SHF.R.U32.HI R46, RZ, 0x10, R2.reuse ;  /* 0x00000010ff2e7819 */ /* 0x100fe40000011602 */
[----:B------:R-:W-:Y:S02]  /*19300*/  SHF.R.U32.HI R74, RZ, 0x18, R2 ;  /* 0x00000018ff4a7819 */ /* 0x000fe40000011602 */
[----:B------:R-:W-:Y:S02]  /*19310*/  SHF.R.U32.HI R2, RZ, 0x8, R0 ;  /* 0x00000008ff027819 */ /* 0x000fe40000011600 */
[----:B------:R-:W-:Y:S04]  /*19320*/  LOP3.LUT R0, R44, 0xff, RZ, 0xc0, !PT ;  /* 0x000000ff2c007812 */ /* 0x000fe800078ec0ff */
[----:B------:R-:W-:Y:S02]  /*19330*/  PRMT R96, R0, 0x5410, R2 ;  /* 0x0000541000607816 */ /* 0x000fe40000000002 */
[--C-:B------:R-:W-:Y:S02]  /*19340*/  SHF.R.U32.HI R0, RZ, 0x10, R44.reuse ;  /* 0x00000010ff007819 */ /* 0x100fe4000001162c */
[----:B------:R-:W-:Y:S02]  /*19350*/  SHF.R.U32.HI R44, RZ, 0x18, R44 ;  /* 0x00000018ff2c7819 */ /* 0x000fe4000001162c */
[----:B------:R-:W-:Y:S02]  /*19360*/  LOP3.LUT R0, R0, 0xff, RZ, 0xc0, !PT ;  /* 0x000000ff00007812 */ /* 0x000fe400078ec0ff */
[----:B------:R-:W-:Y:S02]  /*19370*/  LOP3.LUT R2, R46, 0xff, RZ, 0xc0, !PT ;  /* 0x000000ff2e027812 */ /* 0x000fe400078ec0ff */
[----:B------:R-:W-:Y:S02]  /*19380*/  PRMT R98, R0, 0x5410, R44 ;  /* 0x0000541000627816 */ /* 0x000fe4000000002c */
[----:B------:R-:W-:Y:S02]  /*19390*/  SHF.R.U32.HI R0, RZ, 0x8, R73 ;  /* 0x00000008ff007819 */ /* 0x000fe40000011649 */
[--C-:B------:R-:W-:Y:S01]  /*193a0*/  HSET2.LE.AND R73, R90, R251.reuse, PT ;  /* 0x000000fb5a497233 */ /* 0x100fe20003803000 */
[----:B------:R-:W-:Y:S01]  /*193b0*/  IMAD.MOV.U32 R90, RZ, RZ, R84 ;  /* 0x000000ffff5a7224 */ /* 0x000fe200078e0054 */
[----:B------:R-:W-:Y:S02]  /*193c0*/  PRMT R93, R77, 0x5410, R0 ;  /* 0x000054104d5d7816 */ /* 0x000fe40000000000 */
[----:B------:R-:W-:Y:S02]  /*193d0*/  LOP3.LUT R0, R76, 0xff, RZ, 0xc0, !PT ;  /* 0x000000ff4c007812 */ /* 0x000fe400078ec0ff */
[----:B------:R-:W-:Y:S02]  /*193e0*/  PRMT R101, R2, 0x5410, R74 ;  /* 0x0000541002657816 */ /* 0x000fe4000000004a */
[----:B------:R-:W-:Y:S02]  /*193f0*/  PRMT R95, R0, 0x5410, R75 ;  /* 0x00005410005f7816 */ /* 0x000fe4000000004b */
[----:B------:R-:W-:Y:S01]  /*19400*/  SHF.R.U32.HI R0, RZ, 0x8, R3 ;  /* 0x00000008ff007819 */ /* 0x000fe20000011603 */
[----:B------:R-:W-:Y:S03]  /*19410*/  IMAD.WIDE.U32 R2, R82, -0x2daee0ad, RZ ;  /* 0xd2511f5352027825 */ /* 0x000fe600078e00ff */
[----:B------:R-:W-:Y:S01]  /*19420*/  PRMT R100, R47, 0x5410, R0 ;  /* 0x000054102f647816 */ /* 0x000fe20000000000 */
[----:B------:R-:W-:Y:S01]  /*19430*/  IMAD.WIDE.U32 R46, R83, -0x2daee0ad, RZ ;  /* 0xd2511f53532e7825 */ /* 0x000fe200078e00ff */
[----:B------:R-:W-:Y:S04]  /*19440*/  F2FP.BF16.F32.PACK_AB R0, R147, R146 ;  /* 0x000000929300723e */ /* 0x000fe800000010ff */
[----:B------:R-:W-:Y:S02]  /*19450*/  LOP3.LUT R73, R73, R0, RZ, 0xc0, !PT ;  /* 0x0000000049497212 */ /* 0x000fe400078ec0ff */
        /* <DEDUP_REMOVED lines=35> */
[----:B------:R-:W-:Y:S01]  /*19690*/  LOP3.LUT R2, R46, 0xff, RZ, 0xc0, !PT ;  /* 0x000000ff2e027812 */ /* 0x000fe200078ec0ff */
[----:B------:R-:W-:Y:S03]  /*196a0*/  IMAD.MOV.U32 R46, RZ, RZ, R88 ;  /* 0x000000ffff2e7224 */ /* 0x000fe600078e0058 */
        /* <DEDUP_REMOVED lines=38> */
[----:B------:R-:W-:Y:S04]  /*19910*/  LOP3.LUT R3, R45, UR17, R78, 0x96, !PT ;  /* 0x000000112d037c12 */ /* 0x000fe8000f8e964e */
        /* <DEDUP_REMOVED lines=52> */
[----:B------:R-:W-:Y:S01]  /*19c60*/  IMAD.MOV.U32 R77, RZ, RZ, R79 ;  /* 0x000000ffff4d7224 */ /* 0x000fe200078e004f */
[--C-:B------:R-:W-:Y:S02]  /*19c70*/  HSET2.LE.AND R152, R152, R251.reuse, PT ;  /* 0x000000fb98987233 */ /* 0x100fe40003803000 */
[--C-:B------:R-:W-:Y:S01]  /*19c80*/  HSET2.LE.AND R153, R153, R251.reuse, PT ;  /* 0x000000fb99997233 */ /* 0x100fe20003803000 */
[----:B------:R-:W-:Y:S05]  /*19c90*/  IMAD.WIDE.U32 R46, R0, -0x2daee0ad, RZ ;  /* 0xd2511f53002e7825 */ /* 0x000fea00078e00ff */
        /* <DEDUP_REMOVED lines=44> */
[----:B------:R-:W1:Y:S01]  /*19f60*/  LDSM.16.MT88.4 R44, [R184+0x4000] ;  /* 0x00400000b82c783b */ /* 0x000e620000004200 */
[C---:B------:R-:W-:Y:S02]  /*19f70*/  LOP3.LUT R0, R2.reuse, 0xffff, RZ, 0xc0, !PT ;  /* 0x0000ffff02007812 */ /* 0x040fe400078ec0ff */
[--C-:B------:R-:W-:Y:S02]  /*19f80*/  HSET2.LE.AND R137, R137, R251.reuse, PT ;  /* 0x000000fb89897233 */ /* 0x100fe40003803000 */
        /* <DEDUP_REMOVED lines=9> */
[----:B------:R-:W-:Y:S01]  /*1a020*/  IMAD.MOV.U32 R2, RZ, RZ, R74 ;  /* 0x000000ffff027224 */ /* 0x000fe200078e004a */
[----:B------:R-:W-:Y:S03]  /*1a030*/  F2FP.BF16.F32.PACK_AB R0, R211, R220 ;  /* 0x000000dcd300723e */ /* 0x000fe600000010ff */
        /* <DEDUP_REMOVED lines=11> */
[----:B------:R-:W1:Y:S04]  /*1a0f0*/  LDSM.16.MT88.4 R40, [R184+0x4400] ;  /* 0x00440000b828783b */ /* 0x000e680000004200 */
[----:B------:R-:W-:Y:S01]  /*1a100*/  IMAD.MOV.U32 R49, RZ, RZ, R142 ;  /* 0x000000ffff317224 */ /* 0x000fe200078e008e */
[--C-:B------:R-:W-:Y:S01]  /*1a110*/  HSET2.LE.AND R50, R84, R251.reuse, PT ;  /* 0x000000fb54327233 */ /* 0x100fe20003803000 */
[----:B------:R-:W-:Y:S01]  /*1a120*/  MUFU.EX2 R142, R112 ;  /* 0x00000070008e7308 */ /* 0x000fe20000000800 */
[----:B------:R-:W-:Y:S03]  /*1a130*/  IMAD.MOV.U32 R44, RZ, RZ, R75 ;  /* 0x000000ffff2c7224 */ /* 0x000fe600078e004b */
[----:B------:R-:W-:Y:S01]  /*1a140*/  IMAD.MOV.U32 R3, RZ, RZ, R141 ;  /* 0x000000ffff037224 */ /* 0x000fe200078e008d */
[--C-:B------:R-:W-:Y:S01]  /*1a150*/  HSET2.LE.AND R48, R82, R251.reuse, PT ;  /* 0x000000fb52307233 */ /* 0x100fe20003803000 */
[----:B------:R-:W-:Y:S04]  /*1a160*/  IMAD.MOV.U32 R141, RZ, RZ, R144 ;  /* 0x000000ffff8d7224 */ /* 0x000fe800078e0090 */
[----:B------:R-:W-:Y:S01]  /*1a170*/  MUFU.EX2 R144, R127 ;  /* 0x0000007f00907308 */ /* 0x000fe20000000800 */
[----:B------:R-:W-:Y:S01]  /*1a180*/  IMAD.MOV.U32 R75, RZ, RZ, R145 ;  /* 0x000000ffff4b7224 */ /* 0x000fe200078e0091 */
[--C-:B------:R-:W-:Y:S01]  /*1a190*/  HSET2.LE.AND R74, R141, R251.reuse, PT ;  /* 0x000000fb8d4a7233 */ /* 0x100fe20003803000 */
[----:B------:R-:W-:Y:S03]  /*1a1a0*/  IMAD.MOV.U32 R82, RZ, RZ, R110 ;  /* 0x000000ffff527224 */ /* 0x000fe600078e006e */
[--C-:B------:R-:W-:Y:S01]  /*1a1b0*/  HSET2.LE.AND R75, R75, R251.reuse, PT ;  /* 0x000000fb4b4b7233 */ /* 0x100fe20003803000 */
[----:B------:R-:W-:Y:S03]  /*1a1c0*/  IMAD.MOV.U32 R51, RZ, RZ, R143 ;  /* 0x000000ffff337224 */ /* 0x000fe600078e008f */
[----:B------:R-:W2:Y:S01]  /*1a1d0*/  MUFU.EX2 R145, R134 ;  /* 0x0000008600917308 */ /* 0x000ea20000000800 */
[----:B------:R-:W-:Y:S01]  /*1a1e0*/  LOP3.LUT R74, R74, R0, RZ, 0xc0, !PT ;  /* 0x000000004a4a7212 */ /* 0x000fe200078ec0ff */
[----:B------:R-:W-:Y:S01]  /*1a1f0*/  IMAD.MOV.U32 R84, RZ, RZ, R2 ;  /* 0x000000ffff547224 */ /* 0x000fe200078e0002 */
[----:B------:R-:W-:Y:S04]  /*1a200*/  F2FP.BF16.F32.PACK_AB R0, R215, R217 ;  /* 0x000000d9d700723e */ /* 0x000fe800000010ff */
[----:B------:R-:W-:Y:S03]  /*1a210*/  LOP3.LUT R75, R75, R0, RZ, 0xc0, !PT ;  /* 0x000000004b4b7212 */ /* 0x000fe600078ec0ff */
[----:B------:R-:W-:Y:S10]  /*1a220*/  MUFU.EX2 R134, R117 ;  /* 0x0000007500867308 */ /* 0x000ff40000000800 */
[----:B------:R3:W-:Y:S01]  /*1a230*/  MUFU.EX2 R117, R180 ;  /* 0x000000b400757308 */ /* 0x0007e20000000800 */
[----:B--2---:R-:W-:Y:S01]  /*1a240*/  F2FP.BF16.F32.PACK_AB R2, R145, R168 ;  /* 0x000000a89102723e */ /* 0x004fe200000010ff */
[-C--:B-1----:R-:W-:Y:S05]  /*1a250*/  HMMA.16816.F32.BF16 R4, R52, R40.reuse, R4 ;  /* 0x000000283404723c */ /* 0x082fea0000041804 */
[----:B------:R-:W-:Y:S03]  /*1a260*/  LOP3.LUT R50, R50, R2, RZ, 0xc0, !PT ;  /* 0x0000000232327212 */ /* 0x000fe600078ec0ff */
[----:B------:R-:W1:Y:S01]  /*1a270*/  MUFU.EX2 R143, R128 ;  /* 0x00000080008f7308 */ /* 0x000e620000000800 */
[C---:B------:R-:W-:Y:S04]  /*1a280*/  HMMA.16816.F32.BF16 R8, R56.reuse, R40, R8 ;  /* 0x000000283808723c */ /* 0x040fe80000041808 */
[----:B------:R-:W-:Y:S02]  /*1a290*/  F2FP.BF16.F32.PACK_AB R2, R132, R133 ;  /* 0x000000858402723e */ /* 0x000fe400000010ff */
[-C--:B------:R-:W-:Y:S03]  /*1a2a0*/  HMMA.16816.F32.BF16 R12, R56, R42.reuse, R12 ;  /* 0x0000002a380c723c */ /* 0x080fe6000004180c */
[----:B------:R-:W-:Y:S02]  /*1a2b0*/  MUFU.EX2 R127, R221 ;  /* 0x000000dd007f7308 */ /* 0x000fe40000000800 */
[----:B---3--:R-:W-:Y:S01]  /*1a2c0*/  IMAD.MOV.U32 R180, RZ, RZ, R122 ;  /* 0x000000ffffb47224 */ /* 0x008fe200078e007a */
[C---:B------:R-:W-:Y:S01]  /*1a2d0*/  HMMA.16816.F32.BF16 R16, R52.reuse, R42, R16 ;  /* 0x0000002a3410723c */ /* 0x040fe20000041810 */
[----:B------:R-:W2:Y:S06]  /*1a2e0*/  LDSM.16.MT88.4 R40, [R185+0x4400] ;  /* 0x00440000b928783b */ /* 0x000eac0000004200 */
[----:B------:R3:W-:Y:S01]  /*1a2f0*/  MUFU.EX2 R122, R177 ;  /* 0x000000b1007a7308 */ /* 0x0007e20000000800 */
[----:B------:R-:W-:Y:S03]  /*1a300*/  LOP3.LUT R48, R48, R2, RZ, 0xc0, !PT ;  /* 0x0000000230307212 */ /* 0x000fe600078ec0ff */
[----:B-1----:R-:W-:Y:S06]  /*1a310*/  F2FP.BF16.F32.PACK_AB R0, R144, R143 ;  /* 0x0000008f9000723e */ /* 0x002fec00000010ff */
[----:B------:R1:W-:Y:S01]  /*1a320*/  MUFU.EX2 R128, R224 ;  /* 0x000000e000807308 */ /* 0x0003e20000000800 */
[----:B------:R-:W-:Y:S09]  /*1a330*/  F2FP.BF16.F32.PACK_AB R2, R171, R178 ;  /* 0x000000b2ab02723e */ /* 0x000ff200000010ff */
[----:B------:R-:W-:Y:S10]  /*1a340*/  MUFU.EX2 R141, R104 ;  /* 0x00000068008d7308 */ /* 0x000ff40000000800 */
[----:B------:R-:W-:Y:S10]  /*1a350*/  MUFU.EX2 R110, R130 ;  /* 0x00000082006e7308 */ /* 0x000ff40000000800 */
[----:B------:R-:W-:Y:S01]  /*1a360*/  MUFU.EX2 R112, R114 ;  /* 0x0000007200707308 */ /* 0x000fe20000000800 */
[-C--:B--2---:R-:W-:Y:S09]  /*1a370*/  HMMA.16816.F32.BF16 R20, R52, R40.reuse, R20 ;  /* 0x000000283414723c */ /* 0x084ff20000041814 */
[----:B------:R-:W-:Y:S01]  /*1a380*/  MUFU.EX2 R104, R218 ;  /* 0x000000da00687308 */ /* 0x000fe20000000800 */
[C---:B------:R-:W-:Y:S09]  /*1a390*/  HMMA.16816.F32.BF16 R24, R56.reuse, R40, R24 ;  /* 0x000000283818723c */ /* 0x040ff20000041818 */
[----:B------:R-:W-:Y:S01]  /*1a3a0*/  MUFU.EX2 R114, R176 ;  /* 0x000000b000727308 */ /* 0x000fe20000000800 */
[-C--:B------:R-:W-:Y:S06]  /*1a3b0*/  HMMA.16816.F32.BF16 R28, R56, R42.reuse, R28 ;  /* 0x0000002a381c723c */ /* 0x080fec000004181c */
[----:B------:R-:W-:Y:S01]  /*1a3c0*/  HMMA.16816.F32.BF16 R32, R52, R42, R32 ;  /* 0x0000002a3420723c */ /* 0x000fe20000041820 */
[----:B------:R-:W2:Y:S04]  /*1a3d0*/  LDSM.16.MT88.4 R40, [R184+0x4800] ;  /* 0x00480000b828783b */ /* 0x000ea80000004200 */
[----:B------:R-:W-:Y:S02]  /*1a3e0*/  IMAD.MOV.U32 R59, RZ, RZ, R140 ;  /* 0x000000ffff3b7224 */ /* 0x000fe400078e008c */
[----:B------:R-:W-:Y:S01]  /*1a3f0*/  MUFU.EX2 R140, R105 ;  /* 0x00000069008c7308 */ /* 0x000fe20000000800 */
[----:B------:R-:W-:Y:S03]  /*1a400*/  IMAD.MOV.U32 R58, RZ, RZ, R77 ;  /* 0x000000ffff3a7224 */ /* 0x000fe600078e004d */
[----:B------:R-:W-:Y:S01]  /*1a410*/  IMAD.MOV.U32 R57, RZ, RZ, R126 ;  /* 0x000000ffff397224 */ /* 0x000fe200078e007e */
[--C-:B------:R-:W-:Y:S01]  /*1a420*/  HSET2.LE.AND R55, R95, R251.reuse, PT ;  /* 0x000000fb5f377233 */ /* 0x100fe20003803000 */
[----:B------:R-:W-:Y:S01]  /*1a430*/  IMAD.MOV.U32 R56, RZ, RZ, R123 ;  /* 0x000000ffff387224 */ /* 0x000fe200078e007b */
[--C-:B------:R-:W-:Y:S01]  /*1a440*/  HSET2.LE.AND R54, R93, R251.reuse, PT ;  /* 0x000000fb5d367233 */ /* 0x100fe20003803000 */
[----:B---3--:R-:W-:Y:S02]  /*1a450*/  IMAD.MOV.U32 R177, RZ, RZ, R59 ;  /* 0x000000ffffb17224 */ /* 0x008fe400078e003b */
[----:B------:R-:W-:Y:S01]  /*1a460*/  MUFU.EX2 R126, R233 ;  /* 0x000000e9007e7308 */ /* 0x000fe20000000800 */
[----:B------:R-:W-:Y:S01]  /*1a470*/  IMAD.MOV.U32 R59, RZ, RZ, R76 ;  /* 0x000000ffff3b7224 */ /* 0x000fe200078e004c */
[--C-:B------:R-:W-:Y:S01]  /*1a480*/  HSET2.LE.AND R52, R96, R251.reuse, PT ;  /* 0x000000fb60347233 */ /* 0x100fe20003803000 */
[----:B-1----:R-:W-:Y:S01]  /*1a490*/  IMAD.MOV.U32 R224, RZ, RZ, R56 ;  /* 0x000000ffffe07224 */ /* 0x002fe200078e0038 */
[--C-:B------:R-:W-:Y:S01]  /*1a4a0*/  HSET2.LE.AND R53, R98, R251.reuse, PT ;  /* 0x000000fb62357233 */ /* 0x100fe20003803000 */
[----:B------:R-:W-:Y:S02]  /*1a4b0*/  IMAD.MOV.U32 R221, RZ, RZ, R59 ;  /* 0x000000ffffdd7224 */ /* 0x000fe400078e003b */
[----:B------:R-:W-:Y:S03]  /*1a4c0*/  LOP3.LUT R52, R52, R2, RZ, 0xc0, !PT ;  /* 0x0000000234347212 */ /* 0x000fe600078ec0ff */
[----:B------:R1:W-:Y:S01]  /*1a4d0*/  MUFU.EX2 R95, R182 ;  /* 0x000000b6005f7308 */ /* 0x0003e20000000800 */
[----:B------:R-:W-:Y:S01]  /*1a4e0*/  F2FP.BF16.F32.PACK_AB R2, R142, R170 ;  /* 0x000000aa8e02723e */ /* 0x000fe200000010ff */
[----:B------:R-:W-:Y:S03]  /*1a4f0*/  IMAD.MOV.U32 R76, RZ, RZ, R120 ;  /* 0x000000ffff4c7224 */ /* 0x000fe600078e0078 */
[----:B------:R-:W-:Y:S01]  /*1a500*/  LOP3.LUT R54, R54, R2, RZ, 0xc0, !PT ;  /* 0x0000000236367212 */ /* 0x000fe200078ec0ff */
[----:B------:R-:W-:Y:S01]  /*1a510*/  FADD.FTZ R76, R76, R103 ;  /* 0x000000674c4c7221 */ /* 0x000fe20000010000 */
[--C-:B------:R-:W-:Y:S03]  /*1a520*/  HSET2.LE.AND R2, R86, R251.reuse, PT ;  /* 0x000000fb56027233 */ /* 0x100fe60003803000 */
[----:B------:R-:W-:Y:S10]  /*1a530*/  MUFU.EX2 R120, R113 ;  /* 0x0000007100787308 */ /* 0x000ff40000000800 */
[----:B------:R-:W-:Y:S01]  /*1a540*/  MUFU.EX2 R105, R206 ;  /* 0x000000ce00697308 */ /* 0x000fe20000000800 */
[-C--:B--2---:R-:W-:Y:S05]  /*1a550*/  HMMA.16816.F32.BF16 R4, R60, R40.reuse, R4 ;  /* 0x000000283c04723c */ /* 0x084fea0000041804 */
[----:B-1----:R-:W-:Y:S01]  /*1a560*/  IMAD.MOV.U32 R182, RZ, RZ, R109 ;  /* 0x000000ffffb67224 */ /* 0x002fe200078e006d */
[C---:B------:R-:W-:Y:S03]  /*1a570*/  HMMA.16816.F32.BF16 R8, R64.reuse, R40, R8 ;  /* 0x000000284008723c */ /* 0x040fe60000041808 */
[----:B------:R1:W-:Y:S03]  /*1a580*/  MUFU.EX2 R109, R181 ;  /* 0x000000b5006d7308 */ /* 0x0003e60000000800 */
[-C--:B------:R-:W-:Y:S07]  /*1a590*/  HMMA.16816.F32.BF16 R12, R64, R42.reuse, R12 ;  /* 0x0000002a400c723c */ /* 0x080fee000004180c */
[----:B------:R2:W-:Y:S01]  /*1a5a0*/  MUFU.EX2 R93, R216 ;  /* 0x000000d8005d7308 */ /* 0x0005e20000000800 */
[C---:B------:R-:W-:Y:S01]  /*1a5b0*/  HMMA.16816.F32.BF16 R16, R60.reuse, R42, R16 ;  /* 0x0000002a3c10723c */ /* 0x040fe20000041810 */
[----:B------:R-:W3:Y:S08]  /*1a5c0*/  LDSM.16.MT88.4 R40, [R185+0x4800] ;  /* 0x00480000b928783b */ /* 0x000ef00000004200 */
[----:B------:R4:W-:Y:S02]  /*1a5d0*/  MUFU.EX2 R96, R131 ;  /* 0x0000008300607308 */ /* 0x0009e40000000800 */
[----:B-1----:R-:W-:Y:S08]  /*1a5e0*/  IMAD.MOV.U32 R181, RZ, RZ, R121 ;  /* 0x000000ffffb57224 */ /* 0x002ff000078e0079 */
[----:B------:R1:W-:Y:S01]  /*1a5f0*/  MUFU.EX2 R121, R209 ;  /* 0x000000d100797308 */ /* 0x0003e20000000800 */
[----:B--2---:R-:W-:Y:S09]  /*1a600*/  IMAD.MOV.U32 R216, RZ, RZ, R108 ;  /* 0x000000ffffd87224 */ /* 0x004ff200078e006c */
[----:B------:R2:W3:Y:S01]  /*1a610*/  MUFU.EX2 R108, R214 ;  /* 0x000000d6006c7308 */ /* 0x0004e20000000800 */
[----:B----4-:R-:W-:Y:S09]  /*1a620*/  IMAD.MOV.U32 R131, RZ, RZ, R216 ;  /* 0x000000ffff837224 */ /* 0x010ff200078e00d8 */
[----:B------:R-:W-:Y:S01]  /*1a630*/  MUFU.EX2 R98, R125 ;  /* 0x0000007d00627308 */ /* 0x000fe20000000800 */
[----:B-1----:R-:W-:Y:S02]  /*1a640*/  IMAD.MOV.U32 R209, RZ, RZ, R182 ;  /* 0x000000ffffd17224 */ /* 0x002fe400078e00b6 */
[----:B------:R-:W-:Y:S07]  /*1a650*/  IMAD.MOV.U32 R182, RZ, RZ, R58 ;  /* 0x000000ffffb67224 */ /* 0x000fee00078e003a */
[----:B------:R-:W-:Y:S01]  /*1a660*/  MUFU.EX2 R125, R225 ;  /* 0x000000e1007d7308 */ /* 0x000fe20000000800 */
[----:B--2---:R-:W-:Y:S01]  /*1a670*/  IMAD.MOV.U32 R214, RZ, RZ, R107 ;  /* 0x000000ffffd67224 */ /* 0x004fe200078e006b */
[-C--:B---3--:R-:W-:Y:S03]  /*1a680*/  HMMA.16816.F32.BF16 R20, R60, R40.reuse, R20 ;  /* 0x000000283c14723c */ /* 0x088fe60000041814 */
[----:B------:R-:W-:Y:S05]  /*1a690*/  IMAD.MOV.U32 R130, RZ, RZ, R214 ;  /* 0x000000ffff827224 */ /* 0x000fea00078e00d6 */
[----:B------:R-:W-:Y:S03]  /*1a6a0*/  MUFU.EX2 R107, R116 ;  /* 0x00000074006b7308 */ /* 0x000fe60000000800 */
[----:B------:R-:W-:Y:S01]  /*1a6b0*/  IMAD.MOV.U32 R214, RZ, RZ, R180 ;  /* 0x000000ffffd67224 */ /* 0x000fe200078e00b4 */
[C---:B------:R-:W-:Y:S06]  /*1a6c0*/  HMMA.16816.F32.BF16 R24, R64.reuse, R40, R24 ;  /* 0x000000284018723c */ /* 0x040fec0000041818 */
[-C--:B------:R-:W-:Y:S01]  /*1a6d0*/  HMMA.16816.F32.BF16 R28, R64, R42.reuse, R28 ;  /* 0x0000002a401c723c */ /* 0x080fe2000004181c */
[----:B------:R-:W1:Y:S05]  /*1a6e0*/  MUFU.EX2 R123, R213 ;  /* 0x000000d5007b7308 */ /* 0x000e6a0000000800 */
[----:B------:R-:W-:Y:S01]  /*1a6f0*/  HMMA.16816.F32.BF16 R32, R60, R42, R32 ;  /* 0x0000002a3c20723c */ /* 0x000fe20000041820 */
[----:B------:R-:W2:Y:S04]  /*1a700*/  LDSM.16.MT88.4 R40, [R184+0x4c00] ;  /* 0x004c0000b828783b */ /* 0x000ea80000004200 */
[----:B------:R-:W-:Y:S01]  /*1a710*/  MUFU.EX2 R86, R229 ;  /* 0x000000e500567308 */ /* 0x000fe20000000800 */
[----:B------:R-:W-:Y:S01]  /*1a720*/  IMAD.MOV.U32 R67, RZ, RZ, R49 ;  /* 0x000000ffff437224 */ /* 0x000fe200078e0031 */
[--C-:B------:R-:W-:Y:S01]  /*1a730*/  HSET2.LE.AND R49, R83, R251.reuse, PT ;  /* 0x000000fb53317233 */ /* 0x100fe20003803000 */
[----:B------:R-:W-:Y:S03]  /*1a740*/  IMAD.MOV.U32 R64, RZ, RZ, R44 ;  /* 0x000000ffff407224 */ /* 0x000fe600078e002c */
[----:B------:R-:W-:Y:S01]  /*1a750*/  F2FP.BF16.F32.PACK_AB R62, R207, R183 ;  /* 0x000000b7cf3e723e */ /* 0x000fe200000010ff */
[----:B------:R-:W-:Y:S03]  /*1a760*/  IMAD.MOV.U32 R83, RZ, RZ, R45 ;  /* 0x000000ffff537224 */ /* 0x000fe600078e002d */
[----:B------:R-:W-:Y:S01]  /*1a770*/  LOP3.LUT R62, R2, R62, RZ, 0xc0, !PT ;  /* 0x0000003e023e7212 */ /* 0x000fe200078ec0ff */
[----:B------:R-:W3:Y:S01]  /*1a780*/  LDSM.16.MT88.4 R44, [R185+0x4c00] ;  /* 0x004c0000b92c783b */ /* 0x000ee20000004200 */
[--C-:B------:R-:W-:Y:S01]  /*1a790*/  HSET2.LE.AND R63, R90, R251.reuse, PT ;  /* 0x000000fb5a3f7233 */ /* 0x100fe20003803000 */
[----:B------:R-:W-:Y:S01]  /*1a7a0*/  IMAD.MOV.U32 R216, RZ, RZ, R64 ;  /* 0x000000ffffd87224 */ /* 0x000fe200078e0040 */
[--C-:B------:R-:W-:Y:S01]  /*1a7b0*/  HSET2.LE.AND R60, R87, R251.reuse, PT ;  /* 0x000000fb573c7233 */ /* 0x100fe20003803000 */
[----:B------:R-:W4:Y:S01]  /*1a7c0*/  MUFU.EX2 R90, R208 ;  /* 0x000000d0005a7308 */ /* 0x000f220000000800 */
[----:B------:R-:W-:Y:S01]  /*1a7d0*/  F2FP.BF16.F32.PACK_AB R2, R108, R93 ;  /* 0x0000005d6c02723e */ /* 0x000fe200000010ff */
[----:B------:R-:W-:Y:S01]  /*1a7e0*/  IMAD.MOV.U32 R180, RZ, RZ, R83 ;  /* 0x000000ffffb47224 */ /* 0x000fe200078e0053 */
[--C-:B------:R-:W-:Y:S01]  /*1a7f0*/  HSET2.LE.AND R61, R88, R251.reuse, PT ;  /* 0x000000fb583d7233 */ /* 0x100fe20003803000 */
[----:B------:R-:W-:Y:S01]  /*1a800*/  IMAD.MOV.U32 R65, RZ, RZ, R51 ;  /* 0x000000ffff417224 */ /* 0x000fe200078e0033 */
[----:B------:R-:W-:Y:S02]  /*1a810*/  LOP3.LUT R60, R60, R2, RZ, 0xc0, !PT ;  /* 0x000000023c3c7212 */ /* 0x000fe400078ec0ff */
[--C-:B------:R-:W-:Y:S01]  /*1a820*/  HSET2.LE.AND R51, R85, R251.reuse, PT ;  /* 0x000000fb55337233 */ /* 0x100fe20003803000 */
[----:B------:R-:W-:Y:S01]  /*1a830*/  IMAD.MOV.U32 R85, RZ, RZ, R111 ;  /* 0x000000ffff557224 */ /* 0x000fe200078e006f */
[--C-:B------:R-:W-:Y:S01]  /*1a840*/  HSET2.LE.AND R2, R100, R251.reuse, PT ;  /* 0x000000fb64027233 */ /* 0x100fe20003803000 */
[----:B------:R-:W-:Y:S01]  /*1a850*/  MUFU.EX2 R88, R237 ;  /* 0x000000ed00587308 */ /* 0x000fe20000000800 */
[----:B------:R-:W-:Y:S01]  /*1a860*/  F2FP.BF16.F32.PACK_AB R66, R129, R119 ;  /* 0x000000778142723e */ /* 0x000fe200000010ff */
[----:B------:R-:W-:Y:S01]  /*1a870*/  IMAD.MOV.U32 R83, RZ, RZ, R65 ;  /* 0x000000ffff537224 */ /* 0x000fe200078e0041 */
[----:B------:R-:W-:Y:S02]  /*1a880*/  LOP3.LUT R51, R51, R0, RZ, 0xc0, !PT ;  /* 0x0000000033337212 */ /* 0x000fe400078ec0ff */
[----:B------:R-:W-:Y:S02]  /*1a890*/  LOP3.LUT R66, R2, R66, RZ, 0xc0, !PT ;  /* 0x0000004202427212 */ /* 0x000fe400078ec0ff */
[----:B------:R-:W-:Y:S03]  /*1a8a0*/  F2FP.BF16.F32.PACK_AB R0, R134, R204 ;  /* 0x000000cc8600723e */ /* 0x000fe600000010ff */
[----:B------:R-:W-:Y:S01]  /*1a8b0*/  MUFU.EX2 R87, R219 ;  /* 0x000000db00577308 */ /* 0x000fe20000000800 */
[--C-:B------:R-:W-:Y:S02]  /*1a8c0*/  HSET2.LE.AND R64, R97, R251.reuse, PT ;  /* 0x000000fb61407233 */ /* 0x100fe40003803000 */
[----:B------:R-:W-:Y:S02]  /*1a8d0*/  LOP3.LUT R49, R49, R0, RZ, 0xc0, !PT ;  /* 0x0000000031317212 */ /* 0x000fe400078ec0ff */
[----:B------:R-:W-:Y:S01]  /*1a8e0*/  F2FP.BF16.F32.PACK_AB R0, R179, R205 ;  /* 0x000000cdb300723e */ /* 0x000fe200000010ff */
[-C--:B--2---:R-:W-:Y:S04]  /*1a8f0*/  HMMA.16816.F32.BF16 R4, R68, R40.reuse, R4 ;  /* 0x000000284404723c */ /* 0x084fe80000041804 */
[----:B------:R-:W-:Y:S01]  /*1a900*/  MUFU.EX2 R111, R124 ;  /* 0x0000007c006f7308 */ /* 0x000fe20000000800 */
[----:B------:R-:W-:Y:S01]  /*1a910*/  LOP3.LUT R53, R53, R0, RZ, 0xc0, !PT ;  /* 0x0000000035357212 */ /* 0x000fe200078ec0ff */
[C---:B------:R-:W-:Y:S08]  /*1a920*/  HMMA.16816.F32.BF16 R8, R72.reuse, R40, R8 ;  /* 0x000000284808723c */ /* 0x040ff00000041808 */
[----:B------:R-:W2:Y:S03]  /*1a930*/  MUFU.EX2 R124, R234 ;  /* 0x000000ea007c7308 */ /* 0x000ea60000000800 */
[----:B------:R-:W-:Y:S01]  /*1a940*/  F2FP.BF16.F32.PACK_AB R0, R140, R141 ;  /* 0x0000008d8c00723e */ /* 0x000fe200000010ff */
[-C--:B------:R-:W-:Y:S03]  /*1a950*/  HMMA.16816.F32.BF16 R12, R72, R42.reuse, R12 ;  /* 0x0000002a480c723c */ /* 0x080fe6000004180c */
[----:B------:R-:W-:Y:S03]  /*1a960*/  LOP3.LUT R55, R55, R0, RZ, 0xc0, !PT ;  /* 0x0000000037377212 */ /* 0x000fe600078ec0ff */
[C---:B------:R-:W-:Y:S01]  /*1a970*/  HMMA.16816.F32.BF16 R16, R68.reuse, R42, R16 ;  /* 0x0000002a4410723c */ /* 0x040fe20000041810 */
[----:B------:R-:W1:Y:S01]  /*1a980*/  LDSM.16.MT88.4 R40, [R184+0x5000] ;  /* 0x00500000b828783b */ /* 0x000e620000004200 */
[----:B------:R-:W2:Y:S03]  /*1a990*/  MUFU.EX2 R100, R232 ;  /* 0x000000e800647308 */ /* 0x000ea60000000800 */
[----:B------:R-:W-:Y:S01]  /*1a9a0*/  F2FP.BF16.F32.PACK_AB R0, R122, R117 ;  /* 0x000000757a00723e */ /* 0x000fe200000010ff */
[-C--:B---3--:R-:W-:Y:S06]  /*1a9b0*/  HMMA.16816.F32.BF16 R20, R68, R44.reuse, R20 ;  /* 0x0000002c4414723c */ /* 0x088fec0000041814 */
[----:B------:R-:W-:Y:S01]  /*1a9c0*/  MUFU.EX2 R113, R212 ;  /* 0x000000d400717308 */ /* 0x000fe20000000800 */
[----:B------:R-:W-:Y:S01]  /*1a9d0*/  LOP3.LUT R63, R63, R0, RZ, 0xc0, !PT ;  /* 0x000000003f3f7212 */ /* 0x000fe200078ec0ff */
[C---:B------:R-:W-:Y:S04]  /*1a9e0*/  HMMA.16816.F32.BF16 R24, R72.reuse, R44, R24 ;  /* 0x0000002c4818723c */ /* 0x040fe80000041818 */
[----:B------:R-:W-:Y:S02]  /*1a9f0*/  F2FP.BF16.F32.PACK_AB R0, R109, R95 ;  /* 0x0000005f6d00723e */ /* 0x000fe400000010ff */
[-C--:B------:R-:W-:Y:S02]  /*1aa00*/  HMMA.16816.F32.BF16 R28, R72, R46.reuse, R28 ;  /* 0x0000002e481c723c */ /* 0x080fe4000004181c */
[----:B------:R-:W-:Y:S03]  /*1aa10*/  MUFU.EX2 R75, R227 ;  /* 0x000000e3004b7308 */ /* 0x000fe60000000800 */
[----:B------:R-:W-:Y:S01]  /*1aa20*/  FADD.FTZ R44, R85, R102 ;  /* 0x00000066552c7221 */ /* 0x000fe20000010000 */
[----:B------:R-:W-:Y:S06]  /*1aa30*/  HMMA.16816.F32.BF16 R32, R68, R46, R32 ;  /* 0x0000002e4420723c */ /* 0x000fec0000041820 */
[----:B------:R-:W-:Y:S01]  /*1aa40*/  MUFU.EX2 R102, R226 ;  /* 0x000000e200667308 */ /* 0x000fe20000000800 */
[----:B------:R-:W-:Y:S04]  /*1aa50*/  IMAD.MOV.U32 R85, RZ, RZ, R57 ;  /* 0x000000ffff557224 */ /* 0x000fe800078e0039 */
[----:B------:R-:W-:Y:S01]  /*1aa60*/  FADD.FTZ R45, R3, R106 ;  /* 0x0000006a032d7221 */ /* 0x000fe20000010000 */
[----:B------:R-:W3:Y:S01]  /*1aa70*/  LDSM.16.MT88.4 R56, [R185+0x5000] ;  /* 0x00500000b938783b */ /* 0x000ee20000004200 */
[----:B------:R-:W-:Y:S02]  /*1aa80*/  LOP3.LUT R61, R61, R0, RZ, 0xc0, !PT ;  /* 0x000000003d3d7212 */ /* 0x000fe400078ec0ff */
[----:B------:R-:W-:Y:S01]  /*1aa90*/  FADD.FTZ R69, R221, R45 ;  /* 0x0000002ddd457221 */ /* 0x000fe20000010000 */
[----:B------:R-:W-:Y:S01]  /*1aaa0*/  F2FP.BF16.F32.PACK_AB R0, R120, R115 ;  /* 0x000000737800723e */ /* 0x000fe200000010ff */
[----:B------:R-:W-:Y:S01]  /*1aab0*/  FADD.FTZ R72, R177, R118 ;  /* 0x00000076b1487221 */ /* 0x000fe20000010000 */
[----:B------:R-:W-:Y:S01]  /*1aac0*/  F2FP.BF16.F32.PACK_AB R2, R110, R96 ;  /* 0x000000606e02723e */ /* 0x000fe200000010ff */
[----:B------:R-:W-:Y:S01]  /*1aad0*/  IMAD.MOV.U32 R177, RZ, RZ, R84 ;  /* 0x000000ffffb17224 */ /* 0x000fe200078e0054 */
[--C-:B------:R-:W-:Y:S01]  /*1aae0*/  HSET2.LE.AND R65, R94, R251.reuse, PT ;  /* 0x000000fb5e417233 */ /* 0x100fe20003803000 */
[-C--:B-1----:R-:W-:Y:S01]  /*1aaf0*/  HMMA.16816.F32.BF16 R4, R48, R40.reuse, R4 ;  /* 0x000000283004723c */ /* 0x082fe20000041804 */
[----:B------:R-:W1:Y:S04]  /*1ab00*/  MUFU.EX2 R116, R210 ;  /* 0x000000d200747308 */ /* 0x000e680000000800 */
[----:B------:R-:W-:Y:S01]  /*1ab10*/  LOP3.LUT R64, R64, R2, RZ, 0xc0, !PT ;  /* 0x0000000240407212 */ /* 0x000fe200078ec0ff */
[C---:B------:R-:W-:Y:S05]  /*1ab20*/  HMMA.16816.F32.BF16 R8, R52.reuse, R40, R8 ;  /* 0x000000283408723c */ /* 0x040fea0000041808 */
[----:B------:R-:W-:Y:S01]  /*1ab30*/  MUFU.EX2 R77, R169 ;  /* 0x000000a9004d7308 */ /* 0x000fe20000000800 */
[----:B------:R-:W-:Y:S01]  /*1ab40*/  IMAD.MOV.U32 R84, RZ, RZ, R67 ;  /* 0x000000ffff547224 */ /* 0x000fe200078e0043 */
[-C--:B------:R-:W-:Y:S04]  /*1ab50*/  HMMA.16816.F32.BF16 R12, R52, R42.reuse, R12 ;  /* 0x0000002a340c723c */ /* 0x080fe8000004180c */
[--C-:B------:R-:W-:Y:S02]  /*1ab60*/  HSET2.LE.AND R67, R101, R251.reuse, PT ;  /* 0x000000fb65437233 */ /* 0x100fe40003803000 */
[C---:B------:R-:W-:Y:S05]  /*1ab70*/  HMMA.16816.F32.BF16 R16, R48.reuse, R42, R16 ;  /* 0x0000002a3010723c */ /* 0x040fea0000041810 */
[----:B------:R-:W-:Y:S01]  /*1ab80*/  LOP3.LUT R67, R67, R0, RZ, 0xc0, !PT ;  /* 0x0000000043437212 */ /* 0x000fe200078ec0ff */
[----:B------:R-:W-:Y:S01]  /*1ab90*/  FADD.FTZ R0, R224, R44 ;  /* 0x0000002ce0007221 */ /* 0x000fe20000010000 */
[----:B------:R-:W-:Y:S01]  /*1aba0*/  FADD.FTZ R2, R209, R76 ;  /* 0x0000004cd1027221 */ /* 0x000fe20000010000 */
[----:B------:R-:W2:Y:S01]  /*1abb0*/  LDSM.16.MT88.4 R44, [R184+0x5400] ;  /* 0x00540000b82c783b */ /* 0x000ea20000004200 */
[----:B------:R-:W-:Y:S02]  /*1abc0*/  MUFU.EX2 R76, R222 ;  /* 0x000000de004c7308 */ /* 0x000fe40000000800 */
[----:B------:R-:W-:Y:S01]  /*1abd0*/  FADD.FTZ R41, R214, R0 ;  /* 0x00000000d6297221 */ /* 0x000fe20000010000 */
[-C--:B---3--:R-:W-:Y:S03]  /*1abe0*/  HMMA.16816.F32.BF16 R20, R48, R56.reuse, R20 ;  /* 0x000000383014723c */ /* 0x088fe60000041814 */
[----:B------:R-:W-:Y:S01]  /*1abf0*/  FADD.FTZ R73, R182, R2 ;  /* 0x00000002b6497221 */ /* 0x000fe20000010000 */
[--C-:B------:R-:W-:Y:S01]  /*1ac00*/  HSET2.LE.AND R2, R91, R251.reuse, PT ;  /* 0x000000fb5b027233 */ /* 0x100fe20003803000 */
[----:B------:R-:W-:Y:S01]  /*1ac10*/  FADD.FTZ R72, R85, R72 ;  /* 0x0000004855487221 */ /* 0x000fe20000010000 */
[C---:B------:R-:W-:Y:S01]  /*1ac20*/  HMMA.16816.F32.BF16 R24, R52.reuse, R56, R24 ;  /* 0x000000383418723c */ /* 0x040fe20000041818 */
[----:B------:R-:W3:Y:S04]  /*1ac30*/  MUFU.EX2 R85, R238 ;  /* 0x000000ee00557308 */ /* 0x000ee80000000800 */
[----:B------:R-:W-:Y:S01]  /*1ac40*/  F2FP.BF16.F32.PACK_AB R71, R123, R121 ;  /* 0x000000797b47723e */ /* 0x000fe200000010ff */
[-C--:B------:R-:W-:Y:S05]  /*1ac50*/  HMMA.16816.F32.BF16 R28, R52, R58.reuse, R28 ;  /* 0x0000003a341c723c */ /* 0x080fea000004181c */
[----:B------:R-:W-:Y:S01]  /*1ac60*/  MUFU.EX2 R55, R239 ;  /* 0x000000ef00377308 */ /* 0x000fe20000000800 */
[----:B------:R-:W-:Y:S01]  /*1ac70*/  LOP3.LUT R71, R2, R71, RZ, 0xc0, !PT ;  /* 0x0000004702477212 */ /* 0x000fe200078ec0ff */
[----:B------:R-:W-:Y:S04]  /*1ac80*/  HMMA.16816.F32.BF16 R32, R48, R58, R32 ;  /* 0x0000003a3020723c */ /* 0x000fe80000041820 */
[----:B------:R-:W-:Y:S01]  /*1ac90*/  FADD.FTZ R2, R130, R72 ;  /* 0x0000004882027221 */ /* 0x000fe20000010000 */
[----:B------:R-:W-:Y:S01]  /*1aca0*/  FADD.FTZ R40, R181, R73 ;  /* 0x00000049b5287221 */ /* 0x000fe20000010000 */
[--C-:B------:R-:W-:Y:S01]  /*1acb0*/  HSET2.LE.AND R56, R79, R251.reuse, PT ;  /* 0x000000fb4f387233 */ /* 0x100fe20003803000 */
[----:B------:R-:W-:Y:S02]  /*1acc0*/  IMAD.MOV.U32 R182, RZ, RZ, R84 ;  /* 0x000000ffffb67224 */ /* 0x000fe400078e0054 */
[----:B------:R-:W-:Y:S02]  /*1acd0*/  MUFU.EX2 R84, R230 ;  /* 0x000000e600547308 */ /* 0x000fe40000000800 */
[----:B------:R-:W-:Y:S01]  /*1ace0*/  FADD.FTZ R73, R250, R2 ;  /* 0x00000002fa497221 */ /* 0x000fe20000010000 */
[----:B----4-:R-:W-:Y:S01]  /*1acf0*/  F2FP.BF16.F32.PACK_AB R2, R105, R90 ;  /* 0x0000005a6902723e */ /* 0x010fe200000010ff */
[----:B------:R-:W-:Y:S01]  /*1ad00*/  FADD.FTZ R74, R82, R41 ;  /* 0x00000029524a7221 */ /* 0x000fe20000010000 */
[----:B------:R-:W-:Y:S01]  /*1ad10*/  F2FP.BF16.F32.PACK_AB R3, R112, R107 ;  /* 0x0000006b7003723e */ /* 0x000fe200000010ff */
[----:B------:R-:W-:Y:S01]  /*1ad20*/  FADD.FTZ R73, R216, R73 ;  /* 0x00000049d8497221 */ /* 0x000fe20000010000 */
[----:B------:R-:W-:Y:S01]  /*1ad30*/  LOP3.LUT R56, R56, R2, RZ, 0xc0, !PT ;  /* 0x0000000238387212 */ /* 0x000fe200078ec0ff */
[----:B------:R-:W-:Y:S01]  /*1ad40*/  FADD.FTZ R2, R182, R40 ;  /* 0x00000028b6027221 */ /* 0x000fe20000010000 */
[-C--:B--2---:R-:W-:Y:S01]  /*1ad50*/  HMMA.16816.F32.BF16 R4, R60, R44.reuse, R4 ;  /* 0x0000002c3c04723c */ /* 0x084fe20000041804 */
[----:B------:R-:W2:Y:S01]  /*1ad60*/  LDSM.16.MT88.4 R40, [R185+0x5400] ;  /* 0x00540000b928783b */ /* 0x000ea20000004200 */
[----:B------:R-:W-:Y:S03]  /*1ad70*/  MUFU.EX2 R82, R223 ;  /* 0x000000df00527308 */ /* 0x000fe60000000800 */
[--C-:B------:R-:W-:Y:S01]  /*1ad80*/  HSET2.LE.AND R0, R92, R251.reuse, PT ;  /* 0x000000fb5c007233 */ /* 0x100fe20003803000 */
[----:B------:R-:W-:Y:S01]  /*1ad90*/  IMAD.MOV.U32 R214, RZ, RZ, R83 ;  /* 0x000000ffffd67224 */ /* 0x000fe200078e0053 */
[----:B------:R-:W-:Y:S01]  /*1ada0*/  F2FP.BF16.F32.PACK_AB R70, R128, R127 ;  /* 0x0000007f8046723e */ /* 0x000fe200000010ff */
[----:B------:R-:W-:Y:S04]  /*1adb0*/  FADD.FTZ R49, R180, R2 ;  /* 0x00000002b4317221 */ /* 0x000fe80000010000 */
[----:B------:R-:W4:Y:S01]  /*1adc0*/  MUFU.EX2 R83, R235 ;  /* 0x000000eb00537308 */ /* 0x000f220000000800 */
[----:B------:R-:W-:Y:S01]  /*1add0*/  LOP3.LUT R65, R65, R3, RZ, 0xc0, !PT ;  /* 0x0000000341417212 */ /* 0x000fe200078ec0ff */
[----:B------:R-:W-:Y:S01]  /*1ade0*/  FADD.FTZ R51, R166, R49 ;  /* 0x00000031a6337221 */ /* 0x000fe20000010000 */
[----:B------:R-:W-:Y:S01]  /*1adf0*/  LOP3.LUT R70, R0, R70, RZ, 0xc0, !PT ;  /* 0x0000004600467212 */ /* 0x000fe200078ec0ff */
[----:B------:R-:W-:Y:S01]  /*1ae00*/  FADD.FTZ R0, R131, R69 ;  /* 0x0000004583007221 */ /* 0x000fe20000010000 */
[----:B------:R-:W-:Y:S02]  /*1ae10*/  F2FP.BF16.F32.PACK_AB R2, R126, R124 ;  /* 0x0000007c7e02723e */ /* 0x000fe400000010ff */
[--C-:B------:R-:W-:Y:S01]  /*1ae20*/  HSET2.LE.AND R69, R99, R251.reuse, PT ;  /* 0x000000fb63457233 */ /* 0x100fe20003803000 */
[C---:B------:R-:W-:Y:S04]  /*1ae30*/  HMMA.16816.F32.BF16 R8, R64.reuse, R44, R8 ;  /* 0x0000002c4008723c */ /* 0x040fe80000041808 */
[----:B------:R-:W-:Y:S01]  /*1ae40*/  FADD.FTZ R72, R247, R0 ;  /* 0x00000000f7487221 */ /* 0x000fe20000010000 */
[----:B------:R-:W-:Y:S01]  /*1ae50*/  F2FP.BF16.F32.PACK_AB R0, R104, R87 ;  /* 0x000000576800723e */ /* 0x000fe200000010ff */
[-C--:B------:R-:W-:Y:S05]  /*1ae60*/  HMMA.16816.F32.BF16 R12, R64, R46.reuse, R12 ;  /* 0x0000002e400c723c */ /* 0x080fea000004180c */
[----:B------:R-:W-:Y:S01]  /*1ae70*/  LOP3.LUT R69, R69, R0, RZ, 0xc0, !PT ;  /* 0x0000000045457212 */ /* 0x000fe200078ec0ff */
[C---:B------:R-:W-:Y:S01]  /*1ae80*/  HMMA.16816.F32.BF16 R16, R60.reuse, R46, R16 ;  /* 0x0000002e3c10723c */ /* 0x040fe20000041810 */
[----:B------:R-:W4:Y:S04]  /*1ae90*/  LDSM.16.MT88.4 R44, [R184+0x5800] ;  /* 0x00580000b82c783b */ /* 0x000f280000004200 */
[----:B------:R-:W-:Y:S01]  /*1aea0*/  FADD.FTZ R0, R214, R74 ;  /* 0x0000004ad6007221 */ /* 0x000fe20000010000 */
[--C-:B------:R-:W-:Y:S01]  /*1aeb0*/  HSET2.LE.AND R3, R89, R251.reuse, PT ;  /* 0x000000fb59037233 */ /* 0x100fe20003803000 */
[----:B------:R-:W-:Y:S01]  /*1aec0*/  FADD.FTZ R72, R177, R72 ;  /* 0x00000048b1487221 */ /* 0x000fe20000010000 */
[----:B------:R-:W-:Y:S01]  /*1aed0*/  F2FP.BF16.F32.PACK_AB R68, R100, R86 ;  /* 0x000000566444723e */ /* 0x000fe200000010ff */
[----:B------:R-:W-:Y:S01]  /*1aee0*/  MUFU.EX2 R74, R236 ;  /* 0x000000ec004a7308 */ /* 0x000fe20000000800 */
[-C--:B--2---:R-:W-:Y:S03]  /*1aef0*/  HMMA.16816.F32.BF16 R20, R60, R40.reuse, R20 ;  /* 0x000000283c14723c */ /* 0x084fe60000041814 */
[----:B------:R-:W-:Y:S01]  /*1af00*/  FADD.FTZ R48, R163, R0 ;  /* 0x00000000a3307221 */ /* 0x000fe20000010000 */
[--C-:B------:R-:W-:Y:S02]  /*1af10*/  HSET2.LE.AND R0, R81, R251.reuse, PT ;  /* 0x000000fb51007233 */ /* 0x100fe40003803000 */
[C---:B------:R-:W-:Y:S05]  /*1af20*/  HMMA.16816.F32.BF16 R24, R64.reuse, R40, R24 ;  /* 0x000000284018723c */ /* 0x040fea0000041818 */
[----:B------:R-:W-:Y:S01]  /*1af30*/  LOP3.LUT R68, R3, R68, RZ, 0xc0, !PT ;  /* 0x0000004403447212 */ /* 0x000fe200078ec0ff */
[-C--:B------:R-:W-:Y:S05]  /*1af40*/  HMMA.16816.F32.BF16 R28, R64, R42.reuse, R28 ;  /* 0x0000002a401c723c */ /* 0x080fea000004181c */
[--C-:B------:R-:W-:Y:S01]  /*1af50*/  HSET2.LE.AND R57, R78, R251.reuse, PT ;  /* 0x000000fb4e397233 */ /* 0x100fe20003803000 */
[----:B------:R-:W-:Y:S01]  /*1af60*/  HMMA.16816.F32.BF16 R32, R60, R42, R32 ;  /* 0x0000002a3c20723c */ /* 0x000fe20000041820 */
[----:B------:R-:W-:Y:S04]  /*1af70*/  MUFU.EX2 R78, R231 ;  /* 0x000000e7004e7308 */ /* 0x000fe80000000800 */
[----:B-1----:R-:W-:Y:S01]  /*1af80*/  F2FP.BF16.F32.PACK_AB R58, R116, R113 ;  /* 0x00000071743a723e */ /* 0x002fe200000010ff */
[----:B------:R-:W-:Y:S01]  /*1af90*/  FADD.FTZ R50, R161, R48 ;  /* 0x00000030a1327221 */ /* 0x000fe20000010000 */
[----:B------:R-:W-:Y:S01]  /*1afa0*/  F2FP.BF16.F32.PACK_AB R3, R111, R98 ;  /* 0x000000626f03723e */ /* 0x000fe200000010ff */
[----:B------:R-:W-:Y:S03]  /*1afb0*/  FADD.FTZ R48, R175, R51 ;  /* 0x00000033af307221 */ /* 0x000fe60000010000 */
[----:B------:R-:W-:Y:S01]  /*1afc0*/  LOP3.LUT R154, R154, R2, RZ, 0xc0, !PT ;  /* 0x000000029a9a7212 */ /* 0x000fe200078ec0ff */
[----:B------:R-:W-:Y:S01]  /*1afd0*/  FADD.FTZ R2, R162, R73 ;  /* 0x00000049a2027221 */ /* 0x000fe20000010000 */
[----:B------:R-:W-:Y:S01]  /*1afe0*/  LOP3.LUT R58, R0, R58, RZ, 0xc0, !PT ;  /* 0x0000003a003a7212 */ /* 0x000fe200078ec0ff */
[----:B------:R-:W-:Y:S01]  /*1aff0*/  FADD.FTZ R54, R188, R48 ;  /* 0x00000030bc367221 */ /* 0x000fe20000010000 */
[----:B------:R-:W-:Y:S01]  /*1b000*/  MUFU.EX2 R73, R241 ;  /* 0x000000f100497308 */ /* 0x000fe20000000800 */
[----:B------:R2:W5:Y:S01]  /*1b010*/  LDL.LU R188, [R1+0x88] ;  /* 0x0000880001bc7983 */ /* 0x0005620000300800 */
[----:B------:R-:W-:Y:S01]  /*1b020*/  FADD.FTZ R49, R160, R2 ;  /* 0x00000002a0317221 */ /* 0x000fe20000010000 */
[----:B---3--:R-:W-:Y:S01]  /*1b030*/  F2FP.BF16.F32.PACK_AB R2, R85, R88 ;  /* 0x000000585502723e */ /* 0x008fe200000010ff */
[-C--:B----4-:R-:W-:Y:S01]  /*1b040*/  HMMA.16816.F32.BF16 R4, R68, R44.reuse, R4 ;  /* 0x0000002c4404723c */ /* 0x090fe20000041804 */
[----:B------:R-:W-:Y:S04]  /*1b050*/  LDSM.16.MT88.4 R160, [R184+0x5c00] ;  /* 0x005c0000b8a0783b */ /* 0x000fe80000004200 */
[----:B------:R-:W-:Y:S01]  /*1b060*/  LOP3.LUT R152, R152, R2, RZ, 0xc0, !PT ;  /* 0x0000000298987212 */ /* 0x000fe200078ec0ff */
[----:B------:R-:W-:Y:S01]  /*1b070*/  FADD.FTZ R2, R245, R49 ;  /* 0x00000031f5027221 */ /* 0x000fe20000010000 */
[----:B------:R-:W-:Y:S01]  /*1b080*/  LOP3.LUT R57, R57, R3, RZ, 0xc0, !PT ;  /* 0x0000000339397212 */ /* 0x000fe200078ec0ff */
[----:B------:R-:W-:Y:S02]  /*1b090*/  FADD.FTZ R0, R167, R72 ;  /* 0x00000048a7007221 */ /* 0x000fe40000010000 */
[----:B------:R-:W1:Y:S01]  /*1b0a0*/  MUFU.EX2 R72, R228 ;  /* 0x000000e400487308 */ /* 0x000e620000000800 */
[----:B------:R-:W-:Y:S01]  /*1b0b0*/  HSET2.LE.AND R3, R80, R251, PT ;  /* 0x000000fb50037233 */ /* 0x000fe20003803000 */
[----:B------:R-:W-:Y:S01]  /*1b0c0*/  FADD.FTZ R52, R165, R0 ;  /* 0x00000000a5347221 */ /* 0x000fe20000010000 */
[----:B------:R-:W-:Y:S02]  /*1b0d0*/  F2FP.BF16.F32.PACK_AB R59, R77, R114 ;  /* 0x000000724d3b723e */ /* 0x000fe400000010ff */
[----:B------:R-:W-:Y:S02]  /*1b0e0*/  F2FP.BF16.F32.PACK_AB R0, R102, R125 ;  /* 0x0000007d6600723e */ /* 0x000fe400000010ff */
[----:B------:R-:W-:Y:S02]  /*1b0f0*/  LOP3.LUT R59, R3, R59, RZ, 0xc0, !PT ;  /* 0x0000003b033b7212 */ /* 0x000fe400078ec0ff */
[----:B------:R-:W-:Y:S02]  /*1b100*/  F2FP.BF16.F32.PACK_AB R3, R83, R84 ;  /* 0x000000545303723e */ /* 0x000fe400000010ff */
[----:B------:R-:W-:Y:S01]  /*1b110*/  LOP3.LUT R155, R155, R0, RZ, 0xc0, !PT ;  /* 0x000000009b9b7212 */ /* 0x000fe200078ec0ff */
[----:B------:R-:W-:Y:S01]  /*1b120*/  FADD.FTZ R0, R242, R52 ;  /* 0x00000034f2007221 */ /* 0x000fe20000010000 */
[----:B------:R-:W-:Y:S01]  /*1b130*/  LOP3.LUT R153, R153, R3, RZ, 0xc0, !PT ;  /* 0x0000000399997212 */ /* 0x000fe200078ec0ff */
[----:B------:R-:W-:Y:S01]  /*1b140*/  FADD.FTZ R3, R249, R50 ;  /* 0x00000032f9037221 */ /* 0x000fe20000010000 */
[C---:B------:R-:W-:Y:S01]  /*1b150*/  HMMA.16816.F32.BF16 R8, R56.reuse, R44, R8 ;  /* 0x0000002c3808723c */ /* 0x040fe20000041808 */
[----:B------:R-:W3:Y:S03]  /*1b160*/  LDSM.16.MT88.4 R48, [R185+0x5800] ;  /* 0x00580000b930783b */ /* 0x000ee60000004200 */
[----:B------:R-:W-:Y:S01]  /*1b170*/  FADD.FTZ R53, R248, R3 ;  /* 0x00000003f8357221 */ /* 0x000fe20000010000 */
[----:B-1----:R-:W-:Y:S01]  /*1b180*/  F2FP.BF16.F32.PACK_AB R40, R55, R72 ;  /* 0x000000483728723e */ /* 0x002fe200000010ff */
[----:B------:R-:W-:Y:S01]  /*1b190*/  FADD.FTZ R52, R244, R2 ;  /* 0x00000002f4347221 */ /* 0x000fe20000010000 */
[----:B------:R-:W-:Y:S01]  /*1b1a0*/  F2FP.BF16.F32.PACK_AB R2, R75, R76 ;  /* 0x0000004c4b02723e */ /* 0x000fe200000010ff */
[----:B------:R-:W-:Y:S01]  /*1b1b0*/  FADD.FTZ R41, R240, R0 ;  /* 0x00000000f0297221 */ /* 0x000fe20000010000 */
[-C--:B------:R-:W-:Y:S03]  /*1b1c0*/  HMMA.16816.F32.BF16 R12, R56, R46.reuse, R12 ;  /* 0x0000002e380c723c */ /* 0x080fe6000004180c */
[----:B------:R-:W-:Y:S01]  /*1b1d0*/  F2FP.BF16.F32.PACK_AB R0, R78, R82 ;  /* 0x000000524e00723e */ /* 0x000fe200000010ff */
[----:B------:R-:W-:Y:S01]  /*1b1e0*/  FADD.FTZ R41, R174, R41 ;  /* 0x00000029ae297221 */ /* 0x000fe20000010000 */
[----:B------:R-:W-:Y:S01]  /*1b1f0*/  LOP3.LUT R137, R137, R2, RZ, 0xc0, !PT ;  /* 0x0000000289897212 */ /* 0x000fe200078ec0ff */
[----:B------:R-:W-:Y:S01]  /*1b200*/  FADD.FTZ R2, R187, R53 ;  /* 0x00000035bb027221 */ /* 0x000fe20000010000 */
[----:B------:R-:W-:Y:S01]  /*1b210*/  LOP3.LUT R136, R136, R0, RZ, 0xc0, !PT ;  /* 0x0000000088887212 */ /* 0x000fe200078ec0ff */
[----:B------:R2:W5:Y:S01]  /*1b220*/  LDL.LU R187, [R1+0x84] ;  /* 0x0000840001bb7983 */ /* 0x0005620000300800 */
[C---:B------:R-:W-:Y:S04]  /*1b230*/  HMMA.16816.F32.BF16 R16, R68.reuse, R46, R16 ;  /* 0x0000002e4410723c */ /* 0x040fe80000041810 */
[----:B------:R-:W-:Y:S01]  /*1b240*/  FADD.FTZ R0, R252, R54 ;  /* 0x00000036fc007221 */ /* 0x000fe20000010000 */
[----:B------:R-:W-:Y:S01]  /*1b250*/  LOP3.LUT R139, R139, R40, RZ, 0xc0, !PT ;  /* 0x000000288b8b7212 */ /* 0x000fe200078ec0ff */
[----:B------:R-:W-:Y:S01]  /*1b260*/  FADD.FTZ R41, R173, R41 ;  /* 0x00000029ad297221 */ /* 0x000fe20000010000 */
[----:B------:R-:W-:Y:S01]  /*1b270*/  F2FP.BF16.F32.PACK_AB R3, R73, R74 ;  /* 0x0000004a4903723e */ /* 0x000fe200000010ff */
[----:B------:R-:W-:Y:S02]  /*1b280*/  FADD.FTZ R40, R186, R0 ;  /* 0x00000000ba287221 */ /* 0x000fe40000010000 */
[----:B------:R2:W5:Y:S01]  /*1b290*/  LDL.LU R186, [R1+0x80] ;  /* 0x0000800001ba7983 */ /* 0x0005620000300800 */
[----:B------:R-:W-:Y:S01]  /*1b2a0*/  FADD.FTZ R0, R135, R2 ;  /* 0x0000000287007221 */ /* 0x000fe20000010000 */
[----:B------:R-:W-:Y:S01]  /*1b2b0*/  LOP3.LUT R138, R138, R3, RZ, 0xc0, !PT ;  /* 0x000000038a8a7212 */ /* 0x000fe200078ec0ff */
[----:B------:R-:W-:Y:S01]  /*1b2c0*/  FADD.FTZ R40, R156, R40 ;  /* 0x000000289c287221 */ /* 0x000fe20000010000 */
[----:B------:R2:W5:Y:S01]  /*1b2d0*/  LDL.LU R135, [R1+0x7c] ;  /* 0x00007c0001877983 */ /* 0x0005620000300800 */
[----:B------:R-:W-:Y:S02]  /*1b2e0*/  FADD.FTZ R3, R246, R52 ;  /* 0x00000034f6037221 */ /* 0x000fe40000010000 */
[----:B------:R-:W-:Y:S02]  /*1b2f0*/  FADD.FTZ R40, R157, R40 ;  /* 0x000000289d287221 */ /* 0x000fe40000010000 */
        /* <DEDUP_REMOVED lines=21> */
[----:B------:R-:W1:Y:S02]  /*1b450*/  LDSM.16.MT88.4 R40, [R185+0x5c00] ;  /* 0x005c0000b928783b */ /* 0x000e640000004200 */
[----:B------:R-:W-:Y:S01]  /*1b460*/  FADD.FTZ R3, R205, R3 ;  /* 0x00000003cd037221 */ /* 0x000fe20000010000 */
[----:B------:R-:W-:Y:S01]  /*1b470*/  FADD.FTZ R45, R132, R0 ;  /* 0x00000000842d7221 */ /* 0x000fe20000010000 */
[----:B------:R-:W-:Y:S01]  /*1b480*/  FADD.FTZ R0, R134, R2 ;  /* 0x0000000286007221 */ /* 0x000fe20000010000 */
[----:B------:R-:W-:Y:S05]  /*1b490*/  HMMA.16816.F32.BF16 R32, R68, R50, R32 ;  /* 0x000000324420723c */ /* 0x000fea0000041820 */
[----:B------:R-:W-:Y:S01]  /*1b4a0*/  FADD.FTZ R3, R179, R3 ;  /* 0x00000003b3037221 */ /* 0x000fe20000010000 */
[-C--:B------:R-:W-:Y:S05]  /*1b4b0*/  HMMA.16816.F32.BF16 R164, R152, R160.reuse, R4 ;  /* 0x000000a098a4723c */ /* 0x080fea0000041804 */
        /* <DEDUP_REMOVED lines=8> */
[----:B------:R-:W-:Y:S04]  /*1b540*/  IMAD.MOV.U32 R132, RZ, RZ, R36 ;  /* 0x000000ffff847224 */ /* 0x000fe800078e0024 */
        /* <DEDUP_REMOVED lines=13> */
[-C--:B-1----:R-:W-:Y:S03]  /*1b620*/  HMMA.16816.F32.BF16 R156, R152, R40.reuse, R20 ;  /* 0x00000028989c723c */ /* 0x082fe60000041814 */
        /* <DEDUP_REMOVED lines=20> */
[----:B------:R-:W-:Y:S03]  /*1b770*/  IMAD.MOV.U32 R134, RZ, RZ, R38 ;  /* 0x000000ffff867224 */ /* 0x000fe600078e0026 */
        /* <DEDUP_REMOVED lines=23> */
[----:B------:R-:W-:Y:S04]  /*1b8f0*/  STL [R1+0x50], R4 ;  /* 0x0000500401007387 */ /* 0x000fe80000100800 */
[----:B------:R1:W-:Y:S04]  /*1b900*/  STL [R1+0x54], R3 ;  /* 0x0000540301007387 */ /* 0x0003e80000100800 */
[----:B------:R2:W-:Y:S04]  /*1b910*/  STL [R1+0x48], R2 ;  /* 0x0000480201007387 */ /* 0x0005e80000100800 */
[----:B------:R2:W-:Y:S01]  /*1b920*/  STL [R1+0x4c], R0 ;  /* 0x00004c0001007387 */ /* 0x0005e20000100800 */
[----:B-1----:R-:W-:Y:S01]  /*1b930*/  IMAD.MOV.U32 R3, RZ, RZ, R37 ;  /* 0x000000ffff037224 */ /* 0x002fe200078e0025 */
[----:B------:R-:W-:Y:S06]  /*1b940*/  @P0 BRA `(.L_x_878) ;  /* 0xffffff7c00540947 */ /* 0x000fec000383ffff */
.L_x_877:
[----:B------:R-:W2:Y:S01]  /*1b950*/  LDL.LU R8, [R1+0x50] ;  /* 0x0000500001087983 */ /* 0x000ea20000300800 */
[----:B------:R-:W-:-:S03]  /*1b960*/  ULDC UR4, c[0x0][0x38c] ;  /* 0x0000e30000047ab9 */ /* 0x000fc60000000800 */
[----:B------:R-:W3:Y:S04]  /*1b970*/  LDL.LU R7, [R1+0x54] ;  /* 0x0000540001077983 */ /* 0x000ee80000300800 */
[----:B------:R-:W4:Y:S04]  /*1b980*/  LDL.LU R6, [R1+0x48] ;  /* 0x0000480001067983 */ /* 0x000f280000300800 */
[----:B------:R-:W4:Y:S01]  /*1b990*/  LDL.LU R5, [R1+0x4c] ;  /* 0x00004c0001057983 */ /* 0x000f220000300800 */
[----:B------:R-:W-:Y:S01]  /*1b9a0*/  UISETP.NE.AND UP0, UPT, UR27, -0x1, UPT ;  /* 0xffffffff1b00788c */ /* 0x000fe2000bf05270 */
[----:B------:R-:W-:Y:S01]  /*1b9b0*/  MOV R17, 0x10 ;  /* 0x0000001000117802 */ /* 0x000fe20000000f00 */
[----:B------:R-:W-:Y:S01]  /*1b9c0*/  UMOV UR6, 0x400 ;  /* 0x0000040000067882 */ /* 0x000fe20000000000 */
[----:B------:R-:W1:Y:S01]  /*1b9d0*/  S2R R25, SR_TID.X ;  /* 0x0000000000197919 */ /* 0x000e620000002100 */
[----:B------:R-:W2:Y:S01]  /*1b9e0*/  S2R R24, SR_TID.X ;  /* 0x0000000000187919 */ /* 0x000ea20000002100 */
[----:B-1----:R-:W-:Y:S01]  /*1b9f0*/  SHF.R.S32.HI R23, RZ, 0x1f, R25 ;  /* 0x0000001fff177819 */ /* 0x002fe20000011419 */
[----:B--2---:R-:W1:Y:S04]  /*1ba00*/  SHFL.BFLY PT, R2, R8, 0x2, 0x1f ;  /* 0x0c401f0008027f89 */ /* 0x004e6800000e0000 */
[----:B---3--:R-:W2:Y:S04]  /*1ba10*/  SHFL.BFLY PT, R0, R7, 0x2, 0x1f ;  /* 0x0c401f0007007f89 */ /* 0x008ea800000e0000 */
        /* <DEDUP_REMOVED lines=8> */
[----:B------:R-:W3:Y:S04]  /*1baa0*/  SHFL.BFLY PT, R6, R3, 0x1, 0x1f ;  /* 0x0c201f0003067f89 */ /* 0x000ee800000e0000 */
[----:B------:R-:W4:Y:S01]  /*1bab0*/  SHFL.BFLY PT, R5, R4, 0x1, 0x1f ;  /* 0x0c201f0004057f89 */ /* 0x000f2200000e0000 */
[----:B-1----:R-:W-:Y:S01]  /*1bac0*/  FADD.FTZ R19, R2, R8 ;  /* 0x0000000802137221 */ /* 0x002fe20000010000 */
[----:B------:R-:W-:Y:S01]  /*1bad0*/  MOV R2, 0x3f800000 ;  /* 0x3f80000000027802 */ /* 0x000fe20000000f00 */
[----:B--2---:R-:W-:-:S03]  /*1bae0*/  FADD.FTZ R20, R0, R7 ;  /* 0x0000000700147221 */ /* 0x004fc60000010000 */
[----:B------:R-:W-:Y:S02]  /*1baf0*/  FSETP.NE.FTZ.AND P5, PT, R19, RZ, PT ;  /* 0x000000ff1300720b */ /* 0x000fe40003fb5000 */
[----:B------:R-:W-:Y:S01]  /*1bb00*/  MOV R0, 0x3f800000 ;  /* 0x3f80000000007802 */ /* 0x000fe20000000f00 */
[----:B---3--:R-:W-:Y:S01]  /*1bb10*/  FADD.FTZ R21, R3, R6 ;  /* 0x0000000603157221 */ /* 0x008fe20000010000 */
[----:B------:R-:W-:Y:S01]  /*1bb20*/  FSETP.NE.FTZ.AND P4, PT, R20, RZ, PT ;  /* 0x000000ff1400720b */ /* 0x000fe20003f95000 */
[----:B------:R-:W-:Y:S01]  /*1bb30*/  IMAD.MOV.U32 R3, RZ, RZ, 0x3f800000 ;  /* 0x3f800000ff037424 */ /* 0x000fe200078e00ff */
[----:B------:R-:W-:Y:S01]  /*1bb40*/  LEA.HI R6, R23, R25, RZ, 0x2 ;  /* 0x0000001917067211 */ /* 0x000fe200078f10ff */
[----:B----4-:R-:W-:Y:S01]  /*1bb50*/  FADD.FTZ R22, R4, R5 ;  /* 0x0000000504167221 */ /* 0x010fe20000010000 */
[----:B------:R-:W-:Y:S01]  /*1bb60*/  FSETP.NE.FTZ.AND P3, PT, R21, RZ, PT ;  /* 0x000000ff1500720b */ /* 0x000fe20003f75000 */
[----:B------:R-:W-:Y:S01]  /*1bb70*/  IMAD.MOV.U32 R5, RZ, RZ, 0x3f800000 ;  /* 0x3f800000ff057424 */ /* 0x000fe200078e00ff */
[----:B------:R-:W-:-:S02]  /*1bb80*/  SHF.R.S32.HI R7, RZ, 0x2, R6 ;  /* 0x00000002ff077819 */ /* 0x000fc40000011406 */
[----:B------:R-:W-:Y:S01]  /*1bb90*/  FSETP.NE.FTZ.AND P2, PT, R22, RZ, PT ;  /* 0x000000ff1600720b */ /* 0x000fe20003f55000 */
[----:B------:R-:W1:Y:S01]  /*1bba0*/  @P5 MUFU.RCP R0, R19 ;  /* 0x0000001300005308 */ /* 0x000e620000001000 */
[----:B------:R-:W-:Y:S02]  /*1bbb0*/  SHF.R.S32.HI R4, RZ, 0x1f, R7 ;  /* 0x0000001fff047819 */ /* 0x000fe40000011407 */
[----:B------:R-:W-:Y:S02]  /*1bbc0*/  LEA.HI R23, R23, R25, RZ, 0x5 ;  /* 0x0000001917177211 */ /* 0x000fe400078f28ff */
[----:B------:R-:W-:Y:S02]  /*1bbd0*/  LEA.HI R4, R4, R7, RZ, 0x3 ;  /* 0x0000000704047211 */ /* 0x000fe400078f18ff */
[----:B------:R-:W-:Y:S01]  /*1bbe0*/  SHF.R.S32.HI R18, RZ, 0x5, R23 ;  /* 0x00000005ff127819 */ /* 0x000fe20000011417 */
[----:B------:R-:W2:Y:S08]  /*1bbf0*/  @P4 MUFU.RCP R3, R20 ;  /* 0x0000001400034308 */ /* 0x000eb00000001000 */
[----:B------:R-:W3:Y:S01]  /*1bc00*/  @P3 MUFU.RCP R2, R21 ;  /* 0x0000001500023308 */ /* 0x000ee20000001000 */
[----:B-1----:R-:W-:-:S04]  /*1bc10*/  FMUL.FTZ R0, R0, UR4 ;  /* 0x0000000400007c20 */ /* 0x002fc80008410000 */
[C---:B------:R-:W-:Y:S01]  /*1bc20*/  FMUL.FTZ R164, R0.reuse, R164 ;  /* 0x000000a400a47220 */ /* 0x040fe20000410000 */
[C---:B------:R-:W-:Y:S01]  /*1bc30*/  FMUL.FTZ R165, R0.reuse, R165 ;  /* 0x000000a500a57220 */ /* 0x040fe20000410000 */
[C---:B------:R-:W-:Y:S01]  /*1bc40*/  FMUL.FTZ R160, R0.reuse, R160 ;  /* 0x000000a000a07220 */ /* 0x040fe20000410000 */
[----:B------:R-:W1:Y:S01]  /*1bc50*/  @P2 MUFU.RCP R5, R22 ;  /* 0x0000001600052308 */ /* 0x000e620000001000 */
[----:B--2---:R-:W-:Y:S01]  /*1bc60*/  FMUL.FTZ R3, R3, UR4 ;  /* 0x0000000403037c20 */ /* 0x004fe20008410000 */
[C---:B------:R-:W-:Y:S01]  /*1bc70*/  FMUL.FTZ R161, R0.reuse, R161 ;  /* 0x000000a100a17220 */ /* 0x040fe20000410000 */
[C---:B------:R-:W-:Y:S01]  /*1bc80*/  FMUL.FTZ R156, R0.reuse, R156 ;  /* 0x0000009c009c7220 */ /* 0x040fe20000410000 */
[----:B------:R-:W-:Y:S01]  /*1bc90*/  FMUL.FTZ R10, R0, R157 ;  /* 0x0000009d000a7220 */ /* 0x000fe20000410000 */
        /* <DEDUP_REMOVED lines=10> */
[----:B------:R-:W-:Y:S01]  /*1bd40*/  FMUL.FTZ R153, R0, R153 ;  /* 0x0000009900997220 */ /* 0x000fe20000410000 */
[----:B---3--:R-:W-:Y:S01]  /*1bd50*/  FMUL.FTZ R2, R2, UR4 ;  /* 0x0000000402027c20 */ /* 0x008fe20008410000 */
[----:B-1----:R-:W-:Y:S01]  /*1bd60*/  FMUL.FTZ R0, R5, UR4 ;  /* 0x0000000405007c20 */ /* 0x002fe20008410000 */
[----:B------:R-:W-:Y:S01]  /*1bd70*/  IADD3 R3, R7, -R3, RZ ;  /* 0x8000000307037210 */ /* 0x000fe20007ffe0ff */
[----:B------:R-:W1:Y:S01]  /*1bd80*/  S2UR UR4, SR_CgaCtaId ;  /* 0x00000000000479c3 */ /* 0x000e620000008800 */
        /* <DEDUP_REMOVED lines=9> */
[----:B------:R-:W-:Y:S01]  /*1be20*/  FMUL.FTZ R150, R0, R150 ;  /* 0x0000009600967220 */ /* 0x000fe20000410000 */
[----:B------:R-:W-:Y:S01]  /*1be30*/  LOP3.LUT R4, R6, 0xfffffffc, RZ, 0xc0, !PT ;  /* 0xfffffffc06047812 */ /* 0x000fe200078ec0ff */
[C---:B------:R-:W-:Y:S01]  /*1be40*/  FMUL.FTZ R15, R0.reuse, R151 ;  /* 0x00000097000f7220 */ /* 0x040fe20000410000 */
[----:B------:R-:W-:Y:S01]  /*1be50*/  SHF.R.S32.HI R6, RZ, 0x1, R2 ;  /* 0x00000001ff067819 */ /* 0x000fe20000011402 */
[----:B------:R-:W-:Y:S01]  /*1be60*/  FMUL.FTZ R146, R0, R146 ;  /* 0x0000009200927220 */ /* 0x000fe20000410000 */
[----:B------:R-:W-:Y:S01]  /*1be70*/  LOP3.LUT R5, R2, 0x3fffffe, RZ, 0xc0, !PT ;  /* 0x03fffffe02057812 */ /* 0x000fe200078ec0ff */
[----:B------:R-:W-:Y:S01]  /*1be80*/  IMAD.IADD R4, R25, 0x1, -R4 ;  /* 0x0000000119047824 */ /* 0x000fe200078e0a04 */
[----:B------:R-:W-:Y:S01]  /*1be90*/  SHF.L.U32 R2, R6, 0x6, RZ ;  /* 0x0000000606027819 */ /* 0x000fe200000006ff */
[C---:B------:R-:W-:Y:S01]  /*1bea0*/  FMUL.FTZ R11, R0.reuse, R147 ;  /* 0x00000093000b7220 */ /* 0x040fe20000410000 */
[C---:B------:R-:W-:Y:S01]  /*1beb0*/  FMUL.FTZ R142, R0.reuse, R142 ;  /* 0x0000008e008e7220 */ /* 0x040fe20000410000 */
[----:B------:R-:W-:Y:S01]  /*1bec0*/  FMUL.FTZ R7, R0, R143 ;  /* 0x0000008f00077220 */ /* 0x000fe20000410000 */
[----:B------:R-:W-:Y:S01]  /*1bed0*/  IADD3 R5, R3, -R5, RZ ;  /* 0x8000000503057210 */ /* 0x000fe20007ffe0ff */
[----:B------:R-:W-:-:S02]  /*1bee0*/  IMAD R4, R18, 0x100, R4 ;  /* 0x0000010012047824 */ /* 0x000fc400078e0204 */
[C---:B------:R-:W-:Y:S01]  /*1bef0*/  FMUL.FTZ R138, R0.reuse, R138 ;  /* 0x0000008a008a7220 */ /* 0x040fe20000410000 */
[----:B------:R-:W-:Y:S01]  /*1bf00*/  FMUL.FTZ R13, R0, R139 ;  /* 0x0000008b000d7220 */ /* 0x000fe20000410000 */
[----:B------:R-:W-:Y:S01]  /*1bf10*/  LOP3.LUT R0, R2, 0xc0, RZ, 0xc0, !PT ;  /* 0x000000c002007812 */ /* 0x000fe200078ec0ff */
[----:B-1----:R-:W-:Y:S01]  /*1bf20*/  ULEA UR4, UR4, UR6, 0x18 ;  /* 0x0000000604047291 */ /* 0x002fe2000f8ec03f */
[----:B------:R-:W-:Y:S02]  /*1bf30*/  LOP3.LUT R3, R6, 0x1, RZ, 0xc0, !PT ;  /* 0x0000000106037812 */ /* 0x000fe400078ec0ff */
[----:B------:R-:W-:Y:S01]  /*1bf40*/  LEA R2, R5, R4, 0x4 ;  /* 0x0000000405027211 */ /* 0x000fe200078e20ff */
[----:B------:R-:W-:Y:S01]  /*1bf50*/  @UP0 ULDC.64 UR6, c[0x0][0x298] ;  /* 0x0000a60000060ab9 */ /* 0x000fe20000000a00 */
[----:B------:R-:W-:Y:S01]  /*1bf60*/  LEA.HI R0, R0, R0, RZ, 0x1d ;  /* 0x0000000000007211 */ /* 0x000fe200078fe8ff */
[----:B------:R-:W-:Y:S01]  /*1bf70*/  @UP0 UIMAD.WIDE.U32 UR10, UR27, UR6, URZ ;  /* 0x000000061b0a02a5 */ /* 0x000fe2000f8e003f */
[----:B------:R-:W-:-:S02]  /*1bf80*/  ISETP.NE.U32.AND P0, PT, R3, 0x1, PT ;  /* 0x000000010300780c */ /* 0x000fc40003f05070 */
[----:B------:R-:W-:Y:S01]  /*1bf90*/  F2FP.BF16.F32.PACK_AB R5, R165, R164 ;  /* 0x000000a4a505723e */ /* 0x000fe200000010ff */
[----:B------:R-:W-:Y:S01]  /*1bfa0*/  IMAD.U32 R0, R2, 0x2, R0 ;  /* 0x0000000202007824 */ /* 0x000fe200078e0000 */
[----:B------:R-:W-:Y:S02]  /*1bfb0*/  SEL R17, R17, 0xfffffff0, P0 ;  /* 0xfffffff011117807 */ /* 0x000fe40000000000 */
[----:B------:R-:W-:Y:S02]  /*1bfc0*/  PLOP3.LUT P0, PT, PT, PT, UP0, 0x80, 0x0 ;  /* 0x000000000000781c */ /* 0x000fe40003f0f008 */
[----:B------:R-:W-:Y:S01]  /*1bfd0*/  LEA R0, R0, UR4, 0x1 ;  /* 0x0000000400007c11 */ /* 0x000fe2000f8e08ff */
[----:B------:R-:W-:Y:S01]  /*1bfe0*/  @UP0 UIMAD UR4, UR27, UR7, UR11 ;  /* 0x000000071b0402a4 */ /* 0x000fe2000f8e020b */
[----:B------:R-:W-:Y:S02]  /*1bff0*/  F2FP.BF16.F32.PACK_AB R4, R167, R166 ;  /* 0x000000a6a704723e */ /* 0x000fe400000010ff */
[----:B------:R-:W-:Y:S01]  /*1c000*/  F2FP.BF16.F32.PACK_AB R2, R161, R160 ;  /* 0x000000a0a102723e */ /* 0x000fe200000010ff */
[----:B------:R1:W-:Y:S01]  /*1c010*/  STS [R0], R5 ;  /* 0x0000000500007388 */ /* 0x0003e20000000800 */
[----:B------:R-:W-:-:S02]  /*1c020*/  IADD3 R3, R0, R17, RZ ;  /* 0x0000001100037210 */ /* 0x000fc40007ffe0ff */
[----:B------:R-:W-:Y:S01]  /*1c030*/  LOP3.LUT P1, RZ, R6, 0x2, RZ, 0xc0, !PT ;  /* 0x0000000206ff7812 */ /* 0x000fe2000782c0ff */
[----:B------:R2:W-:Y:S01]  /*1c040*/  STS [R0+0x200], R4 ;  /* 0x0002000400007388 */ /* 0x0005e20000000800 */
[----:B------:R-:W-:Y:S02]  /*1c050*/  F2FP.BF16.F32.PACK_AB R16, R16, R148 ;  /* 0x000000941010723e */ /* 0x000fe400000010ff */
[----:B------:R-:W-:Y:S01]  /*1c060*/  F2FP.BF16.F32.PACK_AB R15, R15, R150 ;  /* 0x000000960f0f723e */ /* 0x000fe200000010ff */
[----:B------:R3:W-:Y:S01]  /*1c070*/  STS [R3], R2 ;  /* 0x0000000203007388 */ /* 0x0007e20000000800 */
[----:B------:R-:W-:Y:S02]  /*1c080*/  F2FP.BF16.F32.PACK_AB R12, R12, R144 ;  /* 0x000000900c0c723e */ /* 0x000fe400000010ff */
[----:B------:R-:W-:Y:S02]  /*1c090*/  F2FP.BF16.F32.PACK_AB R11, R11, R146 ;  /* 0x000000920b0b723e */ /* 0x000fe400000010ff */
[----:B------:R-:W-:-:S02]  /*1c0a0*/  F2FP.BF16.F32.PACK_AB R10, R10, R156 ;  /* 0x0000009c0a0a723e */ /* 0x000fc400000010ff */
[----:B------:R-:W-:Y:S02]  /*1c0b0*/  F2FP.BF16.F32.PACK_AB R9, R9, R158 ;  /* 0x0000009e0909723e */ /* 0x000fe400000010ff */
[----:B------:R-:W-:Y:S02]  /*1c0c0*/  F2FP.BF16.F32.PACK_AB R8, R8, R140 ;  /* 0x0000008c0808723e */ /* 0x000fe400000010ff */
[----:B------:R-:W-:Y:S02]  /*1c0d0*/  F2FP.BF16.F32.PACK_AB R7, R7, R142 ;  /* 0x0000008e0707723e */ /* 0x000fe400000010ff */
[----:B------:R-:W-:Y:S02]  /*1c0e0*/  F2FP.BF16.F32.PACK_AB R6, R153, R152 ;  /* 0x000000989906723e */ /* 0x000fe400000010ff */
[----:B------:R-:W-:Y:S02]  /*1c0f0*/  F2FP.BF16.F32.PACK_AB R14, R14, R136 ;  /* 0x000000880e0e723e */ /* 0x000fe400000010ff */
[----:B-1----:R-:W-:-:S02]  /*1c100*/  F2FP.BF16.F32.PACK_AB R5, R155, R154 ;  /* 0x0000009a9b05723e */ /* 0x002fc400000010ff */
[----:B------:R-:W-:Y:S02]  /*1c110*/  F2FP.BF16.F32.PACK_AB R13, R13, R138 ;  /* 0x0000008a0d0d723e */ /* 0x000fe400000010ff */
[----:B--2---:R-:W-:Y:S02]  /*1c120*/  F2FP.BF16.F32.PACK_AB R4, R163, R162 ;  /* 0x000000a2a304723e */ /* 0x004fe400000010ff */
[----:B---3--:R-:W-:Y:S01]  /*1c130*/  IADD3 R2, R0, 0x20, RZ ;  /* 0x0000002000027810 */ /* 0x008fe20007ffe0ff */
        /* <DEDUP_REMOVED lines=8> */
.L_x_881:
[----:B------:R-:W-:Y:S01]  /*1c1c0*/  ULDC.U8 UR6, c[0x0][0x3d9] ;  /* 0x0000f64000067ab9 */ /* 0x000fe20000000000 */
[----:B------:R-:W-:Y:S01]  /*1c1d0*/  @P1 VIADD R2, R0, 0xffffffe0 ;  /* 0xffffffe000021836 */ /* 0x000fe20000000000 */
[----:B------:R-:W-:Y:S01]  /*1c1e0*/  ISETP.NE.AND P1, PT, RZ, UR6, PT ;  /* 0x00000006ff007c0c */ /* 0x000fe2000bf25270 */
[----:B------:R1:W-:Y:S01]  /*1c1f0*/  STS [R3+0x200], R4 ;  /* 0x0002000403007388 */ /* 0x0003e20000000800 */
[----:B------:R-:W-:Y:S02]  /*1c200*/  ULDC.U8 UR8, c[0x0][0x3d8] ;  /* 0x0000f60000087ab9 */ /* 0x000fe40000000000 */
[----:B------:R-:W-:Y:S01]  /*1c210*/  ISETP.NE.AND P0, PT, RZ, UR8, PT ;  /* 0x00000008ff007c0c */ /* 0x000fe2000bf05270 */
[----:B------:R-:W-:Y:S03]  /*1c220*/  STS [R0+0x1000], R16 ;  /* 0x0010001000007388 */ /* 0x000fe60000000800 */
[----:B------:R-:W-:Y:S01]  /*1c230*/  ISETP.EQ.AND P0, PT, RZ, UR6, P0 ;  /* 0x00000006ff007c0c */ /* 0x000fe20008702270 */
[----:B------:R2:W-:Y:S04]  /*1c240*/  STS [R0+0x1200], R15 ;  /* 0x0012000f00007388 */ /* 0x0005e80000000800 */
[----:B------:R-:W-:Y:S04]  /*1c250*/  STS [R3+0x1000], R12 ;  /* 0x0010000c03007388 */ /* 0x000fe80000000800 */
[----:B------:R3:W-:Y:S04]  /*1c260*/  STS [R3+0x1200], R11 ;  /* 0x0012000b03007388 */ /* 0x0007e80000000800 */
[----:B------:R-:W-:Y:S01]  /*1c270*/  STS [R2], R10 ;  /* 0x0000000a02007388 */ /* 0x000fe20000000800 */
[----:B------:R-:W-:-:S03]  /*1c280*/  @!P0 PLOP3.LUT P6, PT, PT, PT, PT, 0x8, 0x0 ;  /* 0x000000000000881c */ /* 0x000fc60003fce170 */
[----:B------:R-:W-:Y:S01]  /*1c290*/  STS [R2+0x200], R9 ;  /* 0x0002000902007388 */ /* 0x000fe20000000800 */
[----:B-1----:R-:W-:Y:S01]  /*1c2a0*/  @P1 IMAD.MOV.U32 R4, RZ, RZ, 0x1 ;  /* 0x00000001ff041424 */ /* 0x002fe200078e00ff */
[----:B------:R-:W1:Y:S01]  /*1c2b0*/  S2R R27, SR_CTAID.Y ;  /* 0x00000000001b7919 */ /* 0x000e620000002600 */
[----:B------:R-:W4:Y:S01]  /*1c2c0*/  S2R R26, SR_CTAID.Z ;  /* 0x00000000001a7919 */ /* 0x000f220000002700 */
[----:B--2---:R-:W-:Y:S01]  /*1c2d0*/  IMAD.IADD R0, R17, 0x1, R2 ;  /* 0x0000000111007824 */ /* 0x004fe200078e0202 */
[----:B------:R-:W2:Y:S04]  /*1c2e0*/  S2R R32, SR_CTAID.X ;  /* 0x0000000000207919 */ /* 0x000ea80000002500 */
[----:B------:R1:W-:Y:S01]  /*1c2f0*/  STS [R0], R6 ;  /* 0x0000000600007388 */ /* 0x0003e20000000800 */
[----:B---3--:R-:W3:Y:S03]  /*1c300*/  @P1 LDC R11, c[0x0][0x2c0] ;  /* 0x0000b000ff0b1b82 */ /* 0x008ee60000000800 */
[----:B------:R4:W-:Y:S04]  /*1c310*/  STS [R0+0x200], R5 ;  /* 0x0002000500007388 */ /* 0x0009e80000000800 */
[----:B------:R2:W-:Y:S04]  /*1c320*/  STS [R2+0x1000], R8 ;  /* 0x0010000802007388 */ /* 0x0005e80000000800 */
[----:B------:R2:W-:Y:S04]  /*1c330*/  STS [R2+0x1200], R7 ;  /* 0x0012000702007388 */ /* 0x0005e80000000800 */
[----:B------:R-:W-:Y:S04]  /*1c340*/  STS [R0+0x1000], R14 ;  /* 0x0010000e00007388 */ /* 0x000fe80000000800 */
[----:B------:R3:W-:Y:S01]  /*1c350*/  STS [R0+0x1200], R13 ;  /* 0x0012000d00007388 */ /* 0x0007e20000000800 */
[----:B-1----:R1:W1:Y:S01]  /*1c360*/  @P5 MUFU.LG2 R6, R19 ;  /* 0x0000001300065308 */ /* 0x0022620000000c00 */
[----:B----4-:R-:W-:-:S07]  /*1c370*/  LOP3.LUT R5, R23, 0xffffffe0, RZ, 0xc0, !PT ;  /* 0xffffffe017057812 */ /* 0x010fce00078ec0ff */
[----:B--2---:R2:W4:Y:S01]  /*1c380*/  @P4 MUFU.LG2 R8, R20 ;  /* 0x0000001400084308 */ /* 0x0045220000000c00 */
[----:B------:R-:W1:Y:S01]  /*1c390*/  @P1 LDC.64 R2, c[0x0][0x2c0] ;  /* 0x0000b000ff021b82 */ /* 0x000e620000000a00 */
[----:B------:R-:W-:-:S04]  /*1c3a0*/  SHF.R.S32.HI R7, RZ, 0x1f, R24 ;  /* 0x0000001fff077819 */ /* 0x000fc80000011418 */
[----:B------:R-:W-:-:S03]  /*1c3b0*/  LEA.HI R7, R7, R24, RZ, 0x2 ;  /* 0x0000001807077211 */ /* 0x000fc600078f10ff */
[----:B---3--:R-:W3:Y:S01]  /*1c3c0*/  @P5 LDC R13, c[0x0][0x2e8] ;  /* 0x0000ba00ff0d5b82 */ /* 0x008ee20000000800 */
[----:B------:R-:W-:-:S07]  /*1c3d0*/  LOP3.LUT R9, R7, 0xfffffffc, RZ, 0xc0, !PT ;  /* 0xfffffffc07097812 */ /* 0x000fce00078ec0ff */
[----:B------:R-:W2:Y:S01]  /*1c3e0*/  @P4 LDC R14, c[0x0][0x2e8] ;  /* 0x0000ba00ff0e4b82 */ /* 0x000ea20000000800 */
[----:B-1----:R-:W-:Y:S01]  /*1c3f0*/  @P1 IMAD R0, R3, R2, RZ ;  /* 0x0000000203001224 */ /* 0x002fe200078e02ff */
[----:B------:R-:W-:Y:S01]  /*1c400*/  @!P0 CS2R R2, SRZ ;  /* 0x0000000000028805 */ /* 0x000fe2000001ff00 */
[----:B----4-:R-:W-:Y:S06]  /*1c410*/  @!P0 BRA `(.L_x_882) ;  /* 0x00000000001c8947 */ /* 0x010fec0003800000 */
[----:B------:R-:W1:Y:S01]  /*1c420*/  S2UR UR7, SR_CTAID.Y ;  /* 0x00000000000779c3 */ /* 0x000e620000002600 */
[----:B------:R-:W-:Y:S01]  /*1c430*/  ULDC UR6, c[0x0][0x2c4] ;  /* 0x0000b10000067ab9 */ /* 0x000fe20000000800 */
[----:B------:R-:W-:Y:S01]  /*1c440*/  PLOP3.LUT P6, PT, PT, PT, PT, 0x80, 0x0 ;  /* 0x000000000000781c */ /* 0x000fe20003fcf070 */
[----:B-1----:R-:W-:-:S04]  /*1c450*/  @!UP0 UIMAD UR27, UR7, UR6, URZ ;  /* 0x00000006071b82a4 */ /* 0x002fc8000f8e023f */
[----:B------:R-:W-:Y:S02]  /*1c460*/  USHF.R.S32.HI UR6, URZ, 0x1f, UR27 ;  /* 0x0000001f3f067899 */ /* 0x000fe4000801141b */
[----:B------:R-:W-:-:S04]  /*1c470*/  IMAD.U32 R2, RZ, RZ, UR27 ;  /* 0x0000001bff027e24 */ /* 0x000fc8000f8e00ff */
[----:B------:R-:W-:Y:S02]  /*1c480*/  MOV R3, UR6 ;  /* 0x0000000600037c02 */ /* 0x000fe40008000f00 */
.L_x_882:
[----:B------:R-:W-:Y:S05]  /*1c490*/  @P1 BRA `(.L_x_883) ;  /* 0x0000000000181947 */ /* 0x000fea0003800000 */
[----:B------:R-:W1:Y:S01]  /*1c4a0*/  LDC R0, c[0x0][0x2c4] ;  /* 0x0000b100ff007b82 */ /* 0x000e620000000800 */
[----:B------:R-:W-:Y:S02]  /*1c4b0*/  ISETP.NE.AND P0, PT, RZ, UR8, PT ;  /* 0x00000008ff007c0c */ /* 0x000fe4000bf05270 */
[----:B------:R-:W-:-:S05]  /*1c4c0*/  MOV R11, 0x1 ;  /* 0x00000001000b7802 */ /* 0x000fca0000000f00 */
[----:B------:R-:W4:Y:S08]  /*1c4d0*/  LDC R4, c[0x0][0x270] ;  /* 0x00009c00ff047b82 */ /* 0x000f300000000800 */
[----:B-1----:R-:W4:Y:S02]  /*1c4e0*/  @P0 LDC R0, c[0x0][0x2e4] ;  /* 0x0000b900ff000b82 */ /* 0x002f240000000800 */
[----:B----4-:R-:W-:-:S07]  /*1c4f0*/  IMAD R4, R0, R4, RZ ;  /* 0x0000000400047224 */ /* 0x010fce00078e02ff */
.L_x_883:
[----:B------:R-:W4:Y:S01]  /*1c500*/  LDL R33, [R1+0x28] ;  /* 0x0000280001217983 */ /* 0x000f220000100800 */
[----:B------:R-:W1:Y:S01]  /*1c510*/  @P2 LDC R15, c[0x0][0x2e8] ;  /* 0x0000ba00ff0f2b82 */ /* 0x000e620000000800 */
[----:B------:R-:W-:Y:S01]  /*1c520*/  SHF.R.S32.HI R12, RZ, 0x2, R7 ;  /* 0x00000002ff0c7819 */ /* 0x000fe20000011407 */
[----:B------:R-:W-:-:S06]  /*1c530*/  IMAD.IADD R17, R24, 0x1, -R9 ;  /* 0x0000000118117824 */ /* 0x000fcc00078e0a09 */
[----:B------:R-:W-:Y:S01]  /*1c540*/  BAR.SYNC.DEFER_BLOCKING 0x0 ;  /* 0x0000000000007b1d */ /* 0x000fe20000010000 */
[----:B------:R-:W-:Y:S01]  /*1c550*/  IADD3 R7, -R5, R25, RZ ;  /* 0x0000001905077210 */ /* 0x000fe20007ffe1ff */
[----:B------:R-:W-:Y:S01]  /*1c560*/  IMAD R4, R27, R4, RZ ;  /* 0x000000041b047224 */ /* 0x000fe200078e02ff */
[----:B------:R-:W-:Y:S01]  /*1c570*/  IADD3 R5, R12, 0x20, RZ ;  /* 0x000000200c057810 */ /* 0x000fe20007ffe0ff */
[----:B------:R-:W-:Y:S01]  /*1c580*/  @P5 FMUL.FTZ R6, R6, 0.69314718246459960938 ;  /* 0x3f31721806065820 */ /* 0x000fe20000410000 */
[----:B------:R-:W-:-:S03]  /*1c590*/  LOP3.LUT P1, RZ, R7, 0x3, RZ, 0xc0, !PT ;  /* 0x0000000307ff7812 */ /* 0x000fc6000782c0ff */
[----:B------:R-:W1:Y:S01]  /*1c5a0*/  @P3 LDC R16, c[0x0][0x2e8] ;  /* 0x0000ba00ff103b82 */ /* 0x000e620000000800 */
[----:B------:R-:W2:Y:S01]  /*1c5b0*/  @P2 MUFU.LG2 R9, R22 ;  /* 0x0000001600092308 */ /* 0x000ea20000000c00 */
[----:B------:R-:W-:Y:S01]  /*1c5c0*/  ISETP.GE.AND P0, PT, R5, UR5, PT ;  /* 0x0000000505007c0c */ /* 0x000fe2000bf06270 */
[----:B------:R-:W-:Y:S01]  /*1c5d0*/  IMAD.MOV.U32 R24, RZ, RZ, 0x7f800000 ;  /* 0x7f800000ff187424 */ /* 0x000fe200078e00ff */
[----:B------:R-:W-:Y:S01]  /*1c5e0*/  SEL R5, R4, RZ, !P6 ;  /* 0x000000ff04057207 */ /* 0x000fe20007000000 */
[----:B------:R-:W-:Y:S02]  /*1c5f0*/  IMAD R4, R32, R11, RZ ;  /* 0x0000000b20047224 */ /* 0x000fe400078e02ff */
[----:B---3--:R-:W-:Y:S01]  /*1c600*/  @P5 FFMA.FTZ R24, R39, R13, R6 ;  /* 0x0000000d27185223 */ /* 0x008fe20000010006 */
[----:B------:R-:W-:Y:S02]  /*1c610*/  VIADD R7, R12, 0x40 ;  /* 0x000000400c077836 */ /* 0x000fe40000000000 */
[----:B------:R-:W-:Y:S01]  /*1c620*/  @P4 FMUL.FTZ R8, R8, 0.69314718246459960938 ;  /* 0x3f31721808084820 */ /* 0x000fe20000410000 */
[----:B------:R-:W3:Y:S01]  /*1c630*/  @P3 MUFU.LG2 R10, R21 ;  /* 0x00000015000a3308 */ /* 0x000ee20000000c00 */
[----:B------:R-:W-:Y:S01]  /*1c640*/  IMAD R0, R26, R0, R5 ;  /* 0x000000001a007224 */ /* 0x000fe200078e0205 */
[----:B------:R-:W-:Y:S01]  /*1c650*/  MOV R25, 0x7f800000 ;  /* 0x7f80000000197802 */ /* 0x000fe20000000f00 */
[----:B------:R-:W-:-:S02]  /*1c660*/  IMAD.SHL.U32 R6, R4, 0x80, RZ ;  /* 0x0000008004067824 */ /* 0x000fc400078e00ff */
[----:B--2---:R-:W-:Y:S01]  /*1c670*/  @P4 FFMA.FTZ R25, R38, R14, R8 ;  /* 0x0000000e26194223 */ /* 0x004fe20000010008 */
[----:B------:R-:W-:Y:S01]  /*1c680*/  ISETP.GE.AND P5, PT, R7, UR5, PT ;  /* 0x0000000507007c0c */ /* 0x000fe2000bfa6270 */
[----:B------:R-:W-:Y:S01]  /*1c690*/  BSSY B0, `(.L_x_884) ;  /* 0x000003e000007945 */ /* 0x000fe20003800000 */
[----:B------:R-:W-:Y:S01]  /*1c6a0*/  MOV R23, 0x7f800000 ;  /* 0x7f80000000177802 */ /* 0x000fe20000000f00 */
[----:B------:R-:W-:Y:S01]  /*1c6b0*/  @P2 FMUL.FTZ R4, R9, 0.69314718246459960938 ;  /* 0x3f31721809042820 */ /* 0x000fe20000410000 */
[----:B------:R-:W-:Y:S02]  /*1c6c0*/  IADD3 R14, P6, P4, R6, R2, R0 ;  /* 0x00000002060e7210 */ /* 0x000fe40007cde000 */
[----:B------:R-:W-:Y:S02]  /*1c6d0*/  SHF.R.S32.HI R7, RZ, 0x1f, R6 ;  /* 0x0000001fff077819 */ /* 0x000fe40000011406 */
[----:B------:R-:W-:Y:S02]  /*1c6e0*/  SHF.R.S32.HI R0, RZ, 0x1f, R0 ;  /* 0x0000001fff007819 */ /* 0x000fe40000011400 */
[----:B------:R-:W-:Y:S01]  /*1c6f0*/  MOV R22, 0x7f800000 ;  /* 0x7f80000000167802 */ /* 0x000fe20000000f00 */
[----:B---3--:R-:W-:Y:S01]  /*1c700*/  @P3 FMUL.FTZ R5, R10, 0.69314718246459960938 ;  /* 0x3f3172180a053820 */ /* 0x008fe20000410000 */
[----:B-1----:R-:W-:Y:S01]  /*1c710*/  @P2 FFMA.FTZ R22, R36, R15, R4 ;  /* 0x0000000f24162223 */ /* 0x002fe20000010004 */
[----:B------:R-:W-:-:S02]  /*1c720*/  SHF.L.U32 R15, R17, 0x3, RZ ;  /* 0x00000003110f7819 */ /* 0x000fc400000006ff */
[----:B------:R-:W-:Y:S01]  /*1c730*/  @P3 FFMA.FTZ R23, R37, R16, R5 ;  /* 0x0000001025173223 */ /* 0x000fe20000010005 */
[----:B------:R-:W-:Y:S01]  /*1c740*/  IADD3.X R10, R7, R3, R0, P6, P4 ;  /* 0x00000003070a7210 */ /* 0x000fe200037e8400 */
[----:B----4-:R1:W2:Y:S01]  /*1c750*/  LDS.128 R28, [R33+0x1800] ;  /* 0x00180000211c7984 */ /* 0x0102a20000000c00 */
[----:B------:R-:W-:Y:S05]  /*1c760*/  @P1 BRA `(.L_x_885) ;  /* 0x0000000000c01947 */ /* 0x000fea0003800000 */
        /* <DEDUP_REMOVED lines=22> */
[----:B------:R-:W-:Y:S02]  /*1c8d0*/  @!P4 IMAD R3, R3, R11, RZ ;  /* 0x0000000b0303c224 */ /* 0x000fe400078e02ff */
[C---:B------:R-:W-:Y:S02]  /*1c8e0*/  @!P6 IADD3 R2, P1, R0.reuse, R14, RZ ;  /* 0x0000000e0002e210 */ /* 0x040fe40007f3e0ff */
[----:B------:R-:W4:Y:S02]  /*1c8f0*/  @!P4 LDC.64 R16, c[0x0][0x2b0] ;  /* 0x0000ac00ff10cb82 */ /* 0x000f240000000a00 */
[----:B------:R-:W-:-:S06]  /*1c900*/  @!P6 LEA.HI.X.SX32 R0, R0, R10, 0x1, P1 ;  /* 0x0000000a0000e211 */ /* 0x000fcc00008f0eff */
[----:B------:R-:W1:Y:S01]  /*1c910*/  @!P3 LDC.64 R20, c[0x0][0x2b0] ;  /* 0x0000ac00ff14bb82 */ /* 0x000e620000000a00 */
[----:B---3--:R-:W-:-:S07]  /*1c920*/  @!P6 LEA R8, P1, R2, R6, 0x2 ;  /* 0x000000060208e211 */ /* 0x008fce00078210ff */
[----:B------:R-:W3:Y:S01]  /*1c930*/  @!P2 LDC.64 R18, c[0x0][0x2b0] ;  /* 0x0000ac00ff12ab82 */ /* 0x000ee20000000a00 */
[----:B------:R-:W-:Y:S01]  /*1c940*/  @!P6 LEA.HI.X R9, R2, R7, R0, 0x2, P1 ;  /* 0x000000070209e211 */ /* 0x000fe200008f1400 */
[----:B------:R-:W-:Y:S01]  /*1c950*/  @!P3 IMAD R2, R4, R11, RZ ;  /* 0x0000000b0402b224 */ /* 0x000fe200078e02ff */
[----:B------:R-:W-:-:S03]  /*1c960*/  @!P4 IADD3 R0, P1, R3, R14, RZ ;  /* 0x0000000e0300c210 */ /* 0x000fc60007f3e0ff */
[----:B------:R2:W-:Y:S01]  /*1c970*/  @!P6 STG.E desc[UR30][R8.64], R24 ;  /* 0x000000180800e986 */ /* 0x0005e2000c10191e */
[----:B------:R-:W-:Y:S02]  /*1c980*/  @!P4 LEA.HI.X.SX32 R3, R3, R10, 0x1, P1 ;  /* 0x0000000a0303c211 */ /* 0x000fe400008f0eff */
[----:B----4-:R-:W-:-:S04]  /*1c990*/  @!P4 LEA R6, P1, R0, R16, 0x2 ;  /* 0x000000100006c211 */ /* 0x010fc800078210ff */
[----:B------:R-:W-:Y:S01]  /*1c9a0*/  @!P4 LEA.HI.X R7, R0, R17, R3, 0x2, P1 ;  /* 0x000000110007c211 */ /* 0x000fe200008f1403 */
[----:B------:R-:W-:Y:S01]  /*1c9b0*/  @!P2 IMAD R3, R5, R11, RZ ;  /* 0x0000000b0503a224 */ /* 0x000fe200078e02ff */
[----:B------:R-:W-:-:S03]  /*1c9c0*/  @!P3 IADD3 R0, P1, R2, R14, RZ ;  /* 0x0000000e0200b210 */ /* 0x000fc60007f3e0ff */
[----:B------:R4:W-:Y:S01]  /*1c9d0*/  @!P4 STG.E desc[UR30][R6.64], R25 ;  /* 0x000000190600c986 */ /* 0x0009e2000c10191e */
[----:B------:R-:W-:Y:S02]  /*1c9e0*/  @!P3 LEA.HI.X.SX32 R2, R2, R10, 0x1, P1 ;  /* 0x0000000a0202b211 */ /* 0x000fe400008f0eff */
[----:B-1----:R-:W-:-:S04]  /*1c9f0*/  @!P3 LEA R4, P1, R0, R20, 0x2 ;  /* 0x000000140004b211 */ /* 0x002fc800078210ff */
[----:B------:R-:W-:Y:S02]  /*1ca00*/  @!P3 LEA.HI.X R5, R0, R21, R2, 0x2, P1 ;  /* 0x000000150005b211 */ /* 0x000fe400008f1402 */
[----:B------:R-:W-:-:S03]  /*1ca10*/  @!P2 IADD3 R0, P1, R3, R14, RZ ;  /* 0x0000000e0300a210 */ /* 0x000fc60007f3e0ff */
[----:B------:R4:W-:Y:S01]  /*1ca20*/  @!P3 STG.E desc[UR30][R4.64], R23 ;  /* 0x000000170400b986 */ /* 0x0009e2000c10191e */
[----:B------:R-:W-:Y:S02]  /*1ca30*/  @!P2 LEA.HI.X.SX32 R3, R3, R10, 0x1, P1 ;  /* 0x0000000a0303a211 */ /* 0x000fe400008f0eff */
[----:B---3--:R-:W-:-:S04]  /*1ca40*/  @!P2 LEA R2, P1, R0, R18, 0x2 ;  /* 0x000000120002a211 */ /* 0x008fc800078210ff */
[----:B------:R-:W-:-:S05]  /*1ca50*/  @!P2 LEA.HI.X R3, R0, R19, R3, 0x2, P1 ;  /* 0x000000130003a211 */ /* 0x000fca00008f1403 */
[----:B--2---:R4:W-:Y:S04]  /*1ca60*/  @!P2 STG.E desc[UR30][R2.64], R22 ;  /* 0x000000160200a986 */ /* 0x0049e8000c10191e */
.L_x_885:
[----:B------:R-:W-:Y:S05]  /*1ca70*/  BSYNC B0 ;  /* 0x0000000000007941 */ /* 0x000fea0003800000 */
.L_x_884:
[----:B----4-:R-:W-:Y:S01]  /*1ca80*/  SHF.R.S32.HI R3, RZ, 0x1f, R15 ;  /* 0x0000001fff037819 */ /* 0x010fe2000001140f */
[----:B------:R-:W-:Y:S01]  /*1ca90*/  IMAD.U32 R4, RZ, RZ, UR28 ;  /* 0x0000001cff047e24 */ /* 0x000fe2000f8e00ff */
[----:B------:R-:W-:Y:S01]  /*1caa0*/  IADD3 R2, P2, R15, UR10, RZ ;  /* 0x0000000a0f027c10 */ /* 0x000fe2000ff5e0ff */
[----:B------:R-:W-:Y:S01]  /*1cab0*/  ULDC.64 UR6, c[0x0][0x2a0] ;  /* 0x0000a80000067ab9 */ /* 0x000fe20000000a00 */
[----:B------:R-:W-:Y:S01]  /*1cac0*/  SHF.R.S32.HI R13, RZ, 0x1f, R12 ;  /* 0x0000001fff0d7819 */ /* 0x000fe2000001140c */
[C---:B------:R-:W-:Y:S01]  /*1cad0*/  VIADD R0, R12.reuse, 0x60 ;  /* 0x000000600c007836 */ /* 0x040fe20000000000 */
[----:B------:R-:W-:Y:S01]  /*1cae0*/  IADD3.X R3, R3, UR4, RZ, P2, !PT ;  /* 0x0000000403037c10 */ /* 0x000fe200097fe4ff */
[----:B------:R-:W-:Y:S01]  /*1caf0*/  BSSY B0, `(.L_x_886) ;  /* 0x0000015000007945 */ /* 0x000fe20003800000 */
[----:B------:R-:W-:Y:S02]  /*1cb00*/  ISETP.GE.AND P2, PT, R12, UR5, PT ;  /* 0x000000050c007c0c */ /* 0x000fe4000bf46270 */
[----:B------:R-:W-:Y:S01]  /*1cb10*/  SHF.R.S32.HI R5, RZ, 0x1f, R26 ;  /* 0x0000001fff057819 */ /* 0x000fe2000001141a */
[----:B------:R-:W-:Y:S01]  /*1cb20*/  IMAD.WIDE.U32 R6, R26, UR6, R2 ;  /* 0x000000061a067c25 */ /* 0x000fe2000f8e0002 */
[----:B------:R-:W-:-:S03]  /*1cb30*/  ISETP.GE.AND P1, PT, R0, UR5, PT ;  /* 0x0000000500007c0c */ /* 0x000fc6000bf26270 */
[----:B------:R-:W-:Y:S02]  /*1cb40*/  IMAD.WIDE R2, R4, 0x80, R12 ;  /* 0x0000008004027825 */ /* 0x000fe400078e020c */
[----:B------:R3:W4:Y:S02]  /*1cb50*/  LDS.128 R12, [R33] ;  /* 0x00000000210c7984 */ /* 0x0007240000000c00 */
[----:B------:R-:W-:-:S04]  /*1cb60*/  IMAD R0, R5, UR6, RZ ;  /* 0x0000000605007c24 */ /* 0x000fc8000f8e02ff */
        /* <DEDUP_REMOVED lines=12> */
[----:B----4-:R4:W-:Y:S02]  /*1cc30*/  STG.E.128 desc[UR30][R10.64], R12 ;  /* 0x0000000c0a007986 */ /* 0x0109e4000c101d1e */
.L_x_887:
[----:B------:R-:W-:Y:S05]  /*1cc40*/  BSYNC B0 ;  /* 0x0000000000007941 */ /* 0x000fea0003800000 */
.L_x_886:
[----:B----4-:R4:W1:Y:S01]  /*1cc50*/  LDS.128 R12, [R33+0x800] ;  /* 0x00080000210c7984 */ /* 0x0108620000000c00 */
        /* <DEDUP_REMOVED lines=15> */
.L_x_889:
[----:B------:R-:W-:Y:S05]  /*1cd50*/  BSYNC B0 ;  /* 0x0000000000007941 */ /* 0x000fea0003800000 */
.L_x_888:
[----:B-1----:R1:W1:Y:S01]  /*1cd60*/  LDS.128 R12, [R33+0x1000] ;  /* 0x00100000210c7984 */ /* 0x0022620000000c00 */
        /* <DEDUP_REMOVED lines=15> */
.L_x_891:
[----:B------:R-:W-:Y:S05]  /*1ce60*/  BSYNC B0 ;  /* 0x0000000000007941 */ /* 0x000fea0003800000 */
.L_x_890:
        /* <DEDUP_REMOVED lines=15> */
.L_x_892:
        /* <DEDUP_REMOVED lines=10> */
.L_x_1322:


//--------------------- .text._ZN5flash16flash_fwd_kernelI23Flash_fwd_kernel_traitsILi32ELi128ELi128ELi4ELb0ELb0EN7cutlass10bfloat16_tE19Flash_kernel_traitsILi32ELi128ELi128ELi4ES3_EELb0ELb0ELb1ELb0ELb0ELb1ELb1ELb0EEEvNS_16Flash_fwd_paramsE --------------------------
	.section	.text._ZN5flash16flash_fwd_kernelI23Flash_fwd_kernel_traitsILi32ELi128ELi128ELi4ELb0ELb0EN7cutlass10bfloat16_tE19Flash_kernel_traitsILi32ELi128ELi128ELi4ES3_EELb0ELb0ELb1ELb0ELb0ELb1ELb1ELb0EEEvNS_16Flash_fwd_paramsE,"ax",@progbits
	.align	128
        .global         _ZN5flash16flash_fwd_kernelI23Flash_fwd_kernel_traitsILi32ELi128ELi128ELi4ELb0ELb0EN7cutlass10bfloat16_tE19Flash_kernel_traitsILi32ELi128ELi128ELi4ES3_EELb0ELb0ELb1ELb0ELb0ELb1ELb1ELb0EEEvNS_16Flash_fwd_paramsE
        .type           _ZN5flash16flash_fwd_kernelI23Flash_fwd_kernel_traitsILi32ELi128ELi128ELi4ELb0ELb0EN7cutlass10bfloat16_tE19Flash_kernel_traitsILi32ELi128ELi128ELi4ES3_EELb0ELb0ELb1ELb0ELb0ELb1ELb1ELb0EEEvNS_16Flash_fwd_paramsE,@function
        .size           _ZN5flash16flash_fwd_kernelI23Flash_fwd_kernel_traitsILi32ELi128ELi128ELi4ELb0ELb0EN7cutlass10bfloat16_tE19Flash_kernel_traitsILi32ELi128ELi128ELi4ES3_EELb0ELb0ELb1ELb0ELb0ELb1ELb1ELb0EEEvNS_16Flash_fwd_paramsE,(.L_x_1323 - _ZN5flash16flash_fwd_kernelI23Flash_fwd_kernel_traitsILi32ELi128ELi128ELi4ELb0ELb0EN7cutlass10bfloat16_tE19Flash_kernel_traitsILi32ELi128ELi128ELi4ES3_EELb0ELb0ELb1ELb0ELb0ELb1ELb1ELb0EEEvNS_16Flash_fwd_paramsE)
        .other          _ZN5flash16flash_fwd_kernelI23Flash_fwd_kernel_traitsILi32ELi128ELi128ELi4ELb0ELb0EN7cutlass10bfloat16_tE19Flash_kernel_traitsILi32ELi128ELi128ELi4ES3_EELb0ELb0ELb1ELb0ELb0ELb1ELb1ELb0EEEvNS_16Flash_fwd_paramsE,@"STO_CUDA_ENTRY STV_DEFAULT"
_ZN5flash16flash_fwd_kernelI23Flash_fwd_kernel_traitsILi32ELi128ELi128ELi4ELb0ELb0EN7cutlass10bfloat16_tE19Flash_kernel_traitsILi32ELi128ELi128ELi4ES3_EELb0ELb0ELb1ELb0ELb0ELb1ELb1ELb0EEEvNS_16Flash_fwd_paramsE:
.text._ZN5flash16flash_fwd_kernelI23Flash_fwd_kernel_traitsILi32ELi128ELi128ELi4ELb0ELb0EN7cutlass10bfloat16_tE19Flash_kernel_traitsILi32ELi128ELi128ELi4ES3_EELb0ELb0ELb1ELb0ELb0ELb1ELb1ELb0EEEvNS_16Flash_fwd_paramsE:
        /* <DEDUP_REMOVED lines=40> */
.L_x_893:
[----:B--2---:R-:W1:Y:S02]  /*0280*/  LDC R4, c[0x0][0x2c8] ;  /* 0x0000b200ff047b82 */ /* 0x004e640000000800 */
.L_x_894:
        /* <DEDUP_REMOVED lines=22> */
[----:B------:R-:W-:Y:S01]  /*03f0*/  SHF.R.S32.HI R5, RZ, 0x1f, R2 ;  /* 0x0000001fff057819 */ /* 0x000fe20000011402 */
[----:B-1----:R-:W-:-:S03]  /*0400*/  IMAD.IADD R3, R3, 0x1, -R90 ;  /* 0x0000000103037824 */ /* 0x002fc600078e0a5a */
[----:B------:R-:W-:Y:S02]  /*0410*/  LEA.HI R5, R5, R2, RZ, 0x7 ;  /* 0x0000000205057211 */ /* 0x000fe400078f38ff */
[----:B--2---:R-:W-:Y:S02]  /*0420*/  SHF.R.S32.HI R6, RZ, 0x1f, R3 ;  /* 0x0000001fff067819 */ /* 0x004fe40000011403 */
[----:B----4-:R-:W-:Y:S02]  /*0430*/  IADD3 R0, R0, R91, R77 ;  /* 0x0000005b00007210 */ /* 0x010fe40007ffe04d */
[----:B------:R-:W-:Y:S02]  /*0440*/  LEA.HI R2, R6, R3, RZ, 0x7 ;  /* 0x0000000306027211 */ /* 0x000fe400078f38ff */
[----:B------:R-:W-:Y:S02]  /*0450*/  SHF.R.S32.HI R4, RZ, 0x1f, R0 ;  /* 0x0000001fff047819 */ /* 0x000fe40000011400 */
[----:B------:R-:W-:-:S02]  /*0460*/  SHF.R.S32.HI R2, RZ, 0x7, R2 ;  /* 0x00000007ff027819 */ /* 0x000fc40000011402 */
[----:B------:R-:W-:Y:S02]  /*0470*/  LEA.HI R0, R4, R0, RZ, 0x7 ;  /* 0x0000000004007211 */ /* 0x000fe400078f38ff */
[----:B------:R-:W-:Y:S02]  /*0480*/  VIMNMX R201, RZ, R2, !PT ;  /* 0x00000002ffc97248 */ /* 0x000fe40007fe0100 */
[----:B------:R-:W-:Y:S02]  /*0490*/  SHF.R.S32.HI R3, RZ, 0x7, R5 ;  /* 0x00000007ff037819 */ /* 0x000fe40000011405 */
[----:B------:R-:W-:Y:S01]  /*04a0*/  SHF.R.S32.HI R0, RZ, 0x7, R0 ;  /* 0x00000007ff007819 */ /* 0x000fe20000011400 */
[----:B------:R1:W-:Y:S03]  /*04b0*/  STL [R1+0x38], R201 ;  /* 0x000038c901007387 */ /* 0x0003e60000100800 */
[----:B------:R-:W-:-:S04]  /*04c0*/  VIMNMX R219, R3, R0, PT ;  /* 0x0000000003db7248 */ /* 0x000fc80003fe0100 */
[----:B------:R-:W-:-:S13]  /*04d0*/  ISETP.GT.AND P0, PT, R219, R201, PT ;  /* 0x000000c9db00720c */ /* 0x000fda0003f04270 */
        /* <DEDUP_REMOVED lines=75> */
.L_x_897:
[----:B------:R-:W-:Y:S05]  /*0990*/  BSYNC B0 ;  /* 0x0000000000007941 */ /* 0x000fea0003800000 */
.L_x_896:
        /* <DEDUP_REMOVED lines=19> */
.L_x_899:
[----:B------:R-:W-:Y:S05]  /*0ad0*/  BSYNC B0 ;  /* 0x0000000000007941 */ /* 0x000fea0003800000 */
.L_x_898:
        /* <DEDUP_REMOVED lines=15> */
.L_x_901:
[----:B------:R-:W-:Y:S05]  /*0bd0*/  BSYNC B0 ;  /* 0x0000000000007941 */ /* 0x000fea0003800000 */
.L_x_900:
        /* <DEDUP_REMOVED lines=17> */
.L_x_903:
[----:B------:R-:W-:Y:S05]  /*0cf0*/  BSYNC B0 ;  /* 0x0000000000007941 */ /* 0x000fea0003800000 */
.L_x_902:
        /* <DEDUP_REMOVED lines=11> */
.L_x_905:
[----:B------:R-:W-:Y:S05]  /*0db0*/  BSYNC B0 ;  /* 0x0000000000007941 */ /* 0x000fea0003800000 */
.L_x_904:
        /* <DEDUP_REMOVED lines=10> */
.L_x_907:
[----:B------:R-:W-:Y:S05]  /*0e60*/  BSYNC B0 ;  /* 0x0000000000007941 */ /* 0x000fea0003800000 */
.L_x_906:
        /* <DEDUP_REMOVED lines=10> */
.L_x_909:
[----:B------:R-:W-:Y:S05]  /*0f10*/  BSYNC B0 ;  /* 0x0000000000007941 */ /* 0x000fea0003800000 */
.L_x_908:
        /* <DEDUP_REMOVED lines=10> */
.L_x_895:
        /* <DEDUP_REMOVED lines=13> */
[C---:B------:R-:W-:Y:S02]  /*1090*/  IADD3 R22, R8.reuse, 0x20, RZ ;  /* 0x0000002008167810 */ /* 0x040fe40007ffe0ff */
[-C--:B------:R-:W-:Y:S02]  /*10a0*/  ISETP.GE.AND P3, PT, R8, R34.reuse, PT ;  /* 0x000000220800720c */ /* 0x080fe40003f66270 */
[----:B------:R-:W-:Y:S01]  /*10b0*/  ISETP.GE.AND P2, PT, R22, R34, PT ;  /* 0x000000221600720c */ /* 0x000fe20003f46270 */
[----:B------:R-:W5:Y:S01]  /*10c0*/  @P0 LDC.64 R10, c[0x0][0x240] ;  /* 0x00009000ff0a0b82 */ /* 0x000f620000000a00 */
[----:B------:R-:W-:-:S02]  /*10d0*/  SHF.R.S32.HI R9, RZ, 0x1f, R8 ;  /* 0x0000001fff097819 */ /* 0x000fc40000011408 */
[----:B--2---:R-:W-:Y:S02]  /*10e0*/  IABS R0, R32 ;  /* 0x0000002000007213 */ /* 0x004fe40000000000 */
[----:B------:R-:W-:Y:S02]  /*10f0*/  IADD3 R33, R8, 0x40, RZ ;  /* 0x0000004008217810 */ /* 0x000fe40007ffe0ff */
[----:B------:R-:W-:Y:S01]  /*1100*/  LEA.HI R88, R45, R102, RZ, 0x5 ;  /* 0x000000662d587211 */ /* 0x000fe200078f28ff */
[----:B------:R-:W-:Y:S02]  /*1110*/  IMAD.MOV.U32 R16, RZ, RZ, R0 ;  /* 0x000000ffff107224 */ /* 0x000fe400078e0000 */
[----:B------:R-:W2:Y:S01]  /*1120*/  @!P3 LDC.64 R18, c[0x0][0x240] ;  /* 0x00009000ff12bb82 */ /* 0x000ea20000000a00 */
[----:B------:R-:W-:Y:S01]  /*1130*/  SHF.R.S32.HI R82, RZ, 0x5, R88 ;  /* 0x00000005ff527819 */ /* 0x000fe20000011458 */
[----:B------:R-:W1:Y:S06]  /*1140*/  I2F.RP R2, R16 ;  /* 0x0000001000027306 */ /* 0x000e6c0000209400 */
[----:B------:R-:W3:Y:S02]  /*1150*/  @!P2 LDC.64 R14, c[0x0][0x240] ;  /* 0x00009000ff0eab82 */ /* 0x000ee40000000a00 */
[----:B-1----:R-:W1:Y:S02]  /*1160*/  MUFU.RCP R2, R2 ;  /* 0x0000000200027308 */ /* 0x002e640000001000 */
[----:B-1----:R-:W-:-:S06]  /*1170*/  VIADD R2, R2, 0xffffffe ;  /* 0x0ffffffe02027836 */ /* 0x002fcc0000000000 */
[----:B------:R-:W1:Y:S02]  /*1180*/  F2I.FTZ.U32.TRUNC.NTZ R3, R2 ;  /* 0x0000000200037305 */ /* 0x000e64000021f000 */
[----:B-1----:R-:W-:Y:S01]  /*1190*/  IMAD.MOV R0, RZ, RZ, -R3 ;  /* 0x000000ffff007224 */ /* 0x002fe200078e0a03 */
[----:B------:R-:W-:-:S03]  /*11a0*/  MOV R2, RZ ;  /* 0x000000ff00027202 */ /* 0x000fc60000000f00 */
[----:B------:R-:W-:-:S04]  /*11b0*/  IMAD R0, R0, R16, RZ ;  /* 0x0000001000007224 */ /* 0x000fc800078e02ff */
[----:B------:R-:W-:-:S04]  /*11c0*/  IMAD.HI.U32 R2, R3, R0, R2 ;  /* 0x0000000003027227 */ /* 0x000fc800078e0002 */
[----:B------:R-:W-:-:S04]  /*11d0*/  IMAD.MOV.U32 R3, RZ, RZ, R4 ;  /* 0x000000ffff037224 */ /* 0x000fc800078e0004 */
        /* <DEDUP_REMOVED lines=10> */
[----:B------:R-:W-:-:S03]  /*1280*/  @!P0 IMAD.WIDE.U32 R6, R46, R6, RZ ;  /* 0x000000062e068225 */ /* 0x000fc600078e00ff */
[----:B------:R-:W-:Y:S01]  /*1290*/  IADD3 R3, -R3, R102, RZ ;  /* 0x0000006603037210 */ /* 0x000fe20007ffe1ff */
[----:B------:R-:W-:Y:S01]  /*12a0*/  @!P0 IMAD.MOV.U32 R2, RZ, RZ, R6 ;  /* 0x000000ffff028224 */ /* 0x000fe200078e0006 */
[----:B------:R-:W-:Y:S01]  /*12b0*/  SHF.R.S32.HI R6, RZ, 0x1f, R26 ;  /* 0x0000001fff067819 */ /* 0x000fe2000001141a */
[----:B------:R-:W-:Y:S02]  /*12c0*/  @!P0 IMAD.IADD R12, R7, 0x1, R5 ;  /* 0x00000001070c8824 */ /* 0x000fe400078e0205 */
[----:B------:R-:W-:Y:S01]  /*12d0*/  @!P4 IMAD.IADD R0, R0, 0x1, -R16 ;  /* 0x000000010000c824 */ /* 0x000fe200078e0a10 */
[----:B------:R-:W-:Y:S01]  /*12e0*/  @!P4 IADD3 R4, R4, 0x1, RZ ;  /* 0x000000010404c810 */ /* 0x000fe20007ffe0ff */
[----:B------:R-:W-:Y:S01]  /*12f0*/  IMAD.SHL.U32 R28, R3, 0x8, RZ ;  /* 0x00000008031c7824 */ /* 0x000fe200078e00ff */
[----:B------:R-:W-:Y:S01]  /*1300*/  ISETP.NE.AND P4, PT, R30, -0x1, PT ;  /* 0xffffffff1e00780c */ /* 0x000fe20003f85270 */
[----:B------:R-:W-:Y:S01]  /*1310*/  IMAD.WIDE R10, R24, 0x80, R8 ;  /* 0x00000080180a7825 */ /* 0x000fe200078e0208 */
[----:B------:R-:W-:Y:S01]  /*1320*/  ISETP.GE.U32.AND P5, PT, R0, R16, PT ;  /* 0x000000100000720c */ /* 0x000fe20003fa6070 */
[----:B------:R-:W1:Y:S01]  /*1330*/  @!P2 LDC.64 R24, c[0x0][0x210] ;  /* 0x00008400ff18ab82 */ /* 0x000e620000000a00 */
[----:B------:R-:W-:Y:S01]  /*1340*/  SHF.R.S32.HI R29, RZ, 0x1f, R28 ;  /* 0x0000001fff1d7819 */ /* 0x000fe2000001141c */
[----:B------:R-:W-:Y:S01]  /*1350*/  IMAD R6, R6, UR4, RZ ;  /* 0x0000000406067c24 */ /* 0x000fe2000f8e02ff */
[----:B------:R-:W-:-:S02]  /*1360*/  IADD3 R2, P1, R28, R2, RZ ;  /* 0x000000021c027210 */ /* 0x000fc40007f3e0ff */
[C---:B------:R-:W-:Y:S01]  /*1370*/  LOP3.LUT R0, R26.reuse, R32, RZ, 0x3c, !PT ;  /* 0x000000201a007212 */ /* 0x040fe200078e3cff */
[----:B------:R-:W-:Y:S01]  /*1380*/  IMAD R6, R26, UR5, R6 ;  /* 0x000000051a067c24 */ /* 0x000fe2000f8e0206 */
[----:B------:R-:W-:Y:S01]  /*1390*/  @!P2 IADD3 R5, P0, R10, 0x20, RZ ;  /* 0x000000200a05a810 */ /* 0x000fe20007f1e0ff */
[----:B------:R-:W-:Y:S01]  /*13a0*/  IMAD.X R3, R29, 0x1, R12, P1 ;  /* 0x000000011d037824 */ /* 0x000fe200008e060c */
[----:B------:R-:W-:Y:S01]  /*13b0*/  ISETP.GE.AND P1, PT, R0, RZ, PT ;  /* 0x000000ff0000720c */ /* 0x000fe20003f26270 */
[----:B------:R-:W4:Y:S01]  /*13c0*/  @P4 LDC.64 R178, c[0x0][0x250] ;  /* 0x00009400ffb24b82 */ /* 0x000f220000000a00 */
[----:B------:R-:W-:Y:S01]  /*13d0*/  UMOV UR5, 0x400 ;  /* 0x0000040000057882 */ /* 0x000fe20000000000 */
[----:B------:R-:W-:-:S04]  /*13e0*/  IMAD.WIDE.U32 R20, R26, UR4, R2 ;  /* 0x000000041a147c25 */ /* 0x000fc8000f8e0002 */
[----:B------:R-:W-:Y:S02]  /*13f0*/  @P5 VIADD R4, R4, 0x1 ;  /* 0x0000000104045836 */ /* 0x000fe40000000000 */
[----:B------:R-:W5:Y:S01]  /*1400*/  @!P3 LDC.64 R26, c[0x0][0x210] ;  /* 0x00008400ff1abb82 */ /* 0x000f620000000a00 */
[----:B------:R-:W-:Y:S01]  /*1410*/  @!P2 IMAD.X R0, RZ, RZ, R11, P0 ;  /* 0x000000ffff00a224 */ /* 0x000fe200000e060b */
[----:B------:R-:W-:Y:S01]  /*1420*/  ISETP.NE.AND P0, PT, R32, RZ, PT ;  /* 0x000000ff2000720c */ /* 0x000fe20003f05270 */
[----:B------:R-:W-:Y:S01]  /*1430*/  IMAD.IADD R17, R21, 0x1, R6 ;  /* 0x0000000115117824 */ /* 0x000fe200078e0206 */
[----:B------:R-:W-:Y:S01]  /*1440*/  MOV R31, R4 ;  /* 0x00000004001f7202 */ /* 0x000fe20000000f00 */
[----:B---3--:R-:W-:Y:S01]  /*1450*/  @!P2 IMAD R0, R0, R14, RZ ;  /* 0x0000000e0000a224 */ /* 0x008fe200078e02ff */
[----:B------:R-:W3:Y:S01]  /*1460*/  @!P2 S2R R6, SR_CgaCtaId ;  /* 0x000000000006a919 */ /* 0x000ee20000008800 */
[----:B------:R-:W-:Y:S01]  /*1470*/  @!P2 IMAD.MOV.U32 R16, RZ, RZ, R20 ;  /* 0x000000ffff10a224 */ /* 0x000fe200078e0014 */
[----:B------:R-:W4:Y:S01]  /*1480*/  @P4 LDC.64 R122, c[0x0][0x248] ;  /* 0x00009200ff7a4b82 */ /* 0x000f220000000a00 */
[----:B------:R-:W-:-:S02]  /*1490*/  @!P2 IMAD R4, R5, R15, R0 ;  /* 0x0000000f0504a224 */ /* 0x000fc400078e0200 */
[----:B------:R-:W-:Y:S01]  /*14a0*/  @!P2 IMAD.WIDE.U32 R2, R5, R14, R16 ;  /* 0x0000000e0502a225 */ /* 0x000fe200078e0010 */
[----:B------:R-:W-:-:S03]  /*14b0*/  @!P3 MOV R5, R17 ;  /* 0x000000110005b202 */ /* 0x000fc60000000f00 */
[----:B------:R-:W-:Y:S01]  /*14c0*/  @!P1 IMAD.MOV R31, RZ, RZ, -R31 ;  /* 0x000000ffff1f9224 */ /* 0x000fe200078e0a1f */
[----:B------:R-:W-:Y:S01]  /*14d0*/  ISETP.GE.AND P1, PT, R33, R34, PT ;  /* 0x000000222100720c */ /* 0x000fe20003f26270 */
[----:B------:R-:W-:Y:S01]  /*14e0*/  @!P2 IMAD.IADD R3, R3, 0x1, R4 ;  /* 0x000000010303a824 */ /* 0x000fe200078e0204 */
[----:B------:R-:W-:Y:S01]  /*14f0*/  @!P0 LOP3.LUT R31, RZ, R32, RZ, 0x33, !PT ;  /* 0x00000020ff1f8212 */ /* 0x000fe200078e33ff */
[----:B------:R-:W-:Y:S01]  /*1500*/  @!P3 IMAD.MOV.U32 R4, RZ, RZ, R20 ;  /* 0x000000ffff04b224 */ /* 0x000fe200078e0014 */
[----:B-1----:R-:W-:Y:S01]  /*1510*/  @!P2 LEA R24, P0, R2, R24, 0x1 ;  /* 0x000000180218a211 */ /* 0x002fe200078008ff */
[-C--:B--2---:R-:W-:Y:S01]  /*1520*/  @!P3 IMAD R0, R11, R18.reuse, RZ ;  /* 0x000000120b00b224 */ /* 0x084fe200078e02ff */
[----:B------:R-:W-:Y:S01]  /*1530*/  IADD3 R32, R8, 0x60, RZ ;  /* 0x0000006008207810 */ /* 0x000fe20007ffe0ff */
[----:B------:R-:W-:Y:S01]  /*1540*/  @!P3 IMAD.WIDE.U32 R4, R10, R18, R4 ;  /* 0x000000120a04b225 */ /* 0x000fe200078e0004 */
[----:B------:R-:W-:Y:S01]  /*1550*/  @!P2 LEA.HI.X R25, R2, R25, R3, 0x1, P0 ;  /* 0x000000190219a211 */ /* 0x000fe200000f0c03 */
[----:B------:R-:W1:Y:S01]  /*1560*/  S2UR UR4, SR_CgaCtaId ;  /* 0x00000000000479c3 */ /* 0x000e620000008800 */
[----:B------:R-:W-:Y:S01]  /*1570*/  LEA.HI R3, R23, R8, RZ, 0x1 ;  /* 0x0000000817037211 */ /* 0x000fe200078f08ff */
[----:B------:R-:W-:Y:S01]  /*1580*/  @!P3 IMAD R0, R10, R19, R0 ;  /* 0x000000130a00b224 */ /* 0x000fe200078e0200 */
[----:B-----5:R-:W-:Y:S01]  /*1590*/  @!P3 LEA R26, P0, R4, R26, 0x1 ;  /* 0x0000001a041ab211 */ /* 0x020fe200078008ff */
[----:B------:R-:W-:Y:S01]  /*15a0*/  IMAD R15, R76, -0x80, R77 ;  /* 0xffffff804c0f7824 */ /* 0x000fe200078e024d */
[----:B------:R-:W-:Y:S01]  /*15b0*/  LOP3.LUT R3, R3, 0x7fffffe, RZ, 0xc0, !PT ;  /* 0x07fffffe03037812 */ /* 0x000fe200078ec0ff */
[----:B------:R-:W-:-:S02]  /*15c0*/  @!P3 IMAD.IADD R0, R5, 0x1, R0 ;  /* 0x000000010500b824 */ /* 0x000fc400078e0200 */
[----:B------:R-:W2:Y:S01]  /*15d0*/  @!P1 S2R R5, SR_CgaCtaId ;  /* 0x0000000000059919 */ /* 0x000ea20000008800 */
[----:B------:R-:W-:Y:S02]  /*15e0*/  ISETP.GE.AND P5, PT, R22, R15, PT ;  /* 0x0000000f1600720c */ /* 0x000fe40003fa6270 */
[----:B------:R-:W-:Y:S01]  /*15f0*/  @!P3 LEA.HI.X R27, R4, R27, R0, 0x1, P0 ;  /* 0x0000001b041bb211 */ /* 0x000fe200000f0c00 */
[----:B------:R-:W-:Y:S01]  /*1600*/  IMAD.SHL.U32 R0, R43, 0x40, RZ ;  /* 0x000000402b007824 */ /* 0x000fe200078e00ff */
[----:B------:R-:W-:Y:S02]  /*1610*/  @!P1 IADD3 R7, P0, R10, 0x40, RZ ;  /* 0x000000400a079810 */ /* 0x000fe40007f1e0ff */
[----:B------:R-:W-:Y:S02]  /*1620*/  ISETP.GE.AND P6, PT, R22, R15, PT ;  /* 0x0000000f1600720c */ /* 0x000fe40003fc6270 */
[----:B------:R-:W5:Y:S01]  /*1630*/  @!P1 LDC.64 R22, c[0x0][0x240] ;  /* 0x00009000ff169b82 */ /* 0x000f620000000a00 */
[----:B------:R-:W-:Y:S01]  /*1640*/  @!P1 IMAD.X R14, RZ, RZ, R11, P0 ;  /* 0x000000ffff0e9224 */ /* 0x000fe200000e060b */
[----:B------:R-:W-:-:S02]  /*1650*/  ISETP.GE.AND P0, PT, R32, R34, PT ;  /* 0x000000222000720c */ /* 0x000fc40003f06270 */
[----:B------:R-:W-:Y:S02]  /*1660*/  LOP3.LUT R0, R0, 0xc0, RZ, 0xc0, !PT ;  /* 0x000000c000007812 */ /* 0x000fe400078ec0ff */
[----:B------:R-:W-:Y:S01]  /*1670*/  IADD3 R3, R8, -R3, RZ ;  /* 0x8000000308037210 */ /* 0x000fe20007ffe0ff */
[----:B-1----:R-:W-:Y:S01]  /*1680*/  ULEA UR4, UR4, UR5, 0x18 ;  /* 0x0000000504047291 */ /* 0x002fe2000f8ec03f */
[----:B------:R-:W-:Y:S01]  /*1690*/  LOP3.LUT R4, R0, 0x18, R28, 0xf8, !PT ;  /* 0x0000001800047812 */ /* 0x000fe200078ef81c */
[----:B------:R-:W1:Y:S01]  /*16a0*/  @!P1 LDC.64 R34, c[0x0][0x210] ;  /* 0x00008400ff229b82 */ /* 0x000e620000000a00 */
[----:B------:R-:W-:Y:S01]  /*16b0*/  SHF.R.U32.HI R2, RZ, 0x3, R0 ;  /* 0x00000003ff027819 */ /* 0x000fe20000011600 */
[----:B------:R-:W-:Y:S01]  /*16c0*/  IMAD R3, R82, 0x8, R3 ;  /* 0x0000000852037824 */ /* 0x000fe200078e0203 */
[----:B------:R-:W-:Y:S02]  /*16d0*/  @!P2 MOV R0, 0x400 ;  /* 0x000004000000a802 */ /* 0x000fe40000000f00 */
[----:B------:R-:W-:Y:S01]  /*16e0*/  LOP3.LUT R4, R4, R2, RZ, 0x3c, !PT ;  /* 0x0000000204047212 */ /* 0x000fe200078e3cff */
[----:B------:R-:W1:Y:S01]  /*16f0*/  @!P0 S2R R41, SR_CgaCtaId ;  /* 0x0000000000298919 */ /* 0x000e620000008800 */
[----:B---3--:R-:W-:Y:S01]  /*1700*/  @!P2 LEA R39, R6, R0, 0x18 ;  /* 0x000000000627a211 */ /* 0x008fe200078ec0ff */
[----:B------:R-:W3:Y:S01]  /*1710*/  @!P0 LDC.64 R36, c[0x0][0x240] ;  /* 0x00009000ff248b82 */ /* 0x000ee20000000a00 */
[----:B------:R-:W-:Y:S01]  /*1720*/  @!P1 MOV R2, 0x400 ;  /* 0x0000040000029802 */ /* 0x000fe20000000f00 */
[--C-:B------:R-:W-:Y:S01]  /*1730*/  @P4 IMAD.IADD R0, R13, 0x1, R30.reuse ;  /* 0x000000010d004824 */ /* 0x100fe200078e021e */
[----:B------:R-:W-:Y:S01]  /*1740*/  LEA R18, R3, R4, 0x5 ;  /* 0x0000000403127211 */ /* 0x000fe200078e28ff */
[----:B------:R-:W-:Y:S01]  /*1750*/  @P4 IMAD.IADD R4, R13, 0x1, R30 ;  /* 0x000000010d044824 */ /* 0x000fe200078e021e */
[----:B------:R-:W-:Y:S01]  /*1760*/  P2R R38, PR, RZ, 0x20 ;  /* 0x00000020ff267803 */ /* 0x000fe20000000000 */
[C---:B----4-:R-:W-:Y:S01]  /*1770*/  @P4 IMAD R6, R0.reuse, R179, RZ ;  /* 0x000000b300064224 */ /* 0x050fe200078e02ff */
[----:B--2---:R-:W-:Y:S01]  /*1780*/  @!P1 LEA R40, R5, R2, 0x18 ;  /* 0x0000000205289211 */ /* 0x004fe200078ec0ff */
[----:B------:R-:W-:-:S04]  /*1790*/  @P4 IMAD.WIDE.U32 R2, R0, R178, RZ ;  /* 0x000000b200024225 */ /* 0x000fc800078e00ff */
[----:B------:R-:W-:Y:S01]  /*17a0*/  @P4 IMAD R12, R4, R123, RZ ;  /* 0x0000007b040c4224 */ /* 0x000fe200078e02ff */
[----:B------:R-:W-:Y:S01]  /*17b0*/  @P4 MOV R30, R2 ;  /* 0x00000002001e4202 */ /* 0x000fe20000000f00 */
[----:B-----5:R-:W-:Y:S02]  /*17c0*/  @!P1 IMAD R0, R14, R22, RZ ;  /* 0x000000160e009224 */ /* 0x020fe400078e02ff */
        /* <DEDUP_REMOVED lines=8> */
[----:B-1-3--:R-:W-:Y:S06]  /*1850*/  @P4 BRA `(.L_x_910) ;  /* 0x0000000000344947 */ /* 0x00afec0003800000 */
        /* <DEDUP_REMOVED lines=13> */
.L_x_910:
        /* <DEDUP_REMOVED lines=17> */
.L_x_911:
        /* <DEDUP_REMOVED lines=30> */
[----:B-1----:R-:W-:Y:S01]  /*1c20*/  SHF.R.S32.HI R27, RZ, 0x1f, R31 ;  /* 0x0000001fff1b7819 */ /* 0x002fe2000001141f */
[----:B------:R-:W1:Y:S01]  /*1c30*/  @!P5 S2R R14, SR_CgaCtaId ;  /* 0x00000000000ed919 */ /* 0x000e620000008800 */
[----:B------:R-:W-:Y:S01]  /*1c40*/  IMAD.WIDE.U32 R46, R31, UR6, R4 ;  /* 0x000000061f2e7c25 */ /* 0x000fe2000f8e0004 */
[----:B------:R-:W-:Y:S01]  /*1c50*/  SHF.R.S32.HI R26, RZ, 0x1f, R76 ;  /* 0x0000001fff1a7819 */ /* 0x000fe2000001144c */
[----:B------:R-:W-:Y:S01]  /*1c60*/  ULDC UR8, c[0x0][0x39c] ;  /* 0x0000e70000087ab9 */ /* 0x000fe20000000800 */
[----:B------:R-:W-:Y:S01]  /*1c70*/  SHF.L.U64.HI R35, R178, 0x7, R179 ;  /* 0x00000007b2237819 */ /* 0x000fe200000102b3 */
[----:B------:R-:W-:Y:S01]  /*1c80*/  @!P0 IMAD.IADD R3, R3, 0x1, R11 ;  /* 0x0000000103038824 */ /* 0x000fe200078e020b */
[----:B------:R-:W-:Y:S01]  /*1c90*/  STL.64 [R1+0x48], R46 ;  /* 0x0000482e01007387 */ /* 0x000fe20000100a00 */
[----:B------:R-:W-:-:S02]  /*1ca0*/  IMAD.SHL.U32 R153, R122, 0x80, RZ ;  /* 0x000000807a997824 */ /* 0x000fc400078e00ff */
[----:B------:R-:W-:Y:S01]  /*1cb0*/  IMAD.MOV.U32 R208, RZ, RZ, R46 ;  /* 0x000000ffffd07224 */ /* 0x000fe200078e002e */
[----:B--2---:R-:W-:Y:S01]  /*1cc0*/  @!P0 LEA R4, P3, R2, R16, 0x1 ;  /* 0x0000001002048211 */ /* 0x004fe200078608ff */
[----:B------:R-:W-:Y:S02]  /*1cd0*/  @!P0 IMAD R7, R18, 0x2, R23 ;  /* 0x0000000212078824 */ /* 0x000fe400078e0217 */
[----:B------:R-:W-:Y:S01]  /*1ce0*/  IMAD.SHL.U32 R34, R178, 0x80, RZ ;  /* 0x00000080b2227824 */ /* 0x000fe200078e00ff */
[----:B------:R-:W-:Y:S01]  /*1cf0*/  @!P0 LEA.HI.X R5, R2, R17, R3, 0x1, P3 ;  /* 0x0000001102058211 */ /* 0x000fe200018f0c03 */
[----:B------:R-:W-:Y:S01]  /*1d00*/  IMAD.MOV.U32 R225, RZ, RZ, R76 ;  /* 0x000000ffffe17224 */ /* 0x000fe200078e004c */
[----:B------:R-:W2:Y:S01]  /*1d10*/  @!P2 S2R R17, SR_CgaCtaId ;  /* 0x000000000011a919 */ /* 0x000ea20000008800 */
[----:B----4-:R-:W-:Y:S01]  /*1d20*/  @!P1 IMAD R0, R18, 0x2, R40 ;  /* 0x0000000212009824 */ /* 0x010fe200078e0228 */
[----:B---3--:R-:W-:-:S04]  /*1d30*/  @!P4 LEA R10, R22, R10, 0x18 ;  /* 0x0000000a160ac211 */ /* 0x008fc800078ec0ff */
[----:B------:R3:W-:Y:S01]  /*1d40*/  @!P1 LDGSTS.E.BYPASS.LTC128B.128 [R0+0x1000], desc[UR12][R12.64] ;  /* 0x010000000c009fae */ /* 0x0007e2000b901d4c */
[----:B------:R-:W-:-:S03]  /*1d50*/  ISETP.GE.AND P1, PT, R32, R15, PT ;  /* 0x0000000f2000720c */ /* 0x000fc60003f26270 */
[----:B------:R4:W-:Y:S10]  /*1d60*/  @!P0 LDGSTS.E.BYPASS.LTC128B.128 [R7+0x1800], desc[UR12][R4.64] ;  /* 0x0180000004078fae */ /* 0x0009f4000b901d4c */
[----:B------:R-:W2:Y:S01]  /*1d70*/  @!P1 S2R R16, SR_CgaCtaId ;  /* 0x0000000000109919 */ /* 0x000ea20000008800 */
[----:B---3--:R-:W3:Y:S01]  /*1d80*/  @!P4 LDC.64 R12, c[0x0][0x218] ;  /* 0x00008600ff0ccb82 */ /* 0x008ee20000000a00 */
[----:B------:R-:W-:-:S02]  /*1d90*/  IMAD R0, R27, UR6, RZ ;  /* 0x000000061b007c24 */ /* 0x000fc4000f8e02ff */
[----:B----4-:R-:W-:Y:S02]  /*1da0*/  @!P4 IMAD R5, R18, 0x2, R10 ;  /* 0x000000021205c824 */ /* 0x010fe400078e020a */
        /* <DEDUP_REMOVED lines=12> */
[----:B---3--:R-:W-:-:S02]  /*1e70*/  @!P4 LEA R6, P3, R2, R12, 0x1 ;  /* 0x0000000c0206c211 */ /* 0x008fc400078608ff */
[----:B-----5:R-:W-:Y:S02]  /*1e80*/  @!P5 LEA R4, P0, R0, R20, 0x1 ;  /* 0x000000140004d211 */ /* 0x020fe400078008ff */
[----:B------:R-:W-:Y:S02]  /*1e90*/  @!P4 LEA.HI.X R7, R2, R13, R3, 0x1, P3 ;  /* 0x0000000d0207c211 */ /* 0x000fe400018f0c03 */
[----:B------:R-:W-:Y:S02]  /*1ea0*/  LEA.HI R12, R45, R102, RZ, 0x4 ;  /* 0x000000662d0c7211 */ /* 0x000fe400078f20ff */
[-C--:B------:R-:W-:Y:S01]  /*1eb0*/  ISETP.GE.AND P3, PT, R33, R15.reuse, PT ;  /* 0x0000000f2100720c */ /* 0x080fe20003f66270 */
[----:B------:R3:W-:Y:S01]  /*1ec0*/  @!P4 LDGSTS.E.BYPASS.LTC128B.128 [R5+0x2000], desc[UR12][R6.64] ;  /* 0x020000000605cfae */ /* 0x0007e2000b901d4c */
[----:B------:R-:W-:Y:S02]  /*1ed0*/  SHF.R.S32.HI R11, RZ, 0x4, R12 ;  /* 0x00000004ff0b7819 */ /* 0x000fe4000001140c */
[----:B------:R-:W-:-:S02]  /*1ee0*/  ISETP.GE.AND P4, PT, R8, R15, PT ;  /* 0x0000000f0800720c */ /* 0x000fc40003f86270 */
[----:B---3--:R-:W-:Y:S02]  /*1ef0*/  @!P5 LEA.HI.X R5, R0, R21, R10, 0x1, P0 ;  /* 0x000000150005d211 */ /* 0x008fe400000f0c0a */
[----:B------:R-:W-:Y:S01]  /*1f00*/  @!P5 MOV R0, 0x400 ;  /* 0x000004000000d802 */ /* 0x000fe20000000f00 */
[----:B------:R-:W3:Y:S01]  /*1f10*/  @!P1 LDC.64 R20, c[0x0][0x218] ;  /* 0x00008600ff149b82 */ /* 0x000ee20000000a00 */
[----:B------:R-:W-:Y:S02]  /*1f20*/  ISETP.GE.AND P0, PT, R32, R15, PT ;  /* 0x0000000f2000720c */ /* 0x000fe40003f06270 */
[----:B-1----:R-:W-:Y:S02]  /*1f30*/  @!P5 LEA R0, R14, R0, 0x18 ;  /* 0x000000000e00d211 */ /* 0x002fe400078ec0ff */
[----:B------:R-:W-:Y:S02]  /*1f40*/  LEA.HI R6, R12, R11, RZ, 0x1 ;  /* 0x0000000b0c067211 */ /* 0x000fe400078f08ff */
[----:B------:R-:W-:Y:S01]  /*1f50*/  @!P2 MOV R7, 0x400 ;  /* 0x000004000007a802 */ /* 0x000fe20000000f00 */
[----:B------:R-:W1:Y:S01]  /*1f60*/  @!P2 LDC.64 R14, c[0x0][0x218] ;  /* 0x00008600ff0eab82 */ /* 0x000e620000000a00 */
[----:B------:R-:W-:-:S02]  /*1f70*/  LOP3.LUT R6, R6, 0xfffffffe, RZ, 0xc0, !PT ;  /* 0xfffffffe06067812 */ /* 0x000fc400078ec0ff */
[----:B--2---:R-:W-:Y:S01]  /*1f80*/  @!P2 LEA R17, R17, R7, 0x18 ;  /* 0x000000071111a211 */ /* 0x004fe200078ec0ff */
[----:B------:R-:W-:Y:S01]  /*1f90*/  @!P5 IMAD R7, R18, 0x2, R0 ;  /* 0x000000021207d824 */ /* 0x000fe200078e0200 */
[----:B------:R-:W-:Y:S01]  /*1fa0*/  @!P1 MOV R10, 0x400 ;  /* 0x00000400000a9802 */ /* 0x000fe20000000f00 */
[----:B------:R-:W-:Y:S01]  /*1fb0*/  IMAD.IADD R22, R11, 0x1, -R6 ;  /* 0x000000010b167824 */ /* 0x000fe200078e0a06 */
[----:B------:R-:W-:Y:S02]  /*1fc0*/  LOP3.LUT R6, R12, 0xfffffff0, RZ, 0xc0, !PT ;  /* 0xfffffff00c067812 */ /* 0x000fe400078ec0ff */
[----:B------:R-:W-:Y:S01]  /*1fd0*/  LOP3.LUT R11, R44, 0xfffffff8, RZ, 0xc0, !PT ;  /* 0xfffffff82c0b7812 */ /* 0x000fe200078ec0ff */
[----:B------:R2:W-:Y:S01]  /*1fe0*/  @!P5 LDGSTS.E.BYPASS.LTC128B.128 [R7+0x2800], desc[UR12][R4.64] ;  /* 0x028000000407dfae */ /* 0x0005e2000b901d4c */
[----:B------:R-:W-:Y:S01]  /*1ff0*/  @!P1 LEA R16, R16, R10, 0x18 ;  /* 0x0000000a10109211 */ /* 0x000fe200078ec0ff */
[C---:B------:R-:W-:Y:S02]  /*2000*/  IMAD.IADD R0, R102.reuse, 0x1, -R6 ;  /* 0x0000000166007824 */ /* 0x040fe400078e0a06 */
[----:B------:R-:W-:Y:S01]  /*2010*/  IMAD.IADD R10, R102, 0x1, -R11 ;  /* 0x00000001660a7824 */ /* 0x000fe200078e0a0b */
[----:B------:R-:W-:-:S02]  /*2020*/  SHF.L.U32 R11, R123, 0x6, RZ ;  /* 0x000000067b0b7819 */ /* 0x000fc400000006ff */
        /* <DEDUP_REMOVED lines=8> */
[----:B--2---:R-:W-:Y:S01]  /*20b0*/  IMAD.WIDE.U32 R4, R122, 0x40, RZ ;  /* 0x000000407a047825 */ /* 0x004fe200078e00ff */
[----:B------:R-:W-:Y:S02]  /*20c0*/  LEA.HI R7, R10, R10, RZ, 0x1 ;  /* 0x0000000a0a077211 */ /* 0x000fe400078f08ff */
[----:B------:R-:W-:Y:S02]  /*20d0*/  @!P2 IADD3 R4, P5, R2, R4, RZ ;  /* 0x000000040204a210 */ /* 0x000fe40007fbe0ff */
[----:B------:R-:W-:Y:S02]  /*20e0*/  LOP3.LUT R12, R7, 0x7fffffe, RZ, 0xc0, !PT ;  /* 0x07fffffe070c7812 */ /* 0x000fe400078ec0ff */
[----:B------:R-:W-:Y:S01]  /*20f0*/  @!P2 IADD3.X R5, R3, R5, R11, P5, !PT ;  /* 0x000000050305a210 */ /* 0x000fe20002ffe40b */
[----:B------:R-:W-:Y:S01]  /*2100*/  @!P1 IMAD.WIDE.U32 R2, R122, 0x60, R2 ;  /* 0x000000607a029825 */ /* 0x000fe200078e0002 */
[----:B-1----:R-:W-:-:S02]  /*2110*/  @!P2 LEA R14, P5, R4, R14, 0x1 ;  /* 0x0000000e040ea211 */ /* 0x002fc400078a08ff */
[----:B------:R-:W-:Y:S01]  /*2120*/  SHF.R.S32.HI R25, RZ, 0x1, R7 ;  /* 0x00000001ff197819 */ /* 0x000fe20000011407 */
[----:B------:R-:W-:Y:S01]  /*2130*/  IMAD.IADD R13, R10, 0x1, -R12 ;  /* 0x000000010a0d7824 */ /* 0x000fe200078e0a0c */
[----:B------:R-:W-:Y:S01]  /*2140*/  @!P2 LEA.HI.X R15, R4, R15, R5, 0x1, P5 ;  /* 0x0000000f040fa211 */ /* 0x000fe200028f0c05 */
[----:B------:R-:W-:Y:S01]  /*2150*/  @!P1 IMAD R4, R123, 0x60, RZ ;  /* 0x000000607b049824 */ /* 0x000fe200078e02ff */
[----:B---3--:R-:W-:Y:S01]  /*2160*/  @!P1 LEA R10, P5, R2, R20, 0x1 ;  /* 0x00000014020a9211 */ /* 0x008fe200078a08ff */
        /* <DEDUP_REMOVED lines=21> */
[----:B------:R-:W-:Y:S01]  /*22c0*/  IMAD.U32 R0, R0, 0x20, R4 ;  /* 0x0000002000007824 */ /* 0x000fe200078e0004 */
[----:B------:R-:W-:Y:S01]  /*22d0*/  SHF.L.U32 R7, R22, 0x3, RZ ;  /* 0x0000000316077819 */ /* 0x000fe200000006ff */
[----:B------:R-:W-:-:S02]  /*22e0*/  IMAD R4, R27, UR6, RZ ;  /* 0x000000061b047c24 */ /* 0x000fc4000f8e02ff */
        /* <DEDUP_REMOVED lines=15> */
[----:B------:R-:W-:-:S02]  /*23e0*/  IMAD R9, R26, R34, R5 ;  /* 0x000000221a097224 */ /* 0x000fc400078e0205 */
[----:B------:R-:W-:Y:S01]  /*23f0*/  IMAD.WIDE.U32 R2, R76, R34, R12 ;  /* 0x000000224c027225 */ /* 0x000fe200078e000c */
[----:B------:R-:W-:Y:S02]  /*2400*/  LOP3.LUT R7, R6, 0x8, R7, 0xf8, !PT ;  /* 0x0000000806077812 */ /* 0x000fe400078ef807 */
[----:B------:R-:W-:Y:S01]  /*2410*/  SHF.R.U32.HI R6, RZ, 0x3, R6 ;  /* 0x00000003ff067819 */ /* 0x000fe20000011606 */
[----:B------:R-:W-:Y:S01]  /*2420*/  IMAD.WIDE.U32 R4, R178, 0x40, RZ ;  /* 0x00000040b2047825 */ /* 0x000fe200078e00ff */
[----:B------:R5:W-:Y:S02]  /*2430*/  STL.64 [R1], R12 ;  /* 0x0000000c01007387 */ /* 0x000be40000100a00 */
[----:B------:R-:W-:Y:S01]  /*2440*/  LOP3.LUT R215, R7, R6, RZ, 0x3c, !PT ;  /* 0x0000000607d77212 */ /* 0x000fe200078e3cff */
[----:B------:R-:W-:Y:S01]  /*2450*/  IMAD.SHL.U32 R8, R179, 0x40, RZ ;  /* 0x00000040b3087824 */ /* 0x000fe200078e00ff */
[C---:B------:R-:W-:Y:S01]  /*2460*/  @!P3 IADD3 R10, P1, R2.reuse, R4, RZ ;  /* 0x00000004020ab210 */ /* 0x040fe20007f3e0ff */
[----:B------:R-:W-:Y:S01]  /*2470*/  IMAD.IADD R3, R3, 0x1, R9 ;  /* 0x0000000103037824 */ /* 0x000fe200078e0209 */
[----:B---3--:R-:W-:Y:S01]  /*2480*/  @!P4 LEA R6, P2, R2, R16, 0x1 ;  /* 0x000000100206c211 */ /* 0x008fe200078408ff */
[----:B------:R-:W-:-:S02]  /*2490*/  IMAD.SHL.U32 R4, R23, 0x20, RZ ;  /* 0x0000002017047824 */ /* 0x000fc400078e00ff */
[----:B------:R-:W-:Y:S01]  /*24a0*/  IMAD.MOV.U32 R0, RZ, RZ, 0x10 ;  /* 0x00000010ff007424 */ /* 0x000fe200078e00ff */
[----:B------:R-:W-:Y:S01]  /*24b0*/  @!P4 LEA.HI.X R7, R2, R17, R3, 0x1, P2 ;  /* 0x000000110207c211 */ /* 0x000fe200010f0c03 */
[----:B------:R-:W-:Y:S01]  /*24c0*/  VIADD R188, R135, 0x2020 ;  /* 0x0000202087bc7836 */ /* 0x000fe20000000000 */
[----:B------:R-:W-:Y:S01]  /*24d0*/  LOP3.LUT R214, R4, 0xffffff00, RZ, 0xc0, !PT ;  /* 0xffffff0004d67812 */ /* 0x000fe200078ec0ff */
[----:B------:R-:W-:Y:S04]  /*24e0*/  @P4 STS [R241+0x4000], RZ ;  /* 0x004000fff1004388 */ /* 0x000fe80000000800 */
[----:B------:R-:W-:Y:S01]  /*24f0*/  IMAD R11, R82, 0x200, R214 ;  /* 0x00000200520b7824 */ /* 0x000fe200078e02d6 */
[----:B------:R-:W-:Y:S04]  /*2500*/  @P4 STS [R241+0x4004], RZ ;  /* 0x004004fff1004388 */ /* 0x000fe80000000800 */
[----:B------:R-:W-:Y:S04]  /*2510*/  @P4 STS.64 [R241+0x4008], RZ ;  /* 0x004008fff1004388 */ /* 0x000fe80000000a00 */
[----:B------:R-:W-:Y:S01]  /*2520*/  @!PT LDS RZ, [RZ] ;  /* 0x00000000fffff984 */ /* 0x000fe20000000800 */
[----:B------:R-:W-:Y:S01]  /*2530*/  @!PT LDS RZ, [RZ] ;  /* 0x00000000fffff984 */ /* 0x000fe20000000800 */
[----:B------:R-:W-:Y:S01]  /*2540*/  @!PT LDS RZ, [RZ] ;  /* 0x00000000fffff984 */ /* 0x000fe20000000800 */
[----:B------:R1:W-:Y:S01]  /*2550*/  @!P4 LDGSTS.E.BYPASS.LTC128B.128 [R241+0x4000], desc[UR12][R6.64] ;  /* 0x0400000006f1cfae */ /* 0x0003e2000b901d4c */
[----:B-----5:R-:W-:Y:S01]  /*2560*/  @!P3 IADD3.X R13, R3, R5, R8, P1, !PT ;  /* 0x00000005030db210 */ /* 0x020fe20000ffe408 */
[----:B------:R-:W-:Y:S01]  /*2570*/  @!P0 IMAD R12, R179, 0x60, RZ ;  /* 0x00000060b30c8824 */ /* 0x000fe200078e02ff */
[C---:B------:R-:W-:Y:S01]  /*2580*/  @!P6 LEA R5, P1, R178.reuse, R2, 0x5 ;  /* 0x00000002b205e211 */ /* 0x040fe200078228ff */
[----:B------:R-:W-:Y:S03]  /*2590*/  @P6 STS.128 [R241+0x4800], RZ ;  /* 0x004800fff1006388 */ /* 0x000fe60000000c00 */
[C---:B------:R-:W-:Y:S01]  /*25a0*/  @!P6 LEA.HI.X R9, R178.reuse, R3, R179, 0x5, P1 ;  /* 0x00000003b209e211 */ /* 0x040fe200008f2cb3 */
[----:B------:R-:W-:Y:S01]  /*25b0*/  @!P0 IMAD.WIDE.U32 R2, R178, 0x60, R2 ;  /* 0x00000060b2028825 */ /* 0x000fe200078e0002 */
[----:B----4-:R-:W-:-:S02]  /*25c0*/  @!P6 LEA R4, P2, R5, R20, 0x1 ;  /* 0x000000140504e211 */ /* 0x010fc400078408ff */
[C---:B--2---:R-:W-:Y:S01]  /*25d0*/  @!P3 LEA R8, P1, R10.reuse, R18, 0x1 ;  /* 0x000000120a08b211 */ /* 0x044fe200078208ff */
[----:B------:R-:W-:Y:S01]  /*25e0*/  @!P0 IMAD.IADD R3, R3, 0x1, R12 ;  /* 0x0000000103038824 */ /* 0x000fe200078e020c */
[----:B------:R-:W-:Y:S02]  /*25f0*/  @!P6 LEA.HI.X R5, R5, R21, R9, 0x1, P2 ;  /* 0x000000150505e211 */ /* 0x000fe400010f0c09 */
        /* <DEDUP_REMOVED lines=10> */
[----:B------:R2:W-:Y:S01]  /*26a0*/  @!P3 LDGSTS.E.BYPASS.LTC128B.128 [R241+0x5000], desc[UR12][R8.64] ;  /* 0x0500000008f1bfae */ /* 0x0005e2000b901d4c */
[----:B-1----:R-:W-:-:S03]  /*26b0*/  @!P0 LEA R6, P1, R2, R14, 0x1 ;  /* 0x0000000e02068211 */ /* 0x002fc600078208ff */
[----:B------:R-:W-:Y:S01]  /*26c0*/  @P0 STS.128 [R241+0x5800], RZ ;  /* 0x005800fff1000388 */ /* 0x000fe20000000c00 */
        /* <DEDUP_REMOVED lines=11> */
[----:B------:R-:W-:-:S03]  /*2780*/  SEL R0, R0, 0xfffffff0, !P1 ;  /* 0xfffffff000007807 */ /* 0x000fc60004800000 */
[----:B------:R-:W3:Y:S02]  /*2790*/  LDSM.16.M88.4 R12, [R186] ;  /* 0x00000000ba0c783b */ /* 0x000ee40000000200 */
[----:B------:R-:W-:Y:S02]  /*27a0*/  IMAD R187, R0, 0x2, R186 ;  /* 0x0000000200bb7824 */ /* 0x000fe400078e02ba */
[----:B------:R-:W0:Y:S04]  /*27b0*/  LDGDEPBAR ;  /* 0x00000000000079af */ /* 0x000e280000000000 */
[----:B------:R-:W-:Y:S01]  /*27c0*/  @P0 VIADD R188, R2, 0xffffffe0 ;  /* 0xffffffe002bc0836 */ /* 0x000fe20000000000 */
[----:B--2---:R-:W2:Y:S04]  /*27d0*/  LDSM.16.M88.4 R8, [R186+0x1000] ;  /* 0x00100000ba08783b */ /* 0x004ea80000000200 */
[----:B------:R-:W-:Y:S04]  /*27e0*/  LDSM.16.M88.4 R24, [R188] ;  /* 0x00000000bc18783b */ /* 0x000fe80000000200 */
[----:B------:R-:W-:Y:S04]  /*27f0*/  LDSM.16.M88.4 R16, [R187+0x1000] ;  /* 0x00100000bb10783b */ /* 0x000fe80000000200 */
[----:B-1----:R-:W1:Y:S01]  /*2800*/  LDSM.16.M88.4 R4, [R187] ;  /* 0x00000000bb04783b */ /* 0x002e620000000200 */
[-C--:B---3--:R-:W-:Y:S06]  /*2810*/  HMMA.16816.F32.BF16 R32, R12, R20.reuse, RZ ;  /* 0x000000140c20723c */ /* 0x088fec00000418ff */
[C---:B--2---:R-:W-:Y:S06]  /*2820*/  HMMA.16816.F32.BF16 R28, R8.reuse, R20, RZ ;  /* 0x00000014081c723c */ /* 0x044fec00000418ff */
[----:B------:R-:W-:-:S12]  /*2830*/  HMMA.16816.F32.BF16 R36, R8, R22, RZ ;  /* 0x000000160824723c */ /* 0x000fd800000418ff */
[----:B-1----:R-:W-:Y:S06]  /*2840*/  HMMA.16816.F32.BF16 R40, R4, R24, R32 ;  /* 0x000000180428723c */ /* 0x002fec0000041820 */
[----:B------:R-:W-:Y:S01]  /*2850*/  HMMA.16816.F32.BF16 R32, R12, R22, RZ ;  /* 0x000000160c20723c */ /* 0x000fe200000418ff */
[----:B------:R-:W-:Y:S05]  /*2860*/  LDSM.16.M88.4 R20, [R188+0x400] ;  /* 0x00040000bc14783b */ /* 0x000fea0000000200 */
[----:B------:R-:W-:Y:S01]  /*2870*/  HMMA.16816.F32.BF16 R44, R16, R24, R28 ;  /* 0x00000018102c723c */ /* 0x000fe2000004181c */
[----:B------:R-:W1:Y:S11]  /*2880*/  LDSM.16.M88.4 R28, [R135+0x2400] ;  /* 0x00240000871c783b */ /* 0x000e760000000200 */
[----:B------:R-:W-:Y:S01]  /*2890*/  FMUL.FTZ R40, R40, UR8 ;  /* 0x0000000828287c20 */ /* 0x000fe20008410000 */
[----:B------:R-:W-:Y:S01]  /*28a0*/  FMUL.FTZ R41, R41, UR8 ;  /* 0x0000000829297c20 */ /* 0x000fe20008410000 */
[----:B------:R-:W-:Y:S01]  /*28b0*/  FMUL.FTZ R42, R42, UR8 ;  /* 0x000000082a2a7c20 */ /* 0x000fe20008410000 */
[----:B------:R-:W-:Y:S01]  /*28c0*/  FMUL.FTZ R43, R43, UR8 ;  /* 0x000000082b2b7c20 */ /* 0x000fe20008410000 */
[----:B------:R-:W2:Y:S02]  /*28d0*/  MUFU.TANH R200, R40 ;  /* 0x0000002800c87308 */ /* 0x000ea40000002400 */
[-C--:B------:R-:W-:Y:S06]  /*28e0*/  HMMA.16816.F32.BF16 R48, R4, R26.reuse, R32 ;  /* 0x0000001a0430723c */ /* 0x080fec0000041820 */
[----:B------:R-:W-:Y:S01]  /*28f0*/  HMMA.16816.F32.BF16 R32, R16, R26, R36 ;  /* 0x0000001a1020723c */ /* 0x000fe20000041824 */
[----:B------:R-:W3:Y:S01]  /*2900*/  MUFU.TANH R129, R41 ;  /* 0x0000002900817308 */ /* 0x000ee20000002400 */
[----:B------:R-:W-:Y:S01]  /*2910*/  FMUL.FTZ R44, R44, UR8 ;  /* 0x000000082c2c7c20 */ /* 0x000fe20008410000 */
[----:B------:R-:W-:Y:S01]  /*2920*/  FMUL.FTZ R45, R45, UR8 ;  /* 0x000000082d2d7c20 */ /* 0x000fe20008410000 */
[----:B------:R-:W-:Y:S01]  /*2930*/  FMUL.FTZ R46, R46, UR8 ;  /* 0x000000082e2e7c20 */ /* 0x000fe20008410000 */
[----:B------:R-:W-:-:S04]  /*2940*/  FMUL.FTZ R47, R47, UR8 ;  /* 0x000000082f2f7c20 */ /* 0x000fc80008410000 */
[----:B------:R-:W-:Y:S01]  /*2950*/  MUFU.TANH R193, R42 ;  /* 0x0000002a00c17308 */ /* 0x000fe20000002400 */
[-C--:B-1----:R-:W-:Y:S08]  /*2960*/  HMMA.16816.F32.BF16 R24, R8, R28.reuse, RZ ;  /* 0x0000001c0818723c */ /* 0x082ff000000418ff */
[----:B------:R-:W-:Y:S01]  /*2970*/  FMUL.FTZ R48, R48, UR8 ;  /* 0x0000000830307c20 */ /* 0x000fe20008410000 */
[----:B------:R-:W-:Y:S01]  /*2980*/  FMUL.FTZ R50, R50, UR8 ;  /* 0x0000000832327c20 */ /* 0x000fe20008410000 */
[----:B------:R-:W-:Y:S01]  /*2990*/  FMUL.FTZ R49, R49, UR8 ;  /* 0x0000000831317c20 */ /* 0x000fe20008410000 */
[----:B------:R-:W-:Y:S01]  /*29a0*/  FMUL.FTZ R51, R51, UR8 ;  /* 0x0000000833337c20 */ /* 0x000fe20008410000 */
[----:B------:R-:W1:Y:S01]  /*29b0*/  MUFU.TANH R198, R48 ;  /* 0x0000003000c67308 */ /* 0x000e620000002400 */
[----:B------:R-:W-:Y:S01]  /*29c0*/  HMMA.16816.F32.BF16 R36, R12, R28, RZ ;  /* 0x0000001c0c24723c */ /* 0x000fe200000418ff */
[----:B------:R-:W-:Y:S01]  /*29d0*/  FMUL.FTZ R32, R32, UR8 ;  /* 0x0000000820207c20 */ /* 0x000fe20008410000 */
[----:B------:R-:W-:Y:S01]  /*29e0*/  FMUL.FTZ R34, R34, UR8 ;  /* 0x0000000822227c20 */ /* 0x000fe20008410000 */
[----:B------:R-:W-:Y:S01]  /*29f0*/  FMUL.FTZ R33, R33, UR8 ;  /* 0x0000000821217c20 */ /* 0x000fe20008410000 */
[----:B------:R-:W-:-:S03]  /*2a00*/  FMUL.FTZ R35, R35, UR8 ;  /* 0x0000000823237c20 */ /* 0x000fc60008410000 */
[----:B------:R-:W-:Y:S08]  /*2a10*/  MUFU.TANH R177, R50 ;  /* 0x0000003200b17308 */ /* 0x000ff00000002400 */
[----:B------:R-:W4:Y:S08]  /*2a20*/  MUFU.TANH R197, R49 ;  /* 0x0000003100c57308 */ /* 0x000f300000002400 */
[----:B------:R5:W-:Y:S08]  /*2a30*/  MUFU.TANH R169, R51 ;  /* 0x0000003300a97308 */ /* 0x000bf00000002400 */
[----:B------:R2:W-:Y:S08]  /*2a40*/  MUFU.TANH R192, R43 ;  /* 0x0000002b00c07308 */ /* 0x0005f00000002400 */
[----:B------:R-:W-:Y:S01]  /*2a50*/  MUFU.TANH R180, R32 ;  /* 0x0000002000b47308 */ /* 0x000fe20000002400 */
[-C--:B-----5:R-:W-:Y:S01]  /*2a60*/  HMMA.16816.F32.BF16 R48, R16, R20.reuse, R24 ;  /* 0x000000141030723c */ /* 0x0a0fe20000041818 */
[----:B------:R-:W5:Y:S06]  /*2a70*/  LDSM.16.M88.4 R24, [R135+0x2800] ;  /* 0x002800008718783b */ /* 0x000f6c0000000200 */
[----:B------:R-:W-:Y:S01]  /*2a80*/  MUFU.TANH R176, R34 ;  /* 0x0000002200b07308 */ /* 0x000fe20000002400 */
[----:B--2---:R-:W-:Y:S06]  /*2a90*/  HMMA.16816.F32.BF16 R40, R4, R20, R36 ;  /* 0x000000140428723c */ /* 0x004fec0000041824 */
[----:B------:R-:W-:Y:S01]  /*2aa0*/  HMMA.16816.F32.BF16 R36, R12, R30, RZ ;  /* 0x0000001e0c24723c */ /* 0x000fe200000418ff */
[----:B------:R-:W-:Y:S08]  /*2ab0*/  MUFU.TANH R168, R33 ;  /* 0x0000002100a87308 */ /* 0x000ff00000002400 */
[----:B------:R2:W-:Y:S01]  /*2ac0*/  MUFU.TANH R166, R35 ;  /* 0x0000002300a67308 */ /* 0x0005e20000002400 */
[----:B------:R-:W-:Y:S01]  /*2ad0*/  FMUL.FTZ R48, R48, UR8 ;  /* 0x0000000830307c20 */ /* 0x000fe20008410000 */
[----:B------:R-:W-:Y:S01]  /*2ae0*/  FMUL.FTZ R49, R49, UR8 ;  /* 0x0000000831317c20 */ /* 0x000fe20008410000 */
[----:B------:R-:W-:Y:S01]  /*2af0*/  FMUL.FTZ R50, R50, UR8 ;  /* 0x0000000832327c20 */ /* 0x000fe20008410000 */
[----:B------:R-:W-:-:S04]  /*2b00*/  FMUL.FTZ R51, R51, UR8 ;  /* 0x0000000833337c20 */ /* 0x000fc80008410000 */
[----:B------:R-:W-:Y:S01]  /*2b10*/  MUFU.TANH R185, R44 ;  /* 0x0000002c00b97308 */ /* 0x000fe20000002400 */
[----:B------:R-:W-:Y:S01]  /*2b20*/  FMUL.FTZ R40, R40, UR8 ;  /* 0x0000000828287c20 */ /* 0x000fe20008410000 */
[----:B------:R-:W-:Y:S01]  /*2b30*/  FMUL.FTZ R41, R41, UR8 ;  /* 0x0000000829297c20 */ /* 0x000fe20008410000 */
[----:B------:R-:W-:Y:S01]  /*2b40*/  FMUL.FTZ R42, R42, UR8 ;  /* 0x000000082a2a7c20 */ /* 0x000fe20008410000 */
[----:B------:R-:W-:-:S04]  /*2b50*/  FMUL.FTZ R43, R43, UR8 ;  /* 0x000000082b2b7c20 */ /* 0x000fc80008410000 */
[----:B------:R-:W4:Y:S01]  /*2b60*/  MUFU.TANH R131, R40 ;  /* 0x0000002800837308 */ /* 0x000f220000002400 */
[----:B--2---:R-:W-:Y:S01]  /*2b70*/  HMMA.16816.F32.BF16 R32, R8, R30, RZ ;  /* 0x0000001e0820723c */ /* 0x004fe200000418ff */
[----:B------:R-:W2:Y:S06]  /*2b80*/  LDSM.16.M88.4 R28, [R188+0x800] ;  /* 0x00080000bc1c783b */ /* 0x000eac0000000200 */
[----:B------:R-:W4:Y:S08]  /*2b90*/  MUFU.TANH R196, R41 ;  /* 0x0000002900c47308 */ /* 0x000f300000002400 */
[----:B------:R-:W-:Y:S08]  /*2ba0*/  MUFU.TANH R165, R42 ;  /* 0x0000002a00a57308 */ /* 0x000ff00000002400 */
[----:B------:R3:W-:Y:S08]  /*2bb0*/  MUFU.TANH R164, R43 ;  /* 0x0000002b00a47308 */ /* 0x0007f00000002400 */
[----:B------:R-:W-:Y:S08]  /*2bc0*/  MUFU.TANH R191, R45 ;  /* 0x0000002d00bf7308 */ /* 0x000ff00000002400 */
[----:B------:R-:W-:Y:S01]  /*2bd0*/  MUFU.TANH R182, R46 ;  /* 0x0000002e00b67308 */ /* 0x000fe20000002400 */
[-C--:B---3--:R-:W-:Y:S06]  /*2be0*/  HMMA.16816.F32.BF16 R40, R16, R22.reuse, R32 ;  /* 0x000000161028723c */ /* 0x088fec0000041820 */
[----:B------:R-:W-:Y:S01]  /*2bf0*/  HMMA.16816.F32.BF16 R32, R4, R22, R36 ;  /* 0x000000160420723c */ /* 0x000fe20000041824 */
[----:B------:R3:W-:Y:S05]  /*2c00*/  MUFU.TANH R181, R47 ;  /* 0x0000002f00b57308 */ /* 0x0007ea0000002400 */
[-C--:B-----5:R-:W-:Y:S03]  /*2c10*/  HMMA.16816.F32.BF16 R20, R8, R24.reuse, RZ ;  /* 0x000000180814723c */ /* 0x0a0fe600000418ff */
[----:B------:R-:W-:Y:S08]  /*2c20*/  MUFU.TANH R163, R48 ;  /* 0x0000003000a37308 */ /* 0x000ff00000002400 */
[----:B------:R-:W-:Y:S01]  /*2c30*/  MUFU.TANH R156, R49 ;  /* 0x00000031009c7308 */ /* 0x000fe20000002400 */
[----:B---3--:R-:W-:Y:S01]  /*2c40*/  HMMA.16816.F32.BF16 R44, R12, R24, RZ ;  /* 0x000000180c2c723c */ /* 0x008fe200000418ff */
[----:B------:R-:W-:Y:S01]  /*2c50*/  FMUL.FTZ R40, R40, UR8 ;  /* 0x0000000828287c20 */ /* 0x000fe20008410000 */
[----:B------:R-:W-:Y:S01]  /*2c60*/  FMUL.FTZ R42, R42, UR8 ;  /* 0x000000082a2a7c20 */ /* 0x000fe20008410000 */
[----:B------:R-:W-:Y:S01]  /*2c70*/  FMUL.FTZ R41, R41, UR8 ;  /* 0x0000000829297c20 */ /* 0x000fe20008410000 */
[----:B------:R-:W-:-:S02]  /*2c80*/  FMUL.FTZ R43, R43, UR8 ;  /* 0x000000082b2b7c20 */ /* 0x000fc40008410000 */
[----:B------:R-:W-:Y:S01]  /*2c90*/  FMUL.FTZ R32, R32, UR8 ;  /* 0x0000000820207c20 */ /* 0x000fe20008410000 */
[----:B------:R-:W-:Y:S01]  /*2ca0*/  FMUL.FTZ R34, R34, UR8 ;  /* 0x0000000822227c20 */ /* 0x000fe20008410000 */
[----:B------:R-:W-:Y:S01]  /*2cb0*/  FMUL.FTZ R33, R33, UR8 ;  /* 0x0000000821217c20 */ /* 0x000fe20008410000 */
[----:B------:R-:W-:Y:S01]  /*2cc0*/  FMUL.FTZ R35, R35, UR8 ;  /* 0x0000000823237c20 */ /* 0x000fe20008410000 */
[----:B------:R-:W3:Y:S08]  /*2cd0*/  MUFU.TANH R124, R32 ;  /* 0x00000020007c7308 */ /* 0x000ef00000002400 */
[----:B------:R-:W-:Y:S06]  /*2ce0*/  MUFU.TANH R152, R34 ;  /* 0x0000002200987308 */ /* 0x000fec0000002400 */
[-C--:B--2---:R-:W-:Y:S02]  /*2cf0*/  HMMA.16816.F32.BF16 R36, R4, R28.reuse, R44 ;  /* 0x0000001c0424723c */ /* 0x084fe4000004182c */
[----:B------:R-:W2:Y:S04]  /*2d00*/  MUFU.TANH R121, R33 ;  /* 0x0000002100797308 */ /* 0x000ea80000002400 */
[----:B------:R-:W-:Y:S04]  /*2d10*/  HMMA.16816.F32.BF16 R44, R16, R28, R20 ;  /* 0x0000001c102c723c */ /* 0x000fe80000041814 */
[----:B------:R5:W-:Y:S02]  /*2d20*/  MUFU.TANH R149, R35 ;  /* 0x0000002300957308 */ /* 0x000be40000002400 */
[-C--:B------:R-:W-:Y:S06]  /*2d30*/  HMMA.16816.F32.BF16 R20, R8, R26.reuse, RZ ;  /* 0x0000001a0814723c */ /* 0x080fec00000418ff */
[----:B------:R-:W-:Y:S01]  /*2d40*/  HMMA.16816.F32.BF16 R24, R12, R26, RZ ;  /* 0x0000001a0c18723c */ /* 0x000fe200000418ff */
[----:B------:R-:W-:Y:S05]  /*2d50*/  MUFU.TANH R205, R40 ;  /* 0x0000002800cd7308 */ /* 0x000fea0000002400 */
[----:B------:R-:W-:Y:S01]  /*2d60*/  FMUL.FTZ R36, R36, UR8 ;  /* 0x0000000824247c20 */ /* 0x000fe20008410000 */
[----:B------:R-:W-:Y:S01]  /*2d70*/  FMUL.FTZ R37, R37, UR8 ;  /* 0x0000000825257c20 */ /* 0x000fe20008410000 */
[----:B------:R-:W-:Y:S01]  /*2d80*/  FMUL.FTZ R38, R38, UR8 ;  /* 0x0000000826267c20 */ /* 0x000fe20008410000 */
[----:B-----5:R-:W5:Y:S01]  /*2d90*/  LDSM.16.M88.4 R32, [R135+0x2c00] ;  /* 0x002c00008720783b */ /* 0x020f620000000200 */
[----:B------:R-:W-:Y:S01]  /*2da0*/  FMUL.FTZ R39, R39, UR8 ;  /* 0x0000000827277c20 */ /* 0x000fe20008410000 */
[----:B------:R-:W2:Y:S01]  /*2db0*/  MUFU.TANH R113, R36 ;  /* 0x0000002400717308 */ /* 0x000ea20000002400 */
[----:B------:R-:W-:Y:S01]  /*2dc0*/  FMUL.FTZ R44, R44, UR8 ;  /* 0x000000082c2c7c20 */ /* 0x000fe20008410000 */
[----:B------:R-:W-:Y:S01]  /*2dd0*/  FMUL.FTZ R45, R45, UR8 ;  /* 0x000000082d2d7c20 */ /* 0x000fe20008410000 */
[----:B------:R-:W-:Y:S01]  /*2de0*/  FMUL.FTZ R46, R46, UR8 ;  /* 0x000000082e2e7c20 */ /* 0x000fe20008410000 */
[----:B------:R-:W-:-:S04]  /*2df0*/  FMUL.FTZ R47, R47, UR8 ;  /* 0x000000082f2f7c20 */ /* 0x000fc80008410000 */
[----:B------:R-:W2:Y:S08]  /*2e00*/  MUFU.TANH R120, R37 ;  /* 0x0000002500787308 */ /* 0x000eb00000002400 */
[----:B------:R-:W-:Y:S08]  /*2e10*/  MUFU.TANH R148, R38 ;  /* 0x0000002600947308 */ /* 0x000ff00000002400 */
[----:B------:R1:W-:Y:S08]  /*2e20*/  MUFU.TANH R147, R39 ;  /* 0x0000002700937308 */ /* 0x0003f00000002400 */
[----:B------:R-:W-:Y:S08]  /*2e30*/  MUFU.TANH R204, R42 ;  /* 0x0000002a00cc7308 */ /* 0x000ff00000002400 */
[----:B------:R-:W-:Y:S01]  /*2e40*/  MUFU.TANH R195, R41 ;  /* 0x0000002900c37308 */ /* 0x000fe20000002400 */
[-C--:B-1----:R-:W-:Y:S01]  /*2e50*/  HMMA.16816.F32.BF16 R36, R16, R30.reuse, R20 ;  /* 0x0000001e1024723c */ /* 0x082fe20000041814 */
[----:B------:R-:W1:Y:S06]  /*2e60*/  LDSM.16.M88.4 R20, [R188+0xc00] ;  /* 0x000c0000bc14783b */ /* 0x000e6c0000000200 */
[----:B------:R4:W-:Y:S08]  /*2e70*/  MUFU.TANH R194, R43 ;  /* 0x0000002b00c27308 */ /* 0x0009f00000002400 */
[----:B------:R-:W-:Y:S08]  /*2e80*/  MUFU.TANH R207, R50 ;  /* 0x0000003200cf7308 */ /* 0x000ff00000002400 */
[----:B------:R1:W-:Y:S01]  /*2e90*/  MUFU.TANH R206, R51 ;  /* 0x0000003300ce7308 */ /* 0x0003e20000002400 */
[----:B----4-:R-:W-:Y:S01]  /*2ea0*/  HMMA.16816.F32.BF16 R40, R4, R30, R24 ;  /* 0x0000001e0428723c */ /* 0x010fe20000041818 */
[----:B------:R-:W-:Y:S01]  /*2eb0*/  FMUL.FTZ R36, R36, UR8 ;  /* 0x0000000824247c20 */ /* 0x000fe20008410000 */
[----:B------:R-:W-:Y:S01]  /*2ec0*/  FMUL.FTZ R38, R38, UR8 ;  /* 0x0000000826267c20 */ /* 0x000fe20008410000 */
[----:B------:R-:W-:Y:S01]  /*2ed0*/  FMUL.FTZ R37, R37, UR8 ;  /* 0x0000000825257c20 */ /* 0x000fe20008410000 */
[----:B------:R-:W-:-:S02]  /*2ee0*/  FMUL.FTZ R39, R39, UR8 ;  /* 0x0000000827277c20 */ /* 0x000fc40008410000 */
[-C--:B-----5:R-:W-:Y:S01]  /*2ef0*/  HMMA.16816.F32.BF16 R28, R12, R32.reuse, RZ ;  /* 0x000000200c1c723c */ /* 0x0a0fe200000418ff */
[----:B------:R-:W-:Y:S05]  /*2f00*/  MUFU.TANH R174, R36 ;  /* 0x0000002400ae7308 */ /* 0x000fea0000002400 */
[----:B------:R-:W-:Y:S03]  /*2f10*/  HMMA.16816.F32.BF16 R24, R8, R32, RZ ;  /* 0x000000200818723c */ /* 0x000fe600000418ff */
[----:B------:R-:W-:Y:S08]  /*2f20*/  MUFU.TANH R172, R38 ;  /* 0x0000002600ac7308 */ /* 0x000ff00000002400 */
[----:B------:R-:W-:Y:S01]  /*2f30*/  MUFU.TANH R173, R37 ;  /* 0x0000002500ad7308 */ /* 0x000fe20000002400 */
[----:B------:R-:W-:Y:S01]  /*2f40*/  FMUL.FTZ R40, R40, UR8 ;  /* 0x0000000828287c20 */ /* 0x000fe20008410000 */
[----:B------:R-:W-:Y:S01]  /*2f50*/  FMUL.FTZ R42, R42, UR8 ;  /* 0x000000082a2a7c20 */ /* 0x000fe20008410000 */
[----:B------:R-:W-:Y:S01]  /*2f60*/  FMUL.FTZ R41, R41, UR8 ;  /* 0x0000000829297c20 */ /* 0x000fe20008410000 */
[----:B------:R-:W-:-:S04]  /*2f70*/  FMUL.FTZ R43, R43, UR8 ;  /* 0x000000082b2b7c20 */ /* 0x000fc80008410000 */
[----:B------:R4:W-:Y:S05]  /*2f80*/  MUFU.TANH R170, R39 ;  /* 0x0000002700aa7308 */ /* 0x0009ea0000002400 */
[-C--:B-1----:R-:W-:Y:S01]  /*2f90*/  HMMA.16816.F32.BF16 R48, R16, R20.reuse, R24 ;  /* 0x000000141030723c */ /* 0x082fe20000041818 */
[----:B------:R-:W1:Y:S02]  /*2fa0*/  LDSM.16.M88.4 R24, [R135+0x3000] ;  /* 0x003000008718783b */ /* 0x000e640000000200 */
[----:B------:R-:W-:Y:S08]  /*2fb0*/  MUFU.TANH R190, R44 ;  /* 0x0000002c00be7308 */ /* 0x000ff00000002400 */
[----:B------:R-:W-:Y:S01]  /*2fc0*/  MUFU.TANH R184, R45 ;  /* 0x0000002d00b87308 */ /* 0x000fe20000002400 */
[----:B----4-:R-:W-:Y:S06]  /*2fd0*/  HMMA.16816.F32.BF16 R36, R4, R20, R28 ;  /* 0x000000140424723c */ /* 0x010fec000004181c */
[----:B------:R-:W-:Y:S01]  /*2fe0*/  HMMA.16816.F32.BF16 R28, R8, R34, RZ ;  /* 0x00000022081c723c */ /* 0x000fe200000418ff */
[----:B------:R-:W-:Y:S05]  /*2ff0*/  MUFU.TANH R189, R46 ;  /* 0x0000002e00bd7308 */ /* 0x000fea0000002400 */
[----:B------:R-:W-:Y:S01]  /*3000*/  FMUL.FTZ R48, R48, UR8 ;  /* 0x0000000830307c20 */ /* 0x000fe20008410000 */
[----:B------:R-:W-:Y:S01]  /*3010*/  FMUL.FTZ R49, R49, UR8 ;  /* 0x0000000831317c20 */ /* 0x000fe20008410000 */
[----:B------:R-:W-:Y:S01]  /*3020*/  FMUL.FTZ R50, R50, UR8 ;  /* 0x0000000832327c20 */ /* 0x000fe20008410000 */
[----:B------:R4:W-:Y:S01]  /*3030*/  MUFU.TANH R175, R47 ;  /* 0x0000002f00af7308 */ /* 0x0009e20000002400 */
[----:B------:R-:W-:-:S07]  /*3040*/  FMUL.FTZ R51, R51, UR8 ;  /* 0x0000000833337c20 */ /* 0x000fce0008410000 */
[----:B------:R-:W5:Y:S01]  /*3050*/  MUFU.TANH R101, R40 ;  /* 0x0000002800657308 */ /* 0x000f620000002400 */
[----:B------:R-:W-:Y:S01]  /*3060*/  FMUL.FTZ R36, R36, UR8 ;  /* 0x0000000824247c20 */ /* 0x000fe20008410000 */
[----:B------:R-:W-:Y:S01]  /*3070*/  FMUL.FTZ R37, R37, UR8 ;  /* 0x0000000825257c20 */ /* 0x000fe20008410000 */
[----:B------:R-:W-:Y:S01]  /*3080*/  FMUL.FTZ R38, R38, UR8 ;  /* 0x0000000826267c20 */ /* 0x000fe20008410000 */
[----:B------:R-:W-:Y:S01]  /*3090*/  FMUL.FTZ R39, R39, UR8 ;  /* 0x0000000827277c20 */ /* 0x000fe20008410000 */
[----:B-1----:R-:W-:Y:S03]  /*30a0*/  HMMA.16816.F32.BF16 R52, R12, R26, RZ ;  /* 0x0000001a0c34723c */ /* 0x002fe600000418ff */
[----:B------:R-:W-:Y:S03]  /*30b0*/  MUFU.TANH R100, R36 ;  /* 0x0000002400647308 */ /* 0x000fe60000002400 */
[----:B------:R-:W-:Y:S05]  /*30c0*/  HMMA.16816.F32.BF16 R28, R16, R22, R28 ;  /* 0x00000016101c723c */ /* 0x000fea000004181c */
[----:B------:R-:W-:Y:S01]  /*30d0*/  MUFU.TANH R106, R37 ;  /* 0x00000025006a7308 */ /* 0x000fe20000002400 */
[----:B----4-:R-:W-:Y:S01]  /*30e0*/  HMMA.16816.F32.BF16 R44, R12, R34, RZ ;  /* 0x000000220c2c723c */ /* 0x010fe200000418ff */
[----:B------:R-:W1:Y:S06]  /*30f0*/  LDSM.16.M88.4 R32, [R188+0x1000] ;  /* 0x00100000bc20783b */ /* 0x000e6c0000000200 */
[----:B------:R-:W-:Y:S08]  /*3100*/  MUFU.TANH R136, R38 ;  /* 0x0000002600887308 */ /* 0x000ff00000002400 */
[----:B------:R4:W-:Y:S03]  /*3110*/  MUFU.TANH R134, R39 ;  /* 0x0000002700867308 */ /* 0x0009e60000002400 */
[----:B------:R-:W-:Y:S01]  /*3120*/  FMUL.FTZ R28, R28, UR8 ;  /* 0x000000081c1c7c20 */ /* 0x000fe20008410000 */
[----:B------:R-:W-:Y:S01]  /*3130*/  FMUL.FTZ R30, R30, UR8 ;  /* 0x000000081e1e7c20 */ /* 0x000fe20008410000 */
[----:B------:R-:W-:Y:S01]  /*3140*/  FMUL.FTZ R29, R29, UR8 ;  /* 0x000000081d1d7c20 */ /* 0x000fe20008410000 */
[----:B------:R-:W-:-:S02]  /*3150*/  FMUL.FTZ R31, R31, UR8 ;  /* 0x000000081f1f7c20 */ /* 0x000fc40008410000 */
[----:B------:R-:W-:Y:S01]  /*3160*/  MUFU.TANH R158, R28 ;  /* 0x0000001c009e7308 */ /* 0x000fe20000002400 */
[----:B------:R-:W-:Y:S07]  /*3170*/  HMMA.16816.F32.BF16 R44, R4, R22, R44 ;  /* 0x00000016042c723c */ /* 0x000fee000004182c */
[----:B------:R-:W-:Y:S01]  /*3180*/  MUFU.TANH R155, R30 ;  /* 0x0000001e009b7308 */ /* 0x000fe20000002400 */
[----:B----4-:R-:W-:Y:S07]  /*3190*/  HMMA.16816.F32.BF16 R36, R12, R24, RZ ;  /* 0x000000180c24723c */ /* 0x010fee00000418ff */
[----:B------:R-:W-:Y:S08]  /*31a0*/  MUFU.TANH R157, R29 ;  /* 0x0000001d009d7308 */ /* 0x000ff00000002400 */
[----:B------:R4:W-:Y:S01]  /*31b0*/  MUFU.TANH R154, R31 ;  /* 0x0000001f009a7308 */ /* 0x0009e20000002400 */
[----:B------:R-:W-:Y:S01]  /*31c0*/  FMUL.FTZ R44, R44, UR8 ;  /* 0x000000082c2c7c20 */ /* 0x000fe20008410000 */
[----:B------:R-:W-:Y:S01]  /*31d0*/  FMUL.FTZ R46, R46, UR8 ;  /* 0x000000082e2e7c20 */ /* 0x000fe20008410000 */
[----:B------:R-:W-:Y:S01]  /*31e0*/  FMUL.FTZ R45, R45, UR8 ;  /* 0x000000082d2d7c20 */ /* 0x000fe20008410000 */
[----:B------:R-:W-:-:S04]  /*31f0*/  FMUL.FTZ R47, R47, UR8 ;  /* 0x000000082f2f7c20 */ /* 0x000fc80008410000 */
[----:B------:R-:W-:Y:S01]  /*3200*/  MUFU.TANH R139, R42 ;  /* 0x0000002a008b7308 */ /* 0x000fe20000002400 */
[----:B-1----:R-:W-:Y:S01]  /*3210*/  HMMA.16816.F32.BF16 R20, R4, R32, R36 ;  /* 0x000000200414723c */ /* 0x002fe20000041824 */
[----:B------:R-:W-:Y:S06]  /*3220*/  LDSM.16.M88.4 R36, [R188+0x1400] ;  /* 0x00140000bc24783b */ /* 0x000fec0000000200 */
[----:B------:R-:W1:Y:S01]  /*3230*/  MUFU.TANH R107, R41 ;  /* 0x00000029006b7308 */ /* 0x000e620000002400 */
[----:B----4-:R-:W4:Y:S07]  /*3240*/  LDSM.16.M88.4 R28, [R135+0x3400] ;  /* 0x00340000871c783b */ /* 0x010f2e0000000200 */
[----:B------:R3:W-:Y:S08]  /*3250*/  MUFU.TANH R138, R43 ;  /* 0x0000002b008a7308 */ /* 0x0007f00000002400 */
[----:B------:R-:W-:Y:S01]  /*3260*/  MUFU.TANH R162, R48 ;  /* 0x0000003000a27308 */ /* 0x000fe20000002400 */
[----:B------:R-:W-:Y:S01]  /*3270*/  FMUL.FTZ R20, R20, UR8 ;  /* 0x0000000814147c20 */ /* 0x000fe20008410000 */
[----:B------:R-:W-:Y:S01]  /*3280*/  FMUL.FTZ R21, R21, UR8 ;  /* 0x0000000815157c20 */ /* 0x000fe20008410000 */
[----:B------:R-:W-:Y:S01]  /*3290*/  FMUL.FTZ R22, R22, UR8 ;  /* 0x0000000816167c20 */ /* 0x000fe20008410000 */
[----:B------:R-:W-:-:S04]  /*32a0*/  FMUL.FTZ R23, R23, UR8 ;  /* 0x0000000817177c20 */ /* 0x000fc80008410000 */
[----:B------:R-:W-:Y:S01]  /*32b0*/  MUFU.TANH R161, R49 ;  /* 0x0000003100a17308 */ /* 0x000fe20000002400 */
[----:B---3--:R-:W-:Y:S07]  /*32c0*/  HMMA.16816.F32.BF16 R40, R8, R26, RZ ;  /* 0x0000001a0828723c */ /* 0x008fee00000418ff */
[----:B------:R-:W-:Y:S08]  /*32d0*/  MUFU.TANH R160, R50 ;  /* 0x0000003200a07308 */ /* 0x000ff00000002400 */
[----:B------:R3:W-:Y:S08]  /*32e0*/  MUFU.TANH R159, R51 ;  /* 0x00000033009f7308 */ /* 0x0007f00000002400 */
[----:B------:R-:W1:Y:S01]  /*32f0*/  MUFU.TANH R87, R44 ;  /* 0x0000002c00577308 */ /* 0x000e620000002400 */
[----:B------:R-:W-:Y:S06]  /*3300*/  HMMA.16816.F32.BF16 R56, R16, R34, R40 ;  /* 0x000000221038723c */ /* 0x000fec0000041828 */
[C---:B----4-:R-:W-:Y:S01]  /*3310*/  HMMA.16816.F32.BF16 R40, R8.reuse, R28, RZ ;  /* 0x0000001c0828723c */ /* 0x050fe200000418ff */
[----:B------:R-:W-:Y:S05]  /*3320*/  MUFU.TANH R128, R46 ;  /* 0x0000002e00807308 */ /* 0x000fea0000002400 */
[----:B---3--:R-:W-:Y:S01]  /*3330*/  HMMA.16816.F32.BF16 R48, R8, R24, RZ ;  /* 0x000000180830723c */ /* 0x008fe200000418ff */
[----:B------:R-:W3:Y:S02]  /*3340*/  LDSM.16.M88.4 R24, [R135+0x3800] ;  /* 0x003800008718783b */ /* 0x000ee40000000200 */
[----:B------:R-:W4:Y:S08]  /*3350*/  MUFU.TANH R86, R45 ;  /* 0x0000002d00567308 */ /* 0x000f300000002400 */
[----:B------:R2:W-:Y:S01]  /*3360*/  MUFU.TANH R127, R47 ;  /* 0x0000002f007f7308 */ /* 0x0005e20000002400 */
[----:B------:R-:W-:Y:S01]  /*3370*/  FMUL.FTZ R2, R57, UR8 ;  /* 0x0000000839027c20 */ /* 0x000fe20008410000 */
[----:B------:R-:W-:Y:S01]  /*3380*/  FMUL.FTZ R56, R56, UR8 ;  /* 0x0000000838387c20 */ /* 0x000fe20008410000 */
[----:B------:R-:W-:-:S04]  /*3390*/  FMUL.FTZ R58, R58, UR8 ;  /* 0x000000083a3a7c20 */ /* 0x000fc80008410000 */
[----:B------:R-:W-:Y:S01]  /*33a0*/  HMMA.16816.F32.BF16 R60, R16, R36, R40 ;  /* 0x00000024103c723c */ /* 0x000fe20000041828 */
[----:B------:R5:W-:Y:S05]  /*33b0*/  MUFU.TANH R140, R2 ;  /* 0x00000002008c7308 */ /* 0x000bea0000002400 */
[----:B------:R-:W-:Y:S03]  /*33c0*/  HMMA.16816.F32.BF16 R40, R12, R30, RZ ;  /* 0x0000001e0c28723c */ /* 0x000fe600000418ff */
[----:B------:R-:W4:Y:S03]  /*33d0*/  MUFU.TANH R84, R20 ;  /* 0x0000001400547308 */ /* 0x000f260000002400 */
[----:B--2---:R-:W-:Y:S05]  /*33e0*/  HMMA.16816.F32.BF16 R44, R16, R32, R48 ;  /* 0x00000020102c723c */ /* 0x004fea0000041830 */
[----:B------:R-:W2:Y:S01]  /*33f0*/  MUFU.TANH R85, R21 ;  /* 0x0000001500557308 */ /* 0x000ea20000002400 */
[----:B------:R-:W-:Y:S01]  /*3400*/  HMMA.16816.F32.BF16 R48, R12, R28, RZ ;  /* 0x0000001c0c30723c */ /* 0x000fe200000418ff */
[----:B-----5:R-:W-:-:S05]  /*3410*/  FMUL.FTZ R2, R59, UR8 ;  /* 0x000000083b027c20 */ /* 0x020fca0008410000 */
[----:B------:R-:W-:Y:S01]  /*3420*/  HMMA.16816.F32.BF16 R32, R4, R34, R52 ;  /* 0x000000220420723c */ /* 0x000fe20000041834 */
[----:B------:R5:W-:Y:S05]  /*3430*/  MUFU.TANH R167, R2 ;  /* 0x0000000200a77308 */ /* 0x000bea0000002400 */
[C---:B---3--:R-:W-:Y:S03]  /*3440*/  HMMA.16816.F32.BF16 R64, R8.reuse, R24, RZ ;  /* 0x000000180840723c */ /* 0x048fe600000418ff */
[----:B------:R-:W-:Y:S03]  /*3450*/  MUFU.TANH R126, R22 ;  /* 0x00000016007e7308 */ /* 0x000fe60000002400 */
[----:B------:R-:W-:Y:S01]  /*3460*/  FMUL.FTZ R44, R44, UR8 ;  /* 0x000000082c2c7c20 */ /* 0x000fe20008410000 */
[----:B------:R-:W-:Y:S01]  /*3470*/  FMUL.FTZ R45, R45, UR8 ;  /* 0x000000082d2d7c20 */ /* 0x000fe20008410000 */
[----:B------:R-:W-:Y:S01]  /*3480*/  FMUL.FTZ R46, R46, UR8 ;  /* 0x000000082e2e7c20 */ /* 0x000fe20008410000 */
[----:B------:R-:W-:Y:S01]  /*3490*/  FMUL.FTZ R47, R47, UR8 ;  /* 0x000000082f2f7c20 */ /* 0x000fe20008410000 */
[----:B------:R-:W-:Y:S01]  /*34a0*/  HMMA.16816.F32.BF16 R72, R8, R26, RZ ;  /* 0x0000001a0848723c */ /* 0x000fe200000418ff */
[----:B------:R3:W-:Y:S05]  /*34b0*/  MUFU.TANH R125, R23 ;  /* 0x00000017007d7308 */ /* 0x0007ea0000002400 */
[----:B------:R-:W-:Y:S02]  /*34c0*/  HMMA.16816.F32.BF16 R48, R4, R36, R48 ;  /* 0x000000240430723c */ /* 0x000fe40000041830 */
[----:B-----5:R-:W-:Y:S01]  /*34d0*/  FMUL.FTZ R2, R32, UR8 ;  /* 0x0000000820027c20 */ /* 0x020fe20008410000 */
[----:B------:R-:W-:Y:S03]  /*34e0*/  MUFU.TANH R143, R44 ;  /* 0x0000002c008f7308 */ /* 0x000fe60000002400 */
[----:B------:R-:W-:Y:S01]  /*34f0*/  HMMA.16816.F32.BF16 R52, R12, R26, RZ ;  /* 0x0000001a0c34723c */ /* 0x000fe200000418ff */
[----:B------:R-:W-:-:S04]  /*3500*/  IADD3 R36, R77, -R90, -R78 ;  /* 0x8000005a4d247210 */ /* 0x000fc80007ffe84e */
[----:B------:R5:W2:Y:S01]  /*3510*/  MUFU.TANH R83, R2 ;  /* 0x0000000200537308 */ /* 0x000aa20000002400 */
[----:B---3--:R-:W3:Y:S07]  /*3520*/  LDSM.16.M88.4 R20, [R135+0x3c00] ;  /* 0x003c00008714783b */ /* 0x008eee0000000200 */
[----:B------:R-:W-:Y:S08]  /*3530*/  MUFU.TANH R145, R45 ;  /* 0x0000002d00917308 */ /* 0x000ff00000002400 */
[----:B------:R-:W-:Y:S01]  /*3540*/  MUFU.TANH R146, R46 ;  /* 0x0000002e00927308 */ /* 0x000fe20000002400 */
[----:B-----5:R-:W-:-:S07]  /*3550*/  FMUL.FTZ R2, R34, UR8 ;  /* 0x0000000822027c20 */ /* 0x020fce0008410000 */
[----:B------:R5:W-:Y:S08]  /*3560*/  MUFU.TANH R118, R2 ;  /* 0x0000000200767308 */ /* 0x000bf00000002400 */
[----:B------:R1:W-:Y:S08]  /*3570*/  MUFU.TANH R183, R47 ;  /* 0x0000002f00b77308 */ /* 0x0003f00000002400 */
[----:B------:R-:W-:Y:S01]  /*3580*/  MUFU.TANH R142, R56 ;  /* 0x00000038008e7308 */ /* 0x000fe20000002400 */
[----:B-----5:R-:W-:Y:S01]  /*3590*/  FMUL.FTZ R2, R33, UR8 ;  /* 0x0000000821027c20 */ /* 0x020fe20008410000 */
[C---:B---3--:R-:W-:Y:S06]  /*35a0*/  HMMA.16816.F32.BF16 R68, R8.reuse, R20, RZ ;  /* 0x000000140844723c */ /* 0x048fec00000418ff */
[----:B------:R3:W5:Y:S01]  /*35b0*/  MUFU.TANH R81, R2 ;  /* 0x0000000200517308 */ /* 0x0007620000002400 */
[C---:B-1----:R-:W-:Y:S01]  /*35c0*/  HMMA.16816.F32.BF16 R44, R8.reuse, R30, RZ ;  /* 0x0000001e082c723c */ /* 0x042fe200000418ff */
[----:B------:R-:W1:Y:S05]  /*35d0*/  LDSM.16.M88.4 R28, [R188+0x1800] ;  /* 0x00180000bc1c783b */ /* 0x000e6a0000000200 */
[----:B------:R-:W-:Y:S01]  /*35e0*/  HMMA.16816.F32.BF16 R108, R8, R22, RZ ;  /* 0x00000016086c723c */ /* 0x000fe200000418ff */
[----:B------:R4:W-:Y:S05]  /*35f0*/  MUFU.TANH R171, R58 ;  /* 0x0000003a00ab7308 */ /* 0x0009ea0000002400 */
[----:B------:R-:W-:Y:S01]  /*3600*/  HMMA.16816.F32.BF16 R8, R12, R20, RZ ;  /* 0x000000140c08723c */ /* 0x000fe200000418ff */
[----:B---3--:R-:W-:-:S05]  /*3610*/  FMUL.FTZ R2, R35, UR8 ;  /* 0x0000000823027c20 */ /* 0x008fca0008410000 */
[----:B------:R-:W-:Y:S01]  /*3620*/  HMMA.16816.F32.BF16 R32, R12, R24, RZ ;  /* 0x000000180c20723c */ /* 0x000fe200000418ff */
[----:B------:R3:W-:Y:S01]  /*3630*/  MUFU.TANH R117, R2 ;  /* 0x0000000200757308 */ /* 0x0007e20000002400 */
[----:B----4-:R-:W4:Y:S04]  /*3640*/  LDSM.16.M88.4 R56, [R188+0x1c00] ;  /* 0x001c0000bc38783b */ /* 0x010f280000000200 */
[----:B------:R-:W-:Y:S01]  /*3650*/  HMMA.16816.F32.BF16 R24, R16, R38, R44 ;  /* 0x000000261018723c */ /* 0x000fe2000004182c */
[----:B------:R-:W-:-:S05]  /*3660*/  DEPBAR.LE SB0, 0x0 ;  /* 0x000080000000791a */ /* 0x000fca0000000000 */
[----:B------:R-:W-:Y:S01]  /*3670*/  HMMA.16816.F32.BF16 R12, R12, R22, RZ ;  /* 0x000000160c0c723c */ /* 0x000fe200000418ff */
[----:B---3--:R-:W-:-:S05]  /*3680*/  FMUL.FTZ R2, R48, UR8 ;  /* 0x0000000830027c20 */ /* 0x008fca0008410000 */
[C---:B------:R-:W-:Y:S01]  /*3690*/  HMMA.16816.F32.BF16 R44, R4.reuse, R38, R40 ;  /* 0x00000026042c723c */ /* 0x040fe20000041828 */
[----:B------:R3:W5:Y:S05]  /*36a0*/  MUFU.TANH R80, R2 ;  /* 0x0000000200507308 */ /* 0x00076a0000002400 */
[C---:B-1----:R-:W-:Y:S06]  /*36b0*/  HMMA.16816.F32.BF16 R40, R4.reuse, R28, R32 ;  /* 0x0000001c0428723c */ /* 0x042fec0000041820 */
[----:B------:R-:W-:Y:S01]  /*36c0*/  FMUL.FTZ R3, R25, UR8 ;  /* 0x0000000819037c20 */ /* 0x000fe20008410000 */
[----:B------:R-:W-:Y:S03]  /*36d0*/  HMMA.16816.F32.BF16 R96, R4, R30, R52 ;  /* 0x0000001e0460723c */ /* 0x000fe60000041834 */
[----:B------:R-:W-:Y:S01]  /*36e0*/  MUFU.TANH R119, R3 ;  /* 0x0000000300777308 */ /* 0x000fe20000002400 */
[----:B---3--:R-:W-:-:S07]  /*36f0*/  FMUL.FTZ R2, R49, UR8 ;  /* 0x0000000831027c20 */ /* 0x008fce0008410000 */
[----:B------:R1:W3:Y:S01]  /*3700*/  MUFU.TANH R79, R2 ;  /* 0x00000002004f7308 */ /* 0x0002e20000002400 */
[----:B----4-:R-:W-:Y:S05]  /*3710*/  HMMA.16816.F32.BF16 R20, R4, R56, R8 ;  /* 0x000000380414723c */ /* 0x010fea0000041808 */
[----:B------:R-:W-:Y:S01]  /*3720*/  FMUL.FTZ R39, R43, UR8 ;  /* 0x000000082b277c20 */ /* 0x000fe20008410000 */
[----:B------:R-:W-:Y:S01]  /*3730*/  FMUL.FTZ R37, R42, UR8 ;  /* 0x000000082a257c20 */ /* 0x000fe20008410000 */
[----:B------:R-:W-:Y:S02]  /*3740*/  HMMA.16816.F32.BF16 R8, R16, R28, R64 ;  /* 0x0000001c1008723c */ /* 0x000fe40000041840 */
[----:B------:R-:W-:Y:S04]  /*3750*/  MUFU.TANH R104, R39 ;  /* 0x0000002700687308 */ /* 0x000fe80000002400 */
[----:B------:R-:W-:Y:S01]  /*3760*/  HMMA.16816.F32.BF16 R92, R4, R58, R12 ;  /* 0x0000003a045c723c */ /* 0x000fe2000004180c */
[----:B------:R-:W-:Y:S01]  /*3770*/  FMUL.FTZ R28, R41, UR8 ;  /* 0x00000008291c7c20 */ /* 0x000fe20008410000 */
[----:B-1----:R-:W-:-:S04]  /*3780*/  FMUL.FTZ R2, R50, UR8 ;  /* 0x0000000832027c20 */ /* 0x002fc80008410000 */
[----:B------:R-:W-:Y:S01]  /*3790*/  HMMA.16816.F32.BF16 R4, R16, R56, R68 ;  /* 0x000000381004723c */ /* 0x000fe20000041844 */
[----:B------:R1:W-:Y:S01]  /*37a0*/  MUFU.TANH R116, R2 ;  /* 0x0000000200747308 */ /* 0x0003e20000002400 */
[----:B------:R-:W-:Y:S02]  /*37b0*/  IMAD R13, R82, 0x10, R89 ;  /* 0x00000010520d7824 */ /* 0x000fe400078e0259 */
[----:B------:R-:W-:Y:S01]  /*37c0*/  FMUL.FTZ R12, R27, UR8 ;  /* 0x000000081b0c7c20 */ /* 0x000fe20008410000 */
[----:B------:R-:W-:Y:S01]  /*37d0*/  FMUL.FTZ R15, R40, UR8 ;  /* 0x00000008280f7c20 */ /* 0x000fe20008410000 */
[----:B------:R-:W-:Y:S01]  /*37e0*/  FMUL.FTZ R52, R20, UR8 ;  /* 0x0000000814347c20 */ /* 0x000fe20008410000 */
[----:B------:R-:W-:Y:S01]  /*37f0*/  FMUL.FTZ R54, R22, UR8 ;  /* 0x0000000816367c20 */ /* 0x000fe20008410000 */
[----:B------:R-:W-:Y:S01]  /*3800*/  FMUL.FTZ R53, R21, UR8 ;  /* 0x0000000815357c20 */ /* 0x000fe20008410000 */
[----:B------:R4:W-:Y:S01]  /*3810*/  MUFU.TANH R141, R12 ;  /* 0x0000000c008d7308 */ /* 0x0009e20000002400 */
[----:B------:R-:W-:-:S02]  /*3820*/  FMUL.FTZ R55, R23, UR8 ;  /* 0x0000000817377c20 */ /* 0x000fc40008410000 */
[----:B------:R-:W-:Y:S01]  /*3830*/  FMUL.FTZ R41, R11, UR8 ;  /* 0x000000080b297c20 */ /* 0x000fe20008410000 */
[----:B------:R-:W-:Y:S01]  /*3840*/  FMUL.FTZ R40, R8, UR8 ;  /* 0x0000000808287c20 */ /* 0x000fe20008410000 */
[----:B------:R-:W-:Y:S01]  /*3850*/  FMUL.FTZ R8, R10, UR8 ;  /* 0x000000080a087c20 */ /* 0x000fe20008410000 */
[----:B------:R-:W-:Y:S02]  /*3860*/  FMUL.FTZ R9, R9, UR8 ;  /* 0x0000000809097c20 */ /* 0x000fe40008410000 */
[----:B------:R-:W-:Y:S01]  /*3870*/  MUFU.TANH R112, R40 ;  /* 0x0000002800707308 */ /* 0x000fe20000002400 */
[----:B-1----:R-:W-:-:S06]  /*3880*/  FMUL.FTZ R2, R51, UR8 ;  /* 0x0000000833027c20 */ /* 0x002fcc0008410000 */
[----:B------:R-:W-:Y:S01]  /*3890*/  FMUL.FTZ R70, R4, UR8 ;  /* 0x0000000804467c20 */ /* 0x000fe20008410000 */
[----:B------:R1:W-:Y:S01]  /*38a0*/  MUFU.TANH R115, R2 ;  /* 0x0000000200737308 */ /* 0x0003e20000002400 */
[----:B----4-:R-:W-:Y:S01]  /*38b0*/  FMUL.FTZ R12, R44, UR8 ;  /* 0x000000082c0c7c20 */ /* 0x010fe20008410000 */
[----:B------:R-:W-:Y:S01]  /*38c0*/  FMUL.FTZ R5, R5, UR8 ;  /* 0x0000000805057c20 */ /* 0x000fe20008410000 */
[----:B------:R-:W-:Y:S01]  /*38d0*/  FMUL.FTZ R6, R6, UR8 ;  /* 0x0000000806067c20 */ /* 0x000fe20008410000 */
[----:B------:R-:W-:-:S04]  /*38e0*/  FMUL.FTZ R7, R7, UR8 ;  /* 0x0000000807077c20 */ /* 0x000fc80008410000 */
[----:B------:R4:W3:Y:S08]  /*38f0*/  MUFU.TANH R82, R12 ;  /* 0x0000000c00527308 */ /* 0x0008f00000002400 */
[----:B------:R-:W-:Y:S01]  /*3900*/  MUFU.TANH R15, R15 ;  /* 0x0000000f000f7308 */ /* 0x000fe20000002400 */
[----:B-1----:R-:W-:-:S07]  /*3910*/  FMUL.FTZ R2, R60, UR8 ;  /* 0x000000083c027c20 */ /* 0x002fce0008410000 */
[----:B------:R1:W-:Y:S01]  /*3920*/  MUFU.TANH R133, R2 ;  /* 0x0000000200857308 */ /* 0x0003e20000002400 */
[----:B----4-:R-:W-:-:S07]  /*3930*/  FMUL.FTZ R12, R45, UR8 ;  /* 0x000000082d0c7c20 */ /* 0x010fce0008410000 */
[----:B------:R-:W-:Y:S08]  /*3940*/  MUFU.TANH R53, R53 ;  /* 0x0000003500357308 */ /* 0x000ff00000002400 */
[----:B------:R-:W-:Y:S01]  /*3950*/  MUFU.TANH R114, R9 ;  /* 0x0000000900727308 */ /* 0x000fe20000002400 */
[----:B-1----:R-:W-:-:S07]  /*3960*/  FMUL.FTZ R2, R61, UR8 ;  /* 0x000000083d027c20 */ /* 0x002fce0008410000 */
        /* <DEDUP_REMOVED lines=9> */
[----:B-1----:R-:W-:-:S04]  /*3a00*/  LOP3.LUT R2, R88, 0xffffffe0, RZ, 0xc0, !PT ;  /* 0xffffffe058027812 */ /* 0x002fc800078ec0ff */
[----:B------:R-:W-:Y:S01]  /*3a10*/  IADD3 R2, -R2, R102, RZ ;  /* 0x0000006602027210 */ /* 0x000fe20007ffe1ff */
[----:B------:R-:W-:-:S03]  /*3a20*/  IMAD.SHL.U32 R102, R102, 0x2, RZ ;  /* 0x0000000266667824 */ /* 0x000fc600078e00ff */
[----:B------:R-:W-:Y:S02]  /*3a30*/  SHF.R.S32.HI R3, RZ, 0x1f, R2 ;  /* 0x0000001fff037819 */ /* 0x000fe40000011402 */
[----:B------:R-:W-:Y:S02]  /*3a40*/  LOP3.LUT R103, R102, 0x6, RZ, 0xc0, !PT ;  /* 0x0000000666677812 */ /* 0x000fe400078ec0ff */
[----:B------:R-:W-:Y:S01]  /*3a50*/  LEA.HI R3, R3, R2, RZ, 0x2 ;  /* 0x0000000203037211 */ /* 0x000fe200078f10ff */
[----:B------:R-:W-:Y:S01]  /*3a60*/  MUFU.TANH R102, R37 ;  /* 0x0000002500667308 */ /* 0x000fe20000002400 */
[----:B------:R-:W-:Y:S02]  /*3a70*/  IADD3 R2, R77, 0x1, -R78 ;  /* 0x000000014d027810 */ /* 0x000fe40007ffe84e */
[----:B------:R-:W-:-:S03]  /*3a80*/  SHF.R.S32.HI R3, RZ, 0x2, R3 ;  /* 0x00000002ff037819 */ /* 0x000fc60000011403 */
[----:B------:R-:W-:Y:S02]  /*3a90*/  IMAD.IADD R33, R2, 0x1, R91 ;  /* 0x0000000102217824 */ /* 0x000fe400078e025b */
[----:B------:R-:W-:Y:S01]  /*3aa0*/  FMUL.FTZ R2, R46, UR8 ;  /* 0x000000082e027c20 */ /* 0x000fe20008410000 */
[----:B------:R-:W-:Y:S02]  /*3ab0*/  IMAD.IADD R3, R13, 0x1, R3 ;  /* 0x000000010d037824 */ /* 0x000fe400078e0203 */
[----:B------:R-:W-:Y:S01]  /*3ac0*/  FMUL.FTZ R13, R47, UR8 ;  /* 0x000000082f0d7c20 */ /* 0x000fe20008410000 */
[----:B------:R-:W1:Y:S01]  /*3ad0*/  MUFU.TANH R78, R12 ;  /* 0x0000000c004e7308 */ /* 0x000e620000002400 */
[----:B------:R-:W-:Y:S01]  /*3ae0*/  HMMA.16816.F32.BF16 R88, R16, R30, R72 ;  /* 0x0000001e1058723c */ /* 0x000fe20000041848 */
[-C--:B------:R-:W-:Y:S02]  /*3af0*/  VIADDMNMX R203, R33, R3.reuse, R77, PT ;  /* 0x0000000321cb7246 */ /* 0x080fe4000380014d */
[----:B------:R-:W-:-:S04]  /*3b00*/  VIADDMNMX R199, R36, R3, RZ, !PT ;  /* 0x0000000324c77246 */ /* 0x000fc800078001ff */
[----:B------:R4:W-:Y:S08]  /*3b10*/  MUFU.TANH R105, R2 ;  /* 0x0000000200697308 */ /* 0x0009f00000002400 */
[----:B------:R-:W1:Y:S01]  /*3b20*/  MUFU.TANH R74, R28 ;  /* 0x0000001c004a7308 */ /* 0x000e620000002400 */
[----:B----4-:R-:W-:-:S07]  /*3b30*/  IMAD R2, R76, 0x80, R103 ;  /* 0x000000804c027824 */ /* 0x010fce00078e0267 */
[----:B------:R4:W-:Y:S01]  /*3b40*/  MUFU.TANH R103, R13 ;  /* 0x0000000d00677308 */ /* 0x0009e20000002400 */
[C---:B------:R-:W-:Y:S01]  /*3b50*/  VIADD R11, R2.reuse, 0x1 ;  /* 0x00000001020b7836 */ /* 0x040fe20000000000 */
[CC--:B------:R-:W-:Y:S01]  /*3b60*/  ISETP.GE.AND P3, PT, R2.reuse, R203.reuse, PT ;  /* 0x000000cb0200720c */ /* 0x0c0fe20003f66270 */
[C---:B------:R-:W-:Y:S01]  /*3b70*/  VIADD R10, R2.reuse, 0x8 ;  /* 0x00000008020a7836 */ /* 0x040fe20000000000 */
[C---:B------:R-:W-:Y:S01]  /*3b80*/  IADD3 R22, R2.reuse, 0x19, RZ ;  /* 0x0000001902167810 */ /* 0x040fe20007ffe0ff */
[C---:B------:R-:W-:Y:S01]  /*3b90*/  VIADD R14, R2.reuse, 0x9 ;  /* 0x00000009020e7836 */ /* 0x040fe20000000000 */
[CC--:B------:R-:W-:Y:S01]  /*3ba0*/  ISETP.GE.AND P2, PT, R11.reuse, R203.reuse, PT ;  /* 0x000000cb0b00720c */ /* 0x0c0fe20003f46270 */
[----:B------:R-:W-:Y:S01]  /*3bb0*/  VIADD R12, R2, 0x11 ;  /* 0x00000011020c7836 */ /* 0x000fe20000000000 */
[----:B------:R-:W-:Y:S01]  /*3bc0*/  ISETP.GE.AND P1, PT, R10, R203, PT ;  /* 0x000000cb0a00720c */ /* 0x000fe20003f26270 */
[C---:B------:R-:W-:Y:S01]  /*3bd0*/  VIADD R20, R2.reuse, 0x18 ;  /* 0x0000001802147836 */ /* 0x040fe20000000000 */
[CC--:B------:R-:W-:Y:S01]  /*3be0*/  ISETP.LT.OR P3, PT, R2.reuse, R199.reuse, P3 ;  /* 0x000000c70200720c */ /* 0x0c0fe20001f61670 */
[C---:B------:R-:W-:Y:S01]  /*3bf0*/  VIADD R21, R2.reuse, 0x20 ;  /* 0x0000002002157836 */ /* 0x040fe20000000000 */
[----:B------:R-:W-:Y:S01]  /*3c00*/  ISETP.LT.OR P2, PT, R11, R199, P2 ;  /* 0x000000c70b00720c */ /* 0x000fe20001741670 */
[----:B------:R-:W-:Y:S01]  /*3c10*/  VIADD R24, R2, 0x21 ;  /* 0x0000002102187836 */ /* 0x000fe20000000000 */
[----:B------:R-:W-:Y:S01]  /*3c20*/  ISETP.GE.AND P0, PT, R14, R203, PT ;  /* 0x000000cb0e00720c */ /* 0x000fe20003f06270 */
[----:B------:R-:W-:Y:S01]  /*3c30*/  VIADD R23, R2, 0x28 ;  /* 0x0000002802177836 */ /* 0x000fe20000000000 */
[----:B------:R-:W-:Y:S01]  /*3c40*/  FSEL R39, R200, -INF , !P3 ;  /* 0xff800000c8277808 */ /* 0x000fe20005800000 */
[----:B----4-:R-:W-:Y:S01]  /*3c50*/  VIADD R13, R2, 0x10 ;  /* 0x00000010020d7836 */ /* 0x010fe20000000000 */
[----:B------:R-:W-:Y:S01]  /*3c60*/  ISETP.LT.OR P1, PT, R10, R199, P1 ;  /* 0x000000c70a00720c */ /* 0x000fe20000f21670 */
[C---:B------:R-:W-:Y:S01]  /*3c70*/  VIADD R25, R2.reuse, 0x29 ;  /* 0x0000002902197836 */ /* 0x040fe20000000000 */
[----:B------:R-:W-:Y:S01]  /*3c80*/  FSEL R40, R129, -INF , !P2 ;  /* 0xff80000081287808 */ /* 0x000fe20005000000 */
[C---:B------:R-:W-:Y:S01]  /*3c90*/  VIADD R26, R2.reuse, 0x30 ;  /* 0x00000030021a7836 */ /* 0x040fe20000000000 */
[----:B------:R-:W-:Y:S01]  /*3ca0*/  ISETP.GE.AND P6, PT, R13, R203, PT ;  /* 0x000000cb0d00720c */ /* 0x000fe20003fc6270 */
[----:B------:R-:W-:Y:S01]  /*3cb0*/  VIADD R27, R2, 0x31 ;  /* 0x00000031021b7836 */ /* 0x000fe20000000000 */
[----:B------:R-:W-:Y:S01]  /*3cc0*/  ISETP.LT.OR P0, PT, R14, R199, P0 ;  /* 0x000000c70e00720c */ /* 0x000fe20000701670 */
[----:B------:R-:W-:Y:S01]  /*3cd0*/  VIADD R28, R2, 0x38 ;  /* 0x00000038021c7836 */ /* 0x000fe20000000000 */
[----:B------:R-:W-:Y:S01]  /*3ce0*/  FSEL R51, R198, -INF , !P1 ;  /* 0xff800000c6337808 */ /* 0x000fe20004800000 */
[C---:B------:R-:W-:Y:S01]  /*3cf0*/  VIADD R30, R2.reuse, 0x39 ;  /* 0x00000039021e7836 */ /* 0x040fe20000000000 */
[----:B------:R-:W-:Y:S01]  /*3d00*/  FMNMX.FTZ R4, R39, R40, !PT ;  /* 0x0000002827047209 */ /* 0x000fe20007810000 */
[----:B------:R-:W-:Y:S01]  /*3d10*/  VIADD R29, R2, 0x40 ;  /* 0x00000040021d7836 */ /* 0x000fe20000000000 */
[----:B------:R-:W-:Y:S01]  /*3d20*/  ISETP.GE.AND P5, PT, R12, R203, PT ;  /* 0x000000cb0c00720c */ /* 0x000fe20003fa6270 */
[C---:B------:R-:W-:Y:S01]  /*3d30*/  VIADD R32, R2.reuse, 0x41 ;  /* 0x0000004102207836 */ /* 0x040fe20000000000 */
[----:B------:R-:W-:Y:S01]  /*3d40*/  ISETP.LT.OR P6, PT, R13, R199, P6 ;  /* 0x000000c70d00720c */ /* 0x000fe200037c1670 */
[C---:B------:R-:W-:Y:S01]  /*3d50*/  VIADD R31, R2.reuse, 0x48 ;  /* 0x00000048021f7836 */ /* 0x040fe20000000000 */
[----:B------:R-:W-:Y:S01]  /*3d60*/  FSEL R56, R197, -INF , !P0 ;  /* 0xff800000c5387808 */ /* 0x000fe20004000000 */
[C---:B------:R-:W-:Y:S01]  /*3d70*/  VIADD R34, R2.reuse, 0x49 ;  /* 0x0000004902227836 */ /* 0x040fe20000000000 */
[----:B------:R-:W-:Y:S01]  /*3d80*/  FMNMX.FTZ R4, R51, R4, !PT ;  /* 0x0000000433047209 */ /* 0x000fe20007810000 */
[----:B------:R-:W-:Y:S01]  /*3d90*/  VIADD R37, R2, 0x51 ;  /* 0x0000005102257836 */ /* 0x000fe20000000000 */
[----:B------:R-:W-:Y:S01]  /*3da0*/  ISETP.GE.AND P4, PT, R20, R203, PT ;  /* 0x000000cb1400720c */ /* 0x000fe20003f86270 */
[----:B------:R-:W-:Y:S01]  /*3db0*/  VIADD R38, R2, 0x58 ;  /* 0x0000005802267836 */ /* 0x000fe20000000000 */
[----:B------:R-:W-:Y:S01]  /*3dc0*/  ISETP.LT.OR P5, PT, R12, R199, P5 ;  /* 0x000000c70c00720c */ /* 0x000fe20002fa1670 */
[C---:B------:R-:W-:Y:S01]  /*3dd0*/  VIADD R42, R2.reuse, 0x59 ;  /* 0x00000059022a7836 */ /* 0x040fe20000000000 */
[----:B------:R-:W-:Y:S01]  /*3de0*/  FSEL R57, R131, -INF , !P6 ;  /* 0xff80000083397808 */ /* 0x000fe20007000000 */
[----:B------:R-:W-:Y:S01]  /*3df0*/  VIADD R43, R2, 0x60 ;  /* 0x00000060022b7836 */ /* 0x000fe20000000000 */
[----:B------:R-:W-:Y:S01]  /*3e00*/  FMNMX.FTZ R4, R56, R4, !PT ;  /* 0x0000000438047209 */ /* 0x000fe20007810000 */
[----:B------:R-:W-:Y:S01]  /*3e10*/  MUFU.TANH R129, R8 ;  /* 0x0000000800817308 */ /* 0x000fe20000002400 */
[----:B------:R-:W-:Y:S01]  /*3e20*/  ISETP.GE.AND P3, PT, R22, R203, PT ;  /* 0x000000cb1600720c */ /* 0x000fe20003f66270 */
[----:B------:R-:W-:Y:S01]  /*3e30*/  VIADD R44, R2, 0x61 ;  /* 0x00000061022c7836 */ /* 0x000fe20000000000 */
[----:B------:R-:W-:Y:S01]  /*3e40*/  ISETP.LT.OR P4, PT, R20, R199, P4 ;  /* 0x000000c71400720c */ /* 0x000fe20002781670 */
[----:B------:R-:W-:Y:S01]  /*3e50*/  VIADD R45, R2, 0x68 ;  /* 0x00000068022d7836 */ /* 0x000fe20000000000 */
[----:B------:R-:W-:Y:S01]  /*3e60*/  FSEL R60, R196, -INF , !P5 ;  /* 0xff800000c43c7808 */ /* 0x000fe20006800000 */
[C---:B------:R-:W-:Y:S01]  /*3e70*/  VIADD R46, R2.reuse, 0x69 ;  /* 0x00000069022e7836 */ /* 0x040fe20000000000 */
[----:B------:R-:W-:Y:S01]  /*3e80*/  FMNMX.FTZ R4, R57, R4, !PT ;  /* 0x0000000439047209 */ /* 0x000fe20007810000 */
[----:B------:R-:W-:Y:S01]  /*3e90*/  MUFU.TANH R131, R41 ;  /* 0x0000002900837308 */ /* 0x000fe20000002400 */
[C---:B------:R-:W-:Y:S01]  /*3ea0*/  ISETP.GE.AND P2, PT, R21.reuse, R203, PT ;  /* 0x000000cb1500720c */ /* 0x040fe20003f46270 */
[----:B------:R-:W-:Y:S01]  /*3eb0*/  VIADD R48, R2, 0x71 ;  /* 0x0000007102307836 */ /* 0x000fe20000000000 */
[----:B------:R-:W-:Y:S01]  /*3ec0*/  ISETP.LT.OR P3, PT, R22, R199, P3 ;  /* 0x000000c71600720c */ /* 0x000fe20001f61670 */
[----:B------:R-:W-:Y:S01]  /*3ed0*/  VIADD R47, R2, 0x70 ;  /* 0x00000070022f7836 */ /* 0x000fe20000000000 */
[----:B------:R-:W-:Y:S01]  /*3ee0*/  FSEL R61, R124, -INF , !P4 ;  /* 0xff8000007c3d7808 */ /* 0x000fe20006000000 */
[----:B------:R-:W-:Y:S01]  /*3ef0*/  VIADD R50, R2, 0x79 ;  /* 0x0000007902327836 */ /* 0x000fe20000000000 */
[----:B------:R-:W-:Y:S01]  /*3f00*/  FMNMX.FTZ R4, R60, R4, !PT ;  /* 0x000000043c047209 */ /* 0x000fe20007810000 */
[----:B------:R-:W-:Y:S01]  /*3f10*/  MUFU.TANH R124, R6 ;  /* 0x00000006007c7308 */ /* 0x000fe20000002400 */
[----:B------:R-:W-:Y:S01]  /*3f20*/  ISETP.GE.AND P1, PT, R24, R203, PT ;  /* 0x000000cb1800720c */ /* 0x000fe20003f26270 */
[----:B------:R-:W-:Y:S01]  /*3f30*/  VIADD R49, R2, 0x78 ;  /* 0x0000007802317836 */ /* 0x000fe20000000000 */
[----:B------:R-:W-:-:S02]  /*3f40*/  ISETP.LT.OR P2, PT, R21, R199, P2 ;  /* 0x000000c71500720c */ /* 0x000fc40001741670 */
[----:B------:R-:W-:Y:S02]  /*3f50*/  FSEL R62, R121, -INF , !P3 ;  /* 0xff800000793e7808 */ /* 0x000fe40005800000 */
[----:B------:R-:W-:Y:S01]  /*3f60*/  FMNMX.FTZ R4, R61, R4, !PT ;  /* 0x000000043d047209 */ /* 0x000fe20007810000 */
[----:B------:R4:W-:Y:S01]  /*3f70*/  MUFU.TANH R121, R5 ;  /* 0x0000000500797308 */ /* 0x0009e20000002400 */
[----:B------:R-:W-:Y:S02]  /*3f80*/  ISETP.GE.AND P0, PT, R23, R203, PT ;  /* 0x000000cb1700720c */ /* 0x000fe40003f06270 */
[----:B------:R-:W-:Y:S02]  /*3f90*/  FSEL R63, R113, -INF , !P2 ;  /* 0xff800000713f7808 */ /* 0x000fe40005000000 */
[----:B------:R-:W-:Y:S02]  /*3fa0*/  ISETP.LT.OR P1, PT, R24, R199, P1 ;  /* 0x000000c71800720c */ /* 0x000fe40000f21670 */
[----:B------:R-:W-:Y:S01]  /*3fb0*/  FMNMX.FTZ R4, R62, R4, !PT ;  /* 0x000000043e047209 */ /* 0x000fe20007810000 */
[----:B------:R-:W-:Y:S01]  /*3fc0*/  MUFU.TANH R113, R70 ;  /* 0x0000004600717308 */ /* 0x000fe20000002400 */
[----:B------:R-:W-:-:S02]  /*3fd0*/  ISETP.GE.AND P6, PT, R25, R203, PT ;  /* 0x000000cb1900720c */ /* 0x000fc40003fc6270 */
[----:B------:R-:W-:Y:S02]  /*3fe0*/  ISETP.LT.OR P0, PT, R23, R199, P0 ;  /* 0x000000c71700720c */ /* 0x000fe40000701670 */
[----:B------:R-:W-:Y:S02]  /*3ff0*/  FSEL R64, R120, -INF , !P1 ;  /* 0xff80000078407808 */ /* 0x000fe40004800000 */
[----:B------:R-:W-:Y:S01]  /*4000*/  FMNMX.FTZ R4, R63, R4, !PT ;  /* 0x000000043f047209 */ /* 0x000fe20007810000 */
[----:B------:R-:W-:Y:S01]  /*4010*/  MUFU.TANH R41, R52 ;  /* 0x0000003400297308 */ /* 0x000fe20000002400 */
[----:B------:R-:W-:Y:S01]  /*4020*/  ISETP.GE.AND P5, PT, R26, R203, PT ;  /* 0x000000cb1a00720c */ /* 0x000fe20003fa6270 */
[----:B----4-:R-:W-:Y:S01]  /*4030*/  FMUL.FTZ R5, R96, UR8 ;  /* 0x0000000860057c20 */ /* 0x010fe20008410000 */
[----:B------:R-:W-:Y:S02]  /*4040*/  FSEL R65, R101, -INF , !P0 ;  /* 0xff80000065417808 */ /* 0x000fe40004000000 */
[----:B------:R-:W-:-:S02]  /*4050*/  ISETP.LT.OR P6, PT, R25, R199, P6 ;  /* 0x000000c71900720c */ /* 0x000fc400037c1670 */
[----:B------:R-:W-:Y:S01]  /*4060*/  FMNMX.FTZ R4, R64, R4, !PT ;  /* 0x0000000440047209 */ /* 0x000fe20007810000 */
[----:B------:R4:W1:Y:S01]  /*4070*/  MUFU.TANH R8, R5 ;  /* 0x0000000500087308 */ /* 0x0008620000002400 */
[----:B------:R-:W-:Y:S02]  /*4080*/  ISETP.GE.AND P4, PT, R27, R203, PT ;  /* 0x000000cb1b00720c */ /* 0x000fe40003f86270 */
[----:B------:R-:W-:Y:S02]  /*4090*/  ISETP.LT.OR P5, PT, R26, R199, P5 ;  /* 0x000000c71a00720c */ /* 0x000fe40002fa1670 */
[----:B------:R-:W-:Y:S02]  /*40a0*/  FSEL R66, R107, -INF , !P6 ;  /* 0xff8000006b427808 */ /* 0x000fe40007000000 */
[----:B------:R-:W-:Y:S01]  /*40b0*/  FMNMX.FTZ R4, R65, R4, !PT ;  /* 0x0000000441047209 */ /* 0x000fe20007810000 */
[----:B------:R-:W-:Y:S01]  /*40c0*/  MUFU.TANH R120, R7 ;  /* 0x0000000700787308 */ /* 0x000fe20000002400 */
[----:B------:R-:W-:-:S02]  /*40d0*/  ISETP.GE.AND P3, PT, R28, R203, PT ;  /* 0x000000cb1c00720c */ /* 0x000fc40003f66270 */
[----:B------:R-:W-:Y:S02]  /*40e0*/  FSEL R67, R100, -INF , !P5 ;  /* 0xff80000064437808 */ /* 0x000fe40006800000 */
[----:B------:R-:W-:Y:S02]  /*40f0*/  ISETP.LT.OR P4, PT, R27, R199, P4 ;  /* 0x000000c71b00720c */ /* 0x000fe40002781670 */
[----:B------:R-:W-:Y:S01]  /*4100*/  FMNMX.FTZ R4, R66, R4, !PT ;  /* 0x0000000442047209 */ /* 0x000fe20007810000 */
[----:B------:R-:W-:Y:S01]  /*4110*/  MUFU.TANH R101, R54 ;  /* 0x0000003600657308 */ /* 0x000fe20000002400 */
[----:B------:R-:W-:Y:S01]  /*4120*/  ISETP.GE.AND P2, PT, R30, R203, PT ;  /* 0x000000cb1e00720c */ /* 0x000fe20003f46270 */
[----:B----4-:R-:W-:Y:S01]  /*4130*/  FMUL.FTZ R5, R97, UR8 ;  /* 0x0000000861057c20 */ /* 0x010fe20008410000 */
[----:B------:R-:W-:Y:S02]  /*4140*/  ISETP.LT.OR P3, PT, R28, R199, P3 ;  /* 0x000000c71c00720c */ /* 0x000fe40001f61670 */
[----:B------:R-:W-:-:S02]  /*4150*/  FSEL R68, R106, -INF , !P4 ;  /* 0xff8000006a447808 */ /* 0x000fc40006000000 */
[----:B------:R-:W-:Y:S01]  /*4160*/  FMNMX.FTZ R4, R67, R4, !PT ;  /* 0x0000000443047209 */ /* 0x000fe20007810000 */
[----:B------:R4:W1:Y:S01]  /*4170*/  MUFU.TANH R6, R5 ;  /* 0x0000000500067308 */ /* 0x0008620000002400 */
        /* <DEDUP_REMOVED lines=8> */
[----:B------:R-:W-:Y:S02]  /*4200*/  FMNMX.FTZ R4, R69, R4, !PT ;  /* 0x0000000445047209 */ /* 0x000fe40007810000 */
[----:B------:R-:W-:Y:S01]  /*4210*/  ISETP.GE.AND P6, PT, R31, R203, PT ;  /* 0x000000cb1f00720c */ /* 0x000fe20003fc6270 */
[----:B----4-:R-:W-:Y:S01]  /*4220*/  FMUL.FTZ R5, R92, UR8 ;  /* 0x000000085c057c20 */ /* 0x010fe20008410000 */
[----:B------:R-:W-:Y:S02]  /*4230*/  FSEL R71, R84, -INF , !P1 ;  /* 0xff80000054477808 */ /* 0x000fe40004800000 */
[----:B------:R-:W-:Y:S01]  /*4240*/  ISETP.LT.OR P0, PT, R32, R199, P0 ;  /* 0x000000c72000720c */ /* 0x000fe20000701670 */
[----:B------:R4:W1:Y:S01]  /*4250*/  MUFU.TANH R7, R5 ;  /* 0x0000000500077308 */ /* 0x0008620000002400 */
[----:B------:R-:W-:-:S02]  /*4260*/  FMNMX.FTZ R4, R70, R4, !PT ;  /* 0x0000000446047209 */ /* 0x000fc40007810000 */
[----:B------:R-:W-:Y:S02]  /*4270*/  IADD3 R35, R2, 0x50, RZ ;  /* 0x0000005002237810 */ /* 0x000fe40007ffe0ff */
[----:B------:R-:W-:Y:S02]  /*4280*/  ISETP.GE.AND P5, PT, R34, R203, PT ;  /* 0x000000cb2200720c */ /* 0x000fe40003fa6270 */
[----:B------:R-:W-:Y:S02]  /*4290*/  ISETP.LT.OR P6, PT, R31, R199, P6 ;  /* 0x000000c71f00720c */ /* 0x000fe400037c1670 */
[----:B--2---:R-:W-:Y:S02]  /*42a0*/  FSEL R72, R85, -INF , !P0 ;  /* 0xff80000055487808 */ /* 0x004fe40004000000 */
[----:B------:R-:W-:Y:S02]  /*42b0*/  FMNMX.FTZ R4, R71, R4, !PT ;  /* 0x0000000447047209 */ /* 0x000fe40007810000 */
[----:B------:R-:W-:-:S02]  /*42c0*/  ISETP.GE.AND P4, PT, R35, R203, PT ;  /* 0x000000cb2300720c */ /* 0x000fc40003f86270 */
[----:B------:R-:W-:Y:S02]  /*42d0*/  FSEL R73, R83, -INF , !P6 ;  /* 0xff80000053497808 */ /* 0x000fe40007000000 */
[----:B------:R-:W-:Y:S01]  /*42e0*/  ISETP.LT.OR P5, PT, R34, R199, P5 ;  /* 0x000000c72200720c */ /* 0x000fe20002fa1670 */
[----:B----4-:R-:W-:Y:S01]  /*42f0*/  FMUL.FTZ R5, R93, UR8 ;  /* 0x000000085d057c20 */ /* 0x010fe20008410000 */
[----:B------:R-:W-:Y:S02]  /*4300*/  FMNMX.FTZ R4, R72, R4, !PT ;  /* 0x0000000448047209 */ /* 0x000fe40007810000 */
[----:B------:R-:W-:Y:S01]  /*4310*/  ISETP.GE.AND P3, PT, R37, R203, PT ;  /* 0x000000cb2500720c */ /* 0x000fe20003f66270 */
[----:B------:R2:W4:Y:S01]  /*4320*/  MUFU.TANH R9, R5 ;  /* 0x0000000500097308 */ /* 0x0005220000002400 */
[----:B------:R-:W-:Y:S02]  /*4330*/  ISETP.LT.OR P4, PT, R35, R199, P4 ;  /* 0x000000c72300720c */ /* 0x000fe40002781670 */
[----:B-----5:R-:W-:-:S02]  /*4340*/  FSEL R75, R81, -INF , !P5 ;  /* 0xff800000514b7808 */ /* 0x020fc40006800000 */
[----:B------:R-:W-:Y:S02]  /*4350*/  FMNMX.FTZ R4, R73, R4, !PT ;  /* 0x0000000449047209 */ /* 0x000fe40007810000 */
[----:B------:R-:W-:Y:S02]  /*4360*/  ISETP.GE.AND P2, PT, R38, R203, PT ;  /* 0x000000cb2600720c */ /* 0x000fe40003f46270 */
[----:B------:R-:W-:Y:S02]  /*4370*/  FSEL R76, R80, -INF , !P4 ;  /* 0xff800000504c7808 */ /* 0x000fe40006000000 */
[----:B------:R-:W-:Y:S02]  /*4380*/  ISETP.LT.OR P3, PT, R37, R199, P3 ;  /* 0x000000c72500720c */ /* 0x000fe40001f61670 */
[----:B------:R-:W-:Y:S02]  /*4390*/  FMNMX.FTZ R4, R75, R4, !PT ;  /* 0x000000044b047209 */ /* 0x000fe40007810000 */
[----:B------:R-:W-:-:S02]  /*43a0*/  ISETP.GE.AND P1, PT, R42, R203, PT ;  /* 0x000000cb2a00720c */ /* 0x000fc40003f26270 */
[----:B------:R-:W-:Y:S01]  /*43b0*/  ISETP.LT.OR P2, PT, R38, R199, P2 ;  /* 0x000000c72600720c */ /* 0x000fe20001741670 */
[----:B--2---:R-:W-:Y:S01]  /*43c0*/  FMUL.FTZ R5, R88, UR8 ;  /* 0x0000000858057c20 */ /* 0x004fe20008410000 */
[----:B---3--:R-:W-:Y:S02]  /*43d0*/  FSEL R79, R79, -INF , !P3 ;  /* 0xff8000004f4f7808 */ /* 0x008fe40005800000 */
[----:B------:R-:W-:Y:S01]  /*43e0*/  FMNMX.FTZ R4, R76, R4, !PT ;  /* 0x000000044c047209 */ /* 0x000fe20007810000 */
[----:B------:R2:W3:Y:S01]  /*43f0*/  MUFU.TANH R107, R5 ;  /* 0x00000005006b7308 */ /* 0x0004e20000002400 */
[----:B------:R-:W-:Y:S02]  /*4400*/  ISETP.GE.AND P0, PT, R43, R203, PT ;  /* 0x000000cb2b00720c */ /* 0x000fe40003f06270 */
[----:B------:R-:W-:Y:S02]  /*4410*/  FSEL R82, R82, -INF , !P2 ;  /* 0xff80000052527808 */ /* 0x000fe40005000000 */
[----:B------:R-:W-:-:S02]  /*4420*/  ISETP.LT.OR P1, PT, R42, R199, P1 ;  /* 0x000000c72a00720c */ /* 0x000fc40000f21670 */
[----:B------:R-:W-:Y:S02]  /*4430*/  FMNMX.FTZ R4, R79, R4, !PT ;  /* 0x000000044f047209 */ /* 0x000fe40007810000 */
[----:B------:R-:W-:Y:S02]  /*4440*/  ISETP.GE.AND P6, PT, R44, R203, PT ;  /* 0x000000cb2c00720c */ /* 0x000fe40003fc6270 */
[----:B------:R-:W-:Y:S02]  /*4450*/  ISETP.LT.OR P0, PT, R43, R199, P0 ;  /* 0x000000c72b00720c */ /* 0x000fe40000701670 */
[----:B-1----:R-:W-:Y:S02]  /*4460*/  FSEL R81, R78, -INF , !P1 ;  /* 0xff8000004e517808 */ /* 0x002fe40004800000 */
[----:B------:R-:W-:Y:S02]  /*4470*/  FMNMX.FTZ R4, R82, R4, !PT ;  /* 0x0000000452047209 */ /* 0x000fe40007810000 */
[----:B------:R-:W-:Y:S01]  /*4480*/  ISETP.GE.AND P5, PT, R45, R203, PT ;  /* 0x000000cb2d00720c */ /* 0x000fe20003fa6270 */
[----:B--2---:R-:W-:Y:S01]  /*4490*/  FMUL.FTZ R5, R89, UR8 ;  /* 0x0000000859057c20 */ /* 0x004fe20008410000 */
[----:B------:R-:W-:-:S02]  /*44a0*/  FSEL R87, R15, -INF , !P0 ;  /* 0xff8000000f577808 */ /* 0x000fc40004000000 */
[----:B------:R-:W-:Y:S01]  /*44b0*/  ISETP.LT.OR P6, PT, R44, R199, P6 ;  /* 0x000000c72c00720c */ /* 0x000fe200037c1670 */
[----:B------:R1:W2:Y:S01]  /*44c0*/  MUFU.TANH R106, R5 ;  /* 0x00000005006a7308 */ /* 0x0002a20000002400 */
[----:B------:R-:W-:Y:S02]  /*44d0*/  FMNMX.FTZ R4, R81, R4, !PT ;  /* 0x0000000451047209 */ /* 0x000fe40007810000 */
[----:B------:R-:W-:Y:S02]  /*44e0*/  ISETP.GE.AND P4, PT, R46, R203, PT ;  /* 0x000000cb2e00720c */ /* 0x000fe40003f86270 */
[----:B------:R-:W-:Y:S02]  /*44f0*/  ISETP.LT.OR P5, PT, R45, R199, P5 ;  /* 0x000000c72d00720c */ /* 0x000fe40002fa1670 */
[----:B------:R-:W-:Y:S02]  /*4500*/  FSEL R80, R74, -INF , !P6 ;  /* 0xff8000004a507808 */ /* 0x000fe40007000000 */
[----:B------:R-:W-:Y:S01]  /*4510*/  FMNMX.FTZ R4, R87, R4, !PT ;  /* 0x0000000457047209 */ /* 0x000fe20007810000 */
[----:B------:R-:W-:Y:S01]  /*4520*/  BAR.SYNC.DEFER_BLOCKING 0x0 ;  /* 0x0000000000007b1d */ /* 0x000fe20000010000 */
[----:B------:R-:W-:-:S02]  /*4530*/  ISETP.GE.AND P2, PT, R48, R203, PT ;  /* 0x000000cb3000720c */ /* 0x000fc40003f46270 */
[----:B------:R-:W-:Y:S02]  /*4540*/  ISETP.GE.AND P3, PT, R47, R203, PT ;  /* 0x000000cb2f00720c */ /* 0x000fe40003f66270 */
[-C--:B------:R-:W-:Y:S02]  /*4550*/  ISETP.LT.OR P4, PT, R46, R199.reuse, P4 ;  /* 0x000000c72e00720c */ /* 0x080fe40002781670 */
[----:B------:R-:W-:Y:S02]  /*4560*/  FSEL R78, R8, -INF , !P5 ;  /* 0xff800000084e7808 */ /* 0x000fe40006800000 */
[----:B------:R-:W-:Y:S02]  /*4570*/  FMNMX.FTZ R4, R80, R4, !PT ;  /* 0x0000000450047209 */ /* 0x000fe40007810000 */
[----:B------:R-:W-:Y:S02]  /*4580*/  ISETP.LT.OR P2, PT, R48, R199, P2 ;  /* 0x000000c73000720c */ /* 0x000fe40001741670 */
[----:B------:R-:W-:-:S02]  /*4590*/  ISETP.GE.AND P0, PT, R50, R203, PT ;  /* 0x000000cb3200720c */ /* 0x000fc40003f06270 */
[----:B------:R-:W-:Y:S02]  /*45a0*/  ISETP.LT.OR P3, PT, R47, R199, P3 ;  /* 0x000000c72f00720c */ /* 0x000fe40001f61670 */
[----:B------:R-:W-:Y:S02]  /*45b0*/  FSEL R86, R6, -INF , !P4 ;  /* 0xff80000006567808 */ /* 0x000fe40006000000 */
[----:B------:R-:W-:Y:S02]  /*45c0*/  FMNMX.FTZ R4, R78, R4, !PT ;  /* 0x000000044e047209 */ /* 0x000fe40007810000 */
[----:B------:R-:W-:Y:S02]  /*45d0*/  FSEL R84, R53, -INF , !P2 ;  /* 0xff80000035547808 */ /* 0x000fe40005000000 */
[----:B------:R-:W-:Y:S01]  /*45e0*/  ISETP.GE.AND P1, PT, R49, R203, PT ;  /* 0x000000cb3100720c */ /* 0x000fe20003f26270 */
[----:B------:R-:W-:Y:S01]  /*45f0*/  HMMA.16816.F32.BF16 R52, R16, R58, R108 ;  /* 0x0000003a1034723c */ /* 0x000fe2000004186c */
[----:B------:R-:W-:-:S02]  /*4600*/  FSEL R85, R41, -INF , !P3 ;  /* 0xff80000029557808 */ /* 0x000fc40005800000 */
[----:B------:R-:W-:Y:S02]  /*4610*/  FMNMX.FTZ R4, R86, R4, !PT ;  /* 0x0000000456047209 */ /* 0x000fe40007810000 */
[----:B------:R-:W-:Y:S02]  /*4620*/  ISETP.LT.OR P2, PT, R50, R199, P0 ;  /* 0x000000c73200720c */ /* 0x000fe40000741670 */
[----:B------:R-:W-:Y:S01]  /*4630*/  ISETP.GT.AND P0, PT, R225, R201, PT ;  /* 0x000000c9e100720c */ /* 0x000fe20003f04270 */
[----:B------:R-:W-:Y:S01]  /*4640*/  FMUL.FTZ R19, R90, UR8 ;  /* 0x000000085a137c20 */ /* 0x000fe20008410000 */
[----:B------:R-:W-:Y:S02]  /*4650*/  ISETP.LT.OR P1, PT, R49, R199, P1 ;  /* 0x000000c73100720c */ /* 0x000fe40000f21670 */
[----:B------:R-:W-:Y:S02]  /*4660*/  FMNMX.FTZ R4, R85, R4, !PT ;  /* 0x0000000455047209 */ /* 0x000fe40007810000 */
[----:B------:R-:W-:-:S02]  /*4670*/  FSEL R83, R7, -INF , !P1 ;  /* 0xff80000007537808 */ /* 0x000fc40004800000 */
[----:B------:R-:W-:Y:S02]  /*4680*/  FMNMX.FTZ R4, R84, R4, !PT ;  /* 0x0000000454047209 */ /* 0x000fe40007810000 */
[----:B----4-:R-:W-:Y:S02]  /*4690*/  FSEL R74, R9, -INF , !P2 ;  /* 0xff800000094a7808 */ /* 0x010fe40005000000 */
[----:B------:R-:W-:-:S04]  /*46a0*/  FMNMX.FTZ R4, R83, R4, !PT ;  /* 0x0000000453047209 */ /* 0x000fc80007810000 */
[----:B------:R-:W-:Y:S01]  /*46b0*/  FMNMX.FTZ R18, R74, R4, !PT ;  /* 0x000000044a127209 */ /* 0x000fe20007810000 */
[----:B-123--:R-:W-:Y:S06]  /*46c0*/  @!P0 BRA `(.L_x_912) ;  /* 0x0000000000648947 */ /* 0x00efec0003800000 */
        /* <DEDUP_REMOVED lines=25> */
.L_x_912:
[----:B-1----:R-:W1:Y:S01]  /*4860*/  SHFL.BFLY PT, R8, R18, 0x2, 0x1f ;  /* 0x0c401f0012087f89 */ /* 0x002e6200000e0000 */
[----:B------:R-:W-:Y:S01]  /*4870*/  FMUL.FTZ R4, R91, UR8 ;  /* 0x000000085b047c20 */ /* 0x000fe20008410000 */
[--C-:B------:R-:W-:Y:S01]  /*4880*/  IADD3 R5, R33, 0x8, R3.reuse ;  /* 0x0000000821057810 */ /* 0x100fe20007ffe003 */
[----:B------:R-:W-:Y:S01]  /*4890*/  VIADD R198, R3, 0x8 ;  /* 0x0000000803c67836 */ /* 0x000fe20000000000 */
[C-C-:B------:R-:W-:Y:S01]  /*48a0*/  IADD3 R7, R33.reuse, 0x40, R3.reuse ;  /* 0x0000004021077810 */ /* 0x140fe20007ffe003 */
[----:B------:R2:W-:Y:S01]  /*48b0*/  MUFU.TANH R221, R4 ;  /* 0x0000000400dd7308 */ /* 0x0005e20000002400 */
[----:B------:R-:W-:Y:S01]  /*48c0*/  IADD3 R6, R33, 0x48, R3 ;  /* 0x0000004821067810 */ /* 0x000fe20007ffe003 */
[----:B------:R-:W-:Y:S01]  /*48d0*/  VIADD R197, R3, 0x40 ;  /* 0x0000004003c57836 */ /* 0x000fe20000000000 */
[-C--:B------:R-:W-:Y:S01]  /*48e0*/  VIMNMX R202, R5, R77.reuse, PT ;  /* 0x0000004d05ca7248 */ /* 0x080fe20003fe0100 */
[----:B------:R-:W-:Y:S01]  /*48f0*/  VIADD R196, R3, 0x48 ;  /* 0x0000004803c47836 */ /* 0x000fe20000000000 */
[-C--:B------:R-:W-:Y:S01]  /*4900*/  VIMNMX R201, R7, R77.reuse, PT ;  /* 0x0000004d07c97248 */ /* 0x080fe20003fe0100 */
[----:B------:R-:W-:Y:S01]  /*4910*/  FMUL.FTZ R3, R53, UR8 ;  /* 0x0000000835037c20 */ /* 0x000fe20008410000 */
[----:B------:R-:W-:Y:S01]  /*4920*/  VIMNMX R200, R6, R77, PT ;  /* 0x0000004d06c87248 */ /* 0x000fe20003fe0100 */
[----:B------:R-:W-:Y:S01]  /*4930*/  ULDC UR6, c[0x0][0x2ec] ;  /* 0x0000bb0000067ab9 */ /* 0x000fe20000000800 */
[C---:B------:R-:W-:Y:S01]  /*4940*/  VIADDMNMX R198, R36.reuse, R198, RZ, !PT ;  /* 0x000000c624c67246 */ /* 0x040fe200078001ff */
[----:B------:R3:W-:Y:S01]  /*4950*/  MUFU.TANH R137, R3 ;  /* 0x0000000300897308 */ /* 0x0007e20000002400 */
[----:B------:R-:W-:-:S02]  /*4960*/  VIADDMNMX R197, R36, R197, RZ, !PT ;  /* 0x000000c524c57246 */ /* 0x000fc400078001ff */
[----:B------:R-:W-:Y:S02]  /*4970*/  VIADDMNMX R196, R36, R196, RZ, !PT ;  /* 0x000000c424c47246 */ /* 0x000fe400078001ff */
[----:B------:R-:W-:Y:S01]  /*4980*/  ISETP.GE.AND P4, PT, R2, R202, PT ;  /* 0x000000ca0200720c */ /* 0x000fe20003f86270 */
[----:B--2---:R-:W-:Y:S01]  /*4990*/  FMUL.FTZ R4, R52, UR8 ;  /* 0x0000000834047c20 */ /* 0x004fe20008410000 */
[----:B------:R-:W-:Y:S01]  /*49a0*/  ISETP.GE.AND P5, PT, R2, R201, PT ;  /* 0x000000c90200720c */ /* 0x000fe20003fa6270 */
[----:B------:R-:W-:Y:S01]  /*49b0*/  MUFU.TANH R111, R19 ;  /* 0x00000013006f7308 */ /* 0x000fe20000002400 */
[----:B-1----:R-:W-:Y:S02]  /*49c0*/  FMNMX.FTZ R41, R18, R8, !PT ;  /* 0x0000000812297209 */ /* 0x002fe40007810000 */
[C---:B------:R-:W-:Y:S02]  /*49d0*/  ISETP.GE.AND P6, PT, R2.reuse, R200, PT ;  /* 0x000000c80200720c */ /* 0x040fe40003fc6270 */
[----:B------:R-:W-:-:S02]  /*49e0*/  ISETP.LT.OR P4, PT, R2, R198, P4 ;  /* 0x000000c60200720c */ /* 0x000fc40002781670 */
[C---:B------:R-:W-:Y:S01]  /*49f0*/  ISETP.LT.OR P5, PT, R2.reuse, R197, P5 ;  /* 0x000000c50200720c */ /* 0x040fe20002fa1670 */
[----:B------:R1:W-:Y:S01]  /*4a00*/  MUFU.TANH R216, R4 ;  /* 0x0000000400d87308 */ /* 0x0003e20000002400 */
[----:B------:R-:W-:Y:S01]  /*4a10*/  ISETP.LT.OR P6, PT, R2, R196, P6 ;  /* 0x000000c40200720c */ /* 0x000fe200037c1670 */
[----:B------:R-:W-:Y:S01]  /*4a20*/  FMUL.FTZ R2, R55, UR8 ;  /* 0x0000000837027c20 */ /* 0x000fe20008410000 */
[----:B---3--:R-:W-:Y:S01]  /*4a30*/  FMUL.FTZ R3, R54, UR8 ;  /* 0x0000000836037c20 */ /* 0x008fe20008410000 */
[----:B------:R-:W-:Y:S02]  /*4a40*/  ISETP.GE.AND P3, PT, R11, R200, PT ;  /* 0x000000c80b00720c */ /* 0x000fe40003f66270 */
[----:B------:R-:W-:Y:S02]  /*4a50*/  FSEL R15, R193, -INF , !P4 ;  /* 0xff800000c10f7808 */ /* 0x000fe40006000000 */
[----:B------:R2:W-:Y:S01]  /*4a60*/  MUFU.TANH R220, R2 ;  /* 0x0000000200dc7308 */ /* 0x0005e20000002400 */
[----:B------:R-:W-:-:S02]  /*4a70*/  ISETP.LT.OR P3, PT, R11, R196, P3 ;  /* 0x000000c40b00720c */ /* 0x000fc40001f61670 */
[CC--:B------:R-:W-:Y:S02]  /*4a80*/  ISETP.GE.AND P2, PT, R11.reuse, R202.reuse, PT ;  /* 0x000000ca0b00720c */ /* 0x0c0fe40003f46270 */
[C---:B------:R-:W-:Y:S02]  /*4a90*/  ISETP.GE.AND P4, PT, R10.reuse, R202, PT ;  /* 0x000000ca0a00720c */ /* 0x040fe40003f86270 */
[C---:B------:R-:W-:Y:S01]  /*4aa0*/  ISETP.GE.AND P1, PT, R11.reuse, R201, PT ;  /* 0x000000c90b00720c */ /* 0x040fe20003f26270 */
[----:B------:R3:W-:Y:S01]  /*4ab0*/  MUFU.TANH R218, R3 ;  /* 0x0000000300da7308 */ /* 0x0007e20000002400 */
[----:B-1----:R-:W1:Y:S01]  /*4ac0*/  SHFL.BFLY PT, R4, R41, 0x1, 0x1f ;  /* 0x0c201f0029047f89 */ /* 0x002e6200000e0000 */
[CC--:B------:R-:W-:Y:S02]  /*4ad0*/  ISETP.LT.OR P2, PT, R11.reuse, R198.reuse, P2 ;  /* 0x000000c60b00720c */ /* 0x0c0fe40001741670 */
[----:B------:R-:W-:Y:S02]  /*4ae0*/  ISETP.LT.OR P4, PT, R10, R198, P4 ;  /* 0x000000c60a00720c */ /* 0x000fe40002781670 */
[----:B------:R-:W-:-:S02]  /*4af0*/  ISETP.LT.OR P1, PT, R11, R197, P1 ;  /* 0x000000c50b00720c */ /* 0x000fc40000f21670 */
[----:B------:R-:W-:Y:S01]  /*4b00*/  FSEL R16, R192, -INF , !P2 ;  /* 0xff800000c0107808 */ /* 0x000fe20005000000 */
[----:B--2---:R-:W-:Y:S01]  /*4b10*/  FMUL.FTZ R2, R98, UR8 ;  /* 0x0000000862027c20 */ /* 0x004fe20008410000 */
[----:B------:R-:W-:Y:S02]  /*4b20*/  FSEL R9, R177, -INF , !P4 ;  /* 0xff800000b1097808 */ /* 0x000fe40006000000 */
[----:B------:R-:W-:Y:S01]  /*4b30*/  ISETP.GE.AND P2, PT, R10, R201, PT ;  /* 0x000000c90a00720c */ /* 0x000fe20003f46270 */
[----:B------:R2:W4:Y:S01]  /*4b40*/  MUFU.TANH R97, R2 ;  /* 0x0000000200617308 */ /* 0x0005220000002400 */
[----:B------:R-:W-:Y:S02]  /*4b50*/  ISETP.GE.AND P4, PT, R14, R200, PT ;  /* 0x000000c80e00720c */ /* 0x000fe40003f86270 */
[----:B------:R-:W-:Y:S01]  /*4b60*/  FSEL R91, R191, -INF , !P1 ;  /* 0xff800000bf5b7808 */ /* 0x000fe20004800000 */
[----:B---3--:R-:W-:Y:S01]  /*4b70*/  FMUL.FTZ R3, R99, UR8 ;  /* 0x0000000863037c20 */ /* 0x008fe20008410000 */
[----:B------:R-:W-:-:S02]  /*4b80*/  ISETP.LT.OR P2, PT, R10, R197, P2 ;  /* 0x000000c50a00720c */ /* 0x000fc40001741670 */
[----:B------:R-:W-:Y:S01]  /*4b90*/  ISETP.GE.AND P1, PT, R14, R202, PT ;  /* 0x000000ca0e00720c */ /* 0x000fe20003f26270 */
[----:B------:R3:W5:Y:S01]  /*4ba0*/  MUFU.TANH R5, R3 ;  /* 0x0000000300057308 */ /* 0x0007620000002400 */
[----:B------:R-:W-:Y:S02]  /*4bb0*/  FSEL R93, R182, -INF , !P6 ;  /* 0xff800000b65d7808 */ /* 0x000fe40007000000 */
[C---:B------:R-:W-:Y:S02]  /*4bc0*/  ISETP.GE.AND P6, PT, R14.reuse, R201, PT ;  /* 0x000000c90e00720c */ /* 0x040fe40003fc6270 */
[----:B-1----:R-:W-:Y:S02]  /*4bd0*/  FMNMX.FTZ R41, R41, R4, !PT ;  /* 0x0000000429297209 */ /* 0x002fe40007810000 */
[----:B------:R-:W-:Y:S01]  /*4be0*/  ISETP.LT.OR P1, PT, R14, R198, P1 ;  /* 0x000000c60e00720c */ /* 0x000fe20000f21670 */
[----:B--2---:R-:W-:Y:S01]  /*4bf0*/  FMUL.FTZ R2, R94, UR8 ;  /* 0x000000085e027c20 */ /* 0x004fe20008410000 */
[----:B------:R-:W-:-:S02]  /*4c00*/  FSEL R90, R180, -INF , !P2 ;  /* 0xff800000b45a7808 */ /* 0x000fc40005000000 */
[----:B------:R-:W-:Y:S01]  /*4c10*/  ISETP.GE.AND P2, PT, R13, R201, PT ;  /* 0x000000c90d00720c */ /* 0x000fe20003f46270 */
[----:B------:R1:W2:Y:S01]  /*4c20*/  MUFU.TANH R98, R2 ;  /* 0x0000000200627308 */ /* 0x0002a20000002400 */
[-C--:B------:R-:W-:Y:S02]  /*4c30*/  ISETP.LT.OR P6, PT, R14, R197.reuse, P6 ;  /* 0x000000c50e00720c */ /* 0x080fe400037c1670 */
[----:B------:R-:W-:Y:S01]  /*4c40*/  FSEL R7, R169, -INF , !P1 ;  /* 0xff800000a9077808 */ /* 0x000fe20004800000 */
[----:B---3--:R-:W-:Y:S01]  /*4c50*/  FMUL.FTZ R3, R95, UR8 ;  /* 0x000000085f037c20 */ /* 0x008fe20008410000 */
[----:B------:R-:W-:Y:S02]  /*4c60*/  FSEL R95, R181, -INF , !P3 ;  /* 0xff800000b55f7808 */ /* 0x000fe40005800000 */
[----:B------:R-:W-:Y:S01]  /*4c70*/  FSETP.NEU.FTZ.AND P3, PT, R41, -INF , PT ;  /* 0xff8000002900780b */ /* 0x000fe20003f7d000 */
[----:B------:R3:W2:Y:S01]  /*4c80*/  MUFU.TANH R4, R3 ;  /* 0x0000000300047308 */ /* 0x0006a20000002400 */
[----:B------:R-:W-:-:S02]  /*4c90*/  ISETP.LT.OR P2, PT, R13, R197, P2 ;  /* 0x000000c50d00720c */ /* 0x000fc40001741670 */
[----:B------:R-:W-:Y:S02]  /*4ca0*/  ISETP.GE.AND P1, PT, R12, R202, PT ;  /* 0x000000ca0c00720c */ /* 0x000fe40003f26270 */
[----:B------:R-:W-:Y:S02]  /*4cb0*/  FSEL R89, R168, -INF , !P6 ;  /* 0xff800000a8597808 */ /* 0x000fe40007000000 */
[----:B------:R-:W-:Y:S01]  /*4cc0*/  FSEL R92, R185, -INF , !P5 ;  /* 0xff800000b95c7808 */ /* 0x000fe20006800000 */
[----:B-1----:R-:W-:Y:S01]  /*4cd0*/  FMUL.FTZ R2, R41, UR6 ;  /* 0x0000000629027c20 */ /* 0x002fe20008410000 */
[----:B------:R-:W-:Y:S02]  /*4ce0*/  ISETP.GE.AND P6, PT, R12, R201, PT ;  /* 0x000000c90c00720c */ /* 0x000fe40003fc6270 */
[----:B------:R-:W-:Y:S02]  /*4cf0*/  ISETP.GE.AND P5, PT, R10, R200, PT ;  /* 0x000000c80a00720c */ /* 0x000fe40003fa6270 */
[----:B------:R-:W-:-:S02]  /*4d00*/  FSEL R2, R2, RZ, P3 ;  /* 0x000000ff02027208 */ /* 0x000fc40001800000 */
[----:B------:R-:W-:Y:S02]  /*4d10*/  ISETP.LT.OR P3, PT, R14, R196, P4 ;  /* 0x000000c40e00720c */ /* 0x000fe40002761670 */
[----:B------:R-:W-:Y:S01]  /*4d20*/  ISETP.GE.AND P4, PT, R13, R202, PT ;  /* 0x000000ca0d00720c */ /* 0x000fe20003f86270 */
[----:B---3--:R-:W-:Y:S01]  /*4d30*/  FFMA.FTZ R3, R39, UR6, -R2 ;  /* 0x0000000627037c23 */ /* 0x008fe20008010802 */
[-C--:B------:R-:W-:Y:S02]  /*4d40*/  ISETP.LT.OR P1, PT, R12, R198.reuse, P1 ;  /* 0x000000c60c00720c */ /* 0x080fe40000f21670 */
[----:B------:R-:W-:Y:S01]  /*4d50*/  ISETP.LT.OR P4, PT, R13, R198, P4 ;  /* 0x000000c60d00720c */ /* 0x000fe20002781670 */
[----:B------:R1:W-:Y:S01]  /*4d60*/  MUFU.EX2 R223, R3 ;  /* 0x0000000300df7308 */ /* 0x0003e20000000800 */
[----:B------:R-:W-:Y:S02]  /*4d70*/  FSEL R88, R163, -INF , !P2 ;  /* 0xff800000a3587808 */ /* 0x000fe40005000000 */
[----:B------:R-:W-:-:S02]  /*4d80*/  FSEL R6, R165, -INF , !P4 ;  /* 0xff800000a5067808 */ /* 0x000fc40006000000 */
[-C--:B------:R-:W-:Y:S02]  /*4d90*/  ISETP.GE.AND P4, PT, R20, R202.reuse, PT ;  /* 0x000000ca1400720c */ /* 0x080fe40003f86270 */
[----:B------:R-:W-:Y:S02]  /*4da0*/  ISETP.GE.AND P2, PT, R22, R202, PT ;  /* 0x000000ca1600720c */ /* 0x000fe40003f46270 */
[----:B------:R-:W-:Y:S02]  /*4db0*/  ISETP.LT.OR P4, PT, R20, R198, P4 ;  /* 0x000000c61400720c */ /* 0x000fe40002781670 */
[----:B------:R-:W-:Y:S02]  /*4dc0*/  ISETP.LT.OR P6, PT, R12, R197, P6 ;  /* 0x000000c50c00720c */ /* 0x000fe400037c1670 */
[----:B------:R-:W-:Y:S02]  /*4dd0*/  ISETP.LT.OR P5, PT, R10, R196, P5 ;  /* 0x000000c40a00720c */ /* 0x000fe40002fa1670 */
[----:B------:R-:W-:Y:S01]  /*4de0*/  FSEL R8, R164, -INF , !P1 ;  /* 0xff800000a4087808 */ /* 0x000fe20004800000 */
[----:B-1----:R-:W-:Y:S01]  /*4df0*/  FFMA.FTZ R3, R40, UR6, -R2 ;  /* 0x0000000628037c23 */ /* 0x002fe20008010802 */
[----:B------:R-:W-:-:S02]  /*4e00*/  FMNMX.FTZ R40, R15, R16, !PT ;  /* 0x000000100f287209 */ /* 0x000fc40007810000 */
[----:B------:R-:W-:Y:S01]  /*4e10*/  ISETP.LT.OR P2, PT, R22, R198, P2 ;  /* 0x000000c61600720c */ /* 0x000fe20001741670 */
[----:B------:R1:W-:Y:S01]  /*4e20*/  MUFU.EX2 R222, R3 ;  /* 0x0000000300de7308 */ /* 0x0003e20000000800 */
[----:B------:R-:W-:Y:S02]  /*4e30*/  FMNMX.FTZ R40, R9, R40, !PT ;  /* 0x0000002809287209 */ /* 0x000fe40007810000 */
[----:B------:R-:W-:Y:S02]  /*4e40*/  FSEL R10, R152, -INF , !P4 ;  /* 0xff800000980a7808 */ /* 0x000fe40006000000 */
[----:B------:R-:W-:Y:S02]  /*4e50*/  FMNMX.FTZ R40, R7, R40, !PT ;  /* 0x0000002807287209 */ /* 0x000fe40007810000 */
[----:B------:R-:W-:Y:S02]  /*4e60*/  ISETP.GE.AND P4, PT, R24, R202, PT ;  /* 0x000000ca1800720c */ /* 0x000fe40003f86270 */
[----:B------:R-:W-:-:S02]  /*4e70*/  FMNMX.FTZ R40, R6, R40, !PT ;  /* 0x0000002806287209 */ /* 0x000fc40007810000 */
[----:B------:R-:W-:Y:S02]  /*4e80*/  FSEL R77, R156, -INF , !P6 ;  /* 0xff8000009c4d7808 */ /* 0x000fe40007000000 */
[----:B------:R-:W-:Y:S02]  /*4e90*/  FSEL R96, R176, -INF , !P5 ;  /* 0xff800000b0607808 */ /* 0x000fe40006800000 */
[----:B------:R-:W-:Y:S02]  /*4ea0*/  ISETP.GE.AND P6, PT, R21, R202, PT ;  /* 0x000000ca1500720c */ /* 0x000fe40003fc6270 */
[----:B------:R-:W-:Y:S01]  /*4eb0*/  FMNMX.FTZ R40, R8, R40, !PT ;  /* 0x0000002808287209 */ /* 0x000fe20007810000 */
[----:B-1----:R-:W-:Y:S01]  /*4ec0*/  FFMA.FTZ R3, R51, UR6, -R2 ;  /* 0x0000000633037c23 */ /* 0x002fe20008010802 */
[----:B------:R-:W-:Y:S02]  /*4ed0*/  ISETP.GE.AND P5, PT, R13, R200, PT ;  /* 0x000000c80d00720c */ /* 0x000fe40003fa6270 */
[----:B------:R-:W-:Y:S01]  /*4ee0*/  FSEL R11, R149, -INF , !P2 ;  /* 0xff800000950b7808 */ /* 0x000fe20005000000 */
[----:B------:R1:W-:Y:S01]  /*4ef0*/  MUFU.EX2 R227, R3 ;  /* 0x0000000300e37308 */ /* 0x0003e20000000800 */
[----:B------:R-:W-:-:S02]  /*4f00*/  FSEL R94, R166, -INF , !P3 ;  /* 0xff800000a65e7808 */ /* 0x000fc40005800000 */
[----:B------:R-:W-:Y:S02]  /*4f10*/  ISETP.GE.AND P2, PT, R23, R202, PT ;  /* 0x000000ca1700720c */ /* 0x000fe40003f46270 */
[----:B------:R-:W-:Y:S02]  /*4f20*/  ISETP.LT.OR P4, PT, R24, R198, P4 ;  /* 0x000000c61800720c */ /* 0x000fe40002781670 */
[----:B------:R-:W-:Y:S02]  /*4f30*/  ISETP.GE.AND P3, PT, R12, R200, PT ;  /* 0x000000c80c00720c */ /* 0x000fe40003f66270 */
[----:B------:R-:W-:Y:S02]  /*4f40*/  ISETP.LT.OR P6, PT, R21, R198, P6 ;  /* 0x000000c61500720c */ /* 0x000fe400037c1670 */
[----:B------:R-:W-:Y:S02]  /*4f50*/  FMNMX.FTZ R40, R10, R40, !PT ;  /* 0x000000280a287209 */ /* 0x000fe40007810000 */
[----:B------:R-:W-:-:S02]  /*4f60*/  ISETP.LT.OR P5, PT, R13, R196, P5 ;  /* 0x000000c40d00720c */ /* 0x000fc40002fa1670 */
[----:B------:R-:W-:Y:S02]  /*4f70*/  ISETP.LT.OR P2, PT, R23, R198, P2 ;  /* 0x000000c61700720c */ /* 0x000fe40001741670 */
[----:B------:R-:W-:Y:S01]  /*4f80*/  FSEL R13, R147, -INF , !P4 ;  /* 0xff800000930d7808 */ /* 0x000fe20006000000 */
[----:B-1----:R-:W-:Y:S01]  /*4f90*/  FFMA.FTZ R3, R56, UR6, -R2 ;  /* 0x0000000638037c23 */ /* 0x002fe20008010802 */
[----:B------:R-:W-:Y:S02]  /*4fa0*/  ISETP.LT.OR P3, PT, R12, R196, P3 ;  /* 0x000000c40c00720c */ /* 0x000fe40001f61670 */
[----:B------:R-:W-:Y:S01]  /*4fb0*/  ISETP.GE.AND P4, PT, R26, R202, PT ;  /* 0x000000ca1a00720c */ /* 0x000fe20003f86270 */
[----:B------:R1:W-:Y:S01]  /*4fc0*/  MUFU.EX2 R229, R3 ;  /* 0x0000000300e57308 */ /* 0x0003e20000000800 */
[----:B------:R-:W-:Y:S02]  /*4fd0*/  FSEL R12, R148, -INF , !P6 ;  /* 0xff800000940c7808 */ /* 0x000fe40007000000 */
[----:B------:R-:W-:-:S02]  /*4fe0*/  FMNMX.FTZ R40, R11, R40, !PT ;  /* 0x000000280b287209 */ /* 0x000fc40007810000 */
[----:B------:R-:W-:Y:S02]  /*4ff0*/  FSEL R14, R139, -INF , !P2 ;  /* 0xff8000008b0e7808 */ /* 0x000fe40005000000 */
[----:B------:R-:W-:Y:S02]  /*5000*/  ISETP.GE.AND P2, PT, R27, R202, PT ;  /* 0x000000ca1b00720c */ /* 0x000fe40003f46270 */
[----:B------:R-:W-:Y:S02]  /*5010*/  ISETP.LT.OR P4, PT, R26, R198, P4 ;  /* 0x000000c61a00720c */ /* 0x000fe40002781670 */
[----:B------:R-:W-:Y:S02]  /*5020*/  ISETP.GE.AND P6, PT, R25, R202, PT ;  /* 0x000000ca1900720c */ /* 0x000fe40003fc6270 */
[----:B------:R-:W-:Y:S02]  /*5030*/  FMNMX.FTZ R40, R12, R40, !PT ;  /* 0x000000280c287209 */ /* 0x000fe40007810000 */
[----:B------:R-:W-:-:S02]  /*5040*/  ISETP.LT.OR P2, PT, R27, R198, P2 ;  /* 0x000000c61b00720c */ /* 0x000fc40001741670 */
[----:B------:R-:W-:Y:S01]  /*5050*/  FSEL R18, R136, -INF , !P4 ;  /* 0xff80000088127808 */ /* 0x000fe20006000000 */
[----:B-1----:R-:W-:Y:S01]  /*5060*/  FFMA.FTZ R3, R57, UR6, -R2 ;  /* 0x0000000639037c23 */ /* 0x002fe20008010802 */
[----:B------:R-:W-:Y:S02]  /*5070*/  ISETP.LT.OR P6, PT, R25, R198, P6 ;  /* 0x000000c61900720c */ /* 0x000fe400037c1670 */
[----:B------:R-:W-:Y:S01]  /*5080*/  ISETP.GE.AND P4, PT, R28, R202, PT ;  /* 0x000000ca1c00720c */ /* 0x000fe20003f86270 */
[----:B------:R1:W-:Y:S01]  /*5090*/  MUFU.EX2 R242, R3 ;  /* 0x0000000300f27308 */ /* 0x0003e20000000800 */
[----:B------:R-:W-:Y:S02]  /*50a0*/  FMNMX.FTZ R40, R13, R40, !PT ;  /* 0x000000280d287209 */ /* 0x000fe40007810000 */
[----:B------:R-:W-:Y:S02]  /*50b0*/  FSEL R19, R134, -INF , !P2 ;  /* 0xff80000086137808 */ /* 0x000fe40005000000 */
[----:B------:R-:W-:-:S02]  /*50c0*/  FSEL R17, R138, -INF , !P6 ;  /* 0xff8000008a117808 */ /* 0x000fc40007000000 */
[----:B------:R-:W-:Y:S02]  /*50d0*/  ISETP.GE.AND P2, PT, R30, R202, PT ;  /* 0x000000ca1e00720c */ /* 0x000fe40003f46270 */
[----:B------:R-:W-:Y:S02]  /*50e0*/  ISETP.LT.OR P4, PT, R28, R198, P4 ;  /* 0x000000c61c00720c */ /* 0x000fe40002781670 */
[----:B------:R-:W-:Y:S02]  /*50f0*/  FMNMX.FTZ R40, R14, R40, !PT ;  /* 0x000000280e287209 */ /* 0x000fe40007810000 */
[----:B------:R-:W-:Y:S02]  /*5100*/  ISETP.LT.OR P2, PT, R30, R198, P2 ;  /* 0x000000c61e00720c */ /* 0x000fe40001741670 */
[----:B------:R-:W-:Y:S02]  /*5110*/  FSEL R33, R128, -INF , !P4 ;  /* 0xff80000080217808 */ /* 0x000fe40006000000 */
[----:B------:R-:W-:Y:S01]  /*5120*/  FMNMX.FTZ R40, R17, R40, !PT ;  /* 0x0000002811287209 */ /* 0x000fe20007810000 */
[----:B-1----:R-:W-:Y:S01]  /*5130*/  FFMA.FTZ R3, R60, UR6, -R2 ;  /* 0x000000063c037c23 */ /* 0x002fe20008010802 */
[----:B------:R-:W-:-:S02]  /*5140*/  ISETP.GE.AND P4, PT, R29, R202, PT ;  /* 0x000000ca1d00720c */ /* 0x000fc40003f86270 */
[----:B------:R-:W-:Y:S01]  /*5150*/  FSEL R36, R127, -INF , !P2 ;  /* 0xff8000007f247808 */ /* 0x000fe20005000000 */
[----:B------:R1:W-:Y:S01]  /*5160*/  MUFU.EX2 R240, R3 ;  /* 0x0000000300f07308 */ /* 0x0003e20000000800 */
[----:B------:R-:W-:Y:S02]  /*5170*/  FMNMX.FTZ R40, R18, R40, !PT ;  /* 0x0000002812287209 */ /* 0x000fe40007810000 */
[C---:B------:R-:W-:Y:S02]  /*5180*/  ISETP.GE.AND P2, PT, R32.reuse, R202, PT ;  /* 0x000000ca2000720c */ /* 0x040fe40003f46270 */
[----:B------:R-:W-:Y:S02]  /*5190*/  ISETP.LT.OR P4, PT, R29, R198, P4 ;  /* 0x000000c61d00720c */ /* 0x000fe40002781670 */
[----:B------:R-:W-:Y:S02]  /*51a0*/  FMNMX.FTZ R40, R19, R40, !PT ;  /* 0x0000002813287209 */ /* 0x000fe40007810000 */
[----:B------:R-:W-:-:S02]  /*51b0*/  ISETP.LT.OR P2, PT, R32, R198, P2 ;  /* 0x000000c62000720c */ /* 0x000fc40001741670 */
[----:B------:R-:W-:Y:S02]  /*51c0*/  FSEL R39, R126, -INF , !P4 ;  /* 0xff8000007e277808 */ /* 0x000fe40006000000 */
[----:B------:R-:W-:Y:S02]  /*51d0*/  ISETP.GE.AND P4, PT, R31, R202, PT ;  /* 0x000000ca1f00720c */ /* 0x000fe40003f86270 */
[----:B------:R-:W-:Y:S01]  /*51e0*/  FMNMX.FTZ R40, R33, R40, !PT ;  /* 0x0000002821287209 */ /* 0x000fe20007810000 */
[----:B-1----:R-:W-:Y:S01]  /*51f0*/  FFMA.FTZ R3, R61, UR6, -R2 ;  /* 0x000000063d037c23 */ /* 0x002fe20008010802 */
[----:B------:R-:W-:Y:S02]  /*5200*/  FSEL R51, R125, -INF , !P2 ;  /* 0xff8000007d337808 */ /* 0x000fe40005000000 */
[----:B------:R-:W-:Y:S01]  /*5210*/  ISETP.GE.AND P2, PT, R34, R202, PT ;  /* 0x000000ca2200720c */ /* 0x000fe20003f46270 */
[----:B------:R1:W-:Y:S01]  /*5220*/  MUFU.EX2 R246, R3 ;  /* 0x0000000300f67308 */ /* 0x0003e20000000800 */
[----:B------:R-:W-:-:S02]  /*5230*/  ISETP.LT.OR P4, PT, R31, R198, P4 ;  /* 0x000000c61f00720c */ /* 0x000fc40002781670 */
[----:B------:R-:W-:Y:S02]  /*5240*/  FMNMX.FTZ R40, R36, R40, !PT ;  /* 0x0000002824287209 */ /* 0x000fe40007810000 */
[----:B------:R-:W-:Y:S02]  /*5250*/  ISETP.LT.OR P2, PT, R34, R198, P2 ;  /* 0x000000c62200720c */ /* 0x000fe40001741670 */
[----:B------:R-:W-:Y:S02]  /*5260*/  FSEL R52, R118, -INF , !P4 ;  /* 0xff80000076347808 */ /* 0x000fe40006000000 */
[----:B------:R-:W-:Y:S02]  /*5270*/  ISETP.GE.AND P4, PT, R35, R202, PT ;  /* 0x000000ca2300720c */ /* 0x000fe40003f86270 */
[----:B------:R-:W-:Y:S02]  /*5280*/  FMNMX.FTZ R40, R39, R40, !PT ;  /* 0x0000002827287209 */ /* 0x000fe40007810000 */
[----:B------:R-:W-:-:S02]  /*5290*/  FSEL R54, R117, -INF , !P2 ;  /* 0xff80000075367808 */ /* 0x000fc40005000000 */
[----:B------:R-:W-:Y:S01]  /*52a0*/  ISETP.GE.AND P2, PT, R37, R202, PT ;  /* 0x000000ca2500720c */ /* 0x000fe20003f46270 */
[----:B-1----:R-:W-:Y:S01]  /*52b0*/  FFMA.FTZ R3, R62, UR6, -R2 ;  /* 0x000000063e037c23 */ /* 0x002fe20008010802 */
[----:B------:R-:W-:Y:S02]  /*52c0*/  ISETP.LT.OR P4, PT, R35, R198, P4 ;  /* 0x000000c62300720c */ /* 0x000fe40002781670 */
[----:B------:R-:W-:Y:S01]  /*52d0*/  FMNMX.FTZ R40, R51, R40, !PT ;  /* 0x0000002833287209 */ /* 0x000fe20007810000 */
[----:B------:R1:W-:Y:S01]  /*52e0*/  MUFU.EX2 R250, R3 ;  /* 0x0000000300fa7308 */ /* 0x0003e20000000800 */
[----:B------:R-:W-:Y:S02]  /*52f0*/  ISETP.LT.OR P2, PT, R37, R198, P2 ;  /* 0x000000c62500720c */ /* 0x000fe40001741670 */
[----:B------:R-:W-:Y:S02]  /*5300*/  FSEL R53, R116, -INF , !P4 ;  /* 0xff80000074357808 */ /* 0x000fe40006000000 */
[----:B------:R-:W-:-:S02]  /*5310*/  ISETP.GE.AND P4, PT, R38, R202, PT ;  /* 0x000000ca2600720c */ /* 0x000fc40003f86270 */
[----:B------:R-:W-:Y:S02]  /*5320*/  FMNMX.FTZ R40, R52, R40, !PT ;  /* 0x0000002834287209 */ /* 0x000fe40007810000 */
[----:B------:R-:W-:Y:S02]  /*5330*/  FSEL R55, R115, -INF , !P2 ;  /* 0xff80000073377808 */ /* 0x000fe40005000000 */
[----:B------:R-:W-:Y:S02]  /*5340*/  ISETP.GE.AND P2, PT, R42, R202, PT ;  /* 0x000000ca2a00720c */ /* 0x000fe40003f46270 */
[----:B------:R-:W-:Y:S02]  /*5350*/  ISETP.LT.OR P4, PT, R38, R198, P4 ;  /* 0x000000c62600720c */ /* 0x000fe40002781670 */
[----:B------:R-:W-:Y:S01]  /*5360*/  FMNMX.FTZ R40, R54, R40, !PT ;  /* 0x0000002836287209 */ /* 0x000fe20007810000 */
[----:B-1----:R-:W-:Y:S01]  /*5370*/  FFMA.FTZ R3, R63, UR6, -R2 ;  /* 0x000000063f037c23 */ /* 0x002fe20008010802 */
[----:B------:R-:W-:-:S02]  /*5380*/  ISETP.LT.OR P2, PT, R42, R198, P2 ;  /* 0x000000c62a00720c */ /* 0x000fc40001741670 */
[----:B------:R-:W-:Y:S01]  /*5390*/  FSEL R56, R105, -INF , !P4 ;  /* 0xff80000069387808 */ /* 0x000fe20006000000 */
[----:B------:R1:W-:Y:S01]  /*53a0*/  MUFU.EX2 R185, R3 ;  /* 0x0000000300b97308 */ /* 0x0003e20000000800 */
[----:B------:R-:W-:Y:S02]  /*53b0*/  FMNMX.FTZ R40, R53, R40, !PT ;  /* 0x0000002835287209 */ /* 0x000fe40007810000 */
[----:B------:R-:W-:Y:S02]  /*53c0*/  ISETP.GE.AND P4, PT, R43, R202, PT ;  /* 0x000000ca2b00720c */ /* 0x000fe40003f86270 */
[----:B------:R-:W-:Y:S02]  /*53d0*/  FSEL R58, R103, -INF , !P2 ;  /* 0xff800000673a7808 */ /* 0x000fe40005000000 */
[----:B------:R-:W-:Y:S02]  /*53e0*/  FMNMX.FTZ R40, R55, R40, !PT ;  /* 0x0000002837287209 */ /* 0x000fe40007810000 */
[----:B------:R-:W-:-:S02]  /*53f0*/  ISETP.GE.AND P2, PT, R44, R202, PT ;  /* 0x000000ca2c00720c */ /* 0x000fc40003f46270 */
[----:B------:R-:W-:Y:S02]  /*5400*/  ISETP.LT.OR P4, PT, R43, R198, P4 ;  /* 0x000000c62b00720c */ /* 0x000fe40002781670 */
[----:B------:R-:W-:Y:S02]  /*5410*/  FMNMX.FTZ R40, R56, R40, !PT ;  /* 0x0000002838287209 */ /* 0x000fe40007810000 */
[----:B------:R-:W-:Y:S01]  /*5420*/  ISETP.LT.OR P2, PT, R44, R198, P2 ;  /* 0x000000c62c00720c */ /* 0x000fe20001741670 */
[----:B-1----:R-:W-:Y:S01]  /*5430*/  FFMA.FTZ R3, R64, UR6, -R2 ;  /* 0x0000000640037c23 */ /* 0x002fe20008010802 */
[----:B------:R-:W-:Y:S02]  /*5440*/  FSEL R57, R102, -INF , !P4 ;  /* 0xff80000066397808 */ /* 0x000fe40006000000 */
[----:B------:R-:W-:Y:S01]  /*5450*/  ISETP.GE.AND P4, PT, R45, R202, PT ;  /* 0x000000ca2d00720c */ /* 0x000fe20003f86270 */
[----:B------:R1:W-:Y:S01]  /*5460*/  MUFU.EX2 R169, R3 ;  /* 0x0000000300a97308 */ /* 0x0003e20000000800 */
[----:B------:R-:W-:-:S02]  /*5470*/  FMNMX.FTZ R40, R58, R40, !PT ;  /* 0x000000283a287209 */ /* 0x000fc40007810000 */
[----:B------:R-:W-:Y:S02]  /*5480*/  FSEL R59, R104, -INF , !P2 ;  /* 0xff800000683b7808 */ /* 0x000fe40005000000 */
[C---:B------:R-:W-:Y:S02]  /*5490*/  ISETP.GE.AND P2, PT, R46.reuse, R202, PT ;  /* 0x000000ca2e00720c */ /* 0x040fe40003f46270 */
[----:B------:R-:W-:Y:S02]  /*54a0*/  ISETP.LT.OR P4, PT, R45, R198, P4 ;  /* 0x000000c62d00720c */ /* 0x000fe40002781670 */
[----:B------:R-:W-:Y:S02]  /*54b0*/  FMNMX.FTZ R40, R57, R40, !PT ;  /* 0x0000002839287209 */ /* 0x000fe40007810000 */
[----:B------:R-:W-:Y:S02]  /*54c0*/  ISETP.LT.OR P2, PT, R46, R198, P2 ;  /* 0x000000c62e00720c */ /* 0x000fe40001741670 */
[----:B------:R-:W-:-:S02]  /*54d0*/  FMNMX.FTZ R40, R59, R40, !PT ;  /* 0x000000283b287209 */ /* 0x000fc40007810000 */
[-C--:B------:R-:W-:Y:S01]  /*54e0*/  ISETP.GE.AND P6, PT, R20, R200.reuse, PT ;  /* 0x000000c81400720c */ /* 0x080fe20003fc6270 */
[----:B-1----:R-:W-:Y:S01]  /*54f0*/  FFMA.FTZ R3, R65, UR6, -R2 ;  /* 0x0000000641037c23 */ /* 0x002fe20008010802 */
[----:B------:R-:W-:Y:S02]  /*5500*/  FSEL R65, R206, -INF , !P3 ;  /* 0xff800000ce417808 */ /* 0x000fe40005800000 */
[C---:B------:R-:W-:Y:S01]  /*5510*/  ISETP.GE.AND P3, PT, R21.reuse, R200, PT ;  /* 0x000000c81500720c */ /* 0x040fe20003f66270 */
[----:B------:R1:W-:Y:S01]  /*5520*/  MUFU.EX2 R176, R3 ;  /* 0x0000000300b07308 */ /* 0x0003e20000000800 */
[CC--:B------:R-:W-:Y:S02]  /*5530*/  ISETP.LT.OR P6, PT, R20.reuse, R196.reuse, P6 ;  /* 0x000000c41400720c */ /* 0x0c0fe400037c1670 */
[----:B------:R-:W-:Y:S02]  /*5540*/  ISETP.LT.OR P3, PT, R21, R196, P3 ;  /* 0x000000c41500720c */ /* 0x000fe40001f61670 */
[----:B------:R-:W-:-:S02]  /*5550*/  ISETP.GE.AND P1, PT, R20, R201, PT ;  /* 0x000000c91400720c */ /* 0x000fc40003f26270 */
[----:B------:R-:W-:Y:S02]  /*5560*/  FSEL R63, R207, -INF , !P5 ;  /* 0xff800000cf3f7808 */ /* 0x000fe40006800000 */
[----:B------:R-:W-:Y:S02]  /*5570*/  ISETP.LT.OR P1, PT, R20, R197, P1 ;  /* 0x000000c51400720c */ /* 0x000fe40000f21670 */
[-C--:B------:R-:W-:Y:S02]  /*5580*/  ISETP.GE.AND P5, PT, R21, R201.reuse, PT ;  /* 0x000000c91500720c */ /* 0x080fe40003fa6270 */
[----:B------:R-:W-:Y:S02]  /*5590*/  FSEL R60, R205, -INF , !P1 ;  /* 0xff800000cd3c7808 */ /* 0x000fe40004800000 */
[----:B------:R-:W-:Y:S01]  /*55a0*/  ISETP.GE.AND P1, PT, R24, R201, PT ;  /* 0x000000c91800720c */ /* 0x000fe20003f26270 */
[----:B-1----:R-:W-:Y:S01]  /*55b0*/  FFMA.FTZ R3, R66, UR6, -R2 ;  /* 0x0000000642037c23 */ /* 0x002fe20008010802 */
[----:B------:R-:W-:-:S02]  /*55c0*/  ISETP.LT.OR P5, PT, R21, R197, P5 ;  /* 0x000000c51500720c */ /* 0x000fc40002fa1670 */
[----:B------:R-:W-:Y:S01]  /*55d0*/  ISETP.LT.OR P1, PT, R24, R197, P1 ;  /* 0x000000c51800720c */ /* 0x000fe20000f21670 */
[----:B------:R1:W-:Y:S02]  /*55e0*/  MUFU.EX2 R252, R3 ;  /* 0x0000000300fc7308 */ /* 0x0003e40000000800 */
[----:B-1----:R-:W-:Y:S01]  /*55f0*/  FFMA.FTZ R3, R67, UR6, -R2 ;  /* 0x0000000643037c23 */ /* 0x002fe20008010802 */
[----:B------:R-:W-:Y:S02]  /*5600*/  FSEL R67, R204, -INF , !P6 ;  /* 0xff800000cc437808 */ /* 0x000fe40007000000 */
[----:B------:R-:W-:-:S03]  /*5610*/  ISETP.GE.AND P6, PT, R24, R200, PT ;  /* 0x000000c81800720c */ /* 0x000fc60003fc6270 */
[----:B------:R1:W-:Y:S01]  /*5620*/  MUFU.EX2 R251, R3 ;  /* 0x0000000300fb7308 */ /* 0x0003e20000000800 */
[----:B------:R-:W-:Y:S02]  /*5630*/  ISETP.LT.OR P6, PT, R24, R196, P6 ;  /* 0x000000c41800720c */ /* 0x000fe400037c1670 */
[----:B------:R-:W-:Y:S02]  /*5640*/  FSEL R24, R184, -INF , !P1 ;  /* 0xff800000b8187808 */ /* 0x000fe40004800000 */
[----:B------:R-:W-:-:S04]  /*5650*/  ISETP.GE.AND P1, PT, R25, R200, PT ;  /* 0x000000c81900720c */ /* 0x000fc80003f26270 */
[----:B------:R-:W-:Y:S01]  /*5660*/  ISETP.LT.OR P1, PT, R25, R196, P1 ;  /* 0x000000c41900720c */ /* 0x000fe20000f21670 */
[----:B-1----:R-:W-:-:S04]  /*5670*/  FFMA.FTZ R3, R68, UR6, -R2 ;  /* 0x0000000644037c23 */ /* 0x002fc80008010802 */
[----:B------:R1:W-:Y:S02]  /*5680*/  MUFU.EX2 R249, R3 ;  /* 0x0000000300f97308 */ /* 0x0003e40000000800 */
[----:B-1----:R-:W-:Y:S01]  /*5690*/  FFMA.FTZ R3, R69, UR6, -R2 ;  /* 0x0000000645037c23 */ /* 0x002fe20008010802 */
[----:B----4-:R-:W-:Y:S02]  /*56a0*/  FSEL R69, R97, -INF , !P4 ;  /* 0xff80000061457808 */ /* 0x010fe40006000000 */
        /* <DEDUP_REMOVED lines=8> */
[----:B-----5:R-:W-:Y:S02]  /*5730*/  FSEL R70, R5, -INF , !P2 ;  /* 0xff80000005467808 */ /* 0x020fe40005000000 */
[----:B------:R-:W-:Y:S01]  /*5740*/  ISETP.GE.AND P2, PT, R48, R202, PT ;  /* 0x000000ca3000720c */ /* 0x000fe20003f46270 */
[----:B------:R1:W-:Y:S01]  /*5750*/  MUFU.EX2 R247, R3 ;  /* 0x0000000300f77308 */ /* 0x0003e20000000800 */
[----:B------:R-:W-:Y:S02]  /*5760*/  FMNMX.FTZ R40, R70, R40, !PT ;  /* 0x0000002846287209 */ /* 0x000fe40007810000 */
[----:B------:R-:W-:Y:S02]  /*5770*/  ISETP.LT.OR P2, PT, R48, R198, P2 ;  /* 0x000000c63000720c */ /* 0x000fe40001741670 */
[----:B------:R-:W-:-:S02]  /*5780*/  FMNMX.FTZ R40, R62, R40, !PT ;  /* 0x000000283e287209 */ /* 0x000fc40007810000 */
[----:B------:R-:W-:Y:S02]  /*5790*/  FSEL R156, R100, -INF , !P2 ;  /* 0xff800000649c7808 */ /* 0x000fe40005000000 */
[----:B------:R-:W-:Y:S02]  /*57a0*/  ISETP.GE.AND P2, PT, R50, R202, PT ;  /* 0x000000ca3200720c */ /* 0x000fe40003f46270 */
[----:B--2---:R-:W-:Y:S02]  /*57b0*/  FSEL R164, R98, -INF , !P4 ;  /* 0xff80000062a47808 */ /* 0x004fe40006000000 */
[----:B------:R-:W-:Y:S02]  /*57c0*/  ISETP.LT.OR P2, PT, R50, R198, P2 ;  /* 0x000000c63200720c */ /* 0x000fe40001741670 */
[----:B------:R-:W-:Y:S02]  /*57d0*/  FMNMX.FTZ R40, R156, R40, !PT ;  /* 0x000000289c287209 */ /* 0x000fe40007810000 */
[----:B------:R-:W-:Y:S01]  /*57e0*/  FSEL R163, R4, -INF , !P2 ;  /* 0xff80000004a37808 */ /* 0x000fe20005000000 */
[----:B-1----:R-:W-:Y:S01]  /*57f0*/  FFMA.FTZ R3, R71, UR6, -R2 ;  /* 0x0000000647037c23 */ /* 0x002fe20008010802 */
[----:B------:R-:W-:-:S02]  /*5800*/  FMNMX.FTZ R40, R164, R40, !PT ;  /* 0x00000028a4287209 */ /* 0x000fc40007810000 */
[C---:B------:R-:W-:Y:S01]  /*5810*/  ISETP.GE.AND P4, PT, R22.reuse, R201, PT ;  /* 0x000000c91600720c */ /* 0x040fe20003f86270 */
[----:B------:R1:W-:Y:S01]  /*5820*/  MUFU.EX2 R245, R3 ;  /* 0x0000000300f57308 */ /* 0x0003e20000000800 */
[----:B------:R-:W-:Y:S02]  /*5830*/  FMNMX.FTZ R40, R163, R40, !PT ;  /* 0x00000028a3287209 */ /* 0x000fe40007810000 */
[C---:B------:R-:W-:Y:S02]  /*5840*/  ISETP.GE.AND P2, PT, R22.reuse, R200, PT ;  /* 0x000000c81600720c */ /* 0x040fe40003f46270 */
[C---:B------:R-:W-:Y:S01]  /*5850*/  ISETP.LT.OR P4, PT, R22.reuse, R197, P4 ;  /* 0x000000c51600720c */ /* 0x040fe20002781670 */
[----:B------:R-:W2:Y:S01]  /*5860*/  SHFL.BFLY PT, R4, R40, 0x2, 0x1f ;  /* 0x0c401f0028047f89 */ /* 0x000ea200000e0000 */
[----:B------:R-:W-:Y:S02]  /*5870*/  ISETP.LT.OR P2, PT, R22, R196, P2 ;  /* 0x000000c41600720c */ /* 0x000fe40001741670 */
[----:B------:R-:W-:-:S02]  /*5880*/  FSEL R61, R195, -INF , !P4 ;  /* 0xff800000c33d7808 */ /* 0x000fc40006000000 */
[----:B------:R-:W-:Y:S02]  /*5890*/  FSEL R68, R194, -INF , !P2 ;  /* 0xff800000c2447808 */ /* 0x000fe40005000000 */
[C---:B------:R-:W-:Y:S02]  /*58a0*/  ISETP.GE.AND P2, PT, R23.reuse, R200, PT ;  /* 0x000000c81700720c */ /* 0x040fe40003f46270 */
[C---:B------:R-:W-:Y:S01]  /*58b0*/  ISETP.GE.AND P4, PT, R23.reuse, R201, PT ;  /* 0x000000c91700720c */ /* 0x040fe20003f86270 */
[----:B-1----:R-:W-:Y:S01]  /*58c0*/  FFMA.FTZ R3, R72, UR6, -R2 ;  /* 0x0000000648037c23 */ /* 0x002fe20008010802 */
[C---:B------:R-:W-:Y:S02]  /*58d0*/  ISETP.LT.OR P2, PT, R23.reuse, R196, P2 ;  /* 0x000000c41700720c */ /* 0x040fe40001741670 */
[----:B------:R-:W-:Y:S01]  /*58e0*/  ISETP.LT.OR P4, PT, R23, R197, P4 ;  /* 0x000000c51700720c */ /* 0x000fe20002781670 */
[----:B------:R1:W-:Y:S01]  /*58f0*/  MUFU.EX2 R244, R3 ;  /* 0x0000000300f47308 */ /* 0x0003e20000000800 */
[----:B------:R-:W-:-:S02]  /*5900*/  FSEL R23, R190, -INF , !P5 ;  /* 0xff800000be177808 */ /* 0x000fc40006800000 */
[C---:B------:R-:W-:Y:S02]  /*5910*/  ISETP.GE.AND P5, PT, R25.reuse, R201, PT ;  /* 0x000000c91900720c */ /* 0x040fe40003fa6270 */
[----:B------:R-:W-:Y:S02]  /*5920*/  FSEL R22, R174, -INF , !P4 ;  /* 0xff800000ae167808 */ /* 0x000fe40006000000 */
[----:B------:R-:W-:Y:S02]  /*5930*/  ISETP.LT.OR P5, PT, R25, R197, P5 ;  /* 0x000000c51900720c */ /* 0x000fe40002fa1670 */
[----:B--2---:R-:W-:Y:S02]  /*5940*/  FMNMX.FTZ R40, R40, R4, !PT ;  /* 0x0000000428287209 */ /* 0x004fe40007810000 */
[----:B------:R-:W-:Y:S02]  /*5950*/  ISETP.GE.AND P4, PT, R27, R201, PT ;  /* 0x000000c91b00720c */ /* 0x000fe40003f86270 */
[----:B------:R-:W-:Y:S01]  /*5960*/  FSEL R21, R173, -INF , !P5 ;  /* 0xff800000ad157808 */ /* 0x000fe20006800000 */
[----:B------:R-:W2:Y:S01]  /*5970*/  SHFL.BFLY PT, R4, R40, 0x1, 0x1f ;  /* 0x0c201f0028047f89 */ /* 0x000ea200000e0000 */
[----:B------:R-:W-:Y:S01]  /*5980*/  ISETP.LT.OR P4, PT, R27, R197, P4 ;  /* 0x000000c51b00720c */ /* 0x000fe20002781670 */
[----:B-1----:R-:W-:Y:S01]  /*5990*/  FFMA.FTZ R3, R73, UR6, -R2 ;  /* 0x0000000649037c23 */ /* 0x002fe20008010802 */
[----:B------:R-:W-:-:S02]  /*59a0*/  ISETP.GE.AND P5, PT, R28, R201, PT ;  /* 0x000000c91c00720c */ /* 0x000fc40003fa6270 */
[----:B------:R-:W-:Y:S01]  /*59b0*/  FSEL R25, R161, -INF , !P4 ;  /* 0xff800000a1197808 */ /* 0x000fe20006000000 */
[----:B------:R1:W-:Y:S01]  /*59c0*/  MUFU.EX2 R243, R3 ;  /* 0x0000000300f37308 */ /* 0x0003e20000000800 */
[----:B------:R-:W-:Y:S02]  /*59d0*/  ISETP.LT.OR P5, PT, R28, R197, P5 ;  /* 0x000000c51c00720c */ /* 0x000fe40002fa1670 */
[----:B------:R-:W-:Y:S02]  /*59e0*/  ISETP.GE.AND P4, PT, R30, R201, PT ;  /* 0x000000c91e00720c */ /* 0x000fe40003f86270 */
[----:B------:R-:W-:Y:S02]  /*59f0*/  FSEL R64, R158, -INF , !P5 ;  /* 0xff8000009e407808 */ /* 0x000fe40006800000 */
[----:B------:R-:W-:Y:S02]  /*5a00*/  ISETP.LT.OR P4, PT, R30, R197, P4 ;  /* 0x000000c51e00720c */ /* 0x000fe40002781670 */
[----:B------:R-:W-:-:S02]  /*5a10*/  ISETP.GE.AND P5, PT, R32, R201, PT ;  /* 0x000000c92000720c */ /* 0x000fc40003fa6270 */
[----:B------:R-:W-:Y:S02]  /*5a20*/  FSEL R66, R157, -INF , !P4 ;  /* 0xff8000009d427808 */ /* 0x000fe40006000000 */
[----:B------:R-:W-:Y:S02]  /*5a30*/  ISETP.GE.AND P4, PT, R31, R201, PT ;  /* 0x000000c91f00720c */ /* 0x000fe40003f86270 */
[-C--:B------:R-:W-:Y:S01]  /*5a40*/  ISETP.LT.OR P5, PT, R32, R197.reuse, P5 ;  /* 0x000000c52000720c */ /* 0x080fe20002fa1670 */
[----:B-1----:R-:W-:Y:S01]  /*5a50*/  FFMA.FTZ R3, R75, UR6, -R2 ;  /* 0x000000064b037c23 */ /* 0x002fe20008010802 */
[----:B--2---:R-:W-:Y:S02]  /*5a60*/  FMNMX.FTZ R40, R40, R4, !PT ;  /* 0x0000000428287209 */ /* 0x004fe40007810000 */
[----:B------:R-:W-:Y:S01]  /*5a70*/  ISETP.LT.OR P4, PT, R31, R197, P4 ;  /* 0x000000c51f00720c */ /* 0x000fe20002781670 */
[----:B------:R1:W-:Y:S01]  /*5a80*/  MUFU.EX2 R239, R3 ;  /* 0x0000000300ef7308 */ /* 0x0003e20000000800 */
[----:B------:R-:W-:Y:S01]  /*5a90*/  FMNMX.FTZ R4, R93, R95, !PT ;  /* 0x0000005f5d047209 */ /* 0x000fe20007810000 */
[----:B------:R-:W-:-:S03]  /*5aa0*/  FMUL.FTZ R5, R40, UR6 ;  /* 0x0000000628057c20 */ /* 0x000fc60008410000 */
[----:B------:R-:W-:-:S04]  /*5ab0*/  FMNMX.FTZ R4, R96, R4, !PT ;  /* 0x0000000460047209 */ /* 0x000fc80007810000 */
[----:B------:R-:W-:-:S04]  /*5ac0*/  FMNMX.FTZ R4, R94, R4, !PT ;  /* 0x000000045e047209 */ /* 0x000fc80007810000 */
[----:B------:R-:W-:Y:S01]  /*5ad0*/  FMNMX.FTZ R4, R63, R4, !PT ;  /* 0x000000043f047209 */ /* 0x000fe20007810000 */
[----:B-1----:R-:W-:Y:S01]  /*5ae0*/  FFMA.FTZ R3, R76, UR6, -R2 ;  /* 0x000000064c037c23 */ /* 0x002fe20008010802 */
[----:B------:R-:W-:Y:S02]  /*5af0*/  FSEL R76, R189, -INF , !P3 ;  /* 0xff800000bd4c7808 */ /* 0x000fe40005800000 */
[C---:B------:R-:W-:Y:S01]  /*5b00*/  ISETP.GE.AND P3, PT, R26.reuse, R201, PT ;  /* 0x000000c91a00720c */ /* 0x040fe20003f66270 */
[----:B------:R1:W-:Y:S03]  /*5b10*/  MUFU.EX2 R238, R3 ;  /* 0x0000000300ee7308 */ /* 0x0003e60000000800 */
[----:B------:R-:W-:-:S04]  /*5b20*/  ISETP.LT.OR P3, PT, R26, R197, P3 ;  /* 0x000000c51a00720c */ /* 0x000fc80001f61670 */
[----:B------:R-:W-:Y:S02]  /*5b30*/  FSEL R20, R162, -INF , !P3 ;  /* 0xff800000a2147808 */ /* 0x000fe40005800000 */
[----:B------:R-:W-:-:S04]  /*5b40*/  FSETP.NEU.FTZ.AND P3, PT, R40, -INF , PT ;  /* 0xff8000002800780b */ /* 0x000fc80003f7d000 */
[----:B------:R-:W-:Y:S02]  /*5b50*/  FSEL R5, R5, RZ, P3 ;  /* 0x000000ff05057208 */ /* 0x000fe40001800000 */
[----:B------:R-:W-:Y:S01]  /*5b60*/  ISETP.GE.AND P3, PT, R29, R201, PT ;  /* 0x000000c91d00720c */ /* 0x000fe20003f66270 */
[--C-:B-1----:R-:W-:Y:S01]  /*5b70*/  FFMA.FTZ R3, R79, UR6, -R2.reuse ;  /* 0x000000064f037c23 */ /* 0x102fe20008010802 */
[----:B------:R-:W-:Y:S02]  /*5b80*/  FSEL R79, R175, -INF , !P6 ;  /* 0xff800000af4f7808 */ /* 0x000fe40007000000 */
[C---:B------:R-:W-:Y:S01]  /*5b90*/  ISETP.GE.AND P6, PT, R26.reuse, R200, PT ;  /* 0x000000c81a00720c */ /* 0x040fe20003fc6270 */
[----:B------:R1:W-:Y:S01]  /*5ba0*/  MUFU.EX2 R237, R3 ;  /* 0x0000000300ed7308 */ /* 0x0003e20000000800 */
[----:B------:R-:W-:Y:S02]  /*5bb0*/  ISETP.LT.OR P3, PT, R29, R197, P3 ;  /* 0x000000c51d00720c */ /* 0x000fe40001f61670 */
[----:B------:R-:W-:Y:S01]  /*5bc0*/  ISETP.LT.OR P6, PT, R26, R196, P6 ;  /* 0x000000c41a00720c */ /* 0x000fe200037c1670 */
[----:B-1----:R-:W-:-:S04]  /*5bd0*/  FFMA.FTZ R3, R82, UR6, -R2 ;  /* 0x0000000652037c23 */ /* 0x002fc80008010802 */
[----:B------:R1:W-:Y:S02]  /*5be0*/  MUFU.EX2 R236, R3 ;  /* 0x0000000300ec7308 */ /* 0x0003e40000000800 */
[----:B-1----:R-:W-:Y:S01]  /*5bf0*/  FFMA.FTZ R3, R81, UR6, -R2 ;  /* 0x0000000651037c23 */ /* 0x002fe20008010802 */
[----:B------:R-:W-:Y:S02]  /*5c00*/  FSEL R81, R172, -INF , !P2 ;  /* 0xff800000ac517808 */ /* 0x000fe40005000000 */
[----:B------:R-:W-:-:S03]  /*5c10*/  ISETP.GE.AND P2, PT, R27, R200, PT ;  /* 0x000000c81b00720c */ /* 0x000fc60003f46270 */
[----:B------:R1:W-:Y:S01]  /*5c20*/  MUFU.EX2 R235, R3 ;  /* 0x0000000300eb7308 */ /* 0x0003e20000000800 */
[----:B------:R-:W-:Y:S01]  /*5c30*/  ISETP.LT.OR P2, PT, R27, R196, P2 ;  /* 0x000000c41b00720c */ /* 0x000fe20001741670 */
        /* <DEDUP_REMOVED lines=10> */
[--C-:B-1----:R-:W-:Y:S01]  /*5ce0*/  FFMA.FTZ R3, R78, UR6, -R2.reuse ;  /* 0x000000064e037c23 */ /* 0x102fe20008010802 */
[----:B------:R-:W-:Y:S02]  /*5cf0*/  FSEL R78, R145, -INF , !P5 ;  /* 0xff800000914e7808 */ /* 0x000fe40006800000 */
[C---:B------:R-:W-:Y:S01]  /*5d00*/  ISETP.GE.AND P5, PT, R34.reuse, R200, PT ;  /* 0x000000c82200720c */ /* 0x040fe20003fa6270 */
[----:B------:R1:W-:Y:S01]  /*5d10*/  MUFU.EX2 R232, R3 ;  /* 0x0000000300e87308 */ /* 0x0003e20000000800 */
[----:B------:R-:W-:Y:S02]  /*5d20*/  FSEL R145, R111, -INF , !P4 ;  /* 0xff8000006f917808 */ /* 0x000fe40006000000 */
[----:B------:R-:W-:Y:S01]  /*5d30*/  ISETP.LT.OR P5, PT, R34, R196, P5 ;  /* 0x000000c42200720c */ /* 0x000fe20002fa1670 */
[----:B-1----:R-:W-:-:S04]  /*5d40*/  FFMA.FTZ R3, R86, UR6, -R2 ;  /* 0x0000000656037c23 */ /* 0x002fc80008010802 */
        /* <DEDUP_REMOVED lines=12> */
[----:B------:R1:W2:Y:S01]  /*5e10*/  MUFU.EX2 R228, R3 ;  /* 0x0000000300e47308 */ /* 0x0002a20000000800 */
[----:B------:R-:W-:Y:S02]  /*5e20*/  FSEL R86, R133, -INF , !P2 ;  /* 0xff80000085567808 */ /* 0x000fe40005000000 */
[----:B------:R-:W-:Y:S02]  /*5e30*/  ISETP.LT.OR P1, PT, R28, R196, P1 ;  /* 0x000000c41c00720c */ /* 0x000fe40000f21670 */
[----:B------:R-:W-:-:S02]  /*5e40*/  ISETP.GE.AND P2, PT, R38, R201, PT ;  /* 0x000000c92600720c */ /* 0x000fc40003f46270 */
[----:B------:R-:W-:Y:S02]  /*5e50*/  FSEL R97, R155, -INF , !P1 ;  /* 0xff8000009b617808 */ /* 0x000fe40004800000 */
[----:B------:R-:W-:Y:S02]  /*5e60*/  ISETP.LT.OR P2, PT, R38, R197, P2 ;  /* 0x000000c52600720c */ /* 0x000fe40001741670 */
[----:B------:R-:W-:Y:S02]  /*5e70*/  ISETP.GE.AND P1, PT, R32, R200, PT ;  /* 0x000000c82000720c */ /* 0x000fe40003f26270 */
[----:B------:R-:W-:Y:S02]  /*5e80*/  FSEL R99, R130, -INF , !P2 ;  /* 0xff80000082637808 */ /* 0x000fe40005000000 */
[----:B------:R-:W-:Y:S01]  /*5e90*/  ISETP.GE.AND P2, PT, R43, R201, PT ;  /* 0x000000c92b00720c */ /* 0x000fe20003f46270 */
[--C-:B-1----:R-:W-:Y:S01]  /*5ea0*/  FFMA.FTZ R3, R83, UR6, -R2.reuse ;  /* 0x0000000653037c23 */ /* 0x102fe20008010802 */
[----:B------:R-:W-:Y:S01]  /*5eb0*/  FFMA.FTZ R2, R74, UR6, -R2 ;  /* 0x000000064a027c23 */ /* 0x000fe20008010802 */
[----:B------:R-:W-:-:S02]  /*5ec0*/  FSEL R83, R160, -INF , !P6 ;  /* 0xff800000a0537808 */ /* 0x000fc40007000000 */
[C---:B------:R-:W-:Y:S01]  /*5ed0*/  ISETP.GE.AND P6, PT, R30.reuse, R200, PT ;  /* 0x000000c81e00720c */ /* 0x040fe20003fc6270 */
[----:B------:R1:W-:Y:S01]  /*5ee0*/  MUFU.EX2 R224, R2 ;  /* 0x0000000200e07308 */ /* 0x0003e20000000800 */
[----:B------:R-:W-:Y:S02]  /*5ef0*/  ISETP.LT.OR P2, PT, R43, R197, P2 ;  /* 0x000000c52b00720c */ /* 0x000fe40001741670 */
[----:B------:R-:W-:Y:S02]  /*5f00*/  ISETP.LT.OR P6, PT, R30, R196, P6 ;  /* 0x000000c41e00720c */ /* 0x000fe400037c1670 */
[----:B------:R-:W-:Y:S02]  /*5f10*/  FSEL R105, R112, -INF , !P2 ;  /* 0xff80000070697808 */ /* 0x000fe40005000000 */
[----:B------:R-:W-:Y:S01]  /*5f20*/  FSEL R101, R154, -INF , !P6 ;  /* 0xff8000009a657808 */ /* 0x000fe20007000000 */
[----:B------:R3:W4:Y:S01]  /*5f30*/  MUFU.EX2 R226, R3 ;  /* 0x0000000300e27308 */ /* 0x0007220000000800 */
[----:B------:R-:W-:-:S02]  /*5f40*/  ISETP.GE.AND P2, PT, R45, R201, PT ;  /* 0x000000c92d00720c */ /* 0x000fc40003f46270 */
[----:B------:R-:W-:Y:S02]  /*5f50*/  ISETP.GE.AND P6, PT, R31, R200, PT ;  /* 0x000000c81f00720c */ /* 0x000fe40003fc6270 */
[----:B------:R-:W-:Y:S02]  /*5f60*/  ISETP.LT.OR P2, PT, R45, R197, P2 ;  /* 0x000000c52d00720c */ /* 0x000fe40001741670 */
[-C--:B------:R-:W-:Y:S01]  /*5f70*/  ISETP.LT.OR P1, PT, R32, R196.reuse, P1 ;  /* 0x000000c42000720c */ /* 0x080fe20000f21670 */
[----:B-1----:R-:W-:Y:S01]  /*5f80*/  FFMA.FTZ R2, R15, UR6, -R5 ;  /* 0x000000060f027c23 */ /* 0x002fe20008010805 */
[----:B------:R-:W-:Y:S02]  /*5f90*/  FSEL R109, R107, -INF , !P2 ;  /* 0xff8000006b6d7808 */ /* 0x000fe40005000000 */
[----:B------:R-:W-:Y:S01]  /*5fa0*/  ISETP.GE.AND P2, PT, R47, R201, PT ;  /* 0x000000c92f00720c */ /* 0x000fe20003f46270 */
[----:B------:R1:W-:Y:S01]  /*5fb0*/  MUFU.EX2 R153, R2 ;  /* 0x0000000200997308 */ /* 0x0003e20000000800 */
[----:B------:R-:W-:-:S02]  /*5fc0*/  ISETP.LT.OR P6, PT, R31, R196, P6 ;  /* 0x000000c41f00720c */ /* 0x000fc400037c1670 */
[----:B------:R-:W-:Y:S02]  /*5fd0*/  ISETP.LT.OR P2, PT, R47, R197, P2 ;  /* 0x000000c52f00720c */ /* 0x000fe40001741670 */
[----:B---3--:R-:W-:Y:S02]  /*5fe0*/  FMNMX.FTZ R3, R92, R91, !PT ;  /* 0x0000005b5c037209 */ /* 0x008fe40007810000 */
[----:B------:R-:W-:Y:S02]  /*5ff0*/  FSEL R113, R113, -INF , !P2 ;  /* 0xff80000071717808 */ /* 0x000fe40005000000 */
[----:B------:R-:W-:Y:S02]  /*6000*/  FMNMX.FTZ R3, R90, R3, !PT ;  /* 0x000000035a037209 */ /* 0x000fe40007810000 */
[----:B------:R-:W-:Y:S02]  /*6010*/  ISETP.GE.AND P2, PT, R48, R201, PT ;  /* 0x000000c93000720c */ /* 0x000fe40003f46270 */
[----:B------:R-:W-:-:S02]  /*6020*/  FMNMX.FTZ R3, R89, R3, !PT ;  /* 0x0000000359037209 */ /* 0x000fc40007810000 */
[----:B------:R-:W-:Y:S01]  /*6030*/  ISETP.LT.OR P2, PT, R48, R197, P2 ;  /* 0x000000c53000720c */ /* 0x000fe20001741670 */
[----:B-1----:R-:W-:Y:S01]  /*6040*/  FFMA.FTZ R2, R16, UR6, -R5 ;  /* 0x0000000610027c23 */ /* 0x002fe20008010805 */
[----:B------:R-:W-:Y:S02]  /*6050*/  FMNMX.FTZ R3, R88, R3, !PT ;  /* 0x0000000358037209 */ /* 0x000fe40007810000 */
[----:B------:R-:W-:Y:S01]  /*6060*/  FSEL R121, R121, -INF , !P2 ;  /* 0xff80000079797808 */ /* 0x000fe20005000000 */
[----:B------:R1:W3:Y:S01]  /*6070*/  MUFU.EX2 R152, R2 ;  /* 0x0000000200987308 */ /* 0x0002e20000000800 */
[C---:B------:R-:W-:Y:S02]  /*6080*/  ISETP.GE.AND P2, PT, R49.reuse, R201, PT ;  /* 0x000000c93100720c */ /* 0x040fe40003f46270 */
[----:B--2---:R-:W-:Y:S02]  /*6090*/  F2FP.BF16.F32.PACK_AB R160, R228, R230 ;  /* 0x000000e6e4a0723e */ /* 0x004fe400000010ff */
[----:B------:R-:W-:-:S02]  /*60a0*/  ISETP.LT.OR P2, PT, R49, R197, P2 ;  /* 0x000000c53100720c */ /* 0x000fc40001741670 */
[----:B----4-:R-:W-:Y:S02]  /*60b0*/  F2FP.BF16.F32.PACK_AB R162, R224, R226 ;  /* 0x000000e2e0a2723e */ /* 0x010fe400000010ff */
[----:B------:R-:W-:Y:S02]  /*60c0*/  FSEL R216, R216, -INF , !P2 ;  /* 0xff800000d8d87808 */ /* 0x000fe40005000000 */
[----:B------:R-:W-:-:S04]  /*60d0*/  ISETP.GE.AND P2, PT, R50, R201, PT ;  /* 0x000000c93200720c */ /* 0x000fc80003f46270 */
[----:B------:R-:W-:Y:S01]  /*60e0*/  ISETP.LT.OR P2, PT, R50, R197, P2 ;  /* 0x000000c53200720c */ /* 0x000fe20001741670 */
[----:B-1----:R-:W-:-:S03]  /*60f0*/  FFMA.FTZ R2, R9, UR6, -R5 ;  /* 0x0000000609027c23 */ /* 0x002fc60008010805 */
[----:B------:R-:W-:Y:S01]  /*6100*/  FSEL R146, R137, -INF , !P2 ;  /* 0xff80000089927808 */ /* 0x000fe20005000000 */
[----:B------:R1:W-:Y:S01]  /*6110*/  MUFU.EX2 R154, R2 ;  /* 0x00000002009a7308 */ /* 0x0003e20000000800 */
[----:B------:R-:W-:-:S04]  /*6120*/  ISETP.GE.AND P2, PT, R38, R200, PT ;  /* 0x000000c82600720c */ /* 0x000fc80003f46270 */
[----:B------:R-:W-:-:S04]  /*6130*/  ISETP.LT.OR P2, PT, R38, R196, P2 ;  /* 0x000000c42600720c */ /* 0x000fc80001741670 */
[----:B------:R-:W-:Y:S02]  /*6140*/  FSEL R100, R144, -INF , !P2 ;  /* 0xff80000090647808 */ /* 0x000fe40005000000 */
[----:B------:R-:W-:-:S04]  /*6150*/  ISETP.GE.AND P2, PT, R47, R200, PT ;  /* 0x000000c82f00720c */ /* 0x000fc80003f46270 */
[----:B------:R-:W-:Y:S01]  /*6160*/  ISETP.LT.OR P2, PT, R47, R196, P2 ;  /* 0x000000c42f00720c */ /* 0x000fe20001741670 */
[----:B-1----:R-:W-:Y:S01]  /*6170*/  FFMA.FTZ R2, R7, UR6, -R5 ;  /* 0x0000000607027c23 */ /* 0x002fe20008010805 */
[----:B------:R-:W-:Y:S02]  /*6180*/  FSEL R7, R143, -INF , !P3 ;  /* 0xff8000008f077808 */ /* 0x000fe40005800000 */
[----:B------:R-:W-:Y:S01]  /*6190*/  ISETP.GE.AND P3, PT, R34, R201, PT ;  /* 0x000000c92200720c */ /* 0x000fe20003f66270 */
[----:B------:R1:W2:Y:S01]  /*61a0*/  MUFU.EX2 R155, R2 ;  /* 0x00000002009b7308 */ /* 0x0002a20000000800 */
[----:B------:R-:W-:Y:S02]  /*61b0*/  FSEL R111, R124, -INF , !P2 ;  /* 0xff8000007c6f7808 */ /* 0x000fe40005000000 */
[----:B------:R-:W-:Y:S02]  /*61c0*/  ISETP.LT.OR P3, PT, R34, R197, P3 ;  /* 0x000000c52200720c */ /* 0x000fe40001f61670 */
[----:B------:R-:W-:-:S02]  /*61d0*/  ISETP.GE.AND P2, PT, R50, R200, PT ;  /* 0x000000c83200720c */ /* 0x000fc40003f46270 */
[----:B------:R-:W-:Y:S02]  /*61e0*/  FSEL R82, R140, -INF , !P3 ;  /* 0xff8000008c527808 */ /* 0x000fe40005800000 */
[C---:B------:R-:W-:Y:S02]  /*61f0*/  ISETP.GE.AND P3, PT, R37.reuse, R201, PT ;  /* 0x000000c92500720c */ /* 0x040fe40003f66270 */
[----:B------:R-:W-:Y:S02]  /*6200*/  ISETP.LT.OR P2, PT, R50, R196, P2 ;  /* 0x000000c43200720c */ /* 0x000fe40001741670 */
[----:B------:R-:W-:Y:S02]  /*6210*/  ISETP.LT.OR P3, PT, R37, R197, P3 ;  /* 0x000000c52500720c */ /* 0x000fe40001f61670 */
[----:B------:R-:W-:Y:S01]  /*6220*/  FSEL R158, R220, -INF , !P2 ;  /* 0xff800000dc9e7808 */ /* 0x000fe20005000000 */
[----:B------:R-:W-:Y:S02]  /*6230*/  IMAD.MOV.U32 R220, RZ, RZ, R185 ;  /* 0x000000ffffdc7224 */ /* 0x000fe400078e00b9 */
[--C-:B-1----:R-:W-:Y:S01]  /*6240*/  FFMA.FTZ R2, R6, UR6, -R5.reuse ;  /* 0x0000000606027c23 */ /* 0x102fe20008010805 */
[----:B------:R-:W-:Y:S01]  /*6250*/  FSEL R87, R132, -INF , !P3 ;  /* 0xff80000084577808 */ /* 0x000fe20005800000 */
[----:B------:R-:W-:Y:S01]  /*6260*/  FFMA.FTZ R6, R36, UR6, -R5 ;  /* 0x0000000624067c23 */ /* 0x000fe20008010805 */
[----:B------:R-:W-:Y:S01]  /*6270*/  ISETP.GE.AND P3, PT, R42, R201, PT ;  /* 0x000000c92a00720c */ /* 0x000fe20003f66270 */
[----:B------:R1:W-:Y:S01]  /*6280*/  MUFU.EX2 R195, R2 ;  /* 0x0000000200c37308 */ /* 0x0003e20000000800 */
[----:B------:R-:W-:-:S02]  /*6290*/  FSEL R36, R183, -INF , !P1 ;  /* 0xff800000b7247808 */ /* 0x000fc40004800000 */
[C---:B------:R-:W-:Y:S02]  /*62a0*/  ISETP.LT.OR P3, PT, R42.reuse, R197, P3 ;  /* 0x000000c52a00720c */ /* 0x040fe40001f61670 */
[----:B------:R-:W-:Y:S02]  /*62b0*/  ISETP.GE.AND P1, PT, R42, R200, PT ;  /* 0x000000c82a00720c */ /* 0x000fe40003f26270 */
[----:B------:R-:W-:Y:S01]  /*62c0*/  FSEL R104, R119, -INF , !P3 ;  /* 0xff80000077687808 */ /* 0x000fe20005800000 */
[----:B------:R-:W-:Y:S01]  /*62d0*/  MUFU.EX2 R194, R6 ;  /* 0x0000000600c27308 */ /* 0x000fe20000000800 */
[----:B------:R-:W-:Y:S02]  /*62e0*/  ISETP.GE.AND P3, PT, R44, R201, PT ;  /* 0x000000c92c00720c */ /* 0x000fe40003f66270 */
[----:B------:R-:W-:Y:S02]  /*62f0*/  ISETP.LT.OR P1, PT, R42, R196, P1 ;  /* 0x000000c42a00720c */ /* 0x000fe40000f21670 */
[----:B------:R-:W-:-:S02]  /*6300*/  ISETP.LT.OR P3, PT, R44, R197, P3 ;  /* 0x000000c52c00720c */ /* 0x000fc40001f61670 */
[----:B------:R-:W-:Y:S02]  /*6310*/  FSEL R42, R167, -INF , !P5 ;  /* 0xff800000a72a7808 */ /* 0x000fe40006800000 */
        /* <DEDUP_REMOVED lines=11> */
[C---:B------:R-:W-:Y:S02]  /*63d0*/  ISETP.GE.AND P3, PT, R37.reuse, R200, PT ;  /* 0x000000c82500720c */ /* 0x040fe40003f66270 */
[----:B------:R-:W-:Y:S01]  /*63e0*/  FMNMX.FTZ R2, R22, R2, !PT ;  /* 0x0000000216027209 */ /* 0x000fe20007810000 */
[----:B-1----:R-:W-:Y:S01]  /*63f0*/  FFMA.FTZ R3, R10, UR6, -R5 ;  /* 0x000000060a037c23 */ /* 0x002fe20008010805 */
[----:B------:R-:W-:-:S02]  /*6400*/  ISETP.LT.OR P3, PT, R37, R196, P3 ;  /* 0x000000c42500720c */ /* 0x000fc40001f61670 */
[----:B------:R-:W-:Y:S01]  /*6410*/  FMNMX.FTZ R2, R21, R2, !PT ;  /* 0x0000000215027209 */ /* 0x000fe20007810000 */
[----:B------:R1:W-:Y:S01]  /*6420*/  MUFU.EX2 R205, R3 ;  /* 0x0000000300cd7308 */ /* 0x0003e20000000800 */
[----:B------:R-:W-:Y:S02]  /*6430*/  FSEL R37, R171, -INF , !P6 ;  /* 0xff800000ab257808 */ /* 0x000fe40007000000 */
[----:B------:R-:W-:Y:S02]  /*6440*/  FMNMX.FTZ R2, R20, R2, !PT ;  /* 0x0000000214027209 */ /* 0x000fe40007810000 */
[----:B------:R-:W-:Y:S02]  /*6450*/  ISETP.GE.AND P6, PT, R43, R200, PT ;  /* 0x000000c82b00720c */ /* 0x000fe40003fc6270 */
[----:B------:R-:W-:Y:S02]  /*6460*/  FMNMX.FTZ R2, R25, R2, !PT ;  /* 0x0000000219027209 */ /* 0x000fe40007810000 */
[----:B------:R-:W-:-:S02]  /*6470*/  ISETP.LT.OR P6, PT, R43, R196, P6 ;  /* 0x000000c42b00720c */ /* 0x000fc400037c1670 */
[----:B------:R-:W-:Y:S02]  /*6480*/  FMNMX.FTZ R2, R64, R2, !PT ;  /* 0x0000000240027209 */ /* 0x000fe40007810000 */
[----:B------:R-:W-:Y:S02]  /*6490*/  FSEL R43, R151, -INF , !P3 ;  /* 0xff800000972b7808 */ /* 0x000fe40005800000 */
[----:B------:R-:W-:Y:S01]  /*64a0*/  FMNMX.FTZ R2, R66, R2, !PT ;  /* 0x0000000242027209 */ /* 0x000fe20007810000 */
[----:B-1----:R-:W-:Y:S01]  /*64b0*/  FFMA.FTZ R3, R11, UR6, -R5 ;  /* 0x000000060b037c23 */ /* 0x002fe20008010805 */
[----:B------:R-:W-:Y:S02]  /*64c0*/  ISETP.GE.AND P5, PT, R44, R200, PT ;  /* 0x000000c82c00720c */ /* 0x000fe40003fa6270 */
[----:B------:R-:W-:Y:S01]  /*64d0*/  FMNMX.FTZ R2, R7, R2, !PT ;  /* 0x0000000207027209 */ /* 0x000fe20007810000 */
[----:B------:R1:W-:Y:S01]  /*64e0*/  MUFU.EX2 R208, R3 ;  /* 0x0000000300d07308 */ /* 0x0003e20000000800 */
[----:B------:R-:W-:-:S02]  /*64f0*/  FSEL R102, R141, -INF , !P1 ;  /* 0xff8000008d667808 */ /* 0x000fc40004800000 */
[----:B------:R-:W-:Y:S02]  /*6500*/  FMNMX.FTZ R2, R78, R2, !PT ;  /* 0x000000024e027209 */ /* 0x000fe40007810000 */
[----:B------:R-:W-:Y:S02]  /*6510*/  ISETP.LT.OR P5, PT, R44, R196, P5 ;  /* 0x000000c42c00720c */ /* 0x000fe40002fa1670 */
[----:B------:R-:W-:Y:S02]  /*6520*/  FMNMX.FTZ R2, R80, R2, !PT ;  /* 0x0000000250027209 */ /* 0x000fe40007810000 */
[----:B------:R-:W-:Y:S02]  /*6530*/  FSEL R106, R129, -INF , !P6 ;  /* 0xff800000816a7808 */ /* 0x000fe40007000000 */
[----:B------:R-:W-:Y:S02]  /*6540*/  FMNMX.FTZ R2, R82, R2, !PT ;  /* 0x0000000252027209 */ /* 0x000fe40007810000 */
[----:B------:R-:W-:-:S02]  /*6550*/  ISETP.GE.AND P3, PT, R46, R200, PT ;  /* 0x000000c82e00720c */ /* 0x000fc40003f66270 */
[----:B------:R-:W-:Y:S01]  /*6560*/  FMNMX.FTZ R2, R86, R2, !PT ;  /* 0x0000000256027209 */ /* 0x000fe20007810000 */
[----:B-1----:R-:W-:Y:S01]  /*6570*/  FFMA.FTZ R3, R12, UR6, -R5 ;  /* 0x000000060c037c23 */ /* 0x002fe20008010805 */
[----:B------:R-:W-:Y:S02]  /*6580*/  FSEL R107, R131, -INF , !P5 ;  /* 0xff800000836b7808 */ /* 0x000fe40006800000 */
[----:B------:R-:W-:Y:S01]  /*6590*/  FMNMX.FTZ R2, R87, R2, !PT ;  /* 0x0000000257027209 */ /* 0x000fe20007810000 */
[----:B------:R1:W-:Y:S01]  /*65a0*/  MUFU.EX2 R211, R3 ;  /* 0x0000000300d37308 */ /* 0x0003e20000000800 */
[----:B------:R-:W-:Y:S02]  /*65b0*/  ISETP.LT.OR P3, PT, R46, R196, P3 ;  /* 0x000000c42e00720c */ /* 0x000fe40001f61670 */
[----:B------:R-:W-:Y:S02]  /*65c0*/  FMNMX.FTZ R2, R99, R2, !PT ;  /* 0x0000000263027209 */ /* 0x000fe40007810000 */
[----:B------:R-:W-:-:S02]  /*65d0*/  ISETP.GE.AND P1, PT, R48, R200, PT ;  /* 0x000000c83000720c */ /* 0x000fc40003f26270 */
[----:B------:R-:W-:Y:S02]  /*65e0*/  FMNMX.FTZ R2, R104, R2, !PT ;  /* 0x0000000268027209 */ /* 0x000fe40007810000 */
[----:B------:R-:W-:Y:S01]  /*65f0*/  FSEL R144, R221, -INF , !P3 ;  /* 0xff800000dd907808 */ /* 0x000fe20005800000 */
[----:B------:R-:W-:Y:S01]  /*6600*/  IMAD.MOV.U32 R221, RZ, RZ, R176 ;  /* 0x000000ffffdd7224 */ /* 0x000fe200078e00b0 */
[----:B------:R-:W-:Y:S02]  /*6610*/  FMNMX.FTZ R2, R105, R2, !PT ;  /* 0x0000000269027209 */ /* 0x000fe40007810000 */
[----:B------:R-:W-:Y:S02]  /*6620*/  ISETP.LT.OR P1, PT, R48, R196, P1 ;  /* 0x000000c43000720c */ /* 0x000fe40000f21670 */
[----:B------:R-:W-:Y:S01]  /*6630*/  ISETP.GE.AND P5, PT, R49, R200, PT ;  /* 0x000000c83100720c */ /* 0x000fe20003fa6270 */
[----:B-1----:R-:W-:Y:S01]  /*6640*/  FFMA.FTZ R3, R13, UR6, -R5 ;  /* 0x000000060d037c23 */ /* 0x002fe20008010805 */
[----:B------:R-:W-:-:S02]  /*6650*/  FSEL R112, R120, -INF , !P1 ;  /* 0xff80000078707808 */ /* 0x000fc40004800000 */
[----:B------:R-:W-:Y:S01]  /*6660*/  ISETP.LT.OR P5, PT, R49, R196, P5 ;  /* 0x000000c43100720c */ /* 0x000fe20002fa1670 */
[----:B------:R1:W-:Y:S01]  /*6670*/  MUFU.EX2 R213, R3 ;  /* 0x0000000300d57308 */ /* 0x0003e20000000800 */
[----:B------:R-:W-:Y:S02]  /*6680*/  F2FP.BF16.F32.PACK_AB R12, R222, R223 ;  /* 0x000000dfde0c723e */ /* 0x000fe400000010ff */
[----:B------:R-:W-:Y:S01]  /*6690*/  FSEL R157, R218, -INF , !P5 ;  /* 0xff800000da9d7808 */ /* 0x000fe20006800000 */
[----:B------:R-:W-:Y:S01]  /*66a0*/  IMAD.MOV.U32 R218, RZ, RZ, R169 ;  /* 0x000000ffffda7224 */ /* 0x000fe200078e00a9 */
[----:B---3--:R-:W-:Y:S02]  /*66b0*/  F2FP.BF16.F32.PACK_AB R13, R152, R153 ;  /* 0x00000099980d723e */ /* 0x008fe400000010ff */
[----:B--2---:R-:W-:Y:S01]  /*66c0*/  F2FP.BF16.F32.PACK_AB R15, R155, R154 ;  /* 0x0000009a9b0f723e */ /* 0x004fe200000010ff */
[----:B-1----:R-:W-:Y:S01]  /*66d0*/  FFMA.FTZ R3, R14, UR6, -R5 ;  /* 0x000000060e037c23 */ /* 0x002fe20008010805 */
[----:B------:R-:W-:-:S03]  /*66e0*/  F2FP.BF16.F32.PACK_AB R14, R229, R227 ;  /* 0x000000e3e50e723e */ /* 0x000fc600000010ff */
        /* <DEDUP_REMOVED lines=21> */
[----:B------:R-:W-:Y:S01]  /*6840*/  FMNMX.FTZ R3, R216, R3, !PT ;  /* 0x00000003d8037209 */ /* 0x000fe20007810000 */
[----:B-1----:R-:W-:-:S04]  /*6850*/  FFMA.FTZ R4, R51, UR6, -R5 ;  /* 0x0000000633047c23 */ /* 0x002fc80008010805 */
[----:B------:R1:W-:Y:S02]  /*6860*/  MUFU.EX2 R192, R4 ;  /* 0x0000000400c07308 */ /* 0x0003e40000000800 */
[----:B-1----:R-:W-:Y:S02]  /*6870*/  FMNMX.FTZ R4, R81, R2, !PT ;  /* 0x0000000251047209 */ /* 0x002fe40007810000 */
[----:B------:R-:W-:Y:S01]  /*6880*/  FMNMX.FTZ R2, R146, R3, !PT ;  /* 0x0000000392027209 */ /* 0x000fe20007810000 */
[----:B------:R-:W-:Y:S01]  /*6890*/  FFMA.FTZ R3, R52, UR6, -R5 ;  /* 0x0000000634037c23 */ /* 0x000fe20008010805 */
[----:B------:R-:W-:-:S03]  /*68a0*/  FMNMX.FTZ R4, R84, R4, !PT ;  /* 0x0000000454047209 */ /* 0x000fc60007810000 */
[----:B------:R1:W-:Y:S01]  /*68b0*/  MUFU.EX2 R191, R3 ;  /* 0x0000000300bf7308 */ /* 0x0003e20000000800 */
[----:B------:R-:W2:Y:S01]  /*68c0*/  SHFL.BFLY PT, R39, R2, 0x2, 0x1f ;  /* 0x0c401f0002277f89 */ /* 0x000ea200000e0000 */
[----:B-1----:R-:W-:Y:S01]  /*68d0*/  FMNMX.FTZ R3, R83, R4, !PT ;  /* 0x0000000453037209 */ /* 0x002fe20007810000 */
[----:B------:R-:W-:-:S03]  /*68e0*/  FFMA.FTZ R4, R54, UR6, -R5 ;  /* 0x0000000636047c23 */ /* 0x000fc60008010805 */
[----:B------:R-:W-:Y:S02]  /*68f0*/  FMNMX.FTZ R3, R85, R3, !PT ;  /* 0x0000000355037209 */ /* 0x000fe40007810000 */
[----:B------:R1:W-:Y:S02]  /*6900*/  MUFU.EX2 R190, R4 ;  /* 0x0000000400be7308 */ /* 0x0003e40000000800 */
[----:B------:R-:W-:Y:S02]  /*6910*/  FMNMX.FTZ R3, R97, R3, !PT ;  /* 0x0000000361037209 */ /* 0x000fe40007810000 */
[----:B--2---:R-:W-:Y:S02]  /*6920*/  FMNMX.FTZ R39, R2, R39, !PT ;  /* 0x0000002702277209 */ /* 0x004fe40007810000 */
[----:B------:R-:W-:-:S04]  /*6930*/  FMNMX.FTZ R3, R101, R3, !PT ;  /* 0x0000000365037209 */ /* 0x000fc80007810000 */
[----:B------:R-:W-:-:S04]  /*6940*/  FMNMX.FTZ R3, R103, R3, !PT ;  /* 0x0000000367037209 */ /* 0x000fc80007810000 */
[----:B------:R-:W-:Y:S01]  /*6950*/  FMNMX.FTZ R3, R36, R3, !PT ;  /* 0x0000000324037209 */ /* 0x000fe20007810000 */
[----:B-1----:R-:W-:-:S03]  /*6960*/  FFMA.FTZ R4, R53, UR6, -R5 ;  /* 0x0000000635047c23 */ /* 0x002fc60008010805 */
[----:B------:R-:W-:Y:S01]  /*6970*/  FMNMX.FTZ R2, R37, R3, !PT ;  /* 0x0000000325027209 */ /* 0x000fe20007810000 */
[----:B------:R-:W-:Y:S01]  /*6980*/  FFMA.FTZ R3, R56, UR6, -R5 ;  /* 0x0000000638037c23 */ /* 0x000fe20008010805 */
[----:B------:R1:W-:Y:S02]  /*6990*/  MUFU.EX2 R189, R4 ;  /* 0x0000000400bd7308 */ /* 0x0003e40000000800 */
[----:B------:R-:W-:-:S04]  /*69a0*/  FMNMX.FTZ R2, R42, R2, !PT ;  /* 0x000000022a027209 */ /* 0x000fc80007810000 */
[----:B------:R-:W-:Y:S02]  /*69b0*/  FMNMX.FTZ R2, R98, R2, !PT ;  /* 0x0000000262027209 */ /* 0x000fe40007810000 */
[----:B------:R2:W-:Y:S02]  /*69c0*/  MUFU.EX2 R182, R3 ;  /* 0x0000000300b67308 */ /* 0x0005e40000000800 */
        /* <DEDUP_REMOVED lines=16> */
[----:B------:R-:W-:Y:S01]  /*6ad0*/  FFMA.FTZ R2, R62, UR6, -R5 ;  /* 0x000000063e027c23 */ /* 0x000fe20008010805 */
[----:B------:R2:W-:Y:S02]  /*6ae0*/  MUFU.EX2 R180, R3 ;  /* 0x0000000300b47308 */ /* 0x0005e40000000800 */
[----:B------:R-:W-:-:S05]  /*6af0*/  FMNMX.FTZ R38, R158, R38, !PT ;  /* 0x000000269e267209 */ /* 0x000fca0007810000 */
[----:B------:R-:W3:Y:S01]  /*6b00*/  SHFL.BFLY PT, R6, R38, 0x2, 0x1f ;  /* 0x0c401f0026067f89 */ /* 0x000ee200000e0000 */
[----:B------:R4:W-:Y:S01]  /*6b10*/  MUFU.EX2 R174, R2 ;  /* 0x0000000200ae7308 */ /* 0x0009e20000000800 */
[----:B-1----:R-:W-:-:S04]  /*6b20*/  FMNMX.FTZ R39, R39, R4, !PT ;  /* 0x0000000427277209 */ /* 0x002fc80007810000 */
[C---:B------:R-:W-:Y:S01]  /*6b30*/  FSETP.NEU.FTZ.AND P1, PT, R39.reuse, -INF , PT ;  /* 0xff8000002700780b */ /* 0x040fe20003f3d000 */
[----:B------:R-:W-:Y:S01]  /*6b40*/  FMUL.FTZ R4, R39, UR6 ;  /* 0x0000000627047c20 */ /* 0x000fe20008410000 */
[----:B--2---:R-:W-:-:S04]  /*6b50*/  FFMA.FTZ R3, R59, UR6, -R5 ;  /* 0x000000063b037c23 */ /* 0x004fc80008010805 */
[----:B------:R-:W-:Y:S01]  /*6b60*/  FSEL R4, R4, RZ, P1 ;  /* 0x000000ff04047208 */ /* 0x000fe20000800000 */
[----:B------:R1:W-:Y:S04]  /*6b70*/  MUFU.EX2 R177, R3 ;  /* 0x0000000300b17308 */ /* 0x0003e80000000800 */
[----:B----4-:R-:W-:Y:S01]  /*6b80*/  FFMA.FTZ R2, R92, UR6, -R4 ;  /* 0x000000065c027c23 */ /* 0x010fe20008010804 */
[----:B---3--:R-:W-:-:S03]  /*6b90*/  FMNMX.FTZ R38, R38, R6, !PT ;  /* 0x0000000626267209 */ /* 0x008fc60007810000 */
[----:B------:R2:W-:Y:S01]  /*6ba0*/  MUFU.EX2 R117, R2 ;  /* 0x0000000200757308 */ /* 0x0005e20000000800 */
[----:B------:R-:W-:Y:S02]  /*6bb0*/  IMAD R6, R217, 0x20, R214 ;  /* 0x00000020d9067824 */ /* 0x000fe400078e02d6 */
[----:B-1----:R-:W-:-:S05]  /*6bc0*/  FFMA.FTZ R3, R69, UR6, -R5 ;  /* 0x0000000645037c23 */ /* 0x002fca0008010805 */
        /* <DEDUP_REMOVED lines=12> */
[----:B-1----:R-:W1:Y:S01]  /*6c90*/  SHFL.BFLY PT, R3, R38, 0x1, 0x1f ;  /* 0x0c201f0026037f89 */ /* 0x002e6200000e0000 */
[----:B--2---:R-:W-:Y:S01]  /*6ca0*/  FFMA.FTZ R2, R88, UR6, -R4 ;  /* 0x0000000658027c23 */ /* 0x004fe20008010804 */
[----:B---3--:R-:W-:-:S05]  /*6cb0*/  F2FP.BF16.F32.PACK_AB R10, R127, R126 ;  /* 0x0000007e7f0a723e */ /* 0x008fca00000010ff */
[----:B------:R2:W-:Y:S01]  /*6cc0*/  MUFU.EX2 R129, R2 ;  /* 0x0000000200817308 */ /* 0x0005e20000000800 */
[----:B-1----:R-:W-:-:S04]  /*6cd0*/  FMNMX.FTZ R38, R38, R3, !PT ;  /* 0x0000000326267209 */ /* 0x002fc80007810000 */
[----:B------:R-:W-:Y:S01]  /*6ce0*/  FSETP.NEU.FTZ.AND P1, PT, R38, -INF , PT ;  /* 0xff8000002600780b */ /* 0x000fe20003f3d000 */
[----:B--2---:R-:W-:Y:S01]  /*6cf0*/  FFMA.FTZ R2, R60, UR6, -R4 ;  /* 0x000000063c027c23 */ /* 0x004fe20008010804 */
[----:B------:R-:W-:-:S03]  /*6d00*/  FMUL.FTZ R3, R38, UR6 ;  /* 0x0000000626037c20 */ /* 0x000fc60008410000 */
[----:B------:R1:W-:Y:S02]  /*6d10*/  MUFU.EX2 R133, R2 ;  /* 0x0000000200857308 */ /* 0x0003e40000000800 */
[----:B------:R-:W-:Y:S01]  /*6d20*/  FSEL R3, R3, RZ, P1 ;  /* 0x000000ff03037208 */ /* 0x000fe20000800000 */
        /* <DEDUP_REMOVED lines=13> */
[----:B------:R-:W-:-:S03]  /*6e00*/  FFMA.FTZ R6, R93, UR6, -R3 ;  /* 0x000000065d067c23 */ /* 0x000fc60008010803 */
[----:B------:R-:W-:Y:S01]  /*6e10*/  LEA R184, R2, UR4, 0x1 ;  /* 0x0000000402b87c11 */ /* 0x000fe2000f8e08ff */
[----:B------:R-:W-:Y:S01]  /*6e20*/  MUFU.EX2 R90, R6 ;  /* 0x00000006005a7308 */ /* 0x000fe20000000800 */
[----:B------:R-:W-:-:S03]  /*6e30*/  FFMA.FTZ R2, R163, UR6, -R5 ;  /* 0x00000006a3027c23 */ /* 0x000fc60008010805 */
[----:B------:R-:W-:Y:S02]  /*6e40*/  IMAD R185, R0, 0x2, R184 ;  /* 0x0000000200b97824 */ /* 0x000fe400078e02b8 */
[--C-:B------:R-:W-:Y:S01]  /*6e50*/  FFMA.FTZ R0, R95, UR6, -R3.reuse ;  /* 0x000000065f007c23 */ /* 0x100fe20008010803 */
[----:B------:R-:W1:Y:S03]  /*6e60*/  LDSM.16.MT88.4 R16, [R184+0x4000] ;  /* 0x00400000b810783b */ /* 0x000e660000004200 */
[----:B------:R2:W3:Y:S01]  /*6e70*/  MUFU.EX2 R6, R0 ;  /* 0x0000000000067308 */ /* 0x0004e20000000800 */
[----:B------:R-:W4:Y:S04]  /*6e80*/  LDSM.16.MT88.4 R20, [R185+0x4000] ;  /* 0x00400000b914783b */ /* 0x000f280000004200 */
[----:B------:R-:W5:Y:S01]  /*6e90*/  LDSM.16.MT88.4 R28, [R185+0x4400] ;  /* 0x00440000b91c783b */ /* 0x000f620000004200 */
[----:B--2---:R-:W-:Y:S01]  /*6ea0*/  FFMA.FTZ R0, R96, UR6, -R3 ;  /* 0x0000000660007c23 */ /* 0x004fe20008010803 */
[----:B---3--:R-:W-:-:S03]  /*6eb0*/  F2FP.BF16.F32.PACK_AB R9, R6, R90 ;  /* 0x0000005a0609723e */ /* 0x008fc600000010ff */
[----:B------:R2:W-:Y:S01]  /*6ec0*/  MUFU.EX2 R93, R0 ;  /* 0x00000000005d7308 */ /* 0x0005e20000000800 */
[----:B-1----:R-:W-:Y:S01]  /*6ed0*/  HMMA.16816.F32.BF16 R72, R12, R16, RZ ;  /* 0x000000100c48723c */ /* 0x002fe200000418ff */
[----:B--2---:R-:W-:-:S06]  /*6ee0*/  FFMA.FTZ R0, R94, UR6, -R3 ;  /* 0x000000065e007c23 */ /* 0x004fcc0008010803 */
[----:B------:R1:W2:Y:S02]  /*6ef0*/  MUFU.EX2 R95, R0 ;  /* 0x00000000005f7308 */ /* 0x0002a40000000800 */
[----:B-1----:R-:W-:Y:S01]  /*6f00*/  FFMA.FTZ R0, R25, UR6, -R4 ;  /* 0x0000000619007c23 */ /* 0x002fe20008010804 */
[----:B--2---:R-:W-:Y:S01]  /*6f10*/  F2FP.BF16.F32.PACK_AB R11, R95, R93 ;  /* 0x0000005d5f0b723e */ /* 0x004fe200000010ff */
[----:B------:R-:W1:Y:S04]  /*6f20*/  LDSM.16.MT88.4 R24, [R184+0x4400] ;  /* 0x00440000b818783b */ /* 0x000e680000004200 */
[----:B------:R2:W-:Y:S02]  /*6f30*/  MUFU.EX2 R168, R0 ;  /* 0x0000000000a87308 */ /* 0x0005e40000000800 */
[C---:B----4-:R-:W-:Y:S06]  /*6f40*/  HMMA.16816.F32.BF16 R44, R8.reuse, R20, RZ ;  /* 0x00000014082c723c */ /* 0x050fec00000418ff */
[C---:B------:R-:W-:Y:S06]  /*6f50*/  HMMA.16816.F32.BF16 R52, R8.reuse, R22, RZ ;  /* 0x000000160834723c */ /* 0x040fec00000418ff */
[----:B------:R-:W-:Y:S01]  /*6f60*/  HMMA.16816.F32.BF16 R32, R8, R16, RZ ;  /* 0x000000100820723c */ /* 0x000fe200000418ff */
[----:B--2---:R-:W-:-:S04]  /*6f70*/  FFMA.FTZ R0, R63, UR6, -R3 ;  /* 0x000000063f007c23 */ /* 0x004fc80008010803 */
[----:B------:R2:W-:Y:S01]  /*6f80*/  MUFU.EX2 R118, R0 ;  /* 0x0000000000767308 */ /* 0x0005e20000000800 */
[----:B------:R-:W-:Y:S06]  /*6f90*/  HMMA.16816.F32.BF16 R60, R12, R20, RZ ;  /* 0x000000140c3c723c */ /* 0x000fec00000418ff */
[----:B------:R-:W-:Y:S07]  /*6fa0*/  HMMA.16816.F32.BF16 R48, R8, R18, RZ ;  /* 0x000000120830723c */ /* 0x000fee00000418ff */
[----:B------:R-:W-:-:S02]  /*6fb0*/  F2FP.BF16.F32.PACK_AB R8, R131, R129 ;  /* 0x000000818308723e */ /* 0x000fc400000010ff */
[----:B------:R-:W-:Y:S01]  /*6fc0*/  F2FP.BF16.F32.PACK_AB R10, R134, R133 ;  /* 0x00000085860a723e */ /* 0x000fe200000010ff */
[----:B--2---:R-:W-:-:S04]  /*6fd0*/  FFMA.FTZ R0, R65, UR6, -R3 ;  /* 0x0000000641007c23 */ /* 0x004fc80008010803 */
[----:B------:R2:W3:Y:S02]  /*6fe0*/  MUFU.EX2 R120, R0 ;  /* 0x0000000000787308 */ /* 0x0004e40000000800 */
[----:B--2---:R-:W-:Y:S01]  /*6ff0*/  FFMA.FTZ R0, R67, UR6, -R3 ;  /* 0x0000000643007c23 */ /* 0x004fe20008010803 */
[----:B---3--:R-:W-:-:S05]  /*7000*/  F2FP.BF16.F32.PACK_AB R9, R120, R118 ;  /* 0x000000767809723e */ /* 0x008fca00000010ff */
[----:B------:R2:W-:Y:S02]  /*7010*/  MUFU.EX2 R124, R0 ;  /* 0x00000000007c7308 */ /* 0x0005e40000000800 */
[----:B--2---:R-:W-:Y:S02]  /*7020*/  FFMA.FTZ R0, R68, UR6, -R3 ;  /* 0x0000000644007c23 */ /* 0x004fe40008010803 */
[----:B------:R-:W-:Y:S01]  /*7030*/  HMMA.16816.F32.BF16 R68, R12, R18, RZ ;  /* 0x000000120c44723c */ /* 0x000fe200000418ff */
[----:B------:R-:W2:Y:S03]  /*7040*/  LDSM.16.MT88.4 R16, [R185+0x4800] ;  /* 0x00480000b910783b */ /* 0x000ea60000004200 */
[----:B------:R3:W4:Y:S02]  /*7050*/  MUFU.EX2 R125, R0 ;  /* 0x00000000007d7308 */ /* 0x0007240000000800 */
[----:B---3--:R-:W-:Y:S01]  /*7060*/  FFMA.FTZ R0, R64, UR6, -R4 ;  /* 0x0000000640007c23 */ /* 0x008fe20008010804 */
[----:B----4-:R-:W-:-:S05]  /*7070*/  F2FP.BF16.F32.PACK_AB R11, R125, R124 ;  /* 0x0000007c7d0b723e */ /* 0x010fca00000010ff */
[----:B------:R3:W-:Y:S02]  /*7080*/  MUFU.EX2 R132, R0 ;  /* 0x0000000000847308 */ /* 0x0007e40000000800 */
[C---:B-----5:R-:W-:Y:S06]  /*7090*/  HMMA.16816.F32.BF16 R56, R8.reuse, R28, R44 ;  /* 0x0000001c0838723c */ /* 0x060fec000004182c */
[C---:B------:R-:W-:Y:S06]  /*70a0*/  HMMA.16816.F32.BF16 R44, R8.reuse, R30, R52 ;  /* 0x0000001e082c723c */ /* 0x040fec0000041834 */
[----:B-1----:R-:W-:Y:S01]  /*70b0*/  HMMA.16816.F32.BF16 R136, R8, R24, R32 ;  /* 0x000000180888723c */ /* 0x002fe20000041820 */
[----:B---3--:R-:W-:-:S04]  /*70c0*/  FFMA.FTZ R0, R66, UR6, -R4 ;  /* 0x0000000642007c23 */ /* 0x008fc80008010804 */
[----:B------:R1:W-:Y:S01]  /*70d0*/  MUFU.EX2 R130, R0 ;  /* 0x0000000000827308 */ /* 0x0003e20000000800 */
[----:B------:R-:W-:Y:S01]  /*70e0*/  HMMA.16816.F32.BF16 R64, R12, R22, RZ ;  /* 0x000000160c40723c */ /* 0x000fe200000418ff */
[----:B------:R-:W3:Y:S05]  /*70f0*/  LDSM.16.MT88.4 R20, [R184+0x4800] ;  /* 0x00480000b814783b */ /* 0x000eea0000004200 */
[----:B------:R-:W-:Y:S01]  /*7100*/  HMMA.16816.F32.BF16 R32, R8, R26, R48 ;  /* 0x0000001a0820723c */ /* 0x000fe20000041830 */
[----:B------:R-:W-:Y:S02]  /*7110*/  F2FP.BF16.F32.PACK_AB R12, R240, R242 ;  /* 0x000000f2f00c723e */ /* 0x000fe400000010ff */
[----:B------:R-:W-:-:S02]  /*7120*/  F2FP.BF16.F32.PACK_AB R13, R206, R195 ;  /* 0x000000c3ce0d723e */ /* 0x000fc400000010ff */
[----:B------:R-:W-:Y:S02]  /*7130*/  F2FP.BF16.F32.PACK_AB R14, R250, R246 ;  /* 0x000000f6fa0e723e */ /* 0x000fe400000010ff */
[----:B------:R-:W-:Y:S02]  /*7140*/  F2FP.BF16.F32.PACK_AB R15, R208, R205 ;  /* 0x000000cdd00f723e */ /* 0x000fe400000010ff */
[----:B------:R-:W-:Y:S01]  /*7150*/  F2FP.BF16.F32.PACK_AB R8, R170, R169 ;  /* 0x000000a9aa08723e */ /* 0x000fe200000010ff */
[----:B-1----:R-:W-:Y:S01]  /*7160*/  FFMA.FTZ R0, R7, UR6, -R4 ;  /* 0x0000000607007c23 */ /* 0x002fe20008010804 */
[----:B------:R-:W-:-:S03]  /*7170*/  F2FP.BF16.F32.PACK_AB R10, R171, R172 ;  /* 0x000000acab0a723e */ /* 0x000fc600000010ff */
[----:B------:R1:W-:Y:S01]  /*7180*/  MUFU.EX2 R128, R0 ;  /* 0x0000000000807308 */ /* 0x0003e20000000800 */
[C---:B------:R-:W-:Y:S06]  /*7190*/  HMMA.16816.F32.BF16 R72, R12.reuse, R24, R72 ;  /* 0x000000180c48723c */ /* 0x040fec0000041848 */
[C---:B------:R-:W-:Y:S01]  /*71a0*/  HMMA.16816.F32.BF16 R48, R12.reuse, R26, R68 ;  /* 0x0000001a0c30723c */ /* 0x040fe20000041844 */
[----:B------:R-:W-:Y:S05]  /*71b0*/  LDSM.16.MT88.4 R24, [R185+0x4c00] ;  /* 0x004c0000b918783b */ /* 0x000fea0000004200 */
[----:B------:R-:W-:Y:S01]  /*71c0*/  HMMA.16816.F32.BF16 R52, R12, R30, R64 ;  /* 0x0000001e0c34723c */ /* 0x000fe20000041840 */
[----:B-1----:R-:W-:-:S04]  /*71d0*/  FFMA.FTZ R0, R76, UR6, -R3 ;  /* 0x000000064c007c23 */ /* 0x002fc80008010803 */
        /* <DEDUP_REMOVED lines=9> */
[----:B----4-:R-:W-:Y:S01]  /*7270*/  F2FP.BF16.F32.PACK_AB R11, R94, R92 ;  /* 0x0000005c5e0b723e */ /* 0x010fe200000010ff */
        /* <DEDUP_REMOVED lines=9> */
[----:B---3--:R-:W-:Y:S01]  /*7310*/  HMMA.16816.F32.BF16 R136, R8, R20, R136 ;  /* 0x000000140888723c */ /* 0x008fe20000041888 */
[----:B----4-:R-:W-:-:S04]  /*7320*/  FFMA.FTZ R0, R80, UR6, -R4 ;  /* 0x0000000650007c23 */ /* 0x010fc80008010804 */
[----:B------:R2:W-:Y:S01]  /*7330*/  MUFU.EX2 R96, R0 ;  /* 0x0000000000607308 */ /* 0x0005e20000000800 */
[C---:B------:R-:W-:Y:S06]  /*7340*/  HMMA.16816.F32.BF16 R44, R12.reuse, R16, R76 ;  /* 0x000000100c2c723c */ /* 0x040fec000004184c */
[----:B------:R-:W-:Y:S06]  /*7350*/  HMMA.16816.F32.BF16 R68, R12, R20, R72 ;  /* 0x000000140c44723c */ /* 0x000fec0000041848 */
[----:B------:R-:W-:Y:S01]  /*7360*/  HMMA.16816.F32.BF16 R148, R8, R22, R32 ;  /* 0x000000160894723c */ /* 0x000fe20000041820 */
[----:B--2---:R-:W-:-:S05]  /*7370*/  FFMA.FTZ R0, R82, UR6, -R4 ;  /* 0x0000000652007c23 */ /* 0x004fca0008010804 */
[C---:B------:R-:W-:Y:S01]  /*7380*/  HMMA.16816.F32.BF16 R56, R12.reuse, R22, R48 ;  /* 0x000000160c38723c */ /* 0x040fe20000041830 */
[----:B------:R-:W2:Y:S01]  /*7390*/  LDSM.16.MT88.4 R20, [R184+0x5000] ;  /* 0x00500000b814783b */ /* 0x000ea20000004200 */
[----:B------:R3:W-:Y:S01]  /*73a0*/  MUFU.EX2 R91, R0 ;  /* 0x00000000005b7308 */ /* 0x0007e20000000800 */
[----:B------:R-:W-:Y:S02]  /*73b0*/  F2FP.BF16.F32.PACK_AB R8, R168, R173 ;  /* 0x000000ada808723e */ /* 0x000fe400000010ff */
[----:B------:R-:W-:Y:S01]  /*73c0*/  F2FP.BF16.F32.PACK_AB R10, R130, R132 ;  /* 0x00000084820a723e */ /* 0x000fe200000010ff */
[----:B------:R-:W-:Y:S01]  /*73d0*/  HMMA.16816.F32.BF16 R32, R12, R18, R52 ;  /* 0x000000120c20723c */ /* 0x000fe20000041834 */
[----:B------:R-:W4:Y:S06]  /*73e0*/  LDSM.16.MT88.4 R16, [R185+0x5000] ;  /* 0x00500000b910783b */ /* 0x000f2c0000004200 */
[----:B------:R-:W-:-:S02]  /*73f0*/  F2FP.BF16.F32.PACK_AB R12, R249, R251 ;  /* 0x000000fbf90c723e */ /* 0x000fc400000010ff */
[----:B------:R-:W-:Y:S02]  /*7400*/  F2FP.BF16.F32.PACK_AB R13, R207, R209 ;  /* 0x000000d1cf0d723e */ /* 0x000fe400000010ff */
[----:B------:R-:W-:Y:S01]  /*7410*/  F2FP.BF16.F32.PACK_AB R14, R247, R248 ;  /* 0x000000f8f70e723e */ /* 0x000fe200000010ff */
[----:B---3--:R-:W-:Y:S01]  /*7420*/  FFMA.FTZ R0, R83, UR6, -R3 ;  /* 0x0000000653007c23 */ /* 0x008fe20008010803 */
[----:B------:R-:W-:-:S03]  /*7430*/  F2FP.BF16.F32.PACK_AB R15, R194, R204 ;  /* 0x000000ccc20f723e */ /* 0x000fc600000010ff */
[----:B------:R3:W-:Y:S04]  /*7440*/  MUFU.EX2 R89, R0 ;  /* 0x0000000000597308 */ /* 0x0007e80000000800 */
[C---:B-1----:R-:W-:Y:S06]  /*7450*/  HMMA.16816.F32.BF16 R68, R12.reuse, R28, R68 ;  /* 0x0000001c0c44723c */ /* 0x042fec0000041844 */
[C---:B------:R-:W-:Y:S06]  /*7460*/  HMMA.16816.F32.BF16 R56, R12.reuse, R30, R56 ;  /* 0x0000001e0c38723c */ /* 0x040fec0000041838 */
[----:B------:R-:W-:Y:S01]  /*7470*/  HMMA.16816.F32.BF16 R44, R12, R24, R44 ;  /* 0x000000180c2c723c */ /* 0x000fe2000004182c */
        /* <DEDUP_REMOVED lines=10> */
[----:B--2---:R-:W-:Y:S01]  /*7520*/  HMMA.16816.F32.BF16 R140, R12, R20, R68 ;  /* 0x000000140c8c723c */ /* 0x004fe20000041844 */
[----:B-1----:R-:W-:-:S05]  /*7530*/  FFMA.FTZ R0, R101, UR6, -R3 ;  /* 0x0000000665007c23 */ /* 0x002fca0008010803 */
        /* <DEDUP_REMOVED lines=11> */
[----:B------:R-:W3:Y:S05]  /*75f0*/  LDSM.16.MT88.4 R24, [R185+0x5400] ;  /* 0x00540000b918783b */ /* 0x000eea0000004200 */
[----:B------:R-:W-:Y:S01]  /*7600*/  HMMA.16816.F32.BF16 R60, R12, R22, R56 ;  /* 0x000000160c3c723c */ /* 0x000fe20000041838 */
[----:B------:R-:W-:-:S02]  /*7610*/  F2FP.BF16.F32.PACK_AB R8, R119, R128 ;  /* 0x000000807708723e */ /* 0x000fc400000010ff */
[----:B------:R-:W-:-:S03]  /*7620*/  F2FP.BF16.F32.PACK_AB R10, R91, R96 ;  /* 0x000000605b0a723e */ /* 0x000fc600000010ff */
[----:B----4-:R-:W-:Y:S01]  /*7630*/  HMMA.16816.F32.BF16 R56, R12, R16, R44 ;  /* 0x000000100c38723c */ /* 0x010fe2000004182c */
[----:B--2---:R-:W-:-:S05]  /*7640*/  FFMA.FTZ R0, R99, UR6, -R4 ;  /* 0x0000000663007c23 */ /* 0x004fca0008010804 */
[----:B------:R-:W-:Y:S01]  /*7650*/  HMMA.16816.F32.BF16 R44, R12, R18, R32 ;  /* 0x000000120c2c723c */ /* 0x000fe20000041820 */
[----:B------:R2:W-:Y:S06]  /*7660*/  MUFU.EX2 R82, R0 ;  /* 0x0000000000527308 */ /* 0x0005ec0000000800 */
[----:B------:R-:W-:Y:S02]  /*7670*/  F2FP.BF16.F32.PACK_AB R12, R237, R238 ;  /* 0x000000eeed0c723e */ /* 0x000fe400000010ff */
[----:B------:R-:W-:Y:S02]  /*7680*/  F2FP.BF16.F32.PACK_AB R13, R183, R189 ;  /* 0x000000bdb70d723e */ /* 0x000fe400000010ff */
[----:B------:R-:W-:-:S02]  /*7690*/  F2FP.BF16.F32.PACK_AB R14, R235, R236 ;  /* 0x000000eceb0e723e */ /* 0x000fc400000010ff */
[----:B------:R-:W-:Y:S01]  /*76a0*/  F2FP.BF16.F32.PACK_AB R15, R181, R182 ;  /* 0x000000b6b50f723e */ /* 0x000fe200000010ff */
[----:B--2---:R-:W-:-:S06]  /*76b0*/  FFMA.FTZ R0, R103, UR6, -R3 ;  /* 0x0000000667007c23 */ /* 0x004fcc0008010803 */
[C---:B-1----:R-:W-:Y:S01]  /*76c0*/  HMMA.16816.F32.BF16 R140, R12.reuse, R28, R140 ;  /* 0x0000001c0c8c723c */ /* 0x042fe2000004188c */
[----:B------:R1:W-:Y:S05]  /*76d0*/  MUFU.EX2 R81, R0 ;  /* 0x0000000000517308 */ /* 0x0003ea0000000800 */
[C---:B------:R-:W-:Y:S06]  /*76e0*/  HMMA.16816.F32.BF16 R60, R12.reuse, R30, R60 ;  /* 0x0000001e0c3c723c */ /* 0x040fec000004183c */
[C---:B---3--:R-:W-:Y:S06]  /*76f0*/  HMMA.16816.F32.BF16 R56, R12.reuse, R24, R56 ;  /* 0x000000180c38723c */ /* 0x048fec0000041838 */
        /* <DEDUP_REMOVED lines=16> */
[----:B------:R-:W-:Y:S03]  /*7800*/  LDSM.16.MT88.4 R20, [R185+0x5800] ;  /* 0x00580000b914783b */ /* 0x000fe60000004200 */
[----:B------:R1:W-:Y:S01]  /*7810*/  MUFU.EX2 R77, R0 ;  /* 0x00000000004d7308 */ /* 0x0003e20000000800 */
[----:B------:R-:W-:Y:S01]  /*7820*/  HMMA.16816.F32.BF16 R52, R8, R18, R52 ;  /* 0x000000120834723c */ /* 0x000fe20000041834 */
[----:B------:R-:W3:Y:S06]  /*7830*/  LDSM.16.MT88.4 R16, [R184+0x5800] ;  /* 0x00580000b810783b */ /* 0x000eec0000004200 */
[----:B------:R-:W-:-:S02]  /*7840*/  F2FP.BF16.F32.PACK_AB R8, R85, R86 ;  /* 0x000000565508723e */ /* 0x000fc400000010ff */
        /* <DEDUP_REMOVED lines=48> */
[----:B------:R-:W-:Y:S01]  /*7b50*/  FADD.FTZ R4, R117, R115 ;  /* 0x0000007375047221 */ /* 0x000fe20000010000 */
[----:B------:R-:W1:Y:S02]  /*7b60*/  LDSM.16.MT88.4 R144, [R184+0x5c00] ;  /* 0x005c0000b890783b */ /* 0x000e640000004200 */
[----:B------:R2:W3:Y:S02]  /*7b70*/  MUFU.EX2 R28, R0 ;  /* 0x00000000001c7308 */ /* 0x0004e40000000800 */
[C---:B------:R-:W-:Y:S06]  /*7b80*/  HMMA.16816.F32.BF16 R140, R8.reuse, R16, R140 ;  /* 0x00000010088c723c */ /* 0x040fec000004188c */
[C---:B------:R-:W-:Y:S06]  /*7b90*/  HMMA.16816.F32.BF16 R60, R8.reuse, R18, R60 ;  /* 0x00000012083c723c */ /* 0x040fec000004183c */
[----:B------:R-:W-:Y:S01]  /*7ba0*/  HMMA.16816.F32.BF16 R56, R8, R20, R56 ;  /* 0x000000140838723c */ /* 0x000fe20000041838 */
[----:B--2---:R-:W-:Y:S01]  /*7bb0*/  FFMA.FTZ R0, R111, UR6, -R3 ;  /* 0x000000066f007c23 */ /* 0x004fe20008010803 */
[----:B---3--:R-:W-:-:S04]  /*7bc0*/  F2FP.BF16.F32.PACK_AB R166, R28, R29 ;  /* 0x0000001d1ca6723e */ /* 0x008fc800000010ff */
[----:B------:R-:W-:Y:S01]  /*7bd0*/  HMMA.16816.F32.BF16 R44, R8, R22, R44 ;  /* 0x00000016082c723c */ /* 0x000fe2000004182c */
[----:B------:R2:W-:Y:S08]  /*7be0*/  MUFU.EX2 R8, R2 ;  /* 0x0000000200087308 */ /* 0x0005f00000000800 */
[----:B------:R3:W-:Y:S01]  /*7bf0*/  MUFU.EX2 R27, R0 ;  /* 0x00000000001b7308 */ /* 0x0007e20000000800 */
[----:B--2---:R-:W-:Y:S01]  /*7c00*/  FADD.FTZ R2, R126, R4 ;  /* 0x000000047e027221 */ /* 0x004fe20000010000 */
[----:B---3--:R-:W-:-:S06]  /*7c10*/  FFMA.FTZ R0, R112, UR6, -R3 ;  /* 0x0000000670007c23 */ /* 0x008fcc0008010803 */
        /* <DEDUP_REMOVED lines=9> */
[----:B----4-:R-:W-:-:S03]  /*7cb0*/  F2FP.BF16.F32.PACK_AB R167, R25, R24 ;  /* 0x0000001819a7723e */ /* 0x010fc600000010ff */
[----:B------:R-:W-:-:S04]  /*7cc0*/  FADD.FTZ R3, R154, R3 ;  /* 0x000000039a037221 */ /* 0x000fc80000010000 */
[----:B------:R-:W-:Y:S01]  /*7cd0*/  FADD.FTZ R4, R155, R3 ;  /* 0x000000039b047221 */ /* 0x000fe20000010000 */
[----:B------:R-:W-:Y:S01]  /*7ce0*/  FADD.FTZ R3, R127, R2 ;  /* 0x000000027f037221 */ /* 0x000fe20000010000 */
[----:B--2---:R-:W-:Y:S01]  /*7cf0*/  FFMA.FTZ R0, R164, UR6, -R5 ;  /* 0x00000006a4007c23 */ /* 0x004fe20008010805 */
[----:B------:R-:W-:Y:S01]  /*7d00*/  FADD.FTZ R5, R223, R222 ;  /* 0x000000dedf057221 */ /* 0x000fe20000010000 */
[----:B------:R-:W-:Y:S02]  /*7d10*/  F2FP.BF16.F32.PACK_AB R164, R42, R65 ;  /* 0x000000412aa4723e */ /* 0x000fe400000010ff */
[----:B------:R2:W3:Y:S01]  /*7d20*/  MUFU.EX2 R16, R0 ;  /* 0x0000000000107308 */ /* 0x0004e20000000800 */
[----:B------:R-:W-:Y:S01]  /*7d30*/  FADD.FTZ R5, R227, R5 ;  /* 0x00000005e3057221 */ /* 0x000fe20000010000 */
[----:B-----5:R-:W-:-:S03]  /*7d40*/  F2FP.BF16.F32.PACK_AB R161, R17, R174 ;  /* 0x000000ae11a1723e */ /* 0x020fc600000010ff */
[----:B------:R-:W-:Y:S01]  /*7d50*/  FADD.FTZ R5, R229, R5 ;  /* 0x00000005e5057221 */ /* 0x000fe20000010000 */
[C---:B-1----:R-:W-:Y:S06]  /*7d60*/  HMMA.16816.F32.BF16 R136, R164.reuse, R144, R136 ;  /* 0x00000090a488723c */ /* 0x042fec0000041888 */
[----:B------:R-:W-:Y:S01]  /*7d70*/  HMMA.16816.F32.BF16 R148, R164, R146, R148 ;  /* 0x00000092a494723c */ /* 0x000fe20000041894 */
[----:B--2---:R-:W-:Y:S01]  /*7d80*/  FADD.FTZ R0, R90, R6 ;  /* 0x000000065a007221 */ /* 0x004fe20000010000 */
[----:B---3--:R-:W-:-:S04]  /*7d90*/  F2FP.BF16.F32.PACK_AB R163, R8, R16 ;  /* 0x0000001008a3723e */ /* 0x008fc800000010ff */
        /* <DEDUP_REMOVED lines=133> */
[----:B------:R-:W2:Y:S04]  /*85f0*/  LDL R220, [R1+0x3c] ;  /* 0x00003c0001dc7983 */ /* 0x000ea80000100800 */
[----:B------:R-:W3:Y:S04]  /*8600*/  LDL.64 R214, [R1] ;  /* 0x0000000001d67983 */ /* 0x000ee80000100a00 */
[----:B------:R-:W3:Y:S01]  /*8610*/  LDL R218, [R1+0x28] ;  /* 0x0000280001da7983 */ /* 0x000ee20000100800 */
[----:B------:R-:W-:Y:S01]  /*8620*/  VIADD R225, R219, 0xfffffffe ;  /* 0xfffffffedbe17836 */ /* 0x000fe20000000000 */
[----:B------:R-:W-:-:S04]  /*8630*/  DEPBAR.LE SB0, 0x0 ;  /* 0x000080000000791a */ /* 0x000fc80000000000 */
[----:B-1----:R-:W-:Y:S01]  /*8640*/  SHF.R.S32.HI R0, RZ, 0x1f, R225 ;  /* 0x0000001fff007819 */ /* 0x002fe200000114e1 */
[----:B------:R-:W-:Y:S01]  /*8650*/  ULDC.64 UR4, c[0x0][0x220] ;  /* 0x0000880000047ab9 */ /* 0x000fe20000000a00 */
[----:B------:R-:W-:Y:S01]  /*8660*/  IMAD.SHL.U32 R8, R178, 0x40, RZ ;  /* 0x00000040b2087824 */ /* 0x000fe200078e00ff */
[----:B------:R-:W4:Y:S01]  /*8670*/  LDL R221, [R1+0x38] ;  /* 0x0000380001dd7983 */ /* 0x000f220000100800 */
[----:B------:R-:W1:Y:S02]  /*8680*/  S2R R37, SR_TID.X ;  /* 0x0000000000257919 */ /* 0x000e640000002100 */
[----:B-1----:R-:W-:-:S04]  /*8690*/  SHF.L.U32 R37, R37, 0x1, RZ ;  /* 0x0000000125257819 */ /* 0x002fc800000006ff */
[----:B------:R-:W-:Y:S01]  /*86a0*/  LOP3.LUT R37, R37, 0x6, RZ, 0xc0, !PT ;  /* 0x0000000625257812 */ /* 0x000fe200078ec0ff */
[----:B------:R-:W-:Y:S01]  /*86b0*/  BAR.SYNC.DEFER_BLOCKING 0x0 ;  /* 0x0000000000007b1d */ /* 0x000fe20000010000 */
[----:B--2---:R-:W-:Y:S02]  /*86c0*/  IMAD R4, R220, R225, RZ ;  /* 0x000000e1dc047224 */ /* 0x004fe400078e02ff */
[----:B---3--:R-:W-:-:S04]  /*86d0*/  IMAD.WIDE.U32 R2, R225, R218, R214 ;  /* 0x000000dae1027225 */ /* 0x008fc800078e00d6 */
[----:B------:R-:W-:Y:S01]  /*86e0*/  IMAD R0, R0, R218, R4 ;  /* 0x000000da00007224 */ /* 0x000fe200078e0204 */
[----:B------:R-:W-:-:S04]  /*86f0*/  LEA R6, P1, R2, UR4, 0x1 ;  /* 0x0000000402067c11 */ /* 0x000fc8000f8208ff */
[----:B------:R-:W-:Y:S01]  /*8700*/  IADD3 R3, R3, R0, RZ ;  /* 0x0000000003037210 */ /* 0x000fe20007ffe0ff */
[----:B----4-:R-:W-:Y:S01]  /*8710*/  IMAD.MOV.U32 R104, RZ, RZ, R221 ;  /* 0x000000ffff687224 */ /* 0x010fe200078e00dd */
        /* <DEDUP_REMOVED lines=10> */
[----:B------:R-:W-:Y:S02]  /*87c0*/  IMAD.X R3, R5, 0x1, R0, P1 ;  /* 0x0000000105037824 */ /* 0x000fe400008e0600 */
[----:B------:R1:W-:Y:S03]  /*87d0*/  LDGSTS.E.BYPASS.LTC128B.128 [R241+0x4800], desc[UR12][R4.64] ;  /* 0x0480000004f17fae */ /* 0x0003e6000b901d4c */
[----:B------:R-:W-:Y:S01]  /*87e0*/  IADD3.X R9, R3, R0, RZ, P0, !PT ;  /* 0x0000000003097210 */ /* 0x000fe200007fe4ff */
[----:B------:R-:W-:Y:S04]  /*87f0*/  LDGSTS.E.BYPASS.LTC128B.128 [R241+0x5000], desc[UR12][R2.64] ;  /* 0x0500000002f17fae */ /* 0x000fe8000b901d4c */
[----:B------:R2:W-:Y:S04]  /*8800*/  LDGSTS.E.BYPASS.LTC128B.128 [R241+0x5800], desc[UR12][R8.64] ;  /* 0x0580000008f17fae */ /* 0x0005e8000b901d4c */
[----:B------:R-:W-:Y:S04]  /*8810*/  LDSM.16.M88.4 R16, [R186] ;  /* 0x00000000ba10783b */ /* 0x000fe80000000200 */
[----:B------:R-:W3:Y:S04]  /*8820*/  LDSM.16.M88.4 R20, [R135+0x2000] ;  /* 0x002000008714783b */ /* 0x000ee80000000200 */
[----:B------:R-:W4:Y:S04]  /*8830*/  LDSM.16.M88.4 R12, [R186+0x1000] ;  /* 0x00100000ba0c783b */ /* 0x000f280000000200 */
[----:B------:R-:W-:Y:S04]  /*8840*/  LDSM.16.M88.4 R24, [R188] ;  /* 0x00000000bc18783b */ /* 0x000fe80000000200 */
[----:B-1----:R-:W-:Y:S04]  /*8850*/  LDSM.16.M88.4 R4, [R187+0x1000] ;  /* 0x00100000bb04783b */ /* 0x002fe80000000200 */
[----:B------:R-:W0:Y:S04]  /*8860*/  LDGDEPBAR ;  /* 0x00000000000079af */ /* 0x000e280000000000 */
[----:B--2---:R-:W1:Y:S01]  /*8870*/  LDSM.16.M88.4 R8, [R187] ;  /* 0x00000000bb08783b */ /* 0x004e620000000200 */
[-C--:B---3--:R-:W-:Y:S06]  /*8880*/  HMMA.16816.F32.BF16 R28, R16, R20.reuse, RZ ;  /* 0x00000014101c723c */ /* 0x088fec00000418ff */
[C---:B----4-:R-:W-:Y:S06]  /*8890*/  HMMA.16816.F32.BF16 R44, R12.reuse, R20, RZ ;  /* 0x000000140c2c723c */ /* 0x050fec00000418ff */
[----:B------:R-:W-:-:S12]  /*88a0*/  HMMA.16816.F32.BF16 R48, R12, R22, RZ ;  /* 0x000000160c30723c */ /* 0x000fd800000418ff */
[-C--:B-1----:R-:W-:Y:S01]  /*88b0*/  HMMA.16816.F32.BF16 R32, R8, R24.reuse, R28 ;  /* 0x000000180820723c */ /* 0x082fe2000004181c */
[----:B------:R-:W1:Y:S05]  /*88c0*/  LDSM.16.M88.4 R28, [R135+0x2400] ;  /* 0x00240000871c783b */ /* 0x000e6a0000000200 */
[----:B------:R-:W-:Y:S06]  /*88d0*/  HMMA.16816.F32.BF16 R56, R4, R24, R44 ;  /* 0x000000180438723c */ /* 0x000fec000004182c */
[----:B------:R-:W-:Y:S01]  /*88e0*/  HMMA.16816.F32.BF16 R44, R16, R22, RZ ;  /* 0x00000016102c723c */ /* 0x000fe200000418ff */
[----:B------:R-:W2:Y:S05]  /*88f0*/  LDSM.16.M88.4 R20, [R195] ;  /* 0x00000000c314783b */ /* 0x000eaa0000000200 */
[----:B------:R-:W-:Y:S06]  /*8900*/  HMMA.16816.F32.BF16 R48, R4, R26, R48 ;  /* 0x0000001a0430723c */ /* 0x000fec0000041830 */
[----:B------:R-:W-:Y:S01]  /*8910*/  FMUL.FTZ R32, R32, UR8 ;  /* 0x0000000820207c20 */ /* 0x000fe20008410000 */
[----:B------:R-:W-:Y:S01]  /*8920*/  FMUL.FTZ R33, R33, UR8 ;  /* 0x0000000821217c20 */ /* 0x000fe20008410000 */
[----:B------:R-:W-:Y:S01]  /*8930*/  FMUL.FTZ R34, R34, UR8 ;  /* 0x0000000822227c20 */ /* 0x000fe20008410000 */
[----:B------:R-:W-:Y:S01]  /*8940*/  FMUL.FTZ R35, R35, UR8 ;  /* 0x0000000823237c20 */ /* 0x000fe20008410000 */
[----:B------:R-:W3:Y:S02]  /*8950*/  MUFU.TANH R43, R32 ;  /* 0x00000020002b7308 */ /* 0x000ee40000002400 */
[----:B------:R-:W-:Y:S01]  /*8960*/  FMUL.FTZ R56, R56, UR8 ;  /* 0x0000000838387c20 */ /* 0x000fe20008410000 */
[----:B------:R-:W-:Y:S01]  /*8970*/  FMUL.FTZ R57, R57, UR8 ;  /* 0x0000000839397c20 */ /* 0x000fe20008410000 */
[----:B------:R-:W-:Y:S01]  /*8980*/  FMUL.FTZ R58, R58, UR8 ;  /* 0x000000083a3a7c20 */ /* 0x000fe20008410000 */
[----:B------:R-:W-:-:S03]  /*8990*/  FMUL.FTZ R59, R59, UR8 ;  /* 0x000000083b3b7c20 */ /* 0x000fc60008410000 */
[----:B------:R-:W-:Y:S01]  /*89a0*/  HMMA.16816.F32.BF16 R52, R8, R26, R44 ;  /* 0x0000001a0834723c */ /* 0x000fe2000004182c */
[----:B------:R-:W4:Y:S05]  /*89b0*/  MUFU.TANH R252, R33 ;  /* 0x0000002100fc7308 */ /* 0x000f2a0000002400 */
[----:B-1----:R-:W-:Y:S01]  /*89c0*/  HMMA.16816.F32.BF16 R24, R12, R28, RZ ;  /* 0x0000001c0c18723c */ /* 0x002fe200000418ff */
[----:B------:R-:W-:Y:S01]  /*89d0*/  FMUL.FTZ R48, R48, UR8 ;  /* 0x0000000830307c20 */ /* 0x000fe20008410000 */
[----:B------:R-:W-:Y:S01]  /*89e0*/  FMUL.FTZ R50, R50, UR8 ;  /* 0x0000000832327c20 */ /* 0x000fe20008410000 */
[----:B------:R-:W-:Y:S01]  /*89f0*/  MUFU.TANH R223, R34 ;  /* 0x0000002200df7308 */ /* 0x000fe20000002400 */
[----:B------:R-:W-:Y:S01]  /*8a00*/  FMUL.FTZ R49, R49, UR8 ;  /* 0x0000000831317c20 */ /* 0x000fe20008410000 */
[----:B------:R-:W-:-:S06]  /*8a10*/  FMUL.FTZ R51, R51, UR8 ;  /* 0x0000000833337c20 */ /* 0x000fcc0008410000 */
[----:B------:R1:W-:Y:S07]  /*8a20*/  MUFU.TANH R220, R35 ;  /* 0x0000002300dc7308 */ /* 0x0003ee0000002400 */
[----:B------:R-:W-:Y:S01]  /*8a30*/  FMUL.FTZ R52, R52, UR8 ;  /* 0x0000000834347c20 */ /* 0x000fe20008410000 */
[----:B------:R-:W-:Y:S01]  /*8a40*/  MUFU.TANH R215, R56 ;  /* 0x0000003800d77308 */ /* 0x000fe20000002400 */
[----:B------:R-:W-:Y:S01]  /*8a50*/  FMUL.FTZ R54, R54, UR8 ;  /* 0x0000000836367c20 */ /* 0x000fe20008410000 */
[----:B------:R-:W-:Y:S01]  /*8a60*/  FMUL.FTZ R53, R53, UR8 ;  /* 0x0000000835357c20 */ /* 0x000fe20008410000 */
[----:B------:R-:W-:-:S05]  /*8a70*/  FMUL.FTZ R55, R55, UR8 ;  /* 0x0000000837377c20 */ /* 0x000fca0008410000 */
[----:B------:R-:W-:Y:S01]  /*8a80*/  MUFU.TANH R218, R57 ;  /* 0x0000003900da7308 */ /* 0x000fe20000002400 */
[----:B-1----:R-:W-:Y:S07]  /*8a90*/  HMMA.16816.F32.BF16 R32, R16, R28, RZ ;  /* 0x0000001c1020723c */ /* 0x002fee00000418ff */
[----:B------:R-:W-:Y:S08]  /*8aa0*/  MUFU.TANH R217, R58 ;  /* 0x0000003a00d97308 */ /* 0x000ff00000002400 */
[----:B------:R1:W-:Y:S08]  /*8ab0*/  MUFU.TANH R210, R59 ;  /* 0x0000003b00d27308 */ /* 0x0003f00000002400 */
[----:B------:R-:W-:Y:S01]  /*8ac0*/  MUFU.TANH R246, R48 ;  /* 0x0000003000f67308 */ /* 0x000fe20000002400 */
[----:B--2---:R-:W-:Y:S06]  /*8ad0*/  HMMA.16816.F32.BF16 R44, R8, R20, R32 ;  /* 0x00000014082c723c */ /* 0x004fec0000041820 */
[----:B------:R-:W-:Y:S01]  /*8ae0*/  HMMA.16816.F32.BF16 R32, R12, R30, RZ ;  /* 0x0000001e0c20723c */ /* 0x000fe200000418ff */
[----:B------:R-:W-:Y:S05]  /*8af0*/  MUFU.TANH R244, R50 ;  /* 0x0000003200f47308 */ /* 0x000fea0000002400 */
[----:B-1----:R-:W-:Y:S01]  /*8b00*/  HMMA.16816.F32.BF16 R56, R4, R20, R24 ;  /* 0x000000140438723c */ /* 0x002fe20000041818 */
[----:B------:R-:W1:Y:S02]  /*8b10*/  LDSM.16.M88.4 R24, [R135+0x2800] ;  /* 0x002800008718783b */ /* 0x000e640000000200 */
[----:B------:R-:W-:Y:S08]  /*8b20*/  MUFU.TANH R245, R49 ;  /* 0x0000003100f57308 */ /* 0x000ff00000002400 */
[----:B------:R2:W-:Y:S01]  /*8b30*/  MUFU.TANH R242, R51 ;  /* 0x0000003300f27308 */ /* 0x0005e20000002400 */
[----:B------:R-:W-:Y:S01]  /*8b40*/  FMUL.FTZ R44, R44, UR8 ;  /* 0x000000082c2c7c20 */ /* 0x000fe20008410000 */
[----:B------:R-:W-:Y:S01]  /*8b50*/  FMUL.FTZ R45, R45, UR8 ;  /* 0x000000082d2d7c20 */ /* 0x000fe20008410000 */
[----:B------:R-:W-:Y:S01]  /*8b60*/  FMUL.FTZ R46, R46, UR8 ;  /* 0x000000082e2e7c20 */ /* 0x000fe20008410000 */
[----:B------:R-:W-:-:S03]  /*8b70*/  FMUL.FTZ R47, R47, UR8 ;  /* 0x000000082f2f7c20 */ /* 0x000fc60008410000 */
[----:B------:R-:W-:Y:S01]  /*8b80*/  HMMA.16816.F32.BF16 R32, R4, R22, R32 ;  /* 0x000000160420723c */ /* 0x000fe20000041820 */
[----:B------:R-:W5:Y:S05]  /*8b90*/  MUFU.TANH R251, R52 ;  /* 0x0000003400fb7308 */ /* 0x000f6a0000002400 */
[----:B------:R-:W-:Y:S01]  /*8ba0*/  FMUL.FTZ R56, R56, UR8 ;  /* 0x0000000838387c20 */ /* 0x000fe20008410000 */
[----:B------:R-:W-:Y:S01]  /*8bb0*/  FMUL.FTZ R57, R57, UR8 ;  /* 0x0000000839397c20 */ /* 0x000fe20008410000 */
[----:B------:R-:W-:Y:S01]  /*8bc0*/  FMUL.FTZ R58, R58, UR8 ;  /* 0x000000083a3a7c20 */ /* 0x000fe20008410000 */
[----:B------:R-:W-:Y:S01]  /*8bd0*/  MUFU.TANH R208, R54 ;  /* 0x0000003600d07308 */ /* 0x000fe20000002400 */
[----:B--2---:R-:W-:Y:S01]  /*8be0*/  HMMA.16816.F32.BF16 R48, R16, R30, RZ ;  /* 0x0000001e1030723c */ /* 0x004fe200000418ff */
[----:B------:R-:W2:Y:S01]  /*8bf0*/  LDSM.16.M88.4 R28, [R194] ;  /* 0x00000000c21c783b */ /* 0x000ea20000000200 */
[----:B------:R-:W-:-:S05]  /*8c00*/  FMUL.FTZ R59, R59, UR8 ;  /* 0x000000083b3b7c20 */ /* 0x000fca0008410000 */
[----:B------:R-:W5:Y:S07]  /*8c10*/  MUFU.TANH R250, R53 ;  /* 0x0000003500fa7308 */ /* 0x000f6e0000002400 */
[----:B------:R-:W-:Y:S01]  /*8c20*/  FMUL.FTZ R32, R32, UR8 ;  /* 0x0000000820207c20 */ /* 0x000fe20008410000 */
[----:B------:R1:W-:Y:S01]  /*8c30*/  MUFU.TANH R181, R55 ;  /* 0x0000003700b57308 */ /* 0x0003e20000002400 */
[----:B------:R-:W-:Y:S01]  /*8c40*/  FMUL.FTZ R34, R34, UR8 ;  /* 0x0000000822227c20 */ /* 0x000fe20008410000 */
[----:B------:R-:W-:Y:S01]  /*8c50*/  FMUL.FTZ R33, R33, UR8 ;  /* 0x0000000821217c20 */ /* 0x000fe20008410000 */
[----:B------:R-:W-:-:S05]  /*8c60*/  FMUL.FTZ R35, R35, UR8 ;  /* 0x0000000823237c20 */ /* 0x000fca0008410000 */
[----:B------:R-:W5:Y:S08]  /*8c70*/  MUFU.TANH R249, R44 ;  /* 0x0000002c00f97308 */ /* 0x000f700000002400 */
[----:B------:R-:W5:Y:S01]  /*8c80*/  MUFU.TANH R248, R45 ;  /* 0x0000002d00f87308 */ /* 0x000f620000002400 */
[----:B-1----:R-:W-:Y:S07]  /*8c90*/  HMMA.16816.F32.BF16 R52, R16, R24, RZ ;  /* 0x000000181034723c */ /* 0x002fee00000418ff */
[----:B------:R-:W-:Y:S08]  /*8ca0*/  MUFU.TANH R180, R46 ;  /* 0x0000002e00b47308 */ /* 0x000ff00000002400 */
[----:B------:R1:W-:Y:S08]  /*8cb0*/  MUFU.TANH R177, R47 ;  /* 0x0000002f00b17308 */ /* 0x0003f00000002400 */
[----:B------:R-:W-:Y:S08]  /*8cc0*/  MUFU.TANH R236, R32 ;  /* 0x0000002000ec7308 */ /* 0x000ff00000002400 */
[----:B------:R-:W-:Y:S01]  /*8cd0*/  MUFU.TANH R233, R34 ;  /* 0x0000002200e97308 */ /* 0x000fe20000002400 */
[----:B-1----:R-:W-:Y:S06]  /*8ce0*/  HMMA.16816.F32.BF16 R44, R8, R22, R48 ;  /* 0x00000016082c723c */ /* 0x002fec0000041830 */
[----:B------:R-:W-:Y:S01]  /*8cf0*/  HMMA.16816.F32.BF16 R20, R12, R24, RZ ;  /* 0x000000180c14723c */ /* 0x000fe200000418ff */
[----:B------:R-:W-:Y:S05]  /*8d00*/  MUFU.TANH R228, R33 ;  /* 0x0000002100e47308 */ /* 0x000fea0000002400 */
[----:B--2---:R-:W-:Y:S03]  /*8d10*/  HMMA.16816.F32.BF16 R48, R8, R28, R52 ;  /* 0x0000001c0830723c */ /* 0x004fe60000041834 */
[----:B------:R1:W-:Y:S08]  /*8d20*/  MUFU.TANH R227, R35 ;  /* 0x0000002300e37308 */ /* 0x0003f00000002400 */
[----:B------:R-:W-:Y:S01]  /*8d30*/  MUFU.TANH R240, R56 ;  /* 0x0000003800f07308 */ /* 0x000fe20000002400 */
[----:B------:R-:W-:Y:S01]  /*8d40*/  FMUL.FTZ R44, R44, UR8 ;  /* 0x000000082c2c7c20 */ /* 0x000fe20008410000 */
[----:B------:R-:W-:Y:S01]  /*8d50*/  FMUL.FTZ R46, R46, UR8 ;  /* 0x000000082e2e7c20 */ /* 0x000fe20008410000 */
[----:B------:R-:W-:Y:S01]  /*8d60*/  FMUL.FTZ R45, R45, UR8 ;  /* 0x000000082d2d7c20 */ /* 0x000fe20008410000 */
[----:B------:R-:W-:-:S03]  /*8d70*/  FMUL.FTZ R47, R47, UR8 ;  /* 0x000000082f2f7c20 */ /* 0x000fc60008410000 */
[----:B------:R-:W-:Y:S01]  /*8d80*/  HMMA.16816.F32.BF16 R52, R4, R28, R20 ;  /* 0x0000001c0434723c */ /* 0x000fe20000041814 */
[----:B------:R-:W2:Y:S01]  /*8d90*/  MUFU.TANH R247, R44 ;  /* 0x0000002c00f77308 */ /* 0x000ea20000002400 */
[----:B-1----:R-:W1:Y:S04]  /*8da0*/  LDSM.16.M88.4 R32, [R135+0x2c00] ;  /* 0x002c00008720783b */ /* 0x002e680000000200 */
[-C--:B------:R-:W-:Y:S01]  /*8db0*/  HMMA.16816.F32.BF16 R20, R12, R26.reuse, RZ ;  /* 0x0000001a0c14723c */ /* 0x080fe200000418ff */
[----:B------:R-:W-:Y:S01]  /*8dc0*/  FMUL.FTZ R48, R48, UR8 ;  /* 0x0000000830307c20 */ /* 0x000fe20008410000 */
[----:B------:R-:W-:Y:S01]  /*8dd0*/  FMUL.FTZ R49, R49, UR8 ;  /* 0x0000000831317c20 */ /* 0x000fe20008410000 */
[----:B------:R-:W-:Y:S01]  /*8de0*/  MUFU.TANH R176, R46 ;  /* 0x0000002e00b07308 */ /* 0x000fe20000002400 */
[----:B------:R-:W-:Y:S01]  /*8df0*/  FMUL.FTZ R50, R50, UR8 ;  /* 0x0000000832327c20 */ /* 0x000fe20008410000 */
[----:B------:R-:W-:Y:S01]  /*8e00*/  FMUL.FTZ R51, R51, UR8 ;  /* 0x0000000833337c20 */ /* 0x000fe20008410000 */
[----:B------:R-:W-:Y:S05]  /*8e10*/  HMMA.16816.F32.BF16 R24, R16, R26, RZ ;  /* 0x0000001a1018723c */ /* 0x000fea00000418ff */
[----:B------:R-:W2:Y:S07]  /*8e20*/  MUFU.TANH R109, R45 ;  /* 0x0000002d006d7308 */ /* 0x000eae0000002400 */
[----:B------:R-:W-:Y:S01]  /*8e30*/  FMUL.FTZ R52, R52, UR8 ;  /* 0x0000000834347c20 */ /* 0x000fe20008410000 */
[----:B------:R3:W-:Y:S01]  /*8e40*/  MUFU.TANH R170, R47 ;  /* 0x0000002f00aa7308 */ /* 0x0007e20000002400 */
[----:B------:R-:W-:Y:S01]  /*8e50*/  FMUL.FTZ R53, R53, UR8 ;  /* 0x0000000835357c20 */ /* 0x000fe20008410000 */
[----:B------:R-:W-:Y:S01]  /*8e60*/  FMUL.FTZ R54, R54, UR8 ;  /* 0x0000000836367c20 */ /* 0x000fe20008410000 */
[----:B------:R-:W-:-:S05]  /*8e70*/  FMUL.FTZ R55, R55, UR8 ;  /* 0x0000000837377c20 */ /* 0x000fca0008410000 */
[----:B------:R-:W2:Y:S08]  /*8e80*/  MUFU.TANH R243, R48 ;  /* 0x0000003000f37308 */ /* 0x000eb00000002400 */
[----:B------:R-:W2:Y:S01]  /*8e90*/  MUFU.TANH R111, R49 ;  /* 0x00000031006f7308 */ /* 0x000ea20000002400 */
[----:B---3--:R-:W-:Y:S01]  /*8ea0*/  HMMA.16816.F32.BF16 R44, R4, R30, R20 ;  /* 0x0000001e042c723c */ /* 0x008fe20000041814 */
[----:B------:R-:W3:Y:S06]  /*8eb0*/  LDSM.16.M88.4 R20, [R193] ;  /* 0x00000000c114783b */ /* 0x000eec0000000200 */
[----:B------:R-:W-:Y:S08]  /*8ec0*/  MUFU.TANH R169, R50 ;  /* 0x0000003200a97308 */ /* 0x000ff00000002400 */
[----:B------:R4:W-:Y:S08]  /*8ed0*/  MUFU.TANH R134, R51 ;  /* 0x0000003300867308 */ /* 0x0009f00000002400 */
[----:B------:R-:W-:Y:S01]  /*8ee0*/  MUFU.TANH R239, R57 ;  /* 0x0000003900ef7308 */ /* 0x000fe20000002400 */
[----:B------:R-:W-:Y:S01]  /*8ef0*/  FMUL.FTZ R44, R44, UR8 ;  /* 0x000000082c2c7c20 */ /* 0x000fe20008410000 */
[----:B------:R-:W-:Y:S01]  /*8f00*/  FMUL.FTZ R46, R46, UR8 ;  /* 0x000000082e2e7c20 */ /* 0x000fe20008410000 */
[----:B------:R-:W-:Y:S01]  /*8f10*/  FMUL.FTZ R45, R45, UR8 ;  /* 0x000000082d2d7c20 */ /* 0x000fe20008410000 */
[----:B------:R-:W-:-:S04]  /*8f20*/  FMUL.FTZ R47, R47, UR8 ;  /* 0x000000082f2f7c20 */ /* 0x000fc80008410000 */
[----:B------:R-:W-:Y:S01]  /*8f30*/  MUFU.TANH R213, R44 ;  /* 0x0000002c00d57308 */ /* 0x000fe20000002400 */
[----:B----4-:R-:W-:Y:S06]  /*8f40*/  HMMA.16816.F32.BF16 R48, R8, R30, R24 ;  /* 0x0000001e0830723c */ /* 0x010fec0000041818 */
[-C--:B-1----:R-:W-:Y:S01]  /*8f50*/  HMMA.16816.F32.BF16 R28, R16, R32.reuse, RZ ;  /* 0x00000020101c723c */ /* 0x082fe200000418ff */
[----:B------:R-:W-:Y:S05]  /*8f60*/  MUFU.TANH R216, R46 ;  /* 0x0000002e00d87308 */ /* 0x000fea0000002400 */
[----:B------:R-:W-:Y:S03]  /*8f70*/  HMMA.16816.F32.BF16 R24, R12, R32, RZ ;  /* 0x000000200c18723c */ /* 0x000fe600000418ff */
[----:B------:R-:W-:Y:S08]  /*8f80*/  MUFU.TANH R212, R45 ;  /* 0x0000002d00d47308 */ /* 0x000ff00000002400 */
[----:B------:R3:W-:Y:S01]  /*8f90*/  MUFU.TANH R211, R47 ;  /* 0x0000002f00d37308 */ /* 0x0007e20000002400 */
[----:B------:R-:W-:Y:S01]  /*8fa0*/  FMUL.FTZ R48, R48, UR8 ;  /* 0x0000000830307c20 */ /* 0x000fe20008410000 */
[----:B------:R-:W-:Y:S01]  /*8fb0*/  FMUL.FTZ R50, R50, UR8 ;  /* 0x0000000832327c20 */ /* 0x000fe20008410000 */
[----:B------:R-:W-:Y:S01]  /*8fc0*/  FMUL.FTZ R49, R49, UR8 ;  /* 0x0000000831317c20 */ /* 0x000fe20008410000 */
[----:B------:R-:W-:-:S04]  /*8fd0*/  FMUL.FTZ R51, R51, UR8 ;  /* 0x0000000833337c20 */ /* 0x000fc80008410000 */
[----:B------:R-:W-:Y:S08]  /*8fe0*/  MUFU.TANH R238, R58 ;  /* 0x0000003a00ee7308 */ /* 0x000ff00000002400 */
[----:B------:R1:W-:Y:S01]  /*8ff0*/  MUFU.TANH R237, R59 ;  /* 0x0000003b00ed7308 */ /* 0x0003e20000002400 */
[----:B---3--:R-:W-:Y:S06]  /*9000*/  HMMA.16816.F32.BF16 R44, R8, R20, R28 ;  /* 0x00000014082c723c */ /* 0x008fec000004181c */
[----:B------:R-:W-:Y:S01]  /*9010*/  HMMA.16816.F32.BF16 R28, R12, R34, RZ ;  /* 0x000000220c1c723c */ /* 0x000fe200000418ff */
[----:B------:R-:W3:Y:S08]  /*9020*/  MUFU.TANH R226, R48 ;  /* 0x0000003000e27308 */ /* 0x000ef00000002400 */
[----:B------:R-:W-:Y:S01]  /*9030*/  MUFU.TANH R131, R50 ;  /* 0x0000003200837308 */ /* 0x000fe20000002400 */
[----:B-1----:R-:W-:Y:S01]  /*9040*/  HMMA.16816.F32.BF16 R56, R4, R20, R24 ;  /* 0x000000140438723c */ /* 0x002fe20000041818 */
[----:B------:R-:W1:Y:S06]  /*9050*/  LDSM.16.M88.4 R24, [R135+0x3000] ;  /* 0x003000008718783b */ /* 0x000e6c0000000200 */
[----:B------:R-:W4:Y:S01]  /*9060*/  MUFU.TANH R124, R49 ;  /* 0x00000031007c7308 */ /* 0x000f220000002400 */
[----:B------:R-:W-:Y:S01]  /*9070*/  FMUL.FTZ R44, R44, UR8 ;  /* 0x000000082c2c7c20 */ /* 0x000fe20008410000 */
[----:B------:R-:W-:Y:S01]  /*9080*/  FMUL.FTZ R45, R45, UR8 ;  /* 0x000000082d2d7c20 */ /* 0x000fe20008410000 */
[----:B------:R-:W-:Y:S01]  /*9090*/  FMUL.FTZ R46, R46, UR8 ;  /* 0x000000082e2e7c20 */ /* 0x000fe20008410000 */
[----:B------:R-:W-:-:S04]  /*90a0*/  FMUL.FTZ R47, R47, UR8 ;  /* 0x000000082f2f7c20 */ /* 0x000fc80008410000 */
[----:B------:R5:W-:Y:S08]  /*90b0*/  MUFU.TANH R130, R51 ;  /* 0x0000003300827308 */ /* 0x000bf00000002400 */
[----:B------:R-:W-:Y:S01]  /*90c0*/  MUFU.TANH R222, R52 ;  /* 0x0000003400de7308 */ /* 0x000fe20000002400 */
[----:B------:R-:W-:Y:S01]  /*90d0*/  FMUL.FTZ R56, R56, UR8 ;  /* 0x0000000838387c20 */ /* 0x000fe20008410000 */
[----:B------:R-:W-:Y:S01]  /*90e0*/  FMUL.FTZ R57, R57, UR8 ;  /* 0x0000000839397c20 */ /* 0x000fe20008410000 */
[----:B------:R-:W-:Y:S01]  /*90f0*/  FMUL.FTZ R58, R58, UR8 ;  /* 0x000000083a3a7c20 */ /* 0x000fe20008410000 */
[----:B------:R-:W-:-:S04]  /*9100*/  FMUL.FTZ R59, R59, UR8 ;  /* 0x000000083b3b7c20 */ /* 0x000fc80008410000 */
[----:B------:R-:W-:Y:S01]  /*9110*/  MUFU.TANH R224, R53 ;  /* 0x0000003500e07308 */ /* 0x000fe20000002400 */
[----:B-----5:R-:W-:Y:S06]  /*9120*/  HMMA.16816.F32.BF16 R48, R16, R34, RZ ;  /* 0x000000221030723c */ /* 0x020fec00000418ff */
[----:B------:R-:W-:Y:S01]  /*9130*/  HMMA.16816.F32.BF16 R32, R4, R22, R28 ;  /* 0x000000160420723c */ /* 0x000fe2000004181c */
[----:B------:R-:W5:Y:S01]  /*9140*/  LDSM.16.M88.4 R28, [R192] ;  /* 0x00000000c01c783b */ /* 0x000f620000000200 */
[----:B------:R-:W-:Y:S08]  /*9150*/  MUFU.TANH R221, R54 ;  /* 0x0000003600dd7308 */ /* 0x000ff00000002400 */
[----:B------:R1:W-:Y:S08]  /*9160*/  MUFU.TANH R214, R55 ;  /* 0x0000003700d67308 */ /* 0x0003f00000002400 */
[----:B------:R-:W4:Y:S06]  /*9170*/  MUFU.TANH R209, R44 ;  /* 0x0000002c00d17308 */ /* 0x000f2c0000002400 */
[----:B------:R-:W-:Y:S01]  /*9180*/  FMUL.FTZ R32, R32, UR8 ;  /* 0x0000000820207c20 */ /* 0x000fe20008410000 */
[----:B------:R-:W-:Y:S01]  /*9190*/  FMUL.FTZ R34, R34, UR8 ;  /* 0x0000000822227c20 */ /* 0x000fe20008410000 */
[----:B------:R-:W4:Y:S01]  /*91a0*/  MUFU.TANH R121, R45 ;  /* 0x0000002d00797308 */ /* 0x000f220000002400 */
[----:B-1----:R-:W-:Y:S01]  /*91b0*/  HMMA.16816.F32.BF16 R52, R16, R24, RZ ;  /* 0x000000181034723c */ /* 0x002fe200000418ff */
[----:B------:R-:W-:Y:S01]  /*91c0*/  FMUL.FTZ R33, R33, UR8 ;  /* 0x0000000821217c20 */ /* 0x000fe20008410000 */
[----:B------:R-:W-:-:S05]  /*91d0*/  FMUL.FTZ R35, R35, UR8 ;  /* 0x0000000823237c20 */ /* 0x000fca0008410000 */
[----:B------:R-:W-:Y:S08]  /*91e0*/  MUFU.TANH R129, R46 ;  /* 0x0000002e00817308 */ /* 0x000ff00000002400 */
[----:B------:R1:W-:Y:S08]  /*91f0*/  MUFU.TANH R128, R47 ;  /* 0x0000002f00807308 */ /* 0x0003f00000002400 */
[----:B------:R-:W-:Y:S08]  /*9200*/  MUFU.TANH R205, R56 ;  /* 0x0000003800cd7308 */ /* 0x000ff00000002400 */
[----:B------:R-:W-:Y:S01]  /*9210*/  MUFU.TANH R206, R57 ;  /* 0x0000003900ce7308 */ /* 0x000fe20000002400 */
[----:B-1----:R-:W-:Y:S01]  /*9220*/  HMMA.16816.F32.BF16 R44, R8, R22, R48 ;  /* 0x00000016082c723c */ /* 0x002fe20000041830 */
[----:B------:R-:W1:Y:S05]  /*9230*/  LDSM.16.M88.4 R20, [R135+0x3400] ;  /* 0x003400008714783b */ /* 0x000e6a0000000200 */
[----:B------:R-:W-:Y:S01]  /*9240*/  HMMA.16816.F32.BF16 R48, R12, R24, RZ ;  /* 0x000000180c30723c */ /* 0x000fe200000418ff */
[----:B------:R-:W-:Y:S08]  /*9250*/  MUFU.TANH R204, R58 ;  /* 0x0000003a00cc7308 */ /* 0x000ff00000002400 */
[----:B------:R2:W-:Y:S08]  /*9260*/  MUFU.TANH R207, R59 ;  /* 0x0000003b00cf7308 */ /* 0x0005f00000002400 */
[----:B------:R-:W-:Y:S01]  /*9270*/  MUFU.TANH R182, R32 ;  /* 0x0000002000b67308 */ /* 0x000fe20000002400 */
[----:B------:R-:W-:Y:S01]  /*9280*/  FMUL.FTZ R44, R44, UR8 ;  /* 0x000000082c2c7c20 */ /* 0x000fe20008410000 */
[----:B------:R-:W-:Y:S01]  /*9290*/  FMUL.FTZ R46, R46, UR8 ;  /* 0x000000082e2e7c20 */ /* 0x000fe20008410000 */
[----:B------:R-:W-:Y:S01]  /*92a0*/  FMUL.FTZ R45, R45, UR8 ;  /* 0x000000082d2d7c20 */ /* 0x000fe20008410000 */
[----:B------:R-:W-:-:S03]  /*92b0*/  FMUL.FTZ R47, R47, UR8 ;  /* 0x000000082f2f7c20 */ /* 0x000fc60008410000 */
[-C--:B-----5:R-:W-:Y:S01]  /*92c0*/  HMMA.16816.F32.BF16 R48, R4, R28.reuse, R48 ;  /* 0x0000001c0430723c */ /* 0x0a0fe20000041830 */
[----:B------:R-:W-:Y:S05]  /*92d0*/  MUFU.TANH R234, R34 ;  /* 0x0000002200ea7308 */ /* 0x000fea0000002400 */
[----:B--2---:R-:W-:Y:S03]  /*92e0*/  HMMA.16816.F32.BF16 R56, R8, R28, R52 ;  /* 0x0000001c0838723c */ /* 0x004fe60000041834 */
[----:B------:R-:W-:Y:S03]  /*92f0*/  MUFU.TANH R183, R33 ;  /* 0x0000002100b77308 */ /* 0x000fe60000002400 */
[-C--:B------:R-:W-:Y:S05]  /*9300*/  HMMA.16816.F32.BF16 R52, R12, R26.reuse, RZ ;  /* 0x0000001a0c34723c */ /* 0x080fea00000418ff */
[----:B------:R2:W-:Y:S01]  /*9310*/  MUFU.TANH R235, R35 ;  /* 0x0000002300eb7308 */ /* 0x0005e20000002400 */
[----:B------:R-:W-:Y:S06]  /*9320*/  HMMA.16816.F32.BF16 R24, R16, R26, RZ ;  /* 0x0000001a1018723c */ /* 0x000fec00000418ff */
[C---:B-1----:R-:W-:Y:S01]  /*9330*/  HMMA.16816.F32.BF16 R68, R12.reuse, R20, RZ ;  /* 0x000000140c44723c */ /* 0x042fe200000418ff */
[----:B------:R-:W1:Y:S01]  /*9340*/  MUFU.TANH R132, R44 ;  /* 0x0000002c00847308 */ /* 0x000e620000002400 */
[----:B------:R-:W-:Y:S01]  /*9350*/  FMUL.FTZ R48, R48, UR8 ;  /* 0x0000000830307c20 */ /* 0x000fe20008410000 */
[----:B------:R-:W-:Y:S01]  /*9360*/  FMUL.FTZ R49, R49, UR8 ;  /* 0x0000000831317c20 */ /* 0x000fe20008410000 */
[----:B------:R-:W-:Y:S01]  /*9370*/  FMUL.FTZ R50, R50, UR8 ;  /* 0x0000000832327c20 */ /* 0x000fe20008410000 */
[----:B------:R-:W-:Y:S01]  /*9380*/  FMUL.FTZ R51, R51, UR8 ;  /* 0x0000000833337c20 */ /* 0x000fe20008410000 */
[----:B------:R-:W-:Y:S01]  /*9390*/  HMMA.16816.F32.BF16 R72, R12, R22, RZ ;  /* 0x000000160c48723c */ /* 0x000fe200000418ff */
[----:B------:R-:W-:Y:S01]  /*93a0*/  FMUL.FTZ R56, R56, UR8 ;  /* 0x0000000838387c20 */ /* 0x000fe20008410000 */
[----:B------:R-:W-:Y:S01]  /*93b0*/  FMUL.FTZ R57, R57, UR8 ;  /* 0x0000000839397c20 */ /* 0x000fe20008410000 */
[----:B------:R-:W-:Y:S01]  /*93c0*/  MUFU.TANH R119, R46 ;  /* 0x0000002e00777308 */ /* 0x000fe20000002400 */
[----:B--2---:R-:W2:Y:S01]  /*93d0*/  LDSM.16.M88.4 R32, [R135+0x3800] ;  /* 0x003800008720783b */ /* 0x004ea20000000200 */
[----:B------:R-:W-:Y:S01]  /*93e0*/  FMUL.FTZ R58, R58, UR8 ;  /* 0x000000083a3a7c20 */ /* 0x000fe20008410000 */
[----:B------:R-:W-:Y:S01]  /*93f0*/  HMMA.16816.F32.BF16 R52, R4, R30, R52 ;  /* 0x0000001e0434723c */ /* 0x000fe20000041834 */
[----:B------:R-:W-:-:S04]  /*9400*/  FMUL.FTZ R59, R59, UR8 ;  /* 0x000000083b3b7c20 */ /* 0x000fc80008410000 */
[----:B------:R-:W5:Y:S01]  /*9410*/  MUFU.TANH R127, R45 ;  /* 0x0000002d007f7308 */ /* 0x000f620000002400 */
[----:B------:R-:W-:Y:S01]  /*9420*/  HMMA.16816.F32.BF16 R60, R8, R30, R24 ;  /* 0x0000001e083c723c */ /* 0x000fe20000041818 */
[----:B------:R-:W3:Y:S05]  /*9430*/  LDSM.16.M88.4 R24, [R191] ;  /* 0x00000000bf18783b */ /* 0x000eea0000000200 */
[C---:B------:R-:W-:Y:S01]  /*9440*/  HMMA.16816.F32.BF16 R28, R16.reuse, R20, RZ ;  /* 0x00000014101c723c */ /* 0x040fe200000418ff */
[----:B------:R4:W-:Y:S05]  /*9450*/  MUFU.TANH R118, R47 ;  /* 0x0000002f00767308 */ /* 0x0009ea0000002400 */
[----:B------:R-:W-:Y:S01]  /*9460*/  HMMA.16816.F32.BF16 R76, R16, R22, RZ ;  /* 0x00000016104c723c */ /* 0x000fe200000418ff */
[----:B------:R-:W-:Y:S02]  /*9470*/  LDSM.16.M88.4 R20, [R190] ;  /* 0x00000000be14783b */ /* 0x000fe40000000200 */
[----:B------:R-:W-:Y:S03]  /*9480*/  MUFU.TANH R173, R48 ;  /* 0x0000003000ad7308 */ /* 0x000fe60000002400 */
[----:B------:R-:W-:Y:S01]  /*9490*/  FMUL.FTZ R52, R52, UR8 ;  /* 0x0000000834347c20 */ /* 0x000fe20008410000 */
[----:B------:R-:W-:Y:S01]  /*94a0*/  FMUL.FTZ R54, R54, UR8 ;  /* 0x0000000836367c20 */ /* 0x000fe20008410000 */
[----:B------:R-:W-:Y:S01]  /*94b0*/  FMUL.FTZ R53, R53, UR8 ;  /* 0x0000000835357c20 */ /* 0x000fe20008410000 */
[----:B------:R-:W-:-:S02]  /*94c0*/  FMUL.FTZ R55, R55, UR8 ;  /* 0x0000000837377c20 */ /* 0x000fc40008410000 */
[----:B------:R-:W-:Y:S01]  /*94d0*/  MUFU.TANH R174, R49 ;  /* 0x0000003100ae7308 */ /* 0x000fe20000002400 */
[----:B----4-:R-:W4:Y:S01]  /*94e0*/  LDSM.16.M88.4 R44, [R135+0x3c00] ;  /* 0x003c0000872c783b */ /* 0x010f220000000200 */
[----:B------:R-:W-:Y:S01]  /*94f0*/  FMUL.FTZ R60, R60, UR8 ;  /* 0x000000083c3c7c20 */ /* 0x000fe20008410000 */
[----:B------:R-:W-:Y:S01]  /*9500*/  FMUL.FTZ R61, R61, UR8 ;  /* 0x000000083d3d7c20 */ /* 0x000fe20008410000 */
[----:B------:R-:W-:Y:S01]  /*9510*/  FMUL.FTZ R62, R62, UR8 ;  /* 0x000000083e3e7c20 */ /* 0x000fe20008410000 */
[----:B------:R-:W-:-:S03]  /*9520*/  FMUL.FTZ R63, R63, UR8 ;  /* 0x000000083f3f7c20 */ /* 0x000fc60008410000 */
[----:B------:R-:W-:Y:S01]  /*9530*/  MUFU.TANH R230, R50 ;  /* 0x0000003200e67308 */ /* 0x000fe20000002400 */
[C---:B--2---:R-:W-:Y:S06]  /*9540*/  HMMA.16816.F32.BF16 R88, R12.reuse, R32, RZ ;  /* 0x000000200c58723c */ /* 0x044fec00000418ff */
[----:B------:R-:W-:Y:S01]  /*9550*/  HMMA.16816.F32.BF16 R100, R12, R34, RZ ;  /* 0x000000220c64723c */ /* 0x000fe200000418ff */
[----:B------:R3:W-:Y:S05]  /*9560*/  MUFU.TANH R232, R51 ;  /* 0x0000003300e87308 */ /* 0x0007ea0000002400 */
[C---:B------:R-:W-:Y:S03]  /*9570*/  HMMA.16816.F32.BF16 R84, R16.reuse, R32, RZ ;  /* 0x000000201054723c */ /* 0x040fe600000418ff */
[----:B------:R-:W-:Y:S03]  /*9580*/  MUFU.TANH R172, R52 ;  /* 0x0000003400ac7308 */ /* 0x000fe60000002400 */
[----:B------:R-:W-:Y:S05]  /*9590*/  HMMA.16816.F32.BF16 R80, R16, R34, RZ ;  /* 0x000000221050723c */ /* 0x000fea00000418ff */
[----:B------:R-:W-:Y:S01]  /*95a0*/  MUFU.TANH R231, R54 ;  /* 0x0000003600e77308 */ /* 0x000fe20000002400 */
[-C--:B---3--:R-:W-:Y:S06]  /*95b0*/  HMMA.16816.F32.BF16 R48, R8, R24.reuse, R28 ;  /* 0x000000180830723c */ /* 0x088fec000004181c */
[----:B------:R-:W-:Y:S01]  /*95c0*/  HMMA.16816.F32.BF16 R28, R4, R24, R68 ;  /* 0x00000018041c723c */ /* 0x000fe20000041844 */
[----:B------:R-:W-:Y:S05]  /*95d0*/  MUFU.TANH R168, R53 ;  /* 0x0000003500a87308 */ /* 0x000fea0000002400 */
[C---:B----4-:R-:W-:Y:S03]  /*95e0*/  HMMA.16816.F32.BF16 R96, R12.reuse, R44, RZ ;  /* 0x0000002c0c60723c */ /* 0x050fe600000418ff */
[----:B------:R2:W-:Y:S03]  /*95f0*/  MUFU.TANH R229, R55 ;  /* 0x0000003700e57308 */ /* 0x0005e60000002400 */
[----:B------:R-:W-:Y:S01]  /*9600*/  HMMA.16816.F32.BF16 R92, R12, R46, RZ ;  /* 0x0000002e0c5c723c */ /* 0x000fe200000418ff */
[----:B------:R-:W3:Y:S01]  /*9610*/  LDSM.16.M88.4 R12, [R189] ;  /* 0x00000000bd0c783b */ /* 0x000ee20000000200 */
[----:B------:R-:W-:-:S04]  /*9620*/  DEPBAR.LE SB0, 0x0 ;  /* 0x000080000000791a */ /* 0x000fc80000000000 */
[----:B------:R-:W-:Y:S01]  /*9630*/  HMMA.16816.F32.BF16 R64, R16, R44, RZ ;  /* 0x0000002c1040723c */ /* 0x000fe200000418ff */
[----:B------:R-:W4:Y:S01]  /*9640*/  MUFU.TANH R117, R56 ;  /* 0x0000003800757308 */ /* 0x000f220000002400 */
[----:B------:R-:W-:Y:S01]  /*9650*/  FMUL.FTZ R49, R49, UR8 ;  /* 0x0000000831317c20 */ /* 0x000fe20008410000 */
[----:B------:R-:W-:Y:S01]  /*9660*/  FMUL.FTZ R48, R48, UR8 ;  /* 0x0000000830307c20 */ /* 0x000fe20008410000 */
[----:B------:R-:W-:Y:S01]  /*9670*/  FMUL.FTZ R50, R50, UR8 ;  /* 0x0000000832327c20 */ /* 0x000fe20008410000 */
[----:B------:R-:W-:Y:S01]  /*9680*/  FMUL.FTZ R51, R51, UR8 ;  /* 0x0000000833337c20 */ /* 0x000fe20008410000 */
[----:B------:R-:W-:Y:S01]  /*9690*/  FMUL.FTZ R0, R28, UR8 ;  /* 0x000000081c007c20 */ /* 0x000fe20008410000 */
[C---:B------:R-:W-:Y:S02]  /*96a0*/  HMMA.16816.F32.BF16 R32, R4.reuse, R20, R88 ;  /* 0x000000140420723c */ /* 0x040fe40000041858 */
[----:B------:R-:W4:Y:S04]  /*96b0*/  MUFU.TANH R114, R57 ;  /* 0x0000003900727308 */ /* 0x000f280000002400 */
[-C--:B--2---:R-:W-:Y:S04]  /*96c0*/  HMMA.16816.F32.BF16 R52, R4, R26.reuse, R72 ;  /* 0x0000001a0434723c */ /* 0x084fe80000041848 */
[----:B------:R2:W-:Y:S02]  /*96d0*/  MUFU.TANH R125, R0 ;  /* 0x00000000007d7308 */ /* 0x0005e40000002400 */
[----:B------:R-:W-:Y:S06]  /*96e0*/  HMMA.16816.F32.BF16 R24, R8, R26, R76 ;  /* 0x0000001a0818723c */ /* 0x000fec000004184c */
[----:B------:R-:W-:Y:S01]  /*96f0*/  MUFU.TANH R115, R58 ;  /* 0x0000003a00737308 */ /* 0x000fe20000002400 */
[----:B------:R-:W-:Y:S05]  /*9700*/  HMMA.16816.F32.BF16 R100, R4, R22, R100 ;  /* 0x000000160464723c */ /* 0x000fea0000041864 */
[----:B------:R-:W-:Y:S01]  /*9710*/  FMUL.FTZ R34, R34, UR8 ;  /* 0x0000000822227c20 */ /* 0x000fe20008410000 */
[----:B------:R-:W-:Y:S01]  /*9720*/  FMUL.FTZ R35, R35, UR8 ;  /* 0x0000000823237c20 */ /* 0x000fe20008410000 */
[----:B------:R1:W-:Y:S01]  /*9730*/  MUFU.TANH R113, R59 ;  /* 0x0000003b00717308 */ /* 0x0003e20000002400 */
[----:B--2---:R-:W-:-:S03]  /*9740*/  FMUL.FTZ R0, R29, UR8 ;  /* 0x000000081d007c20 */ /* 0x004fc60008410000 */
[----:B------:R-:W-:-:S04]  /*9750*/  FMUL.FTZ R3, R53, UR8 ;  /* 0x0000000835037c20 */ /* 0x000fc80008410000 */
[----:B------:R2:W-:Y:S02]  /*9760*/  MUFU.TANH R120, R0 ;  /* 0x0000000000787308 */ /* 0x0005e40000002400 */
[----:B------:R-:W-:-:S06]  /*9770*/  FMUL.FTZ R2, R24, UR8 ;  /* 0x0000000818027c20 */ /* 0x000fcc0008410000 */
[----:B------:R5:W4:Y:S01]  /*9780*/  MUFU.TANH R107, R60 ;  /* 0x0000003c006b7308 */ /* 0x000b220000002400 */
[----:B-1----:R-:W-:Y:S06]  /*9790*/  HMMA.16816.F32.BF16 R56, R16, R46, RZ ;  /* 0x0000002e1038723c */ /* 0x002fec00000418ff */
[----:B---3--:R-:W-:Y:S01]  /*97a0*/  HMMA.16816.F32.BF16 R44, R4, R12, R96 ;  /* 0x0000000c042c723c */ /* 0x008fe20000041860 */
[----:B------:R-:W-:Y:S01]  /*97b0*/  MUFU.TANH R112, R3 ;  /* 0x0000000300707308 */ /* 0x000fe20000002400 */
[----:B--2---:R-:W-:Y:S01]  /*97c0*/  FMUL.FTZ R0, R30, UR8 ;  /* 0x000000081e007c20 */ /* 0x004fe20008410000 */
[----:B------:R-:W-:-:S03]  /*97d0*/  FMUL.FTZ R30, R32, UR8 ;  /* 0x00000008201e7c20 */ /* 0x000fc60008410000 */
[----:B------:R-:W-:Y:S03]  /*97e0*/  HMMA.16816.F32.BF16 R96, R4, R14, R92 ;  /* 0x0000000e0460723c */ /* 0x000fe6000004185c */
[----:B------:R1:W-:Y:S01]  /*97f0*/  MUFU.TANH R175, R0 ;  /* 0x0000000000af7308 */ /* 0x0003e20000002400 */
[----:B-----5:R-:W-:Y:S02]  /*9800*/  IMAD.MOV.U32 R60, RZ, RZ, R104 ;  /* 0x000000ffff3c7224 */ /* 0x020fe400078e0068 */
[C---:B------:R-:W-:Y:S05]  /*9810*/  HMMA.16816.F32.BF16 R4, R8.reuse, R12, R64 ;  /* 0x0000000c0804723c */ /* 0x040fea0000041840 */
[----:B------:R-:W-:Y:S01]  /*9820*/  MUFU.TANH R68, R49 ;  /* 0x0000003100447308 */ /* 0x000fe20000002400 */
[----:B------:R-:W-:Y:S01]  /*9830*/  HMMA.16816.F32.BF16 R16, R8, R20, R84 ;  /* 0x000000140810723c */ /* 0x000fe20000041854 */
[----:B------:R-:W-:-:S05]  /*9840*/  FMUL.FTZ R12, R27, UR8 ;  /* 0x000000081b0c7c20 */ /* 0x000fca0008410000 */
[C---:B------:R-:W-:Y:S01]  /*9850*/  HMMA.16816.F32.BF16 R84, R8.reuse, R22, R80 ;  /* 0x000000160854723c */ /* 0x040fe20000041850 */
[----:B------:R-:W-:Y:S01]  /*9860*/  MUFU.TANH R49, R2 ;  /* 0x0000000200317308 */ /* 0x000fe20000002400 */
[----:B-1----:R-:W-:Y:S01]  /*9870*/  FMUL.FTZ R0, R31, UR8 ;  /* 0x000000081f007c20 */ /* 0x002fe20008410000 */
[----:B------:R-:W-:Y:S01]  /*9880*/  FMUL.FTZ R67, R45, UR8 ;  /* 0x000000082d437c20 */ /* 0x000fe20008410000 */
[----:B------:R-:W-:Y:S01]  /*9890*/  FMUL.FTZ R69, R46, UR8 ;  /* 0x000000082e457c20 */ /* 0x000fe20008410000 */
[----:B------:R-:W-:Y:S01]  /*98a0*/  FMUL.FTZ R79, R47, UR8 ;  /* 0x000000082f4f7c20 */ /* 0x000fe20008410000 */
[----:B------:R-:W-:Y:S01]  /*98b0*/  HMMA.16816.F32.BF16 R80, R8, R14, R56 ;  /* 0x0000000e0850723c */ /* 0x000fe20000041838 */
[----:B------:R-:W-:Y:S02]  /*98c0*/  FMUL.FTZ R31, R33, UR8 ;  /* 0x00000008211f7c20 */ /* 0x000fe40008410000 */
[----:B------:R1:W-:Y:S03]  /*98d0*/  MUFU.TANH R171, R0 ;  /* 0x0000000000ab7308 */ /* 0x0003e60000002400 */
[----:B------:R-:W-:Y:S01]  /*98e0*/  FMUL.FTZ R42, R7, UR8 ;  /* 0x00000008072a7c20 */ /* 0x000fe20008410000 */
[----:B------:R-:W-:Y:S01]  /*98f0*/  FMUL.FTZ R11, R25, UR8 ;  /* 0x00000008190b7c20 */ /* 0x000fe20008410000 */
[----:B------:R-:W-:Y:S01]  /*9900*/  FMUL.FTZ R8, R26, UR8 ;  /* 0x000000081a087c20 */ /* 0x000fe20008410000 */
[----:B------:R-:W-:Y:S01]  /*9910*/  FMUL.FTZ R36, R6, UR8 ;  /* 0x0000000806247c20 */ /* 0x000fe20008410000 */
[----:B------:R-:W-:Y:S01]  /*9920*/  FMUL.FTZ R33, R5, UR8 ;  /* 0x0000000805217c20 */ /* 0x000fe20008410000 */
[----:B------:R-:W-:Y:S01]  /*9930*/  MUFU.TANH R70, R48 ;  /* 0x0000003000467308 */ /* 0x000fe20000002400 */
[----:B------:R-:W-:Y:S01]  /*9940*/  FMUL.FTZ R32, R4, UR8 ;  /* 0x0000000804207c20 */ /* 0x000fe20008410000 */
[----:B------:R-:W-:Y:S01]  /*9950*/  FMUL.FTZ R28, R18, UR8 ;  /* 0x00000008121c7c20 */ /* 0x000fe20008410000 */
[----:B------:R-:W-:Y:S01]  /*9960*/  FMUL.FTZ R29, R19, UR8 ;  /* 0x00000008131d7c20 */ /* 0x000fe20008410000 */
[----:B------:R-:W-:Y:S01]  /*9970*/  FMUL.FTZ R13, R17, UR8 ;  /* 0x00000008110d7c20 */ /* 0x000fe20008410000 */
[----:B------:R-:W-:-:S03]  /*9980*/  FMUL.FTZ R14, R16, UR8 ;  /* 0x00000008100e7c20 */ /* 0x000fc60008410000 */
[----:B------:R-:W-:Y:S01]  /*9990*/  MUFU.TANH R90, R8 ;  /* 0x00000008005a7308 */ /* 0x000fe20000002400 */
[----:B-1----:R-:W-:-:S07]  /*99a0*/  FMUL.FTZ R0, R52, UR8 ;  /* 0x0000000834007c20 */ /* 0x002fce0008410000 */
[----:B------:R1:W-:Y:S08]  /*99b0*/  MUFU.TANH R116, R0 ;  /* 0x0000000000747308 */ /* 0x0003f00000002400 */
[----:B------:R-:W-:Y:S08]  /*99c0*/  MUFU.TANH R105, R50 ;  /* 0x0000003200697308 */ /* 0x000ff00000002400 */
[----:B------:R-:W-:Y:S01]  /*99d0*/  MUFU.TANH R104, R51 ;  /* 0x0000003300687308 */ /* 0x000fe20000002400 */
[----:B-1----:R-:W-:Y:S01]  /*99e0*/  FMUL.FTZ R0, R54, UR8 ;  /* 0x0000000836007c20 */ /* 0x002fe20008410000 */
[----:B------:R-:W-:-:S06]  /*99f0*/  FMUL.FTZ R54, R44, UR8 ;  /* 0x000000082c367c20 */ /* 0x000fcc0008410000 */
[----:B------:R1:W-:Y:S08]  /*9a00*/  MUFU.TANH R133, R0 ;  /* 0x0000000000857308 */ /* 0x0003f00000002400 */
[----:B------:R-:W-:Y:S08]  /*9a10*/  MUFU.TANH R92, R28 ;  /* 0x0000001c005c7308 */ /* 0x000ff00000002400 */
[----:B------:R-:W2:Y:S01]  /*9a20*/  MUFU.TANH R106, R61 ;  /* 0x0000003d006a7308 */ /* 0x000ea20000002400 */
[----:B-1----:R-:W-:-:S07]  /*9a30*/  FMUL.FTZ R0, R55, UR8 ;  /* 0x0000000837007c20 */ /* 0x002fce0008410000 */
[----:B------:R1:W-:Y:S08]  /*9a40*/  MUFU.TANH R126, R0 ;  /* 0x00000000007e7308 */ /* 0x0003f00000002400 */
[----:B------:R-:W-:Y:S08]  /*9a50*/  MUFU.TANH R110, R62 ;  /* 0x0000003e006e7308 */ /* 0x000ff00000002400 */
[----:B------:R-:W-:Y:S01]  /*9a60*/  MUFU.TANH R108, R63 ;  /* 0x0000003f006c7308 */ /* 0x000fe20000002400 */
[----:B-1----:R-:W-:-:S05]  /*9a70*/  VIADD R0, R219, 0xfffffffe ;  /* 0xfffffffedb007836 */ /* 0x002fca0000000000 */
[C---:B------:R-:W-:Y:S01]  /*9a80*/  ISETP.GT.AND P0, PT, R0.reuse, R60, PT ;  /* 0x0000003c0000720c */ /* 0x040fe20003f04270 */
[----:B------:R-:W-:Y:S01]  /*9a90*/  IMAD R0, R0, 0x80, R37 ;  /* 0x0000008000007824 */ /* 0x000fe200078e0225 */
[----:B------:R-:W-:Y:S03]  /*9aa0*/  MUFU.TANH R64, R14 ;  /* 0x0000000e00407308 */ /* 0x000fe60000002400 */
[C---:B------:R-:W-:Y:S01]  /*9ab0*/  VIADD R3, R0.reuse, 0x1 ;  /* 0x0000000100037836 */ /* 0x040fe20000000000 */
[C---:B------:R-:W-:Y:S01]  /*9ac0*/  ISETP.GE.AND P1, PT, R0.reuse, R203, PT ;  /* 0x000000cb0000720c */ /* 0x040fe20003f26270 */
[C---:B------:R-:W-:Y:S01]  /*9ad0*/  VIADD R10, R0.reuse, 0x9 ;  /* 0x00000009000a7836 */ /* 0x040fe20000000000 */
[C---:B------:R-:W-:Y:S01]  /*9ae0*/  IADD3 R2, R0.reuse, 0x8, RZ ;  /* 0x0000000800027810 */ /* 0x040fe20007ffe0ff */
[C---:B------:R-:W-:Y:S01]  /*9af0*/  VIADD R9, R0.reuse, 0x10 ;  /* 0x0000001000097836 */ /* 0x040fe20000000000 */
[C---:B------:R-:W-:Y:S01]  /*9b00*/  ISETP.LT.OR P1, PT, R0.reuse, R199, P1 ;  /* 0x000000c70000720c */ /* 0x040fe20000f21670 */
[----:B------:R1:W3:Y:S01]  /*9b10*/  MUFU.TANH R37, R11 ;  /* 0x0000000b00257308 */ /* 0x0002e20000002400 */
[CC--:B------:R-:W-:Y:S01]  /*9b20*/  ISETP.GE.AND P6, PT, R3.reuse, R203.reuse, PT ;  /* 0x000000cb0300720c */ /* 0x0c0fe20003fc6270 */
[----:B------:R-:W-:Y:S01]  /*9b30*/  VIADD R7, R0, 0x18 ;  /* 0x0000001800077836 */ /* 0x000fe20000000000 */
[----:B------:R-:W-:Y:S01]  /*9b40*/  ISETP.GE.AND P5, PT, R2, R203, PT ;  /* 0x000000cb0200720c */ /* 0x000fe20003fa6270 */
[C---:B------:R-:W-:Y:S01]  /*9b50*/  VIADD R6, R0.reuse, 0x19 ;  /* 0x0000001900067836 */ /* 0x040fe20000000000 */
[----:B------:R-:W-:Y:S01]  /*9b60*/  ISETP.LT.OR P6, PT, R3, R199, P6 ;  /* 0x000000c70300720c */ /* 0x000fe200037c1670 */
[C---:B------:R-:W-:Y:S01]  /*9b70*/  VIADD R4, R0.reuse, 0x21 ;  /* 0x0000002100047836 */ /* 0x040fe20000000000 */
[----:B------:R-:W-:Y:S01]  /*9b80*/  FSEL R43, R43, -INF , !P1 ;  /* 0xff8000002b2b7808 */ /* 0x000fe20004800000 */
[----:B------:R-:W-:Y:S01]  /*9b90*/  VIADD R27, R0, 0x28 ;  /* 0x00000028001b7836 */ /* 0x000fe20000000000 */
[----:B------:R-:W-:Y:S01]  /*9ba0*/  ISETP.GE.AND P4, PT, R10, R203, PT ;  /* 0x000000cb0a00720c */ /* 0x000fe20003f86270 */
[----:B------:R-:W-:Y:S01]  /*9bb0*/  VIADD R25, R0, 0x30 ;  /* 0x0000003000197836 */ /* 0x000fe20000000000 */
[----:B------:R-:W-:Y:S01]  /*9bc0*/  ISETP.LT.OR P5, PT, R2, R199, P5 ;  /* 0x000000c70200720c */ /* 0x000fe20002fa1670 */
[----:B------:R-:W-:Y:S01]  /*9bd0*/  VIADD R24, R0, 0x31 ;  /* 0x0000003100187836 */ /* 0x000fe20000000000 */
[----:B------:R-:W-:Y:S01]  /*9be0*/  FSEL R44, R252, -INF , !P6 ;  /* 0xff800000fc2c7808 */ /* 0x000fe20007000000 */
[C---:B------:R-:W-:Y:S01]  /*9bf0*/  VIADD R22, R0.reuse, 0x39 ;  /* 0x0000003900167836 */ /* 0x040fe20000000000 */
[C---:B------:R-:W-:Y:S01]  /*9c00*/  IADD3 R8, R0.reuse, 0x11, RZ ;  /* 0x0000001100087810 */ /* 0x040fe20007ffe0ff */
[C---:B------:R-:W-:Y:S01]  /*9c10*/  VIADD R21, R0.reuse, 0x40 ;  /* 0x0000004000157836 */ /* 0x040fe20000000000 */
[----:B-1----:R-:W-:Y:S01]  /*9c20*/  FMNMX.FTZ R11, R41, R43, !PT ;  /* 0x0000002b290b7209 */ /* 0x002fe20007810000 */
[C---:B------:R-:W-:Y:S01]  /*9c30*/  VIADD R19, R0.reuse, 0x48 ;  /* 0x0000004800137836 */ /* 0x040fe20000000000 */
[----:B------:R-:W-:Y:S01]  /*9c40*/  ISETP.GE.AND P3, PT, R9, R203, PT ;  /* 0x000000cb0900720c */ /* 0x000fe20003f66270 */
[----:B------:R-:W-:Y:S01]  /*9c50*/  VIADD R18, R0, 0x49 ;  /* 0x0000004900127836 */ /* 0x000fe20000000000 */
[----:B------:R-:W-:Y:S01]  /*9c60*/  ISETP.LT.OR P4, PT, R10, R199, P4 ;  /* 0x000000c70a00720c */ /* 0x000fe20002781670 */
[C---:B------:R-:W-:Y:S01]  /*9c70*/  VIADD R16, R0.reuse, 0x51 ;  /* 0x0000005100107836 */ /* 0x040fe20000000000 */
[----:B------:R-:W-:Y:S01]  /*9c80*/  FSEL R45, R251, -INF , !P5 ;  /* 0xff800000fb2d7808 */ /* 0x000fe20006800000 */
[----:B------:R-:W-:Y:S01]  /*9c90*/  VIADD R15, R0, 0x58 ;  /* 0x00000058000f7836 */ /* 0x000fe20000000000 */
[----:B------:R-:W-:Y:S01]  /*9ca0*/  FMNMX.FTZ R11, R44, R11, !PT ;  /* 0x0000000b2c0b7209 */ /* 0x000fe20007810000 */
[----:B------:R1:W5:Y:S01]  /*9cb0*/  MUFU.TANH R71, R13 ;  /* 0x0000000d00477308 */ /* 0x0003620000002400 */
[----:B------:R-:W-:-:S02]  /*9cc0*/  ISETP.GE.AND P2, PT, R8, R203, PT ;  /* 0x000000cb0800720c */ /* 0x000fc40003f46270 */
[----:B------:R-:W-:Y:S02]  /*9cd0*/  ISETP.LT.OR P3, PT, R9, R199, P3 ;  /* 0x000000c70900720c */ /* 0x000fe40001f61670 */
[----:B------:R-:W-:Y:S02]  /*9ce0*/  FSEL R46, R250, -INF , !P4 ;  /* 0xff800000fa2e7808 */ /* 0x000fe40006000000 */
[----:B------:R-:W-:Y:S01]  /*9cf0*/  FMNMX.FTZ R11, R45, R11, !PT ;  /* 0x0000000b2d0b7209 */ /* 0x000fe20007810000 */
[----:B------:R4:W-:Y:S01]  /*9d00*/  MUFU.TANH R93, R29 ;  /* 0x0000001d005d7308 */ /* 0x0009e20000002400 */
[----:B------:R-:W-:Y:S02]  /*9d10*/  ISETP.GE.AND P1, PT, R7, R203, PT ;  /* 0x000000cb0700720c */ /* 0x000fe40003f26270 */
[----:B------:R-:W-:Y:S02]  /*9d20*/  ISETP.LT.OR P2, PT, R8, R199, P2 ;  /* 0x000000c70800720c */ /* 0x000fe40001741670 */
[----:B------:R-:W-:-:S02]  /*9d30*/  FSEL R47, R249, -INF , !P3 ;  /* 0xff800000f92f7808 */ /* 0x000fc40005800000 */
[----:B------:R-:W-:Y:S01]  /*9d40*/  FMNMX.FTZ R11, R46, R11, !PT ;  /* 0x0000000b2e0b7209 */ /* 0x000fe20007810000 */
[----:B------:R2:W-:Y:S01]  /*9d50*/  MUFU.TANH R74, R33 ;  /* 0x00000021004a7308 */ /* 0x0005e20000002400 */
[C---:B------:R-:W-:Y:S01]  /*9d60*/  IADD3 R5, R0.reuse, 0x20, RZ ;  /* 0x0000002000057810 */ /* 0x040fe20007ffe0ff */
[----:B-1----:R-:W-:Y:S01]  /*9d70*/  VIADD R13, R0, 0x60 ;  /* 0x00000060000d7836 */ /* 0x002fe20000000000 */
[----:B------:R-:W-:Y:S02]  /*9d80*/  ISETP.GE.AND P6, PT, R6, R203, PT ;  /* 0x000000cb0600720c */ /* 0x000fe40003fc6270 */
[----:B------:R-:W-:Y:S02]  /*9d90*/  ISETP.LT.OR P1, PT, R7, R199, P1 ;  /* 0x000000c70700720c */ /* 0x000fe40000f21670 */
[----:B------:R-:W-:Y:S01]  /*9da0*/  FSEL R48, R248, -INF , !P2 ;  /* 0xff800000f8307808 */ /* 0x000fe20005000000 */
[----:B------:R1:W-:Y:S01]  /*9db0*/  MUFU.TANH R91, R12 ;  /* 0x0000000c005b7308 */ /* 0x0003e20000002400 */
[----:B------:R-:W-:Y:S01]  /*9dc0*/  FMNMX.FTZ R11, R47, R11, !PT ;  /* 0x0000000b2f0b7209 */ /* 0x000fe20007810000 */
[----:B----4-:R-:W-:Y:S01]  /*9dd0*/  FMUL.FTZ R29, R84, UR8 ;  /* 0x00000008541d7c20 */ /* 0x010fe20008410000 */
[----:B------:R-:W-:-:S02]  /*9de0*/  ISETP.GE.AND P5, PT, R5, R203, PT ;  /* 0x000000cb0500720c */ /* 0x000fc40003fa6270 */
[----:B------:R-:W-:Y:S02]  /*9df0*/  ISETP.LT.OR P6, PT, R6, R199, P6 ;  /* 0x000000c70600720c */ /* 0x000fe400037c1670 */
[----:B------:R-:W-:Y:S01]  /*9e00*/  FSEL R50, R247, -INF , !P1 ;  /* 0xff800000f7327808 */ /* 0x000fe20004800000 */
[----:B------:R4:W-:Y:S01]  /*9e10*/  MUFU.TANH R75, R32 ;  /* 0x00000020004b7308 */ /* 0x0009e20000002400 */
[----:B------:R-:W-:Y:S01]  /*9e20*/  FMNMX.FTZ R11, R48, R11, !PT ;  /* 0x0000000b300b7209 */ /* 0x000fe20007810000 */
[----:B--2---:R-:W-:Y:S01]  /*9e30*/  FMUL.FTZ R33, R85, UR8 ;  /* 0x0000000855217c20 */ /* 0x004fe20008410000 */
[----:B------:R-:W-:Y:S02]  /*9e40*/  ISETP.GE.AND P4, PT, R4, R203, PT ;  /* 0x000000cb0400720c */ /* 0x000fe40003f86270 */
[----:B------:R-:W-:Y:S02]  /*9e50*/  ISETP.LT.OR P5, PT, R5, R199, P5 ;  /* 0x000000c70500720c */ /* 0x000fe40002fa1670 */
[----:B------:R-:W-:Y:S01]  /*9e60*/  FSEL R51, R109, -INF , !P6 ;  /* 0xff8000006d337808 */ /* 0x000fe20007000000 */
[----:B------:R-:W-:Y:S01]  /*9e70*/  MUFU.TANH R33, R33 ;  /* 0x0000002100217308 */ /* 0x000fe20000002400 */
[----:B------:R-:W-:Y:S01]  /*9e80*/  FMNMX.FTZ R11, R50, R11, !PT ;  /* 0x0000000b320b7209 */ /* 0x000fe20007810000 */
[C---:B-1----:R-:W-:Y:S01]  /*9e90*/  VIADD R12, R0.reuse, 0x61 ;  /* 0x00000061000c7836 */ /* 0x042fe20000000000 */
[----:B------:R-:W-:-:S02]  /*9ea0*/  IADD3 R26, R0, 0x29, RZ ;  /* 0x00000029001a7810 */ /* 0x000fc40007ffe0ff */
[----:B------:R-:W-:Y:S02]  /*9eb0*/  ISETP.GE.AND P3, PT, R27, R203, PT ;  /* 0x000000cb1b00720c */ /* 0x000fe40003f66270 */
[----:B------:R-:W-:Y:S01]  /*9ec0*/  ISETP.LT.OR P4, PT, R4, R199, P4 ;  /* 0x000000c70400720c */ /* 0x000fe20002781670 */
[----:B------:R-:W-:Y:S01]  /*9ed0*/  MUFU.TANH R89, R36 ;  /* 0x0000002400597308 */ /* 0x000fe20000002400 */
[----:B------:R-:W-:Y:S01]  /*9ee0*/  FSEL R52, R243, -INF , !P5 ;  /* 0xff800000f3347808 */ /* 0x000fe20006800000 */
[----:B----4-:R-:W-:Y:S01]  /*9ef0*/  VIADD R32, R0, 0x69 ;  /* 0x0000006900207836 */ /* 0x010fe20000000000 */
[----:B------:R-:W-:Y:S02]  /*9f00*/  FMNMX.FTZ R11, R51, R11, !PT ;  /* 0x0000000b330b7209 */ /* 0x000fe40007810000 */
[----:B------:R-:W-:Y:S02]  /*9f10*/  ISETP.GE.AND P2, PT, R26, R203, PT ;  /* 0x000000cb1a00720c */ /* 0x000fe40003f46270 */
[----:B------:R-:W-:Y:S01]  /*9f20*/  ISETP.LT.OR P3, PT, R27, R199, P3 ;  /* 0x000000c71b00720c */ /* 0x000fe20001f61670 */
[----:B------:R-:W-:Y:S01]  /*9f30*/  MUFU.TANH R109, R30 ;  /* 0x0000001e006d7308 */ /* 0x000fe20000002400 */
[----:B------:R-:W-:-:S02]  /*9f40*/  FSEL R53, R111, -INF , !P4 ;  /* 0xff8000006f357808 */ /* 0x000fc40006000000 */
[----:B------:R-:W-:Y:S02]  /*9f50*/  FMNMX.FTZ R11, R52, R11, !PT ;  /* 0x0000000b340b7209 */ /* 0x000fe40007810000 */
[----:B------:R-:W-:Y:S02]  /*9f60*/  ISETP.GE.AND P1, PT, R25, R203, PT ;  /* 0x000000cb1900720c */ /* 0x000fe40003f26270 */
[----:B------:R-:W-:Y:S01]  /*9f70*/  ISETP.LT.OR P2, PT, R26, R199, P2 ;  /* 0x000000c71a00720c */ /* 0x000fe20001741670 */
[----:B------:R1:W-:Y:S01]  /*9f80*/  MUFU.TANH R111, R31 ;  /* 0x0000001f006f7308 */ /* 0x0003e20000002400 */
[----:B------:R-:W-:Y:S02]  /*9f90*/  FSEL R55, R226, -INF , !P3 ;  /* 0xff800000e2377808 */ /* 0x000fe40005800000 */
[----:B------:R-:W-:Y:S02]  /*9fa0*/  FMNMX.FTZ R11, R53, R11, !PT ;  /* 0x0000000b350b7209 */ /* 0x000fe40007810000 */
[----:B------:R-:W-:-:S02]  /*9fb0*/  IADD3 R23, R0, 0x38, RZ ;  /* 0x0000003800177810 */ /* 0x000fc40007ffe0ff */
[----:B------:R-:W-:Y:S01]  /*9fc0*/  ISETP.GE.AND P6, PT, R24, R203, PT ;  /* 0x000000cb1800720c */ /* 0x000fe20003fc6270 */
[----:B------:R-:W-:Y:S01]  /*9fd0*/  MUFU.TANH R88, R42 ;  /* 0x0000002a00587308 */ /* 0x000fe20000002400 */
[----:B------:R-:W-:Y:S02]  /*9fe0*/  FSEL R56, R124, -INF , !P2 ;  /* 0xff8000007c387808 */ /* 0x000fe40005000000 */
[----:B------:R-:W-:Y:S02]  /*9ff0*/  ISETP.LT.OR P1, PT, R25, R199, P1 ;  /* 0x000000c71900720c */ /* 0x000fe40000f21670 */
[----:B------:R-:W-:Y:S02]  /*a000*/  FMNMX.FTZ R11, R55, R11, !PT ;  /* 0x0000000b370b7209 */ /* 0x000fe40007810000 */
[----:B------:R-:W-:Y:S01]  /*a010*/  ISETP.GE.AND P5, PT, R23, R203, PT ;  /* 0x000000cb1700720c */ /* 0x000fe20003fa6270 */
[----:B------:R-:W-:Y:S01]  /*a020*/  MUFU.TANH R124, R34 ;  /* 0x00000022007c7308 */ /* 0x000fe20000002400 */
[----:B------:R-:W-:Y:S01]  /*a030*/  ISETP.LT.OR P6, PT, R24, R199, P6 ;  /* 0x000000c71800720c */ /* 0x000fe200037c1670 */
[----:B-1----:R-:W-:Y:S01]  /*a040*/  VIADD R31, R0, 0x70 ;  /* 0x00000070001f7836 */ /* 0x002fe20000000000 */
[----:B------:R-:W-:-:S02]  /*a050*/  FSEL R57, R209, -INF , !P1 ;  /* 0xff800000d1397808 */ /* 0x000fc40004800000 */
[----:B------:R-:W-:Y:S02]  /*a060*/  FMNMX.FTZ R11, R56, R11, !PT ;  /* 0x0000000b380b7209 */ /* 0x000fe40007810000 */
[----:B------:R-:W-:Y:S01]  /*a070*/  ISETP.GE.AND P4, PT, R22, R203, PT ;  /* 0x000000cb1600720c */ /* 0x000fe20003f86270 */
[----:B------:R1:W2:Y:S01]  /*a080*/  MUFU.TANH R34, R29 ;  /* 0x0000001d00227308 */ /* 0x0002a20000002400 */
[----:B------:R-:W-:Y:S02]  /*a090*/  FSEL R58, R121, -INF , !P6 ;  /* 0xff800000793a7808 */ /* 0x000fe40007000000 */
[----:B------:R-:W-:Y:S02]  /*a0a0*/  ISETP.LT.OR P5, PT, R23, R199, P5 ;  /* 0x000000c71700720c */ /* 0x000fe40002fa1670 */
[----:B------:R-:W-:Y:S02]  /*a0b0*/  FMNMX.FTZ R28, R57, R11, !PT ;  /* 0x0000000b391c7209 */ /* 0x000fe40007810000 */
[----:B------:R-:W-:Y:S01]  /*a0c0*/  IADD3 R20, R0, 0x41, RZ ;  /* 0x0000004100147810 */ /* 0x000fe20007ffe0ff */
[----:B------:R4:W-:Y:S01]  /*a0d0*/  MUFU.TANH R121, R35 ;  /* 0x0000002300797308 */ /* 0x0009e20000002400 */
[----:B------:R-:W-:-:S02]  /*a0e0*/  ISETP.GE.AND P3, PT, R21, R203, PT ;  /* 0x000000cb1500720c */ /* 0x000fc40003f66270 */
[----:B------:R-:W-:Y:S02]  /*a0f0*/  ISETP.LT.OR P4, PT, R22, R199, P4 ;  /* 0x000000c71600720c */ /* 0x000fe40002781670 */
[----:B------:R-:W-:Y:S02]  /*a100*/  FSEL R59, R132, -INF , !P5 ;  /* 0xff800000843b7808 */ /* 0x000fe40006800000 */
[----:B------:R-:W-:Y:S02]  /*a110*/  FMNMX.FTZ R28, R58, R28, !PT ;  /* 0x0000001c3a1c7209 */ /* 0x000fe40007810000 */
[----:B------:R-:W-:Y:S01]  /*a120*/  ISETP.GE.AND P2, PT, R20, R203, PT ;  /* 0x000000cb1400720c */ /* 0x000fe20003f46270 */
[----:B-1----:R-:W-:Y:S01]  /*a130*/  VIADD R29, R0, 0x78 ;  /* 0x00000078001d7836 */ /* 0x002fe20000000000 */
[----:B------:R-:W-:Y:S02]  /*a140*/  FSEL R60, R127, -INF , !P4 ;  /* 0xff8000007f3c7808 */ /* 0x000fe40006000000 */
[----:B------:R-:W-:-:S02]  /*a150*/  ISETP.LT.OR P3, PT, R21, R199, P3 ;  /* 0x000000c71500720c */ /* 0x000fc40001f61670 */
[----:B------:R-:W-:Y:S02]  /*a160*/  FMNMX.FTZ R28, R59, R28, !PT ;  /* 0x0000001c3b1c7209 */ /* 0x000fe40007810000 */
[----:B------:R-:W-:Y:S01]  /*a170*/  ISETP.GE.AND P1, PT, R19, R203, PT ;  /* 0x000000cb1300720c */ /* 0x000fe20003f26270 */
[----:B----4-:R-:W-:Y:S01]  /*a180*/  FMUL.FTZ R35, R80, UR8 ;  /* 0x0000000850237c20 */ /* 0x010fe20008410000 */
[----:B------:R-:W-:Y:S02]  /*a190*/  ISETP.LT.OR P2, PT, R20, R199, P2 ;  /* 0x000000c71400720c */ /* 0x000fe40001741670 */
[----:B------:R-:W-:Y:S01]  /*a1a0*/  FSEL R61, R117, -INF , !P3 ;  /* 0xff800000753d7808 */ /* 0x000fe20005800000 */
[----:B------:R1:W4:Y:S01]  /*a1b0*/  MUFU.TANH R36, R35 ;  /* 0x0000002300247308 */ /* 0x0003220000002400 */
[----:B------:R-:W-:Y:S02]  /*a1c0*/  FMNMX.FTZ R28, R60, R28, !PT ;  /* 0x0000001c3c1c7209 */ /* 0x000fe40007810000 */
[----:B------:R-:W-:-:S02]  /*a1d0*/  IADD3 R17, R0, 0x50, RZ ;  /* 0x0000005000117810 */ /* 0x000fc40007ffe0ff */
[----:B------:R-:W-:Y:S02]  /*a1e0*/  ISETP.GE.AND P6, PT, R18, R203, PT ;  /* 0x000000cb1200720c */ /* 0x000fe40003fc6270 */
[----:B------:R-:W-:Y:S01]  /*a1f0*/  FSEL R62, R114, -INF , !P2 ;  /* 0xff800000723e7808 */ /* 0x000fe20005000000 */
[----:B------:R5:W-:Y:S01]  /*a200*/  MUFU.TANH R117, R69 ;  /* 0x0000004500757308 */ /* 0x000be20000002400 */
[----:B------:R-:W-:Y:S02]  /*a210*/  ISETP.LT.OR P1, PT, R19, R199, P1 ;  /* 0x000000c71300720c */ /* 0x000fe40000f21670 */
[----:B------:R-:W-:Y:S02]  /*a220*/  FMNMX.FTZ R28, R61, R28, !PT ;  /* 0x0000001c3d1c7209 */ /* 0x000fe40007810000 */
[----:B------:R-:W-:Y:S02]  /*a230*/  ISETP.GE.AND P5, PT, R17, R203, PT ;  /* 0x000000cb1100720c */ /* 0x000fe40003fa6270 */
[----:B------:R-:W-:Y:S01]  /*a240*/  FSEL R63, R107, -INF , !P1 ;  /* 0xff8000006b3f7808 */ /* 0x000fe20004800000 */
[----:B------:R-:W-:Y:S01]  /*a250*/  MUFU.TANH R114, R79 ;  /* 0x0000004f00727308 */ /* 0x000fe20000002400 */
[----:B------:R-:W-:Y:S01]  /*a260*/  ISETP.LT.OR P6, PT, R18, R199, P6 ;  /* 0x000000c71200720c */ /* 0x000fe200037c1670 */
[----:B-1----:R-:W-:Y:S01]  /*a270*/  FMUL.FTZ R35, R81, UR8 ;  /* 0x0000000851237c20 */ /* 0x002fe20008410000 */
[----:B------:R-:W-:-:S02]  /*a280*/  FMNMX.FTZ R28, R62, R28, !PT ;  /* 0x0000001c3e1c7209 */ /* 0x000fc40007810000 */
[----:B------:R-:W-:Y:S02]  /*a290*/  ISETP.GE.AND P4, PT, R16, R203, PT ;  /* 0x000000cb1000720c */ /* 0x000fe40003f86270 */
[----:B------:R-:W-:Y:S01]  /*a2a0*/  FSEL R65, R106, -INF , !P6 ;  /* 0xff8000006a417808 */ /* 0x000fe20007000000 */
[----:B------:R-:W-:Y:S01]  /*a2b0*/  MUFU.TANH R107, R67 ;  /* 0x00000043006b7308 */ /* 0x000fe20000002400 */
[----:B------:R-:W-:Y:S02]  /*a2c0*/  ISETP.LT.OR P5, PT, R17, R199, P5 ;  /* 0x000000c71100720c */ /* 0x000fe40002fa1670 */
[----:B------:R-:W-:Y:S02]  /*a2d0*/  FMNMX.FTZ R28, R63, R28, !PT ;  /* 0x0000001c3f1c7209 */ /* 0x000fe40007810000 */
[----:B------:R-:W-:Y:S02]  /*a2e0*/  IADD3 R14, R0, 0x59, RZ ;  /* 0x00000059000e7810 */ /* 0x000fe40007ffe0ff */
[----:B------:R-:W-:Y:S01]  /*a2f0*/  ISETP.GE.AND P3, PT, R15, R203, PT ;  /* 0x000000cb0f00720c */ /* 0x000fe20003f66270 */
[----:B------:R-:W-:Y:S01]  /*a300*/  MUFU.TANH R106, R54 ;  /* 0x00000036006a7308 */ /* 0x000fe20000002400 */
[----:B------:R-:W-:-:S02]  /*a310*/  FSEL R66, R70, -INF , !P5 ;  /* 0xff80000046427808 */ /* 0x000fc40006800000 */
[----:B------:R-:W-:Y:S02]  /*a320*/  ISETP.LT.OR P4, PT, R16, R199, P4 ;  /* 0x000000c71000720c */ /* 0x000fe40002781670 */
[----:B------:R-:W-:Y:S02]  /*a330*/  FMNMX.FTZ R28, R65, R28, !PT ;  /* 0x0000001c411c7209 */ /* 0x000fe40007810000 */
[----:B------:R-:W-:Y:S02]  /*a340*/  ISETP.GE.AND P2, PT, R14, R203, PT ;  /* 0x000000cb0e00720c */ /* 0x000fe40003f46270 */
[----:B------:R-:W-:Y:S02]  /*a350*/  FSEL R68, R68, -INF , !P4 ;  /* 0xff80000044447808 */ /* 0x000fe40006000000 */
[----:B------:R-:W-:Y:S02]  /*a360*/  ISETP.LT.OR P3, PT, R15, R199, P3 ;  /* 0x000000c70f00720c */ /* 0x000fe40001f61670 */
[----:B------:R-:W-:-:S02]  /*a370*/  FMNMX.FTZ R28, R66, R28, !PT ;  /* 0x0000001c421c7209 */ /* 0x000fc40007810000 */
[----:B------:R-:W-:Y:S02]  /*a380*/  ISETP.GE.AND P1, PT, R13, R203, PT ;  /* 0x000000cb0d00720c */ /* 0x000fe40003f26270 */
[----:B------:R-:W-:Y:S01]  /*a390*/  FSEL R72, R49, -INF , !P3 ;  /* 0xff80000031487808 */ /* 0x000fe20005800000 */
[----:B------:R-:W-:Y:S01]  /*a3a0*/  FMUL.FTZ R49, R100, UR8 ;  /* 0x0000000864317c20 */ /* 0x000fe20008410000 */
[----:B------:R-:W-:Y:S02]  /*a3b0*/  ISETP.LT.OR P2, PT, R14, R199, P2 ;  /* 0x000000c70e00720c */ /* 0x000fe40001741670 */
[----:B------:R-:W-:Y:S02]  /*a3c0*/  FMNMX.FTZ R28, R68, R28, !PT ;  /* 0x0000001c441c7209 */ /* 0x000fe40007810000 */
[----:B------:R-:W-:Y:S02]  /*a3d0*/  ISETP.GE.AND P6, PT, R12, R203, PT ;  /* 0x000000cb0c00720c */ /* 0x000fe40003fc6270 */
[----:B------:R-:W-:-:S02]  /*a3e0*/  IADD3 R11, R0, 0x68, RZ ;  /* 0x00000068000b7810 */ /* 0x000fc40007ffe0ff */
[----:B---3--:R-:W-:Y:S01]  /*a3f0*/  FSEL R73, R37, -INF , !P2 ;  /* 0xff80000025497808 */ /* 0x008fe20005000000 */
[----:B------:R-:W-:Y:S01]  /*a400*/  BAR.SYNC.DEFER_BLOCKING 0x0 ;  /* 0x0000000000007b1d */ /* 0x000fe20000010000 */
[----:B------:R-:W-:Y:S02]  /*a410*/  ISETP.LT.OR P1, PT, R13, R199, P1 ;  /* 0x000000c70d00720c */ /* 0x000fe40000f21670 */
[----:B------:R-:W-:Y:S02]  /*a420*/  FMNMX.FTZ R28, R72, R28, !PT ;  /* 0x0000001c481c7209 */ /* 0x000fe40007810000 */
[----:B------:R-:W-:Y:S02]  /*a430*/  ISETP.GE.AND P5, PT, R11, R203, PT ;  /* 0x000000cb0b00720c */ /* 0x000fe40003fa6270 */
[----:B------:R-:W-:Y:S02]  /*a440*/  FSEL R70, R64, -INF , !P1 ;  /* 0xff80000040467808 */ /* 0x000fe40004800000 */
[----:B------:R-:W-:-:S02]  /*a450*/  ISETP.LT.OR P6, PT, R12, R199, P6 ;  /* 0x000000c70c00720c */ /* 0x000fc400037c1670 */
[----:B------:R-:W-:Y:S02]  /*a460*/  FMNMX.FTZ R28, R73, R28, !PT ;  /* 0x0000001c491c7209 */ /* 0x000fe40007810000 */
[----:B------:R-:W-:Y:S02]  /*a470*/  ISETP.GE.AND P4, PT, R32, R203, PT ;  /* 0x000000cb2000720c */ /* 0x000fe40003f86270 */
[-C--:B------:R-:W-:Y:S02]  /*a480*/  ISETP.LT.OR P5, PT, R11, R199.reuse, P5 ;  /* 0x000000c70b00720c */ /* 0x080fe40002fa1670 */
[----:B-----5:R-:W-:Y:S02]  /*a490*/  FSEL R69, R71, -INF , !P6 ;  /* 0xff80000047457808 */ /* 0x020fe40007000000 */
[----:B------:R-:W-:Y:S02]  /*a4a0*/  FMNMX.FTZ R28, R70, R28, !PT ;  /* 0x0000001c461c7209 */ /* 0x000fe40007810000 */
[----:B------:R-:W-:-:S02]  /*a4b0*/  ISETP.LT.OR P4, PT, R32, R199, P4 ;  /* 0x000000c72000720c */ /* 0x000fc40002781670 */
[-C--:B------:R-:W-:Y:S02]  /*a4c0*/  ISETP.GE.AND P3, PT, R31, R203.reuse, PT ;  /* 0x000000cb1f00720c */ /* 0x080fe40003f66270 */
[----:B------:R-:W-:Y:S02]  /*a4d0*/  IADD3 R30, R0, 0x71, RZ ;  /* 0x00000071001e7810 */ /* 0x000fe40007ffe0ff */
[----:B--2---:R-:W-:Y:S02]  /*a4e0*/  FSEL R71, R34, -INF , !P5 ;  /* 0xff80000022477808 */ /* 0x004fe40006800000 */
[----:B------:R-:W-:Y:S01]  /*a4f0*/  FMNMX.FTZ R28, R69, R28, !PT ;  /* 0x0000001c451c7209 */ /* 0x000fe20007810000 */
[----:B------:R-:W1:Y:S01]  /*a500*/  MUFU.TANH R34, R35 ;  /* 0x0000002300227308 */ /* 0x000e620000002400 */
[----:B------:R-:W-:Y:S02]  /*a510*/  FSEL R78, R33, -INF , !P4 ;  /* 0xff800000214e7808 */ /* 0x000fe40006000000 */
[----:B------:R-:W-:-:S02]  /*a520*/  ISETP.GE.AND P2, PT, R30, R203, PT ;  /* 0x000000cb1e00720c */ /* 0x000fc40003f46270 */
[----:B------:R-:W-:Y:S02]  /*a530*/  ISETP.LT.OR P3, PT, R31, R199, P3 ;  /* 0x000000c71f00720c */ /* 0x000fe40001f61670 */
[----:B------:R-:W-:Y:S02]  /*a540*/  FMNMX.FTZ R33, R71, R28, !PT ;  /* 0x0000001c47217209 */ /* 0x000fe40007810000 */
[----:B------:R-:W-:Y:S02]  /*a550*/  ISETP.GE.AND P1, PT, R29, R203, PT ;  /* 0x000000cb1d00720c */ /* 0x000fe40003f26270 */
[----:B------:R-:W-:Y:S02]  /*a560*/  ISETP.LT.OR P2, PT, R30, R199, P2 ;  /* 0x000000c71e00720c */ /* 0x000fe40001741670 */
[----:B------:R-:W-:Y:S02]  /*a570*/  IADD3 R28, R0, 0x79, RZ ;  /* 0x00000079001c7810 */ /* 0x000fe40007ffe0ff */
[----:B------:R-:W-:-:S02]  /*a580*/  FSEL R77, R75, -INF , !P3 ;  /* 0xff8000004b4d7808 */ /* 0x000fc40005800000 */
[----:B------:R-:W-:Y:S02]  /*a590*/  FMNMX.FTZ R33, R78, R33, !PT ;  /* 0x000000214e217209 */ /* 0x000fe40007810000 */
[----:B------:R-:W-:Y:S02]  /*a5a0*/  ISETP.GE.AND P3, PT, R28, R203, PT ;  /* 0x000000cb1c00720c */ /* 0x000fe40003f66270 */
[----:B------:R-:W-:Y:S02]  /*a5b0*/  ISETP.LT.OR P1, PT, R29, R199, P1 ;  /* 0x000000c71d00720c */ /* 0x000fe40000f21670 */
[----:B------:R-:W-:Y:S02]  /*a5c0*/  FSEL R76, R74, -INF , !P2 ;  /* 0xff8000004a4c7808 */ /* 0x000fe40005000000 */
[----:B------:R-:W-:Y:S02]  /*a5d0*/  FMNMX.FTZ R33, R77, R33, !PT ;  /* 0x000000214d217209 */ /* 0x000fe40007810000 */
[----:B------:R-:W-:-:S02]  /*a5e0*/  ISETP.LT.OR P3, PT, R28, R199, P3 ;  /* 0x000000c71c00720c */ /* 0x000fc40001f61670 */
[----:B----4-:R-:W-:Y:S02]  /*a5f0*/  FSEL R75, R36, -INF , !P1 ;  /* 0xff800000244b7808 */ /* 0x010fe40004800000 */
[----:B------:R-:W-:Y:S02]  /*a600*/  FMNMX.FTZ R33, R76, R33, !PT ;  /* 0x000000214c217209 */ /* 0x000fe40007810000 */
[----:B-1----:R-:W-:Y:S02]  /*a610*/  FSEL R74, R34, -INF , !P3 ;  /* 0xff800000224a7808 */ /* 0x002fe40005800000 */
        /* <DEDUP_REMOVED lines=32> */
.L_x_914:
[----:B------:R-:W2:Y:S04]  /*a820*/  LDL.LU R64, [R1+0x24] ;  /* 0x0000240001407983 */ /* 0x000ea80000300800 */
[----:B------:R-:W3:Y:S04]  /*a830*/  LDL.LU R54, [R1+0x20] ;  /* 0x0000200001367983 */ /* 0x000ee80000300800 */
[----:B-1----:R-:W4:Y:S04]  /*a840*/  LDL.LU R37, [R1+0x18] ;  /* 0x0000180001257983 */ /* 0x002f280000300800 */
[----:B------:R-:W5:Y:S01]  /*a850*/  LDL.LU R36, [R1+0x1c] ;  /* 0x00001c0001247983 */ /* 0x000f620000300800 */
[----:B------:R-:W-:Y:S01]  /*a860*/  FMUL.FTZ R33, R101, UR8 ;  /* 0x0000000865217c20 */ /* 0x000fe20008410000 */
[C---:B------:R-:W-:Y:S01]  /*a870*/  ISETP.GE.AND P4, PT, R0.reuse, R202, PT ;  /* 0x000000ca0000720c */ /* 0x040fe20003f86270 */
[----:B------:R1:W-:Y:S01]  /*a880*/  MUFU.TANH R94, R49 ;  /* 0x00000031005e7308 */ /* 0x0003e20000002400 */
[----:B------:R-:W1:Y:S01]  /*a890*/  SHFL.BFLY PT, R34, R42, 0x2, 0x1f ;  /* 0x0c401f002a227f89 */ /* 0x000e6200000e0000 */
[----:B------:R-:W-:-:S02]  /*a8a0*/  ISETP.GE.AND P2, PT, R0, R201, PT ;  /* 0x000000c90000720c */ /* 0x000fc40003f46270 */
[C---:B------:R-:W-:Y:S02]  /*a8b0*/  ISETP.GE.AND P0, PT, R0.reuse, R200, PT ;  /* 0x000000c80000720c */ /* 0x040fe40003f06270 */
[C---:B------:R-:W-:Y:S02]  /*a8c0*/  ISETP.LT.OR P4, PT, R0.reuse, R198, P4 ;  /* 0x000000c60000720c */ /* 0x040fe40002781670 */
[----:B------:R1:W-:Y:S01]  /*a8d0*/  MUFU.TANH R100, R33 ;  /* 0x0000002100647308 */ /* 0x0003e20000002400 */
[C---:B------:R-:W-:Y:S02]  /*a8e0*/  ISETP.LT.OR P2, PT, R0.reuse, R197, P2 ;  /* 0x000000c50000720c */ /* 0x040fe40001741670 */
[----:B------:R-:W-:Y:S01]  /*a8f0*/  ISETP.LT.OR P0, PT, R0, R196, P0 ;  /* 0x000000c40000720c */ /* 0x000fe20000701670 */
[----:B------:R-:W-:Y:S01]  /*a900*/  FMUL.FTZ R0, R86, UR8 ;  /* 0x0000000856007c20 */ /* 0x000fe20008410000 */
[CC--:B------:R-:W-:Y:S02]  /*a910*/  ISETP.GE.AND P3, PT, R3.reuse, R202.reuse, PT ;  /* 0x000000ca0300720c */ /* 0x0c0fe40003f66270 */
[----:B------:R-:W-:Y:S01]  /*a920*/  ISETP.GE.AND P6, PT, R2, R202, PT ;  /* 0x000000ca0200720c */ /* 0x000fe20003fc6270 */
[----:B------:R1:W-:Y:S01]  /*a930*/  MUFU.TANH R95, R0 ;  /* 0x00000000005f7308 */ /* 0x0003e20000002400 */
[----:B------:R-:W-:-:S02]  /*a940*/  ISETP.LT.OR P3, PT, R3, R198, P3 ;  /* 0x000000c60300720c */ /* 0x000fc40001f61670 */
[----:B------:R-:W-:Y:S02]  /*a950*/  FSEL R79, R215, -INF , !P2 ;  /* 0xff800000d74f7808 */ /* 0x000fe40005000000 */
[----:B-1----:R-:W-:Y:S02]  /*a960*/  FSEL R49, R220, -INF , !P3 ;  /* 0xff800000dc317808 */ /* 0x002fe40005800000 */
[----:B------:R-:W-:Y:S01]  /*a970*/  ISETP.GE.AND P3, PT, R2, R200, PT ;  /* 0x000000c80200720c */ /* 0x000fe20003f66270 */
[----:B------:R-:W-:Y:S01]  /*a980*/  FMUL.FTZ R33, R102, UR8 ;  /* 0x0000000866217c20 */ /* 0x000fe20008410000 */
[----:B------:R-:W-:Y:S02]  /*a990*/  ISETP.GE.AND P1, PT, R3, R201, PT ;  /* 0x000000c90300720c */ /* 0x000fe40003f26270 */
[C---:B------:R-:W-:Y:S01]  /*a9a0*/  ISETP.LT.OR P6, PT, R2.reuse, R198, P6 ;  /* 0x000000c60200720c */ /* 0x040fe200037c1670 */
[----:B------:R1:W-:Y:S01]  /*a9b0*/  MUFU.TANH R102, R33 ;  /* 0x0000002100667308 */ /* 0x0003e20000002400 */
[----:B------:R-:W-:-:S02]  /*a9c0*/  ISETP.LT.OR P3, PT, R2, R196, P3 ;  /* 0x000000c40200720c */ /* 0x000fc40001f61670 */
[----:B------:R-:W-:Y:S01]  /*a9d0*/  ISETP.GE.AND P5, PT, R3, R200, PT ;  /* 0x000000c80300720c */ /* 0x000fe20003fa6270 */
[----:B------:R-:W-:Y:S01]  /*a9e0*/  FMUL.FTZ R0, R87, UR8 ;  /* 0x0000000857007c20 */ /* 0x000fe20008410000 */
[C---:B------:R-:W-:Y:S02]  /*a9f0*/  ISETP.LT.OR P1, PT, R3.reuse, R197, P1 ;  /* 0x000000c50300720c */ /* 0x040fe40000f21670 */
[----:B------:R-:W-:Y:S01]  /*aa00*/  ISETP.LT.OR P5, PT, R3, R196, P5 ;  /* 0x000000c40300720c */ /* 0x000fe20002fa1670 */
[----:B------:R1:W-:Y:S01]  /*aa10*/  MUFU.TANH R67, R0 ;  /* 0x0000000000437308 */ /* 0x0003e20000002400 */
[----:B------:R-:W-:Y:S02]  /*aa20*/  FSEL R80, R218, -INF , !P1 ;  /* 0xff800000da507808 */ /* 0x000fe40004800000 */
[----:B------:R-:W-:Y:S02]  /*aa30*/  ISETP.GE.AND P1, PT, R10, R202, PT ;  /* 0x000000ca0a00720c */ /* 0x000fe40003f26270 */
[----:B------:R-:W-:-:S02]  /*aa40*/  FSEL R81, R217, -INF , !P0 ;  /* 0xff800000d9517808 */ /* 0x000fc40004000000 */
[C---:B------:R-:W-:Y:S01]  /*aa50*/  ISETP.GE.AND P0, PT, R10.reuse, R201, PT ;  /* 0x000000c90a00720c */ /* 0x040fe20003f06270 */
[----:B-1----:R-:W-:Y:S01]  /*aa60*/  FMUL.FTZ R33, R103, UR8 ;  /* 0x0000000867217c20 */ /* 0x002fe20008410000 */
[C---:B------:R-:W-:Y:S02]  /*aa70*/  ISETP.LT.OR P1, PT, R10.reuse, R198, P1 ;  /* 0x000000c60a00720c */ /* 0x040fe40000f21670 */
[----:B------:R-:W-:Y:S01]  /*aa80*/  ISETP.LT.OR P0, PT, R10, R197, P0 ;  /* 0x000000c50a00720c */ /* 0x000fe20000701670 */
[----:B------:R1:W-:Y:S01]  /*aa90*/  MUFU.TANH R132, R33 ;  /* 0x0000002100847308 */ /* 0x0003e20000002400 */
[----:B------:R-:W-:Y:S01]  /*aaa0*/  FMUL.FTZ R0, R82, UR8 ;  /* 0x0000000852007c20 */ /* 0x000fe20008410000 */
[----:B------:R-:W-:Y:S02]  /*aab0*/  FSEL R82, R210, -INF , !P5 ;  /* 0xff800000d2527808 */ /* 0x000fe40006800000 */
[----:B------:R-:W-:-:S04]  /*aac0*/  ISETP.GE.AND P5, PT, R10, R200, PT ;  /* 0x000000c80a00720c */ /* 0x000fc80003fa6270 */
[----:B------:R-:W-:Y:S01]  /*aad0*/  MUFU.TANH R84, R0 ;  /* 0x0000000000547308 */ /* 0x000fe20000002400 */
[----:B------:R-:W-:Y:S02]  /*aae0*/  ISETP.LT.OR P5, PT, R10, R196, P5 ;  /* 0x000000c40a00720c */ /* 0x000fe40002fa1670 */
[----:B------:R-:W-:Y:S02]  /*aaf0*/  FSEL R10, R181, -INF , !P1 ;  /* 0xff800000b50a7808 */ /* 0x000fe40004800000 */
[----:B------:R-:W-:Y:S01]  /*ab00*/  ISETP.GE.AND P1, PT, R8, R202, PT ;  /* 0x000000ca0800720c */ /* 0x000fe20003f26270 */
[----:B-1----:R-:W-:-:S03]  /*ab10*/  FMUL.FTZ R33, R96, UR8 ;  /* 0x0000000860217c20 */ /* 0x002fc60008410000 */
[----:B------:R-:W-:Y:S01]  /*ab20*/  ISETP.LT.OR P1, PT, R8, R198, P1 ;  /* 0x000000c60800720c */ /* 0x000fe20000f21670 */
[----:B------:R1:W-:Y:S02]  /*ab30*/  MUFU.TANH R96, R33 ;  /* 0x0000002100607308 */ /* 0x0003e40000002400 */
[----:B-1----:R-:W-:Y:S01]  /*ab40*/  FMNMX.FTZ R33, R42, R34, !PT ;  /* 0x000000222a217209 */ /* 0x002fe20007810000 */
[----:B------:R-:W-:-:S04]  /*ab50*/  FMUL.FTZ R34, R97, UR8 ;  /* 0x0000000861227c20 */ /* 0x000fc80008410000 */
[----:B------:R-:W1:Y:S01]  /*ab60*/  SHFL.BFLY PT, R35, R33, 0x1, 0x1f ;  /* 0x0c201f0021237f89 */ /* 0x000e6200000e0000 */
[----:B------:R1:W-:Y:S02]  /*ab70*/  MUFU.TANH R101, R34 ;  /* 0x0000002200657308 */ /* 0x0003e40000002400 */
[----:B-1----:R-:W-:-:S06]  /*ab80*/  FMUL.FTZ R34, R98, UR8 ;  /* 0x0000000862227c20 */ /* 0x002fcc0008410000 */
[----:B------:R1:W-:Y:S01]  /*ab90*/  MUFU.TANH R243, R34 ;  /* 0x0000002200f37308 */ /* 0x0003e20000002400 */
[----:B------:R-:W-:Y:S02]  /*aba0*/  FMNMX.FTZ R127, R33, R35, !PT ;  /* 0x00000023217f7209 */ /* 0x000fe40007810000 */
[----:B------:R-:W-:Y:S02]  /*abb0*/  FSEL R33, R208, -INF , !P6 ;  /* 0xff800000d0217808 */ /* 0x000fe40007000000 */
[C---:B------:R-:W-:Y:S01]  /*abc0*/  FSETP.NEU.FTZ.AND P2, PT, R127.reuse, -INF , PT ;  /* 0xff8000007f00780b */ /* 0x040fe20003f5d000 */
[----:B------:R-:W-:Y:S01]  /*abd0*/  FMUL.FTZ R0, R127, UR6 ;  /* 0x000000067f007c20 */ /* 0x000fe20008410000 */
[----:B------:R-:W-:-:S04]  /*abe0*/  ISETP.GE.AND P6, PT, R9, R202, PT ;  /* 0x000000ca0900720c */ /* 0x000fc80003fc6270 */
[----:B------:R-:W-:Y:S02]  /*abf0*/  FSEL R0, R0, RZ, P2 ;  /* 0x000000ff00007208 */ /* 0x000fe40001000000 */
[----:B------:R-:W-:Y:S01]  /*ac00*/  ISETP.LT.OR P6, PT, R9, R198, P6 ;  /* 0x000000c60900720c */ /* 0x000fe200037c1670 */
[----:B-1----:R-:W-:-:S03]  /*ac10*/  FMUL.FTZ R34, R99, UR8 ;  /* 0x0000000863227c20 */ /* 0x002fc60008410000 */
[----:B------:R-:W-:Y:S01]  /*ac20*/  FSEL R35, R180, -INF , !P6 ;  /* 0xff800000b4237808 */ /* 0x000fe20007000000 */
[----:B------:R-:W-:Y:S01]  /*ac30*/  FFMA.FTZ R3, R51, UR6, -R0 ;  /* 0x0000000633037c23 */ /* 0x000fe20008010800 */
[C---:B------:R-:W-:Y:S01]  /*ac40*/  ISETP.GE.AND P6, PT, R7.reuse, R202, PT ;  /* 0x000000ca0700720c */ /* 0x040fe20003fc6270 */
[----:B------:R1:W-:Y:S03]  /*ac50*/  MUFU.TANH R247, R34 ;  /* 0x0000002200f77308 */ /* 0x0003e60000002400 */
[----:B------:R-:W-:-:S05]  /*ac60*/  ISETP.LT.OR P6, PT, R7, R198, P6 ;  /* 0x000000c60700720c */ /* 0x000fca00037c1670 */
[----:B------:R1:W-:Y:S02]  /*ac70*/  MUFU.EX2 R220, R3 ;  /* 0x0000000300dc7308 */ /* 0x0003e40000000800 */
[----:B-1----:R-:W-:Y:S02]  /*ac80*/  FSEL R34, R177, -INF , !P1 ;  /* 0xff800000b1227808 */ /* 0x002fe40004800000 */
[----:B------:R-:W-:-:S04]  /*ac90*/  ISETP.GE.AND P1, PT, R6, R202, PT ;  /* 0x000000ca0600720c */ /* 0x000fc80003f26270 */
[----:B------:R-:W-:Y:S01]  /*aca0*/  ISETP.LT.OR P1, PT, R6, R198, P1 ;  /* 0x000000c60600720c */ /* 0x000fe20000f21670 */
[----:B------:R-:W-:-:S03]  /*acb0*/  FFMA.FTZ R3, R52, UR6, -R0 ;  /* 0x0000000634037c23 */ /* 0x000fc60008010800 */
[----:B------:R-:W-:Y:S02]  /*acc0*/  FSEL R42, R170, -INF , !P1 ;  /* 0xff800000aa2a7808 */ /* 0x000fe40004800000 */
[----:B------:R-:W-:-:S04]  /*acd0*/  ISETP.GE.AND P1, PT, R4, R202, PT ;  /* 0x000000ca0400720c */ /* 0x000fc80003f26270 */
[----:B------:R-:W-:Y:S01]  /*ace0*/  ISETP.LT.OR P1, PT, R4, R198, P1 ;  /* 0x000000c60400720c */ /* 0x000fe20000f21670 */
[----:B--2---:R-:W-:Y:S02]  /*acf0*/  IMAD.MOV.U32 R99, RZ, RZ, R64 ;  /* 0x000000ffff637224 */ /* 0x004fe400078e0040 */
[----:B---3--:R-:W-:Y:S02]  /*ad00*/  IMAD.MOV.U32 R86, RZ, RZ, R54 ;  /* 0x000000ffff567224 */ /* 0x008fe400078e0036 */
[----:B----4-:R-:W-:Y:S01]  /*ad10*/  IMAD.MOV.U32 R226, RZ, RZ, R37 ;  /* 0x000000ffffe27224 */ /* 0x010fe200078e0025 */
[----:B------:R-:W-:Y:S02]  /*ad20*/  FSEL R37, R223, -INF , !P4 ;  /* 0xff800000df257808 */ /* 0x000fe40006000000 */
[----:B------:R-:W-:Y:S01]  /*ad30*/  ISETP.GE.AND P4, PT, R2, R201, PT ;  /* 0x000000c90200720c */ /* 0x000fe20003f86270 */
[----:B-----5:R-:W-:Y:S01]  /*ad40*/  IMAD.MOV.U32 R219, RZ, RZ, R36 ;  /* 0x000000ffffdb7224 */ /* 0x020fe200078e0024 */
[----:B------:R-:W-:-:S02]  /*ad50*/  FSEL R36, R176, -INF , !P6 ;  /* 0xff800000b0247808 */ /* 0x000fc40007000000 */
[----:B------:R-:W-:Y:S01]  /*ad60*/  ISETP.LT.OR P4, PT, R2, R197, P4 ;  /* 0x000000c50200720c */ /* 0x000fe20002781670 */
[----:B------:R-:W-:Y:S01]  /*ad70*/  FMUL.FTZ R2, R83, UR8 ;  /* 0x0000000853027c20 */ /* 0x000fe20008410000 */
[----:B------:R-:W-:-:S03]  /*ad80*/  ISETP.GE.AND P6, PT, R5, R202, PT ;  /* 0x000000ca0500720c */ /* 0x000fc60003fc6270 */
[----:B------:R1:W-:Y:S01]  /*ad90*/  MUFU.TANH R83, R2 ;  /* 0x0000000200537308 */ /* 0x0003e20000002400 */
[----:B------:R-:W-:Y:S01]  /*ada0*/  ISETP.LT.OR P6, PT, R5, R198, P6 ;  /* 0x000000c60500720c */ /* 0x000fe200037c1670 */
[----:B-1----:R-:W-:-:S03]  /*adb0*/  FFMA.FTZ R2, R43, UR6, -R0 ;  /* 0x000000062b027c23 */ /* 0x002fc60008010800 */
[----:B------:R-:W-:Y:S02]  /*adc0*/  FSEL R43, R169, -INF , !P6 ;  /* 0xff800000a92b7808 */ /* 0x000fe40007000000 */
[C---:B------:R-:W-:Y:S01]  /*add0*/  ISETP.GE.AND P6, PT, R27.reuse, R202, PT ;  /* 0x000000ca1b00720c */ /* 0x040fe20003fc6270 */
[----:B------:R1:W-:Y:S03]  /*ade0*/  MUFU.EX2 R250, R2 ;  /* 0x0000000200fa7308 */ /* 0x0003e60000000800 */
[----:B------:R-:W-:Y:S01]  /*adf0*/  ISETP.LT.OR P6, PT, R27, R198, P6 ;  /* 0x000000c61b00720c */ /* 0x000fe200037c1670 */
[--C-:B-1----:R-:W-:Y:S01]  /*ae00*/  FFMA.FTZ R2, R44, UR6, -R0.reuse ;  /* 0x000000062c027c23 */ /* 0x102fe20008010800 */
[----:B------:R-:W-:Y:S02]  /*ae10*/  FSEL R44, R134, -INF , !P1 ;  /* 0xff800000862c7808 */ /* 0x000fe40004800000 */
[C---:B------:R-:W-:Y:S01]  /*ae20*/  ISETP.GE.AND P1, PT, R26.reuse, R202, PT ;  /* 0x000000ca1a00720c */ /* 0x040fe20003f26270 */
[----:B------:R1:W-:Y:S03]  /*ae30*/  MUFU.EX2 R251, R2 ;  /* 0x0000000200fb7308 */ /* 0x0003e60000000800 */
[----:B------:R-:W-:Y:S01]  /*ae40*/  ISETP.LT.OR P1, PT, R26, R198, P1 ;  /* 0x000000c61a00720c */ /* 0x000fe20000f21670 */
[----:B-1----:R-:W-:Y:S01]  /*ae50*/  FFMA.FTZ R2, R45, UR6, -R0 ;  /* 0x000000062d027c23 */ /* 0x002fe20008010800 */
[----:B------:R-:W-:-:S02]  /*ae60*/  FSEL R45, R131, -INF , !P6 ;  /* 0xff800000832d7808 */ /* 0x000fc40007000000 */
[C---:B------:R-:W-:Y:S01]  /*ae70*/  ISETP.GE.AND P6, PT, R25.reuse, R202, PT ;  /* 0x000000ca1900720c */ /* 0x040fe20003fc6270 */
[----:B------:R1:W-:Y:S03]  /*ae80*/  MUFU.EX2 R252, R2 ;  /* 0x0000000200fc7308 */ /* 0x0003e60000000800 */
        /* <DEDUP_REMOVED lines=14> */
[----:B------:R1:W-:Y:S03]  /*af70*/  MUFU.EX2 R170, R2 ;  /* 0x0000000200aa7308 */ /* 0x0003e60000000800 */
[----:B------:R-:W-:-:S04]  /*af80*/  ISETP.LT.OR P1, PT, R24, R198, P1 ;  /* 0x000000c61800720c */ /* 0x000fc80000f21670 */
[----:B------:R-:W-:Y:S02]  /*af90*/  FSEL R54, R128, -INF , !P1 ;  /* 0xff80000080367808 */ /* 0x000fe40004800000 */
[C---:B------:R-:W-:Y:S01]  /*afa0*/  ISETP.GE.AND P1, PT, R22.reuse, R202, PT ;  /* 0x000000ca1600720c */ /* 0x040fe20003f26270 */
[----:B------:R2:W-:Y:S03]  /*afb0*/  MUFU.EX2 R128, R3 ;  /* 0x0000000300807308 */ /* 0x0005e60000000800 */
[----:B------:R-:W-:Y:S01]  /*afc0*/  ISETP.LT.OR P1, PT, R22, R198, P1 ;  /* 0x000000c61600720c */ /* 0x000fe20000f21670 */
[----:B-1----:R-:W-:-:S03]  /*afd0*/  FFMA.FTZ R2, R50, UR6, -R0 ;  /* 0x0000000632027c23 */ /* 0x002fc60008010800 */
[----:B------:R-:W-:Y:S02]  /*afe0*/  FSEL R51, R118, -INF , !P1 ;  /* 0xff80000076337808 */ /* 0x000fe40004800000 */
[C---:B------:R-:W-:Y:S01]  /*aff0*/  ISETP.GE.AND P1, PT, R20.reuse, R202, PT ;  /* 0x000000ca1400720c */ /* 0x040fe20003f26270 */
[----:B------:R1:W-:Y:S01]  /*b000*/  MUFU.EX2 R209, R2 ;  /* 0x0000000200d17308 */ /* 0x0003e20000000800 */
[----:B------:R-:W-:Y:S02]  /*b010*/  FSEL R50, R115, -INF , !P6 ;  /* 0xff80000073327808 */ /* 0x000fe40007000000 */
[----:B------:R-:W-:Y:S02]  /*b020*/  ISETP.LT.OR P1, PT, R20, R198, P1 ;  /* 0x000000c61400720c */ /* 0x000fe40000f21670 */
[----:B------:R-:W-:Y:S01]  /*b030*/  ISETP.GE.AND P6, PT, R19, R202, PT ;  /* 0x000000ca1300720c */ /* 0x000fe20003fc6270 */
[----:B--2---:R-:W-:Y:S01]  /*b040*/  FFMA.FTZ R3, R53, UR6, -R0 ;  /* 0x0000000635037c23 */ /* 0x004fe20008010800 */
[----:B------:R-:W-:-:S02]  /*b050*/  FSEL R53, R113, -INF , !P1 ;  /* 0xff80000071357808 */ /* 0x000fc40004800000 */
[C---:B------:R-:W-:Y:S01]  /*b060*/  ISETP.GE.AND P1, PT, R18.reuse, R202, PT ;  /* 0x000000ca1200720c */ /* 0x040fe20003f26270 */
[----:B------:R2:W3:Y:S01]  /*b070*/  MUFU.EX2 R87, R3 ;  /* 0x0000000300577308 */ /* 0x0004e20000000800 */
[-C--:B------:R-:W-:Y:S02]  /*b080*/  ISETP.LT.OR P6, PT, R19, R198.reuse, P6 ;  /* 0x000000c61300720c */ /* 0x080fe400037c1670 */
[----:B------:R-:W-:Y:S02]  /*b090*/  ISETP.LT.OR P1, PT, R18, R198, P1 ;  /* 0x000000c61200720c */ /* 0x000fe40000f21670 */
[----:B------:R-:W-:Y:S02]  /*b0a0*/  FSEL R52, R110, -INF , !P6 ;  /* 0xff8000006e347808 */ /* 0x000fe40007000000 */
[----:B-1----:R-:W-:Y:S02]  /*b0b0*/  FMNMX.FTZ R2, R40, R37, !PT ;  /* 0x0000002528027209 */ /* 0x002fe40007810000 */
[----:B------:R-:W-:-:S02]  /*b0c0*/  ISETP.GE.AND P6, PT, R17, R202, PT ;  /* 0x000000ca1100720c */ /* 0x000fc40003fc6270 */
[----:B------:R-:W-:Y:S02]  /*b0d0*/  FMNMX.FTZ R2, R49, R2, !PT ;  /* 0x0000000231027209 */ /* 0x000fe40007810000 */
[----:B------:R-:W-:Y:S02]  /*b0e0*/  ISETP.LT.OR P6, PT, R17, R198, P6 ;  /* 0x000000c61100720c */ /* 0x000fe400037c1670 */
[----:B------:R-:W-:Y:S01]  /*b0f0*/  FMNMX.FTZ R2, R33, R2, !PT ;  /* 0x0000000221027209 */ /* 0x000fe20007810000 */
[----:B--2---:R-:W-:Y:S01]  /*b100*/  FFMA.FTZ R3, R55, UR6, -R0 ;  /* 0x0000000637037c23 */ /* 0x004fe20008010800 */
[----:B------:R-:W-:Y:S01]  /*b110*/  FSEL R55, R108, -INF , !P1 ;  /* 0xff8000006c377808 */ /* 0x000fe20004800000 */
[----:B---3--:R-:W-:Y:S01]  /*b120*/  IMAD.MOV.U32 R113, RZ, RZ, R87 ;  /* 0x000000ffff717224 */ /* 0x008fe200078e0057 */
[----:B------:R-:W-:Y:S01]  /*b130*/  FMNMX.FTZ R2, R10, R2, !PT ;  /* 0x000000020a027209 */ /* 0x000fe20007810000 */
[----:B------:R1:W-:Y:S01]  /*b140*/  MUFU.EX2 R118, R3 ;  /* 0x0000000300767308 */ /* 0x0003e20000000800 */
[----:B------:R-:W-:-:S02]  /*b150*/  ISETP.GE.AND P1, PT, R16, R202, PT ;  /* 0x000000ca1000720c */ /* 0x000fc40003f26270 */
[----:B------:R-:W-:Y:S02]  /*b160*/  FMNMX.FTZ R2, R35, R2, !PT ;  /* 0x0000000223027209 */ /* 0x000fe40007810000 */
[----:B------:R-:W-:Y:S02]  /*b170*/  ISETP.LT.OR P1, PT, R16, R198, P1 ;  /* 0x000000c61000720c */ /* 0x000fe40000f21670 */
[----:B------:R-:W-:-:S04]  /*b180*/  FMNMX.FTZ R2, R34, R2, !PT ;  /* 0x0000000222027209 */ /* 0x000fc80007810000 */
[----:B------:R-:W-:-:S04]  /*b190*/  FMNMX.FTZ R2, R36, R2, !PT ;  /* 0x0000000224027209 */ /* 0x000fc80007810000 */
[----:B------:R-:W-:Y:S01]  /*b1a0*/  FMNMX.FTZ R2, R42, R2, !PT ;  /* 0x000000022a027209 */ /* 0x000fe20007810000 */
[----:B-1----:R-:W-:Y:S01]  /*b1b0*/  FFMA.FTZ R3, R56, UR6, -R0 ;  /* 0x0000000638037c23 */ /* 0x002fe20008010800 */
[----:B------:R-:W-:Y:S01]  /*b1c0*/  FSEL R56, R105, -INF , !P6 ;  /* 0xff80000069387808 */ /* 0x000fe20007000000 */
[----:B------:R-:W-:Y:S01]  /*b1d0*/  IMAD.MOV.U32 R105, RZ, RZ, R85 ;  /* 0x000000ffff697224 */ /* 0x000fe200078e0055 */
[----:B------:R-:W-:Y:S01]  /*b1e0*/  FMNMX.FTZ R2, R43, R2, !PT ;  /* 0x000000022b027209 */ /* 0x000fe20007810000 */
[----:B------:R1:W-:Y:S01]  /*b1f0*/  MUFU.EX2 R119, R3 ;  /* 0x0000000300777308 */ /* 0x0003e20000000800 */
[C---:B------:R-:W-:Y:S02]  /*b200*/  ISETP.GE.AND P6, PT, R15.reuse, R202, PT ;  /* 0x000000ca0f00720c */ /* 0x040fe40003fc6270 */
[----:B------:R-:W-:Y:S02]  /*b210*/  FMNMX.FTZ R2, R44, R2, !PT ;  /* 0x000000022c027209 */ /* 0x000fe40007810000 */
[----:B------:R-:W-:-:S02]  /*b220*/  ISETP.LT.OR P6, PT, R15, R198, P6 ;  /* 0x000000c60f00720c */ /* 0x000fc400037c1670 */
[----:B------:R-:W-:-:S04]  /*b230*/  FMNMX.FTZ R2, R45, R2, !PT ;  /* 0x000000022d027209 */ /* 0x000fc80007810000 */
[----:B------:R-:W-:-:S04]  /*b240*/  FMNMX.FTZ R2, R48, R2, !PT ;  /* 0x0000000230027209 */ /* 0x000fc80007810000 */
[----:B------:R-:W-:Y:S01]  /*b250*/  FMNMX.FTZ R2, R47, R2, !PT ;  /* 0x000000022f027209 */ /* 0x000fe20007810000 */
[----:B-1----:R-:W-:Y:S01]  /*b260*/  FFMA.FTZ R3, R57, UR6, -R0 ;  /* 0x0000000639037c23 */ /* 0x002fe20008010800 */
[----:B------:R-:W-:Y:S02]  /*b270*/  FSEL R57, R104, -INF , !P1 ;  /* 0xff80000068397808 */ /* 0x000fe40004800000 */
[----:B------:R-:W-:Y:S01]  /*b280*/  FMNMX.FTZ R2, R54, R2, !PT ;  /* 0x0000000236027209 */ /* 0x000fe20007810000 */
[----:B------:R1:W-:Y:S01]  /*b290*/  MUFU.EX2 R98, R3 ;  /* 0x0000000300627308 */ /* 0x0003e20000000800 */
[----:B------:R-:W-:Y:S02]  /*b2a0*/  ISETP.GE.AND P1, PT, R14, R202, PT ;  /* 0x000000ca0e00720c */ /* 0x000fe40003f26270 */
        /* <DEDUP_REMOVED lines=8> */
[----:B------:R1:W2:Y:S01]  /*b330*/  MUFU.EX2 R210, R3 ;  /* 0x0000000300d27308 */ /* 0x0002a20000000800 */
        /* <DEDUP_REMOVED lines=18> */
[----:B------:R-:W-:Y:S02]  /*b460*/  FMNMX.FTZ R2, R60, R2, !PT ;  /* 0x000000023c027209 */ /* 0x000fe40007810000 */
[----:B------:R-:W-:Y:S02]  /*b470*/  ISETP.LT.OR P1, PT, R12, R198, P1 ;  /* 0x000000c60c00720c */ /* 0x000fe40000f21670 */
[----:B------:R-:W-:-:S02]  /*b480*/  FMNMX.FTZ R2, R59, R2, !PT ;  /* 0x000000023b027209 */ /* 0x000fc40007810000 */
[----:B------:R-:W-:Y:S02]  /*b490*/  FSEL R64, R93, -INF , !P1 ;  /* 0xff8000005d407808 */ /* 0x000fe40004800000 */
[----:B------:R-:W-:Y:S02]  /*b4a0*/  ISETP.GE.AND P1, PT, R32, R202, PT ;  /* 0x000000ca2000720c */ /* 0x000fe40003f26270 */
[----:B------:R-:W-:Y:S02]  /*b4b0*/  FMNMX.FTZ R2, R64, R2, !PT ;  /* 0x0000000240027209 */ /* 0x000fe40007810000 */
[----:B------:R-:W-:Y:S02]  /*b4c0*/  ISETP.LT.OR P1, PT, R32, R198, P1 ;  /* 0x000000c62000720c */ /* 0x000fe40000f21670 */
[----:B------:R-:W-:Y:S01]  /*b4d0*/  FMNMX.FTZ R2, R95, R2, !PT ;  /* 0x000000025f027209 */ /* 0x000fe20007810000 */
[----:B-1----:R-:W-:Y:S01]  /*b4e0*/  FFMA.FTZ R3, R61, UR6, -R0 ;  /* 0x000000063d037c23 */ /* 0x002fe20008010800 */
[----:B------:R-:W-:-:S02]  /*b4f0*/  FSEL R97, R67, -INF , !P1 ;  /* 0xff80000043617808 */ /* 0x000fc40004800000 */
[C---:B------:R-:W-:Y:S01]  /*b500*/  ISETP.GE.AND P1, PT, R30.reuse, R202, PT ;  /* 0x000000ca1e00720c */ /* 0x040fe20003f26270 */
        /* <DEDUP_REMOVED lines=8> */
[C---:B------:R-:W-:Y:S01]  /*b590*/  ISETP.GE.AND P1, PT, R9.reuse, R201, PT ;  /* 0x000000c90900720c */ /* 0x040fe20003f26270 */
[----:B------:R1:W-:Y:S03]  /*b5a0*/  MUFU.EX2 R131, R3 ;  /* 0x0000000300837308 */ /* 0x0003e60000000800 */
[----:B------:R-:W-:Y:S01]  /*b5b0*/  ISETP.LT.OR P1, PT, R9, R197, P1 ;  /* 0x000000c50900720c */ /* 0x000fe20000f21670 */
[----:B-1----:R-:W-:-:S04]  /*b5c0*/  FFMA.FTZ R3, R63, UR6, -R0 ;  /* 0x000000063f037c23 */ /* 0x002fc80008010800 */
[----:B------:R1:W3:Y:S02]  /*b5d0*/  MUFU.EX2 R176, R3 ;  /* 0x0000000300b07308 */ /* 0x0002e40000000800 */
[----:B-1----:R-:W-:Y:S01]  /*b5e0*/  FFMA.FTZ R3, R65, UR6, -R0 ;  /* 0x0000000641037c23 */ /* 0x002fe20008010800 */
[----:B------:R-:W-:Y:S02]  /*b5f0*/  FSEL R65, R89, -INF , !P6 ;  /* 0xff80000059417808 */ /* 0x000fe40007000000 */
[----:B------:R-:W-:-:S03]  /*b600*/  ISETP.GE.AND P6, PT, R29, R202, PT ;  /* 0x000000ca1d00720c */ /* 0x000fc60003fc6270 */
[----:B------:R1:W-:Y:S01]  /*b610*/  MUFU.EX2 R115, R3 ;  /* 0x0000000300737308 */ /* 0x0003e20000000800 */
[----:B------:R-:W-:Y:S02]  /*b620*/  FMNMX.FTZ R2, R65, R2, !PT ;  /* 0x0000000241027209 */ /* 0x000fe40007810000 */
[----:B------:R-:W-:Y:S02]  /*b630*/  ISETP.LT.OR P6, PT, R29, R198, P6 ;  /* 0x000000c61d00720c */ /* 0x000fe400037c1670 */
[----:B------:R-:W-:Y:S02]  /*b640*/  FMNMX.FTZ R2, R67, R2, !PT ;  /* 0x0000000243027209 */ /* 0x000fe40007810000 */
[----:B------:R-:W-:Y:S02]  /*b650*/  FSEL R249, R84, -INF , !P6 ;  /* 0xff80000054f97808 */ /* 0x000fe40007000000 */
[----:B------:R-:W-:Y:S02]  /*b660*/  ISETP.GE.AND P6, PT, R9, R200, PT ;  /* 0x000000c80900720c */ /* 0x000fe40003fc6270 */
[----:B------:R-:W-:-:S02]  /*b670*/  FMNMX.FTZ R2, R249, R2, !PT ;  /* 0x00000002f9027209 */ /* 0x000fc40007810000 */
[----:B------:R-:W-:Y:S02]  /*b680*/  ISETP.LT.OR P6, PT, R9, R196, P6 ;  /* 0x000000c40900720c */ /* 0x000fe400037c1670 */
[----:B------:R-:W-:Y:S01]  /*b690*/  FMNMX.FTZ R2, R248, R2, !PT ;  /* 0x00000002f8027209 */ /* 0x000fe20007810000 */
[----:B-1----:R-:W-:Y:S01]  /*b6a0*/  FFMA.FTZ R3, R66, UR6, -R0 ;  /* 0x0000000642037c23 */ /* 0x002fe20008010800 */
[----:B------:R-:W-:-:S03]  /*b6b0*/  FSEL R66, R240, -INF , !P1 ;  /* 0xff800000f0427808 */ /* 0x000fc60004800000 */
[----:B------:R-:W1:Y:S01]  /*b6c0*/  SHFL.BFLY PT, R9, R2, 0x2, 0x1f ;  /* 0x0c401f0002097f89 */ /* 0x000e6200000e0000 */
[----:B------:R4:W-:Y:S01]  /*b6d0*/  MUFU.EX2 R134, R3 ;  /* 0x0000000300867308 */ /* 0x0009e20000000800 */
[----:B------:R-:W-:-:S04]  /*b6e0*/  ISETP.GE.AND P1, PT, R6, R201, PT ;  /* 0x000000c90600720c */ /* 0x000fc80003f26270 */
[----:B------:R-:W-:-:S04]  /*b6f0*/  ISETP.LT.OR P1, PT, R6, R197, P1 ;  /* 0x000000c50600720c */ /* 0x000fc80000f21670 */
[----:B------:R-:W-:Y:S01]  /*b700*/  FSEL R62, R228, -INF , !P1 ;  /* 0xff800000e43e7808 */ /* 0x000fe20004800000 */
[--C-:B----4-:R-:W-:Y:S01]  /*b710*/  FFMA.FTZ R3, R68, UR6, -R0.reuse ;  /* 0x0000000644037c23 */ /* 0x110fe20008010800 */
[----:B------:R-:W-:Y:S02]  /*b720*/  FSEL R68, R246, -INF , !P4 ;  /* 0xff800000f6447808 */ /* 0x000fe40006000000 */
[----:B------:R-:W-:Y:S01]  /*b730*/  ISETP.GE.AND P4, PT, R8, R201, PT ;  /* 0x000000c90800720c */ /* 0x000fe20003f86270 */
[----:B------:R4:W5:Y:S01]  /*b740*/  MUFU.EX2 R223, R3 ;  /* 0x0000000300df7308 */ /* 0x0009620000000800 */
[----:B-1----:R-:W-:Y:S02]  /*b750*/  FMNMX.FTZ R2, R2, R9, !PT ;  /* 0x0000000902027209 */ /* 0x002fe40007810000 */
[----:B------:R-:W-:Y:S01]  /*b760*/  ISETP.LT.OR P4, PT, R8, R197, P4 ;  /* 0x000000c50800720c */ /* 0x000fe20002781670 */
[----:B----4-:R-:W-:Y:S01]  /*b770*/  FFMA.FTZ R3, R72, UR6, -R0 ;  /* 0x0000000648037c23 */ /* 0x010fe20008010800 */
[----:B------:R-:W-:-:S02]  /*b780*/  FSEL R72, R242, -INF , !P5 ;  /* 0xff800000f2487808 */ /* 0x000fc40006800000 */
[C---:B------:R-:W-:Y:S01]  /*b790*/  ISETP.GE.AND P5, PT, R7.reuse, R200, PT ;  /* 0x000000c80700720c */ /* 0x040fe20003fa6270 */
[----:B------:R1:W4:Y:S03]  /*b7a0*/  MUFU.EX2 R218, R3 ;  /* 0x0000000300da7308 */ /* 0x0003260000000800 */
[----:B------:R-:W-:Y:S01]  /*b7b0*/  ISETP.LT.OR P5, PT, R7, R196, P5 ;  /* 0x000000c40700720c */ /* 0x000fe20002fa1670 */
[--C-:B-1----:R-:W-:Y:S01]  /*b7c0*/  FFMA.FTZ R3, R73, UR6, -R0.reuse ;  /* 0x0000000649037c23 */ /* 0x102fe20008010800 */
[----:B------:R-:W-:Y:S02]  /*b7d0*/  FSEL R73, R244, -INF , !P3 ;  /* 0xff800000f4497808 */ /* 0x000fe40005800000 */
[C---:B------:R-:W-:Y:S01]  /*b7e0*/  ISETP.GE.AND P3, PT, R8.reuse, R200, PT ;  /* 0x000000c80800720c */ /* 0x040fe20003f66270 */
[----:B------:R1:W4:Y:S03]  /*b7f0*/  MUFU.EX2 R217, R3 ;  /* 0x0000000300d97308 */ /* 0x0003260000000800 */
[----:B------:R-:W-:Y:S01]  /*b800*/  ISETP.LT.OR P3, PT, R8, R196, P3 ;  /* 0x000000c40800720c */ /* 0x000fe20001f61670 */
[----:B-1----:R-:W-:Y:S01]  /*b810*/  FFMA.FTZ R3, R70, UR6, -R0 ;  /* 0x0000000646037c23 */ /* 0x002fe20008010800 */
[----:B------:R-:W-:-:S02]  /*b820*/  FSEL R70, R245, -INF , !P0 ;  /* 0xff800000f5467808 */ /* 0x000fc40004000000 */
[C---:B------:R-:W-:Y:S01]  /*b830*/  ISETP.GE.AND P0, PT, R7.reuse, R201, PT ;  /* 0x000000c90700720c */ /* 0x040fe20003f06270 */
[----:B------:R1:W4:Y:S03]  /*b840*/  MUFU.EX2 R215, R3 ;  /* 0x0000000300d77308 */ /* 0x0003260000000800 */
[----:B------:R-:W-:Y:S02]  /*b850*/  ISETP.LT.OR P0, PT, R7, R197, P0 ;  /* 0x000000c50700720c */ /* 0x000fe40000701670 */
[----:B------:R-:W2:Y:S02]  /*b860*/  SHFL.BFLY PT, R7, R2, 0x1, 0x1f ;  /* 0x0c201f0002077f89 */ /* 0x000ea400000e0000 */
[----:B------:R-:W-:Y:S02]  /*b870*/  FSEL R63, R236, -INF , !P0 ;  /* 0xff800000ec3f7808 */ /* 0x000fe40004000000 */
[----:B------:R-:W-:-:S04]  /*b880*/  ISETP.GE.AND P0, PT, R4, R201, PT ;  /* 0x000000c90400720c */ /* 0x000fc80003f06270 */
[----:B------:R-:W-:Y:S01]  /*b890*/  ISETP.LT.OR P0, PT, R4, R197, P0 ;  /* 0x000000c50400720c */ /* 0x000fe20000701670 */
[----:B-1----:R-:W-:Y:S01]  /*b8a0*/  FFMA.FTZ R3, R69, UR6, -R0 ;  /* 0x0000000645037c23 */ /* 0x002fe20008010800 */
[----:B------:R-:W-:Y:S02]  /*b8b0*/  FSEL R69, R239, -INF , !P4 ;  /* 0xff800000ef457808 */ /* 0x000fe40006000000 */
[C---:B------:R-:W-:Y:S01]  /*b8c0*/  ISETP.GE.AND P4, PT, R6.reuse, R200, PT ;  /* 0x000000c80600720c */ /* 0x040fe20003f86270 */
[----:B------:R1:W4:Y:S03]  /*b8d0*/  MUFU.EX2 R130, R3 ;  /* 0x0000000300827308 */ /* 0x0003260000000800 */
[----:B------:R-:W-:Y:S02]  /*b8e0*/  ISETP.LT.OR P4, PT, R6, R196, P4 ;  /* 0x000000c40600720c */ /* 0x000fe40002781670 */
[----:B--2---:R-:W-:-:S02]  /*b8f0*/  FMNMX.FTZ R110, R2, R7, !PT ;  /* 0x00000007026e7209 */ /* 0x004fc40007810000 */
[----:B------:R-:W-:Y:S02]  /*b900*/  FMNMX.FTZ R2, R39, R79, !PT ;  /* 0x0000004f27027209 */ /* 0x000fe40007810000 */
[----:B------:R-:W-:Y:S02]  /*b910*/  FSETP.NEU.FTZ.AND P1, PT, R110, -INF , PT ;  /* 0xff8000006e00780b */ /* 0x000fe40003f3d000 */
[----:B------:R-:W-:Y:S01]  /*b920*/  FMNMX.FTZ R2, R80, R2, !PT ;  /* 0x0000000250027209 */ /* 0x000fe20007810000 */
[----:B-1----:R-:W-:Y:S01]  /*b930*/  FFMA.FTZ R3, R71, UR6, -R0 ;  /* 0x0000000647037c23 */ /* 0x002fe20008010800 */
[----:B------:R-:W-:Y:S02]  /*b940*/  FSEL R71, R238, -INF , !P6 ;  /* 0xff800000ee477808 */ /* 0x000fe40007000000 */
[----:B------:R-:W-:Y:S01]  /*b950*/  ISETP.GE.AND P6, PT, R5, R201, PT ;  /* 0x000000c90500720c */ /* 0x000fe20003fc6270 */
[----:B------:R1:W-:Y:S01]  /*b960*/  MUFU.EX2 R246, R3 ;  /* 0x0000000300f67308 */ /* 0x0003e20000000800 */
[----:B------:R-:W-:-:S02]  /*b970*/  FMNMX.FTZ R2, R68, R2, !PT ;  /* 0x0000000244027209 */ /* 0x000fc40007810000 */
[----:B------:R-:W-:-:S04]  /*b980*/  ISETP.LT.OR P6, PT, R5, R197, P6 ;  /* 0x000000c50500720c */ /* 0x000fc800037c1670 */
[----:B------:R-:W-:Y:S02]  /*b990*/  FSEL R61, R222, -INF , !P6 ;  /* 0xff800000de3d7808 */ /* 0x000fe40007000000 */
[----:B------:R-:W-:-:S04]  /*b9a0*/  ISETP.GE.AND P6, PT, R27, R200, PT ;  /* 0x000000c81b00720c */ /* 0x000fc80003fc6270 */
        /* <DEDUP_REMOVED lines=8> */
[----:B------:R-:W-:-:S03]  /*ba30*/  FFMA.FTZ R5, R76, UR6, -R0 ;  /* 0x000000064c057c23 */ /* 0x000fc60008010800 */
[----:B------:R-:W-:-:S03]  /*ba40*/  FSEL R83, R221, -INF , !P3 ;  /* 0xff800000dd537808 */ /* 0x000fc60005800000 */
[----:B------:R-:W-:Y:S01]  /*ba50*/  MUFU.EX2 R242, R5 ;  /* 0x0000000500f27308 */ /* 0x000fe20000000800 */
[----:B------:R-:W-:-:S04]  /*ba60*/  ISETP.GE.AND P3, PT, R26, R200, PT ;  /* 0x000000c81a00720c */ /* 0x000fc80003f66270 */
[----:B------:R-:W-:Y:S01]  /*ba70*/  ISETP.LT.OR P3, PT, R26, R196, P3 ;  /* 0x000000c41a00720c */ /* 0x000fe20001f61670 */
[--C-:B-1----:R-:W-:Y:S01]  /*ba80*/  FFMA.FTZ R3, R75, UR6, -R0.reuse ;  /* 0x000000064b037c23 */ /* 0x102fe20008010800 */
[----:B------:R-:W-:Y:S01]  /*ba90*/  FFMA.FTZ R0, R74, UR6, -R0 ;  /* 0x000000064a007c23 */ /* 0x000fe20008010800 */
[----:B------:R-:W-:Y:S02]  /*baa0*/  FSEL R74, R233, -INF , !P5 ;  /* 0xff800000e94a7808 */ /* 0x000fe40006800000 */
[----:B------:R1:W-:Y:S01]  /*bab0*/  MUFU.EX2 R240, R3 ;  /* 0x0000000300f07308 */ /* 0x0003e20000000800 */
[----:B------:R-:W-:Y:S02]  /*bac0*/  ISETP.GE.AND P5, PT, R4, R200, PT ;  /* 0x000000c80400720c */ /* 0x000fe40003fa6270 */
[----:B------:R-:W-:Y:S02]  /*bad0*/  FSEL R75, R227, -INF , !P4 ;  /* 0xff800000e34b7808 */ /* 0x000fe40006000000 */
[----:B------:R-:W-:-:S02]  /*bae0*/  ISETP.GE.AND P4, PT, R27, R201, PT ;  /* 0x000000c91b00720c */ /* 0x000fc40003f86270 */
[----:B------:R-:W-:Y:S01]  /*baf0*/  ISETP.LT.OR P5, PT, R4, R196, P5 ;  /* 0x000000c40400720c */ /* 0x000fe20002fa1670 */
[----:B------:R2:W-:Y:S01]  /*bb00*/  MUFU.EX2 R239, R0 ;  /* 0x0000000000ef7308 */ /* 0x0005e20000000800 */
[----:B------:R-:W-:Y:S02]  /*bb10*/  ISETP.LT.OR P4, PT, R27, R197, P4 ;  /* 0x000000c51b00720c */ /* 0x000fe40002781670 */
[----:B------:R-:W-:Y:S02]  /*bb20*/  FSEL R85, R214, -INF , !P5 ;  /* 0xff800000d6557808 */ /* 0x000fe40006800000 */
[----:B------:R-:W-:Y:S02]  /*bb30*/  ISETP.GE.AND P5, PT, R25, R201, PT ;  /* 0x000000c91900720c */ /* 0x000fe40003fa6270 */
[----:B------:R-:W-:Y:S01]  /*bb40*/  FSEL R27, R213, -INF , !P4 ;  /* 0xff800000d51b7808 */ /* 0x000fe20006000000 */
[----:B-1----:R-:W-:Y:S01]  /*bb50*/  FMUL.FTZ R3, R110, UR6 ;  /* 0x000000066e037c20 */ /* 0x002fe20008410000 */
[----:B------:R-:W-:-:S02]  /*bb60*/  ISETP.GE.AND P4, PT, R25, R200, PT ;  /* 0x000000c81900720c */ /* 0x000fc40003f86270 */
[----:B------:R-:W-:Y:S02]  /*bb70*/  ISETP.LT.OR P5, PT, R25, R197, P5 ;  /* 0x000000c51900720c */ /* 0x000fe40002fa1670 */
[----:B------:R-:W-:Y:S02]  /*bb80*/  FSEL R3, R3, RZ, P1 ;  /* 0x000000ff03037208 */ /* 0x000fe40000800000 */
[----:B------:R-:W-:Y:S02]  /*bb90*/  ISETP.LT.OR P4, PT, R25, R196, P4 ;  /* 0x000000c41900720c */ /* 0x000fe40002781670 */
[----:B------:R-:W-:Y:S01]  /*bba0*/  FSEL R87, R211, -INF , !P3 ;  /* 0xff800000d3577808 */ /* 0x000fe20005800000 */
[--C-:B--2---:R-:W-:Y:S01]  /*bbb0*/  FFMA.FTZ R0, R37, UR6, -R3.reuse ;  /* 0x0000000625007c23 */ /* 0x104fe20008010803 */
[----:B------:R-:W-:Y:S01]  /*bbc0*/  FSEL R37, R224, -INF , !P0 ;  /* 0xff800000e0257808 */ /* 0x000fe20004000000 */
[----:B------:R-:W-:Y:S01]  /*bbd0*/  FFMA.FTZ R4, R55, UR6, -R3 ;  /* 0x0000000637047c23 */ /* 0x000fe20008010803 */
[----:B------:R-:W-:Y:S01]  /*bbe0*/  ISETP.GE.AND P0, PT, R26, R201, PT ;  /* 0x000000c91a00720c */ /* 0x000fe20003f06270 */
[----:B------:R1:W-:Y:S01]  /*bbf0*/  MUFU.EX2 R129, R0 ;  /* 0x0000000000817308 */ /* 0x0003e20000000800 */
[----:B------:R-:W-:-:S02]  /*bc00*/  FSEL R25, R205, -INF , !P5 ;  /* 0xff800000cd197808 */ /* 0x000fc40006800000 */
[----:B------:R-:W-:Y:S02]  /*bc10*/  ISETP.LT.OR P0, PT, R26, R197, P0 ;  /* 0x000000c51a00720c */ /* 0x000fe40000701670 */
[C---:B------:R-:W-:Y:S02]  /*bc20*/  ISETP.GE.AND P3, PT, R23.reuse, R201, PT ;  /* 0x000000c91700720c */ /* 0x040fe40003f66270 */
[----:B------:R-:W-:Y:S01]  /*bc30*/  FSEL R26, R212, -INF , !P0 ;  /* 0xff800000d41a7808 */ /* 0x000fe20004000000 */
[----:B------:R2:W-:Y:S01]  /*bc40*/  MUFU.EX2 R213, R4 ;  /* 0x0000000400d57308 */ /* 0x0005e20000000800 */
[CC--:B------:R-:W-:Y:S02]  /*bc50*/  ISETP.GE.AND P0, PT, R24.reuse, R200.reuse, PT ;  /* 0x000000c81800720c */ /* 0x0c0fe40003f06270 */
[----:B------:R-:W-:Y:S02]  /*bc60*/  ISETP.GE.AND P5, PT, R23, R200, PT ;  /* 0x000000c81700720c */ /* 0x000fe40003fa6270 */
[----:B------:R-:W-:-:S02]  /*bc70*/  ISETP.LT.OR P0, PT, R24, R196, P0 ;  /* 0x000000c41800720c */ /* 0x000fc40000701670 */
[----:B------:R-:W-:Y:S01]  /*bc80*/  ISETP.LT.OR P3, PT, R23, R197, P3 ;  /* 0x000000c51700720c */ /* 0x000fe20001f61670 */
[--C-:B-1----:R-:W-:Y:S01]  /*bc90*/  FFMA.FTZ R0, R49, UR6, -R3.reuse ;  /* 0x0000000631007c23 */ /* 0x102fe20008010803 */
[----:B------:R-:W-:Y:S01]  /*bca0*/  IMAD.MOV.U32 R49, RZ, RZ, R220 ;  /* 0x000000ffff317224 */ /* 0x000fe200078e00dc */
[----:B------:R-:W-:Y:S01]  /*bcb0*/  ISETP.LT.OR P5, PT, R23, R196, P5 ;  /* 0x000000c41700720c */ /* 0x000fe20002fa1670 */
[----:B------:R-:W-:Y:S01]  /*bcc0*/  IMAD.MOV.U32 R220, RZ, RZ, R86 ;  /* 0x000000ffffdc7224 */ /* 0x000fe200078e0056 */
[----:B------:R1:W-:Y:S01]  /*bcd0*/  MUFU.EX2 R177, R0 ;  /* 0x0000000000b17308 */ /* 0x0003e20000000800 */
[----:B------:R-:W-:Y:S02]  /*bce0*/  FSEL R86, R216, -INF , !P6 ;  /* 0xff800000d8567808 */ /* 0x000fe40007000000 */
[----:B------:R-:W-:Y:S01]  /*bcf0*/  ISETP.GE.AND P6, PT, R24, R201, PT ;  /* 0x000000c91800720c */ /* 0x000fe20003fc6270 */
[----:B--2---:R-:W-:Y:S01]  /*bd00*/  FFMA.FTZ R4, R56, UR6, -R3 ;  /* 0x0000000638047c23 */ /* 0x004fe20008010803 */
[----:B------:R-:W-:-:S02]  /*bd10*/  FSEL R93, R207, -INF , !P0 ;  /* 0xff800000cf5d7808 */ /* 0x000fc40004000000 */
[----:B------:R-:W-:Y:S01]  /*bd20*/  ISETP.LT.OR P6, PT, R24, R197, P6 ;  /* 0x000000c51800720c */ /* 0x000fe200037c1670 */
[----:B------:R-:W-:Y:S01]  /*bd30*/  IMAD.MOV.U32 R24, RZ, RZ, R128 ;  /* 0x000000ffff187224 */ /* 0x000fe200078e0080 */
[CC--:B------:R-:W-:Y:S01]  /*bd40*/  ISETP.GE.AND P0, PT, R21.reuse, R201.reuse, PT ;  /* 0x000000c91500720c */ /* 0x0c0fe20003f06270 */
[----:B------:R-:W-:Y:S01]  /*bd50*/  IMAD.MOV.U32 R128, RZ, RZ, R209 ;  /* 0x000000ffff807224 */ /* 0x000fe200078e00d1 */
[----:B------:R-:W-:Y:S01]  /*bd60*/  FSEL R23, R206, -INF , !P6 ;  /* 0xff800000ce177808 */ /* 0x000fe20007000000 */
[----:B------:R2:W-:Y:S01]  /*bd70*/  MUFU.EX2 R212, R4 ;  /* 0x0000000400d47308 */ /* 0x0005e20000000800 */
[C---:B------:R-:W-:Y:S02]  /*bd80*/  ISETP.GE.AND P6, PT, R22.reuse, R201, PT ;  /* 0x000000c91600720c */ /* 0x040fe40003fc6270 */
[-C--:B------:R-:W-:Y:S01]  /*bd90*/  ISETP.LT.OR P0, PT, R21, R197.reuse, P0 ;  /* 0x000000c51500720c */ /* 0x080fe20000701670 */
[----:B-1----:R-:W-:Y:S01]  /*bda0*/  FFMA.FTZ R0, R33, UR6, -R3 ;  /* 0x0000000621007c23 */ /* 0x002fe20008010803 */
[----:B------:R-:W-:-:S02]  /*bdb0*/  ISETP.LT.OR P6, PT, R22, R197, P6 ;  /* 0x000000c51600720c */ /* 0x000fc400037c1670 */
[----:B------:R-:W-:Y:S01]  /*bdc0*/  FSEL R92, R204, -INF , !P4 ;  /* 0xff800000cc5c7808 */ /* 0x000fe20006000000 */
[----:B------:R1:W-:Y:S01]  /*bdd0*/  MUFU.EX2 R180, R0 ;  /* 0x0000000000b47308 */ /* 0x0003e20000000800 */
[C---:B------:R-:W-:Y:S02]  /*bde0*/  ISETP.GE.AND P4, PT, R22.reuse, R200, PT ;  /* 0x000000c81600720c */ /* 0x040fe40003f86270 */
[----:B------:R-:W-:Y:S02]  /*bdf0*/  FSEL R9, R173, -INF , !P0 ;  /* 0xff800000ad097808 */ /* 0x000fe40004000000 */
[----:B------:R-:W-:Y:S02]  /*be00*/  ISETP.GE.AND P0, PT, R19, R201, PT ;  /* 0x000000c91300720c */ /* 0x000fe40003f06270 */
[----:B------:R-:W-:Y:S01]  /*be10*/  ISETP.LT.OR P4, PT, R22, R196, P4 ;  /* 0x000000c41600720c */ /* 0x000fe20002781670 */
[----:B--2---:R-:W-:Y:S01]  /*be20*/  FFMA.FTZ R4, R57, UR6, -R3 ;  /* 0x0000000639047c23 */ /* 0x004fe20008010803 */
[----:B------:R-:W-:-:S02]  /*be30*/  FSEL R22, R182, -INF , !P3 ;  /* 0xff800000b6167808 */ /* 0x000fc40005800000 */
[----:B------:R-:W-:Y:S01]  /*be40*/  ISETP.LT.OR P0, PT, R19, R197, P0 ;  /* 0x000000c51300720c */ /* 0x000fe20000701670 */
[----:B------:R-:W-:Y:S01]  /*be50*/  MUFU.EX2 R211, R4 ;  /* 0x0000000400d37308 */ /* 0x000fe20000000800 */
[----:B------:R-:W-:Y:S02]  /*be60*/  ISETP.GE.AND P3, PT, R21, R200, PT ;  /* 0x000000c81500720c */ /* 0x000fe40003f66270 */
[----:B------:R-:W-:Y:S01]  /*be70*/  FSEL R7, R172, -INF , !P0 ;  /* 0xff800000ac077808 */ /* 0x000fe20004000000 */
[----:B-1----:R-:W-:Y:S01]  /*be80*/  FFMA.FTZ R0, R10, UR6, -R3 ;  /* 0x000000060a007c23 */ /* 0x002fe20008010803 */
[----:B------:R-:W-:Y:S02]  /*be90*/  FSEL R10, R183, -INF , !P6 ;  /* 0xff800000b70a7808 */ /* 0x000fe40007000000 */
[-C--:B------:R-:W-:Y:S01]  /*bea0*/  ISETP.GE.AND P6, PT, R20, R201.reuse, PT ;  /* 0x000000c91400720c */ /* 0x080fe20003fc6270 */
[----:B------:R1:W2:Y:S01]  /*beb0*/  MUFU.EX2 R181, R0 ;  /* 0x0000000000b57308 */ /* 0x0002a20000000800 */
[----:B------:R-:W-:-:S02]  /*bec0*/  ISETP.GE.AND P0, PT, R17, R201, PT ;  /* 0x000000c91100720c */ /* 0x000fc40003f06270 */
[-C--:B------:R-:W-:Y:S02]  /*bed0*/  ISETP.LT.OR P6, PT, R20, R197.reuse, P6 ;  /* 0x000000c51400720c */ /* 0x080fe400037c1670 */
[----:B------:R-:W-:Y:S02]  /*bee0*/  ISETP.LT.OR P0, PT, R17, R197, P0 ;  /* 0x000000c51100720c */ /* 0x000fe40000701670 */
[----:B------:R-:W-:Y:S02]  /*bef0*/  FSEL R8, R174, -INF , !P6 ;  /* 0xff800000ae087808 */ /* 0x000fe40007000000 */
[C---:B------:R-:W-:Y:S02]  /*bf00*/  ISETP.GE.AND P6, PT, R18.reuse, R201, PT ;  /* 0x000000c91200720c */ /* 0x040fe40003fc6270 */
[----:B------:R-:W-:Y:S01]  /*bf10*/  ISETP.LT.OR P3, PT, R21, R196, P3 ;  /* 0x000000c41500720c */ /* 0x000fe20001f61670 */
[----:B------:R-:W-:Y:S01]  /*bf20*/  IMAD.MOV.U32 R21, RZ, RZ, R210 ;  /* 0x000000ffff157224 */ /* 0x000fe200078e00d2 */
[----:B------:R-:W-:-:S02]  /*bf30*/  ISETP.LT.OR P6, PT, R18, R197, P6 ;  /* 0x000000c51200720c */ /* 0x000fc400037c1670 */
[----:B------:R-:W-:Y:S01]  /*bf40*/  FSEL R55, R235, -INF , !P4 ;  /* 0xff800000eb377808 */ /* 0x000fe20006000000 */
[----:B-1----:R-:W-:Y:S01]  /*bf50*/  FFMA.FTZ R0, R35, UR6, -R3 ;  /* 0x0000000623007c23 */ /* 0x002fe20008010803 */
[----:B------:R-:W-:Y:S02]  /*bf60*/  FSEL R33, R168, -INF , !P6 ;  /* 0xff800000a8217808 */ /* 0x000fe40007000000 */
[----:B------:R-:W-:Y:S01]  /*bf70*/  ISETP.GE.AND P6, PT, R16, R201, PT ;  /* 0x000000c91000720c */ /* 0x000fe20003fc6270 */
[----:B------:R1:W-:Y:S01]  /*bf80*/  MUFU.EX2 R209, R0 ;  /* 0x0000000000d17308 */ /* 0x0003e20000000800 */
[----:B------:R-:W-:Y:S02]  /*bf90*/  FSEL R89, R230, -INF , !P3 ;  /* 0xff800000e6597808 */ /* 0x000fe40005800000 */
[----:B------:R-:W-:Y:S02]  /*bfa0*/  ISETP.LT.OR P6, PT, R16, R197, P6 ;  /* 0x000000c51000720c */ /* 0x000fe400037c1670 */
[----:B------:R-:W-:-:S02]  /*bfb0*/  ISETP.GE.AND P4, PT, R17, R200, PT ;  /* 0x000000c81100720c */ /* 0x000fc40003f86270 */
[----:B------:R-:W-:Y:S01]  /*bfc0*/  FSEL R35, R120, -INF , !P6 ;  /* 0xff80000078237808 */ /* 0x000fe20007000000 */
[----:B---3--:R-:W-:Y:S01]  /*bfd0*/  IMAD.MOV.U32 R120, RZ, RZ, R176 ;  /* 0x000000ffff787224 */ /* 0x008fe200078e00b0 */
[----:B------:R-:W-:Y:S02]  /*bfe0*/  ISETP.GE.AND P6, PT, R14, R201, PT ;  /* 0x000000c90e00720c */ /* 0x000fe40003fc6270 */
[----:B------:R-:W-:Y:S02]  /*bff0*/  ISETP.GE.AND P3, PT, R16, R200, PT ;  /* 0x000000c81000720c */ /* 0x000fe40003f66270 */
[----:B------:R-:W-:Y:S02]  /*c000*/  ISETP.LT.OR P6, PT, R14, R197, P6 ;  /* 0x000000c50e00720c */ /* 0x000fe400037c1670 */
[----:B------:R-:W-:Y:S01]  /*c010*/  ISETP.LT.OR P4, PT, R17, R196, P4 ;  /* 0x000000c41100720c */ /* 0x000fe20002781670 */
[----:B-1----:R-:W-:Y:S01]  /*c020*/  FFMA.FTZ R0, R34, UR6, -R3 ;  /* 0x0000000622007c23 */ /* 0x002fe20008010803 */
[----:B------:R-:W-:Y:S01]  /*c030*/  FSEL R34, R125, -INF , !P0 ;  /* 0xff8000007d227808 */ /* 0x000fe20004000000 */
[----:B------:R-:W-:Y:S01]  /*c040*/  IMAD.MOV.U32 R125, RZ, RZ, R208 ;  /* 0x000000ffff7d7224 */ /* 0x000fe200078e00d0 */
[C---:B------:R-:W-:Y:S01]  /*c050*/  ISETP.GE.AND P0, PT, R15.reuse, R201, PT ;  /* 0x000000c90f00720c */ /* 0x040fe20003f06270 */
[----:B------:R1:W-:Y:S01]  /*c060*/  MUFU.EX2 R222, R0 ;  /* 0x0000000000de7308 */ /* 0x0003e20000000800 */
[----:B------:R-:W-:Y:S01]  /*c070*/  FSEL R78, R112, -INF , !P6 ;  /* 0xff800000704e7808 */ /* 0x000fe20007000000 */
[----:B------:R-:W-:Y:S01]  /*c080*/  IMAD.MOV.U32 R112, RZ, RZ, R169 ;  /* 0x000000ffff707224 */ /* 0x000fe200078e00a9 */
[----:B------:R-:W-:-:S02]  /*c090*/  ISETP.LT.OR P0, PT, R15, R197, P0 ;  /* 0x000000c50f00720c */ /* 0x000fc40000701670 */
[-C--:B------:R-:W-:Y:S02]  /*c0a0*/  ISETP.GE.AND P6, PT, R12, R201.reuse, PT ;  /* 0x000000c90c00720c */ /* 0x080fe40003fc6270 */
[----:B------:R-:W-:Y:S02]  /*c0b0*/  FSEL R76, R116, -INF , !P0 ;  /* 0xff800000744c7808 */ /* 0x000fe40004000000 */
[C---:B------:R-:W-:Y:S02]  /*c0c0*/  ISETP.GE.AND P0, PT, R13.reuse, R201, PT ;  /* 0x000000c90d00720c */ /* 0x040fe40003f06270 */
[-C--:B------:R-:W-:Y:S02]  /*c0d0*/  ISETP.LT.OR P6, PT, R12, R197.reuse, P6 ;  /* 0x000000c50c00720c */ /* 0x080fe400037c1670 */
[----:B------:R-:W-:Y:S02]  /*c0e0*/  ISETP.LT.OR P0, PT, R13, R197, P0 ;  /* 0x000000c50d00720c */ /* 0x000fe40000701670 */
[----:B------:R-:W-:Y:S01]  /*c0f0*/  FSEL R91, R111, -INF , !P6 ;  /* 0xff8000006f5b7808 */ /* 0x000fe20007000000 */
[----:B-1----:R-:W-:Y:S01]  /*c100*/  FFMA.FTZ R0, R36, UR6, -R3 ;  /* 0x0000000624007c23 */ /* 0x002fe20008010803 */
[----:B------:R-:W-:Y:S01]  /*c110*/  FSEL R84, R109, -INF , !P0 ;  /* 0xff8000006d547808 */ /* 0x000fe20004000000 */
[----:B------:R-:W-:Y:S01]  /*c120*/  IMAD.MOV.U32 R36, RZ, RZ, R105 ;  /* 0x000000ffff247224 */ /* 0x000fe200078e0069 */
[CC--:B------:R-:W-:Y:S01]  /*c130*/  ISETP.GE.AND P0, PT, R11.reuse, R201.reuse, PT ;  /* 0x000000c90b00720c */ /* 0x0c0fe20003f06270 */
[----:B------:R1:W-:Y:S01]  /*c140*/  MUFU.EX2 R221, R0 ;  /* 0x0000000000dd7308 */ /* 0x0003e20000000800 */
[----:B------:R-:W-:Y:S01]  /*c150*/  ISETP.GE.AND P6, PT, R32, R201, PT ;  /* 0x000000c92000720c */ /* 0x000fe20003fc6270 */
[----:B------:R-:W-:Y:S01]  /*c160*/  IMAD.MOV.U32 R105, RZ, RZ, R98 ;  /* 0x000000ffff697224 */ /* 0x000fe200078e0062 */
[----:B------:R-:W-:-:S02]  /*c170*/  ISETP.LT.OR P0, PT, R11, R197, P0 ;  /* 0x000000c50b00720c */ /* 0x000fc40000701670 */
[----:B------:R-:W-:Y:S02]  /*c180*/  ISETP.LT.OR P6, PT, R32, R197, P6 ;  /* 0x000000c52000720c */ /* 0x000fe400037c1670 */
[----:B------:R-:W-:Y:S02]  /*c190*/  FSEL R236, R94, -INF , !P0 ;  /* 0xff8000005eec7808 */ /* 0x000fe40004000000 */
[C---:B------:R-:W-:Y:S02]  /*c1a0*/  ISETP.GE.AND P0, PT, R31.reuse, R201, PT ;  /* 0x000000c91f00720c */ /* 0x040fe40003f06270 */
[----:B------:R-:W-:Y:S02]  /*c1b0*/  FSEL R233, R100, -INF , !P6 ;  /* 0xff80000064e97808 */ /* 0x000fe40007000000 */
[----:B------:R-:W-:Y:S02]  /*c1c0*/  ISETP.LT.OR P0, PT, R31, R197, P0 ;  /* 0x000000c51f00720c */ /* 0x000fe40000701670 */
[----:B------:R-:W-:-:S02]  /*c1d0*/  ISETP.GE.AND P6, PT, R30, R201, PT ;  /* 0x000000c91e00720c */ /* 0x000fc40003fc6270 */
[----:B-1----:R-:W-:Y:S01]  /*c1e0*/  FMNMX.FTZ R0, R70, R2, !PT ;  /* 0x0000000246007209 */ /* 0x002fe20007810000 */
[----:B------:R-:W-:Y:S01]  /*c1f0*/  FFMA.FTZ R2, R42, UR6, -R3 ;  /* 0x000000062a027c23 */ /* 0x000fe20008010803 */
[----:B------:R-:W-:Y:S01]  /*c200*/  ISETP.LT.OR P6, PT, R30, R197, P6 ;  /* 0x000000c51e00720c */ /* 0x000fe200037c1670 */
[----:B------:R-:W-:Y:S01]  /*c210*/  IMAD.MOV.U32 R42, RZ, RZ, R113 ;  /* 0x000000ffff2a7224 */ /* 0x000fe200078e0071 */
[----:B------:R-:W-:Y:S01]  /*c220*/  FMNMX.FTZ R0, R66, R0, !PT ;  /* 0x0000000042007209 */ /* 0x000fe20007810000 */
[----:B------:R1:W-:Y:S01]  /*c230*/  MUFU.EX2 R228, R2 ;  /* 0x0000000200e47308 */ /* 0x0003e20000000800 */
[----:B------:R-:W-:Y:S02]  /*c240*/  FSEL R100, R107, -INF , !P6 ;  /* 0xff8000006b647808 */ /* 0x000fe40007000000 */
[----:B------:R-:W-:Y:S02]  /*c250*/  FMNMX.FTZ R0, R69, R0, !PT ;  /* 0x0000000045007209 */ /* 0x000fe40007810000 */
[----:B------:R-:W-:-:S02]  /*c260*/  ISETP.GE.AND P6, PT, R20, R200, PT ;  /* 0x000000c81400720c */ /* 0x000fc40003fc6270 */
[----:B------:R-:W-:Y:S02]  /*c270*/  FMNMX.FTZ R0, R63, R0, !PT ;  /* 0x000000003f007209 */ /* 0x000fe40007810000 */
[----:B------:R-:W-:Y:S01]  /*c280*/  ISETP.LT.OR P6, PT, R20, R196, P6 ;  /* 0x000000c41400720c */ /* 0x000fe200037c1670 */
[----:B------:R-:W-:Y:S01]  /*c290*/  IMAD.MOV.U32 R20, RZ, RZ, R103 ;  /* 0x000000ffff147224 */ /* 0x000fe200078e0067 */
[----:B------:R-:W-:Y:S02]  /*c2a0*/  FMNMX.FTZ R0, R62, R0, !PT ;  /* 0x000000003e007209 */ /* 0x000fe40007810000 */
[----:B------:R-:W-:Y:S02]  /*c2b0*/  FSEL R88, R232, -INF , !P6 ;  /* 0xff800000e8587808 */ /* 0x000fe40007000000 */
[----:B------:R-:W-:Y:S01]  /*c2c0*/  FMNMX.FTZ R0, R61, R0, !PT ;  /* 0x000000003d007209 */ /* 0x000fe20007810000 */
[----:B-1----:R-:W-:Y:S01]  /*c2d0*/  FFMA.FTZ R2, R43, UR6, -R3 ;  /* 0x000000062b027c23 */ /* 0x002fe20008010803 */
[----:B------:R-:W-:Y:S01]  /*c2e0*/  ISETP.LT.OR P3, PT, R16, R196, P3 ;  /* 0x000000c41000720c */ /* 0x000fe20001f61670 */
[----:B------:R-:W-:Y:S01]  /*c2f0*/  IMAD.MOV.U32 R43, RZ, RZ, R128 ;  /* 0x000000ffff2b7224 */ /* 0x000fe200078e0080 */
        /* <DEDUP_REMOVED lines=9> */
[----:B------:R-:W-:Y:S02]  /*c390*/  IMAD.MOV.U32 R44, RZ, RZ, R170 ;  /* 0x000000ffff2c7224 */ /* 0x000fe400078e00aa */
[----:B------:R-:W-:Y:S01]  /*c3a0*/  FMNMX.FTZ R0, R22, R0, !PT ;  /* 0x0000000016007209 */ /* 0x000fe20007810000 */
[----:B------:R-:W-:Y:S02]  /*c3b0*/  IMAD.MOV.U32 R170, RZ, RZ, R220 ;  /* 0x000000ffffaa7224 */ /* 0x000fe400078e00dc */
[----:B------:R-:W-:Y:S01]  /*c3c0*/  IMAD.MOV.U32 R220, RZ, RZ, R226 ;  /* 0x000000ffffdc7224 */ /* 0x000fe200078e00e2 */
[----:B------:R-:W-:Y:S01]  /*c3d0*/  FMNMX.FTZ R0, R10, R0, !PT ;  /* 0x000000000a007209 */ /* 0x000fe20007810000 */
[----:B------:R1:W-:Y:S03]  /*c3e0*/  MUFU.EX2 R226, R2 ;  /* 0x0000000200e27308 */ /* 0x0003e60000000800 */
[----:B------:R-:W-:-:S04]  /*c3f0*/  FMNMX.FTZ R0, R9, R0, !PT ;  /* 0x0000000009007209 */ /* 0x000fc80007810000 */
[----:B------:R-:W-:-:S04]  /*c400*/  FMNMX.FTZ R0, R8, R0, !PT ;  /* 0x0000000008007209 */ /* 0x000fc80007810000 */
[----:B------:R-:W-:-:S04]  /*c410*/  FMNMX.FTZ R0, R7, R0, !PT ;  /* 0x0000000007007209 */ /* 0x000fc80007810000 */
[----:B------:R-:W-:Y:S01]  /*c420*/  FMNMX.FTZ R0, R33, R0, !PT ;  /* 0x0000000021007209 */ /* 0x000fe20007810000 */
[----:B-1----:R-:W-:Y:S01]  /*c430*/  FFMA.FTZ R2, R45, UR6, -R3 ;  /* 0x000000062d027c23 */ /* 0x002fe20008010803 */
[----:B------:R-:W-:Y:S02]  /*c440*/  IMAD.MOV.U32 R45, RZ, RZ, R131 ;  /* 0x000000ffff2d7224 */ /* 0x000fe400078e0083 */
[----:B------:R-:W-:Y:S01]  /*c450*/  FMNMX.FTZ R0, R34, R0, !PT ;  /* 0x0000000022007209 */ /* 0x000fe20007810000 */
[----:B------:R-:W-:Y:S01]  /*c460*/  IMAD.MOV.U32 R131, RZ, RZ, R219 ;  /* 0x000000ffff837224 */ /* 0x000fe200078e00db */
[----:B------:R1:W-:Y:S02]  /*c470*/  MUFU.EX2 R224, R2 ;  /* 0x0000000200e07308 */ /* 0x0003e40000000800 */
[----:B------:R-:W-:-:S04]  /*c480*/  FMNMX.FTZ R0, R35, R0, !PT ;  /* 0x0000000023007209 */ /* 0x000fc80007810000 */
[----:B------:R-:W-:-:S04]  /*c490*/  FMNMX.FTZ R0, R76, R0, !PT ;  /* 0x000000004c007209 */ /* 0x000fc80007810000 */
[----:B------:R-:W-:-:S04]  /*c4a0*/  FMNMX.FTZ R0, R78, R0, !PT ;  /* 0x000000004e007209 */ /* 0x000fc80007810000 */
[----:B------:R-:W-:Y:S01]  /*c4b0*/  FMNMX.FTZ R0, R84, R0, !PT ;  /* 0x0000000054007209 */ /* 0x000fe20007810000 */
[----:B-1----:R-:W-:Y:S01]  /*c4c0*/  FFMA.FTZ R2, R48, UR6, -R3 ;  /* 0x0000000630027c23 */ /* 0x002fe20008010803 */
[----:B-----5:R-:W-:Y:S02]  /*c4d0*/  IMAD.MOV.U32 R48, RZ, RZ, R223 ;  /* 0x000000ffff307224 */ /* 0x020fe400078e00df */
[----:B------:R-:W-:Y:S01]  /*c4e0*/  FMNMX.FTZ R0, R91, R0, !PT ;  /* 0x000000005b007209 */ /* 0x000fe20007810000 */
[----:B------:R1:W-:Y:S03]  /*c4f0*/  MUFU.EX2 R223, R2 ;  /* 0x0000000200df7308 */ /* 0x0003e60000000800 */
[----:B------:R-:W-:-:S04]  /*c500*/  FMNMX.FTZ R0, R236, R0, !PT ;  /* 0x00000000ec007209 */ /* 0x000fc80007810000 */
[----:B------:R-:W-:Y:S01]  /*c510*/  FMNMX.FTZ R0, R233, R0, !PT ;  /* 0x00000000e9007209 */ /* 0x000fe20007810000 */
[----:B-1----:R-:W-:Y:S01]  /*c520*/  FFMA.FTZ R2, R47, UR6, -R3 ;  /* 0x000000062f027c23 */ /* 0x002fe20008010803 */
[----:B------:R-:W-:Y:S02]  /*c530*/  IMAD.MOV.U32 R47, RZ, RZ, R134 ;  /* 0x000000ffff2f7224 */ /* 0x000fe400078e0086 */
[----:B------:R-:W-:Y:S02]  /*c540*/  IMAD.MOV.U32 R134, RZ, RZ, R170 ;  /* 0x000000ffff867224 */ /* 0x000fe400078e00aa */
[----:B------:R-:W-:Y:S02]  /*c550*/  IMAD.MOV.U32 R170, RZ, RZ, R220 ;  /* 0x000000ffffaa7224 */ /* 0x000fe400078e00dc */
[----:B------:R1:W-:Y:S01]  /*c560*/  MUFU.EX2 R220, R2 ;  /* 0x0000000200dc7308 */ /* 0x0003e20000000800 */
[----:B------:R-:W-:Y:S02]  /*c570*/  IMAD.MOV.U32 R107, RZ, RZ, R134 ;  /* 0x000000ffff6b7224 */ /* 0x000fe400078e0086 */
[----:B------:R-:W-:-:S02]  /*c580*/  IMAD.MOV.U32 R116, RZ, RZ, R170 ;  /* 0x000000ffff747224 */ /* 0x000fc400078e00aa */
[--C-:B-1----:R-:W-:Y:S01]  /*c590*/  FFMA.FTZ R2, R54, UR6, -R3.reuse ;  /* 0x0000000636027c23 */ /* 0x102fe20008010803 */
[----:B------:R-:W-:Y:S02]  /*c5a0*/  FSEL R54, R234, -INF , !P5 ;  /* 0xff800000ea367808 */ /* 0x000fe40006800000 */
[C---:B------:R-:W-:Y:S01]  /*c5b0*/  ISETP.GE.AND P5, PT, R18.reuse, R200, PT ;  /* 0x000000c81200720c */ /* 0x040fe20003fa6270 */
[----:B------:R1:W-:Y:S03]  /*c5c0*/  MUFU.EX2 R219, R2 ;  /* 0x0000000200db7308 */ /* 0x0003e60000000800 */
[----:B------:R-:W-:Y:S01]  /*c5d0*/  ISETP.LT.OR P5, PT, R18, R196, P5 ;  /* 0x000000c41200720c */ /* 0x000fe20002fa1670 */
[----:B-1----:R-:W-:Y:S01]  /*c5e0*/  FFMA.FTZ R2, R46, UR6, -R3 ;  /* 0x000000062e027c23 */ /* 0x002fe20008010803 */
[----:B----4-:R-:W-:-:S03]  /*c5f0*/  IMAD.MOV.U32 R46, RZ, RZ, R218 ;  /* 0x000000ffff2e7224 */ /* 0x010fc600078e00da */
[----:B------:R1:W-:Y:S01]  /*c600*/  MUFU.EX2 R218, R2 ;  /* 0x0000000200da7308 */ /* 0x0003e20000000800 */
[----:B------:R-:W-:Y:S02]  /*c610*/  IMAD.MOV.U32 R235, RZ, RZ, R46 ;  /* 0x000000ffffeb7224 */ /* 0x000fe400078e002e */
[----:B-1----:R-:W-:Y:S01]  /*c620*/  FFMA.FTZ R2, R51, UR6, -R3 ;  /* 0x0000000633027c23 */ /* 0x002fe20008010803 */
[----:B------:R-:W-:-:S04]  /*c630*/  IMAD.MOV.U32 R51, RZ, RZ, R217 ;  /* 0x000000ffff337224 */ /* 0x000fc800078e00d9 */
[----:B------:R1:W-:Y:S02]  /*c640*/  MUFU.EX2 R217, R2 ;  /* 0x0000000200d97308 */ /* 0x0003e40000000800 */
[----:B-1----:R-:W-:Y:S01]  /*c650*/  FFMA.FTZ R2, R50, UR6, -R3 ;  /* 0x0000000632027c23 */ /* 0x002fe20008010803 */
[----:B------:R-:W-:Y:S02]  /*c660*/  IMAD.MOV.U32 R50, RZ, RZ, R131 ;  /* 0x000000ffff327224 */ /* 0x000fe400078e0083 */
[----:B------:R-:W-:-:S03]  /*c670*/  IMAD.MOV.U32 R131, RZ, RZ, R99 ;  /* 0x000000ffff837224 */ /* 0x000fc600078e0063 */
[----:B------:R1:W-:Y:S01]  /*c680*/  MUFU.EX2 R216, R2 ;  /* 0x0000000200d87308 */ /* 0x0003e20000000800 */
[----:B------:R-:W-:Y:S01]  /*c690*/  FSEL R99, R106, -INF , !P0 ;  /* 0xff8000006a637808 */ /* 0x000fe20004000000 */
[----:B------:R-:W-:Y:S01]  /*c6a0*/  IMAD.MOV.U32 R57, RZ, RZ, R50 ;  /* 0x000000ffff397224 */ /* 0x000fe200078e0032 */
[----:B------:R-:W-:Y:S01]  /*c6b0*/  ISETP.GE.AND P0, PT, R29, R201, PT ;  /* 0x000000c91d00720c */ /* 0x000fe20003f06270 */
[----:B------:R-:W-:Y:S01]  /*c6c0*/  IMAD.MOV.U32 R56, RZ, RZ, R131 ;  /* 0x000000ffff387224 */ /* 0x000fe200078e0083 */
[----:B------:R-:W-:Y:S02]  /*c6d0*/  FMNMX.FTZ R0, R99, R0, !PT ;  /* 0x0000000063007209 */ /* 0x000fe40007810000 */
[----:B------:R-:W-:Y:S02]  /*c6e0*/  ISETP.LT.OR P0, PT, R29, R197, P0 ;  /* 0x000000c51d00720c */ /* 0x000fe40000701670 */
[----:B------:R-:W-:Y:S02]  /*c6f0*/  FMNMX.FTZ R0, R100, R0, !PT ;  /* 0x0000000064007209 */ /* 0x000fe40007810000 */
[----:B------:R-:W-:-:S02]  /*c700*/  FSEL R238, R96, -INF , !P0 ;  /* 0xff80000060ee7808 */ /* 0x000fc40004000000 */
[----:B------:R-:W-:Y:S02]  /*c710*/  ISETP.GE.AND P0, PT, R28, R201, PT ;  /* 0x000000c91c00720c */ /* 0x000fe40003f06270 */
[----:B------:R-:W-:Y:S01]  /*c720*/  FMNMX.FTZ R0, R238, R0, !PT ;  /* 0x00000000ee007209 */ /* 0x000fe20007810000 */
[----:B-1----:R-:W-:Y:S01]  /*c730*/  FFMA.FTZ R2, R53, UR6, -R3 ;  /* 0x0000000635027c23 */ /* 0x002fe20008010803 */
[----:B------:R-:W-:Y:S01]  /*c740*/  IMAD.MOV.U32 R53, RZ, RZ, R215 ;  /* 0x000000ffff357224 */ /* 0x000fe200078e00d7 */
[----:B------:R-:W-:Y:S02]  /*c750*/  ISETP.LT.OR P0, PT, R28, R197, P0 ;  /* 0x000000c51c00720c */ /* 0x000fe40000701670 */
[----:B------:R1:W-:Y:S01]  /*c760*/  MUFU.EX2 R215, R2 ;  /* 0x0000000200d77308 */ /* 0x0003e20000000800 */
[----:B------:R-:W-:Y:S01]  /*c770*/  FSEL R96, R171, -INF , !P3 ;  /* 0xff800000ab607808 */ /* 0x000fe20005800000 */
[----:B------:R-:W-:Y:S01]  /*c780*/  IMAD.MOV.U32 R234, RZ, RZ, R53 ;  /* 0x000000ffffea7224 */ /* 0x000fe200078e0035 */
[----:B------:R-:W-:-:S02]  /*c790*/  FSEL R237, R101, -INF , !P0 ;  /* 0xff80000065ed7808 */ /* 0x000fc40004000000 */
[----:B------:R-:W-:Y:S02]  /*c7a0*/  ISETP.GE.AND P0, PT, R19, R200, PT ;  /* 0x000000c81300720c */ /* 0x000fe40003f06270 */
[----:B------:R-:W-:Y:S02]  /*c7b0*/  FMNMX.FTZ R0, R237, R0, !PT ;  /* 0x00000000ed007209 */ /* 0x000fe40007810000 */
[----:B------:R-:W-:Y:S02]  /*c7c0*/  ISETP.LT.OR P0, PT, R19, R196, P0 ;  /* 0x000000c41300720c */ /* 0x000fe40000701670 */
[-C--:B------:R-:W-:Y:S01]  /*c7d0*/  ISETP.GE.AND P3, PT, R11, R200.reuse, PT ;  /* 0x000000c80b00720c */ /* 0x080fe20003f66270 */
[----:B------:R-:W3:Y:S01]  /*c7e0*/  SHFL.BFLY PT, R5, R0, 0x2, 0x1f ;  /* 0x0c401f0000057f89 */ /* 0x000ee200000e0000 */
[----:B------:R-:W-:Y:S02]  /*c7f0*/  FSEL R90, R231, -INF , !P0 ;  /* 0xff800000e75a7808 */ /* 0x000fe40004000000 */
[----:B------:R-:W-:Y:S01]  /*c800*/  ISETP.GE.AND P0, PT, R14, R200, PT ;  /* 0x000000c80e00720c */ /* 0x000fe20003f06270 */
[----:B------:R-:W-:Y:S01]  /*c810*/  LDSM.16.MT88.4 R16, [R185+0x4000] ;  /* 0x00400000b910783b */ /* 0x000fe20000004200 */
[----:B-1----:R-:W-:Y:S01]  /*c820*/  FFMA.FTZ R2, R52, UR6, -R3 ;  /* 0x0000000634027c23 */ /* 0x002fe20008010803 */
[-C--:B------:R-:W-:Y:S01]  /*c830*/  ISETP.LT.OR P3, PT, R11, R196.reuse, P3 ;  /* 0x000000c40b00720c */ /* 0x080fe20001f61670 */
[----:B------:R-:W-:Y:S01]  /*c840*/  IMAD.MOV.U32 R52, RZ, RZ, R130 ;  /* 0x000000ffff347224 */ /* 0x000fe200078e0082 */
[----:B------:R-:W-:Y:S01]  /*c850*/  ISETP.LT.OR P0, PT, R14, R196, P0 ;  /* 0x000000c40e00720c */ /* 0x000fe20000701670 */
[----:B------:R1:W-:Y:S01]  /*c860*/  MUFU.EX2 R214, R2 ;  /* 0x0000000200d67308 */ /* 0x0003e20000000800 */
[----:B------:R-:W-:-:S02]  /*c870*/  FSEL R232, R102, -INF , !P3 ;  /* 0xff80000066e87808 */ /* 0x000fc40005800000 */
[----:B------:R-:W-:Y:S01]  /*c880*/  FSEL R98, R126, -INF , !P0 ;  /* 0xff8000007e627808 */ /* 0x000fe20004000000 */
[----:B------:R-:W-:Y:S01]  /*c890*/  IMAD.MOV.U32 R126, RZ, RZ, R45 ;  /* 0x000000ffff7e7224 */ /* 0x000fe200078e002d */
[----:B------:R-:W-:Y:S02]  /*c8a0*/  ISETP.GE.AND P3, PT, R29, R200, PT ;  /* 0x000000c81d00720c */ /* 0x000fe40003f66270 */
[----:B--2---:R-:W-:Y:S02]  /*c8b0*/  F2FP.BF16.F32.PACK_AB R11, R181, R180 ;  /* 0x000000b4b50b723e */ /* 0x004fe400000010ff */
[----:B------:R-:W-:Y:S02]  /*c8c0*/  ISETP.LT.OR P3, PT, R29, R196, P3 ;  /* 0x000000c41d00720c */ /* 0x000fe40001f61670 */
[----:B---3--:R-:W-:Y:S02]  /*c8d0*/  FMNMX.FTZ R0, R0, R5, !PT ;  /* 0x0000000500007209 */ /* 0x008fe40007810000 */
[----:B-1----:R-:W-:-:S03]  /*c8e0*/  FMNMX.FTZ R2, R38, R81, !PT ;  /* 0x0000005126027209 */ /* 0x002fc60007810000 */
[----:B------:R-:W1:Y:S01]  /*c8f0*/  SHFL.BFLY PT, R5, R0, 0x1, 0x1f ;  /* 0x0c201f0000057f89 */ /* 0x000e6200000e0000 */
[----:B------:R-:W-:-:S04]  /*c900*/  FMNMX.FTZ R2, R82, R2, !PT ;  /* 0x0000000252027209 */ /* 0x000fc80007810000 */
[----:B------:R-:W-:-:S04]  /*c910*/  FMNMX.FTZ R2, R73, R2, !PT ;  /* 0x0000000249027209 */ /* 0x000fc80007810000 */
[----:B------:R-:W-:-:S04]  /*c920*/  FMNMX.FTZ R2, R72, R2, !PT ;  /* 0x0000000248027209 */ /* 0x000fc80007810000 */
[----:B------:R-:W-:-:S04]  /*c930*/  FMNMX.FTZ R2, R71, R2, !PT ;  /* 0x0000000247027209 */ /* 0x000fc80007810000 */
[----:B------:R-:W-:Y:S01]  /*c940*/  FMNMX.FTZ R4, R77, R2, !PT ;  /* 0x000000024d047209 */ /* 0x000fe20007810000 */
[----:B------:R-:W-:Y:S01]  /*c950*/  FFMA.FTZ R2, R58, UR6, -R3 ;  /* 0x000000063a027c23 */ /* 0x000fe20008010803 */
[----:B------:R-:W-:Y:S02]  /*c960*/  IMAD.MOV.U32 R58, RZ, RZ, R51 ;  /* 0x000000ffff3a7224 */ /* 0x000fe400078e0033 */
[----:B------:R-:W-:Y:S01]  /*c970*/  FMNMX.FTZ R4, R74, R4, !PT ;  /* 0x000000044a047209 */ /* 0x000fe20007810000 */
[----:B------:R2:W-:Y:S01]  /*c980*/  MUFU.EX2 R210, R2 ;  /* 0x0000000200d27308 */ /* 0x0005e20000000800 */
[----:B-1----:R-:W-:Y:S01]  /*c990*/  FMNMX.FTZ R94, R0, R5, !PT ;  /* 0x00000005005e7209 */ /* 0x002fe20007810000 */
[----:B------:R-:W-:Y:S01]  /*c9a0*/  FFMA.FTZ R0, R65, UR6, -R3 ;  /* 0x0000000641007c23 */ /* 0x000fe20008010803 */
[----:B------:R-:W-:Y:S02]  /*c9b0*/  FSEL R65, R133, -INF , !P6 ;  /* 0xff80000085417808 */ /* 0x000fe40007000000 */
[----:B------:R-:W-:-:S03]  /*c9c0*/  FSETP.NEU.FTZ.AND P0, PT, R94, -INF , PT ;  /* 0xff8000005e00780b */ /* 0x000fc60003f1d000 */
[----:B------:R-:W-:Y:S01]  /*c9d0*/  MUFU.EX2 R183, R0 ;  /* 0x0000000000b77308 */ /* 0x000fe20000000800 */
[----:B------:R-:W-:-:S04]  /*c9e0*/  ISETP.GE.AND P6, PT, R32, R200, PT ;  /* 0x000000c82000720c */ /* 0x000fc80003fc6270 */
[----:B------:R-:W-:Y:S01]  /*c9f0*/  ISETP.LT.OR P6, PT, R32, R196, P6 ;  /* 0x000000c42000720c */ /* 0x000fe200037c1670 */
[----:B------:R-:W-:Y:S01]  /*ca00*/  IMAD.MOV.U32 R32, RZ, RZ, R43 ;  /* 0x000000ffff207224 */ /* 0x000fe200078e002b */
[----:B--2---:R-:W-:Y:S01]  /*ca10*/  FMNMX.FTZ R2, R75, R4, !PT ;  /* 0x000000044b027209 */ /* 0x004fe20007810000 */
[----:B------:R-:W-:Y:S01]  /*ca20*/  FFMA.FTZ R4, R60, UR6, -R3 ;  /* 0x000000063c047c23 */ /* 0x000fe20008010803 */
[----:B------:R-:W-:Y:S01]  /*ca30*/  FSEL R231, R132, -INF , !P6 ;  /* 0xff80000084e77808 */ /* 0x000fe20007000000 */
        /* <DEDUP_REMOVED lines=8> */
[----:B------:R-:W-:-:S03]  /*cac0*/  IMAD.MOV.U32 R59, RZ, RZ, R47 ;  /* 0x000000ffff3b7224 */ /* 0x000fc600078e002f */
[----:B------:R1:W-:Y:S02]  /*cad0*/  MUFU.EX2 R207, R4 ;  /* 0x0000000400cf7308 */ /* 0x0003e40000000800 */
[----:B-1----:R-:W-:Y:S01]  /*cae0*/  FFMA.FTZ R4, R64, UR6, -R3 ;  /* 0x0000000640047c23 */ /* 0x002fe20008010803 */
[----:B------:R-:W-:Y:S02]  /*caf0*/  FSEL R64, R229, -INF , !P5 ;  /* 0xff800000e5407808 */ /* 0x000fe40006800000 */
[----:B------:R-:W-:-:S03]  /*cb00*/  ISETP.GE.AND P5, PT, R13, R200, PT ;  /* 0x000000c80d00720c */ /* 0x000fc60003fa6270 */
[----:B------:R1:W-:Y:S01]  /*cb10*/  MUFU.EX2 R206, R4 ;  /* 0x0000000400ce7308 */ /* 0x0003e20000000800 */
[----:B------:R-:W-:Y:S01]  /*cb20*/  FSEL R229, R243, -INF , !P3 ;  /* 0xff800000f3e57808 */ /* 0x000fe20005800000 */
[----:B------:R-:W-:Y:S01]  /*cb30*/  IMAD.MOV.U32 R243, RZ, RZ, R24 ;  /* 0x000000fffff37224 */ /* 0x000fe200078e0018 */
[----:B------:R-:W-:-:S04]  /*cb40*/  ISETP.LT.OR P5, PT, R13, R196, P5 ;  /* 0x000000c40d00720c */ /* 0x000fc80002fa1670 */
[----:B------:R-:W-:Y:S02]  /*cb50*/  FSEL R104, R124, -INF , !P5 ;  /* 0xff8000007c687808 */ /* 0x000fe40006800000 */
        /* <DEDUP_REMOVED lines=8> */
[----:B------:R-:W-:-:S02]  /*cbe0*/  FSEL R102, R117, -INF , !P5 ;  /* 0xff80000075667808 */ /* 0x000fc40006800000 */
[----:B------:R-:W-:Y:S02]  /*cbf0*/  ISETP.LT.OR P4, PT, R12, R196, P4 ;  /* 0x000000c40c00720c */ /* 0x000fe40002781670 */
[-C--:B------:R-:W-:Y:S01]  /*cc00*/  ISETP.GE.AND P5, PT, R28, R200.reuse, PT ;  /* 0x000000c81c00720c */ /* 0x080fe20003fa6270 */
[----:B------:R-:W-:Y:S01]  /*cc10*/  LDSM.16.MT88.4 R12, [R184+0x4000] ;  /* 0x00400000b80c783b */ /* 0x000fe20000004200 */
[----:B------:R-:W-:Y:S02]  /*cc20*/  FSEL R103, R121, -INF , !P4 ;  /* 0xff80000079677808 */ /* 0x000fe40006000000 */
[----:B------:R-:W-:Y:S02]  /*cc30*/  ISETP.GE.AND P4, PT, R30, R200, PT ;  /* 0x000000c81e00720c */ /* 0x000fe40003f86270 */
[-C--:B------:R-:W-:Y:S02]  /*cc40*/  ISETP.LT.OR P5, PT, R28, R196.reuse, P5 ;  /* 0x000000c41c00720c */ /* 0x080fe40002fa1670 */
[----:B------:R-:W-:-:S02]  /*cc50*/  ISETP.LT.OR P4, PT, R30, R196, P4 ;  /* 0x000000c41e00720c */ /* 0x000fc40002781670 */
[----:B-1----:R-:W-:Y:S01]  /*cc60*/  FMNMX.FTZ R2, R55, R4, !PT ;  /* 0x0000000437027209 */ /* 0x002fe20007810000 */
[----:B------:R-:W-:Y:S01]  /*cc70*/  FFMA.FTZ R4, R97, UR6, -R3 ;  /* 0x0000000661047c23 */ /* 0x000fe20008010803 */
[----:B------:R-:W-:Y:S01]  /*cc80*/  FSEL R101, R114, -INF , !P4 ;  /* 0xff80000072657808 */ /* 0x000fe20006000000 */
[----:B------:R-:W-:Y:S01]  /*cc90*/  LDSM.16.MT88.4 R28, [R184+0x4400] ;  /* 0x00440000b81c783b */ /* 0x000fe20000004200 */
[----:B------:R-:W-:Y:S01]  /*cca0*/  FMNMX.FTZ R2, R89, R2, !PT ;  /* 0x0000000259027209 */ /* 0x000fe20007810000 */
[----:B------:R1:W-:Y:S01]  /*ccb0*/  MUFU.EX2 R204, R4 ;  /* 0x0000000400cc7308 */ /* 0x0003e20000000800 */
[----:B------:R-:W-:Y:S01]  /*ccc0*/  FSEL R230, R247, -INF , !P5 ;  /* 0xff800000f7e67808 */ /* 0x000fe20006800000 */
[----:B------:R-:W-:Y:S01]  /*ccd0*/  IMAD.MOV.U32 R247, RZ, RZ, R49 ;  /* 0x000000fffff77224 */ /* 0x000fe200078e0031 */
[----:B------:R-:W-:-:S04]  /*cce0*/  FMNMX.FTZ R2, R88, R2, !PT ;  /* 0x0000000258027209 */ /* 0x000fc80007810000 */
[----:B------:R-:W-:-:S04]  /*ccf0*/  FMNMX.FTZ R2, R90, R2, !PT ;  /* 0x000000025a027209 */ /* 0x000fc80007810000 */
[----:B------:R-:W-:Y:S01]  /*cd00*/  FMNMX.FTZ R0, R64, R2, !PT ;  /* 0x0000000240007209 */ /* 0x000fe20007810000 */
[----:B------:R-:W-:-:S03]  /*cd10*/  FMUL.FTZ R2, R94, UR6 ;  /* 0x000000065e027c20 */ /* 0x000fc60008410000 */
[----:B------:R-:W-:Y:S01]  /*cd20*/  FMNMX.FTZ R0, R95, R0, !PT ;  /* 0x000000005f007209 */ /* 0x000fe20007810000 */
[----:B-1----:R-:W-:Y:S01]  /*cd30*/  FFMA.FTZ R4, R67, UR6, -R3 ;  /* 0x0000000643047c23 */ /* 0x002fe20008010803 */
[----:B------:R-:W-:Y:S01]  /*cd40*/  FSEL R2, R2, RZ, P0 ;  /* 0x000000ff02027208 */ /* 0x000fe20000000000 */
[----:B------:R-:W-:Y:S02]  /*cd50*/  IMAD.MOV.U32 R67, RZ, RZ, R44 ;  /* 0x000000ffff437224 */ /* 0x000fe400078e002c */
[----:B------:R1:W-:Y:S02]  /*cd60*/  MUFU.EX2 R182, R4 ;  /* 0x0000000400b67308 */ /* 0x0003e40000000800 */
[----:B------:R-:W-:-:S06]  /*cd70*/  FFMA.FTZ R5, R27, UR6, -R2 ;  /* 0x000000061b057c23 */ /* 0x000fcc0008010802 */
[----:B------:R-:W-:Y:S01]  /*cd80*/  MUFU.EX2 R134, R5 ;  /* 0x0000000500867308 */ /* 0x000fe20000000800 */
[----:B-1----:R-:W-:Y:S01]  /*cd90*/  FMNMX.FTZ R4, R96, R0, !PT ;  /* 0x0000000060047209 */ /* 0x002fe20007810000 */
[----:B------:R-:W-:-:S03]  /*cda0*/  FFMA.FTZ R0, R79, UR6, -R2 ;  /* 0x000000064f007c23 */ /* 0x000fc60008010802 */
[----:B------:R-:W-:-:S03]  /*cdb0*/  FMNMX.FTZ R4, R65, R4, !PT ;  /* 0x0000000441047209 */ /* 0x000fc60007810000 */
[----:B------:R1:W-:Y:S01]  /*cdc0*/  MUFU.EX2 R111, R0 ;  /* 0x00000000006f7308 */ /* 0x0003e20000000800 */
[----:B------:R-:W-:-:S04]  /*cdd0*/  FMNMX.FTZ R4, R98, R4, !PT ;  /* 0x0000000462047209 */ /* 0x000fc80007810000 */
[----:B------:R-:W-:Y:S01]  /*cde0*/  FMNMX.FTZ R4, R104, R4, !PT ;  /* 0x0000000468047209 */ /* 0x000fe20007810000 */
[----:B-1----:R-:W-:Y:S01]  /*cdf0*/  FFMA.FTZ R0, R80, UR6, -R2 ;  /* 0x0000000650007c23 */ /* 0x002fe20008010802 */
[----:B------:R-:W-:-:S03]  /*ce00*/  IMAD.MOV.U32 R80, RZ, RZ, R42 ;  /* 0x000000ffff507224 */ /* 0x000fc600078e002a */
[----:B------:R1:W-:Y:S02]  /*ce10*/  MUFU.EX2 R113, R0 ;  /* 0x0000000000717308 */ /* 0x0003e40000000800 */
[----:B-1----:R-:W-:Y:S01]  /*ce20*/  FMNMX.FTZ R0, R103, R4, !PT ;  /* 0x0000000467007209 */ /* 0x002fe20007810000 */
[----:B------:R-:W-:Y:S01]  /*ce30*/  FFMA.FTZ R4, R68, UR6, -R2 ;  /* 0x0000000644047c23 */ /* 0x000fe20008010802 */
[----:B------:R-:W-:Y:S02]  /*ce40*/  IMAD.MOV.U32 R68, RZ, RZ, R36 ;  /* 0x000000ffff447224 */ /* 0x000fe400078e0024 */
        /* <DEDUP_REMOVED lines=10> */
[----:B-1----:R-:W-:Y:S01]  /*cef0*/  FFMA.FTZ R4, R66, UR6, -R2 ;  /* 0x0000000642047c23 */ /* 0x002fe20008010802 */
[----:B------:R-:W-:-:S03]  /*cf00*/  IMAD.MOV.U32 R66, RZ, RZ, R118 ;  /* 0x000000ffff427224 */ /* 0x000fc600078e0076 */
        /* <DEDUP_REMOVED lines=11> */
[----:B------:R-:W-:Y:S02]  /*cfc0*/  IMAD.MOV.U32 R63, RZ, RZ, R119 ;  /* 0x000000ffff3f7224 */ /* 0x000fe400078e0077 */
[----:B------:R-:W-:-:S04]  /*cfd0*/  FADD.FTZ R5, R39, -R5 ;  /* 0x8000000527057221 */ /* 0x000fc80000010000 */
[----:B------:R-:W-:Y:S01]  /*cfe0*/  FMUL.FTZ R5, R5, UR6 ;  /* 0x0000000605057c20 */ /* 0x000fe20008410000 */
[----:B------:R2:W-:Y:S08]  /*cff0*/  MUFU.EX2 R131, R4 ;  /* 0x0000000400837308 */ /* 0x0005f00000000800 */
[----:B------:R3:W4:Y:S01]  /*d000*/  MUFU.EX2 R70, R5 ;  /* 0x0000000500467308 */ /* 0x0007220000000800 */
[----:B-1----:R-:W-:-:S05]  /*d010*/  FMUL.FTZ R0, R79, UR6 ;  /* 0x000000064f007c20 */ /* 0x002fca0008410000 */
[----:B------:R-:W-:Y:S01]  /*d020*/  FSEL R0, R0, RZ, P3 ;  /* 0x000000ff00007208 */ /* 0x000fe20001800000 */
[----:B--2---:R-:W-:Y:S01]  /*d030*/  FFMA.FTZ R4, R62, UR6, -R2 ;  /* 0x000000063e047c23 */ /* 0x004fe20008010802 */
[----:B------:R-:W-:-:S03]  /*d040*/  IMAD.MOV.U32 R62, RZ, RZ, R107 ;  /* 0x000000ffff3e7224 */ /* 0x000fc600078e006b */
[----:B------:R-:W-:Y:S01]  /*d050*/  FFMA.FTZ R6, R72, UR6, -R0 ;  /* 0x0000000648067c23 */ /* 0x000fe20008010800 */
[----:B------:R-:W-:Y:S01]  /*d060*/  IMAD.MOV.U32 R72, RZ, RZ, R20 ;  /* 0x000000ffff487224 */ /* 0x000fe200078e0014 */
[----:B------:R1:W-:Y:S01]  /*d070*/  MUFU.EX2 R132, R4 ;  /* 0x0000000400847308 */ /* 0x0003e20000000800 */
[----:B------:R-:W-:Y:S01]  /*d080*/  IMAD.MOV.U32 R20, RZ, RZ, R52 ;  /* 0x000000ffff147224 */ /* 0x000fe200078e0034 */
[----:B---3--:R-:W-:Y:S01]  /*d090*/  FSEL R5, R127, RZ, P2 ;  /* 0x000000ff7f057208 */ /* 0x008fe20001000000 */
[-C--:B----4-:R-:W-:Y:S01]  /*d0a0*/  FMUL.FTZ R164, R164, R70.reuse ;  /* 0x00000046a4a47220 */ /* 0x090fe20000410000 */
[-C--:B------:R-:W-:Y:S01]  /*d0b0*/  FMUL.FTZ R165, R165, R70.reuse ;  /* 0x00000046a5a57220 */ /* 0x080fe20000410000 */
[----:B------:R-:W-:-:S03]  /*d0c0*/  FMUL.FTZ R136, R136, R70 ;  /* 0x0000004688887220 */ /* 0x000fc60000410000 */
        /* <DEDUP_REMOVED lines=10> */
[----:B------:R-:W-:Y:S01]  /*d170*/  IMAD.MOV.U32 R61, RZ, RZ, R112 ;  /* 0x000000ffff3d7224 */ /* 0x000fe200078e0070 */
[----:B--2---:R-:W-:-:S06]  /*d180*/  FSEL R6, R110, RZ, P1 ;  /* 0x000000ff6e067208 */ /* 0x004fcc0000800000 */
        /* <DEDUP_REMOVED lines=20> */
[----:B------:R-:W-:-:S05]  /*d2d0*/  F2FP.BF16.F32.PACK_AB R10, R72, R252 ;  /* 0x000000fc480a723e */ /* 0x000fca00000010ff */
[----:B------:R1:W-:Y:S02]  /*d2e0*/  MUFU.EX2 R174, R4 ;  /* 0x0000000400ae7308 */ /* 0x0003e40000000800 */
[----:B-1----:R-:W-:Y:S01]  /*d2f0*/  FFMA.FTZ R4, R8, UR6, -R2 ;  /* 0x0000000608047c23 */ /* 0x002fe20008010802 */
[----:B------:R-:W-:Y:S01]  /*d300*/  FFMA.FTZ R8, R77, UR6, -R0 ;  /* 0x000000064d087c23 */ /* 0x000fe20008010800 */
[----:B------:R-:W-:-:S04]  /*d310*/  IMAD.MOV.U32 R77, RZ, RZ, R67 ;  /* 0x000000ffff4d7224 */ /* 0x000fc800078e0043 */
[----:B------:R1:W-:Y:S01]  /*d320*/  MUFU.EX2 R175, R4 ;  /* 0x0000000400af7308 */ /* 0x0003e20000000800 */
[----:B------:R-:W-:-:S07]  /*d330*/  IMAD.MOV.U32 R67, RZ, RZ, R116 ;  /* 0x000000ffff437224 */ /* 0x000fce00078e0074 */
[----:B------:R2:W-:Y:S01]  /*d340*/  MUFU.EX2 R114, R8 ;  /* 0x0000000800727308 */ /* 0x0005e20000000800 */
[----:B-1----:R-:W-:-:S07]  /*d350*/  FFMA.FTZ R4, R7, UR6, -R2 ;  /* 0x0000000607047c23 */ /* 0x002fce0008010802 */
[----:B------:R1:W-:Y:S01]  /*d360*/  MUFU.EX2 R176, R4 ;  /* 0x0000000400b07308 */ /* 0x0003e20000000800 */
[----:B--2---:R-:W-:-:S07]  /*d370*/  FFMA.FTZ R8, R74, UR6, -R0 ;  /* 0x000000064a087c23 */ /* 0x004fce0008010800 */
[----:B------:R2:W-:Y:S01]  /*d380*/  MUFU.EX2 R117, R8 ;  /* 0x0000000800757308 */ /* 0x0005e20000000800 */
[----:B-1----:R-:W-:-:S07]  /*d390*/  FFMA.FTZ R4, R81, UR6, -R0 ;  /* 0x0000000651047c23 */ /* 0x002fce0008010800 */
[----:B------:R1:W-:Y:S01]  /*d3a0*/  MUFU.EX2 R97, R4 ;  /* 0x0000000400617308 */ /* 0x0003e20000000800 */
[----:B--2---:R-:W-:Y:S01]  /*d3b0*/  F2FP.BF16.F32.PACK_AB R8, R251, R250 ;  /* 0x000000fafb08723e */ /* 0x004fe200000010ff */
[----:B-1----:R-:W-:-:S06]  /*d3c0*/  FFMA.FTZ R4, R82, UR6, -R0 ;  /* 0x0000000652047c23 */ /* 0x002fcc0008010800 */
[----:B------:R1:W2:Y:S02]  /*d3d0*/  MUFU.EX2 R106, R4 ;  /* 0x00000004006a7308 */ /* 0x0002a40000000800 */
[----:B-1----:R-:W-:Y:S01]  /*d3e0*/  FFMA.FTZ R4, R73, UR6, -R0 ;  /* 0x0000000649047c23 */ /* 0x002fe20008010800 */
[----:B--2---:R-:W-:Y:S01]  /*d3f0*/  F2FP.BF16.F32.PACK_AB R5, R106, R97 ;  /* 0x000000616a05723e */ /* 0x004fe200000010ff */
[----:B------:R-:W-:-:S04]  /*d400*/  IMAD.MOV.U32 R73, RZ, RZ, R120 ;  /* 0x000000ffff497224 */ /* 0x000fc800078e0078 */
        /* <DEDUP_REMOVED lines=16> */
[----:B------:R-:W-:Y:S02]  /*d510*/  IMAD.MOV.U32 R71, RZ, RZ, R32 ;  /* 0x000000ffff477224 */ /* 0x000fe400078e0020 */
[----:B-1----:R-:W-:Y:S01]  /*d520*/  FADD.FTZ R4, R40, -R6 ;  /* 0x8000000628047221 */ /* 0x002fe20000010000 */
[----:B------:R-:W-:-:S03]  /*d530*/  F2FP.BF16.F32.PACK_AB R6, R121, R124 ;  /* 0x0000007c7906723e */ /* 0x000fc600000010ff */
[----:B------:R-:W-:Y:S01]  /*d540*/  FMUL.FTZ R9, R4, UR6 ;  /* 0x0000000604097c20 */ /* 0x000fe20008410000 */
[----:B------:R-:W-:-:S03]  /*d550*/  F2FP.BF16.F32.PACK_AB R4, R113, R111 ;  /* 0x0000006f7104723e */ /* 0x000fc600000010ff */
[----:B------:R1:W2:Y:S04]  /*d560*/  MUFU.EX2 R52, R9 ;  /* 0x0000000900347308 */ /* 0x0002a80000000800 */
[C---:B------:R-:W-:Y:S06]  /*d570*/  HMMA.16816.F32.BF16 R44, R4.reuse, R18, R164 ;  /* 0x00000012042c723c */ /* 0x040fec00000418a4 */
[----:B------:R-:W-:Y:S01]  /*d580*/  HMMA.16816.F32.BF16 R24, R4, R12, R136 ;  /* 0x0000000c0418723c */ /* 0x000fe20000041888 */
[----:B------:R-:W-:-:S02]  /*d590*/  IMAD.MOV.U32 R167, RZ, RZ, R247 ;  /* 0x000000ffffa77224 */ /* 0x000fc400078e00f7 */
[----:B------:R-:W-:Y:S02]  /*d5a0*/  IMAD.MOV.U32 R247, RZ, RZ, R235 ;  /* 0x000000fffff77224 */ /* 0x000fe400078e00eb */
[----:B------:R-:W-:Y:S01]  /*d5b0*/  IMAD.MOV.U32 R235, RZ, RZ, R234 ;  /* 0x000000ffffeb7224 */ /* 0x000fe200078e00ea */
[C---:B------:R-:W-:Y:S01]  /*d5c0*/  HMMA.16816.F32.BF16 R36, R4.reuse, R14, R148 ;  /* 0x0000000e0424723c */ /* 0x040fe20000041894 */
[----:B------:R-:W-:Y:S01]  /*d5d0*/  IMAD.MOV.U32 R234, RZ, RZ, R20 ;  /* 0x000000ffffea7224 */ /* 0x000fe200078e0014 */
[----:B-1----:R-:W-:Y:S01]  /*d5e0*/  F2FP.BF16.F32.PACK_AB R9, R177, R129 ;  /* 0x00000081b109723e */ /* 0x002fe200000010ff */
[----:B------:R-:W-:Y:S02]  /*d5f0*/  IMAD.MOV.U32 R138, RZ, RZ, R21 ;  /* 0x000000ffff8a7224 */ /* 0x000fe400078e0015 */
[-C--:B--2---:R-:W-:Y:S01]  /*d600*/  FMUL.FTZ R142, R142, R52.reuse ;  /* 0x000000348e8e7220 */ /* 0x084fe20000410000 */
[----:B------:R-:W1:Y:S01]  /*d610*/  LDSM.16.MT88.4 R20, [R185+0x4400] ;  /* 0x00440000b914783b */ /* 0x000e620000004200 */
[----:B------:R-:W-:Y:S01]  /*d620*/  HMMA.16816.F32.BF16 R40, R4, R16, R156 ;  /* 0x000000100428723c */ /* 0x000fe2000004189c */
[-C--:B------:R-:W-:Y:S01]  /*d630*/  FMUL.FTZ R143, R143, R52.reuse ;  /* 0x000000348f8f7220 */ /* 0x080fe20000410000 */
[-C--:B------:R-:W-:Y:S01]  /*d640*/  FMUL.FTZ R146, R146, R52.reuse ;  /* 0x0000003492927220 */ /* 0x080fe20000410000 */
[-C--:B------:R-:W-:Y:S01]  /*d650*/  FMUL.FTZ R147, R147, R52.reuse ;  /* 0x0000003493937220 */ /* 0x080fe20000410000 */
[-C--:B------:R-:W-:Y:S01]  /*d660*/  FMUL.FTZ R154, R154, R52.reuse ;  /* 0x000000349a9a7220 */ /* 0x080fe20000410000 */
[-C--:B------:R-:W-:Y:S01]  /*d670*/  FMUL.FTZ R155, R155, R52.reuse ;  /* 0x000000349b9b7220 */ /* 0x080fe20000410000 */
[-C--:B------:R-:W-:Y:S01]  /*d680*/  FMUL.FTZ R162, R162, R52.reuse ;  /* 0x00000034a2a27220 */ /* 0x080fe20000410000 */
[----:B------:R-:W-:Y:S01]  /*d690*/  FFMA.FTZ R4, R75, UR6, -R0 ;  /* 0x000000064b047c23 */ /* 0x000fe20008010800 */
[----:B------:R-:W-:Y:S01]  /*d6a0*/  FMUL.FTZ R163, R163, R52 ;  /* 0x00000034a3a37220 */ /* 0x000fe20000410000 */
[C---:B------:R-:W-:Y:S01]  /*d6b0*/  HMMA.16816.F32.BF16 R48, R8.reuse, R12, R140 ;  /* 0x0000000c0830723c */ /* 0x040fe2000004188c */
[----:B------:R-:W-:Y:S01]  /*d6c0*/  IMAD.MOV.U32 R150, RZ, RZ, R126 ;  /* 0x000000ffff967224 */ /* 0x000fe200078e007e */
[----:B------:R2:W3:Y:S01]  /*d6d0*/  MUFU.EX2 R116, R4 ;  /* 0x0000000400747308 */ /* 0x0004e20000000800 */
[----:B------:R-:W-:Y:S01]  /*d6e0*/  IMAD.MOV.U32 R139, RZ, RZ, R125 ;  /* 0x000000ffff8b7224 */ /* 0x000fe200078e007d */
[----:B------:R-:W-:Y:S01]  /*d6f0*/  F2FP.BF16.F32.PACK_AB R5, R114, R118 ;  /* 0x000000767205723e */ /* 0x000fe200000010ff */
[----:B------:R-:W-:Y:S01]  /*d700*/  IMAD.MOV.U32 R137, RZ, RZ, R105 ;  /* 0x000000ffff897224 */ /* 0x000fe200078e0069 */
[----:B------:R-:W-:Y:S01]  /*d710*/  HMMA.16816.F32.BF16 R144, R8, R14, R144 ;  /* 0x0000000e0890723c */ /* 0x000fe20000041890 */
[----:B------:R-:W-:Y:S01]  /*d720*/  LDSM.16.MT88.4 R12, [R185+0x4800] ;  /* 0x00480000b90c783b */ /* 0x000fe20000004200 */
[----:B------:R-:W-:Y:S01]  /*d730*/  F2FP.BF16.F32.PACK_AB R6, R132, R131 ;  /* 0x000000838406723e */ /* 0x000fe200000010ff */
[----:B------:R-:W-:-:S02]  /*d740*/  IMAD.MOV.U32 R165, RZ, RZ, R68 ;  /* 0x000000ffffa57224 */ /* 0x000fc400078e0044 */
[----:B------:R-:W-:Y:S01]  /*d750*/  IMAD.MOV.U32 R143, RZ, RZ, R63 ;  /* 0x000000ffff8f7224 */ /* 0x000fe200078e003f */
[C---:B------:R-:W-:Y:S01]  /*d760*/  HMMA.16816.F32.BF16 R152, R8.reuse, R16, R152 ;  /* 0x000000100898723c */ /* 0x040fe20000041898 */
[----:B------:R-:W-:Y:S02]  /*d770*/  IMAD.MOV.U32 R140, RZ, RZ, R66 ;  /* 0x000000ffff8c7224 */ /* 0x000fe400078e0042 */
[----:B------:R-:W-:Y:S02]  /*d780*/  IMAD.MOV.U32 R166, RZ, RZ, R243 ;  /* 0x000000ffffa67224 */ /* 0x000fe400078e00f3 */
[----:B------:R-:W-:Y:S01]  /*d790*/  IMAD.MOV.U32 R66, RZ, RZ, R59 ;  /* 0x000000ffff427224 */ /* 0x000fe200078e003b */
[----:B------:R-:W-:Y:S01]  /*d7a0*/  HMMA.16816.F32.BF16 R160, R8, R18, R160 ;  /* 0x0000001208a0723c */ /* 0x000fe200000418a0 */
[----:B--2---:R-:W-:Y:S01]  /*d7b0*/  FFMA.FTZ R4, R33, UR6, -R2 ;  /* 0x0000000621047c23 */ /* 0x004fe20008010802 */
[----:B------:R-:W2:Y:S01]  /*d7c0*/  LDSM.16.MT88.4 R16, [R184+0x4800] ;  /* 0x00480000b810783b */ /* 0x000ea20000004200 */
[----:B---3--:R-:W-:Y:S01]  /*d7d0*/  F2FP.BF16.F32.PACK_AB R7, R116, R117 ;  /* 0x000000757407723e */ /* 0x008fe200000010ff */
[----:B------:R-:W-:Y:S01]  /*d7e0*/  IMAD.MOV.U32 R243, RZ, RZ, R58 ;  /* 0x000000fffff37224 */ /* 0x000fe200078e003a */
[----:B------:R3:W-:Y:S01]  /*d7f0*/  MUFU.EX2 R126, R4 ;  /* 0x00000004007e7308 */ /* 0x0007e20000000800 */
[----:B------:R-:W-:-:S02]  /*d800*/  IMAD.MOV.U32 R68, RZ, RZ, R57 ;  /* 0x000000ffff447224 */ /* 0x000fc400078e0039 */
[----:B------:R-:W-:Y:S01]  /*d810*/  FFMA.FTZ R8, R35, UR6, -R2 ;  /* 0x0000000623087c23 */ /* 0x000fe20008010802 */
[----:B------:R-:W-:Y:S01]  /*d820*/  F2FP.BF16.F32.PACK_AB R9, R222, R209 ;  /* 0x000000d1de09723e */ /* 0x000fe200000010ff */
[----:B------:R-:W-:Y:S01]  /*d830*/  IMAD.MOV.U32 R63, RZ, RZ, R56 ;  /* 0x000000ffff3f7224 */ /* 0x000fe200078e0038 */
[----:B------:R-:W-:Y:S01]  /*d840*/  F2FP.BF16.F32.PACK_AB R10, R167, R71 ;  /* 0x00000047a70a723e */ /* 0x000fe200000010ff */
[----:B------:R-:W-:Y:S01]  /*d850*/  IMAD.MOV.U32 R151, RZ, RZ, R115 ;  /* 0x000000ffff977224 */ /* 0x000fe200078e0073 */
[----:B------:R-:W-:Y:S01]  /*d860*/  F2FP.BF16.F32.PACK_AB R11, R228, R221 ;  /* 0x000000dde40b723e */ /* 0x000fe200000010ff */
[----:B------:R4:W-:Y:S01]  /*d870*/  MUFU.EX2 R120, R8 ;  /* 0x0000000800787308 */ /* 0x0009e20000000800 */
[----:B------:R-:W-:Y:S02]  /*d880*/  IMAD.MOV.U32 R136, RZ, RZ, R108 ;  /* 0x000000ffff887224 */ /* 0x000fe400078e006c */
[----:B------:R-:W-:Y:S02]  /*d890*/  IMAD.MOV.U32 R164, RZ, RZ, R80 ;  /* 0x000000ffffa47224 */ /* 0x000fe400078e0050 */
[----:B------:R-:W-:-:S02]  /*d8a0*/  IMAD.MOV.U32 R142, RZ, RZ, R137 ;  /* 0x000000ffff8e7224 */ /* 0x000fc400078e0089 */
[----:B------:R-:W-:Y:S02]  /*d8b0*/  IMAD.MOV.U32 R141, RZ, RZ, R138 ;  /* 0x000000ffff8d7224 */ /* 0x000fe400078e008a */
[----:B---3--:R-:W-:Y:S01]  /*d8c0*/  FFMA.FTZ R4, R34, UR6, -R2 ;  /* 0x0000000622047c23 */ /* 0x008fe20008010802 */
[----:B------:R-:W-:Y:S02]  /*d8d0*/  IMAD.MOV.U32 R137, RZ, RZ, R61 ;  /* 0x000000ffff897224 */ /* 0x000fe400078e003d */
[----:B------:R-:W-:Y:S01]  /*d8e0*/  IMAD.MOV.U32 R138, RZ, RZ, R62 ;  /* 0x000000ffff8a7224 */ /* 0x000fe200078e003e */
[----:B------:R3:W-:Y:S01]  /*d8f0*/  MUFU.EX2 R125, R4 ;  /* 0x00000004007d7308 */ /* 0x0007e20000000800 */
[----:B----4-:R-:W-:-:S07]  /*d900*/  FFMA.FTZ R8, R83, UR6, -R0 ;  /* 0x0000000653087c23 */ /* 0x010fce0008010800 */
[----:B------:R4:W-:Y:S01]  /*d910*/  MUFU.EX2 R107, R8 ;  /* 0x00000008006b7308 */ /* 0x0009e20000000800 */
[----:B---3--:R-:W-:-:S07]  /*d920*/  F2FP.BF16.F32.PACK_AB R4, R130, R128 ;  /* 0x000000808204723e */ /* 0x008fce00000010ff */
[----:B------:R-:W-:Y:S01]  /*d930*/  HMMA.16816.F32.BF16 R24, R4, R28, R24 ;  /* 0x0000001c0418723c */ /* 0x000fe20000041818 */
[----:B----4-:R-:W-:-:S04]  /*d940*/  FFMA.FTZ R8, R85, UR6, -R0 ;  /* 0x0000000655087c23 */ /* 0x010fc80008010800 */
[----:B------:R3:W4:Y:S01]  /*d950*/  MUFU.EX2 R105, R8 ;  /* 0x0000000800697308 */ /* 0x0007220000000800 */
[C---:B------:R-:W-:Y:S06]  /*d960*/  HMMA.16816.F32.BF16 R36, R4.reuse, R30, R36 ;  /* 0x0000001e0424723c */ /* 0x040fec0000041824 */
[C---:B-1----:R-:W-:Y:S06]  /*d970*/  HMMA.16816.F32.BF16 R40, R4.reuse, R20, R40 ;  /* 0x000000140428723c */ /* 0x042fec0000041828 */
[----:B------:R-:W-:Y:S01]  /*d980*/  HMMA.16816.F32.BF16 R44, R4, R22, R44 ;  /* 0x00000016042c723c */ /* 0x000fe2000004182c */
[----:B---3--:R-:W-:-:S06]  /*d990*/  FFMA.FTZ R8, R86, UR6, -R0 ;  /* 0x0000000656087c23 */ /* 0x008fcc0008010800 */
[----:B------:R-:W-:Y:S01]  /*d9a0*/  FFMA.FTZ R4, R87, UR6, -R0 ;  /* 0x0000000657047c23 */ /* 0x000fe20008010800 */
[----:B------:R1:W-:Y:S01]  /*d9b0*/  MUFU.EX2 R86, R8 ;  /* 0x0000000800567308 */ /* 0x0003e20000000800 */
[----:B----4-:R-:W-:Y:S02]  /*d9c0*/  F2FP.BF16.F32.PACK_AB R5, R105, R107 ;  /* 0x0000006b6905723e */ /* 0x010fe400000010ff */
[----:B------:R-:W-:-:S05]  /*d9d0*/  F2FP.BF16.F32.PACK_AB R6, R169, R134 ;  /* 0x00000086a906723e */ /* 0x000fca00000010ff */
[----:B------:R3:W4:Y:S01]  /*d9e0*/  MUFU.EX2 R87, R4 ;  /* 0x0000000400577308 */ /* 0x0007220000000800 */
[----:B-1----:R-:W-:-:S07]  /*d9f0*/  F2FP.BF16.F32.PACK_AB R8, R77, R165 ;  /* 0x000000a54d08723e */ /* 0x002fce00000010ff */
[----:B------:R-:W-:Y:S01]  /*da00*/  HMMA.16816.F32.BF16 R48, R8, R28, R48 ;  /* 0x0000001c0830723c */ /* 0x000fe20000041830 */
[----:B---3--:R-:W-:Y:S01]  /*da10*/  FFMA.FTZ R4, R76, UR6, -R2 ;  /* 0x000000064c047c23 */ /* 0x008fe20008010802 */
[----:B----4-:R-:W-:-:S03]  /*da20*/  F2FP.BF16.F32.PACK_AB R7, R87, R86 ;  /* 0x000000565707723e */ /* 0x010fc600000010ff */
[----:B------:R1:W-:Y:S01]  /*da30*/  MUFU.EX2 R115, R4 ;  /* 0x0000000400737308 */ /* 0x0003e20000000800 */
[C---:B------:R-:W-:Y:S01]  /*da40*/  HMMA.16816.F32.BF16 R56, R8.reuse, R30, R144 ;  /* 0x0000001e0838723c */ /* 0x040fe20000041890 */
[----:B------:R-:W3:Y:S05]  /*da50*/  LDSM.16.MT88.4 R28, [R184+0x4c00] ;  /* 0x004c0000b81c783b */ /* 0x000eea0000004200 */
[----:B------:R-:W-:Y:S01]  /*da60*/  HMMA.16816.F32.BF16 R152, R8, R20, R152 ;  /* 0x000000140898723c */ /* 0x000fe20000041898 */
[----:B------:R-:W-:Y:S02]  /*da70*/  IMAD.MOV.U32 R147, RZ, RZ, R72 ;  /* 0x000000ffff937224 */ /* 0x000fe400078e0048 */
[----:B------:R-:W-:-:S02]  /*da80*/  IMAD.MOV.U32 R145, RZ, RZ, R77 ;  /* 0x000000ffff917224 */ /* 0x000fc400078e004d */
[----:B------:R-:W-:Y:S01]  /*da90*/  IMAD.MOV.U32 R146, RZ, RZ, R71 ;  /* 0x000000ffff927224 */ /* 0x000fe200078e0047 */
[----:B------:R-:W-:Y:S01]  /*daa0*/  HMMA.16816.F32.BF16 R160, R8, R22, R160 ;  /* 0x0000001608a0723c */ /* 0x000fe200000418a0 */
[----:B------:R-:W-:Y:S01]  /*dab0*/  FFMA.FTZ R71, R248, UR6, -R3 ;  /* 0x00000006f8477c23 */ /* 0x000fe20008010803 */
[----:B------:R-:W-:Y:S02]  /*dac0*/  IMAD.MOV.U32 R248, RZ, RZ, R166 ;  /* 0x000000fffff87224 */ /* 0x000fe400078e00a6 */
[----:B-1----:R-:W-:-:S03]  /*dad0*/  FFMA.FTZ R4, R78, UR6, -R2 ;  /* 0x000000064e047c23 */ /* 0x002fc60008010802 */
[----:B------:R-:W-:Y:S01]  /*dae0*/  FFMA.FTZ R8, R84, UR6, -R2 ;  /* 0x0000000654087c23 */ /* 0x000fe20008010802 */
[----:B------:R1:W-:Y:S01]  /*daf0*/  MUFU.EX2 R112, R4 ;  /* 0x0000000400707308 */ /* 0x0003e20000000800 */
[----:B------:R-:W-:Y:S02]  /*db00*/  F2FP.BF16.F32.PACK_AB R9, R226, R227 ;  /* 0x000000e3e209723e */ /* 0x000fe400000010ff */
[----:B------:R-:W-:Y:S02]  /*db10*/  F2FP.BF16.F32.PACK_AB R10, R143, R140 ;  /* 0x0000008c8f0a723e */ /* 0x000fe400000010ff */
[----:B------:R-:W-:-:S03]  /*db20*/  F2FP.BF16.F32.PACK_AB R11, R223, R224 ;  /* 0x000000e0df0b723e */ /* 0x000fc600000010ff */
[----:B------:R4:W-:Y:S01]  /*db30*/  MUFU.EX2 R108, R8 ;  /* 0x00000008006c7308 */ /* 0x0009e20000000800 */
[----:B-1----:R-:W-:-:S07]  /*db40*/  F2FP.BF16.F32.PACK_AB R4, R168, R133 ;  /* 0x00000085a804723e */ /* 0x002fce00000010ff */
[----:B--2---:R-:W-:Y:S01]  /*db50*/  HMMA.16816.F32.BF16 R20, R4, R18, R36 ;  /* 0x000000120414723c */ /* 0x004fe20000041824 */
[----:B----4-:R-:W-:-:S04]  /*db60*/  FFMA.FTZ R8, R92, UR6, -R0 ;  /* 0x000000065c087c23 */ /* 0x010fc80008010800 */
[----:B------:R1:W-:Y:S01]  /*db70*/  MUFU.EX2 R82, R8 ;  /* 0x0000000800527308 */ /* 0x0003e20000000800 */
[C---:B------:R-:W-:Y:S01]  /*db80*/  HMMA.16816.F32.BF16 R32, R4.reuse, R16, R24 ;  /* 0x000000100420723c */ /* 0x040fe20000041818 */
[----:B------:R-:W2:Y:S05]  /*db90*/  LDSM.16.MT88.4 R24, [R185+0x4c00] ;  /* 0x004c0000b918783b */ /* 0x000eaa0000004200 */
[C---:B------:R-:W-:Y:S06]  /*dba0*/  HMMA.16816.F32.BF16 R36, R4.reuse, R12, R40 ;  /* 0x0000000c0424723c */ /* 0x040fec0000041828 */
[----:B------:R-:W-:Y:S01]  /*dbb0*/  HMMA.16816.F32.BF16 R44, R4, R14, R44 ;  /* 0x0000000e042c723c */ /* 0x000fe2000004182c */
[----:B-1----:R-:W-:-:S06]  /*dbc0*/  FFMA.FTZ R8, R93, UR6, -R0 ;  /* 0x000000065d087c23 */ /* 0x002fcc0008010800 */
[----:B------:R-:W-:Y:S01]  /*dbd0*/  FFMA.FTZ R4, R55, UR6, -R0 ;  /* 0x0000000637047c23 */ /* 0x000fe20008010800 */
[----:B------:R1:W4:Y:S01]  /*dbe0*/  MUFU.EX2 R81, R8 ;  /* 0x0000000800517308 */ /* 0x0003220000000800 */
[----:B------:R-:W-:Y:S01]  /*dbf0*/  F2FP.BF16.F32.PACK_AB R6, R174, R172 ;  /* 0x000000acae06723e */ /* 0x000fe200000010ff */
[----:B------:R-:W-:-:S06]  /*dc00*/  IMAD.MOV.U32 R55, RZ, RZ, R68 ;  /* 0x000000ffff377224 */ /* 0x000fcc00078e0044 */
[----:B------:R5:W-:Y:S01]  /*dc10*/  MUFU.EX2 R80, R4 ;  /* 0x0000000400507308 */ /* 0x000be20000000800 */
[----:B-1----:R-:W-:Y:S01]  /*dc20*/  FFMA.FTZ R8, R54, UR6, -R0 ;  /* 0x0000000636087c23 */ /* 0x002fe20008010800 */
[----:B----4-:R-:W-:Y:S01]  /*dc30*/  F2FP.BF16.F32.PACK_AB R5, R81, R82 ;  /* 0x000000525105723e */ /* 0x010fe200000010ff */
[----:B------:R-:W-:-:S05]  /*dc40*/  IMAD.MOV.U32 R54, RZ, RZ, R138 ;  /* 0x000000ffff367224 */ /* 0x000fca00078e008a */
[----:B------:R1:W4:Y:S01]  /*dc50*/  MUFU.EX2 R78, R8 ;  /* 0x00000008004e7308 */ /* 0x0003220000000800 */
[----:B-----5:R-:W-:Y:S01]  /*dc60*/  FFMA.FTZ R4, R91, UR6, -R2 ;  /* 0x000000065b047c23 */ /* 0x020fe20008010802 */
[----:B------:R-:W-:Y:S02]  /*dc70*/  IMAD.MOV.U32 R91, RZ, RZ, R151 ;  /* 0x000000ffff5b7224 */ /* 0x000fe400078e0097 */
[----:B------:R-:W-:-:S04]  /*dc80*/  IMAD.MOV.U32 R151, RZ, RZ, R136 ;  /* 0x000000ffff977224 */ /* 0x000fc800078e0088 */
[----:B------:R5:W-:Y:S01]  /*dc90*/  MUFU.EX2 R85, R4 ;  /* 0x0000000400557308 */ /* 0x000be20000000800 */
[----:B------:R-:W-:Y:S02]  /*dca0*/  IMAD.MOV.U32 R136, RZ, RZ, R139 ;  /* 0x000000ffff887224 */ /* 0x000fe400078e008b */
[----:B------:R-:W-:-:S04]  /*dcb0*/  IMAD.MOV.U32 R139, RZ, RZ, R63 ;  /* 0x000000ffff8b7224 */ /* 0x000fc800078e003f */
[----:B------:R-:W-:Y:S01]  /*dcc0*/  IMAD.MOV.U32 R144, RZ, RZ, R139 ;  /* 0x000000ffff907224 */ /* 0x000fe200078e008b */
[----:B-1----:R-:W-:Y:S02]  /*dcd0*/  F2FP.BF16.F32.PACK_AB R8, R164, R166 ;  /* 0x000000a6a408723e */ /* 0x002fe400000010ff */
[----:B----4-:R-:W-:-:S05]  /*dce0*/  F2FP.BF16.F32.PACK_AB R7, R80, R78 ;  /* 0x0000004e5007723e */ /* 0x010fca00000010ff */
[C---:B------:R-:W-:Y:S01]  /*dcf0*/  HMMA.16816.F32.BF16 R48, R8.reuse, R16, R48 ;  /* 0x000000100830723c */ /* 0x040fe20000041830 */
[----:B-----5:R-:W-:Y:S01]  /*dd00*/  FFMA.FTZ R4, R236, UR6, -R2 ;  /* 0x00000006ec047c23 */ /* 0x020fe20008010802 */
[----:B------:R-:W-:Y:S02]  /*dd10*/  IMAD.MOV.U32 R236, RZ, RZ, R73 ;  /* 0x000000ffffec7224 */ /* 0x000fe400078e0049 */
[----:B------:R-:W-:Y:S01]  /*dd20*/  IMAD.MOV.U32 R73, RZ, RZ, R66 ;  /* 0x000000ffff497224 */ /* 0x000fe200078e0042 */
[----:B------:R1:W-:Y:S01]  /*dd30*/  MUFU.EX2 R84, R4 ;  /* 0x0000000400547308 */ /* 0x0003e20000000800 */
[----:B------:R-:W-:Y:S01]  /*dd40*/  IMAD.MOV.U32 R66, RZ, RZ, R60 ;  /* 0x000000ffff427224 */ /* 0x000fe200078e003c */
[----:B------:R-:W-:Y:S01]  /*dd50*/  HMMA.16816.F32.BF16 R56, R8, R18, R56 ;  /* 0x000000120838723c */ /* 0x000fe20000041838 */
[----:B------:R-:W-:Y:S01]  /*dd60*/  IMAD.MOV.U32 R93, RZ, RZ, R73 ;  /* 0x000000ffff5d7224 */ /* 0x000fe200078e0049 */
[----:B------:R-:W-:Y:S01]  /*dd70*/  LDSM.16.MT88.4 R16, [R185+0x5000] ;  /* 0x00500000b910783b */ /* 0x000fe20000004200 */
[----:B------:R-:W-:-:S02]  /*dd80*/  IMAD.MOV.U32 R92, RZ, RZ, R66 ;  /* 0x000000ffff5c7224 */ /* 0x000fc400078e0042 */
[----:B------:R-:W-:Y:S01]  /*dd90*/  FFMA.FTZ R66, R249, UR6, -R3 ;  /* 0x00000006f9427c23 */ /* 0x000fe20008010803 */
[----:B------:R-:W-:Y:S01]  /*dda0*/  FFMA.FTZ R3, R65, UR6, -R0 ;  /* 0x0000000641037c23 */ /* 0x000fe20008010800 */
[C---:B------:R-:W-:Y:S03]  /*ddb0*/  HMMA.16816.F32.BF16 R60, R8.reuse, R12, R152 ;  /* 0x0000000c083c723c */ /* 0x040fe60000041898 */
[----:B------:R4:W-:Y:S03]  /*ddc0*/  MUFU.EX2 R65, R3 ;  /* 0x0000000300417308 */ /* 0x0009e60000000800 */
[----:B------:R-:W-:Y:S01]  /*ddd0*/  HMMA.16816.F32.BF16 R160, R8, R14, R160 ;  /* 0x0000000e08a0723c */ /* 0x000fe200000418a0 */
[----:B------:R-:W-:Y:S01]  /*dde0*/  IMAD.MOV.U32 R155, RZ, RZ, R67 ;  /* 0x000000ffff9b7224 */ /* 0x000fe200078e0043 */
[----:B-1----:R-:W-:Y:S01]  /*ddf0*/  F2FP.BF16.F32.PACK_AB R4, R171, R170 ;  /* 0x000000aaab04723e */ /* 0x002fe200000010ff */
[----:B------:R-:W-:-:S02]  /*de00*/  IMAD.MOV.U32 R153, RZ, RZ, R147 ;  /* 0x000000ffff997224 */ /* 0x000fc400078e0093 */
[----:B------:R-:W-:Y:S02]  /*de10*/  IMAD.MOV.U32 R154, RZ, RZ, R145 ;  /* 0x000000ffff9a7224 */ /* 0x000fe400078e0091 */
[----:B------:R-:W-:Y:S01]  /*de20*/  FFMA.FTZ R8, R233, UR6, -R2 ;  /* 0x00000006e9087c23 */ /* 0x000fe20008010802 */
[----:B------:R-:W-:Y:S01]  /*de30*/  F2FP.BF16.F32.PACK_AB R9, R219, R220 ;  /* 0x000000dcdb09723e */ /* 0x000fe200000010ff */
[----:B------:R-:W-:Y:S01]  /*de40*/  IMAD.MOV.U32 R233, RZ, RZ, R150 ;  /* 0x000000ffffe97224 */ /* 0x000fe200078e0096 */
[C---:B---3--:R-:W-:Y:S01]  /*de50*/  HMMA.16816.F32.BF16 R12, R4.reuse, R30, R20 ;  /* 0x0000001e040c723c */ /* 0x048fe20000041814 */
[----:B------:R-:W1:Y:S01]  /*de60*/  LDSM.16.MT88.4 R20, [R184+0x5000] ;  /* 0x00500000b814783b */ /* 0x000e620000004200 */
[----:B------:R3:W-:Y:S01]  /*de70*/  MUFU.EX2 R83, R8 ;  /* 0x0000000800537308 */ /* 0x0007e20000000800 */
[----:B------:R-:W-:Y:S01]  /*de80*/  F2FP.BF16.F32.PACK_AB R11, R217, R218 ;  /* 0x000000dad90b723e */ /* 0x000fe200000010ff */
[--C-:B----4-:R-:W-:Y:S02]  /*de90*/  FFMA.FTZ R3, R103, UR6, -R0.reuse ;  /* 0x0000000667037c23 */ /* 0x110fe40008010800 */
[C---:B------:R-:W-:Y:S06]  /*dea0*/  HMMA.16816.F32.BF16 R40, R4.reuse, R28, R32 ;  /* 0x0000001c0428723c */ /* 0x040fec0000041820 */
[C---:B--2---:R-:W-:Y:S06]  /*deb0*/  HMMA.16816.F32.BF16 R36, R4.reuse, R24, R36 ;  /* 0x000000180424723c */ /* 0x044fec0000041824 */
[----:B------:R-:W-:Y:S01]  /*dec0*/  HMMA.16816.F32.BF16 R32, R4, R26, R44 ;  /* 0x0000001a0420723c */ /* 0x000fe2000004182c */
[----:B---3--:R-:W-:Y:S01]  /*ded0*/  FFMA.FTZ R8, R89, UR6, -R0 ;  /* 0x0000000659087c23 */ /* 0x008fe20008010800 */
[----:B------:R-:W-:-:S03]  /*dee0*/  IMAD.MOV.U32 R89, RZ, RZ, R151 ;  /* 0x000000ffff597224 */ /* 0x000fc600078e0097 */
[----:B------:R2:W-:Y:S02]  /*def0*/  MUFU.EX2 R75, R8 ;  /* 0x00000008004b7308 */ /* 0x0005e40000000800 */
[----:B------:R-:W-:Y:S01]  /*df00*/  FFMA.FTZ R4, R64, UR6, -R0 ;  /* 0x0000000640047c23 */ /* 0x000fe20008010800 */
[----:B------:R-:W-:-:S05]  /*df10*/  F2FP.BF16.F32.PACK_AB R6, R126, R176 ;  /* 0x000000b07e06723e */ /* 0x000fca00000010ff */
[----:B------:R3:W-:Y:S01]  /*df20*/  MUFU.EX2 R73, R4 ;  /* 0x0000000400497308 */ /* 0x0007e20000000800 */
[----:B--2---:R-:W-:Y:S01]  /*df30*/  FFMA.FTZ R8, R88, UR6, -R0 ;  /* 0x0000000658087c23 */ /* 0x004fe20008010800 */
[----:B------:R-:W-:-:S06]  /*df40*/  IMAD.MOV.U32 R88, RZ, RZ, R136 ;  /* 0x000000ffff587224 */ /* 0x000fcc00078e0088 */
[----:B------:R2:W4:Y:S01]  /*df50*/  MUFU.EX2 R74, R8 ;  /* 0x00000008004a7308 */ /* 0x0005220000000800 */
[----:B---3--:R-:W-:Y:S01]  /*df60*/  FFMA.FTZ R4, R99, UR6, -R2 ;  /* 0x0000000663047c23 */ /* 0x008fe20008010802 */
[----:B------:R-:W-:-:S06]  /*df70*/  IMAD.MOV.U32 R99, RZ, RZ, R141 ;  /* 0x000000ffff637224 */ /* 0x000fcc00078e008d */
[----:B------:R3:W-:Y:S01]  /*df80*/  MUFU.EX2 R77, R4 ;  /* 0x00000004004d7308 */ /* 0x0007e20000000800 */
[----:B--2---:R-:W-:Y:S01]  /*df90*/  FFMA.FTZ R8, R90, UR6, -R0 ;  /* 0x000000065a087c23 */ /* 0x004fe20008010800 */
[----:B------:R-:W-:Y:S01]  /*dfa0*/  IMAD.MOV.U32 R90, RZ, RZ, R137 ;  /* 0x000000ffff5a7224 */ /* 0x000fe200078e0089 */
[----:B----4-:R-:W-:-:S05]  /*dfb0*/  F2FP.BF16.F32.PACK_AB R5, R74, R75 ;  /* 0x0000004b4a05723e */ /* 0x010fca00000010ff */
[----:B------:R2:W4:Y:S01]  /*dfc0*/  MUFU.EX2 R72, R8 ;  /* 0x0000000800487308 */ /* 0x0005220000000800 */
[----:B------:R-:W-:Y:S01]  /*dfd0*/  F2FP.BF16.F32.PACK_AB R10, R88, R90 ;  /* 0x0000005a580a723e */ /* 0x000fe200000010ff */
[----:B---3--:R-:W-:Y:S01]  /*dfe0*/  FFMA.FTZ R4, R100, UR6, -R2 ;  /* 0x0000000664047c23 */ /* 0x008fe20008010802 */
[----:B------:R-:W-:-:S05]  /*dff0*/  IMAD.MOV.U32 R100, RZ, RZ, R142 ;  /* 0x000000ffff647224 */ /* 0x000fca00078e008e */
[----:B------:R3:W-:Y:S01]  /*e000*/  MUFU.EX2 R76, R4 ;  /* 0x00000004004c7308 */ /* 0x0007e20000000800 */
[----:B--2---:R-:W-:Y:S02]  /*e010*/  F2FP.BF16.F32.PACK_AB R8, R141, R142 ;  /* 0x0000008e8d08723e */ /* 0x004fe400000010ff */
[----:B----4-:R-:W-:-:S05]  /*e020*/  F2FP.BF16.F32.PACK_AB R7, R73, R72 ;  /* 0x000000484907723e */ /* 0x010fca00000010ff */
[C---:B------:R-:W-:Y:S01]  /*e030*/  HMMA.16816.F32.BF16 R44, R8.reuse, R28, R48 ;  /* 0x0000001c082c723c */ /* 0x040fe20000041830 */
[----:B---3--:R-:W-:Y:S01]  /*e040*/  F2FP.BF16.F32.PACK_AB R4, R175, R173 ;  /* 0x000000adaf04723e */ /* 0x008fe200000010ff */
[----:B------:R2:W-:Y:S04]  /*e050*/  MUFU.EX2 R51, R3 ;  /* 0x0000000300337308 */ /* 0x0005e80000000800 */
[C---:B------:R-:W-:Y:S01]  /*e060*/  HMMA.16816.F32.BF16 R56, R8.reuse, R30, R56 ;  /* 0x0000001e0838723c */ /* 0x040fe20000041838 */
[----:B------:R-:W-:Y:S01]  /*e070*/  FFMA.FTZ R49, R155, R53, R250 ;  /* 0x000000359b317223 */ /* 0x000fe200000100fa */
[----:B------:R-:W-:Y:S01]  /*e080*/  FFMA.FTZ R48, R55, R52, R129 ;  /* 0x0000003437307223 */ /* 0x000fe20000010081 */
[----:B------:R-:W-:Y:S02]  /*e090*/  IMAD.MOV.U32 R155, RZ, RZ, R54 ;  /* 0x000000ffff9b7224 */ /* 0x000fe400078e0036 */
[----:B------:R-:W-:Y:S01]  /*e0a0*/  FFMA.FTZ R50, R230, UR6, -R0 ;  /* 0x00000006e6327c23 */ /* 0x000fe20008010800 */
[----:B------:R-:W-:Y:S01]  /*e0b0*/  FADD.FTZ R49, R251, R49 ;  /* 0x00000031fb317221 */ /* 0x000fe20000010000 */
[C---:B------:R-:W-:Y:S04]  /*e0c0*/  HMMA.16816.F32.BF16 R60, R8.reuse, R24, R60 ;  /* 0x00000018083c723c */ /* 0x040fe8000004183c */
[----:B------:R-:W-:Y:S02]  /*e0d0*/  MUFU.EX2 R50, R50 ;  /* 0x0000003200327308 */ /* 0x000fe40000000800 */
[----:B------:R-:W-:Y:S01]  /*e0e0*/  HMMA.16816.F32.BF16 R28, R8, R26, R160 ;  /* 0x0000001a081c723c */ /* 0x000fe200000418a0 */
[----:B------:R-:W3:Y:S01]  /*e0f0*/  LDSM.16.MT88.4 R24, [R184+0x5400] ;  /* 0x00540000b818783b */ /* 0x000ee20000004200 */
[----:B--2---:R-:W-:-:S04]  /*e100*/  FADD.FTZ R3, R177, R48 ;  /* 0x00000030b1037221 */ /* 0x004fc80000010000 */
[C---:B-1----:R-:W-:Y:S01]  /*e110*/  HMMA.16816.F32.BF16 R148, R4.reuse, R22, R12 ;  /* 0x000000160494723c */ /* 0x042fe2000004180c */
[----:B------:R-:W1:Y:S01]  /*e120*/  LDSM.16.MT88.4 R12, [R185+0x5400] ;  /* 0x00540000b90c783b */ /* 0x000e620000004200 */
[----:B------:R-:W-:Y:S01]  /*e130*/  FFMA.FTZ R8, R95, UR6, -R0 ;  /* 0x000000065f087c23 */ /* 0x000fe20008010800 */
[----:B------:R-:W-:Y:S01]  /*e140*/  FFMA.FTZ R9, R238, UR6, -R2 ;  /* 0x00000006ee097c23 */ /* 0x000fe20008010802 */
[----:B------:R-:W-:Y:S01]  /*e150*/  F2FP.BF16.F32.PACK_AB R10, R112, R115 ;  /* 0x00000073700a723e */ /* 0x000fe200000010ff */
[----:B------:R-:W-:Y:S01]  /*e160*/  FADD.FTZ R3, R180, R3 ;  /* 0x00000003b4037221 */ /* 0x000fe20000010000 */
[----:B------:R2:W-:Y:S01]  /*e170*/  MUFU.EX2 R68, R8 ;  /* 0x0000000800447308 */ /* 0x0005e20000000800 */
[C---:B------:R-:W-:Y:S01]  /*e180*/  HMMA.16816.F32.BF16 R136, R4.reuse, R20, R40 ;  /* 0x000000140488723c */ /* 0x040fe20000041828 */
[----:B------:R-:W-:Y:S02]  /*e190*/  IMAD.MOV.U32 R238, RZ, RZ, R167 ;  /* 0x000000ffffee7224 */ /* 0x000fe400078e00a7 */
[----:B------:R-:W-:Y:S01]  /*e1a0*/  FADD.FTZ R3, R181, R3 ;  /* 0x00000003b5037221 */ /* 0x000fe20000010000 */
[----:B------:R-:W-:Y:S01]  /*e1b0*/  IMAD.MOV.U32 R95, RZ, RZ, R143 ;  /* 0x000000ffff5f7224 */ /* 0x000fe200078e008f */
[----:B------:R-:W-:Y:S01]  /*e1c0*/  F2FP.BF16.F32.PACK_AB R160, R242, R244 ;  /* 0x000000f4f2a0723e */ /* 0x000fe200000010ff */
[----:B------:R-:W-:Y:S01]  /*e1d0*/  HMMA.16816.F32.BF16 R156, R4, R16, R36 ;  /* 0x00000010049c723c */ /* 0x000fe20000041824 */
[----:B------:R-:W-:Y:S01]  /*e1e0*/  FADD.FTZ R3, R209, R3 ;  /* 0x00000003d1037221 */ /* 0x000fe20000010000 */
[----:B------:R-:W-:-:S02]  /*e1f0*/  F2FP.BF16.F32.PACK_AB R161, R182, R183 ;  /* 0x000000b7b6a1723e */ /* 0x000fc400000010ff */
[----:B------:R-:W-:Y:S01]  /*e200*/  F2FP.BF16.F32.PACK_AB R162, R239, R240 ;  /* 0x000000f0efa2723e */ /* 0x000fe200000010ff */
[----:B------:R-:W-:Y:S01]  /*e210*/  FADD.FTZ R3, R222, R3 ;  /* 0x00000003de037221 */ /* 0x000fe20000010000 */
[----:B------:R-:W-:Y:S01]  /*e220*/  HMMA.16816.F32.BF16 R52, R4, R18, R32 ;  /* 0x000000120434723c */ /* 0x000fe20000041820 */
[----:B--2---:R-:W-:Y:S01]  /*e230*/  FFMA.FTZ R8, R96, UR6, -R0 ;  /* 0x0000000660087c23 */ /* 0x004fe20008010800 */
[----:B------:R-:W-:-:S05]  /*e240*/  IMAD.MOV.U32 R96, RZ, RZ, R140 ;  /* 0x000000ffff607224 */ /* 0x000fca00078e008c */
[----:B------:R-:W-:Y:S01]  /*e250*/  F2FP.BF16.F32.PACK_AB R4, R233, R89 ;  /* 0x00000059e904723e */ /* 0x000fe200000010ff */
[----:B------:R2:W4:Y:S01]  /*e260*/  MUFU.EX2 R67, R8 ;  /* 0x0000000800437308 */ /* 0x0005220000000800 */
[----:B------:R-:W-:Y:S02]  /*e270*/  F2FP.BF16.F32.PACK_AB R5, R215, R216 ;  /* 0x000000d8d705723e */ /* 0x000fe400000010ff */
[----:B------:R-:W-:Y:S02]  /*e280*/  F2FP.BF16.F32.PACK_AB R6, R91, R236 ;  /* 0x000000ec5b06723e */ /* 0x000fe400000010ff */
[----:B------:R-:W-:-:S07]  /*e290*/  F2FP.BF16.F32.PACK_AB R7, R213, R214 ;  /* 0x000000d6d507723e */ /* 0x000fce00000010ff */
[----:B------:R-:W-:Y:S01]  /*e2a0*/  HMMA.16816.F32.BF16 R44, R4, R20, R44 ;  /* 0x00000014042c723c */ /* 0x000fe2000004182c */
[----:B--2---:R-:W-:Y:S01]  /*e2b0*/  FFMA.FTZ R8, R237, UR6, -R2 ;  /* 0x00000006ed087c23 */ /* 0x004fe20008010802 */
[----:B------:R-:W-:-:S04]  /*e2c0*/  FFMA.FTZ R2, R98, UR6, -R0 ;  /* 0x0000000662027c23 */ /* 0x000fc80008010800 */
[C---:B------:R-:W-:Y:S01]  /*e2d0*/  HMMA.16816.F32.BF16 R40, R4.reuse, R22, R56 ;  /* 0x000000160428723c */ /* 0x040fe20000041838 */
[----:B------:R-:W-:Y:S01]  /*e2e0*/  LDSM.16.MT88.4 R20, [R185+0x5800] ;  /* 0x00580000b914783b */ /* 0x000fe20000004200 */
[----:B------:R4:W-:Y:S04]  /*e2f0*/  MUFU.EX2 R58, R9 ;  /* 0x00000009003a7308 */ /* 0x0009e80000000800 */
[C---:B------:R-:W-:Y:S04]  /*e300*/  HMMA.16816.F32.BF16 R36, R4.reuse, R16, R60 ;  /* 0x000000100424723c */ /* 0x040fe8000004183c */
[----:B------:R-:W2:Y:S02]  /*e310*/  MUFU.EX2 R64, R2 ;  /* 0x0000000200407308 */ /* 0x000ea40000000800 */
[----:B------:R-:W-:Y:S01]  /*e320*/  HMMA.16816.F32.BF16 R32, R4, R18, R28 ;  /* 0x000000120420723c */ /* 0x000fe2000004181c */
[----:B------:R-:W5:Y:S05]  /*e330*/  LDSM.16.MT88.4 R16, [R184+0x5800] ;  /* 0x00580000b810783b */ /* 0x000f6a0000004200 */
[----:B------:R3:W1:Y:S01]  /*e340*/  MUFU.EX2 R57, R8 ;  /* 0x0000000800397308 */ /* 0x0006620000000800 */
[----:B----4-:R-:W-:Y:S01]  /*e350*/  F2FP.BF16.F32.PACK_AB R9, R67, R68 ;  /* 0x000000444309723e */ /* 0x010fe200000010ff */
[--C-:B------:R-:W-:Y:S01]  /*e360*/  FFMA.FTZ R29, R231, UR6, -R0.reuse ;  /* 0x00000006e71d7c23 */ /* 0x100fe20008010800 */
[--C-:B------:R-:W-:Y:S01]  /*e370*/  FFMA.FTZ R4, R232, UR6, -R0.reuse ;  /* 0x00000006e8047c23 */ /* 0x100fe20008010800 */
[----:B------:R-:W-:Y:S01]  /*e380*/  F2FP.BF16.F32.PACK_AB R5, R211, R212 ;  /* 0x000000d4d305723e */ /* 0x000fe200000010ff */
[--C-:B------:R-:W-:Y:S01]  /*e390*/  FFMA.FTZ R28, R102, UR6, -R0.reuse ;  /* 0x00000006661c7c23 */ /* 0x100fe20008010800 */
[----:B------:R-:W-:Y:S01]  /*e3a0*/  F2FP.BF16.F32.PACK_AB R6, R243, R247 ;  /* 0x000000f7f306723e */ /* 0x000fe200000010ff */
[--C-:B------:R-:W-:Y:S01]  /*e3b0*/  FFMA.FTZ R30, R101, UR6, -R0.reuse ;  /* 0x00000006651e7c23 */ /* 0x100fe20008010800 */
[----:B------:R4:W-:Y:S01]  /*e3c0*/  MUFU.EX2 R48, R4 ;  /* 0x0000000400307308 */ /* 0x0009e20000000800 */
[----:B--2---:R-:W-:Y:S01]  /*e3d0*/  F2FP.BF16.F32.PACK_AB R11, R64, R65 ;  /* 0x00000041400b723e */ /* 0x004fe200000010ff */
[--C-:B------:R-:W-:Y:S01]  /*e3e0*/  FFMA.FTZ R2, R104, UR6, -R0.reuse ;  /* 0x0000000668027c23 */ /* 0x100fe20008010800 */
[----:B------:R-:W-:Y:S01]  /*e3f0*/  F2FP.BF16.F32.PACK_AB R7, R208, R210 ;  /* 0x000000d2d007723e */ /* 0x000fe200000010ff */
[----:B------:R-:W-:Y:S01]  /*e400*/  FFMA.FTZ R31, R229, UR6, -R0 ;  /* 0x00000006e51f7c23 */ /* 0x000fe20008010800 */
[----:B------:R-:W-:Y:S01]  /*e410*/  FFMA.FTZ R0, R155, R70, R111 ;  /* 0x000000469b007223 */ /* 0x000fe2000001006f */
[----:B------:R-:W-:-:S02]  /*e420*/  IMAD.MOV.U32 R155, RZ, RZ, R146 ;  /* 0x000000ffff9b7224 */ /* 0x000fc400078e0092 */
[----:B------:R2:W5:Y:S01]  /*e430*/  MUFU.EX2 R56, R2 ;  /* 0x0000000200387308 */ /* 0x0005620000000800 */
[----:B---3--:R-:W-:Y:S01]  /*e440*/  F2FP.BF16.F32.PACK_AB R8, R120, R125 ;  /* 0x0000007d7808723e */ /* 0x008fe200000010ff */
[----:B------:R-:W-:Y:S01]  /*e450*/  FADD.FTZ R0, R113, R0 ;  /* 0x0000000071007221 */ /* 0x000fe20000010000 */
[----:B-1----:R-:W-:-:S03]  /*e460*/  F2FP.BF16.F32.PACK_AB R166, R57, R58 ;  /* 0x0000003a39a6723e */ /* 0x002fc600000010ff */
[----:B------:R-:W-:Y:S02]  /*e470*/  FADD.FTZ R0, R124, R0 ;  /* 0x000000007c007221 */ /* 0x000fe40000010000 */
[----:B------:R-:W-:Y:S01]  /*e480*/  HMMA.16816.F32.BF16 R136, R8, R24, R136 ;  /* 0x000000180888723c */ /* 0x000fe20000041888 */
[----:B------:R-:W1:Y:S01]  /*e490*/  MUFU.EX2 R29, R29 ;  /* 0x0000001d001d7308 */ /* 0x000e620000000800 */
[----:B----4-:R-:W-:-:S04]  /*e4a0*/  F2FP.BF16.F32.PACK_AB R4, R92, R93 ;  /* 0x0000005d5c04723e */ /* 0x010fc800000010ff */
[C---:B------:R-:W-:Y:S01]  /*e4b0*/  HMMA.16816.F32.BF16 R148, R8.reuse, R26, R148 ;  /* 0x0000001a0894723c */ /* 0x040fe20000041894 */
[----:B--2---:R-:W-:Y:S02]  /*e4c0*/  FFMA.FTZ R2, R144, R69, R97 ;  /* 0x0000004590027223 */ /* 0x004fe40000010061 */
[----:B------:R-:W-:Y:S01]  /*e4d0*/  MUFU.EX2 R28, R28 ;  /* 0x0000001c001c7308 */ /* 0x000fe20000000800 */
[----:B------:R-:W2:Y:S02]  /*e4e0*/  LDSM.16.MT88.4 R144, [R184+0x5c00] ;  /* 0x005c0000b890783b */ /* 0x000ea40000004200 */
[----:B------:R-:W-:Y:S01]  /*e4f0*/  HMMA.16816.F32.BF16 R156, R8, R12, R156 ;  /* 0x0000000c089c723c */ /* 0x000fe2000004189c */
[----:B------:R-:W-:-:S04]  /*e500*/  FADD.FTZ R2, R106, R2 ;  /* 0x000000026a027221 */ /* 0x000fc80000010000 */
[----:B------:R-:W-:Y:S01]  /*e510*/  FADD.FTZ R2, R109, R2 ;  /* 0x000000026d027221 */ /* 0x000fe20000010000 */
[----:B------:R-:W-:Y:S01]  /*e520*/  HMMA.16816.F32.BF16 R52, R8, R14, R52 ;  /* 0x0000000e0834723c */ /* 0x000fe20000041834 */
[----:B------:R-:W-:Y:S05]  /*e530*/  MUFU.EX2 R30, R30 ;  /* 0x0000001e001e7308 */ /* 0x000fea0000000800 */
[----:B------:R-:W-:Y:S01]  /*e540*/  HMMA.16816.F32.BF16 R44, R4, R24, R44 ;  /* 0x00000018042c723c */ /* 0x000fe2000004182c */
[----:B------:R-:W-:Y:S01]  /*e550*/  FADD.FTZ R8, R252, R49 ;  /* 0x00000031fc087221 */ /* 0x000fe20000010000 */
[----:B------:R-:W-:Y:S01]  /*e560*/  F2FP.BF16.F32.PACK_AB R9, R206, R207 ;  /* 0x000000cfce09723e */ /* 0x000fe200000010ff */
[----:B------:R-:W3:Y:S01]  /*e570*/  MUFU.EX2 R31, R31 ;  /* 0x0000001f001f7308 */ /* 0x000ee20000000800 */
[----:B------:R-:W-:-:S02]  /*e580*/  F2FP.BF16.F32.PACK_AB R10, R245, R246 ;  /* 0x000000f6f50a723e */ /* 0x000fc400000010ff */
[----:B------:R-:W-:Y:S01]  /*e590*/  HMMA.16816.F32.BF16 R40, R4, R26, R40 ;  /* 0x0000001a0428723c */ /* 0x000fe20000041828 */
[----:B------:R-:W4:Y:S01]  /*e5a0*/  LDSM.16.MT88.4 R24, [R185+0x5c00] ;  /* 0x005c0000b918783b */ /* 0x000f220000004200 */
[----:B------:R-:W-:-:S04]  /*e5b0*/  F2FP.BF16.F32.PACK_AB R11, R204, R205 ;  /* 0x000000cdcc0b723e */ /* 0x000fc800000010ff */
[C---:B------:R-:W-:Y:S06]  /*e5c0*/  HMMA.16816.F32.BF16 R36, R4.reuse, R12, R36 ;  /* 0x0000000c0424723c */ /* 0x040fec0000041824 */
[----:B------:R-:W-:Y:S01]  /*e5d0*/  HMMA.16816.F32.BF16 R32, R4, R14, R32 ;  /* 0x0000000e0420723c */ /* 0x000fe20000041820 */
[----:B------:R-:W-:Y:S01]  /*e5e0*/  FADD.FTZ R13, R153, R8 ;  /* 0x00000008990d7221 */ /* 0x000fe20000010000 */
[----:B------:R-:W-:Y:S01]  /*e5f0*/  FADD.FTZ R12, R121, R0 ;  /* 0x00000000790c7221 */ /* 0x000fe20000010000 */
[----:B------:R-:W-:Y:S01]  /*e600*/  FADD.FTZ R0, R119, R2 ;  /* 0x0000000277007221 */ /* 0x000fe20000010000 */
[----:B------:R-:W-:Y:S01]  /*e610*/  IMAD.MOV.U32 R153, RZ, RZ, R154 ;  /* 0x000000ffff997224 */ /* 0x000fe200078e009a */
[----:B------:R-:W-:Y:S01]  /*e620*/  F2FP.BF16.F32.PACK_AB R8, R234, R235 ;  /* 0x000000ebea08723e */ /* 0x000fe200000010ff */
[----:B------:R-:W-:Y:S01]  /*e630*/  FADD.FTZ R2, R128, R12 ;  /* 0x0000000c80027221 */ /* 0x000fe20000010000 */
[----:B------:R-:W-:Y:S01]  /*e640*/  F2FP.BF16.F32.PACK_AB R4, R85, R108 ;  /* 0x0000006c5504723e */ /* 0x000fe200000010ff */
[----:B------:R-:W-:Y:S01]  /*e650*/  IMAD.MOV.U32 R154, RZ, RZ, R164 ;  /* 0x000000ffff9a7224 */ /* 0x000fe200078e00a4 */
[----:B-----5:R-:W-:Y:S01]  /*e660*/  F2FP.BF16.F32.PACK_AB R5, R51, R56 ;  /* 0x000000383305723e */ /* 0x020fe200000010ff */
[----:B------:R-:W-:Y:S01]  /*e670*/  FADD.FTZ R2, R130, R2 ;  /* 0x0000000282027221 */ /* 0x000fe20000010000 */
[----:B------:R-:W-:Y:S01]  /*e680*/  F2FP.BF16.F32.PACK_AB R6, R83, R84 ;  /* 0x000000545306723e */ /* 0x000fe200000010ff */
[----:B------:R-:W-:Y:S01]  /*e690*/  IMAD.MOV.U32 R249, RZ, RZ, R154 ;  /* 0x000000fffff97224 */ /* 0x000fe200078e009a */
[----:B-1----:R-:W-:Y:S01]  /*e6a0*/  F2FP.BF16.F32.PACK_AB R7, R29, R48 ;  /* 0x000000301d07723e */ /* 0x002fe200000010ff */
[----:B------:R-:W-:Y:S01]  /*e6b0*/  MUFU.EX2 R14, R66 ;  /* 0x00000042000e7308 */ /* 0x000fe20000000800 */
[----:B------:R-:W-:Y:S01]  /*e6c0*/  HMMA.16816.F32.BF16 R44, R8, R16, R44 ;  /* 0x00000010082c723c */ /* 0x000fe2000004182c */
[----:B------:R-:W-:-:S02]  /*e6d0*/  F2FP.BF16.F32.PACK_AB R164, R76, R77 ;  /* 0x0000004d4ca4723e */ /* 0x000fc400000010ff */
[----:B---3--:R-:W-:-:S03]  /*e6e0*/  F2FP.BF16.F32.PACK_AB R167, R50, R31 ;  /* 0x0000001f32a7723e */ /* 0x008fc600000010ff */
[C---:B------:R-:W-:Y:S01]  /*e6f0*/  HMMA.16816.F32.BF16 R136, R4.reuse, R16, R136 ;  /* 0x000000100488723c */ /* 0x040fe20000041888 */
[----:B------:R-:W1:Y:S05]  /*e700*/  MUFU.EX2 R12, R71 ;  /* 0x00000047000c7308 */ /* 0x000e6a0000000800 */
[C---:B------:R-:W-:Y:S06]  /*e710*/  HMMA.16816.F32.BF16 R148, R4.reuse, R18, R148 ;  /* 0x000000120494723c */ /* 0x040fec0000041894 */
[C---:B------:R-:W-:Y:S06]  /*e720*/  HMMA.16816.F32.BF16 R156, R4.reuse, R20, R156 ;  /* 0x00000014049c723c */ /* 0x040fec000004189c */
[----:B------:R-:W-:Y:S01]  /*e730*/  HMMA.16816.F32.BF16 R52, R4, R22, R52 ;  /* 0x000000160434723c */ /* 0x000fe20000041834 */
[----:B-1----:R-:W-:-:S05]  /*e740*/  F2FP.BF16.F32.PACK_AB R163, R12, R14 ;  /* 0x0000000e0ca3723e */ /* 0x002fca00000010ff */
[C---:B------:R-:W-:Y:S01]  /*e750*/  HMMA.16816.F32.BF16 R40, R8.reuse, R18, R40 ;  /* 0x000000120828723c */ /* 0x040fe20000041828 */
[----:B------:R-:W-:Y:S01]  /*e760*/  FADD.FTZ R5, R165, R13 ;  /* 0x0000000da5057221 */ /* 0x000fe20000010000 */
[----:B------:R-:W-:Y:S01]  /*e770*/  FADD.FTZ R4, R118, R0 ;  /* 0x0000000076047221 */ /* 0x000fe20000010000 */
[----:B------:R-:W-:Y:S02]  /*e780*/  F2FP.BF16.F32.PACK_AB R165, R30, R28 ;  /* 0x0000001c1ea5723e */ /* 0x000fe400000010ff */
        /* <DEDUP_REMOVED lines=14> */
[C---:B------:R-:W-:Y:S02]  /*e870*/  HMMA.16816.F32.BF16 R36, R8.reuse, R20, R36 ;  /* 0x000000140824723c */ /* 0x040fe40000041824 */
        /* <DEDUP_REMOVED lines=93> */
[C---:B--2---:R-:W-:Y:S01]  /*ee50*/  HMMA.16816.F32.BF16 R136, R164.reuse, R144, R136 ;  /* 0x00000090a488723c */ /* 0x044fe20000041888 */
[----:B------:R2:W-:Y:S04]  /*ee60*/  STL [R1+0x18], R4 ;  /* 0x0000180401007387 */ /* 0x0005e80000100800 */
[----:B------:R2:W-:Y:S01]  /*ee70*/  STL [R1+0x1c], R3 ;  /* 0x00001c0301007387 */ /* 0x0005e20000100800 */
[----:B------:R-:W-:Y:S03]  /*ee80*/  HMMA.16816.F32.BF16 R148, R164, R146, R148 ;  /* 0x00000092a494723c */ /* 0x000fe60000041894 */
[----:B------:R2:W-:Y:S03]  /*ee90*/  STL [R1+0x20], R2 ;  /* 0x0000200201007387 */ /* 0x0005e60000100800 */
[----:B------:R-:W-:Y:S01]  /*eea0*/  HMMA.16816.F32.BF16 R140, R160, R144, R44 ;  /* 0x00000090a08c723c */ /* 0x000fe2000004182c */
[----:B------:R2:W-:Y:S05]  /*eeb0*/  STL [R1+0x24], R0 ;  /* 0x0000240001007387 */ /* 0x0005ea0000100800 */
[----:B----4-:R-:W-:Y:S06]  /*eec0*/  HMMA.16816.F32.BF16 R156, R164, R24, R156 ;  /* 0x00000018a49c723c */ /* 0x010fec000004189c */
[C---:B------:R-:W-:Y:S06]  /*eed0*/  HMMA.16816.F32.BF16 R144, R160.reuse, R146, R40 ;  /* 0x00000092a090723c */ /* 0x040fec0000041828 */
[----:B------:R-:W-:Y:S01]  /*eee0*/  HMMA.16816.F32.BF16 R152, R160, R24, R36 ;  /* 0x00000018a098723c */ /* 0x000fe20000041824 */
[----:B------:R-:W-:-:S02]  /*eef0*/  IMAD.MOV.U32 R40, RZ, RZ, R110 ;  /* 0x000000ffff287224 */ /* 0x000fc400078e006e */
[----:B------:R-:W-:-:S03]  /*ef00*/  IMAD.MOV.U32 R41, RZ, RZ, R127 ;  /* 0x000000ffff297224 */ /* 0x000fc600078e007f */
[----:B------:R-:W-:Y:S01]  /*ef10*/  HMMA.16816.F32.BF16 R164, R164, R26, R52 ;  /* 0x0000001aa4a4723c */ /* 0x000fe20000041834 */
[----:B------:R-:W-:Y:S02]  /*ef20*/  IMAD.MOV.U32 R38, RZ, RZ, R79 ;  /* 0x000000ffff267224 */ /* 0x000fe400078e004f */
[----:B------:R-:W-:-:S03]  /*ef30*/  IMAD.MOV.U32 R39, RZ, RZ, R94 ;  /* 0x000000ffff277224 */ /* 0x000fc600078e005e */
[----:B--2---:R-:W-:-:S15]  /*ef40*/  HMMA.16816.F32.BF16 R160, R160, R26, R32 ;  /* 0x0000001aa0a0723c */ /* 0x004fde0000041820 */
[----:B------:R-:W-:-:S09]  /*ef50*/  NOP ;  /* 0x0000000000007918 */ /* 0x000fd20000000000 */
.L_x_913:
[----:B-1----:R-:W2:Y:S02]  /*ef60*/  LDL R0, [R1+0x38] ;  /* 0x0000380001007983 */ /* 0x002ea40000100800 */
[----:B--2---:R-:W-:-:S13]  /*ef70*/  ISETP.GT.AND P0, PT, R225, R0, PT ;  /* 0x00000000e100720c */ /* 0x004fda0003f04270 */
[----:B------:R-:W-:Y:S05]  /*ef80*/  @!P0 BRA `(.L_x_915) ;  /* 0x0000006400808947 */ /* 0x000fea0003800000 */
[C---:B------:R-:W-:Y:S01]  /*ef90*/  SHF.L.U64.HI R0, R178.reuse, 0x6, R179 ;  /* 0x00000006b2007819 */ /* 0x040fe200000102b3 */
[----:B------:R-:W-:Y:S01]  /*efa0*/  IMAD.SHL.U32 R3, R178, 0x40, RZ ;  /* 0x00000040b2037824 */ /* 0x000fe200078e00ff */
[C---:B------:R-:W-:Y:S01]  /*efb0*/  SHF.L.U64.HI R2, R122.reuse, 0x6, R123 ;  /* 0x000000067a027819 */ /* 0x040fe2000001027b */
[----:B------:R-:W-:Y:S01]  /*efc0*/  IMAD.MOV.U32 R132, RZ, RZ, R40 ;  /* 0x000000ffff847224 */ /* 0x000fe200078e0028 */
[----:B------:R-:W-:Y:S01]  /*efd0*/  MOV R133, R39 ;  /* 0x0000002700857202 */ /* 0x000fe20000000f00 */
[----:B------:R1:W-:Y:S01]  /*efe0*/  STL [R1+0x14], R0 ;  /* 0x0000140001007387 */ /* 0x0003e20000100800 */
[----:B------:R-:W-:Y:S01]  /*eff0*/  IMAD.MOV.U32 R134, RZ, RZ, R38 ;  /* 0x000000ffff867224 */ /* 0x000fe200078e0026 */
[----:B------:R-:W-:Y:S01]  /*f000*/  ULDC UR5, c[0x0][0x39c] ;  /* 0x0000e70000057ab9 */ /* 0x000fe20000000800 */
[----:B------:R-:W-:Y:S01]  /*f010*/  ULDC UR4, c[0x0][0x2ec] ;  /* 0x0000bb0000047ab9 */ /* 0x000fe20000000800 */
[----:B------:R2:W-:Y:S01]  /*f020*/  STL [R1+0x10], R3 ;  /* 0x0000100301007387 */ /* 0x0005e20000100800 */
[----:B------:R-:W-:Y:S01]  /*f030*/  ULDC.64 UR6, c[0x0][0x218] ;  /* 0x0000860000067ab9 */ /* 0x000fe20000000a00 */
[----:B------:R-:W-:Y:S01]  /*f040*/  ULDC.64 UR10, c[0x0][0x220] ;  /* 0x00008800000a7ab9 */ /* 0x000fe20000000a00 */
[----:B------:R-:W-:Y:S01]  /*f050*/  ULDC.64 UR8, c[0x0][0x248] ;  /* 0x0000920000087ab9 */ /* 0x000fe20000000a00 */
[----:B------:R3:W-:Y:S01]  /*f060*/  STL [R1+0xc], R2 ;  /* 0x00000c0201007387 */ /* 0x0007e20000100800 */
[----:B-1----:R-:W-:-:S02]  /*f070*/  SHF.L.U32 R0, R122, 0x6, RZ ;  /* 0x000000067a007819 */ /* 0x002fc400000006ff */
[----:B--2---:R-:W-:-:S03]  /*f080*/  MOV R3, R41 ;  /* 0x0000002900037202 */ /* 0x004fc60000000f00 */
[----:B------:R3:W-:Y:S04]  /*f090*/  STL [R1+0x8], R0 ;  /* 0x0000080001007387 */ /* 0x0007e80000100800 */
[----:B------:R-:W2:Y:S04]  /*f0a0*/  LDL.LU.64 R6, [R1] ;  /* 0x0000000001067983 */ /* 0x000ea80000300a00 */
[----:B------:R-:W2:Y:S02]  /*f0b0*/  LDL.LU.64 R4, [R1+0x30] ;  /* 0x0000300001047983 */ /* 0x000ea40000300a00 */
[----:B--2---:R-:W-:-:S05]  /*f0c0*/  IMAD.MOV.U32 R5, RZ, RZ, R7 ;  /* 0x000000ffff057224 */ /* 0x004fca00078e0007 */
[----:B------:R3:W-:Y:S01]  /*f0d0*/  STL.64 [R1+0x30], R4 ;  /* 0x0000300401007387 */ /* 0x0007e20000100a00 */
[----:B------:R-:W-:Y:S05]  /*f0e0*/  BRA `(.L_x_916) ;  /* 0x0000000000747947 */ /* 0x000fea0003800000 */
.L_x_918:
[----:B-1----:R-:W2:Y:S01]  /*f0f0*/  LDL.64 R38, [R1+0x48] ;  /* 0x0000480001267983 */ /* 0x002ea20000100a00 */
[----:B------:R-:W-:Y:S03]  /*f100*/  VIADD R2, R225, 0xfffffffe ;  /* 0xfffffffee1027836 */ /* 0x000fe60000000000 */
[----:B------:R-:W3:Y:S01]  /*f110*/  LDL.64 R26, [R1+0x40] ;  /* 0x00004000011a7983 */ /* 0x000ee20000100a00 */
[----:B------:R-:W-:Y:S01]  /*f120*/  IMAD.WIDE.U32 R4, R2, UR8, RZ ;  /* 0x0000000802047c25 */ /* 0x000fe2000f8e00ff */
[----:B------:R-:W-:Y:S02]  /*f130*/  SHF.R.S32.HI R6, RZ, 0x1f, R2 ;  /* 0x0000001fff067819 */ /* 0x000fe40000011402 */
[----:B------:R-:W4:Y:S03]  /*f140*/  LDL R10, [R1+0x8] ;  /* 0x00000800010a7983 */ /* 0x000f260000100800 */
[----:B------:R-:W-:Y:S01]  /*f150*/  IMAD R6, R6, UR8, RZ ;  /* 0x0000000806067c24 */ /* 0x000fe2000f8e02ff */
[----:B------:R-:W5:Y:S03]  /*f160*/  LDL R21, [R1+0xc] ;  /* 0x00000c0001157983 */ /* 0x000f660000100800 */
[----:B------:R-:W-:Y:S04]  /*f170*/  IMAD R6, R2, UR9, R6 ;  /* 0x0000000902067c24 */ /* 0x000fe8000f8e0206 */
[----:B------:R-:W-:Y:S01]  /*f180*/  IMAD.IADD R6, R5, 0x1, R6 ;  /* 0x0000000105067824 */ /* 0x000fe200078e0206 */
[----:B--2---:R-:W-:Y:S04]  /*f190*/  LEA R2, P0, R4, R38, 0x7 ;  /* 0x0000002604027211 */ /* 0x004fe800078038ff */
[----:B------:R-:W-:Y:S02]  /*f1a0*/  LEA R8, P1, R2, UR6, 0x1 ;  /* 0x0000000602087c11 */ /* 0x000fe4000f8208ff */
[----:B---3--:R-:W-:Y:S02]  /*f1b0*/  LEA.HI.X R4, R4, R27, R6, 0x7, P0 ;  /* 0x0000001b04047211 */ /* 0x008fe400000f3c06 */
[-C--:B----4-:R-:W-:Y:S02]  /*f1c0*/  IADD3 R6, P0, R8, R10.reuse, RZ ;  /* 0x0000000a08067210 */ /* 0x090fe40007f1e0ff */
[----:B------:R-:W-:Y:S02]  /*f1d0*/  LEA.HI.X R9, R2, UR7, R4, 0x1, P1 ;  /* 0x0000000702097c11 */ /* 0x000fe400088f0c04 */
[-C--:B------:R-:W-:Y:S03]  /*f1e0*/  IADD3 R4, P1, R6, R10.reuse, RZ ;  /* 0x0000000a06047210 */ /* 0x080fe60007f3e0ff */
[----:B------:R-:W-:Y:S01]  /*f1f0*/  @!PT LDS RZ, [RZ] ;  /* 0x00000000fffff984 */ /* 0x000fe20000000800 */
[----:B------:R-:W-:Y:S01]  /*f200*/  @!PT LDS RZ, [RZ] ;  /* 0x00000000fffff984 */ /* 0x000fe20000000800 */
[----:B------:R-:W-:Y:S01]  /*f210*/  @!PT LDS RZ, [RZ] ;  /* 0x00000000fffff984 */ /* 0x000fe20000000800 */
[----:B------:R2:W-:Y:S01]  /*f220*/  LDGSTS.E.BYPASS.LTC128B.128 [R241+0x2000], desc[UR12][R8.64] ;  /* 0x0200000008f17fae */ /* 0x0005e2000b901d4c */
[--C-:B-----5:R-:W-:Y:S01]  /*f230*/  IMAD.X R7, R9, 0x1, R21.reuse, P0 ;  /* 0x0000000109077824 */ /* 0x120fe200000e0615 */
[----:B------:R-:W-:Y:S03]  /*f240*/  IADD3 R10, P0, R4, R10, RZ ;  /* 0x0000000a040a7210 */ /* 0x000fe60007f1e0ff */
[--C-:B------:R-:W-:Y:S01]  /*f250*/  IMAD.X R5, R7, 0x1, R21.reuse, P1 ;  /* 0x0000000107057824 */ /* 0x100fe200008e0615 */
[----:B------:R2:W-:Y:S03]  /*f260*/  LDGSTS.E.BYPASS.LTC128B.128 [R241+0x2800], desc[UR12][R6.64] ;  /* 0x0280000006f17fae */ /* 0x0005e6000b901d4c */
[----:B------:R-:W-:Y:S01]  /*f270*/  IMAD.X R11, R5, 0x1, R21, P0 ;  /* 0x00000001050b7824 */ /* 0x000fe200000e0615 */
[----:B------:R2:W-:Y:S04]  /*f280*/  LDGSTS.E.BYPASS.LTC128B.128 [R241+0x3000], desc[UR12][R4.64] ;  /* 0x0300000004f17fae */ /* 0x0005e8000b901d4c */
[----:B------:R2:W-:Y:S04]  /*f290*/  LDGSTS.E.BYPASS.LTC128B.128 [R241+0x3800], desc[UR12][R10.64] ;  /* 0x038000000af17fae */ /* 0x0005e8000b901d4c */
[----:B------:R-:W0:Y:S01]  /*f2a0*/  LDGDEPBAR ;  /* 0x00000000000079af */ /* 0x000e220000000000 */
[----:B------:R-:W-:Y:S05]  /*f2b0*/  BRA `(.L_x_917) ;  /* 0x0000000c00c87947 */ /* 0x000fea0003800000 */
.L_x_916:
[----:B--23--:R-:W2:Y:S01]  /*f2c0*/  LDL R0, [R1+0x3c] ;  /* 0x00003c0001007983 */ /* 0x00cea20000100800 */
[----:B------:R-:W-:Y:S04]  /*f2d0*/  DEPBAR.LE SB0, 0x0 ;  /* 0x000080000000791a */ /* 0x000fe80000000000 */
[----:B------:R-:W3:Y:S01]  /*f2e0*/  LDL.64 R4, [R1+0x30] ;  /* 0x0000300001047983 */ /* 0x000ee20000100a00 */
[----:B------:R-:W-:Y:S04]  /*f2f0*/  IADD3 R204, R225, -0x1, RZ ;  /* 0xffffffffe1cc7810 */ /* 0x000fe80007ffe0ff */
[----:B------:R-:W-:Y:S01]  /*f300*/  SHF.R.S32.HI R2, RZ, 0x1f, R204 ;  /* 0x0000001fff027819 */ /* 0x000fe200000114cc */
[----:B------:R-:W3:Y:S04]  /*f310*/  LDL R6, [R1+0x28] ;  /* 0x0000280001067983 */ /* 0x000ee80000100800 */
[----:B------:R-:W4:Y:S04]  /*f320*/  LDL R10, [R1+0x10] ;  /* 0x00001000010a7983 */ /* 0x000f280000100800 */
[----:B------:R-:W5:Y:S01]  /*f330*/  LDL R12, [R1+0x14] ;  /* 0x00001400010c7983 */ /* 0x000f620000100800 */
[----:B------:R-:W-:Y:S06]  /*f340*/  BAR.SYNC.DEFER_BLOCKING 0x0 ;  /* 0x0000000000007b1d */ /* 0x000fec0000010000 */
[----:B------:R-:W5:Y:S01]  /*f350*/  LDL R226, [R1+0x38] ;  /* 0x0000380001e27983 */ /* 0x000f620000100800 */
[----:B--2---:R-:W-:Y:S02]  /*f360*/  IMAD R0, R0, R204, RZ ;  /* 0x000000cc00007224 */ /* 0x004fe400078e02ff */
[-C--:B---3--:R-:W-:Y:S04]  /*f370*/  IMAD.WIDE.U32 R4, R204, R6.reuse, R4 ;  /* 0x00000006cc047225 */ /* 0x088fe800078e0004 */
[----:B------:R-:W-:Y:S01]  /*f380*/  IMAD R0, R2, R6, R0 ;  /* 0x0000000602007224 */ /* 0x000fe200078e0200 */
[----:B------:R-:W-:Y:S01]  /*f390*/  LEA R8, P1, R4, UR10, 0x1 ;  /* 0x0000000a04087c11 */ /* 0x000fe2000f8208ff */
[----:B------:R-:W1:Y:S03]  /*f3a0*/  S2R R2, SR_TID.X ;  /* 0x0000000000027919 */ /* 0x000e660000002100 */
[----:B------:R-:W-:Y:S02]  /*f3b0*/  IADD3 R0, R5, R0, RZ ;  /* 0x0000000005007210 */ /* 0x000fe40007ffe0ff */
[-C--:B----4-:R-:W-:Y:S02]  /*f3c0*/  IADD3 R6, P0, R8, R10.reuse, RZ ;  /* 0x0000000a08067210 */ /* 0x090fe40007f1e0ff */
[----:B------:R-:W-:Y:S02]  /*f3d0*/  LEA.HI.X R9, R4, UR11, R0, 0x1, P1 ;  /* 0x0000000b04097c11 */ /* 0x000fe400088f0c00 */
[----:B------:R-:W-:Y:S02]  /*f3e0*/  IADD3 R4, P1, R6, R10, RZ ;  /* 0x0000000a06047210 */ /* 0x000fe40007f3e0ff */
[----:B-----5:R-:W-:Y:S01]  /*f3f0*/  IADD3.X R7, R9, R12, RZ, P0, !PT ;  /* 0x0000000c09077210 */ /* 0x020fe200007fe4ff */
[----:B------:R-:W-:Y:S01]  /*f400*/  @!PT LDS RZ, [RZ] ;  /* 0x00000000fffff984 */ /* 0x000fe20000000800 */
[----:B------:R-:W-:Y:S01]  /*f410*/  @!PT LDS RZ, [RZ] ;  /* 0x00000000fffff984 */ /* 0x000fe20000000800 */
[----:B------:R-:W-:Y:S01]  /*f420*/  @!PT LDS RZ, [RZ] ;  /* 0x00000000fffff984 */ /* 0x000fe20000000800 */
[----:B------:R-:W-:Y:S01]  /*f430*/  LDGSTS.E.BYPASS.LTC128B.128 [R241+0x4000], desc[UR12][R8.64] ;  /* 0x0400000008f17fae */ /* 0x000fe2000b901d4c */
[----:B------:R-:W-:Y:S02]  /*f440*/  IADD3 R10, P0, R4, R10, RZ ;  /* 0x0000000a040a7210 */ /* 0x000fe40007f1e0ff */
[-C--:B------:R-:W-:Y:S04]  /*f450*/  IADD3.X R5, R7, R12.reuse, RZ, P1, !PT ;  /* 0x0000000c07057210 */ /* 0x080fe80000ffe4ff */
[----:B------:R-:W-:Y:S01]  /*f460*/  IADD3.X R11, R5, R12, RZ, P0, !PT ;  /* 0x0000000c050b7210 */ /* 0x000fe200007fe4ff */
[----:B------:R-:W-:Y:S01]  /*f470*/  LDGSTS.E.BYPASS.LTC128B.128 [R241+0x4800], desc[UR12][R6.64] ;  /* 0x0480000006f17fae */ /* 0x000fe2000b901d4c */
[----:B------:R-:W-:Y:S07]  /*f480*/  ISETP.GT.AND P0, PT, R204, R226, PT ;  /* 0x000000e2cc00720c */ /* 0x000fee0003f04270 */
[----:B------:R2:W-:Y:S01]  /*f490*/  LDGSTS.E.BYPASS.LTC128B.128 [R241+0x5000], desc[UR12][R4.64] ;  /* 0x0500000004f17fae */ /* 0x0005e2000b901d4c */
[----:B-1----:R-:W-:Y:S07]  /*f4a0*/  SHF.L.U32 R2, R2, 0x1, RZ ;  /* 0x0000000102027819 */ /* 0x002fee00000006ff */
[----:B------:R1:W-:Y:S01]  /*f4b0*/  LDGSTS.E.BYPASS.LTC128B.128 [R241+0x5800], desc[UR12][R10.64] ;  /* 0x058000000af17fae */ /* 0x0003e2000b901d4c */
[----:B------:R-:W-:Y:S07]  /*f4c0*/  LOP3.LUT R2, R2, 0x6, RZ, 0xc0, !PT ;  /* 0x0000000602027812 */ /* 0x000fee00078ec0ff */
[----:B------:R-:W-:Y:S08]  /*f4d0*/  LDSM.16.M88.4 R128, [R186] ;  /* 0x00000000ba80783b */ /* 0x000ff00000000200 */
[----:B------:R-:W2:Y:S08]  /*f4e0*/  LDSM.16.M88.4 R16, [R135+0x2000] ;  /* 0x002000008710783b */ /* 0x000eb00000000200 */
[----:B------:R-:W1:Y:S08]  /*f4f0*/  LDSM.16.M88.4 R124, [R186+0x1000] ;  /* 0x00100000ba7c783b */ /* 0x000e700000000200 */
[----:B------:R-:W3:Y:S08]  /*f500*/  LDSM.16.M88.4 R32, [R135+0x2400] ;  /* 0x002400008720783b */ /* 0x000ef00000000200 */
[----:B------:R-:W4:Y:S08]  /*f510*/  LDSM.16.M88.4 R48, [R135+0x2800] ;  /* 0x002800008730783b */ /* 0x000f300000000200 */
[----:B------:R-:W5:Y:S01]  /*f520*/  LDSM.16.M88.4 R64, [R135+0x2c00] ;  /* 0x002c00008740783b */ /* 0x000f620000000200 */
[-C--:B--2---:R-:W-:Y:S07]  /*f530*/  HMMA.16816.F32.BF16 R4, R128, R16.reuse, RZ ;  /* 0x000000108004723c */ /* 0x084fee00000418ff */
[----:B------:R-:W0:Y:S08]  /*f540*/  LDGDEPBAR ;  /* 0x00000000000079af */ /* 0x000e300000000000 */
[----:B------:R-:W2:Y:S01]  /*f550*/  LDSM.16.M88.4 R80, [R135+0x3000] ;  /* 0x003000008750783b */ /* 0x000ea20000000200 */
[C---:B-1----:R-:W-:Y:S07]  /*f560*/  HMMA.16816.F32.BF16 R8, R124.reuse, R16, RZ ;  /* 0x000000107c08723c */ /* 0x042fee00000418ff */
[----:B------:R-:W1:Y:S01]  /*f570*/  LDSM.16.M88.4 R96, [R135+0x3400] ;  /* 0x003400008760783b */ /* 0x000e620000000200 */
[-C--:B------:R-:W-:Y:S06]  /*f580*/  HMMA.16816.F32.BF16 R12, R124, R18.reuse, RZ ;  /* 0x000000127c0c723c */ /* 0x080fec00000418ff */
[C---:B------:R-:W-:Y:S01]  /*f590*/  HMMA.16816.F32.BF16 R16, R128.reuse, R18, RZ ;  /* 0x000000128010723c */ /* 0x040fe200000418ff */
[----:B------:R-:W1:Y:S05]  /*f5a0*/  LDSM.16.M88.4 R112, [R135+0x3800] ;  /* 0x003800008770783b */ /* 0x000e6a0000000200 */
        /* <DEDUP_REMOVED lines=9> */
[C---:B------:R-:W-:Y:S06]  /*f640*/  HMMA.16816.F32.BF16 R40, R124.reuse, R48, RZ ;  /* 0x000000307c28723c */ /* 0x040fec00000418ff */
[-C--:B------:R-:W-:Y:S06]  /*f650*/  HMMA.16816.F32.BF16 R44, R124, R50.reuse, RZ ;  /* 0x000000327c2c723c */ /* 0x080fec00000418ff */
[C---:B------:R-:W-:Y:S06]  /*f660*/  HMMA.16816.F32.BF16 R48, R128.reuse, R50, RZ ;  /* 0x000000328030723c */ /* 0x040fec00000418ff */
[-C--:B-----5:R-:W-:Y:S06]  /*f670*/  HMMA.16816.F32.BF16 R52, R128, R64.reuse, RZ ;  /* 0x000000408034723c */ /* 0x0a0fec00000418ff */
[C---:B------:R-:W-:Y:S06]  /*f680*/  HMMA.16816.F32.BF16 R56, R124.reuse, R64, RZ ;  /* 0x000000407c38723c */ /* 0x040fec00000418ff */
[-C--:B------:R-:W-:Y:S06]  /*f690*/  HMMA.16816.F32.BF16 R60, R124, R66.reuse, RZ ;  /* 0x000000427c3c723c */ /* 0x080fec00000418ff */
[C---:B------:R-:W-:Y:S06]  /*f6a0*/  HMMA.16816.F32.BF16 R64, R128.reuse, R66, RZ ;  /* 0x000000428040723c */ /* 0x040fec00000418ff */
[-C--:B--2---:R-:W-:Y:S06]  /*f6b0*/  HMMA.16816.F32.BF16 R68, R128, R80.reuse, RZ ;  /* 0x000000508044723c */ /* 0x084fec00000418ff */
[C---:B------:R-:W-:Y:S06]  /*f6c0*/  HMMA.16816.F32.BF16 R72, R124.reuse, R80, RZ ;  /* 0x000000507c48723c */ /* 0x040fec00000418ff */
[-C--:B------:R-:W-:Y:S06]  /*f6d0*/  HMMA.16816.F32.BF16 R76, R124, R82.reuse, RZ ;  /* 0x000000527c4c723c */ /* 0x080fec00000418ff */
[C---:B------:R-:W-:Y:S06]  /*f6e0*/  HMMA.16816.F32.BF16 R80, R128.reuse, R82, RZ ;  /* 0x000000528050723c */ /* 0x040fec00000418ff */
[-C--:B-1----:R-:W-:Y:S06]  /*f6f0*/  HMMA.16816.F32.BF16 R84, R128, R96.reuse, RZ ;  /* 0x000000608054723c */ /* 0x082fec00000418ff */
        /* <DEDUP_REMOVED lines=24> */
[----:B------:R-:W2:Y:S01]  /*f880*/  MUFU.TANH R224, R6 ;  /* 0x0000000600e07308 */ /* 0x000ea20000002400 */
[----:B------:R-:W-:Y:S01]  /*f890*/  FMUL.FTZ R12, R12, UR5 ;  /* 0x000000050c0c7c20 */ /* 0x000fe20008410000 */
[----:B------:R-:W-:Y:S01]  /*f8a0*/  FMUL.FTZ R13, R13, UR5 ;  /* 0x000000050d0d7c20 */ /* 0x000fe20008410000 */
[----:B------:R-:W-:Y:S01]  /*f8b0*/  FMUL.FTZ R14, R14, UR5 ;  /* 0x000000050e0e7c20 */ /* 0x000fe20008410000 */
[----:B------:R-:W-:Y:S01]  /*f8c0*/  FMUL.FTZ R15, R15, UR5 ;  /* 0x000000050f0f7c20 */ /* 0x000fe20008410000 */
[----:B------:R-:W-:Y:S01]  /*f8d0*/  FMUL.FTZ R16, R16, UR5 ;  /* 0x0000000510107c20 */ /* 0x000fe20008410000 */
[----:B------:R-:W-:Y:S04]  /*f8e0*/  FMUL.FTZ R18, R18, UR5 ;  /* 0x0000000512127c20 */ /* 0x000fe80008410000 */
[----:B------:R3:W4:Y:S01]  /*f8f0*/  MUFU.TANH R222, R5 ;  /* 0x0000000500de7308 */ /* 0x0007220000002400 */
[----:B------:R-:W-:Y:S01]  /*f900*/  FMUL.FTZ R17, R17, UR5 ;  /* 0x0000000511117c20 */ /* 0x000fe20008410000 */
[----:B------:R-:W-:Y:S08]  /*f910*/  FMUL.FTZ R19, R19, UR5 ;  /* 0x0000000513137c20 */ /* 0x000ff00008410000 */
[----:B------:R-:W1:Y:S10]  /*f920*/  MUFU.TANH R168, R8 ;  /* 0x0000000800a87308 */ /* 0x000e740000002400 */
[----:B------:R-:W1:Y:S01]  /*f930*/  MUFU.TANH R221, R9 ;  /* 0x0000000900dd7308 */ /* 0x000e620000002400 */
[----:B---3--:R-:W3:Y:S09]  /*f940*/  LDSM.16.M88.4 R4, [R195] ;  /* 0x00000000c304783b */ /* 0x008ef20000000200 */
[----:B------:R-:W1:Y:S10]  /*f950*/  MUFU.TANH R220, R10 ;  /* 0x0000000a00dc7308 */ /* 0x000e740000002400 */
[----:B------:R5:W1:Y:S10]  /*f960*/  MUFU.TANH R170, R11 ;  /* 0x0000000b00aa7308 */ /* 0x000a740000002400 */
[----:B------:R-:W1:Y:S10]  /*f970*/  MUFU.TANH R169, R12 ;  /* 0x0000000c00a97308 */ /* 0x000e740000002400 */
[----:B------:R-:W1:Y:S01]  /*f980*/  MUFU.TANH R218, R13 ;  /* 0x0000000d00da7308 */ /* 0x000e620000002400 */
[----:B-----5:R-:W5:Y:S09]  /*f990*/  LDSM.16.M88.4 R8, [R194] ;  /* 0x00000000c208783b */ /* 0x020f720000000200 */
[----:B------:R-:W1:Y:S01]  /*f9a0*/  MUFU.TANH R217, R14 ;  /* 0x0000000e00d97308 */ /* 0x000e620000002400 */
[-C--:B---3--:R-:W-:Y:S06]  /*f9b0*/  HMMA.16816.F32.BF16 R20, R172, R4.reuse, R20 ;  /* 0x00000004ac14723c */ /* 0x088fec0000041814 */
[C---:B------:R-:W-:Y:S03]  /*f9c0*/  HMMA.16816.F32.BF16 R24, R180.reuse, R4, R24 ;  /* 0x00000004b418723c */ /* 0x040fe60000041818 */
[----:B------:R3:W1:Y:S03]  /*f9d0*/  MUFU.TANH R216, R15 ;  /* 0x0000000f00d87308 */ /* 0x0006660000002400 */
        /* <DEDUP_REMOVED lines=8> */
[----:B---3--:R-:W3:Y:S01]  /*fa60*/  LDSM.16.M88.4 R12, [R192] ;  /* 0x00000000c00c783b */ /* 0x008ee20000000200 */
[----:B------:R-:W-:Y:S01]  /*fa70*/  FMUL.FTZ R21, R21, UR5 ;  /* 0x0000000515157c20 */ /* 0x000fe20008410000 */
[----:B------:R-:W-:Y:S03]  /*fa80*/  FMUL.FTZ R24, R24, UR5 ;  /* 0x0000000518187c20 */ /* 0x000fe60008410000 */
[----:B------:R-:W1:Y:S01]  /*fa90*/  MUFU.TANH R213, R17 ;  /* 0x0000001100d57308 */ /* 0x000e620000002400 */
[-C--:B-----5:R-:W-:Y:S03]  /*faa0*/  HMMA.16816.F32.BF16 R36, R172, R8.reuse, R36 ;  /* 0x00000008ac24723c */ /* 0x0a0fe60000041824 */
[----:B------:R-:W-:Y:S01]  /*fab0*/  FMUL.FTZ R25, R25, UR5 ;  /* 0x0000000519197c20 */ /* 0x000fe20008410000 */
[----:B------:R-:W-:Y:S01]  /*fac0*/  FMUL.FTZ R29, R29, UR5 ;  /* 0x000000051d1d7c20 */ /* 0x000fe20008410000 */
[----:B------:R-:W-:Y:S01]  /*fad0*/  FMUL.FTZ R30, R30, UR5 ;  /* 0x000000051e1e7c20 */ /* 0x000fe20008410000 */
[C---:B------:R-:W-:Y:S03]  /*fae0*/  HMMA.16816.F32.BF16 R40, R180.reuse, R8, R40 ;  /* 0x00000008b428723c */ /* 0x040fe60000041828 */
[----:B------:R-:W1:Y:S02]  /*faf0*/  MUFU.TANH R209, R19 ;  /* 0x0000001300d17308 */ /* 0x000e640000002400 */
[----:B------:R-:W-:Y:S01]  /*fb00*/  FMUL.FTZ R31, R31, UR5 ;  /* 0x000000051f1f7c20 */ /* 0x000fe20008410000 */
[-C--:B------:R-:W-:Y:S07]  /*fb10*/  HMMA.16816.F32.BF16 R44, R180, R10.reuse, R44 ;  /* 0x0000000ab42c723c */ /* 0x080fee000004182c */
[----:B------:R5:W1:Y:S01]  /*fb20*/  MUFU.TANH R208, R20 ;  /* 0x0000001400d07308 */ /* 0x000a620000002400 */
[----:B------:R-:W-:Y:S01]  /*fb30*/  FMUL.FTZ R32, R32, UR5 ;  /* 0x0000000520207c20 */ /* 0x000fe20008410000 */
[C---:B------:R-:W-:Y:S01]  /*fb40*/  HMMA.16816.F32.BF16 R48, R172.reuse, R10, R48 ;  /* 0x0000000aac30723c */ /* 0x040fe20000041830 */
[----:B------:R-:W4:Y:S07]  /*fb50*/  LDSM.16.M88.4 R8, [R191] ;  /* 0x00000000bf08783b */ /* 0x000f2e0000000200 */
[----:B------:R1:W1:Y:S03]  /*fb60*/  MUFU.TANH R219, R0 ;  /* 0x0000000000db7308 */ /* 0x0002660000002400 */
[----:B------:R-:W-:Y:S01]  /*fb70*/  FMUL.FTZ R34, R34, UR5 ;  /* 0x0000000522227c20 */ /* 0x000fe20008410000 */
[----:B------:R-:W-:Y:S01]  /*fb80*/  FMUL.FTZ R33, R33, UR5 ;  /* 0x0000000521217c20 */ /* 0x000fe20008410000 */
[----:B------:R-:W-:Y:S01]  /*fb90*/  FMUL.FTZ R35, R35, UR5 ;  /* 0x0000000523237c20 */ /* 0x000fe20008410000 */
[-C--:B--2---:R-:W-:Y:S03]  /*fba0*/  HMMA.16816.F32.BF16 R52, R172, R4.reuse, R52 ;  /* 0x00000004ac34723c */ /* 0x084fe60000041834 */
[----:B------:R-:W-:Y:S01]  /*fbb0*/  FMUL.FTZ R36, R36, UR5 ;  /* 0x0000000524247c20 */ /* 0x000fe20008410000 */
[----:B------:R2:W1:Y:S01]  /*fbc0*/  MUFU.TANH R212, R22 ;  /* 0x0000001600d47308 */ /* 0x0004620000002400 */
[----:B------:R-:W-:Y:S01]  /*fbd0*/  FMUL.FTZ R40, R40, UR5 ;  /* 0x0000000528287c20 */ /* 0x000fe20008410000 */
[C---:B------:R-:W-:Y:S05]  /*fbe0*/  HMMA.16816.F32.BF16 R56, R180.reuse, R4, R56 ;  /* 0x00000004b438723c */ /* 0x040fea0000041838 */
[----:B------:R-:W-:Y:S03]  /*fbf0*/  FMUL.FTZ R43, R43, UR5 ;  /* 0x000000052b2b7c20 */ /* 0x000fe60008410000 */
[----:B------:R2:W1:Y:S01]  /*fc00*/  MUFU.TANH R210, R23 ;  /* 0x0000001700d27308 */ /* 0x0004620000002400 */
[-C--:B------:R-:W-:Y:S03]  /*fc10*/  HMMA.16816.F32.BF16 R60, R180, R6.reuse, R60 ;  /* 0x00000006b43c723c */ /* 0x080fe6000004183c */
[----:B------:R-:W-:Y:S01]  /*fc20*/  FMUL.FTZ R46, R46, UR5 ;  /* 0x000000052e2e7c20 */ /* 0x000fe20008410000 */
[----:B------:R-:W-:Y:S02]  /*fc30*/  FMUL.FTZ R47, R47, UR5 ;  /* 0x000000052f2f7c20 */ /* 0x000fe40008410000 */
[C---:B------:R-:W-:Y:S03]  /*fc40*/  HMMA.16816.F32.BF16 R64, R172.reuse, R6, R64 ;  /* 0x00000006ac40723c */ /* 0x040fe60000041840 */
[----:B------:R2:W1:Y:S01]  /*fc50*/  MUFU.TANH R171, R24 ;  /* 0x0000001800ab7308 */ /* 0x0004620000002400 */
[----:B------:R-:W1:Y:S01]  /*fc60*/  LDSM.16.M88.4 R4, [R190] ;  /* 0x00000000be04783b */ /* 0x000e620000000200 */
[----:B------:R-:W-:Y:S01]  /*fc70*/  FMUL.FTZ R48, R48, UR5 ;  /* 0x0000000530307c20 */ /* 0x000fe20008410000 */
[-C--:B---3--:R-:W-:Y:S07]  /*fc80*/  HMMA.16816.F32.BF16 R68, R172, R12.reuse, R68 ;  /* 0x0000000cac44723c */ /* 0x088fee0000041844 */
[----:B------:R2:W3:Y:S01]  /*fc90*/  MUFU.TANH R207, R25 ;  /* 0x0000001900cf7308 */ /* 0x0004e20000002400 */
[----:B------:R-:W-:Y:S01]  /*fca0*/  FMUL.FTZ R50, R50, UR5 ;  /* 0x0000000532327c20 */ /* 0x000fe20008410000 */
[C---:B------:R-:W-:Y:S08]  /*fcb0*/  HMMA.16816.F32.BF16 R72, R180.reuse, R12, R72 ;  /* 0x0000000cb448723c */ /* 0x040ff00000041848 */
[----:B------:R2:W1:Y:S01]  /*fcc0*/  MUFU.TANH R179, R29 ;  /* 0x0000001d00b37308 */ /* 0x0004620000002400 */
[-C--:B------:R-:W-:Y:S03]  /*fcd0*/  HMMA.16816.F32.BF16 R76, R180, R14.reuse, R76 ;  /* 0x0000000eb44c723c */ /* 0x080fe6000004184c */
[----:B-----5:R-:W-:Y:S03]  /*fce0*/  FMUL.FTZ R20, R49, UR5 ;  /* 0x0000000531147c20 */ /* 0x020fe60008410000 */
[C---:B------:R-:W-:Y:S03]  /*fcf0*/  HMMA.16816.F32.BF16 R80, R172.reuse, R14, R80 ;  /* 0x0000000eac50723c */ /* 0x040fe60000041850 */
[----:B------:R2:W1:Y:S01]  /*fd00*/  MUFU.TANH R178, R30 ;  /* 0x0000001e00b27308 */ /* 0x0004620000002400 */
[----:B------:R-:W5:Y:S01]  /*fd10*/  LDSM.16.M88.4 R12, [R189] ;  /* 0x00000000bd0c783b */ /* 0x000f620000000200 */
[----:B------:R-:W-:Y:S01]  /*fd20*/  FMUL.FTZ R19, R51, UR5 ;  /* 0x0000000533137c20 */ /* 0x000fe20008410000 */
[----:B------:R-:W-:Y:S07]  /*fd30*/  DEPBAR.LE SB0, 0x0 ;  /* 0x000080000000791a */ /* 0x000fee0000000000 */
[----:B------:R2:W1:Y:S01]  /*fd40*/  MUFU.TANH R176, R31 ;  /* 0x0000001f00b07308 */ /* 0x0004620000002400 */
[----:B------:R-:W-:Y:S01]  /*fd50*/  BAR.SYNC.DEFER_BLOCKING 0x0 ;  /* 0x0000000000007b1d */ /* 0x000fe20000010000 */
[-C--:B----4-:R-:W-:Y:S05]  /*fd60*/  HMMA.16816.F32.BF16 R84, R172, R8.reuse, R84 ;  /* 0x00000008ac54723c */ /* 0x090fea0000041854 */
[----:B------:R-:W-:Y:S03]  /*fd70*/  FMUL.FTZ R18, R52, UR5 ;  /* 0x0000000534127c20 */ /* 0x000fe60008410000 */
[----:B------:R2:W4:Y:S01]  /*fd80*/  MUFU.TANH R25, R32 ;  /* 0x0000002000197308 */ /* 0x0005220000002400 */
[C---:B------:R-:W-:Y:S04]  /*fd90*/  HMMA.16816.F32.BF16 R88, R180.reuse, R8, R88 ;  /* 0x00000008b458723c */ /* 0x040fe80000041858 */
[----:B------:R-:W-:Y:S01]  /*fda0*/  FMUL.FTZ R17, R54, UR5 ;  /* 0x0000000536117c20 */ /* 0x000fe20008410000 */
[----:B------:R-:W-:Y:S01]  /*fdb0*/  FMUL.FTZ R16, R53, UR5 ;  /* 0x0000000535107c20 */ /* 0x000fe20008410000 */
[-C--:B------:R-:W-:Y:S03]  /*fdc0*/  HMMA.16816.F32.BF16 R92, R180, R10.reuse, R92 ;  /* 0x0000000ab45c723c */ /* 0x080fe6000004185c */
[----:B------:R2:W2:Y:S02]  /*fdd0*/  MUFU.TANH R24, R34 ;  /* 0x0000002200187308 */ /* 0x0004a40000002400 */
[----:B------:R-:W-:Y:S01]  /*fde0*/  FMUL.FTZ R26, R26, UR5 ;  /* 0x000000051a1a7c20 */ /* 0x000fe20008410000 */
[C---:B------:R-:W-:Y:S07]  /*fdf0*/  HMMA.16816.F32.BF16 R96, R172.reuse, R10, R96 ;  /* 0x0000000aac60723c */ /* 0x040fee0000041860 */
[----:B------:R2:W2:Y:S01]  /*fe00*/  MUFU.TANH R22, R33 ;  /* 0x0000002100167308 */ /* 0x0004a20000002400 */
[----:B------:R-:W-:Y:S01]  /*fe10*/  FMUL.FTZ R27, R27, UR5 ;  /* 0x000000051b1b7c20 */ /* 0x000fe20008410000 */
[-C--:B-1----:R-:W-:Y:S08]  /*fe20*/  HMMA.16816.F32.BF16 R100, R172, R4.reuse, R100 ;  /* 0x00000004ac64723c */ /* 0x082ff00000041864 */
[----:B------:R1:W1:Y:S01]  /*fe30*/  MUFU.TANH R23, R35 ;  /* 0x0000002300177308 */ /* 0x0002620000002400 */
[C---:B------:R-:W-:Y:S04]  /*fe40*/  HMMA.16816.F32.BF16 R104, R180.reuse, R4, R104 ;  /* 0x00000004b468723c */ /* 0x040fe80000041868 */
[----:B------:R-:W-:Y:S02]  /*fe50*/  FMUL.FTZ R28, R28, UR5 ;  /* 0x000000051c1c7c20 */ /* 0x000fe40008410000 */
[-C--:B------:R-:W-:Y:S03]  /*fe60*/  HMMA.16816.F32.BF16 R108, R180, R6.reuse, R108 ;  /* 0x00000006b46c723c */ /* 0x080fe6000004186c */
[----:B------:R1:W1:Y:S02]  /*fe70*/  MUFU.TANH R211, R21 ;  /* 0x0000001500d37308 */ /* 0x0002640000002400 */
[----:B------:R-:W-:Y:S01]  /*fe80*/  FMUL.FTZ R38, R38, UR5 ;  /* 0x0000000526267c20 */ /* 0x000fe20008410000 */
[C---:B------:R-:W-:Y:S07]  /*fe90*/  HMMA.16816.F32.BF16 R112, R172.reuse, R6, R112 ;  /* 0x00000006ac70723c */ /* 0x040fee0000041870 */
[----:B------:R1:W1:Y:S01]  /*fea0*/  MUFU.TANH R206, R26 ;  /* 0x0000001a00ce7308 */ /* 0x0002620000002400 */
[----:B------:R-:W-:Y:S01]  /*feb0*/  FMUL.FTZ R37, R37, UR5 ;  /* 0x0000000525257c20 */ /* 0x000fe20008410000 */
[-C--:B-----5:R-:W-:Y:S08]  /*fec0*/  HMMA.16816.F32.BF16 R116, R172, R12.reuse, R116 ;  /* 0x0000000cac74723c */ /* 0x0a0ff00000041874 */
[----:B------:R1:W1:Y:S01]  /*fed0*/  MUFU.TANH R205, R27 ;  /* 0x0000001b00cd7308 */ /* 0x0002620000002400 */
[C---:B------:R-:W-:Y:S04]  /*fee0*/  HMMA.16816.F32.BF16 R120, R180.reuse, R12, R120 ;  /* 0x0000000cb478723c */ /* 0x040fe80000041878 */
[----:B------:R-:W-:Y:S01]  /*fef0*/  FMUL.FTZ R39, R39, UR5 ;  /* 0x0000000527277c20 */ /* 0x000fe20008410000 */
[----:B------:R-:W-:Y:S04]  /*ff00*/  FMUL.FTZ R41, R41, UR5 ;  /* 0x0000000529297c20 */ /* 0x000fe80008410000 */
[----:B------:R1:W1:Y:S02]  /*ff10*/  MUFU.TANH R177, R28 ;  /* 0x0000001c00b17308 */ /* 0x0002640000002400 */
[----:B------:R-:W-:Y:S01]  /*ff20*/  FMUL.FTZ R12, R56, UR5 ;  /* 0x00000005380c7c20 */ /* 0x000fe20008410000 */
[-C--:B------:R-:W-:Y:S03]  /*ff30*/  HMMA.16816.F32.BF16 R124, R180, R14.reuse, R124 ;  /* 0x0000000eb47c723c */ /* 0x080fe6000004187c */
[----:B------:R-:W-:Y:S01]  /*ff40*/  FMUL.FTZ R42, R42, UR5 ;  /* 0x000000052a2a7c20 */ /* 0x000fe20008410000 */
[----:B------:R-:W-:Y:S01]  /*ff50*/  FMUL.FTZ R44, R44, UR5 ;  /* 0x000000052c2c7c20 */ /* 0x000fe20008410000 */
[----:B------:R-:W-:Y:S02]  /*ff60*/  FMUL.FTZ R45, R45, UR5 ;  /* 0x000000052d2d7c20 */ /* 0x000fe40008410000 */
[----:B------:R-:W1:Y:S01]  /*ff70*/  MUFU.TANH R36, R36 ;  /* 0x0000002400247308 */ /* 0x000e620000002400 */
[----:B------:R-:W-:Y:S01]  /*ff80*/  FMUL.FTZ R55, R55, UR5 ;  /* 0x0000000537377c20 */ /* 0x000fe20008410000 */
[----:B------:R-:W-:Y:S04]  /*ff90*/  HMMA.16816.F32.BF16 R128, R172, R14, R128 ;  /* 0x0000000eac80723c */ /* 0x000fe80000041880 */
[----:B------:R-:W-:Y:S01]  /*ffa0*/  LEA R0, R204, R2, 0x7 ;  /* 0x00000002cc007211 */ /* 0x000fe200078e38ff */
[----:B------:R-:W-:Y:S03]  /*ffb0*/  FMUL.FTZ R57, R57, UR5 ;  /* 0x0000000539397c20 */ /* 0x000fe60008410000 */
[----:B------:R1:W1:Y:S03]  /*ffc0*/  MUFU.TANH R34, R38 ;  /* 0x0000002600227308 */ /* 0x0002660000002400 */
[----:B------:R-:W-:Y:S01]  /*ffd0*/  FMUL.FTZ R58, R58, UR5 ;  /* 0x000000053a3a7c20 */ /* 0x000fe20008410000 */
[C---:B------:R-:W-:Y:S02]  /*ffe0*/  IADD3 R2, R0.reuse, 0x1, RZ ;  /* 0x0000000100027810 */ /* 0x040fe40007ffe0ff */
[-C--:B------:R-:W-:Y:S01]  /*fff0*/  ISETP.GE.AND P6, PT, R0, R199.reuse, PT ;  /* 0x000000c70000720c */ /* 0x080fe20003fc6270 */
[----:B------:R-:W-:Y:S01]  /*10000*/  FMUL.FTZ R59, R59, UR5 ;  /* 0x000000053b3b7c20 */ /* 0x000fe20008410000 */
[C---:B------:R-:W-:Y:S02]  /*10010*/  ISETP.GE.AND P5, PT, R2.reuse, R199, PT ;  /* 0x000000c70200720c */ /* 0x040fe40003fa6270 */
[----:B------:R1:W1:Y:S01]  /*10020*/  MUFU.TANH R31, R37 ;  /* 0x00000025001f7308 */ /* 0x0002620000002400 */
[C---:B------:R-:W-:Y:S02]  /*10030*/  ISETP.GE.AND P4, PT, R2.reuse, R198, PT ;  /* 0x000000c60200720c */ /* 0x040fe40003f86270 */
[C---:B------:R-:W-:Y:S02]  /*10040*/  ISETP.GE.AND P3, PT, R2.reuse, R197, PT ;  /* 0x000000c50200720c */ /* 0x040fe40003f66270 */
[C---:B------:R-:W-:Y:S02]  /*10050*/  ISETP.GE.AND P2, PT, R2.reuse, R196, PT ;  /* 0x000000c40200720c */ /* 0x040fe40003f46270 */
[C---:B------:R-:W-:Y:S03]  /*10060*/  ISETP.GE.OR P5, PT, R2.reuse, R203, !P5 ;  /* 0x000000cb0200720c */ /* 0x040fe60006fa6670 */
[----:B------:R1:W1:Y:S01]  /*10070*/  MUFU.TANH R33, R39 ;  /* 0x0000002700217308 */ /* 0x0002620000002400 */
[C---:B------:R-:W-:Y:S02]  /*10080*/  ISETP.GE.OR P4, PT, R2.reuse, R202, !P4 ;  /* 0x000000ca0200720c */ /* 0x040fe40006786670 */
[C---:B------:R-:W-:Y:S02]  /*10090*/  ISETP.GE.OR P3, PT, R2.reuse, R201, !P3 ;  /* 0x000000c90200720c */ /* 0x040fe40005f66670 */
[----:B------:R-:W-:Y:S02]  /*100a0*/  ISETP.GE.OR P2, PT, R2, R200, !P2 ;  /* 0x000000c80200720c */ /* 0x000fe40005746670 */
[----:B------:R-:W-:Y:S03]  /*100b0*/  ISETP.GE.OR P6, PT, R0, R203, !P6 ;  /* 0x000000cb0000720c */ /* 0x000fe600077c6670 */
[----:B------:R-:W1:Y:S10]  /*100c0*/  MUFU.TANH R40, R40 ;  /* 0x0000002800287308 */ /* 0x000e740000002400 */
[----:B------:R1:W1:Y:S10]  /*100d0*/  MUFU.TANH R30, R41 ;  /* 0x00000029001e7308 */ /* 0x0002740000002400 */
[----:B------:R1:W1:Y:S10]  /*100e0*/  MUFU.TANH R35, R42 ;  /* 0x0000002a00237308 */ /* 0x0002740000002400 */
[----:B------:R-:W1:Y:S10]  /*100f0*/  MUFU.TANH R43, R43 ;  /* 0x0000002b002b7308 */ /* 0x000e740000002400 */
[----:B------:R1:W1:Y:S10]  /*10100*/  MUFU.TANH R32, R44 ;  /* 0x0000002c00207308 */ /* 0x0002740000002400 */
[----:B------:R1:W1:Y:S10]  /*10110*/  MUFU.TANH R29, R45 ;  /* 0x0000002d001d7308 */ /* 0x0002740000002400 */
[----:B------:R-:W1:Y:S10]  /*10120*/  MUFU.TANH R46, R46 ;  /* 0x0000002e002e7308 */ /* 0x000e740000002400 */
        /* <DEDUP_REMOVED lines=8> */
[----:B------:R1:W1:Y:S10]  /*101b0*/  MUFU.TANH R13, R55 ;  /* 0x00000037000d7308 */ /* 0x0002740000002400 */
[----:B------:R-:W1:Y:S01]  /*101c0*/  MUFU.TANH R12, R12 ;  /* 0x0000000c000c7308 */ /* 0x000e620000002400 */
[----:B--234-:R-:W-:Y:S05]  /*101d0*/  @P0 BRA `(.L_x_918) ;  /* 0xffffffec00c40947 */ /* 0x01cfea000383ffff */
.L_x_917:
[----:B------:R-:W3:Y:S01]  /*101e0*/  MUFU.TANH R57, R57 ;  /* 0x0000003900397308 */ /* 0x000ee20000002400 */
[C---:B------:R-:W-:Y:S01]  /*101f0*/  ISETP.GE.AND P0, PT, R0.reuse, R197, PT ;  /* 0x000000c50000720c */ /* 0x040fe20003f06270 */
[C---:B------:R-:W-:Y:S01]  /*10200*/  VIADD R2, R0.reuse, 0x8 ;  /* 0x0000000800027836 */ /* 0x040fe20000000000 */
[----:B------:R-:W-:Y:S01]  /*10210*/  ISETP.GE.AND P1, PT, R0, R198, PT ;  /* 0x000000c60000720c */ /* 0x000fe20003f26270 */
[----:B------:R-:W-:Y:S01]  /*10220*/  FMUL.FTZ R60, R60, UR5 ;  /* 0x000000053c3c7c20 */ /* 0x000fe20008410000 */
[C---:B------:R-:W-:Y:S01]  /*10230*/  ISETP.GE.OR P0, PT, R0.reuse, R201, !P0 ;  /* 0x000000c90000720c */ /* 0x040fe20004706670 */
[----:B------:R-:W-:Y:S01]  /*10240*/  FMUL.FTZ R63, R63, UR5 ;  /* 0x000000053f3f7c20 */ /* 0x000fe20008410000 */
[----:B------:R-:W-:Y:S03]  /*10250*/  ISETP.GE.OR P1, PT, R0, R202, !P1 ;  /* 0x000000ca0000720c */ /* 0x000fe60004f26670 */
[----:B-1----:R1:W-:Y:S01]  /*10260*/  MUFU.TANH R38, R60 ;  /* 0x0000003c00267308 */ /* 0x0023e20000002400 */
[----:B------:R-:W-:Y:S01]  /*10270*/  FSEL R26, R222, -INF , !P5 ;  /* 0xff800000de1a7808 */ /* 0x000fe20006800000 */
[----:B--2---:R-:W-:Y:S01]  /*10280*/  VIADD R4, R0, 0x10 ;  /* 0x0000001000047836 */ /* 0x004fe20000000000 */
[----:B------:R-:W-:Y:S01]  /*10290*/  FSEL R27, R168, -INF , !P0 ;  /* 0xff800000a81b7808 */ /* 0x000fe20004000000 */
[----:B------:R-:W-:Y:S01]  /*102a0*/  FMUL.FTZ R62, R62, UR5 ;  /* 0x000000053e3e7c20 */ /* 0x000fe20008410000 */
[----:B------:R-:W-:Y:S01]  /*102b0*/  FSEL R10, R224, -INF , !P1 ;  /* 0xff800000e00a7808 */ /* 0x000fe20004800000 */
[----:B------:R-:W-:Y:S01]  /*102c0*/  FMUL.FTZ R67, R67, UR5 ;  /* 0x0000000543437c20 */ /* 0x000fe20008410000 */
[----:B------:R-:W-:Y:S03]  /*102d0*/  FSEL R28, R219, -INF , !P4 ;  /* 0xff800000db1c7808 */ /* 0x000fe60006000000 */
[----:B------:R-:W-:Y:S01]  /*102e0*/  MUFU.TANH R7, R62 ;  /* 0x0000003e00077308 */ /* 0x000fe20000002400 */
[----:B------:R-:W-:Y:S01]  /*102f0*/  FSEL R9, R223, -INF , !P6 ;  /* 0xff800000df097808 */ /* 0x000fe20007000000 */
[----:B------:R-:W-:Y:S01]  /*10300*/  FMUL.FTZ R61, R61, UR5 ;  /* 0x000000053d3d7c20 */ /* 0x000fe20008410000 */
[C---:B------:R-:W-:Y:S01]  /*10310*/  ISETP.GE.AND P1, PT, R2.reuse, R197, PT ;  /* 0x000000c50200720c */ /* 0x040fe20003f26270 */
[----:B------:R-:W-:Y:S01]  /*10320*/  FMUL.FTZ R65, R65, UR5 ;  /* 0x0000000541417c20 */ /* 0x000fe20008410000 */
[----:B------:R-:W-:Y:S01]  /*10330*/  ISETP.GE.AND P5, PT, R2, R196, PT ;  /* 0x000000c40200720c */ /* 0x000fe20003fa6270 */
[----:B------:R-:W-:Y:S01]  /*10340*/  FMUL.FTZ R80, R80, UR5 ;  /* 0x0000000550507c20 */ /* 0x000fe20008410000 */
[C---:B------:R-:W-:Y:S03]  /*10350*/  ISETP.GE.AND P4, PT, R2.reuse, R199, PT ;  /* 0x000000c70200720c */ /* 0x040fe60003f86270 */
[----:B------:R2:W-:Y:S01]  /*10360*/  MUFU.TANH R6, R63 ;  /* 0x0000003f00067308 */ /* 0x0005e20000002400 */
[----:B------:R-:W-:Y:S01]  /*10370*/  ISETP.GE.AND P0, PT, R2, R198, PT ;  /* 0x000000c60200720c */ /* 0x000fe20003f06270 */
[----:B------:R-:W-:Y:S01]  /*10380*/  FMUL.FTZ R82, R82, UR5 ;  /* 0x0000000552527c20 */ /* 0x000fe20008410000 */
[----:B------:R-:W-:Y:S01]  /*10390*/  ISETP.GE.AND P6, PT, R0, R196, PT ;  /* 0x000000c40000720c */ /* 0x000fe20003fc6270 */
[----:B------:R-:W-:Y:S01]  /*103a0*/  FMUL.FTZ R127, R127, UR5 ;  /* 0x000000057f7f7c20 */ /* 0x000fe20008410000 */
[C---:B------:R-:W-:Y:S01]  /*103b0*/  ISETP.GE.OR P1, PT, R2.reuse, R201, !P1 ;  /* 0x000000c90200720c */ /* 0x040fe20004f26670 */
[----:B------:R-:W-:Y:S01]  /*103c0*/  FMUL.FTZ R83, R83, UR5 ;  /* 0x0000000553537c20 */ /* 0x000fe20008410000 */
[C---:B------:R-:W-:Y:S03]  /*103d0*/  ISETP.GE.OR P5, PT, R2.reuse, R200, !P5 ;  /* 0x000000c80200720c */ /* 0x040fe60006fa6670 */
[----:B------:R4:W-:Y:S01]  /*103e0*/  MUFU.TANH R5, R67 ;  /* 0x0000004300057308 */ /* 0x0009e20000002400 */
[----:B------:R-:W-:Y:S01]  /*103f0*/  ISETP.GE.OR P4, PT, R2, R203, !P4 ;  /* 0x000000cb0200720c */ /* 0x000fe20006786670 */
[----:B------:R-:W-:Y:S01]  /*10400*/  FMUL.FTZ R84, R84, UR5 ;  /* 0x0000000554547c20 */ /* 0x000fe20008410000 */
[----:B------:R-:W-:Y:S01]  /*10410*/  ISETP.GE.OR P0, PT, R2, R202, !P0 ;  /* 0x000000ca0200720c */ /* 0x000fe20004706670 */
[C---:B------:R-:W-:Y:S01]  /*10420*/  VIADD R2, R0.reuse, 0x9 ;  /* 0x0000000900027836 */ /* 0x040fe20000000000 */
[----:B------:R-:W-:Y:S01]  /*10430*/  ISETP.GE.OR P6, PT, R0, R200, !P6 ;  /* 0x000000c80000720c */ /* 0x000fe200077c6670 */
[----:B------:R-:W-:Y:S01]  /*10440*/  FMUL.FTZ R97, R97, UR5 ;  /* 0x0000000561617c20 */ /* 0x000fe20008410000 */
[----:B------:R-:W-:Y:S03]  /*10450*/  FSEL R168, R221, -INF , !P3 ;  /* 0xff800000dda87808 */ /* 0x000fe60005800000 */
[----:B------:R5:W-:Y:S01]  /*10460*/  MUFU.TANH R8, R61 ;  /* 0x0000003d00087308 */ /* 0x000be20000002400 */
[----:B------:R-:W-:Y:S01]  /*10470*/  FSEL R37, R220, -INF , !P6 ;  /* 0xff800000dc257808 */ /* 0x000fe20007000000 */
[----:B------:R-:W-:Y:S01]  /*10480*/  FMUL.FTZ R101, R101, UR5 ;  /* 0x0000000565657c20 */ /* 0x000fe20008410000 */
[C---:B------:R-:W-:Y:S01]  /*10490*/  ISETP.GE.AND P3, PT, R2.reuse, R197, PT ;  /* 0x000000c50200720c */ /* 0x040fe20003f66270 */
[----:B------:R-:W-:Y:S01]  /*104a0*/  FMUL.FTZ R103, R103, UR5 ;  /* 0x0000000567677c20 */ /* 0x000fe20008410000 */
[----:B------:R-:W-:Y:S01]  /*104b0*/  ISETP.GE.AND P6, PT, R2, R196, PT ;  /* 0x000000c40200720c */ /* 0x000fe20003fc6270 */
[----:B------:R-:W-:Y:S01]  /*104c0*/  FMUL.FTZ R106, R106, UR5 ;  /* 0x000000056a6a7c20 */ /* 0x000fe20008410000 */
[C---:B------:R-:W-:Y:S03]  /*104d0*/  ISETP.GE.OR P3, PT, R2.reuse, R201, !P3 ;  /* 0x000000c90200720c */ /* 0x040fe60005f66670 */
[----:B------:R-:W3:Y:S01]  /*104e0*/  MUFU.TANH R58, R58 ;  /* 0x0000003a003a7308 */ /* 0x000ee20000002400 */
[----:B------:R-:W-:Y:S01]  /*104f0*/  ISETP.GE.OR P6, PT, R2, R200, !P6 ;  /* 0x000000c80200720c */ /* 0x000fe200077c6670 */
[----:B------:R-:W-:Y:S01]  /*10500*/  FMUL.FTZ R114, R114, UR5 ;  /* 0x0000000572727c20 */ /* 0x000fe20008410000 */
[----:B------:R-:W-:Y:S01]  /*10510*/  FSEL R169, R169, -INF , !P1 ;  /* 0xff800000a9a97808 */ /* 0x000fe20004800000 */
[----:B------:R-:W-:Y:S01]  /*10520*/  FMUL.FTZ R115, R115, UR5 ;  /* 0x0000000573737c20 */ /* 0x000fe20008410000 */
[----:B------:R-:W-:Y:S01]  /*10530*/  FSEL R173, R170, -INF , !P2 ;  /* 0xff800000aaad7808 */ /* 0x000fe20005000000 */
[----:B------:R-:W-:Y:S01]  /*10540*/  FMUL.FTZ R119, R119, UR5 ;  /* 0x0000000577777c20 */ /* 0x000fe20008410000 */
[----:B------:R-:W-:Y:S03]  /*10550*/  FSEL R55, R218, -INF , !P3 ;  /* 0xff800000da377808 */ /* 0x000fe60005800000 */
[----:B------:R-:W3:Y:S01]  /*10560*/  MUFU.TANH R59, R59 ;  /* 0x0000003b003b7308 */ /* 0x000ee20000002400 */
[----:B------:R-:W-:Y:S01]  /*10570*/  FSEL R172, R216, -INF , !P6 ;  /* 0xff800000d8ac7808 */ /* 0x000fe20007000000 */
[----:B------:R-:W-:Y:S01]  /*10580*/  FMUL.FTZ R64, R64, UR5 ;  /* 0x0000000540407c20 */ /* 0x000fe20008410000 */
[----:B------:R-:W-:Y:S01]  /*10590*/  FSEL R14, R215, -INF , !P4 ;  /* 0xff800000d70e7808 */ /* 0x000fe20006000000 */
[----:B------:R-:W-:Y:S01]  /*105a0*/  FMUL.FTZ R66, R66, UR5 ;  /* 0x0000000542427c20 */ /* 0x000fe20008410000 */
[CC--:B------:R-:W-:Y:S01]  /*105b0*/  ISETP.GE.AND P2, PT, R2.reuse, R199.reuse, PT ;  /* 0x000000c70200720c */ /* 0x0c0fe20003f46270 */
[----:B------:R-:W-:Y:S01]  /*105c0*/  FMUL.FTZ R129, R129, UR5 ;  /* 0x0000000581817c20 */ /* 0x000fe20008410000 */
[----:B------:R-:W-:Y:S03]  /*105d0*/  ISETP.GE.AND P1, PT, R2, R198, PT ;  /* 0x000000c60200720c */ /* 0x000fe60003f26270 */
[----:B------:R-:W3:Y:S01]  /*105e0*/  MUFU.TANH R64, R64 ;  /* 0x0000004000407308 */ /* 0x000ee20000002400 */
[----:B------:R-:W-:Y:S01]  /*105f0*/  FSEL R170, R217, -INF , !P5 ;  /* 0xff800000d9aa7808 */ /* 0x000fe20006800000 */
[----:B------:R-:W-:Y:S01]  /*10600*/  FMUL.FTZ R125, R125, UR5 ;  /* 0x000000057d7d7c20 */ /* 0x000fe20008410000 */
[C---:B------:R-:W-:Y:S01]  /*10610*/  ISETP.GE.AND P4, PT, R4.reuse, R196, PT ;  /* 0x000000c40400720c */ /* 0x040fe20003f86270 */
[----:B------:R-:W-:Y:S01]  /*10620*/  FMUL.FTZ R107, R107, UR5 ;  /* 0x000000056b6b7c20 */ /* 0x000fe20008410000 */
[C---:B------:R-:W-:Y:S01]  /*10630*/  ISETP.GE.AND P3, PT, R4.reuse, R199, PT ;  /* 0x000000c70400720c */ /* 0x040fe20003f66270 */
[----:B------:R-:W-:Y:S01]  /*10640*/  FMUL.FTZ R69, R69, UR5 ;  /* 0x0000000545457c20 */ /* 0x000fe20008410000 */
[C---:B------:R-:W-:Y:S03]  /*10650*/  ISETP.GE.AND P5, PT, R4.reuse, R198, PT ;  /* 0x000000c60400720c */ /* 0x040fe60003fa6270 */
[----:B------:R-:W-:Y:S01]  /*10660*/  MUFU.TANH R66, R66 ;  /* 0x0000004200427308 */ /* 0x000fe20000002400 */
[----:B------:R-:W-:Y:S01]  /*10670*/  ISETP.GE.AND P6, PT, R4, R197, PT ;  /* 0x000000c50400720c */ /* 0x000fe20003fc6270 */
[----:B------:R-:W-:Y:S01]  /*10680*/  FMUL.FTZ R71, R71, UR5 ;  /* 0x0000000547477c20 */ /* 0x000fe20008410000 */
[-C--:B------:R-:W-:Y:S01]  /*10690*/  ISETP.GE.OR P2, PT, R2, R203.reuse, !P2 ;  /* 0x000000cb0200720c */ /* 0x080fe20005746670 */
[----:B------:R-:W-:Y:S01]  /*106a0*/  FMUL.FTZ R76, R76, UR5 ;  /* 0x000000054c4c7c20 */ /* 0x000fe20008410000 */
[----:B------:R-:W-:Y:S01]  /*106b0*/  ISETP.GE.OR P1, PT, R2, R202, !P1 ;  /* 0x000000ca0200720c */ /* 0x000fe20004f26670 */
[----:B------:R-:W-:Y:S01]  /*106c0*/  VIADD R2, R0, 0x11 ;  /* 0x0000001100027836 */ /* 0x000fe20000000000 */
[C---:B------:R-:W-:Y:S03]  /*106d0*/  ISETP.GE.OR P4, PT, R4.reuse, R200, !P4 ;  /* 0x000000c80400720c */ /* 0x040fe60006786670 */
[----:B------:R-:W3:Y:S01]  /*106e0*/  MUFU.TANH R65, R65 ;  /* 0x0000004100417308 */ /* 0x000ee20000002400 */
[----:B------:R-:W-:Y:S01]  /*106f0*/  ISETP.GE.OR P3, PT, R4, R203, !P3 ;  /* 0x000000cb0400720c */ /* 0x000fe20005f66670 */
[----:B------:R-:W-:Y:S01]  /*10700*/  FMUL.FTZ R70, R70, UR5 ;  /* 0x0000000546467c20 */ /* 0x000fe20008410000 */
[----:B------:R-:W-:Y:S01]  /*10710*/  ISETP.GE.OR P5, PT, R4, R202, !P5 ;  /* 0x000000ca0400720c */ /* 0x000fe20006fa6670 */
[----:B------:R-:W-:Y:S01]  /*10720*/  FMUL.FTZ R72, R72, UR5 ;  /* 0x0000000548487c20 */ /* 0x000fe20008410000 */
[----:B------:R-:W-:Y:S01]  /*10730*/  ISETP.GE.OR P6, PT, R4, R201, !P6 ;  /* 0x000000c90400720c */ /* 0x000fe200077c6670 */
[----:B------:R-:W-:Y:S01]  /*10740*/  VIADD R4, R0, 0x18 ;  /* 0x0000001800047836 */ /* 0x000fe20000000000 */
[----:B-1----:R-:W-:Y:S03]  /*10750*/  FSEL R60, R208, -INF , !P3 ;  /* 0xff800000d03c7808 */ /* 0x002fe60005800000 */
[----:B------:R-:W-:Y:S01]  /*10760*/  MUFU.TANH R70, R70 ;  /* 0x0000004600467308 */ /* 0x000fe20000002400 */
[----:B------:R-:W-:Y:S01]  /*10770*/  FSEL R11, R213, -INF , !P2 ;  /* 0xff800000d50b7808 */ /* 0x000fe20005000000 */
[----:B------:R-:W-:Y:S01]  /*10780*/  FMUL.FTZ R77, R77, UR5 ;  /* 0x000000054d4d7c20 */ /* 0x000fe20008410000 */
[----:B------:R-:W-:Y:S01]  /*10790*/  FSEL R21, R209, -INF , !P1 ;  /* 0xff800000d1157808 */ /* 0x000fe20004800000 */
[----:B------:R-:W-:Y:S01]  /*107a0*/  FMUL.FTZ R78, R78, UR5 ;  /* 0x000000054e4e7c20 */ /* 0x000fe20008410000 */
[----:B------:R-:W-:Y:S01]  /*107b0*/  FSEL R15, R214, -INF , !P0 ;  /* 0xff800000d60f7808 */ /* 0x000fe20004000000 */
[----:B------:R-:W-:Y:S01]  /*107c0*/  FMUL.FTZ R79, R79, UR5 ;  /* 0x000000054f4f7c20 */ /* 0x000fe20008410000 */
[----:B------:R-:W-:Y:S03]  /*107d0*/  ISETP.GE.AND P2, PT, R2, R198, PT ;  /* 0x000000c60200720c */ /* 0x000fe60003f46270 */
[----:B------:R-:W1:Y:S01]  /*107e0*/  MUFU.TANH R69, R69 ;  /* 0x0000004500457308 */ /* 0x000e620000002400 */
[----:B------:R-:W-:Y:S01]  /*107f0*/  FSEL R51, R212, -INF , !P5 ;  /* 0xff800000d4337808 */ /* 0x000fe20006800000 */
[----:B------:R-:W-:Y:S01]  /*10800*/  FMUL.FTZ R88, R88, UR5 ;  /* 0x0000000558587c20 */ /* 0x000fe20008410000 */
[----:B------:R-:W-:Y:S01]  /*10810*/  ISETP.GE.AND P0, PT, R2, R199, PT ;  /* 0x000000c70200720c */ /* 0x000fe20003f06270 */
[----:B------:R-:W-:Y:S01]  /*10820*/  FMUL.FTZ R90, R90, UR5 ;  /* 0x000000055a5a7c20 */ /* 0x000fe20008410000 */
[-C--:B------:R-:W-:Y:S01]  /*10830*/  ISETP.GE.AND P1, PT, R2, R197.reuse, PT ;  /* 0x000000c50200720c */ /* 0x080fe20003f26270 */
[----:B------:R-:W-:Y:S01]  /*10840*/  FMUL.FTZ R92, R92, UR5 ;  /* 0x000000055c5c7c20 */ /* 0x000fe20008410000 */
[----:B------:R-:W-:Y:S03]  /*10850*/  ISETP.GE.AND P3, PT, R2, R196, PT ;  /* 0x000000c40200720c */ /* 0x000fe60003f66270 */
[----:B------:R-:W1:Y:S01]  /*10860*/  MUFU.TANH R71, R71 ;  /* 0x0000004700477308 */ /* 0x000e620000002400 */
[----:B------:R-:W-:Y:S01]  /*10870*/  ISETP.GE.AND P5, PT, R4, R197, PT ;  /* 0x000000c50400720c */ /* 0x000fe20003fa6270 */
[----:B------:R-:W-:Y:S01]  /*10880*/  FMUL.FTZ R95, R95, UR5 ;  /* 0x000000055f5f7c20 */ /* 0x000fe20008410000 */
[----:B------:R-:W-:Y:S01]  /*10890*/  ISETP.GE.OR P2, PT, R2, R202, !P2 ;  /* 0x000000ca0200720c */ /* 0x000fe20005746670 */
[----:B------:R-:W-:Y:S01]  /*108a0*/  FMUL.FTZ R98, R98, UR5 ;  /* 0x0000000562627c20 */ /* 0x000fe20008410000 */
[----:B------:R-:W-:Y:S01]  /*108b0*/  ISETP.GE.OR P1, PT, R2, R201, !P1 ;  /* 0x000000c90200720c */ /* 0x000fe20004f26670 */
[----:B------:R-:W-:Y:S01]  /*108c0*/  FMUL.FTZ R100, R100, UR5 ;  /* 0x0000000564647c20 */ /* 0x000fe20008410000 */
[C---:B------:R-:W-:Y:S03]  /*108d0*/  ISETP.GE.OR P0, PT, R2.reuse, R203, !P0 ;  /* 0x000000cb0200720c */ /* 0x040fe60004706670 */
[----:B------:R-:W1:Y:S01]  /*108e0*/  MUFU.TANH R72, R72 ;  /* 0x0000004800487308 */ /* 0x000e620000002400 */
[----:B------:R-:W-:Y:S01]  /*108f0*/  ISETP.GE.OR P3, PT, R2, R200, !P3 ;  /* 0x000000c80200720c */ /* 0x000fe20005f66670 */
[----:B------:R-:W-:Y:S01]  /*10900*/  VIADD R2, R0, 0x19 ;  /* 0x0000001900027836 */ /* 0x000fe20000000000 */
[----:B------:R-:W-:Y:S01]  /*10910*/  ISETP.GE.OR P5, PT, R4, R201, !P5 ;  /* 0x000000c90400720c */ /* 0x000fe20006fa6670 */
[----:B------:R-:W-:Y:S01]  /*10920*/  FMUL.FTZ R68, R68, UR5 ;  /* 0x0000000544447c20 */ /* 0x000fe20008410000 */
[----:B--2---:R-:W-:Y:S01]  /*10930*/  FSEL R63, R206, -INF , !P4 ;  /* 0xff800000ce3f7808 */ /* 0x004fe20006000000 */
[----:B------:R-:W-:Y:S01]  /*10940*/  FMUL.FTZ R73, R73, UR5 ;  /* 0x0000000549497c20 */ /* 0x000fe20008410000 */
[----:B------:R-:W-:Y:S03]  /*10950*/  FSEL R62, R207, -INF , !P1 ;  /* 0xff800000cf3e7808 */ /* 0x000fe60004800000 */
[----:B------:R-:W-:Y:S01]  /*10960*/  MUFU.TANH R76, R76 ;  /* 0x0000004c004c7308 */ /* 0x000fe20000002400 */
[----:B------:R-:W-:Y:S01]  /*10970*/  FSEL R56, R177, -INF , !P5 ;  /* 0xff800000b1387808 */ /* 0x000fe20006800000 */
[----:B------:R-:W-:Y:S01]  /*10980*/  FMUL.FTZ R104, R104, UR5 ;  /* 0x0000000568687c20 */ /* 0x000fe20008410000 */
[----:B----4-:R-:W-:Y:S01]  /*10990*/  FSEL R67, R205, -INF , !P3 ;  /* 0xff800000cd437808 */ /* 0x010fe20005800000 */
[----:B------:R-:W-:Y:S01]  /*109a0*/  FMUL.FTZ R105, R105, UR5 ;  /* 0x0000000569697c20 */ /* 0x000fe20008410000 */
[----:B------:R-:W-:Y:S01]  /*109b0*/  ISETP.GE.AND P4, PT, R2, R196, PT ;  /* 0x000000c40200720c */ /* 0x000fe20003f86270 */
[----:B------:R-:W-:Y:S01]  /*109c0*/  FMUL.FTZ R108, R108, UR5 ;  /* 0x000000056c6c7c20 */ /* 0x000fe20008410000 */
[C---:B------:R-:W-:Y:S03]  /*109d0*/  ISETP.GE.AND P1, PT, R2.reuse, R197, PT ;  /* 0x000000c50200720c */ /* 0x040fe60003f26270 */
[----:B------:R-:W2:Y:S01]  /*109e0*/  MUFU.TANH R68, R68 ;  /* 0x0000004400447308 */ /* 0x000ea20000002400 */
[C---:B------:R-:W-:Y:S01]  /*109f0*/  ISETP.GE.AND P3, PT, R2.reuse, R199, PT ;  /* 0x000000c70200720c */ /* 0x040fe20003f66270 */
[----:B------:R-:W-:Y:S01]  /*10a00*/  FMUL.FTZ R113, R113, UR5 ;  /* 0x0000000571717c20 */ /* 0x000fe20008410000 */
[----:B------:R-:W-:Y:S01]  /*10a10*/  ISETP.GE.AND P5, PT, R2, R198, PT ;  /* 0x000000c60200720c */ /* 0x000fe20003fa6270 */
[----:B------:R-:W-:Y:S01]  /*10a20*/  FMUL.FTZ R116, R116, UR5 ;  /* 0x0000000574747c20 */ /* 0x000fe20008410000 */
[----:B------:R-:W-:Y:S01]  /*10a30*/  ISETP.GE.OR P4, PT, R2, R200, !P4 ;  /* 0x000000c80200720c */ /* 0x000fe20006786670 */
[----:B------:R-:W-:Y:S01]  /*10a40*/  FMUL.FTZ R118, R118, UR5 ;  /* 0x0000000576767c20 */ /* 0x000fe20008410000 */
[C---:B------:R-:W-:Y:S03]  /*10a50*/  ISETP.GE.OR P1, PT, R2.reuse, R201, !P1 ;  /* 0x000000c90200720c */ /* 0x040fe60004f26670 */
[----:B------:R-:W4:Y:S01]  /*10a60*/  MUFU.TANH R73, R73 ;  /* 0x0000004900497308 */ /* 0x000f220000002400 */
[----:B------:R-:W-:Y:S01]  /*10a70*/  ISETP.GE.OR P3, PT, R2, R203, !P3 ;  /* 0x000000cb0200720c */ /* 0x000fe20005f66670 */
[----:B------:R-:W-:Y:S01]  /*10a80*/  FMUL.FTZ R74, R74, UR5 ;  /* 0x000000054a4a7c20 */ /* 0x000fe20008410000 */
[----:B------:R-:W-:Y:S01]  /*10a90*/  ISETP.GE.OR P5, PT, R2, R202, !P5 ;  /* 0x000000ca0200720c */ /* 0x000fe20006fa6670 */
[----:B------:R-:W-:Y:S01]  /*10aa0*/  VIADD R2, R0, 0x20 ;  /* 0x0000002000027836 */ /* 0x000fe20000000000 */
[----:B------:R-:W-:Y:S01]  /*10ab0*/  FSEL R53, R210, -INF , !P2 ;  /* 0xff800000d2357808 */ /* 0x000fe20005000000 */
[----:B------:R-:W-:Y:S01]  /*10ac0*/  FMUL.FTZ R75, R75, UR5 ;  /* 0x000000054b4b7c20 */ /* 0x000fe20008410000 */
[----:B------:R-:W-:Y:S03]  /*10ad0*/  FSEL R49, R211, -INF , !P0 ;  /* 0xff800000d3317808 */ /* 0x000fe60004000000 */
[----:B------:R-:W4:Y:S01]  /*10ae0*/  MUFU.TANH R74, R74 ;  /* 0x0000004a004a7308 */ /* 0x000f220000002400 */
[----:B------:R-:W-:Y:S01]  /*10af0*/  FSEL R171, R171, -INF , !P6 ;  /* 0xff800000abab7808 */ /* 0x000fe20007000000 */
[----:B------:R-:W-:Y:S01]  /*10b00*/  FMUL.FTZ R117, R117, UR5 ;  /* 0x0000000575757c20 */ /* 0x000fe20008410000 */
[----:B------:R-:W-:Y:S01]  /*10b10*/  ISETP.GE.AND P0, PT, R4, R196, PT ;  /* 0x000000c40400720c */ /* 0x000fe20003f06270 */
[----:B------:R-:W-:Y:S01]  /*10b20*/  FMUL.FTZ R128, R128, UR5 ;  /* 0x0000000580807c20 */ /* 0x000fe20008410000 */
[-C--:B------:R-:W-:Y:S01]  /*10b30*/  ISETP.GE.AND P2, PT, R4, R199.reuse, PT ;  /* 0x000000c70400720c */ /* 0x080fe20003f46270 */
[----:B------:R-:W-:Y:S01]  /*10b40*/  FMUL.FTZ R130, R130, UR5 ;  /* 0x0000000582827c20 */ /* 0x000fe20008410000 */
[----:B------:R-:W-:Y:S03]  /*10b50*/  ISETP.GE.AND P6, PT, R4, R198, PT ;  /* 0x000000c60400720c */ /* 0x000fe60003fc6270 */
[----:B------:R-:W4:Y:S01]  /*10b60*/  MUFU.TANH R75, R75 ;  /* 0x0000004b004b7308 */ /* 0x000f220000002400 */
[----:B------:R-:W-:Y:S01]  /*10b70*/  FSEL R45, R179, -INF , !P1 ;  /* 0xff800000b32d7808 */ /* 0x000fe20004800000 */
[----:B------:R-:W-:Y:S01]  /*10b80*/  FMUL.FTZ R131, R131, UR5 ;  /* 0x0000000583837c20 */ /* 0x000fe20008410000 */
[----:B------:R-:W-:Y:S01]  /*10b90*/  ISETP.GE.AND P1, PT, R2, R199, PT ;  /* 0x000000c70200720c */ /* 0x000fe20003f26270 */
[----:B------:R-:W-:Y:S01]  /*10ba0*/  FMUL.FTZ R120, R120, UR5 ;  /* 0x0000000578787c20 */ /* 0x000fe20008410000 */
[C---:B------:R-:W-:Y:S01]  /*10bb0*/  ISETP.GE.OR P0, PT, R4.reuse, R200, !P0 ;  /* 0x000000c80400720c */ /* 0x040fe20004706670 */
[----:B------:R-:W-:Y:S01]  /*10bc0*/  FMUL.FTZ R121, R121, UR5 ;  /* 0x0000000579797c20 */ /* 0x000fe20008410000 */
[CC--:B------:R-:W-:Y:S03]  /*10bd0*/  ISETP.GE.OR P2, PT, R4.reuse, R203.reuse, !P2 ;  /* 0x000000cb0400720c */ /* 0x0c0fe60005746670 */
[----:B------:R-:W4:Y:S01]  /*10be0*/  MUFU.TANH R77, R77 ;  /* 0x0000004d004d7308 */ /* 0x000f220000002400 */
[----:B------:R-:W-:Y:S01]  /*10bf0*/  ISETP.GE.OR P6, PT, R4, R202, !P6 ;  /* 0x000000ca0400720c */ /* 0x000fe200077c6670 */
[----:B------:R-:W-:Y:S01]  /*10c00*/  VIADD R4, R0, 0x21 ;  /* 0x0000002100047836 */ /* 0x000fe20000000000 */
[----:B------:R-:W-:Y:S01]  /*10c10*/  ISETP.GE.OR P1, PT, R2, R203, !P1 ;  /* 0x000000cb0200720c */ /* 0x000fe20004f26670 */
[----:B------:R-:W-:Y:S01]  /*10c20*/  FMUL.FTZ R81, R81, UR5 ;  /* 0x0000000551517c20 */ /* 0x000fe20008410000 */
[----:B------:R-:W-:Y:S01]  /*10c30*/  FSEL R54, R178, -INF , !P0 ;  /* 0xff800000b2367808 */ /* 0x000fe20004000000 */
[----:B------:R-:W-:Y:S01]  /*10c40*/  FMUL.FTZ R124, R124, UR5 ;  /* 0x000000057c7c7c20 */ /* 0x000fe20008410000 */
[----:B-----5:R-:W-:Y:S03]  /*10c50*/  FSEL R61, R176, -INF , !P4 ;  /* 0xff800000b03d7808 */ /* 0x020fe60006000000 */
[----:B------:R-:W-:Y:S01]  /*10c60*/  MUFU.TANH R78, R78 ;  /* 0x0000004e004e7308 */ /* 0x000fe20000002400 */
[----:B------:R-:W-:Y:S01]  /*10c70*/  FSEL R25, R25, -INF , !P2 ;  /* 0xff80000019197808 */ /* 0x000fe20005000000 */
[----:B------:R-:W-:Y:S01]  /*10c80*/  FMUL.FTZ R122, R122, UR5 ;  /* 0x000000057a7a7c20 */ /* 0x000fe20008410000 */
[----:B------:R-:W-:Y:S01]  /*10c90*/  FSEL R24, R24, -INF , !P6 ;  /* 0xff80000018187808 */ /* 0x000fe20007000000 */
[----:B------:R-:W-:Y:S01]  /*10ca0*/  FMUL.FTZ R111, R111, UR5 ;  /* 0x000000056f6f7c20 */ /* 0x000fe20008410000 */
[----:B------:R-:W-:Y:S01]  /*10cb0*/  ISETP.GE.AND P4, PT, R2, R197, PT ;  /* 0x000000c50200720c */ /* 0x000fe20003f86270 */
[----:B------:R-:W-:Y:S01]  /*10cc0*/  FMUL.FTZ R123, R123, UR5 ;  /* 0x000000057b7b7c20 */ /* 0x000fe20008410000 */
[----:B------:R-:W-:Y:S03]  /*10cd0*/  FSEL R36, R36, -INF , !P1 ;  /* 0xff80000024247808 */ /* 0x000fe60004800000 */
[----:B------:R-:W-:Y:S01]  /*10ce0*/  MUFU.TANH R79, R79 ;  /* 0x0000004f004f7308 */ /* 0x000fe20000002400 */
[----:B------:R-:W-:Y:S01]  /*10cf0*/  FSEL R22, R22, -INF , !P3 ;  /* 0xff80000016167808 */ /* 0x000fe20005800000 */
[----:B------:R-:W-:Y:S01]  /*10d00*/  FMUL.FTZ R126, R126, UR5 ;  /* 0x000000057e7e7c20 */ /* 0x000fe20008410000 */
[----:B------:R-:W-:Y:S01]  /*10d10*/  FSEL R23, R23, -INF , !P5 ;  /* 0xff80000017177808 */ /* 0x000fe20006800000 */
[----:B------:R-:W-:Y:S01]  /*10d20*/  FMUL.FTZ R85, R85, UR5 ;  /* 0x0000000555557c20 */ /* 0x000fe20008410000 */
[C---:B------:R-:W-:Y:S01]  /*10d30*/  ISETP.GE.AND P0, PT, R2.reuse, R198, PT ;  /* 0x000000c60200720c */ /* 0x040fe20003f06270 */
[----:B------:R-:W-:Y:S01]  /*10d40*/  FMUL.FTZ R87, R87, UR5 ;  /* 0x0000000557577c20 */ /* 0x000fe20008410000 */
[----:B------:R-:W-:Y:S03]  /*10d50*/  ISETP.GE.AND P2, PT, R2, R196, PT ;  /* 0x000000c40200720c */ /* 0x000fe60003f46270 */
[----:B------:R-:W5:Y:S01]  /*10d60*/  MUFU.TANH R80, R80 ;  /* 0x0000005000507308 */ /* 0x000f620000002400 */
[C---:B------:R-:W-:Y:S01]  /*10d70*/  ISETP.GE.AND P6, PT, R4.reuse, R199, PT ;  /* 0x000000c70400720c */ /* 0x040fe20003fc6270 */
[----:B------:R-:W-:Y:S01]  /*10d80*/  FMUL.FTZ R89, R89, UR5 ;  /* 0x0000000559597c20 */ /* 0x000fe20008410000 */
[C---:B------:R-:W-:Y:S01]  /*10d90*/  ISETP.GE.AND P3, PT, R4.reuse, R198, PT ;  /* 0x000000c60400720c */ /* 0x040fe20003f66270 */
[----:B------:R-:W-:Y:S01]  /*10da0*/  FMUL.FTZ R91, R91, UR5 ;  /* 0x000000055b5b7c20 */ /* 0x000fe20008410000 */
[----:B------:R-:W-:Y:S01]  /*10db0*/  ISETP.GE.AND P5, PT, R4, R197, PT ;  /* 0x000000c50400720c */ /* 0x000fe20003fa6270 */
[----:B------:R-:W-:Y:S01]  /*10dc0*/  FMUL.FTZ R96, R96, UR5 ;  /* 0x0000000560607c20 */ /* 0x000fe20008410000 */
[----:B------:R-:W-:Y:S03]  /*10dd0*/  ISETP.GE.AND P1, PT, R4, R196, PT ;  /* 0x000000c40400720c */ /* 0x000fe60003f26270 */
[----:B------:R-:W5:Y:S01]  /*10de0*/  MUFU.TANH R82, R82 ;  /* 0x0000005200527308 */ /* 0x000f620000002400 */
[----:B------:R-:W-:Y:S01]  /*10df0*/  ISETP.GE.OR P4, PT, R2, R201, !P4 ;  /* 0x000000c90200720c */ /* 0x000fe20006786670 */
[----:B------:R-:W-:Y:S01]  /*10e00*/  FMUL.FTZ R102, R102, UR5 ;  /* 0x0000000566667c20 */ /* 0x000fe20008410000 */
[C---:B------:R-:W-:Y:S01]  /*10e10*/  ISETP.GE.OR P0, PT, R2.reuse, R202, !P0 ;  /* 0x000000ca0200720c */ /* 0x040fe20004706670 */
[----:B------:R-:W-:Y:S01]  /*10e20*/  FMUL.FTZ R109, R109, UR5 ;  /* 0x000000056d6d7c20 */ /* 0x000fe20008410000 */
[----:B------:R-:W-:Y:S01]  /*10e30*/  ISETP.GE.OR P2, PT, R2, R200, !P2 ;  /* 0x000000c80200720c */ /* 0x000fe20005746670 */
[----:B------:R-:W-:Y:S01]  /*10e40*/  VIADD R2, R0, 0x28 ;  /* 0x0000002800027836 */ /* 0x000fe20000000000 */
[C---:B------:R-:W-:Y:S03]  /*10e50*/  ISETP.GE.OR P6, PT, R4.reuse, R203, !P6 ;  /* 0x000000cb0400720c */ /* 0x040fe600077c6670 */
[----:B------:R-:W-:Y:S01]  /*10e60*/  MUFU.TANH R81, R81 ;  /* 0x0000005100517308 */ /* 0x000fe20000002400 */
[----:B------:R-:W-:Y:S01]  /*10e70*/  ISETP.GE.OR P3, PT, R4, R202, !P3 ;  /* 0x000000ca0400720c */ /* 0x000fe20005f66670 */
[----:B------:R-:W-:Y:S01]  /*10e80*/  FMUL.FTZ R112, R112, UR5 ;  /* 0x0000000570707c20 */ /* 0x000fe20008410000 */
[----:B------:R-:W-:Y:S01]  /*10e90*/  ISETP.GE.OR P5, PT, R4, R201, !P5 ;  /* 0x000000c90400720c */ /* 0x000fe20006fa6670 */
[----:B------:R-:W-:Y:S01]  /*10ea0*/  FMUL.FTZ R110, R110, UR5 ;  /* 0x000000056e6e7c20 */ /* 0x000fe20008410000 */
[----:B------:R-:W-:Y:S01]  /*10eb0*/  ISETP.GE.OR P1, PT, R4, R200, !P1 ;  /* 0x000000c80400720c */ /* 0x000fe20004f26670 */
[----:B------:R-:W-:Y:S01]  /*10ec0*/  VIADD R4, R0, 0x29 ;  /* 0x0000002900047836 */ /* 0x000fe20000000000 */
[----:B------:R-:W-:Y:S03]  /*10ed0*/  FSEL R52, R40, -INF , !P4 ;  /* 0xff80000028347808 */ /* 0x000fe60006000000 */
[----:B------:R-:W5:Y:S01]  /*10ee0*/  MUFU.TANH R83, R83 ;  /* 0x0000005300537308 */ /* 0x000f620000002400 */
[----:B------:R-:W-:Y:S01]  /*10ef0*/  FSEL R34, R34, -INF , !P0 ;  /* 0xff80000022227808 */ /* 0x000fe20004000000 */
[----:B------:R-:W-:Y:S01]  /*10f00*/  FMUL.FTZ R86, R86, UR5 ;  /* 0x0000000556567c20 */ /* 0x000fe20008410000 */
[----:B------:R-:W-:Y:S01]  /*10f10*/  FSEL R31, R31, -INF , !P6 ;  /* 0xff8000001f1f7808 */ /* 0x000fe20007000000 */
[----:B------:R-:W-:Y:S01]  /*10f20*/  FMUL.FTZ R93, R93, UR5 ;  /* 0x000000055d5d7c20 */ /* 0x000fe20008410000 */
[----:B------:R-:W-:Y:S01]  /*10f30*/  FSEL R33, R33, -INF , !P3 ;  /* 0xff80000021217808 */ /* 0x000fe20005800000 */
[----:B------:R-:W-:Y:S01]  /*10f40*/  FMUL.FTZ R99, R99, UR5 ;  /* 0x0000000563637c20 */ /* 0x000fe20008410000 */
[----:B------:R-:W-:Y:S03]  /*10f50*/  FSEL R30, R30, -INF , !P5 ;  /* 0xff8000001e1e7808 */ /* 0x000fe60006800000 */
[----:B------:R-:W5:Y:S01]  /*10f60*/  MUFU.TANH R84, R84 ;  /* 0x0000005400547308 */ /* 0x000f620000002400 */
[----:B------:R-:W-:Y:S01]  /*10f70*/  FSEL R35, R35, -INF , !P2 ;  /* 0xff80000023237808 */ /* 0x000fe20005000000 */
[----:B------:R-:W-:Y:S01]  /*10f80*/  FMUL.FTZ R94, R94, UR5 ;  /* 0x000000055e5e7c20 */ /* 0x000fe20008410000 */
[C---:B------:R-:W-:Y:S02]  /*10f90*/  ISETP.GE.AND P0, PT, R2.reuse, R197, PT ;  /* 0x000000c50200720c */ /* 0x040fe40003f06270 */
[C---:B------:R-:W-:Y:S02]  /*10fa0*/  ISETP.GE.AND P6, PT, R2.reuse, R196, PT ;  /* 0x000000c40200720c */ /* 0x040fe40003fc6270 */
[C---:B------:R-:W-:Y:S03]  /*10fb0*/  ISETP.GE.AND P3, PT, R2.reuse, R199, PT ;  /* 0x000000c70200720c */ /* 0x040fe60003f66270 */
[----:B------:R-:W-:Y:S01]  /*10fc0*/  MUFU.TANH R86, R86 ;  /* 0x0000005600567308 */ /* 0x000fe20000002400 */
[----:B------:R-:W-:Y:S02]  /*10fd0*/  ISETP.GE.AND P4, PT, R2, R198, PT ;  /* 0x000000c60200720c */ /* 0x000fe40003f86270 */
[C---:B------:R-:W-:Y:S02]  /*10fe0*/  ISETP.GE.AND P5, PT, R4.reuse, R197, PT ;  /* 0x000000c50400720c */ /* 0x040fe40003fa6270 */
[----:B------:R-:W-:Y:S02]  /*10ff0*/  ISETP.GE.AND P2, PT, R4, R196, PT ;  /* 0x000000c40400720c */ /* 0x000fe40003f46270 */
[C---:B------:R-:W-:Y:S03]  /*11000*/  ISETP.GE.OR P0, PT, R2.reuse, R201, !P0 ;  /* 0x000000c90200720c */ /* 0x040fe60004706670 */
[----:B------:R-:W5:Y:S01]  /*11010*/  MUFU.TANH R85, R85 ;  /* 0x0000005500557308 */ /* 0x000f620000002400 */
[C---:B------:R-:W-:Y:S02]  /*11020*/  ISETP.GE.OR P6, PT, R2.reuse, R200, !P6 ;  /* 0x000000c80200720c */ /* 0x040fe400077c6670 */
[C---:B------:R-:W-:Y:S02]  /*11030*/  ISETP.GE.OR P3, PT, R2.reuse, R203, !P3 ;  /* 0x000000cb0200720c */ /* 0x040fe40005f66670 */
[----:B------:R-:W-:Y:S01]  /*11040*/  ISETP.GE.OR P4, PT, R2, R202, !P4 ;  /* 0x000000ca0200720c */ /* 0x000fe20006786670 */
[----:B------:R-:W-:Y:S01]  /*11050*/  VIADD R2, R0, 0x30 ;  /* 0x0000003000027836 */ /* 0x000fe20000000000 */
[C---:B------:R-:W-:Y:S03]  /*11060*/  ISETP.GE.OR P5, PT, R4.reuse, R201, !P5 ;  /* 0x000000c90400720c */ /* 0x040fe60006fa6670 */
[----:B------:R-:W5:Y:S01]  /*11070*/  MUFU.TANH R87, R87 ;  /* 0x0000005700577308 */ /* 0x000f620000002400 */
[----:B------:R-:W-:Y:S02]  /*11080*/  ISETP.GE.OR P2, PT, R4, R200, !P2 ;  /* 0x000000c80400720c */ /* 0x000fe40005746670 */
[----:B------:R-:W-:Y:S02]  /*11090*/  FSEL R44, R43, -INF , !P1 ;  /* 0xff8000002b2c7808 */ /* 0x000fe40004800000 */
[----:B------:R-:W-:Y:S02]  /*110a0*/  FSEL R32, R32, -INF , !P0 ;  /* 0xff80000020207808 */ /* 0x000fe40004000000 */
[----:B------:R-:W-:Y:S03]  /*110b0*/  FSEL R29, R29, -INF , !P5 ;  /* 0xff8000001d1d7808 */ /* 0x000fe60006800000 */
[----:B------:R-:W5:Y:S01]  /*110c0*/  MUFU.TANH R88, R88 ;  /* 0x0000005800587308 */ /* 0x000f620000002400 */
[----:B------:R-:W-:Y:S02]  /*110d0*/  FSEL R46, R46, -INF , !P6 ;  /* 0xff8000002e2e7808 */ /* 0x000fe40007000000 */
[----:B------:R-:W-:Y:S02]  /*110e0*/  FSEL R47, R47, -INF , !P2 ;  /* 0xff8000002f2f7808 */ /* 0x000fe40005000000 */
[----:B------:R-:W-:Y:S02]  /*110f0*/  FSEL R48, R48, -INF , !P3 ;  /* 0xff80000030307808 */ /* 0x000fe40005800000 */
[CC--:B------:R-:W-:Y:S03]  /*11100*/  ISETP.GE.AND P0, PT, R4.reuse, R198.reuse, PT ;  /* 0x000000c60400720c */ /* 0x0c0fe60003f06270 */
[----:B------:R-:W5:Y:S01]  /*11110*/  MUFU.TANH R89, R89 ;  /* 0x0000005900597308 */ /* 0x000f620000002400 */
[-C--:B------:R-:W-:Y:S02]  /*11120*/  ISETP.GE.AND P1, PT, R4, R199.reuse, PT ;  /* 0x000000c70400720c */ /* 0x080fe40003f26270 */
[C---:B------:R-:W-:Y:S02]  /*11130*/  ISETP.GE.AND P5, PT, R2.reuse, R199, PT ;  /* 0x000000c70200720c */ /* 0x040fe40003fa6270 */
[C---:B------:R-:W-:Y:S02]  /*11140*/  ISETP.GE.AND P6, PT, R2.reuse, R198, PT ;  /* 0x000000c60200720c */ /* 0x040fe40003fc6270 */
[C---:B------:R-:W-:Y:S03]  /*11150*/  ISETP.GE.AND P3, PT, R2.reuse, R196, PT ;  /* 0x000000c40200720c */ /* 0x040fe60003f66270 */
[----:B------:R-:W5:Y:S01]  /*11160*/  MUFU.TANH R91, R91 ;  /* 0x0000005b005b7308 */ /* 0x000f620000002400 */
[----:B------:R-:W-:Y:S02]  /*11170*/  ISETP.GE.AND P2, PT, R2, R197, PT ;  /* 0x000000c50200720c */ /* 0x000fe40003f46270 */
[CC--:B------:R-:W-:Y:S02]  /*11180*/  ISETP.GE.OR P0, PT, R4.reuse, R202.reuse, !P0 ;  /* 0x000000ca0400720c */ /* 0x0c0fe40004706670 */
[-C--:B------:R-:W-:Y:S01]  /*11190*/  ISETP.GE.OR P1, PT, R4, R203.reuse, !P1 ;  /* 0x000000cb0400720c */ /* 0x080fe20004f26670 */
[----:B------:R-:W-:Y:S01]  /*111a0*/  VIADD R4, R0, 0x31 ;  /* 0x0000003100047836 */ /* 0x000fe20000000000 */
[C---:B------:R-:W-:Y:S03]  /*111b0*/  ISETP.GE.OR P5, PT, R2.reuse, R203, !P5 ;  /* 0x000000cb0200720c */ /* 0x040fe60006fa6670 */
[----:B------:R-:W5:Y:S01]  /*111c0*/  MUFU.TANH R90, R90 ;  /* 0x0000005a005a7308 */ /* 0x000f620000002400 */
[C---:B------:R-:W-:Y:S02]  /*111d0*/  ISETP.GE.OR P6, PT, R2.reuse, R202, !P6 ;  /* 0x000000ca0200720c */ /* 0x040fe400077c6670 */
[C---:B------:R-:W-:Y:S02]  /*111e0*/  ISETP.GE.OR P3, PT, R2.reuse, R200, !P3 ;  /* 0x000000c80200720c */ /* 0x040fe40005f66670 */
[----:B------:R-:W-:Y:S01]  /*111f0*/  ISETP.GE.OR P2, PT, R2, R201, !P2 ;  /* 0x000000c90200720c */ /* 0x000fe20005746670 */
[----:B------:R-:W-:Y:S01]  /*11200*/  VIADD R2, R0, 0x38 ;  /* 0x0000003800027836 */ /* 0x000fe20000000000 */
[----:B------:R-:W-:Y:S03]  /*11210*/  FSEL R19, R19, -INF , !P0 ;  /* 0xff80000013137808 */ /* 0x000fe60004000000 */
[----:B------:R-:W5:Y:S01]  /*11220*/  MUFU.TANH R92, R92 ;  /* 0x0000005c005c7308 */ /* 0x000f620000002400 */
[----:B------:R-:W-:Y:S02]  /*11230*/  FSEL R18, R18, -INF , !P5 ;  /* 0xff80000012127808 */ /* 0x000fe40006800000 */
[----:B------:R-:W-:Y:S02]  /*11240*/  FSEL R50, R50, -INF , !P4 ;  /* 0xff80000032327808 */ /* 0x000fe40006000000 */
[----:B------:R-:W-:Y:S02]  /*11250*/  FSEL R20, R20, -INF , !P1 ;  /* 0xff80000014147808 */ /* 0x000fe40004800000 */
[----:B------:R-:W-:Y:S03]  /*11260*/  FSEL R17, R17, -INF , !P6 ;  /* 0xff80000011117808 */ /* 0x000fe60007000000 */
[----:B------:R-:W5:Y:S01]  /*11270*/  MUFU.TANH R93, R93 ;  /* 0x0000005d005d7308 */ /* 0x000f620000002400 */
[C---:B------:R-:W-:Y:S02]  /*11280*/  ISETP.GE.AND P4, PT, R4.reuse, R199, PT ;  /* 0x000000c70400720c */ /* 0x040fe40003f86270 */
[C---:B------:R-:W-:Y:S02]  /*11290*/  ISETP.GE.AND P1, PT, R4.reuse, R198, PT ;  /* 0x000000c60400720c */ /* 0x040fe40003f26270 */
[CC--:B------:R-:W-:Y:S02]  /*112a0*/  ISETP.GE.AND P0, PT, R4.reuse, R197.reuse, PT ;  /* 0x000000c50400720c */ /* 0x0c0fe40003f06270 */
[----:B------:R-:W-:Y:S03]  /*112b0*/  ISETP.GE.AND P5, PT, R4, R196, PT ;  /* 0x000000c40400720c */ /* 0x000fe60003fa6270 */
[----:B------:R-:W5:Y:S01]  /*112c0*/  MUFU.TANH R95, R95 ;  /* 0x0000005f005f7308 */ /* 0x000f620000002400 */
[----:B------:R-:W-:Y:S02]  /*112d0*/  ISETP.GE.AND P6, PT, R2, R197, PT ;  /* 0x000000c50200720c */ /* 0x000fe40003fc6270 */
[C---:B------:R-:W-:Y:S02]  /*112e0*/  ISETP.GE.OR P4, PT, R4.reuse, R203, !P4 ;  /* 0x000000cb0400720c */ /* 0x040fe40006786670 */
[CC--:B------:R-:W-:Y:S02]  /*112f0*/  ISETP.GE.OR P0, PT, R4.reuse, R201.reuse, !P0 ;  /* 0x000000c90400720c */ /* 0x0c0fe40004706670 */
[C---:B------:R-:W-:Y:S03]  /*11300*/  ISETP.GE.OR P5, PT, R4.reuse, R200, !P5 ;  /* 0x000000c80400720c */ /* 0x040fe60006fa6670 */
[----:B------:R-:W-:Y:S01]  /*11310*/  MUFU.TANH R98, R98 ;  /* 0x0000006200627308 */ /* 0x000fe20000002400 */
[----:B------:R-:W-:Y:S01]  /*11320*/  ISETP.GE.OR P1, PT, R4, R202, !P1 ;  /* 0x000000ca0400720c */ /* 0x000fe20004f26670 */
[----:B------:R-:W-:Y:S01]  /*11330*/  VIADD R4, R0, 0x39 ;  /* 0x0000003900047836 */ /* 0x000fe20000000000 */
[----:B------:R-:W-:Y:S02]  /*11340*/  ISETP.GE.OR P6, PT, R2, R201, !P6 ;  /* 0x000000c90200720c */ /* 0x000fe400077c6670 */
[----:B------:R-:W-:Y:S02]  /*11350*/  FSEL R16, R16, -INF , !P4 ;  /* 0xff80000010107808 */ /* 0x000fe40006000000 */
[----:B------:R-:W-:Y:S03]  /*11360*/  FSEL R13, R13, -INF , !P1 ;  /* 0xff8000000d0d7808 */ /* 0x000fe60004800000 */
[----:B------:R-:W5:Y:S01]  /*11370*/  MUFU.TANH R97, R97 ;  /* 0x0000006100617308 */ /* 0x000f620000002400 */
[----:B------:R-:W-:Y:S02]  /*11380*/  FSEL R12, R12, -INF , !P2 ;  /* 0xff8000000c0c7808 */ /* 0x000fe40005000000 */
[C---:B------:R-:W-:Y:S02]  /*11390*/  ISETP.GE.AND P4, PT, R2.reuse, R196, PT ;  /* 0x000000c40200720c */ /* 0x040fe40003f86270 */
[C---:B------:R-:W-:Y:S02]  /*113a0*/  ISETP.GE.AND P1, PT, R2.reuse, R199, PT ;  /* 0x000000c70200720c */ /* 0x040fe40003f26270 */
[C---:B------:R-:W-:Y:S03]  /*113b0*/  ISETP.GE.AND P2, PT, R2.reuse, R198, PT ;  /* 0x000000c60200720c */ /* 0x040fe60003f46270 */
[----:B------:R-:W-:Y:S01]  /*113c0*/  MUFU.TANH R99, R99 ;  /* 0x0000006300637308 */ /* 0x000fe20000002400 */
[C---:B------:R-:W-:Y:S02]  /*113d0*/  ISETP.GE.OR P1, PT, R2.reuse, R203, !P1 ;  /* 0x000000cb0200720c */ /* 0x040fe40004f26670 */
[C---:B------:R-:W-:Y:S02]  /*113e0*/  ISETP.GE.OR P4, PT, R2.reuse, R200, !P4 ;  /* 0x000000c80200720c */ /* 0x040fe40006786670 */
[----:B------:R-:W-:Y:S01]  /*113f0*/  ISETP.GE.OR P2, PT, R2, R202, !P2 ;  /* 0x000000ca0200720c */ /* 0x000fe20005746670 */
[----:B------:R-:W-:Y:S04]  /*11400*/  VIADD R2, R0, 0x40 ;  /* 0x0000004000027836 */ /* 0x000fe80000000000 */
[----:B------:R-:W5:Y:S10]  /*11410*/  MUFU.TANH R100, R100 ;  /* 0x0000006400647308 */ /* 0x000f740000002400 */
[----:B------:R-:W5:Y:S10]  /*11420*/  MUFU.TANH R94, R94 ;  /* 0x0000005e005e7308 */ /* 0x000f740000002400 */
[----:B------:R-:W5:Y:S10]  /*11430*/  MUFU.TANH R96, R96 ;  /* 0x0000006000607308 */ /* 0x000f740000002400 */
[----:B------:R-:W5:Y:S10]  /*11440*/  MUFU.TANH R102, R102 ;  /* 0x0000006600667308 */ /* 0x000f740000002400 */
[----:B------:R-:W5:Y:S10]  /*11450*/  MUFU.TANH R101, R101 ;  /* 0x0000006500657308 */ /* 0x000f740000002400 */
[----:B------:R-:W5:Y:S10]  /*11460*/  MUFU.TANH R103, R103 ;  /* 0x0000006700677308 */ /* 0x000f740000002400 */
[----:B------:R-:W-:Y:S10]  /*11470*/  MUFU.TANH R104, R104 ;  /* 0x0000006800687308 */ /* 0x000ff40000002400 */
[----:B------:R-:W5:Y:S10]  /*11480*/  MUFU.TANH R105, R105 ;  /* 0x0000006900697308 */ /* 0x000f740000002400 */
[----:B------:R-:W5:Y:S10]  /*11490*/  MUFU.TANH R106, R106 ;  /* 0x0000006a006a7308 */ /* 0x000f740000002400 */
[----:B------:R-:W5:Y:S10]  /*114a0*/  MUFU.TANH R108, R108 ;  /* 0x0000006c006c7308 */ /* 0x000f740000002400 */
[----:B------:R-:W5:Y:S10]  /*114b0*/  MUFU.TANH R109, R109 ;  /* 0x0000006d006d7308 */ /* 0x000f740000002400 */
[----:B------:R-:W-:Y:S10]  /*114c0*/  MUFU.TANH R112, R112 ;  /* 0x0000007000707308 */ /* 0x000ff40000002400 */
[----:B------:R-:W5:Y:S10]  /*114d0*/  MUFU.TANH R114, R114 ;  /* 0x0000007200727308 */ /* 0x000f740000002400 */
[----:B------:R-:W-:Y:S10]  /*114e0*/  MUFU.TANH R113, R113 ;  /* 0x0000007100717308 */ /* 0x000ff40000002400 */
[----:B------:R-:W5:Y:S10]  /*114f0*/  MUFU.TANH R115, R115 ;  /* 0x0000007300737308 */ /* 0x000f740000002400 */
        /* <DEDUP_REMOVED lines=17> */
[----:B------:R-:W5:Y:S01]  /*11610*/  MUFU.TANH R126, R126 ;  /* 0x0000007e007e7308 */ /* 0x000f620000002400 */
[----:B---3--:R-:W-:Y:S02]  /*11620*/  FSEL R220, R57, -INF , !P0 ;  /* 0xff80000039dc7808 */ /* 0x008fe40004000000 */
        /* <DEDUP_REMOVED lines=14> */
[C---:B------:R-:W-:Y:S01]  /*11710*/  VIADD R8, R0.reuse, 0x78 ;  /* 0x0000007800087836 */ /* 0x040fe20000000000 */
[----:B------:R-:W-:Y:S01]  /*11720*/  FSEL R221, R7, -INF , !P4 ;  /* 0xff80000007dd7808 */ /* 0x000fe20006000000 */
[----:B------:R-:W-:Y:S01]  /*11730*/  VIADD R7, R0, 0x79 ;  /* 0x0000007900077836 */ /* 0x000fe20000000000 */
[----:B------:R-:W-:Y:S01]  /*11740*/  FSEL R218, R6, -INF , !P3 ;  /* 0xff80000006da7808 */ /* 0x000fe20005800000 */
[----:B------:R-:W-:Y:S01]  /*11750*/  VIADD R6, R0, 0x71 ;  /* 0x0000007100067836 */ /* 0x000fe20000000000 */
[----:B------:R-:W-:Y:S02]  /*11760*/  FSEL R59, R65, -INF , !P5 ;  /* 0xff800000413b7808 */ /* 0x000fe40006800000 */
[C---:B------:R-:W-:Y:S02]  /*11770*/  ISETP.GE.AND P0, PT, R2.reuse, R199, PT ;  /* 0x000000c70200720c */ /* 0x040fe40003f06270 */
[C---:B------:R-:W-:Y:S02]  /*11780*/  ISETP.GE.AND P4, PT, R2.reuse, R198, PT ;  /* 0x000000c60200720c */ /* 0x040fe40003f86270 */
[C---:B------:R-:W-:Y:S02]  /*11790*/  ISETP.GE.AND P3, PT, R2.reuse, R197, PT ;  /* 0x000000c50200720c */ /* 0x040fe40003f66270 */
[----:B------:R-:W-:Y:S02]  /*117a0*/  ISETP.GE.AND P1, PT, R2, R196, PT ;  /* 0x000000c40200720c */ /* 0x000fe40003f26270 */
[----:B------:R-:W-:Y:S02]  /*117b0*/  FSEL R182, R66, -INF , !P2 ;  /* 0xff80000042b67808 */ /* 0x000fe40005000000 */
[C---:B------:R-:W-:Y:S02]  /*117c0*/  ISETP.GE.AND P2, PT, R4.reuse, R199, PT ;  /* 0x000000c70400720c */ /* 0x040fe40003f46270 */
[----:B------:R-:W-:Y:S02]  /*117d0*/  ISETP.GE.AND P5, PT, R4, R198, PT ;  /* 0x000000c60400720c */ /* 0x000fe40003fa6270 */
[C---:B------:R-:W-:Y:S02]  /*117e0*/  ISETP.GE.OR P0, PT, R2.reuse, R203, !P0 ;  /* 0x000000cb0200720c */ /* 0x040fe40004706670 */
[C---:B------:R-:W-:Y:S02]  /*117f0*/  ISETP.GE.OR P4, PT, R2.reuse, R202, !P4 ;  /* 0x000000ca0200720c */ /* 0x040fe40006786670 */
[C---:B------:R-:W-:Y:S02]  /*11800*/  ISETP.GE.OR P3, PT, R2.reuse, R201, !P3 ;  /* 0x000000c90200720c */ /* 0x040fe40005f66670 */
[----:B------:R-:W-:Y:S01]  /*11810*/  ISETP.GE.OR P1, PT, R2, R200, !P1 ;  /* 0x000000c80200720c */ /* 0x000fe20004f26670 */
[----:B------:R-:W-:Y:S01]  /*11820*/  VIADD R2, R0, 0x48 ;  /* 0x0000004800027836 */ /* 0x000fe20000000000 */
[C---:B------:R-:W-:Y:S02]  /*11830*/  ISETP.GE.OR P2, PT, R4.reuse, R203, !P2 ;  /* 0x000000cb0400720c */ /* 0x040fe40005746670 */
[----:B------:R-:W-:Y:S02]  /*11840*/  ISETP.GE.OR P5, PT, R4, R202, !P5 ;  /* 0x000000ca0400720c */ /* 0x000fe40006fa6670 */
[----:B-1----:R-:W-:Y:S02]  /*11850*/  FSEL R69, R69, -INF , !P2 ;  /* 0xff80000045457808 */ /* 0x002fe40005000000 */
[----:B------:R-:W-:Y:S02]  /*11860*/  FSEL R71, R71, -INF , !P5 ;  /* 0xff80000047477808 */ /* 0x000fe40006800000 */
[----:B------:R-:W-:Y:S02]  /*11870*/  FSEL R70, R70, -INF , !P4 ;  /* 0xff80000046467808 */ /* 0x000fe40006000000 */
[----:B------:R-:W-:Y:S02]  /*11880*/  FSEL R219, R72, -INF , !P3 ;  /* 0xff80000048db7808 */ /* 0x000fe40005800000 */
[----:B------:R-:W-:Y:S02]  /*11890*/  FSEL R181, R5, -INF , !P6 ;  /* 0xff80000005b57808 */ /* 0x000fe40007000000 */
[C---:B------:R-:W-:Y:S02]  /*118a0*/  ISETP.GE.AND P5, PT, R2.reuse, R199, PT ;  /* 0x000000c70200720c */ /* 0x040fe40003fa6270 */
[C---:B------:R-:W-:Y:S02]  /*118b0*/  ISETP.GE.AND P3, PT, R2.reuse, R198, PT ;  /* 0x000000c60200720c */ /* 0x040fe40003f66270 */
[CC--:B------:R-:W-:Y:S02]  /*118c0*/  ISETP.GE.AND P4, PT, R2.reuse, R197.reuse, PT ;  /* 0x000000c50200720c */ /* 0x0c0fe40003f86270 */
[----:B------:R-:W-:Y:S02]  /*118d0*/  ISETP.GE.AND P2, PT, R2, R196, PT ;  /* 0x000000c40200720c */ /* 0x000fe40003f46270 */
[----:B------:R-:W-:Y:S02]  /*118e0*/  ISETP.GE.AND P6, PT, R4, R197, PT ;  /* 0x000000c50400720c */ /* 0x000fe40003fc6270 */
[C---:B------:R-:W-:Y:S02]  /*118f0*/  ISETP.GE.OR P5, PT, R2.reuse, R203, !P5 ;  /* 0x000000cb0200720c */ /* 0x040fe40006fa6670 */
[C---:B------:R-:W-:Y:S02]  /*11900*/  ISETP.GE.OR P3, PT, R2.reuse, R202, !P3 ;  /* 0x000000ca0200720c */ /* 0x040fe40005f66670 */
[C---:B------:R-:W-:Y:S02]  /*11910*/  ISETP.GE.OR P2, PT, R2.reuse, R200, !P2 ;  /* 0x000000c80200720c */ /* 0x040fe40005746670 */
[-C--:B------:R-:W-:Y:S01]  /*11920*/  ISETP.GE.OR P4, PT, R2, R201.reuse, !P4 ;  /* 0x000000c90200720c */ /* 0x080fe20006786670 */
[----:B------:R-:W-:Y:S01]  /*11930*/  VIADD R2, R0, 0x49 ;  /* 0x0000004900027836 */ /* 0x000fe20000000000 */
[----:B------:R-:W-:Y:S02]  /*11940*/  ISETP.GE.OR P6, PT, R4, R201, !P6 ;  /* 0x000000c90400720c */ /* 0x000fe400077c6670 */
[----:B--2---:R-:W-:Y:S02]  /*11950*/  FSEL R214, R68, -INF , !P0 ;  /* 0xff80000044d67808 */ /* 0x004fe40004000000 */
[----:B------:R-:W-:Y:S02]  /*11960*/  ISETP.GE.AND P0, PT, R4, R196, PT ;  /* 0x000000c40400720c */ /* 0x000fe40003f06270 */
[----:B----4-:R-:W-:Y:S02]  /*11970*/  FSEL R73, R73, -INF , !P6 ;  /* 0xff80000049497808 */ /* 0x010fe40007000000 */
[----:B------:R-:W-:Y:S02]  /*11980*/  ISETP.GE.AND P6, PT, R2, R197, PT ;  /* 0x000000c50200720c */ /* 0x000fe40003fc6270 */
[----:B------:R-:W-:Y:S01]  /*11990*/  ISETP.GE.OR P0, PT, R4, R200, !P0 ;  /* 0x000000c80400720c */ /* 0x000fe20004706670 */
[----:B------:R-:W-:Y:S01]  /*119a0*/  VIADD R4, R0, 0x50 ;  /* 0x0000005000047836 */ /* 0x000fe20000000000 */
[----:B------:R-:W-:Y:S02]  /*119b0*/  ISETP.GE.OR P6, PT, R2, R201, !P6 ;  /* 0x000000c90200720c */ /* 0x000fe400077c6670 */
[----:B------:R-:W-:Y:S02]  /*119c0*/  FSEL R225, R74, -INF , !P1 ;  /* 0xff8000004ae17808 */ /* 0x000fe40004800000 */
[----:B------:R-:W-:Y:S02]  /*119d0*/  FSEL R232, R75, -INF , !P0 ;  /* 0xff8000004be87808 */ /* 0x000fe40004000000 */
[----:B------:R-:W-:Y:S02]  /*119e0*/  FSEL R72, R76, -INF , !P4 ;  /* 0xff8000004c487808 */ /* 0x000fe40006000000 */
[C---:B------:R-:W-:Y:S02]  /*119f0*/  ISETP.GE.AND P4, PT, R2.reuse, R198, PT ;  /* 0x000000c60200720c */ /* 0x040fe40003f86270 */
[----:B------:R-:W-:Y:S02]  /*11a00*/  FSEL R68, R77, -INF , !P6 ;  /* 0xff8000004d447808 */ /* 0x000fe40007000000 */
[C---:B------:R-:W-:Y:S02]  /*11a10*/  ISETP.GE.AND P1, PT, R2.reuse, R196, PT ;  /* 0x000000c40200720c */ /* 0x040fe40003f26270 */
[-C--:B------:R-:W-:Y:S02]  /*11a20*/  ISETP.GE.AND P0, PT, R2, R199.reuse, PT ;  /* 0x000000c70200720c */ /* 0x080fe40003f06270 */
[----:B------:R-:W-:Y:S02]  /*11a30*/  ISETP.GE.AND P6, PT, R4, R199, PT ;  /* 0x000000c70400720c */ /* 0x000fe40003fc6270 */
[C---:B------:R-:W-:Y:S02]  /*11a40*/  ISETP.GE.OR P4, PT, R2.reuse, R202, !P4 ;  /* 0x000000ca0200720c */ /* 0x040fe40006786670 */
[C---:B------:R-:W-:Y:S02]  /*11a50*/  ISETP.GE.OR P1, PT, R2.reuse, R200, !P1 ;  /* 0x000000c80200720c */ /* 0x040fe40004f26670 */
[-C--:B------:R-:W-:Y:S01]  /*11a60*/  ISETP.GE.OR P0, PT, R2, R203.reuse, !P0 ;  /* 0x000000cb0200720c */ /* 0x080fe20004706670 */
[----:B------:R-:W-:Y:S01]  /*11a70*/  VIADD R2, R0, 0x51 ;  /* 0x0000005100027836 */ /* 0x000fe20000000000 */
[----:B------:R-:W-:Y:S02]  /*11a80*/  ISETP.GE.OR P6, PT, R4, R203, !P6 ;  /* 0x000000cb0400720c */ /* 0x000fe400077c6670 */
[----:B-----5:R-:W-:Y:S02]  /*11a90*/  FSEL R58, R80, -INF , !P5 ;  /* 0xff800000503a7808 */ /* 0x020fe40006800000 */
        /* <DEDUP_REMOVED lines=11> */
[C---:B------:R-:W-:Y:S02]  /*11b50*/  ISETP.GE.AND P4, PT, R2.reuse, R197, PT ;  /* 0x000000c50200720c */ /* 0x040fe40003f86270 */
[----:B------:R-:W-:Y:S02]  /*11b60*/  ISETP.GE.AND P6, PT, R2, R196, PT ;  /* 0x000000c40200720c */ /* 0x000fe40003fc6270 */
[C---:B------:R-:W-:Y:S02]  /*11b70*/  ISETP.GE.OR P1, PT, R4.reuse, R201, !P1 ;  /* 0x000000c90400720c */ /* 0x040fe40004f26670 */
[C---:B------:R-:W-:Y:S02]  /*11b80*/  ISETP.GE.OR P5, PT, R4.reuse, R200, !P5 ;  /* 0x000000c80400720c */ /* 0x040fe40006fa6670 */
[-C--:B------:R-:W-:Y:S01]  /*11b90*/  ISETP.GE.OR P2, PT, R4, R202.reuse, !P2 ;  /* 0x000000ca0400720c */ /* 0x080fe20005746670 */
[----:B------:R-:W-:Y:S01]  /*11ba0*/  VIADD R4, R0, 0x58 ;  /* 0x0000005800047836 */ /* 0x000fe20000000000 */
        /* <DEDUP_REMOVED lines=24> */
[C---:B------:R-:W-:Y:S02]  /*11d30*/  ISETP.GE.AND P5, PT, R2.reuse, R196, PT ;  /* 0x000000c40200720c */ /* 0x040fe40003fa6270 */
[CC--:B------:R-:W-:Y:S02]  /*11d40*/  ISETP.GE.AND P6, PT, R2.reuse, R199.reuse, PT ;  /* 0x000000c70200720c */ /* 0x0c0fe40003fc6270 */
[----:B------:R-:W-:Y:S02]  /*11d50*/  ISETP.GE.AND P2, PT, R2, R198, PT ;  /* 0x000000c60200720c */ /* 0x000fe40003f46270 */
[----:B------:R-:W-:Y:S02]  /*11d60*/  FSEL R93, R93, -INF , !P4 ;  /* 0xff8000005d5d7808 */ /* 0x000fe40006000000 */
[----:B------:R-:W-:Y:S02]  /*11d70*/  ISETP.GE.AND P4, PT, R4, R199, PT ;  /* 0x000000c70400720c */ /* 0x000fe40003f86270 */
[C---:B------:R-:W-:Y:S02]  /*11d80*/  ISETP.GE.OR P5, PT, R2.reuse, R200, !P5 ;  /* 0x000000c80200720c */ /* 0x040fe40006fa6670 */
[CC--:B------:R-:W-:Y:S02]  /*11d90*/  ISETP.GE.OR P6, PT, R2.reuse, R203.reuse, !P6 ;  /* 0x000000cb0200720c */ /* 0x0c0fe400077c6670 */
[----:B------:R-:W-:Y:S01]  /*11da0*/  ISETP.GE.OR P2, PT, R2, R202, !P2 ;  /* 0x000000ca0200720c */ /* 0x000fe20005746670 */
[----:B------:R-:W-:Y:S01]  /*11db0*/  VIADD R2, R0, 0x61 ;  /* 0x0000006100027836 */ /* 0x000fe20000000000 */
[----:B------:R-:W-:Y:S02]  /*11dc0*/  ISETP.GE.OR P4, PT, R4, R203, !P4 ;  /* 0x000000cb0400720c */ /* 0x000fe40006786670 */
[----:B------:R-:W-:Y:S02]  /*11dd0*/  FSEL R41, R95, -INF , !P5 ;  /* 0xff8000005f297808 */ /* 0x000fe40006800000 */
[----:B------:R-:W-:Y:S02]  /*11de0*/  FSEL R88, R97, -INF , !P6 ;  /* 0xff80000061587808 */ /* 0x000fe40007000000 */
[----:B------:R-:W-:Y:S02]  /*11df0*/  FSEL R95, R100, -INF , !P4 ;  /* 0xff800000645f7808 */ /* 0x000fe40006000000 */
[----:B------:R-:W-:Y:S02]  /*11e00*/  FSEL R89, R98, -INF , !P1 ;  /* 0xff80000062597808 */ /* 0x000fe40004800000 */
[----:B------:R-:W-:Y:S02]  /*11e10*/  FSEL R99, R99, -INF , !P2 ;  /* 0xff80000063637808 */ /* 0x000fe40005000000 */
[C---:B------:R-:W-:Y:S02]  /*11e20*/  ISETP.GE.AND P1, PT, R2.reuse, R199, PT ;  /* 0x000000c70200720c */ /* 0x040fe40003f26270 */
[----:B------:R-:W-:Y:S02]  /*11e30*/  ISETP.GE.AND P4, PT, R2, R196, PT ;  /* 0x000000c40200720c */ /* 0x000fe40003f86270 */
[----:B------:R-:W-:Y:S02]  /*11e40*/  FSEL R94, R94, -INF , !P3 ;  /* 0xff8000005e5e7808 */ /* 0x000fe40005800000 */
[CC--:B------:R-:W-:Y:S02]  /*11e50*/  ISETP.GE.AND P6, PT, R2.reuse, R198.reuse, PT ;  /* 0x000000c60200720c */ /* 0x0c0fe40003fc6270 */
[----:B------:R-:W-:Y:S02]  /*11e60*/  ISETP.GE.AND P2, PT, R2, R197, PT ;  /* 0x000000c50200720c */ /* 0x000fe40003f46270 */
[----:B------:R-:W-:Y:S02]  /*11e70*/  ISETP.GE.AND P3, PT, R4, R198, PT ;  /* 0x000000c60400720c */ /* 0x000fe40003f66270 */
[C---:B------:R-:W-:Y:S02]  /*11e80*/  ISETP.GE.OR P1, PT, R2.reuse, R203, !P1 ;  /* 0x000000cb0200720c */ /* 0x040fe40004f26670 */
[C---:B------:R-:W-:Y:S02]  /*11e90*/  ISETP.GE.OR P4, PT, R2.reuse, R200, !P4 ;  /* 0x000000c80200720c */ /* 0x040fe40006786670 */
[CC--:B------:R-:W-:Y:S02]  /*11ea0*/  ISETP.GE.OR P6, PT, R2.reuse, R202.reuse, !P6 ;  /* 0x000000ca0200720c */ /* 0x0c0fe400077c6670 */
[----:B------:R-:W-:Y:S01]  /*11eb0*/  ISETP.GE.OR P2, PT, R2, R201, !P2 ;  /* 0x000000c90200720c */ /* 0x000fe20005746670 */
[----:B------:R-:W-:Y:S01]  /*11ec0*/  VIADD R2, R0, 0x68 ;  /* 0x0000006800027836 */ /* 0x000fe20000000000 */
[----:B------:R-:W-:Y:S02]  /*11ed0*/  ISETP.GE.OR P3, PT, R4, R202, !P3 ;  /* 0x000000ca0400720c */ /* 0x000fe40005f66670 */
[----:B------:R-:W-:Y:S02]  /*11ee0*/  FSEL R96, R96, -INF , !P0 ;  /* 0xff80000060607808 */ /* 0x000fe40004000000 */
[CC--:B------:R-:W-:Y:S02]  /*11ef0*/  ISETP.GE.AND P5, PT, R4.reuse, R197.reuse, PT ;  /* 0x000000c50400720c */ /* 0x0c0fe40003fa6270 */
[----:B------:R-:W-:Y:S02]  /*11f00*/  ISETP.GE.AND P0, PT, R4, R196, PT ;  /* 0x000000c40400720c */ /* 0x000fe40003f06270 */
[----:B------:R-:W-:Y:S02]  /*11f10*/  FSEL R39, R102, -INF , !P3 ;  /* 0xff80000066277808 */ /* 0x000fe40005800000 */
[----:B------:R-:W-:Y:S02]  /*11f20*/  ISETP.GE.AND P3, PT, R2, R197, PT ;  /* 0x000000c50200720c */ /* 0x000fe40003f66270 */
[C---:B------:R-:W-:Y:S02]  /*11f30*/  ISETP.GE.OR P0, PT, R4.reuse, R200, !P0 ;  /* 0x000000c80400720c */ /* 0x040fe40004706670 */
[-C--:B------:R-:W-:Y:S01]  /*11f40*/  ISETP.GE.OR P5, PT, R4, R201.reuse, !P5 ;  /* 0x000000c90400720c */ /* 0x080fe20006fa6670 */
[----:B------:R-:W-:Y:S01]  /*11f50*/  VIADD R4, R0, 0x69 ;  /* 0x0000006900047836 */ /* 0x000fe20000000000 */
[----:B------:R-:W-:Y:S02]  /*11f60*/  ISETP.GE.OR P3, PT, R2, R201, !P3 ;  /* 0x000000c90200720c */ /* 0x000fe40005f66670 */
[----:B------:R-:W-:Y:S02]  /*11f70*/  FSEL R237, R101, -INF , !P1 ;  /* 0xff80000065ed7808 */ /* 0x000fe40004800000 */
[----:B------:R-:W-:Y:S02]  /*11f80*/  FSEL R175, R103, -INF , !P6 ;  /* 0xff80000067af7808 */ /* 0x000fe40007000000 */
[----:B------:R-:W-:Y:S02]  /*11f90*/  FSEL R105, R105, -INF , !P2 ;  /* 0xff80000069697808 */ /* 0x000fe40005000000 */
[----:B------:R-:W-:Y:S01]  /*11fa0*/  FSEL R42, R104, -INF , !P5 ;  /* 0xff800000682a7808 */ /* 0x000fe20006800000 */
[----:B------:R-:W-:Y:S01]  /*11fb0*/  IMAD.MOV.U32 R104, RZ, RZ, R41 ;  /* 0x000000ffff687224 */ /* 0x000fe200078e0029 */
[----:B------:R-:W-:Y:S02]  /*11fc0*/  FSEL R103, R106, -INF , !P0 ;  /* 0xff8000006a677808 */ /* 0x000fe40004000000 */
[----:B------:R-:W-:Y:S02]  /*11fd0*/  ISETP.GE.AND P2, PT, R4, R197, PT ;  /* 0x000000c50400720c */ /* 0x000fe40003f46270 */
[----:B------:R-:W-:Y:S02]  /*11fe0*/  ISETP.GE.AND P6, PT, R2, R198, PT ;  /* 0x000000c60200720c */ /* 0x000fe40003fc6270 */
[----:B------:R-:W-:Y:S02]  /*11ff0*/  FSEL R75, R108, -INF , !P3 ;  /* 0xff8000006c4b7808 */ /* 0x000fe40005800000 */
[CC--:B------:R-:W-:Y:S02]  /*12000*/  ISETP.GE.AND P1, PT, R2.reuse, R199.reuse, PT ;  /* 0x000000c70200720c */ /* 0x0c0fe40003f26270 */
[----:B------:R-:W-:Y:S02]  /*12010*/  ISETP.GE.AND P5, PT, R2, R196, PT ;  /* 0x000000c40200720c */ /* 0x000fe40003fa6270 */
[C---:B------:R-:W-:Y:S02]  /*12020*/  ISETP.GE.AND P0, PT, R4.reuse, R199, PT ;  /* 0x000000c70400720c */ /* 0x040fe40003f06270 */
[----:B------:R-:W-:Y:S02]  /*12030*/  ISETP.GE.AND P3, PT, R4, R198, PT ;  /* 0x000000c60400720c */ /* 0x000fe40003f66270 */
[----:B------:R-:W-:Y:S02]  /*12040*/  ISETP.GE.OR P6, PT, R2, R202, !P6 ;  /* 0x000000ca0200720c */ /* 0x000fe400077c6670 */
[----:B------:R-:W-:Y:S02]  /*12050*/  ISETP.GE.OR P2, PT, R4, R201, !P2 ;  /* 0x000000c90400720c */ /* 0x000fe40005746670 */
[CC--:B------:R-:W-:Y:S02]  /*12060*/  ISETP.GE.OR P1, PT, R2.reuse, R203.reuse, !P1 ;  /* 0x000000cb0200720c */ /* 0x0c0fe40004f26670 */
[----:B------:R-:W-:Y:S01]  /*12070*/  ISETP.GE.OR P5, PT, R2, R200, !P5 ;  /* 0x000000c80200720c */ /* 0x000fe20006fa6670 */
[----:B------:R-:W-:Y:S01]  /*12080*/  VIADD R2, R0, 0x70 ;  /* 0x0000007000027836 */ /* 0x000fe20000000000 */
[C---:B------:R-:W-:Y:S02]  /*12090*/  ISETP.GE.OR P0, PT, R4.reuse, R203, !P0 ;  /* 0x000000cb0400720c */ /* 0x040fe40004706670 */
[----:B------:R-:W-:Y:S02]  /*120a0*/  ISETP.GE.OR P3, PT, R4, R202, !P3 ;  /* 0x000000ca0400720c */ /* 0x000fe40005f66670 */
[----:B------:R-:W-:Y:S01]  /*120b0*/  FSEL R64, R109, -INF , !P2 ;  /* 0xff8000006d407808 */ /* 0x000fe20005000000 */
[----:B------:R-:W-:Y:S01]  /*120c0*/  IMAD.MOV.U32 R109, RZ, RZ, R39 ;  /* 0x000000ffff6d7224 */ /* 0x000fe200078e0027 */
[----:B------:R-:W-:Y:S02]  /*120d0*/  FSEL R97, R114, -INF , !P6 ;  /* 0xff80000072617808 */ /* 0x000fe40007000000 */
[----:B------:R-:W-:Y:S02]  /*120e0*/  ISETP.GE.AND P2, PT, R4, R196, PT ;  /* 0x000000c40400720c */ /* 0x000fe40003f46270 */
[----:B------:R-:W-:Y:S02]  /*120f0*/  FSEL R65, R115, -INF , !P3 ;  /* 0xff80000073417808 */ /* 0x000fe40005800000 */
[----:B------:R-:W-:Y:S02]  /*12100*/  FSEL R106, R112, -INF , !P1 ;  /* 0xff800000706a7808 */ /* 0x000fe40004800000 */
[----:B------:R-:W-:Y:S02]  /*12110*/  FSEL R238, R113, -INF , !P0 ;  /* 0xff80000071ee7808 */ /* 0x000fe40004000000 */
[C---:B------:R-:W-:Y:S02]  /*12120*/  ISETP.GE.AND P1, PT, R2.reuse, R199, PT ;  /* 0x000000c70200720c */ /* 0x040fe40003f26270 */
[C---:B------:R-:W-:Y:S02]  /*12130*/  ISETP.GE.AND P6, PT, R2.reuse, R198, PT ;  /* 0x000000c60200720c */ /* 0x040fe40003fc6270 */
[C---:B------:R-:W-:Y:S02]  /*12140*/  ISETP.GE.AND P0, PT, R2.reuse, R197, PT ;  /* 0x000000c50200720c */ /* 0x040fe40003f06270 */
[----:B------:R-:W-:Y:S02]  /*12150*/  ISETP.GE.AND P3, PT, R2, R196, PT ;  /* 0x000000c40200720c */ /* 0x000fe40003f66270 */
[----:B------:R-:W-:Y:S02]  /*12160*/  ISETP.GE.OR P2, PT, R4, R200, !P2 ;  /* 0x000000c80400720c */ /* 0x000fe40005746670 */
[----:B------:R-:W-:Y:S02]  /*12170*/  FMNMX.FTZ R4, R9, R3, !PT ;  /* 0x0000000309047209 */ /* 0x000fe40007810000 */
[C---:B------:R-:W-:Y:S02]  /*12180*/  ISETP.GE.OR P1, PT, R2.reuse, R203, !P1 ;  /* 0x000000cb0200720c */ /* 0x040fe40004f26670 */
[C---:B------:R-:W-:Y:S02]  /*12190*/  ISETP.GE.OR P6, PT, R2.reuse, R202, !P6 ;  /* 0x000000ca0200720c */ /* 0x040fe400077c6670 */
        /* <DEDUP_REMOVED lines=73> */
[----:B------:R-:W-:Y:S02]  /*12630*/  FMNMX.FTZ R4, R47, R0, !PT ;  /* 0x000000002f047209 */ /* 0x000fe40007810000 */
[----:B------:R-:W-:Y:S02]  /*12640*/  ISETP.GE.AND P1, PT, R6, R199, PT ;  /* 0x000000c70600720c */ /* 0x000fe40003f26270 */
[----:B------:R-:W-:Y:S02]  /*12650*/  FMNMX.FTZ R0, R220, R2, !PT ;  /* 0x00000002dc007209 */ /* 0x000fe40007810000 */
[----:B------:R-:W-:Y:S02]  /*12660*/  FMNMX.FTZ R40, R99, R40, !PT ;  /* 0x0000002863287209 */ /* 0x000fe40007810000 */
[----:B------:R-:W-:Y:S02]  /*12670*/  FSEL R39, R118, -INF , !P6 ;  /* 0xff80000076277808 */ /* 0x000fe40007000000 */
[----:B------:R-:W-:Y:S02]  /*12680*/  FMNMX.FTZ R41, R95, R41, !PT ;  /* 0x000000295f297209 */ /* 0x000fe40007810000 */
[C---:B------:R-:W-:Y:S02]  /*12690*/  ISETP.GE.AND P6, PT, R6.reuse, R198, PT ;  /* 0x000000c60600720c */ /* 0x040fe40003fc6270 */
[----:B------:R-:W-:Y:S02]  /*126a0*/  ISETP.GE.OR P1, PT, R6, R203, !P1 ;  /* 0x000000cb0600720c */ /* 0x000fe40004f26670 */
[----:B------:R-:W-:Y:S02]  /*126b0*/  FMNMX.FTZ R40, R109, R40, !PT ;  /* 0x000000286d287209 */ /* 0x000fe40007810000 */
[----:B------:R-:W-:Y:S02]  /*126c0*/  FMNMX.FTZ R0, R212, R0, !PT ;  /* 0x00000000d4007209 */ /* 0x000fe40007810000 */
[----:B------:R-:W-:Y:S02]  /*126d0*/  FMNMX.FTZ R41, R237, R41, !PT ;  /* 0x00000029ed297209 */ /* 0x000fe40007810000 */
[----:B------:R-:W-:Y:S02]  /*126e0*/  ISETP.GE.OR P6, PT, R6, R202, !P6 ;  /* 0x000000ca0600720c */ /* 0x000fe400077c6670 */
[----:B------:R-:W-:Y:S02]  /*126f0*/  FSEL R38, R117, -INF , !P1 ;  /* 0xff80000075267808 */ /* 0x000fe40004800000 */
[----:B------:R-:W-:Y:S02]  /*12700*/  FMNMX.FTZ R40, R175, R40, !PT ;  /* 0x00000028af287209 */ /* 0x000fe40007810000 */
[----:B------:R-:W-:Y:S02]  /*12710*/  FMNMX.FTZ R0, R216, R0, !PT ;  /* 0x00000000d8007209 */ /* 0x000fe40007810000 */
[----:B------:R-:W-:Y:S02]  /*12720*/  ISETP.GE.AND P1, PT, R8, R199, PT ;  /* 0x000000c70800720c */ /* 0x000fe40003f26270 */
[----:B------:R-:W-:Y:S02]  /*12730*/  FMNMX.FTZ R41, R106, R41, !PT ;  /* 0x000000296a297209 */ /* 0x000fe40007810000 */
[----:B------:R-:W-:Y:S02]  /*12740*/  FSEL R43, R119, -INF , !P6 ;  /* 0xff800000772b7808 */ /* 0x000fe40007000000 */
[C---:B------:R-:W-:Y:S02]  /*12750*/  ISETP.GE.AND P6, PT, R8.reuse, R198, PT ;  /* 0x000000c60800720c */ /* 0x040fe40003fc6270 */
[----:B------:R-:W-:Y:S02]  /*12760*/  ISETP.GE.OR P1, PT, R8, R203, !P1 ;  /* 0x000000cb0800720c */ /* 0x000fe40004f26670 */
[----:B------:R-:W-:Y:S02]  /*12770*/  FMNMX.FTZ R40, R97, R40, !PT ;  /* 0x0000002861287209 */ /* 0x000fe40007810000 */
[----:B------:R-:W-:Y:S02]  /*12780*/  FMNMX.FTZ R0, R219, R0, !PT ;  /* 0x00000000db007209 */ /* 0x000fe40007810000 */
[----:B------:R-:W-:Y:S02]  /*12790*/  FMNMX.FTZ R41, R238, R41, !PT ;  /* 0x00000029ee297209 */ /* 0x000fe40007810000 */
[----:B------:R-:W-:Y:S02]  /*127a0*/  ISETP.GE.OR P6, PT, R8, R202, !P6 ;  /* 0x000000ca0800720c */ /* 0x000fe400077c6670 */
[----:B------:R-:W-:Y:S02]  /*127b0*/  FMNMX.FTZ R2, R224, R4, !PT ;  /* 0x00000004e0027209 */ /* 0x000fe40007810000 */
[----:B------:R-:W-:Y:S02]  /*127c0*/  FSEL R66, R128, -INF , !P1 ;  /* 0xff80000080427808 */ /* 0x000fe40004800000 */
[----:B------:R-:W-:Y:S02]  /*127d0*/  FMNMX.FTZ R40, R65, R40, !PT ;  /* 0x0000002841287209 */ /* 0x000fe40007810000 */
[----:B------:R-:W-:Y:S02]  /*127e0*/  FMNMX.FTZ R0, R73, R0, !PT ;  /* 0x0000000049007209 */ /* 0x000fe40007810000 */
[----:B------:R-:W-:Y:S02]  /*127f0*/  ISETP.GE.AND P1, PT, R7, R199, PT ;  /* 0x000000c70700720c */ /* 0x000fe40003f26270 */
[----:B------:R-:W-:Y:S02]  /*12800*/  FMNMX.FTZ R41, R102, R41, !PT ;  /* 0x0000002966297209 */ /* 0x000fe40007810000 */
[----:B------:R-:W-:Y:S02]  /*12810*/  FSEL R76, R130, -INF , !P6 ;  /* 0xff800000824c7808 */ /* 0x000fe40007000000 */
[----:B------:R-:W-:Y:S02]  /*12820*/  FMNMX.FTZ R4, R223, R2, !PT ;  /* 0x00000002df047209 */ /* 0x000fe40007810000 */
[----:B------:R-:W-:Y:S02]  /*12830*/  ISETP.GE.AND P6, PT, R7, R198, PT ;  /* 0x000000c60700720c */ /* 0x000fe40003fc6270 */
[----:B------:R-:W-:Y:S02]  /*12840*/  FMNMX.FTZ R40, R39, R40, !PT ;  /* 0x0000002827287209 */ /* 0x000fe40007810000 */
[----:B------:R-:W-:Y:S02]  /*12850*/  FMNMX.FTZ R2, R72, R0, !PT ;  /* 0x0000000048027209 */ /* 0x000fe40007810000 */
[----:B------:R-:W-:Y:S02]  /*12860*/  ISETP.GE.OR P1, PT, R7, R203, !P1 ;  /* 0x000000cb0700720c */ /* 0x000fe40004f26670 */
[----:B------:R-:W-:Y:S02]  /*12870*/  FMNMX.FTZ R41, R38, R41, !PT ;  /* 0x0000002926297209 */ /* 0x000fe40007810000 */
[----:B------:R-:W-:Y:S02]  /*12880*/  FMNMX.FTZ R0, R221, R4, !PT ;  /* 0x00000004dd007209 */ /* 0x000fe40007810000 */
[----:B------:R-:W-:Y:S02]  /*12890*/  ISETP.GE.OR P6, PT, R7, R202, !P6 ;  /* 0x000000ca0700720c */ /* 0x000fe400077c6670 */
[----:B------:R-:W-:Y:S02]  /*128a0*/  FMNMX.FTZ R40, R43, R40, !PT ;  /* 0x000000282b287209 */ /* 0x000fe40007810000 */
[----:B------:R-:W-:Y:S02]  /*128b0*/  FMNMX.FTZ R2, R68, R2, !PT ;  /* 0x0000000244027209 */ /* 0x000fe40007810000 */
[----:B------:R-:W-:Y:S02]  /*128c0*/  FSEL R174, R129, -INF , !P1 ;  /* 0xff80000081ae7808 */ /* 0x000fe40004800000 */
[----:B------:R-:W-:Y:S02]  /*128d0*/  FMNMX.FTZ R41, R66, R41, !PT ;  /* 0x0000002942297209 */ /* 0x000fe40007810000 */
[----:B------:R-:W-:Y:S02]  /*128e0*/  FMNMX.FTZ R0, R218, R0, !PT ;  /* 0x00000000da007209 */ /* 0x000fe40007810000 */
[----:B------:R-:W-:Y:S02]  /*128f0*/  FSEL R112, R131, -INF , !P6 ;  /* 0xff80000083707808 */ /* 0x000fe40007000000 */
[----:B------:R-:W-:Y:S02]  /*12900*/  FMNMX.FTZ R40, R76, R40, !PT ;  /* 0x000000284c287209 */ /* 0x000fe40007810000 */
[----:B------:R-:W-:Y:S02]  /*12910*/  FMNMX.FTZ R2, R249, R2, !PT ;  /* 0x00000002f9027209 */ /* 0x000fe40007810000 */
[----:B------:R-:W-:Y:S02]  /*12920*/  FMNMX.FTZ R41, R174, R41, !PT ;  /* 0x00000029ae297209 */ /* 0x000fe40007810000 */
[----:B------:R-:W-:Y:S02]  /*12930*/  FMNMX.FTZ R0, R225, R0, !PT ;  /* 0x00000000e1007209 */ /* 0x000fe40007810000 */
[----:B------:R-:W-:Y:S01]  /*12940*/  FMNMX.FTZ R40, R112, R40, !PT ;  /* 0x0000002870287209 */ /* 0x000fe20007810000 */
[----:B------:R-:W1:Y:S01]  /*12950*/  SHFL.BFLY PT, R4, R41, 0x2, 0x1f ;  /* 0x0c401f0029047f89 */ /* 0x000e6200000e0000 */
[----:B------:R-:W-:Y:S02]  /*12960*/  FMNMX.FTZ R2, R250, R2, !PT ;  /* 0x00000002fa027209 */ /* 0x000fe40007810000 */
[----:B------:R-:W-:Y:S05]  /*12970*/  FMNMX.FTZ R0, R232, R0, !PT ;  /* 0x00000000e8007209 */ /* 0x000fea0007810000 */
[----:B------:R-:W2:Y:S01]  /*12980*/  SHFL.BFLY PT, R5, R40, 0x2, 0x1f ;  /* 0x0c401f0028057f89 */ /* 0x000ea200000e0000 */
        /* <DEDUP_REMOVED lines=10> */
[----:B------:R-:W-:Y:S02]  /*12a30*/  ISETP.GE.OR P1, PT, R6, R201, !P1 ;  /* 0x000000c90600720c */ /* 0x000fe40004f26670 */
[----:B------:R-:W-:Y:S02]  /*12a40*/  FSEL R248, R120, -INF , !P0 ;  /* 0xff80000078f87808 */ /* 0x000fe40004000000 */
[----:B------:R-:W-:Y:S02]  /*12a50*/  FMNMX.FTZ R0, R94, R0, !PT ;  /* 0x000000005e007209 */ /* 0x000fe40007810000 */
[----:B------:R-:W-:Y:S02]  /*12a60*/  FMNMX.FTZ R2, R64, R2, !PT ;  /* 0x0000000240027209 */ /* 0x000fe40007810000 */
[-C--:B------:R-:W-:Y:S02]  /*12a70*/  ISETP.GE.AND P0, PT, R8, R197.reuse, PT ;  /* 0x000000c50800720c */ /* 0x080fe40003f06270 */
[----:B-1----:R-:W-:Y:S02]  /*12a80*/  FMNMX.FTZ R41, R41, R4, !PT ;  /* 0x0000000429297209 */ /* 0x002fe40007810000 */
[----:B------:R-:W-:Y:S02]  /*12a90*/  FMNMX.FTZ R4, R104, R0, !PT ;  /* 0x0000000068047209 */ /* 0x000fe40007810000 */
[----:B------:R-:W-:Y:S02]  /*12aa0*/  FSEL R246, R121, -INF , !P1 ;  /* 0xff80000079f67808 */ /* 0x000fe40004800000 */
[C---:B------:R-:W-:Y:S02]  /*12ab0*/  ISETP.GE.AND P1, PT, R7.reuse, R197, PT ;  /* 0x000000c50700720c */ /* 0x040fe40003f26270 */
[----:B------:R-:W-:Y:S02]  /*12ac0*/  FMNMX.FTZ R0, R248, R2, !PT ;  /* 0x00000002f8007209 */ /* 0x000fe40007810000 */
[----:B------:R-:W-:Y:S02]  /*12ad0*/  ISETP.GE.OR P0, PT, R8, R201, !P0 ;  /* 0x000000c90800720c */ /* 0x000fe40004706670 */
[----:B--2---:R-:W-:Y:S02]  /*12ae0*/  FMNMX.FTZ R40, R40, R5, !PT ;  /* 0x0000000528287209 */ /* 0x004fe40007810000 */
[----:B------:R-:W1:Y:S01]  /*12af0*/  SHFL.BFLY PT, R5, R41, 0x1, 0x1f ;  /* 0x0c201f0029057f89 */ /* 0x000e6200000e0000 */
[----:B------:R-:W-:Y:S02]  /*12b00*/  ISETP.GE.OR P1, PT, R7, R201, !P1 ;  /* 0x000000c90700720c */ /* 0x000fe40004f26670 */
[----:B------:R-:W-:Y:S02]  /*12b10*/  FSEL R243, R124, -INF , !P0 ;  /* 0xff8000007cf37808 */ /* 0x000fe40004000000 */
[----:B------:R-:W-:Y:S02]  /*12b20*/  FMNMX.FTZ R2, R246, R0, !PT ;  /* 0x00000000f6027209 */ /* 0x000fe40007810000 */
[----:B------:R-:W-:Y:S02]  /*12b30*/  FSEL R90, R125, -INF , !P1 ;  /* 0xff8000007d5a7808 */ /* 0x000fe40004800000 */
[----:B------:R-:W-:Y:S02]  /*12b40*/  FMNMX.FTZ R2, R243, R2, !PT ;  /* 0x00000002f3027209 */ /* 0x000fe40007810000 */
[----:B------:R-:W-:Y:S01]  /*12b50*/  FSEL R245, R110, -INF , !P5 ;  /* 0xff8000006ef57808 */ /* 0x000fe20006800000 */
[----:B------:R-:W-:Y:S01]  /*12b60*/  IMAD.MOV.U32 R110, RZ, RZ, R39 ;  /* 0x000000ffff6e7224 */ /* 0x000fe200078e0027 */
[----:B------:R-:W-:Y:S02]  /*12b70*/  FMNMX.FTZ R39, R90, R2, !PT ;  /* 0x000000025a277209 */ /* 0x000fe40007810000 */
[----:B------:R-:W-:Y:S01]  /*12b80*/  FMNMX.FTZ R0, R103, R4, !PT ;  /* 0x0000000467007209 */ /* 0x000fe20007810000 */
[----:B------:R-:W2:Y:S01]  /*12b90*/  SHFL.BFLY PT, R2, R40, 0x1, 0x1f ;  /* 0x0c201f0028027f89 */ /* 0x000ea200000e0000 */
[----:B------:R-:W-:Y:S02]  /*12ba0*/  ISETP.GE.AND P0, PT, R8, R196, PT ;  /* 0x000000c40800720c */ /* 0x000fe40003f06270 */
[----:B------:R-:W-:Y:S05]  /*12bb0*/  FSEL R242, R122, -INF , !P3 ;  /* 0xff8000007af27808 */ /* 0x000fea0005800000 */
[----:B------:R-:W3:Y:S01]  /*12bc0*/  SHFL.BFLY PT, R4, R39, 0x2, 0x1f ;  /* 0x0c401f0027047f89 */ /* 0x000ee200000e0000 */
[----:B------:R-:W-:Y:S01]  /*12bd0*/  ISETP.GE.OR P0, PT, R8, R200, !P0 ;  /* 0x000000c80800720c */ /* 0x000fe20004706670 */
[----:B------:R-:W-:Y:S01]  /*12be0*/  IMAD.MOV.U32 R8, RZ, RZ, R43 ;  /* 0x000000ffff087224 */ /* 0x000fe200078e002b */
[----:B------:R-:W-:Y:S01]  /*12bf0*/  FSEL R247, R107, -INF , !P4 ;  /* 0xff8000006bf77808 */ /* 0x000fe20006000000 */
[----:B------:R-:W-:Y:S01]  /*12c00*/  IMAD.MOV.U32 R107, RZ, RZ, R42 ;  /* 0x000000ffff6b7224 */ /* 0x000fe200078e002a */
[----:B-1----:R-:W-:Y:S01]  /*12c10*/  FMNMX.FTZ R41, R41, R5, !PT ;  /* 0x0000000529297209 */ /* 0x002fe20007810000 */
[----:B------:R-:W1:Y:S01]  /*12c20*/  MUFU.TANH R42, R127 ;  /* 0x0000007f002a7308 */ /* 0x000e620000002400 */
[----:B------:R-:W-:Y:S02]  /*12c30*/  FMNMX.FTZ R0, R247, R0, !PT ;  /* 0x00000000f7007209 */ /* 0x000fe40007810000 */
[C---:B------:R-:W-:Y:S01]  /*12c40*/  FSETP.NEU.FTZ.AND P3, PT, R41.reuse, -INF , PT ;  /* 0xff8000002900780b */ /* 0x040fe20003f7d000 */
[----:B------:R-:W-:Y:S01]  /*12c50*/  FMUL.FTZ R43, R41, UR4 ;  /* 0x00000004292b7c20 */ /* 0x000fe20008410000 */
[----:B------:R-:W-:Y:S02]  /*12c60*/  FSEL R244, R111, -INF , !P2 ;  /* 0xff8000006ff47808 */ /* 0x000fe40005000000 */
[C---:B------:R-:W-:Y:S02]  /*12c70*/  ISETP.GE.AND P6, PT, R6.reuse, R196, PT ;  /* 0x000000c40600720c */ /* 0x040fe40003fc6270 */
[----:B------:R-:W-:Y:S02]  /*12c80*/  FSEL R43, R43, RZ, P3 ;  /* 0x000000ff2b2b7208 */ /* 0x000fe40001800000 */
[----:B------:R-:W-:Y:S02]  /*12c90*/  FMNMX.FTZ R0, R245, R0, !PT ;  /* 0x00000000f5007209 */ /* 0x000fe40007810000 */
[----:B------:R-:W-:Y:S01]  /*12ca0*/  ISETP.GE.OR P6, PT, R6, R200, !P6 ;  /* 0x000000c80600720c */ /* 0x000fe200077c6670 */
[--C-:B------:R-:W-:Y:S01]  /*12cb0*/  FFMA.FTZ R6, R49, UR4, -R43.reuse ;  /* 0x0000000431067c23 */ /* 0x100fe2000801082b */
[----:B--2---:R-:W-:Y:S01]  /*12cc0*/  FMNMX.FTZ R40, R40, R2, !PT ;  /* 0x0000000228287209 */ /* 0x004fe20007810000 */
[----:B------:R-:W-:Y:S01]  /*12cd0*/  IMAD.MOV.U32 R49, RZ, RZ, R106 ;  /* 0x000000ffff317224 */ /* 0x000fe200078e006a */
[----:B------:R-:W-:Y:S01]  /*12ce0*/  FMNMX.FTZ R0, R244, R0, !PT ;  /* 0x00000000f4007209 */ /* 0x000fe20007810000 */
[----:B------:R2:W-:Y:S01]  /*12cf0*/  MUFU.EX2 R121, R6 ;  /* 0x0000000600797308 */ /* 0x0005e20000000800 */
[----:B---3--:R-:W-:Y:S01]  /*12d00*/  FMNMX.FTZ R39, R39, R4, !PT ;  /* 0x0000000427277209 */ /* 0x008fe20007810000 */
[--C-:B------:R-:W-:Y:S01]  /*12d10*/  FFMA.FTZ R4, R9, UR4, -R43.reuse ;  /* 0x0000000409047c23 */ /* 0x100fe2000801082b */
[----:B------:R-:W-:Y:S02]  /*12d20*/  IMAD.MOV.U32 R9, RZ, RZ, R64 ;  /* 0x000000ffff097224 */ /* 0x000fe400078e0040 */
[C---:B------:R-:W-:Y:S01]  /*12d30*/  FMUL.FTZ R64, R40.reuse, UR4 ;  /* 0x0000000428407c20 */ /* 0x040fe20008410000 */
[----:B------:R-:W-:Y:S01]  /*12d40*/  FSETP.NEU.FTZ.AND P2, PT, R40, -INF , PT ;  /* 0xff8000002800780b */ /* 0x000fe20003f5d000 */
[----:B------:R-:W3:Y:S01]  /*12d50*/  SHFL.BFLY PT, R5, R39, 0x1, 0x1f ;  /* 0x0c201f0027057f89 */ /* 0x000ee200000e0000 */
[----:B------:R-:W-:Y:S02]  /*12d60*/  ISETP.GE.AND P1, PT, R7, R196, PT ;  /* 0x000000c40700720c */ /* 0x000fe40003f26270 */
[----:B------:R4:W-:Y:S01]  /*12d70*/  MUFU.EX2 R82, R4 ;  /* 0x0000000400527308 */ /* 0x0009e20000000800 */
[----:B------:R-:W-:Y:S02]  /*12d80*/  FSEL R64, R64, RZ, P2 ;  /* 0x000000ff40407208 */ /* 0x000fe40001000000 */
[----:B------:R-:W-:Y:S02]  /*12d90*/  FSEL R101, R123, -INF , !P6 ;  /* 0xff8000007b657808 */ /* 0x000fe40007000000 */
[----:B------:R-:W-:Y:S02]  /*12da0*/  FMNMX.FTZ R0, R242, R0, !PT ;  /* 0x00000000f2007209 */ /* 0x000fe40007810000 */
[----:B------:R-:W-:Y:S01]  /*12db0*/  ISETP.GE.OR P1, PT, R7, R200, !P1 ;  /* 0x000000c80700720c */ /* 0x000fe20004f26670 */
[--C-:B------:R-:W-:Y:S01]  /*12dc0*/  FFMA.FTZ R7, R60, UR4, -R43.reuse ;  /* 0x000000043c077c23 */ /* 0x100fe2000801082b */
[----:B------:R-:W-:Y:S01]  /*12dd0*/  FSEL R129, R126, -INF , !P0 ;  /* 0xff8000007e817808 */ /* 0x000fe20004000000 */
[----:B------:R-:W-:Y:S01]  /*12de0*/  IMAD.MOV.U32 R60, RZ, RZ, R174 ;  /* 0x000000ffff3c7224 */ /* 0x000fe200078e00ae */
[----:B------:R-:W-:Y:S01]  /*12df0*/  FMNMX.FTZ R0, R101, R0, !PT ;  /* 0x0000000065007209 */ /* 0x000fe20007810000 */
[----:B------:R5:W-:Y:S01]  /*12e00*/  MUFU.EX2 R114, R7 ;  /* 0x0000000700727308 */ /* 0x000be20000000800 */
[----:B-1----:R-:W-:Y:S01]  /*12e10*/  FSEL R42, R42, -INF , !P1 ;  /* 0xff8000002a2a7808 */ /* 0x002fe20004800000 */
[--C-:B--2---:R-:W-:Y:S01]  /*12e20*/  FFMA.FTZ R6, R31, UR4, -R43.reuse ;  /* 0x000000041f067c23 */ /* 0x104fe2000801082b */
[----:B------:R-:W-:Y:S01]  /*12e30*/  FMNMX.FTZ R0, R129, R0, !PT ;  /* 0x0000000081007209 */ /* 0x000fe20007810000 */
[--C-:B----4-:R-:W-:Y:S03]  /*12e40*/  FFMA.FTZ R4, R26, UR4, -R43.reuse ;  /* 0x000000041a047c23 */ /* 0x110fe6000801082b */
[----:B------:R-:W-:Y:S03]  /*12e50*/  FMNMX.FTZ R0, R42, R0, !PT ;  /* 0x000000002a007209 */ /* 0x000fe60007810000 */
[----:B------:R1:W-:Y:S01]  /*12e60*/  MUFU.EX2 R179, R6 ;  /* 0x0000000600b37308 */ /* 0x0003e20000000800 */
[----:B---3--:R-:W-:Y:S01]  /*12e70*/  FMNMX.FTZ R39, R39, R5, !PT ;  /* 0x0000000527277209 */ /* 0x008fe20007810000 */
[--C-:B------:R-:W-:Y:S01]  /*12e80*/  FFMA.FTZ R5, R25, UR4, -R43.reuse ;  /* 0x0000000419057c23 */ /* 0x100fe2000801082b */
[----:B------:R-:W2:Y:S02]  /*12e90*/  SHFL.BFLY PT, R2, R0, 0x2, 0x1f ;  /* 0x0c401f0000027f89 */ /* 0x000ea400000e0000 */
[C---:B------:R-:W-:Y:S05]  /*12ea0*/  FSETP.NEU.FTZ.AND P1, PT, R39.reuse, -INF , PT ;  /* 0xff8000002700780b */ /* 0x040fea0003f3d000 */
[----:B------:R3:W-:Y:S01]  /*12eb0*/  MUFU.EX2 R92, R4 ;  /* 0x00000004005c7308 */ /* 0x0007e20000000800 */
[--C-:B-----5:R-:W-:Y:S09]  /*12ec0*/  FFMA.FTZ R7, R36, UR4, -R43.reuse ;  /* 0x0000000424077c23 */ /* 0x120ff2000801082b */
[----:B------:R4:W-:Y:S01]  /*12ed0*/  MUFU.EX2 R124, R5 ;  /* 0x00000005007c7308 */ /* 0x0009e20000000800 */
[--C-:B-1----:R-:W-:Y:S09]  /*12ee0*/  FFMA.FTZ R6, R16, UR4, -R43.reuse ;  /* 0x0000000410067c23 */ /* 0x102ff2000801082b */
[----:B------:R1:W-:Y:S01]  /*12ef0*/  MUFU.EX2 R174, R7 ;  /* 0x0000000700ae7308 */ /* 0x0003e20000000800 */
[----:B---3--:R-:W-:Y:S01]  /*12f00*/  FFMA.FTZ R4, R10, UR4, -R64 ;  /* 0x000000040a047c23 */ /* 0x008fe20008010840 */
[----:B------:R-:W-:Y:S01]  /*12f10*/  IMAD.MOV.U32 R10, RZ, RZ, R76 ;  /* 0x000000ffff0a7224 */ /* 0x000fe200078e004c */
[----:B--2---:R-:W-:Y:S01]  /*12f20*/  FMNMX.FTZ R0, R0, R2, !PT ;  /* 0x0000000200007209 */ /* 0x004fe20007810000 */
[----:B------:R-:W-:Y:S01]  /*12f30*/  FFMA.FTZ R2, R14, UR4, -R43 ;  /* 0x000000040e027c23 */ /* 0x000fe2000801082b */
[----:B------:R-:W-:Y:S02]  /*12f40*/  IMAD.MOV.U32 R14, RZ, RZ, R65 ;  /* 0x000000ffff0e7224 */ /* 0x000fe400078e0041 */
[----:B------:R-:W-:Y:S03]  /*12f50*/  FMUL.FTZ R65, R39, UR4 ;  /* 0x0000000427417c20 */ /* 0x000fe60008410000 */
[----:B------:R2:W-:Y:S01]  /*12f60*/  MUFU.EX2 R80, R4 ;  /* 0x0000000400507308 */ /* 0x0005e20000000800 */
[--C-:B----4-:R-:W-:Y:S01]  /*12f70*/  FFMA.FTZ R5, R48, UR4, -R43.reuse ;  /* 0x0000000430057c23 */ /* 0x110fe2000801082b */
[----:B------:R-:W-:Y:S08]  /*12f80*/  FSEL R65, R65, RZ, P1 ;  /* 0x000000ff41417208 */ /* 0x000ff00000800000 */
[----:B------:R3:W-:Y:S01]  /*12f90*/  MUFU.EX2 R123, R2 ;  /* 0x00000002007b7308 */ /* 0x0007e20000000800 */
[----:B-1----:R-:W-:Y:S09]  /*12fa0*/  FFMA.FTZ R7, R18, UR4, -R43 ;  /* 0x0000000412077c23 */ /* 0x002ff2000801082b */
[----:B------:R1:W-:Y:S01]  /*12fb0*/  MUFU.EX2 R207, R5 ;  /* 0x0000000500cf7308 */ /* 0x0003e20000000800 */
[--C-:B--2---:R-:W-:Y:S01]  /*12fc0*/  FFMA.FTZ R4, R28, UR4, -R64.reuse ;  /* 0x000000041c047c23 */ /* 0x104fe20008010840 */
[----:B------:R-:W-:Y:S08]  /*12fd0*/  IMAD.MOV.U32 R28, RZ, RZ, R75 ;  /* 0x000000ffff1c7224 */ /* 0x000ff000078e004b */
[----:B------:R2:W-:Y:S01]  /*12fe0*/  MUFU.EX2 R98, R4 ;  /* 0x0000000400627308 */ /* 0x0005e20000000800 */
[----:B---3--:R-:W3:Y:S09]  /*12ff0*/  SHFL.BFLY PT, R2, R0, 0x1, 0x1f ;  /* 0x0c201f0000027f89 */ /* 0x008ef200000e0000 */
[----:B------:R4:W-:Y:S01]  /*13000*/  MUFU.EX2 R178, R7 ;  /* 0x0000000700b27308 */ /* 0x0009e20000000800 */
[--C-:B-1----:R-:W-:Y:S09]  /*13010*/  FFMA.FTZ R5, R211, UR4, -R43.reuse ;  /* 0x00000004d3057c23 */ /* 0x102ff2000801082b */
[----:B------:R1:W-:Y:S01]  /*13020*/  MUFU.EX2 R206, R6 ;  /* 0x0000000600ce7308 */ /* 0x0003e20000000800 */
[----:B--2---:R-:W-:Y:S01]  /*13030*/  FFMA.FTZ R4, R11, UR4, -R43 ;  /* 0x000000040b047c23 */ /* 0x004fe2000801082b */
[----:B------:R-:W-:Y:S08]  /*13040*/  IMAD.MOV.U32 R11, RZ, RZ, R175 ;  /* 0x000000ffff0b7224 */ /* 0x000ff000078e00af */
[----:B------:R2:W-:Y:S01]  /*13050*/  MUFU.EX2 R128, R4 ;  /* 0x0000000400807308 */ /* 0x0005e20000000800 */
[--C-:B----4-:R-:W-:Y:S09]  /*13060*/  FFMA.FTZ R7, R214, UR4, -R43.reuse ;  /* 0x00000004d6077c23 */ /* 0x110ff2000801082b */
[----:B------:R4:W-:Y:S01]  /*13070*/  MUFU.EX2 R215, R5 ;  /* 0x0000000500d77308 */ /* 0x0009e20000000800 */
[--C-:B-1----:R-:W-:Y:S09]  /*13080*/  FFMA.FTZ R6, R69, UR4, -R43.reuse ;  /* 0x0000000445067c23 */ /* 0x102ff2000801082b */
[----:B------:R-:W-:Y:S01]  /*13090*/  MUFU.EX2 R227, R6 ;  /* 0x0000000600e37308 */ /* 0x000fe20000000800 */
[----:B--2---:R-:W-:Y:S01]  /*130a0*/  FFMA.FTZ R4, R15, UR4, -R64 ;  /* 0x000000040f047c23 */ /* 0x004fe20008010840 */
[----:B------:R-:W-:Y:S08]  /*130b0*/  IMAD.MOV.U32 R15, RZ, RZ, R66 ;  /* 0x000000ffff0f7224 */ /* 0x000ff000078e0042 */
[----:B------:R1:W-:Y:S01]  /*130c0*/  MUFU.EX2 R117, R4 ;  /* 0x0000000400757308 */ /* 0x0003e20000000800 */
[----:B----4-:R-:W-:Y:S09]  /*130d0*/  FFMA.FTZ R5, R58, UR4, -R43 ;  /* 0x000000043a057c23 */ /* 0x010ff2000801082b */
[----:B------:R2:W-:Y:S01]  /*130e0*/  MUFU.EX2 R230, R5 ;  /* 0x0000000500e67308 */ /* 0x0005e20000000800 */
[----:B-1----:R-:W-:Y:S01]  /*130f0*/  FFMA.FTZ R4, R21, UR4, -R64 ;  /* 0x0000000415047c23 */ /* 0x002fe20008010840 */
[----:B------:R-:W-:Y:S01]  /*13100*/  IMAD.MOV.U32 R21, RZ, RZ, R38 ;  /* 0x000000ffff157224 */ /* 0x000fe200078e0026 */
[----:B---3--:R-:W-:Y:S01]  /*13110*/  FMNMX.FTZ R38, R0, R2, !PT ;  /* 0x0000000200267209 */ /* 0x008fe20007810000 */
[--C-:B------:R-:W-:Y:S06]  /*13120*/  FFMA.FTZ R0, R168, UR4, -R65.reuse ;  /* 0x00000004a8007c23 */ /* 0x100fec0008010841 */
[----:B------:R1:W-:Y:S01]  /*13130*/  MUFU.EX2 R127, R4 ;  /* 0x00000004007f7308 */ /* 0x0003e20000000800 */
[----:B------:R-:W-:Y:S01]  /*13140*/  FFMA.FTZ R2, R55, UR4, -R65 ;  /* 0x0000000437027c23 */ /* 0x000fe20008010841 */
[C---:B------:R-:W-:Y:S01]  /*13150*/  FSETP.NEU.FTZ.AND P0, PT, R38.reuse, -INF , PT ;  /* 0xff8000002600780b */ /* 0x040fe20003f1d000 */
[----:B------:R-:W-:Y:S01]  /*13160*/  FMUL.FTZ R66, R38, UR4 ;  /* 0x0000000426427c20 */ /* 0x000fe20008410000 */
[----:B--2---:R-:W-:Y:S01]  /*13170*/  FFMA.FTZ R5, R84, UR4, -R43 ;  /* 0x0000000454057c23 */ /* 0x004fe2000801082b */
[----:B------:R-:W-:Y:S05]  /*13180*/  IMAD.MOV.U32 R84, RZ, RZ, R60 ;  /* 0x000000ffff547224 */ /* 0x000fea00078e003c */
[----:B------:R2:W-:Y:S01]  /*13190*/  MUFU.EX2 R77, R0 ;  /* 0x00000000004d7308 */ /* 0x0005e20000000800 */
[----:B------:R-:W-:Y:S05]  /*131a0*/  FSEL R66, R66, RZ, P0 ;  /* 0x000000ff42427208 */ /* 0x000fea0000000000 */
[--C-:B------:R-:W-:Y:S01]  /*131b0*/  FFMA.FTZ R101, R101, UR4, -R66.reuse ;  /* 0x0000000465657c23 */ /* 0x100fe20008010842 */
[----:B------:R-:W-:Y:S03]  /*131c0*/  FFMA.FTZ R129, R129, UR4, -R66 ;  /* 0x0000000481817c23 */ /* 0x000fe60008010842 */
[----:B------:R3:W-:Y:S01]  /*131d0*/  MUFU.EX2 R116, R2 ;  /* 0x0000000200747308 */ /* 0x0007e20000000800 */
[--C-:B-1----:R-:W-:Y:S09]  /*131e0*/  FFMA.FTZ R4, R27, UR4, -R65.reuse ;  /* 0x000000041b047c23 */ /* 0x102ff20008010841 */
[----:B------:R1:W4:Y:S01]  /*131f0*/  MUFU.EX2 R76, R4 ;  /* 0x00000004004c7308 */ /* 0x0003220000000800 */
[----:B--2---:R-:W-:Y:S09]  /*13200*/  FFMA.FTZ R0, R169, UR4, -R65 ;  /* 0x00000004a9007c23 */ /* 0x004ff20008010841 */
[----:B------:R2:W-:Y:S01]  /*13210*/  MUFU.EX2 R108, R0 ;  /* 0x00000000006c7308 */ /* 0x0005e20000000800 */
[----:B---3--:R-:W-:Y:S01]  /*13220*/  FFMA.FTZ R2, R51, UR4, -R64 ;  /* 0x0000000433027c23 */ /* 0x008fe20008010840 */
[----:B------:R-:W-:Y:S08]  /*13230*/  IMAD.MOV.U32 R51, RZ, RZ, R226 ;  /* 0x000000ffff337224 */ /* 0x000ff000078e00e2 */
[----:B------:R3:W-:Y:S01]  /*13240*/  MUFU.EX2 R111, R2 ;  /* 0x00000002006f7308 */ /* 0x0007e20000000800 */
[----:B-1----:R-:W-:Y:S01]  /*13250*/  FFMA.FTZ R4, R22, UR4, -R43 ;  /* 0x0000000416047c23 */ /* 0x002fe2000801082b */
[----:B------:R-:W-:Y:S01]  /*13260*/  IMAD.MOV.U32 R22, RZ, RZ, R105 ;  /* 0x000000ffff167224 */ /* 0x000fe200078e0069 */
[----:B----4-:R-:W-:Y:S07]  /*13270*/  F2FP.BF16.F32.PACK_AB R48, R77, R76 ;  /* 0x0000004c4d30723e */ /* 0x010fee00000010ff */
[----:B------:R1:W-:Y:S01]  /*13280*/  MUFU.EX2 R130, R4 ;  /* 0x0000000400827308 */ /* 0x0003e20000000800 */
[----:B--2---:R-:W-:Y:S09]  /*13290*/  FFMA.FTZ R0, R37, UR4, -R66 ;  /* 0x0000000425007c23 */ /* 0x004ff20008010842 */
[----:B------:R2:W-:Y:S01]  /*132a0*/  MUFU.EX2 R75, R0 ;  /* 0x00000000004b7308 */ /* 0x0005e20000000800 */
[----:B---3--:R-:W-:Y:S09]  /*132b0*/  FFMA.FTZ R2, R34, UR4, -R64 ;  /* 0x0000000422027c23 */ /* 0x008ff20008010840 */
[----:B------:R-:W-:Y:S01]  /*132c0*/  MUFU.EX2 R233, R5 ;  /* 0x0000000500e97308 */ /* 0x000fe20000000800 */
        /* <DEDUP_REMOVED lines=8> */
[----:B-1----:R-:W-:Y:S01]  /*13350*/  FFMA.FTZ R4, R81, UR4, -R43 ;  /* 0x0000000451047c23 */ /* 0x002fe2000801082b */
[----:B------:R-:W-:Y:S08]  /*13360*/  IMAD.MOV.U32 R81, RZ, RZ, R9 ;  /* 0x000000ffff517224 */ /* 0x000ff000078e0009 */
[----:B------:R1:W-:Y:S01]  /*13370*/  MUFU.EX2 R231, R4 ;  /* 0x0000000400e77308 */ /* 0x0003e20000000800 */
[----:B--2---:R-:W-:Y:S09]  /*13380*/  FFMA.FTZ R0, R172, UR4, -R66 ;  /* 0x00000004ac007c23 */ /* 0x004ff20008010842 */
[----:B------:R2:W3:Y:S10]  /*13390*/  MUFU.EX2 R115, R0 ;  /* 0x0000000000737308 */ /* 0x0004f40000000800 */
[----:B------:R4:W-:Y:S01]  /*133a0*/  MUFU.EX2 R172, R2 ;  /* 0x0000000200ac7308 */ /* 0x0009e20000000800 */
[----:B-1----:R-:W-:Y:S01]  /*133b0*/  FFMA.FTZ R4, R85, UR4, -R43 ;  /* 0x0000000455047c23 */ /* 0x002fe2000801082b */
[----:B------:R-:W-:Y:S08]  /*133c0*/  IMAD.MOV.U32 R85, RZ, RZ, R22 ;  /* 0x000000ffff557224 */ /* 0x000ff000078e0016 */
[----:B------:R1:W-:Y:S01]  /*133d0*/  MUFU.EX2 R240, R4 ;  /* 0x0000000400f07308 */ /* 0x0003e20000000800 */
[--C-:B--2---:R-:W-:Y:S09]  /*133e0*/  FFMA.FTZ R0, R53, UR4, -R64.reuse ;  /* 0x0000000435007c23 */ /* 0x104ff20008010840 */
[----:B------:R2:W-:Y:S01]  /*133f0*/  MUFU.EX2 R119, R0 ;  /* 0x0000000000777308 */ /* 0x0005e20000000800 */
[--C-:B----4-:R-:W-:Y:S09]  /*13400*/  FFMA.FTZ R2, R17, UR4, -R64.reuse ;  /* 0x0000000411027c23 */ /* 0x110ff20008010840 */
[----:B------:R4:W-:Y:S01]  /*13410*/  MUFU.EX2 R177, R2 ;  /* 0x0000000200b17308 */ /* 0x0009e20000000800 */
[----:B-1----:R-:W-:Y:S01]  /*13420*/  FFMA.FTZ R4, R87, UR4, -R64 ;  /* 0x0000000457047c23 */ /* 0x002fe20008010840 */
[----:B------:R-:W-:Y:S08]  /*13430*/  IMAD.MOV.U32 R87, RZ, RZ, R14 ;  /* 0x000000ffff577224 */ /* 0x000ff000078e000e */
[----:B------:R-:W-:Y:S01]  /*13440*/  MUFU.EX2 R239, R4 ;  /* 0x0000000400ef7308 */ /* 0x000fe20000000800 */
[--C-:B--2---:R-:W-:Y:S02]  /*13450*/  FFMA.FTZ R0, R24, UR4, -R64.reuse ;  /* 0x0000000418007c23 */ /* 0x104fe40008010840 */
[----:B------:R-:W1:Y:S07]  /*13460*/  LDSM.16.MT88.4 R24, [R184+0x4000] ;  /* 0x00400000b818783b */ /* 0x000e6e0000004200 */
[----:B------:R2:W-:Y:S01]  /*13470*/  MUFU.EX2 R120, R0 ;  /* 0x0000000000787308 */ /* 0x0005e20000000800 */
[--C-:B----4-:R-:W-:Y:S01]  /*13480*/  FFMA.FTZ R2, R70, UR4, -R64.reuse ;  /* 0x0000000446027c23 */ /* 0x110fe20008010840 */
[----:B------:R-:W-:Y:S04]  /*13490*/  IMAD.MOV.U32 R70, RZ, RZ, R21 ;  /* 0x000000ffff467224 */ /* 0x000fe800078e0015 */
[----:B------:R-:W-:Y:S01]  /*134a0*/  FFMA.FTZ R70, R70, UR4, -R43 ;  /* 0x0000000446467c23 */ /* 0x000fe2000801082b */
[----:B--2---:R-:W-:Y:S01]  /*134b0*/  FFMA.FTZ R0, R23, UR4, -R64 ;  /* 0x0000000417007c23 */ /* 0x004fe20008010840 */
[----:B------:R-:W-:Y:S03]  /*134c0*/  IMAD.MOV.U32 R23, RZ, RZ, R102 ;  /* 0x000000ffff177224 */ /* 0x000fe600078e0066 */
[----:B------:R2:W-:Y:S01]  /*134d0*/  MUFU.EX2 R131, R0 ;  /* 0x0000000000837308 */ /* 0x0005e20000000800 */
[----:B------:R-:W-:Y:S04]  /*134e0*/  IMAD.MOV.U32 R69, RZ, RZ, R23 ;  /* 0x000000ffff457224 */ /* 0x000fe800078e0017 */
[----:B------:R-:W-:Y:S01]  /*134f0*/  FFMA.FTZ R69, R69, UR4, -R43 ;  /* 0x0000000445457c23 */ /* 0x000fe2000801082b */
[--C-:B--2---:R-:W-:Y:S04]  /*13500*/  FFMA.FTZ R0, R171, UR4, -R65.reuse ;  /* 0x00000004ab007c23 */ /* 0x104fe80008010841 */
[----:B------:R2:W-:Y:S02]  /*13510*/  MUFU.EX2 R102, R0 ;  /* 0x0000000000667308 */ /* 0x0005e40000000800 */
[----:B--2---:R-:W-:Y:S01]  /*13520*/  FFMA.FTZ R0, R62, UR4, -R65 ;  /* 0x000000043e007c23 */ /* 0x004fe20008010841 */
[----:B------:R-:W-:Y:S07]  /*13530*/  IMAD.MOV.U32 R62, RZ, RZ, R103 ;  /* 0x000000ffff3e7224 */ /* 0x000fee00078e0067 */
[----:B------:R2:W-:Y:S02]  /*13540*/  MUFU.EX2 R106, R0 ;  /* 0x00000000006a7308 */ /* 0x0005e40000000800 */
[----:B--2---:R-:W-:Y:S01]  /*13550*/  FFMA.FTZ R0, R56, UR4, -R65 ;  /* 0x0000000438007c23 */ /* 0x004fe20008010841 */
[----:B------:R-:W-:Y:S07]  /*13560*/  IMAD.MOV.U32 R56, RZ, RZ, R97 ;  /* 0x000000ffff387224 */ /* 0x000fee00078e0061 */
[----:B------:R2:W-:Y:S02]  /*13570*/  MUFU.EX2 R113, R0 ;  /* 0x0000000000717308 */ /* 0x0005e40000000800 */
[----:B--2---:R-:W-:Y:S01]  /*13580*/  FFMA.FTZ R0, R45, UR4, -R65 ;  /* 0x000000042d007c23 */ /* 0x004fe20008010841 */
[----:B------:R-:W-:Y:S07]  /*13590*/  F2FP.BF16.F32.PACK_AB R45, R98, R80 ;  /* 0x00000050622d723e */ /* 0x000fee00000010ff */
[----:B------:R2:W-:Y:S02]  /*135a0*/  MUFU.EX2 R125, R0 ;  /* 0x00000000007d7308 */ /* 0x0005e40000000800 */
[--C-:B--2---:R-:W-:Y:S08]  /*135b0*/  FFMA.FTZ R0, R63, UR4, -R66.reuse ;  /* 0x000000043f007c23 */ /* 0x104ff00008010842 */
[----:B------:R2:W-:Y:S02]  /*135c0*/  MUFU.EX2 R97, R0 ;  /* 0x0000000000617308 */ /* 0x0005e40000000800 */
[--C-:B--2---:R-:W-:Y:S01]  /*135d0*/  FFMA.FTZ R0, R67, UR4, -R66.reuse ;  /* 0x0000000443007c23 */ /* 0x104fe20008010842 */
[----:B------:R-:W-:Y:S01]  /*135e0*/  IMAD.MOV.U32 R67, RZ, RZ, R51 ;  /* 0x000000ffff437224 */ /* 0x000fe200078e0033 */
[----:B---3--:R-:W-:Y:S06]  /*135f0*/  F2FP.BF16.F32.PACK_AB R51, R115, R100 ;  /* 0x000000647333723e */ /* 0x008fec00000010ff */
[----:B------:R2:W-:Y:S02]  /*13600*/  MUFU.EX2 R103, R0 ;  /* 0x0000000000677308 */ /* 0x0005e40000000800 */
[--C-:B--2---:R-:W-:Y:S08]  /*13610*/  FFMA.FTZ R0, R54, UR4, -R66.reuse ;  /* 0x0000000436007c23 */ /* 0x104ff00008010842 */
[----:B------:R2:W-:Y:S02]  /*13620*/  MUFU.EX2 R105, R0 ;  /* 0x0000000000697308 */ /* 0x0005e40000000800 */
[----:B--2---:R-:W-:Y:S08]  /*13630*/  FFMA.FTZ R0, R61, UR4, -R66 ;  /* 0x000000043d007c23 */ /* 0x004ff00008010842 */
[----:B------:R2:W-:Y:S02]  /*13640*/  MUFU.EX2 R122, R0 ;  /* 0x00000000007a7308 */ /* 0x0005e40000000800 */
[--C-:B--2---:R-:W-:Y:S08]  /*13650*/  FFMA.FTZ R0, R33, UR4, -R64.reuse ;  /* 0x0000000421007c23 */ /* 0x104ff00008010840 */
[----:B------:R2:W-:Y:S02]  /*13660*/  MUFU.EX2 R180, R0 ;  /* 0x0000000000b47308 */ /* 0x0005e40000000800 */
[--C-:B--2---:R-:W-:Y:S01]  /*13670*/  FFMA.FTZ R0, R50, UR4, -R64.reuse ;  /* 0x0000000432007c23 */ /* 0x104fe20008010840 */
        /* <DEDUP_REMOVED lines=8> */
[----:B------:R3:W-:Y:S02]  /*13700*/  MUFU.EX2 R171, R0 ;  /* 0x0000000000ab7308 */ /* 0x0007e40000000800 */
[--C-:B---3--:R-:W-:Y:S08]  /*13710*/  FFMA.FTZ R0, R32, UR4, -R65.reuse ;  /* 0x0000000420007c23 */ /* 0x108ff00008010841 */
[----:B------:R3:W-:Y:S02]  /*13720*/  MUFU.EX2 R176, R0 ;  /* 0x0000000000b07308 */ /* 0x0007e40000000800 */
[--C-:B---3--:R-:W-:Y:S08]  /*13730*/  FFMA.FTZ R0, R29, UR4, -R65.reuse ;  /* 0x000000041d007c23 */ /* 0x108ff00008010841 */
[----:B------:R3:W-:Y:S02]  /*13740*/  MUFU.EX2 R183, R0 ;  /* 0x0000000000b77308 */ /* 0x0007e40000000800 */
[--C-:B---3--:R-:W-:Y:S08]  /*13750*/  FFMA.FTZ R0, R35, UR4, -R66.reuse ;  /* 0x0000000423007c23 */ /* 0x108ff00008010842 */
[----:B------:R3:W-:Y:S02]  /*13760*/  MUFU.EX2 R118, R0 ;  /* 0x0000000000767308 */ /* 0x0007e40000000800 */
[--C-:B---3--:R-:W-:Y:S01]  /*13770*/  FFMA.FTZ R0, R44, UR4, -R66.reuse ;  /* 0x000000042c007c23 */ /* 0x108fe20008010842 */
[----:B------:R-:W-:Y:S07]  /*13780*/  F2FP.BF16.F32.PACK_AB R44, R92, R82 ;  /* 0x000000525c2c723e */ /* 0x000fee00000010ff */
[----:B------:R3:W-:Y:S02]  /*13790*/  MUFU.EX2 R169, R0 ;  /* 0x0000000000a97308 */ /* 0x0007e40000000800 */
[--C-:B---3--:R-:W-:Y:S01]  /*137a0*/  FFMA.FTZ R0, R46, UR4, -R66.reuse ;  /* 0x000000042e007c23 */ /* 0x108fe20008010842 */
[----:B------:R-:W-:Y:S07]  /*137b0*/  F2FP.BF16.F32.PACK_AB R46, R128, R123 ;  /* 0x0000007b802e723e */ /* 0x000fee00000010ff */
[----:B------:R3:W-:Y:S02]  /*137c0*/  MUFU.EX2 R170, R0 ;  /* 0x0000000000aa7308 */ /* 0x0007e40000000800 */
[----:B---3--:R-:W-:Y:S01]  /*137d0*/  FFMA.FTZ R0, R47, UR4, -R66 ;  /* 0x000000042f007c23 */ /* 0x008fe20008010842 */
[----:B------:R-:W-:Y:S07]  /*137e0*/  F2FP.BF16.F32.PACK_AB R47, R127, R117 ;  /* 0x000000757f2f723e */ /* 0x000fee00000010ff */
[----:B------:R3:W-:Y:S02]  /*137f0*/  MUFU.EX2 R175, R0 ;  /* 0x0000000000af7308 */ /* 0x0007e40000000800 */
[--C-:B---3--:R-:W-:Y:S08]  /*13800*/  FFMA.FTZ R0, R13, UR4, -R64.reuse ;  /* 0x000000040d007c23 */ /* 0x108ff00008010840 */
[----:B------:R3:W-:Y:S02]  /*13810*/  MUFU.EX2 R208, R0 ;  /* 0x0000000000d07308 */ /* 0x0007e40000000800 */
[--C-:B---3--:R-:W-:Y:S08]  /*13820*/  FFMA.FTZ R0, R182, UR4, -R64.reuse ;  /* 0x00000004b6007c23 */ /* 0x108ff00008010840 */
[----:B------:R3:W-:Y:S02]  /*13830*/  MUFU.EX2 R213, R0 ;  /* 0x0000000000d57308 */ /* 0x0007e40000000800 */
[----:B---3--:R-:W-:Y:S08]  /*13840*/  FFMA.FTZ R0, R181, UR4, -R64 ;  /* 0x00000004b5007c23 */ /* 0x008ff00008010840 */
[----:B------:R3:W-:Y:S02]  /*13850*/  MUFU.EX2 R222, R0 ;  /* 0x0000000000de7308 */ /* 0x0007e40000000800 */
[--C-:B---3--:R-:W-:Y:S08]  /*13860*/  FFMA.FTZ R0, R12, UR4, -R65.reuse ;  /* 0x000000040c007c23 */ /* 0x108ff00008010841 */
        /* <DEDUP_REMOVED lines=10> */
[----:B------:R-:W-:Y:S10]  /*13910*/  MUFU.EX2 R223, R7 ;  /* 0x0000000700df7308 */ /* 0x000ff40000000800 */
[----:B------:R3:W-:Y:S02]  /*13920*/  MUFU.EX2 R182, R0 ;  /* 0x0000000000b67308 */ /* 0x0007e40000000800 */
[----:B---3--:R-:W-:Y:S08]  /*13930*/  FFMA.FTZ R0, R221, UR4, -R66 ;  /* 0x00000004dd007c23 */ /* 0x008ff00008010842 */
[----:B------:R3:W-:Y:S10]  /*13940*/  MUFU.EX2 R221, R2 ;  /* 0x0000000200dd7308 */ /* 0x0007f40000000800 */
[----:B------:R4:W-:Y:S01]  /*13950*/  MUFU.EX2 R211, R0 ;  /* 0x0000000000d37308 */ /* 0x0009e20000000800 */
[----:B---3--:R-:W-:Y:S01]  /*13960*/  FFMA.FTZ R2, R86, UR4, -R64 ;  /* 0x0000000456027c23 */ /* 0x008fe20008010840 */
[----:B------:R-:W-:Y:S08]  /*13970*/  IMAD.MOV.U32 R86, RZ, RZ, R107 ;  /* 0x000000ffff567224 */ /* 0x000ff000078e006b */
[----:B------:R-:W-:Y:S01]  /*13980*/  MUFU.EX2 R236, R2 ;  /* 0x0000000200ec7308 */ /* 0x000fe20000000800 */
[----:B----4-:R-:W-:Y:S09]  /*13990*/  FFMA.FTZ R0, R218, UR4, -R66 ;  /* 0x00000004da007c23 */ /* 0x010ff20008010842 */
[----:B------:R3:W-:Y:S02]  /*139a0*/  MUFU.EX2 R218, R0 ;  /* 0x0000000000da7308 */ /* 0x0007e40000000800 */
[----:B---3--:R-:W-:Y:S01]  /*139b0*/  FFMA.FTZ R0, R71, UR4, -R64 ;  /* 0x0000000447007c23 */ /* 0x008fe20008010840 */
[----:B------:R-:W-:Y:S07]  /*139c0*/  IMAD.MOV.U32 R71, RZ, RZ, R110 ;  /* 0x000000ffff477224 */ /* 0x000fee00078e006e */
[----:B------:R3:W-:Y:S01]  /*139d0*/  MUFU.EX2 R226, R0 ;  /* 0x0000000000e27308 */ /* 0x0007e20000000800 */
[--C-:B------:R-:W-:Y:S01]  /*139e0*/  FFMA.FTZ R71, R71, UR4, -R64.reuse ;  /* 0x0000000447477c23 */ /* 0x100fe20008010840 */
[--C-:B---3--:R-:W-:Y:S08]  /*139f0*/  FFMA.FTZ R0, R57, UR4, -R64.reuse ;  /* 0x0000000439007c23 */ /* 0x108ff00008010840 */
[----:B------:R3:W-:Y:S02]  /*13a00*/  MUFU.EX2 R229, R0 ;  /* 0x0000000000e57308 */ /* 0x0007e40000000800 */
[----:B---3--:R-:W-:Y:S01]  /*13a10*/  FFMA.FTZ R0, R83, UR4, -R64 ;  /* 0x0000000453007c23 */ /* 0x008fe20008010840 */
[----:B------:R-:W-:Y:S02]  /*13a20*/  IMAD.MOV.U32 R83, RZ, RZ, R62 ;  /* 0x000000ffff537224 */ /* 0x000fe400078e003e */
[----:B------:R-:W-:Y:S05]  /*13a30*/  LDSM.16.MT88.4 R60, [R185+0x4400] ;  /* 0x00440000b93c783b */ /* 0x000fea0000004200 */
[----:B------:R3:W-:Y:S02]  /*13a40*/  MUFU.EX2 R234, R0 ;  /* 0x0000000000ea7308 */ /* 0x0007e40000000800 */
[--C-:B---3--:R-:W-:Y:S08]  /*13a50*/  FFMA.FTZ R0, R219, UR4, -R65.reuse ;  /* 0x00000004db007c23 */ /* 0x108ff00008010841 */
[----:B------:R3:W-:Y:S02]  /*13a60*/  MUFU.EX2 R216, R0 ;  /* 0x0000000000d87308 */ /* 0x0007e40000000800 */
[----:B---3--:R-:W-:Y:S01]  /*13a70*/  FFMA.FTZ R0, R73, UR4, -R65 ;  /* 0x0000000449007c23 */ /* 0x008fe20008010841 */
[----:B------:R-:W-:Y:S07]  /*13a80*/  IMAD.MOV.U32 R73, RZ, RZ, R15 ;  /* 0x000000ffff497224 */ /* 0x000fee00078e000f */
[----:B------:R3:W-:Y:S01]  /*13a90*/  MUFU.EX2 R224, R0 ;  /* 0x0000000000e07308 */ /* 0x0007e20000000800 */
[----:B------:R-:W-:Y:S09]  /*13aa0*/  FFMA.FTZ R73, R73, UR4, -R43 ;  /* 0x0000000449497c23 */ /* 0x000ff2000801082b */
[----:B------:R-:W-:Y:S01]  /*13ab0*/  MUFU.EX2 R73, R73 ;  /* 0x0000004900497308 */ /* 0x000fe20000000800 */
[--C-:B---3--:R-:W-:Y:S01]  /*13ac0*/  FFMA.FTZ R0, R72, UR4, -R65.reuse ;  /* 0x0000000448007c23 */ /* 0x108fe20008010841 */
[----:B------:R-:W-:Y:S08]  /*13ad0*/  IMAD.MOV.U32 R72, RZ, RZ, R8 ;  /* 0x000000ffff487224 */ /* 0x000ff000078e0008 */
[----:B------:R3:W-:Y:S01]  /*13ae0*/  MUFU.EX2 R228, R0 ;  /* 0x0000000000e47308 */ /* 0x0007e20000000800 */
[----:B------:R-:W-:Y:S09]  /*13af0*/  FFMA.FTZ R72, R72, UR4, -R64 ;  /* 0x0000000448487c23 */ /* 0x000ff20008010840 */
[----:B------:R-:W-:Y:S01]  /*13b00*/  MUFU.EX2 R72, R72 ;  /* 0x0000004800487308 */ /* 0x000fe20000000800 */
[----:B---3--:R-:W-:Y:S01]  /*13b10*/  FFMA.FTZ R0, R68, UR4, -R65 ;  /* 0x0000000444007c23 */ /* 0x008fe20008010841 */
[----:B------:R-:W-:Y:S08]  /*13b20*/  IMAD.MOV.U32 R68, RZ, RZ, R112 ;  /* 0x000000ffff447224 */ /* 0x000ff000078e0070 */
[----:B------:R3:W-:Y:S02]  /*13b30*/  MUFU.EX2 R235, R0 ;  /* 0x0000000000eb7308 */ /* 0x0007e40000000800 */
[--C-:B---3--:R-:W-:Y:S08]  /*13b40*/  FFMA.FTZ R0, R225, UR4, -R66.reuse ;  /* 0x00000004e1007c23 */ /* 0x108ff00008010842 */
[----:B------:R3:W-:Y:S02]  /*13b50*/  MUFU.EX2 R214, R0 ;  /* 0x0000000000d67308 */ /* 0x0007e40000000800 */
[--C-:B---3--:R-:W-:Y:S08]  /*13b60*/  FFMA.FTZ R0, R232, UR4, -R66.reuse ;  /* 0x00000004e8007c23 */ /* 0x108ff00008010842 */
[----:B------:R3:W-:Y:S02]  /*13b70*/  MUFU.EX2 R219, R0 ;  /* 0x0000000000db7308 */ /* 0x0007e40000000800 */
[----:B---3--:R-:W-:Y:S01]  /*13b80*/  FFMA.FTZ R0, R78, UR4, -R66 ;  /* 0x000000044e007c23 */ /* 0x008fe20008010842 */
[----:B------:R-:W-:Y:S07]  /*13b90*/  IMAD.MOV.U32 R78, RZ, RZ, R10 ;  /* 0x000000ffff4e7224 */ /* 0x000fee00078e000a */
[----:B------:R3:W-:Y:S02]  /*13ba0*/  MUFU.EX2 R225, R0 ;  /* 0x0000000000e17308 */ /* 0x0007e40000000800 */
[----:B---3--:R-:W-:Y:S01]  /*13bb0*/  FFMA.FTZ R0, R74, UR4, -R66 ;  /* 0x000000044a007c23 */ /* 0x008fe20008010842 */
[----:B------:R-:W-:Y:S07]  /*13bc0*/  IMAD.MOV.U32 R74, RZ, RZ, R28 ;  /* 0x000000ffff4a7224 */ /* 0x000fee00078e001c */
[----:B------:R3:W-:Y:S02]  /*13bd0*/  MUFU.EX2 R232, R0 ;  /* 0x0000000000e87308 */ /* 0x0007e40000000800 */
[----:B---3--:R-:W-:Y:S05]  /*13be0*/  FSEL R0, R41, RZ, P3 ;  /* 0x000000ff29007208 */ /* 0x008fea0001800000 */
[----:B------:R-:W-:Y:S01]  /*13bf0*/  FADD.FTZ R2, -R0, R3 ;  /* 0x0000000300027221 */ /* 0x000fe20000010100 */
[----:B------:R-:W-:Y:S02]  /*13c00*/  FSEL R0, R40, RZ, P2 ;  /* 0x000000ff28007208 */ /* 0x000fe40001000000 */
[----:B------:R-:W-:Y:S01]  /*13c10*/  FSEL R3, R39, RZ, P1 ;  /* 0x000000ff27037208 */ /* 0x000fe20000800000 */
[----:B------:R-:W-:Y:S02]  /*13c20*/  FMUL.FTZ R2, R2, UR4 ;  /* 0x0000000402027c20 */ /* 0x000fe40008410000 */
[----:B------:R-:W-:Y:S02]  /*13c30*/  FADD.FTZ R0, -R0, R132 ;  /* 0x0000008400007221 */ /* 0x000fe40000010100 */
[----:B------:R3:W4:Y:S01]  /*13c40*/  MUFU.EX2 R37, R2 ;  /* 0x0000000200257308 */ /* 0x0007220000000800 */
[----:B------:R-:W-:Y:S01]  /*13c50*/  FADD.FTZ R3, -R3, R133 ;  /* 0x0000008503037221 */ /* 0x000fe20000010100 */
[----:B---3--:R-:W-:Y:S01]  /*13c60*/  FMUL.FTZ R2, R0, UR4 ;  /* 0x0000000400027c20 */ /* 0x008fe20008410000 */
[C---:B----4-:R-:W-:Y:S01]  /*13c70*/  FMUL.FTZ R20, R37.reuse, R152 ;  /* 0x0000009825147220 */ /* 0x050fe20000410000 */
[----:B------:R-:W-:Y:S01]  /*13c80*/  FSEL R0, R38, RZ, P0 ;  /* 0x000000ff26007208 */ /* 0x000fe20000000000 */
[C---:B------:R-:W-:Y:S05]  /*13c90*/  FMUL.FTZ R5, R37.reuse, R141 ;  /* 0x0000008d25057220 */ /* 0x040fea0000410000 */
[----:B------:R3:W4:Y:S01]  /*13ca0*/  MUFU.EX2 R36, R2 ;  /* 0x0000000200247308 */ /* 0x0007220000000800 */
[----:B------:R-:W-:Y:S02]  /*13cb0*/  IMAD.MOV.U32 R141, RZ, RZ, R49 ;  /* 0x000000ffff8d7224 */ /* 0x000fe400078e0031 */
[----:B------:R-:W-:Y:S01]  /*13cc0*/  FMUL.FTZ R4, R37, R140 ;  /* 0x0000008c25047220 */ /* 0x000fe20000410000 */
[----:B------:R-:W-:Y:S01]  /*13cd0*/  FADD.FTZ R0, -R0, R134 ;  /* 0x0000008600007221 */ /* 0x000fe20000010100 */
[----:B------:R-:W-:Y:S01]  /*13ce0*/  IMAD.MOV.U32 R140, RZ, RZ, R56 ;  /* 0x000000ffff8c7224 */ /* 0x000fe200078e0038 */
[----:B------:R-:W-:Y:S01]  /*13cf0*/  F2FP.BF16.F32.PACK_AB R49, R79, R75 ;  /* 0x0000004b4f31723e */ /* 0x000fe200000010ff */
[C---:B------:R-:W-:Y:S01]  /*13d00*/  FMUL.FTZ R16, R37.reuse, R144 ;  /* 0x0000009025107220 */ /* 0x040fe20000410000 */
[----:B------:R-:W-:Y:S01]  /*13d10*/  FMUL.FTZ R0, R0, UR4 ;  /* 0x0000000400007c20 */ /* 0x000fe20008410000 */
[C---:B------:R-:W-:Y:S01]  /*13d20*/  FMUL.FTZ R17, R37.reuse, R145 ;  /* 0x0000009125117220 */ /* 0x040fe20000410000 */
[----:B------:R-:W5:Y:S01]  /*13d30*/  LDSM.16.MT88.4 R56, [R184+0x4400] ;  /* 0x00440000b838783b */ /* 0x000f620000004200 */
[C---:B------:R-:W-:Y:S01]  /*13d40*/  FMUL.FTZ R21, R37.reuse, R153 ;  /* 0x0000009925157220 */ /* 0x040fe20000410000 */
[C---:B------:R-:W-:Y:S01]  /*13d50*/  FMUL.FTZ R32, R37.reuse, R160 ;  /* 0x000000a025207220 */ /* 0x040fe20000410000 */
[----:B------:R-:W-:Y:S01]  /*13d60*/  FMUL.FTZ R33, R37, R161 ;  /* 0x000000a125217220 */ /* 0x000fe20000410000 */
[----:B------:R-:W2:Y:S01]  /*13d70*/  MUFU.EX2 R0, R0 ;  /* 0x0000000000007308 */ /* 0x000ea20000000800 */
[----:B---3--:R-:W-:Y:S01]  /*13d80*/  FMUL.FTZ R2, R3, UR4 ;  /* 0x0000000403027c20 */ /* 0x008fe20008410000 */
[----:B------:R-:W-:Y:S01]  /*13d90*/  FFMA.FTZ R3, R96, UR4, -R43 ;  /* 0x0000000460037c23 */ /* 0x000fe2000801082b */
[----:B------:R-:W-:Y:S02]  /*13da0*/  IMAD.MOV.U32 R96, RZ, RZ, R238 ;  /* 0x000000ffff607224 */ /* 0x000fe400078e00ee */
[C---:B----4-:R-:W-:Y:S01]  /*13db0*/  FMUL.FTZ R7, R36.reuse, R143 ;  /* 0x0000008f24077220 */ /* 0x050fe20000410000 */
[----:B------:R-:W-:Y:S04]  /*13dc0*/  IMAD.MOV.U32 R143, RZ, RZ, R109 ;  /* 0x000000ffff8f7224 */ /* 0x000fe800078e006d */
[----:B------:R3:W-:Y:S01]  /*13dd0*/  MUFU.EX2 R238, R3 ;  /* 0x0000000300ee7308 */ /* 0x0007e20000000800 */
[C---:B------:R-:W-:Y:S01]  /*13de0*/  FMUL.FTZ R6, R36.reuse, R142 ;  /* 0x0000008e24067220 */ /* 0x040fe20000410000 */
[----:B------:R-:W-:Y:S02]  /*13df0*/  IMAD.MOV.U32 R142, RZ, RZ, R11 ;  /* 0x000000ffff8e7224 */ /* 0x000fe400078e000b */
[C---:B------:R-:W-:Y:S01]  /*13e00*/  FMUL.FTZ R18, R36.reuse, R146 ;  /* 0x0000009224127220 */ /* 0x040fe20000410000 */
[C---:B------:R-:W-:Y:S01]  /*13e10*/  FMUL.FTZ R19, R36.reuse, R147 ;  /* 0x0000009324137220 */ /* 0x040fe20000410000 */
[C---:B------:R-:W-:Y:S01]  /*13e20*/  FMUL.FTZ R22, R36.reuse, R154 ;  /* 0x0000009a24167220 */ /* 0x040fe20000410000 */
[----:B------:R-:W-:Y:S01]  /*13e30*/  LDSM.16.MT88.4 R144, [R184+0x5c00] ;  /* 0x005c0000b890783b */ /* 0x000fe20000004200 */
[----:B------:R-:W-:Y:S01]  /*13e40*/  FMUL.FTZ R23, R36, R155 ;  /* 0x0000009b24177220 */ /* 0x000fe20000410000 */
[-C--:B-1----:R-:W-:Y:S01]  /*13e50*/  HMMA.16816.F32.BF16 R4, R44, R24.reuse, R4 ;  /* 0x000000182c04723c */ /* 0x082fe20000041804 */
[----:B------:R-:W1:Y:S04]  /*13e60*/  MUFU.EX2 R2, R2 ;  /* 0x0000000200027308 */ /* 0x000e680000000800 */
[C---:B--2---:R-:W-:Y:S01]  /*13e70*/  FMUL.FTZ R11, R0.reuse, R139 ;  /* 0x0000008b000b7220 */ /* 0x044fe20000410000 */
[C---:B------:R-:W-:Y:S01]  /*13e80*/  FMUL.FTZ R10, R0.reuse, R138 ;  /* 0x0000008a000a7220 */ /* 0x040fe20000410000 */
[C---:B------:R-:W-:Y:S01]  /*13e90*/  FMUL.FTZ R14, R0.reuse, R150 ;  /* 0x00000096000e7220 */ /* 0x040fe20000410000 */
[----:B------:R-:W-:Y:S03]  /*13ea0*/  FMUL.FTZ R15, R0, R151 ;  /* 0x00000097000f7220 */ /* 0x000fe60000410000 */
[----:B---3--:R-:W-:Y:S01]  /*13eb0*/  FFMA.FTZ R3, R88, UR4, -R43 ;  /* 0x0000000458037c23 */ /* 0x008fe2000801082b */
[C---:B------:R-:W-:Y:S01]  /*13ec0*/  FMUL.FTZ R30, R0.reuse, R166 ;  /* 0x000000a6001e7220 */ /* 0x040fe20000410000 */
[----:B------:R-:W-:Y:S01]  /*13ed0*/  FMUL.FTZ R31, R0, R167 ;  /* 0x000000a7001f7220 */ /* 0x000fe20000410000 */
[C---:B------:R-:W-:Y:S01]  /*13ee0*/  FMUL.FTZ R34, R36.reuse, R162 ;  /* 0x000000a224227220 */ /* 0x040fe20000410000 */
[----:B------:R-:W-:Y:S01]  /*13ef0*/  FMUL.FTZ R35, R36, R163 ;  /* 0x000000a324237220 */ /* 0x000fe20000410000 */
[C---:B-1----:R-:W-:Y:S01]  /*13f00*/  FMUL.FTZ R9, R2.reuse, R137 ;  /* 0x0000008902097220 */ /* 0x042fe20000410000 */
[----:B------:R-:W-:Y:S02]  /*13f10*/  IMAD.MOV.U32 R137, RZ, RZ, R237 ;  /* 0x000000ffff897224 */ /* 0x000fe400078e00ed */
[C---:B------:R-:W-:Y:S01]  /*13f20*/  FMUL.FTZ R12, R2.reuse, R148 ;  /* 0x00000094020c7220 */ /* 0x040fe20000410000 */
[----:B------:R1:W-:Y:S01]  /*13f30*/  MUFU.EX2 R237, R3 ;  /* 0x0000000300ed7308 */ /* 0x0003e20000000800 */
[C---:B------:R-:W-:Y:S01]  /*13f40*/  FMUL.FTZ R8, R2.reuse, R136 ;  /* 0x0000008802087220 */ /* 0x040fe20000410000 */
[C---:B------:R-:W-:Y:S01]  /*13f50*/  FMUL.FTZ R13, R2.reuse, R149 ;  /* 0x00000095020d7220 */ /* 0x040fe20000410000 */
[C---:B------:R-:W-:Y:S01]  /*13f60*/  FMUL.FTZ R28, R2.reuse, R164 ;  /* 0x000000a4021c7220 */ /* 0x040fe20000410000 */
[C---:B------:R-:W-:Y:S04]  /*13f70*/  FMUL.FTZ R29, R2.reuse, R165 ;  /* 0x000000a5021d7220 */ /* 0x040fe80000410000 */
[C---:B------:R-:W-:Y:S06]  /*13f80*/  HMMA.16816.F32.BF16 R8, R48.reuse, R24, R8 ;  /* 0x000000183008723c */ /* 0x040fec0000041808 */
[-C--:B------:R-:W-:Y:S05]  /*13f90*/  HMMA.16816.F32.BF16 R12, R48, R26.reuse, R12 ;  /* 0x0000001a300c723c */ /* 0x080fea000004180c */
[--C-:B-1----:R-:W-:Y:S01]  /*13fa0*/  FFMA.FTZ R3, R89, UR4, -R64.reuse ;  /* 0x0000000459037c23 */ /* 0x102fe20008010840 */
[C---:B------:R-:W-:Y:S03]  /*13fb0*/  HMMA.16816.F32.BF16 R16, R44.reuse, R26, R16 ;  /* 0x0000001a2c10723c */ /* 0x040fe60000041810 */
[----:B------:R1:W-:Y:S02]  /*13fc0*/  MUFU.EX2 R148, R3 ;  /* 0x0000000300947308 */ /* 0x0003e40000000800 */
[C---:B------:R-:W-:Y:S01]  /*13fd0*/  FMUL.FTZ R24, R2.reuse, R156 ;  /* 0x0000009c02187220 */ /* 0x040fe20000410000 */
[-C--:B------:R-:W-:Y:S05]  /*13fe0*/  HMMA.16816.F32.BF16 R20, R44, R52.reuse, R20 ;  /* 0x000000342c14723c */ /* 0x080fea0000041814 */
[----:B------:R-:W-:Y:S01]  /*13ff0*/  FMUL.FTZ R25, R2, R157 ;  /* 0x0000009d02197220 */ /* 0x000fe20000410000 */
[C---:B------:R-:W-:Y:S01]  /*14000*/  FMUL.FTZ R26, R0.reuse, R158 ;  /* 0x0000009e001a7220 */ /* 0x040fe20000410000 */
[----:B------:R-:W-:Y:S07]  /*14010*/  FMUL.FTZ R27, R0, R159 ;  /* 0x0000009f001b7220 */ /* 0x000fee0000410000 */
[C---:B------:R-:W-:Y:S04]  /*14020*/  HMMA.16816.F32.BF16 R24, R48.reuse, R52, R24 ;  /* 0x000000343018723c */ /* 0x040fe80000041818 */
[----:B-1----:R-:W-:Y:S02]  /*14030*/  FFMA.FTZ R3, R99, UR4, -R64 ;  /* 0x0000000463037c23 */ /* 0x002fe40008010840 */
[-C--:B------:R-:W-:Y:S02]  /*14040*/  HMMA.16816.F32.BF16 R28, R48, R54.reuse, R28 ;  /* 0x00000036301c723c */ /* 0x080fe4000004181c */
[----:B------:R1:W-:Y:S04]  /*14050*/  MUFU.EX2 R152, R3 ;  /* 0x0000000300987308 */ /* 0x0003e80000000800 */
[----:B------:R-:W-:Y:S01]  /*14060*/  HMMA.16816.F32.BF16 R32, R44, R54, R32 ;  /* 0x000000362c20723c */ /* 0x000fe20000041820 */
[----:B------:R-:W2:Y:S04]  /*14070*/  LDSM.16.MT88.4 R52, [R184+0x4800] ;  /* 0x00480000b834783b */ /* 0x000ea80000004200 */
[----:B------:R-:W-:Y:S02]  /*14080*/  F2FP.BF16.F32.PACK_AB R48, R121, R114 ;  /* 0x000000727930723e */ /* 0x000fe400000010ff */
[----:B------:R-:W-:Y:S04]  /*14090*/  F2FP.BF16.F32.PACK_AB R49, R119, R111 ;  /* 0x0000006f7731723e */ /* 0x000fe800000010ff */
[----:B------:R-:W-:Y:S01]  /*140a0*/  F2FP.BF16.F32.PACK_AB R50, R130, R124 ;  /* 0x0000007c8232723e */ /* 0x000fe200000010ff */
[----:B-1----:R-:W-:Y:S01]  /*140b0*/  FFMA.FTZ R3, R249, UR4, -R65 ;  /* 0x00000004f9037c23 */ /* 0x002fe20008010841 */
[----:B------:R-:W-:Y:S01]  /*140c0*/  F2FP.BF16.F32.PACK_AB R51, R131, R120 ;  /* 0x000000788333723e */ /* 0x000fe200000010ff */
[----:B------:R-:W-:Y:S01]  /*140d0*/  IMAD.MOV.U32 R249, RZ, RZ, R67 ;  /* 0x000000fffff97224 */ /* 0x000fe200078e0043 */
[----:B------:R-:W-:Y:S01]  /*140e0*/  F2FP.BF16.F32.PACK_AB R44, R106, R102 ;  /* 0x000000666a2c723e */ /* 0x000fe200000010ff */
[----:B------:R1:W-:Y:S01]  /*140f0*/  MUFU.EX2 R134, R3 ;  /* 0x0000000300867308 */ /* 0x0003e20000000800 */
[----:B------:R-:W-:Y:S01]  /*14100*/  F2FP.BF16.F32.PACK_AB R46, R125, R113 ;  /* 0x000000717d2e723e */ /* 0x000fe200000010ff */
[--C-:B------:R-:W-:Y:S01]  /*14110*/  FFMA.FTZ R67, R245, UR4, -R66.reuse ;  /* 0x00000004f5437c23 */ /* 0x100fe20008010842 */
[----:B------:R-:W-:Y:S01]  /*14120*/  F2FP.BF16.F32.PACK_AB R45, R103, R97 ;  /* 0x00000061672d723e */ /* 0x000fe200000010ff */
[-C--:B-----5:R-:W-:Y:S05]  /*14130*/  HMMA.16816.F32.BF16 R4, R48, R56.reuse, R4 ;  /* 0x000000383004723c */ /* 0x0a0fea0000041804 */
[----:B------:R-:W-:Y:S02]  /*14140*/  F2FP.BF16.F32.PACK_AB R47, R122, R105 ;  /* 0x000000697a2f723e */ /* 0x000fe400000010ff */
[----:B------:R-:W-:Y:S05]  /*14150*/  ISETP.GT.AND P0, PT, R204, R249, PT ;  /* 0x000000f9cc00720c */ /* 0x000fea0003f04270 */
[C---:B------:R-:W-:Y:S04]  /*14160*/  HMMA.16816.F32.BF16 R8, R44.reuse, R56, R8 ;  /* 0x000000382c08723c */ /* 0x040fe80000041808 */
[--C-:B-1----:R-:W-:Y:S02]  /*14170*/  FFMA.FTZ R3, R250, UR4, -R65.reuse ;  /* 0x00000004fa037c23 */ /* 0x102fe40008010841 */
[-C--:B------:R-:W-:Y:S02]  /*14180*/  HMMA.16816.F32.BF16 R12, R44, R58.reuse, R12 ;  /* 0x0000003a2c0c723c */ /* 0x080fe4000004180c */
[----:B------:R1:W-:Y:S04]  /*14190*/  MUFU.EX2 R136, R3 ;  /* 0x0000000300887308 */ /* 0x0003e80000000800 */
[C---:B------:R-:W-:Y:S01]  /*141a0*/  HMMA.16816.F32.BF16 R16, R48.reuse, R58, R16 ;  /* 0x0000003a3010723c */ /* 0x040fe20000041810 */
[----:B------:R-:W3:Y:S05]  /*141b0*/  LDSM.16.MT88.4 R56, [R185+0x4800] ;  /* 0x00480000b938783b */ /* 0x000eea0000004200 */
[-C--:B------:R-:W-:Y:S06]  /*141c0*/  HMMA.16816.F32.BF16 R20, R48, R60.reuse, R20 ;  /* 0x0000003c3014723c */ /* 0x080fec0000041814 */
[C---:B------:R-:W-:Y:S05]  /*141d0*/  HMMA.16816.F32.BF16 R24, R44.reuse, R60, R24 ;  /* 0x0000003c2c18723c */ /* 0x040fea0000041818 */
[--C-:B-1----:R-:W-:Y:S01]  /*141e0*/  FFMA.FTZ R3, R91, UR4, -R65.reuse ;  /* 0x000000045b037c23 */ /* 0x102fe20008010841 */
[-C--:B------:R-:W-:Y:S03]  /*141f0*/  HMMA.16816.F32.BF16 R28, R44, R62.reuse, R28 ;  /* 0x0000003e2c1c723c */ /* 0x080fe6000004181c */
[----:B------:R1:W-:Y:S03]  /*14200*/  MUFU.EX2 R132, R3 ;  /* 0x0000000300847308 */ /* 0x0003e60000000800 */
[----:B------:R-:W-:Y:S01]  /*14210*/  HMMA.16816.F32.BF16 R32, R48, R62, R32 ;  /* 0x0000003e3020723c */ /* 0x000fe20000041820 */
[----:B------:R-:W4:Y:S04]  /*14220*/  LDSM.16.MT88.4 R60, [R184+0x4c00] ;  /* 0x004c0000b83c783b */ /* 0x000f280000004200 */
[----:B------:R-:W-:Y:S02]  /*14230*/  F2FP.BF16.F32.PACK_AB R44, R179, R174 ;  /* 0x000000aeb32c723e */ /* 0x000fe400000010ff */
[----:B------:R-:W-:Y:S04]  /*14240*/  F2FP.BF16.F32.PACK_AB R45, R180, R172 ;  /* 0x000000acb42d723e */ /* 0x000fe800000010ff */
[----:B------:R-:W-:Y:S02]  /*14250*/  F2FP.BF16.F32.PACK_AB R46, R210, R207 ;  /* 0x000000cfd22e723e */ /* 0x000fe400000010ff */
[----:B------:R-:W-:Y:S01]  /*14260*/  F2FP.BF16.F32.PACK_AB R47, R209, R205 ;  /* 0x000000cdd12f723e */ /* 0x000fe200000010ff */
[----:B-1----:R-:W-:Y:S01]  /*14270*/  FFMA.FTZ R3, R93, UR4, -R65 ;  /* 0x000000045d037c23 */ /* 0x002fe20008010841 */
[----:B------:R-:W-:Y:S02]  /*14280*/  F2FP.BF16.F32.PACK_AB R48, R171, R126 ;  /* 0x0000007eab30723e */ /* 0x000fe400000010ff */
[----:B------:R-:W-:Y:S01]  /*14290*/  F2FP.BF16.F32.PACK_AB R50, R183, R176 ;  /* 0x000000b0b732723e */ /* 0x000fe200000010ff */
[----:B------:R1:W-:Y:S01]  /*142a0*/  MUFU.EX2 R133, R3 ;  /* 0x0000000300857308 */ /* 0x0003e20000000800 */
[----:B------:R-:W-:Y:S01]  /*142b0*/  F2FP.BF16.F32.PACK_AB R49, R169, R118 ;  /* 0x00000076a931723e */ /* 0x000fe200000010ff */
[-C--:B--2---:R-:W-:Y:S05]  /*142c0*/  HMMA.16816.F32.BF16 R4, R44, R52.reuse, R4 ;  /* 0x000000342c04723c */ /* 0x084fea0000041804 */
[----:B------:R-:W-:Y:S07]  /*142d0*/  F2FP.BF16.F32.PACK_AB R51, R175, R170 ;  /* 0x000000aaaf33723e */ /* 0x000fee00000010ff */
[C---:B------:R-:W-:Y:S04]  /*142e0*/  HMMA.16816.F32.BF16 R8, R48.reuse, R52, R8 ;  /* 0x000000343008723c */ /* 0x040fe80000041808 */
[--C-:B-1----:R-:W-:Y:S02]  /*142f0*/  FFMA.FTZ R3, R251, UR4, -R66.reuse ;  /* 0x00000004fb037c23 */ /* 0x102fe40008010842 */
[-C--:B------:R-:W-:Y:S02]  /*14300*/  HMMA.16816.F32.BF16 R12, R48, R54.reuse, R12 ;  /* 0x00000036300c723c */ /* 0x080fe4000004180c */
[----:B------:R1:W-:Y:S04]  /*14310*/  MUFU.EX2 R110, R3 ;  /* 0x00000003006e7308 */ /* 0x0003e80000000800 */
[C---:B------:R-:W-:Y:S01]  /*14320*/  HMMA.16816.F32.BF16 R16, R44.reuse, R54, R16 ;  /* 0x000000362c10723c */ /* 0x040fe20000041810 */
[----:B------:R-:W2:Y:S05]  /*14330*/  LDSM.16.MT88.4 R52, [R185+0x4c00] ;  /* 0x004c0000b934783b */ /* 0x000eaa0000004200 */
[-C--:B---3--:R-:W-:Y:S06]  /*14340*/  HMMA.16816.F32.BF16 R20, R44, R56.reuse, R20 ;  /* 0x000000382c14723c */ /* 0x088fec0000041814 */
[C---:B------:R-:W-:Y:S05]  /*14350*/  HMMA.16816.F32.BF16 R24, R48.reuse, R56, R24 ;  /* 0x000000383018723c */ /* 0x040fea0000041818 */
[--C-:B-1----:R-:W-:Y:S01]  /*14360*/  FFMA.FTZ R3, R252, UR4, -R66.reuse ;  /* 0x00000004fc037c23 */ /* 0x102fe20008010842 */
[-C--:B------:R-:W-:Y:S03]  /*14370*/  HMMA.16816.F32.BF16 R28, R48, R58.reuse, R28 ;  /* 0x0000003a301c723c */ /* 0x080fe6000004181c */
[----:B------:R1:W-:Y:S03]  /*14380*/  MUFU.EX2 R107, R3 ;  /* 0x00000003006b7308 */ /* 0x0003e60000000800 */
[----:B------:R-:W-:Y:S01]  /*14390*/  HMMA.16816.F32.BF16 R32, R44, R58, R32 ;  /* 0x0000003a2c20723c */ /* 0x000fe20000041820 */
[----:B------:R-:W3:Y:S04]  /*143a0*/  LDSM.16.MT88.4 R56, [R184+0x5000] ;  /* 0x00500000b838783b */ /* 0x000ee80000004200 */
[----:B------:R-:W-:Y:S02]  /*143b0*/  F2FP.BF16.F32.PACK_AB R48, R181, R173 ;  /* 0x000000adb530723e */ /* 0x000fe400000010ff */
[----:B------:R-:W-:Y:S04]  /*143c0*/  F2FP.BF16.F32.PACK_AB R44, R206, R178 ;  /* 0x000000b2ce2c723e */ /* 0x000fe800000010ff */
[----:B------:R-:W-:Y:S02]  /*143d0*/  F2FP.BF16.F32.PACK_AB R45, R208, R177 ;  /* 0x000000b1d02d723e */ /* 0x000fe400000010ff */
[----:B------:R-:W-:Y:S01]  /*143e0*/  F2FP.BF16.F32.PACK_AB R46, R217, R215 ;  /* 0x000000d7d92e723e */ /* 0x000fe200000010ff */
[--C-:B-1----:R-:W-:Y:S01]  /*143f0*/  FFMA.FTZ R3, R94, UR4, -R66.reuse ;  /* 0x000000045e037c23 */ /* 0x102fe20008010842 */
[----:B------:R-:W-:Y:S02]  /*14400*/  F2FP.BF16.F32.PACK_AB R47, R222, R213 ;  /* 0x000000d5de2f723e */ /* 0x000fe400000010ff */
[----:B------:R-:W-:Y:S01]  /*14410*/  F2FP.BF16.F32.PACK_AB R50, R220, R212 ;  /* 0x000000d4dc32723e */ /* 0x000fe200000010ff */
[----:B------:R1:W-:Y:S01]  /*14420*/  MUFU.EX2 R109, R3 ;  /* 0x00000003006d7308 */ /* 0x0003e20000000800 */
[----:B------:R-:W-:Y:S02]  /*14430*/  F2FP.BF16.F32.PACK_AB R49, R182, R168 ;  /* 0x000000a8b631723e */ /* 0x000fe400000010ff */
[----:B------:R-:W-:Y:S01]  /*14440*/  F2FP.BF16.F32.PACK_AB R51, R218, R211 ;  /* 0x000000d3da33723e */ /* 0x000fe200000010ff */
[-C--:B----4-:R-:W-:Y:S06]  /*14450*/  HMMA.16816.F32.BF16 R4, R44, R60.reuse, R4 ;  /* 0x0000003c2c04723c */ /* 0x090fec0000041804 */
[C---:B------:R-:W-:Y:S06]  /*14460*/  HMMA.16816.F32.BF16 R8, R48.reuse, R60, R8 ;  /* 0x0000003c3008723c */ /* 0x040fec0000041808 */
[-C--:B------:R-:W-:Y:S05]  /*14470*/  HMMA.16816.F32.BF16 R12, R48, R62.reuse, R12 ;  /* 0x0000003e300c723c */ /* 0x080fea000004180c */
[--C-:B-1----:R-:W-:Y:S01]  /*14480*/  FFMA.FTZ R3, R104, UR4, -R66.reuse ;  /* 0x0000000468037c23 */ /* 0x102fe20008010842 */
[----:B------:R-:W-:Y:S01]  /*14490*/  FFMA.FTZ R60, R247, UR4, -R66 ;  /* 0x00000004f73c7c23 */ /* 0x000fe20008010842 */
[C---:B------:R-:W-:Y:S02]  /*144a0*/  HMMA.16816.F32.BF16 R16, R44.reuse, R62, R16 ;  /* 0x0000003e2c10723c */ /* 0x040fe40000041810 */
[----:B------:R1:W-:Y:S04]  /*144b0*/  MUFU.EX2 R112, R3 ;  /* 0x0000000300707308 */ /* 0x0003e80000000800 */
[-C--:B--2---:R-:W-:Y:S06]  /*144c0*/  HMMA.16816.F32.BF16 R20, R44, R52.reuse, R20 ;  /* 0x000000342c14723c */ /* 0x084fec0000041814 */
[C---:B------:R-:W-:Y:S06]  /*144d0*/  HMMA.16816.F32.BF16 R24, R48.reuse, R52, R24 ;  /* 0x000000343018723c */ /* 0x040fec0000041818 */
[-C--:B------:R-:W-:Y:S05]  /*144e0*/  HMMA.16816.F32.BF16 R28, R48, R54.reuse, R28 ;  /* 0x00000036301c723c */ /* 0x080fea000004181c */
[--C-:B-1----:R-:W-:Y:S01]  /*144f0*/  FFMA.FTZ R3, R95, UR4, -R43.reuse ;  /* 0x000000045f037c23 */ /* 0x102fe2000801082b */
[----:B------:R-:W-:Y:S01]  /*14500*/  HMMA.16816.F32.BF16 R32, R44, R54, R32 ;  /* 0x000000362c20723c */ /* 0x000fe20000041820 */
[----:B------:R-:W-:Y:S02]  /*14510*/  LDSM.16.MT88.4 R52, [R184+0x5400] ;  /* 0x00540000b834783b */ /* 0x000fe40000004200 */
        /* <DEDUP_REMOVED lines=8> */
[--C-:B-1----:R-:W-:Y:S01]  /*145a0*/  FFMA.FTZ R3, R137, UR4, -R43.reuse ;  /* 0x0000000489037c23 */ /* 0x102fe2000801082b */
[-C--:B---3--:R-:W-:Y:S03]  /*145b0*/  HMMA.16816.F32.BF16 R4, R48, R56.reuse, R4 ;  /* 0x000000383004723c */ /* 0x088fe60000041804 */
[----:B------:R1:W-:Y:S02]  /*145c0*/  MUFU.EX2 R99, R3 ;  /* 0x0000000300637308 */ /* 0x0003e40000000800 */
[----:B------:R-:W-:Y:S07]  /*145d0*/  F2FP.BF16.F32.PACK_AB R47, R232, R225 ;  /* 0x000000e1e82f723e */ /* 0x000fee00000010ff */
[C---:B------:R-:W-:Y:S06]  /*145e0*/  HMMA.16816.F32.BF16 R8, R44.reuse, R56, R8 ;  /* 0x000000382c08723c */ /* 0x040fec0000041808 */
[-C--:B------:R-:W-:Y:S05]  /*145f0*/  HMMA.16816.F32.BF16 R12, R44, R58.reuse, R12 ;  /* 0x0000003a2c0c723c */ /* 0x080fea000004180c */
[--C-:B-1----:R-:W-:Y:S01]  /*14600*/  FFMA.FTZ R3, R143, UR4, -R64.reuse ;  /* 0x000000048f037c23 */ /* 0x102fe20008010840 */
[C---:B------:R-:W-:Y:S01]  /*14610*/  HMMA.16816.F32.BF16 R16, R48.reuse, R58, R16 ;  /* 0x0000003a3010723c */ /* 0x040fe20000041810 */
[----:B------:R-:W-:Y:S02]  /*14620*/  LDSM.16.MT88.4 R56, [R185+0x5400] ;  /* 0x00540000b938783b */ /* 0x000fe40000004200 */
[----:B------:R1:W-:Y:S02]  /*14630*/  MUFU.EX2 R93, R3 ;  /* 0x00000003005d7308 */ /* 0x0003e40000000800 */
[--C-:B-1----:R-:W-:Y:S08]  /*14640*/  FFMA.FTZ R3, R142, UR4, -R64.reuse ;  /* 0x000000048e037c23 */ /* 0x102ff00008010840 */
[----:B------:R1:W-:Y:S02]  /*14650*/  MUFU.EX2 R94, R3 ;  /* 0x00000003005e7308 */ /* 0x0003e40000000800 */
[--C-:B-1----:R-:W-:Y:S08]  /*14660*/  FFMA.FTZ R3, R141, UR4, -R43.reuse ;  /* 0x000000048d037c23 */ /* 0x102ff0000801082b */
[----:B------:R1:W-:Y:S02]  /*14670*/  MUFU.EX2 R95, R3 ;  /* 0x00000003005f7308 */ /* 0x0003e40000000800 */
[--C-:B-1----:R-:W-:Y:S01]  /*14680*/  FFMA.FTZ R3, R96, UR4, -R43.reuse ;  /* 0x0000000460037c23 */ /* 0x102fe2000801082b */
[----:B------:R-:W-:Y:S01]  /*14690*/  FFMA.FTZ R43, R84, UR4, -R43 ;  /* 0x00000004542b7c23 */ /* 0x000fe2000801082b */
[--C-:B------:R-:W-:Y:S06]  /*146a0*/  FFMA.FTZ R84, R243, UR4, -R65.reuse ;  /* 0x00000004f3547c23 */ /* 0x100fec0008010841 */
[----:B------:R1:W-:Y:S02]  /*146b0*/  MUFU.EX2 R96, R3 ;  /* 0x0000000300607308 */ /* 0x0003e40000000800 */
[--C-:B-1----:R-:W-:Y:S02]  /*146c0*/  FFMA.FTZ R3, R140, UR4, -R64.reuse ;  /* 0x000000048c037c23 */ /* 0x102fe40008010840 */
[----:B------:R-:W2:Y:S06]  /*146d0*/  LDL.LU R140, [R1+0x18] ;  /* 0x00001800018c7983 */ /* 0x000eac0000300800 */
[----:B------:R1:W-:Y:S01]  /*146e0*/  MUFU.EX2 R91, R3 ;  /* 0x00000003005b7308 */ /* 0x0003e20000000800 */
[----:B------:R-:W3:Y:S04]  /*146f0*/  LDL.LU R139, [R1+0x1c] ;  /* 0x00001c00018b7983 */ /* 0x000ee80000300800 */
[----:B------:R-:W4:Y:S04]  /*14700*/  LDL.LU R138, [R1+0x20] ;  /* 0x00002000018a7983 */ /* 0x000f280000300800 */
[----:B------:R-:W5:Y:S01]  /*14710*/  LDL.LU R137, [R1+0x24] ;  /* 0x0000240001897983 */ /* 0x000f620000300800 */
[--C-:B-1----:R-:W-:Y:S04]  /*14720*/  FFMA.FTZ R3, R87, UR4, -R64.reuse ;  /* 0x0000000457037c23 */ /* 0x102fe80008010840 */
[----:B------:R1:W-:Y:S02]  /*14730*/  MUFU.EX2 R89, R3 ;  /* 0x0000000300597308 */ /* 0x0003e40000000800 */
[--C-:B-1----:R-:W-:Y:S08]  /*14740*/  FFMA.FTZ R3, R86, UR4, -R65.reuse ;  /* 0x0000000456037c23 */ /* 0x102ff00008010841 */
[----:B------:R1:W-:Y:S02]  /*14750*/  MUFU.EX2 R87, R3 ;  /* 0x0000000300577308 */ /* 0x0003e40000000800 */
[--C-:B-1----:R-:W-:Y:S08]  /*14760*/  FFMA.FTZ R3, R85, UR4, -R65.reuse ;  /* 0x0000000455037c23 */ /* 0x102ff00008010841 */
[----:B------:R1:W-:Y:S02]  /*14770*/  MUFU.EX2 R86, R3 ;  /* 0x0000000300567308 */ /* 0x0003e40000000800 */
[--C-:B-1----:R-:W-:Y:S01]  /*14780*/  FFMA.FTZ R3, R74, UR4, -R65.reuse ;  /* 0x000000044a037c23 */ /* 0x102fe20008010841 */
[--C-:B------:R-:W-:Y:S01]  /*14790*/  FFMA.FTZ R74, R78, UR4, -R64.reuse ;  /* 0x000000044e4a7c23 */ /* 0x100fe20008010840 */
[----:B------:R-:W-:Y:S01]  /*147a0*/  FFMA.FTZ R64, R68, UR4, -R64 ;  /* 0x0000000444407c23 */ /* 0x000fe20008010840 */
[--C-:B------:R-:W-:Y:S05]  /*147b0*/  FFMA.FTZ R68, R244, UR4, -R66.reuse ;  /* 0x00000004f4447c23 */ /* 0x100fea0008010842 */
[----:B------:R1:W-:Y:S01]  /*147c0*/  MUFU.EX2 R85, R3 ;  /* 0x0000000300557308 */ /* 0x0003e20000000800 */
[--C-:B------:R-:W-:Y:S01]  /*147d0*/  FFMA.FTZ R78, R248, UR4, -R65.reuse ;  /* 0x00000004f84e7c23 */ /* 0x100fe20008010841 */
[--C-:B-1----:R-:W-:Y:S01]  /*147e0*/  FFMA.FTZ R3, R81, UR4, -R65.reuse ;  /* 0x0000000451037c23 */ /* 0x102fe20008010841 */
[--C-:B------:R-:W-:Y:S01]  /*147f0*/  FFMA.FTZ R81, R246, UR4, -R65.reuse ;  /* 0x00000004f6517c23 */ /* 0x100fe20008010841 */
[----:B------:R-:W-:Y:S01]  /*14800*/  FFMA.FTZ R65, R90, UR4, -R65 ;  /* 0x000000045a417c23 */ /* 0x000fe20008010841 */
[--C-:B------:R-:W-:Y:S05]  /*14810*/  FFMA.FTZ R90, R242, UR4, -R66.reuse ;  /* 0x00000004f25a7c23 */ /* 0x100fea0008010842 */
[----:B------:R1:W-:Y:S10]  /*14820*/  MUFU.EX2 R88, R3 ;  /* 0x0000000300587308 */ /* 0x0003f40000000800 */
[----:B------:R-:W-:Y:S01]  /*14830*/  MUFU.EX2 R65, R65 ;  /* 0x0000004100417308 */ /* 0x000fe20000000800 */
[--C-:B-1----:R-:W-:Y:S01]  /*14840*/  FFMA.FTZ R3, R83, UR4, -R66.reuse ;  /* 0x0000000453037c23 */ /* 0x102fe20008010842 */
[----:B------:R-:W-:Y:S08]  /*14850*/  FFMA.FTZ R66, R42, UR4, -R66 ;  /* 0x000000042a427c23 */ /* 0x000ff00008010842 */
[----:B------:R1:W-:Y:S10]  /*14860*/  MUFU.EX2 R83, R3 ;  /* 0x0000000300537308 */ /* 0x0003f40000000800 */
[----:B------:R-:W-:Y:S01]  /*14870*/  MUFU.EX2 R66, R66 ;  /* 0x0000004200427308 */ /* 0x000fe20000000800 */
[----:B--2---:R-:W-:Y:S09]  /*14880*/  FFMA.FTZ R37, R37, R140, R82 ;  /* 0x0000008c25257223 */ /* 0x004ff20000010052 */
[----:B------:R2:W-:Y:S01]  /*14890*/  MUFU.EX2 R82, R60 ;  /* 0x0000003c00527308 */ /* 0x0005e20000000800 */
[----:B---3--:R-:W-:Y:S01]  /*148a0*/  FFMA.FTZ R36, R36, R139, R80 ;  /* 0x0000008b24247223 */ /* 0x008fe20000010050 */
[----:B------:R-:W-:Y:S01]  /*148b0*/  FADD.FTZ R37, R92, R37 ;  /* 0x000000255c257221 */ /* 0x000fe20000010000 */
[----:B----4-:R-:W-:Y:S02]  /*148c0*/  FFMA.FTZ R2, R2, R138, R76 ;  /* 0x0000008a02027223 */ /* 0x010fe4000001004c */
[----:B-1----:R-:W-:Y:S05]  /*148d0*/  FADD.FTZ R3, R98, R36 ;  /* 0x0000002462037221 */ /* 0x002fea0000010000 */
[----:B------:R-:W-:Y:S01]  /*148e0*/  MUFU.EX2 R76, R70 ;  /* 0x00000046004c7308 */ /* 0x000fe20000000800 */
[----:B-----5:R-:W-:Y:S01]  /*148f0*/  FFMA.FTZ R0, R0, R137, R75 ;  /* 0x0000008900007223 */ /* 0x020fe2000001004b */
[----:B------:R-:W-:Y:S01]  /*14900*/  FADD.FTZ R2, R77, R2 ;  /* 0x000000024d027221 */ /* 0x000fe20000010000 */
[----:B------:R-:W-:Y:S02]  /*14910*/  FADD.FTZ R3, R117, R3 ;  /* 0x0000000375037221 */ /* 0x000fe40000010000 */
[----:B------:R-:W-:Y:S01]  /*14920*/  FADD.FTZ R36, R79, R0 ;  /* 0x000000004f247221 */ /* 0x000fe20000010000 */
[----:B------:R-:W-:Y:S04]  /*14930*/  FADD.FTZ R0, R123, R37 ;  /* 0x000000257b007221 */ /* 0x000fe80000010000 */
[----:B------:R-:W1:Y:S01]  /*14940*/  MUFU.EX2 R77, R69 ;  /* 0x00000045004d7308 */ /* 0x000e620000000800 */
[----:B--2---:R-:W2:Y:S01]  /*14950*/  LDSM.16.MT88.4 R60, [R185+0x5000] ;  /* 0x00500000b93c783b */ /* 0x004ea20000004200 */
        /* <DEDUP_REMOVED lines=8> */
[----:B------:R-:W-:Y:S03]  /*149e0*/  FADD.FTZ R2, R116, R2 ;  /* 0x0000000274027221 */ /* 0x000fe60000010000 */
[----:B------:R-:W-:Y:S01]  /*149f0*/  FADD.FTZ R36, R119, R36 ;  /* 0x0000002477247221 */ /* 0x000fe20000010000 */
[----:B------:R-:W-:Y:S01]  /*14a00*/  FADD.FTZ R3, R102, R2 ;  /* 0x0000000266037221 */ /* 0x000fe20000010000 */
[----:B------:R-:W-:Y:S03]  /*14a10*/  FADD.FTZ R2, R97, R0 ;  /* 0x0000000061027221 */ /* 0x000fe60000010000 */
[----:B------:R-:W3:Y:S01]  /*14a20*/  MUFU.EX2 R75, R71 ;  /* 0x00000047004b7308 */ /* 0x000ee20000000800 */
[----:B-1----:R-:W-:Y:S01]  /*14a30*/  F2FP.BF16.F32.PACK_AB R160, R76, R77 ;  /* 0x0000004d4ca0723e */ /* 0x002fe200000010ff */
[----:B------:R-:W-:Y:S01]  /*14a40*/  FADD.FTZ R36, R120, R36 ;  /* 0x0000002478247221 */ /* 0x000fe20000010000 */
[----:B------:R-:W-:Y:S01]  /*14a50*/  FADD.FTZ R0, R121, R37 ;  /* 0x0000002579007221 */ /* 0x000fe20000010000 */
[----:B------:R-:W-:Y:S01]  /*14a60*/  FADD.FTZ R3, R106, R3 ;  /* 0x000000036a037221 */ /* 0x000fe20000010000 */
[----:B------:R-:W-:Y:S01]  /*14a70*/  FADD.FTZ R2, R103, R2 ;  /* 0x0000000267027221 */ /* 0x000fe20000010000 */
[----:B------:R-:W-:Y:S01]  /*14a80*/  FADD.FTZ R42, R131, R36 ;  /* 0x00000024832a7221 */ /* 0x000fe20000010000 */
[----:B------:R-:W-:Y:S03]  /*14a90*/  FADD.FTZ R0, R124, R0 ;  /* 0x000000007c007221 */ /* 0x000fe60000010000 */
[----:B------:R-:W1:Y:S01]  /*14aa0*/  MUFU.EX2 R71, R43 ;  /* 0x0000002b00477308 */ /* 0x000e620000000800 */
[----:B------:R-:W-:Y:S01]  /*14ab0*/  FADD.FTZ R3, R113, R3 ;  /* 0x0000000371037221 */ /* 0x000fe20000010000 */
[----:B------:R-:W-:Y:S01]  /*14ac0*/  FADD.FTZ R2, R105, R2 ;  /* 0x0000000269027221 */ /* 0x000fe20000010000 */
[----:B------:R-:W-:Y:S02]  /*14ad0*/  FADD.FTZ R0, R130, R0 ;  /* 0x0000000082007221 */ /* 0x000fe40000010000 */
[----:B------:R-:W-:Y:S01]  /*14ae0*/  FADD.FTZ R37, R125, R3 ;  /* 0x000000037d257221 */ /* 0x000fe20000010000 */
[----:B------:R-:W-:Y:S01]  /*14af0*/  FADD.FTZ R3, R172, R42 ;  /* 0x0000002aac037221 */ /* 0x000fe20000010000 */
[----:B------:R-:W-:Y:S03]  /*14b00*/  FADD.FTZ R36, R122, R2 ;  /* 0x000000027a247221 */ /* 0x000fe60000010000 */
[----:B------:R-:W4:Y:S01]  /*14b10*/  MUFU.EX2 R70, R74 ;  /* 0x0000004a00467308 */ /* 0x000f220000000800 */
[----:B---3--:R-:W-:Y:S01]  /*14b20*/  F2FP.BF16.F32.PACK_AB R161, R72, R75 ;  /* 0x0000004b48a1723e */ /* 0x008fe200000010ff */
[----:B------:R-:W-:Y:S01]  /*14b30*/  FADD.FTZ R0, R174, R0 ;  /* 0x00000000ae007221 */ /* 0x000fe20000010000 */
[----:B------:R-:W-:Y:S01]  /*14b40*/  FADD.FTZ R2, R126, R37 ;  /* 0x000000257e027221 */ /* 0x000fe20000010000 */
[----:B------:R-:W-:Y:S01]  /*14b50*/  FADD.FTZ R37, R118, R36 ;  /* 0x0000002476257221 */ /* 0x000fe20000010000 */
[----:B------:R-:W-:Y:S01]  /*14b60*/  FADD.FTZ R3, R180, R3 ;  /* 0x00000003b4037221 */ /* 0x000fe20000010000 */
[----:B------:R-:W-:Y:S01]  /*14b70*/  FADD.FTZ R36, R179, R0 ;  /* 0x00000000b3247221 */ /* 0x000fe20000010000 */
[----:B------:R-:W-:Y:S03]  /*14b80*/  FADD.FTZ R2, R171, R2 ;  /* 0x00000002ab027221 */ /* 0x000fe60000010000 */
[----:B------:R-:W-:Y:S01]  /*14b90*/  MUFU.EX2 R64, R84 ;  /* 0x0000005400407308 */ /* 0x000fe20000000800 */
[-C--:B--2---:R-:W-:Y:S03]  /*14ba0*/  HMMA.16816.F32.BF16 R20, R48, R60.reuse, R20 ;  /* 0x0000003c3014723c */ /* 0x084fe60000041814 */
[----:B-1----:R-:W-:Y:S01]  /*14bb0*/  F2FP.BF16.F32.PACK_AB R162, R71, R73 ;  /* 0x0000004947a2723e */ /* 0x002fe200000010ff */
[----:B------:R-:W-:Y:S01]  /*14bc0*/  FADD.FTZ R0, R169, R37 ;  /* 0x00000025a9007221 */ /* 0x000fe20000010000 */
[----:B------:R-:W-:Y:S01]  /*14bd0*/  FADD.FTZ R37, R207, R36 ;  /* 0x00000024cf257221 */ /* 0x000fe20000010000 */
[C---:B------:R-:W-:Y:S03]  /*14be0*/  HMMA.16816.F32.BF16 R24, R44.reuse, R60, R24 ;  /* 0x0000003c2c18723c */ /* 0x040fe60000041818 */
[----:B------:R-:W-:Y:S02]  /*14bf0*/  MUFU.EX2 R43, R129 ;  /* 0x00000081002b7308 */ /* 0x000fe40000000800 */
[----:B----4-:R-:W-:Y:S01]  /*14c00*/  F2FP.BF16.F32.PACK_AB R163, R69, R70 ;  /* 0x0000004645a3723e */ /* 0x010fe200000010ff */
[-C--:B------:R-:W-:Y:S07]  /*14c10*/  HMMA.16816.F32.BF16 R28, R44, R62.reuse, R28 ;  /* 0x0000003e2c1c723c */ /* 0x080fee000004181c */
[----:B------:R-:W-:Y:S01]  /*14c20*/  MUFU.EX2 R80, R67 ;  /* 0x0000004300507308 */ /* 0x000fe20000000800 */
[----:B------:R-:W-:Y:S01]  /*14c30*/  FADD.FTZ R36, R205, R3 ;  /* 0x00000003cd247221 */ /* 0x000fe20000010000 */
[----:B------:R-:W-:Y:S01]  /*14c40*/  HMMA.16816.F32.BF16 R32, R48, R62, R32 ;  /* 0x0000003e3020723c */ /* 0x000fe20000041820 */
[----:B------:R-:W1:Y:S03]  /*14c50*/  LDSM.16.MT88.4 R60, [R184+0x5800] ;  /* 0x00580000b83c783b */ /* 0x000e660000004200 */
[----:B------:R-:W-:Y:S04]  /*14c60*/  F2FP.BF16.F32.PACK_AB R44, R240, R233 ;  /* 0x000000e9f02c723e */ /* 0x000fe800000010ff */
[----:B------:R-:W2:Y:S03]  /*14c70*/  MUFU.EX2 R79, R68 ;  /* 0x00000044004f7308 */ /* 0x000ea60000000800 */
[----:B------:R-:W-:Y:S01]  /*14c80*/  F2FP.BF16.F32.PACK_AB R45, R239, R236 ;  /* 0x000000ecef2d723e */ /* 0x000fe200000010ff */
[----:B------:R-:W-:Y:S01]  /*14c90*/  FADD.FTZ R36, R209, R36 ;  /* 0x00000024d1247221 */ /* 0x000fe20000010000 */
[----:B------:R-:W-:Y:S03]  /*14ca0*/  F2FP.BF16.F32.PACK_AB R46, R237, R238 ;  /* 0x000000eeed2e723e */ /* 0x000fe600000010ff */
[----:B------:R-:W-:Y:S01]  /*14cb0*/  FADD.FTZ R36, R177, R36 ;  /* 0x00000024b1247221 */ /* 0x000fe20000010000 */
[----:B------:R-:W-:Y:S01]  /*14cc0*/  F2FP.BF16.F32.PACK_AB R47, R152, R148 ;  /* 0x00000094982f723e */ /* 0x000fe200000010ff */
[----:B------:R-:W-:Y:S01]  /*14cd0*/  MUFU.EX2 R67, R81 ;  /* 0x0000005100437308 */ /* 0x000fe20000000800 */
[----:B------:R-:W-:Y:S01]  /*14ce0*/  F2FP.BF16.F32.PACK_AB R48, R136, R134 ;  /* 0x000000868830723e */ /* 0x000fe200000010ff */
[----:B------:R-:W-:Y:S01]  /*14cf0*/  FADD.FTZ R36, R208, R36 ;  /* 0x00000024d0247221 */ /* 0x000fe20000010000 */
[----:B------:R-:W-:Y:S01]  /*14d00*/  F2FP.BF16.F32.PACK_AB R50, R133, R132 ;  /* 0x000000848532723e */ /* 0x000fe200000010ff */
[----:B------:R-:W-:Y:S01]  /*14d10*/  FADD.FTZ R3, R176, R2 ;  /* 0x00000002b0037221 */ /* 0x000fe20000010000 */
[----:B------:R-:W-:Y:S01]  /*14d20*/  F2FP.BF16.F32.PACK_AB R49, R107, R110 ;  /* 0x0000006e6b31723e */ /* 0x000fe200000010ff */
[-C--:B------:R-:W-:Y:S04]  /*14d30*/  HMMA.16816.F32.BF16 R4, R44, R52.reuse, R4 ;  /* 0x000000342c04723c */ /* 0x080fe80000041804 */
[----:B------:R-:W3:Y:S01]  /*14d40*/  MUFU.EX2 R68, R78 ;  /* 0x0000004e00447308 */ /* 0x000ee20000000800 */
        /* <DEDUP_REMOVED lines=11> */
[----:B------:R-:W4:Y:S04]  /*14e00*/  LDSM.16.MT88.4 R52, [R185+0x5800] ;  /* 0x00580000b934783b */ /* 0x000f280000004200 */
[----:B------:R-:W-:Y:S01]  /*14e10*/  FADD.FTZ R0, R215, R0 ;  /* 0x00000000d7007221 */ /* 0x000fe20000010000 */
[-C--:B------:R-:W-:Y:S05]  /*14e20*/  HMMA.16816.F32.BF16 R20, R44, R56.reuse, R20 ;  /* 0x000000382c14723c */ /* 0x080fea0000041814 */
[----:B------:R-:W-:Y:S01]  /*14e30*/  FADD.FTZ R42, R217, R0 ;  /* 0x00000000d92a7221 */ /* 0x000fe20000010000 */
[C---:B------:R-:W-:Y:S05]  /*14e40*/  HMMA.16816.F32.BF16 R24, R48.reuse, R56, R24 ;  /* 0x000000383018723c */ /* 0x040fea0000041818 */
[----:B------:R-:W-:Y:S01]  /*14e50*/  FADD.FTZ R2, R175, R2 ;  /* 0x00000002af027221 */ /* 0x000fe20000010000 */
[-C--:B------:R-:W-:Y:S05]  /*14e60*/  HMMA.16816.F32.BF16 R28, R48, R58.reuse, R28 ;  /* 0x0000003a301c723c */ /* 0x080fea000004181c */
[----:B------:R-:W-:Y:S01]  /*14e70*/  FADD.FTZ R2, R168, R2 ;  /* 0x00000002a8027221 */ /* 0x000fe20000010000 */
[----:B------:R-:W-:Y:S01]  /*14e80*/  HMMA.16816.F32.BF16 R32, R44, R58, R32 ;  /* 0x0000003a2c20723c */ /* 0x000fe20000041820 */
[----:B------:R-:W5:Y:S04]  /*14e90*/  LDSM.16.MT88.4 R56, [R185+0x5c00] ;  /* 0x005c0000b938783b */ /* 0x000f680000004200 */
        /* <DEDUP_REMOVED lines=14> */
[----:B--2---:R-:W-:Y:S01]  /*14f80*/  F2FP.BF16.F32.PACK_AB R47, R79, R80 ;  /* 0x000000504f2f723e */ /* 0x004fe200000010ff */
[----:B------:R-:W-:Y:S01]  /*14f90*/  FADD.FTZ R2, R216, R2 ;  /* 0x00000002d8027221 */ /* 0x000fe20000010000 */
[----:B------:R-:W-:Y:S01]  /*14fa0*/  FADD.FTZ R37, R211, R37 ;  /* 0x00000025d3257221 */ /* 0x000fe20000010000 */
[----:B---3--:R-:W-:Y:S03]  /*14fb0*/  F2FP.BF16.F32.PACK_AB R164, R67, R68 ;  /* 0x0000004443a4723e */ /* 0x008fe600000010ff */
[----:B------:R-:W-:Y:S01]  /*14fc0*/  FADD.FTZ R0, R218, R37 ;  /* 0x00000025da007221 */ /* 0x000fe20000010000 */
[C---:B------:R-:W-:Y:S01]  /*14fd0*/  HMMA.16816.F32.BF16 R8, R44.reuse, R60, R8 ;  /* 0x0000003c2c08723c */ /* 0x040fe20000041808 */
[----:B------:R-:W-:Y:S03]  /*14fe0*/  MUFU.EX2 R61, R90 ;  /* 0x0000005a003d7308 */ /* 0x000fe60000000800 */
[----:B------:R-:W-:Y:S01]  /*14ff0*/  FADD.FTZ R37, R221, R3 ;  /* 0x00000003dd257221 */ /* 0x000fe20000010000 */
[----:B------:R-:W-:Y:S01]  /*15000*/  FADD.FTZ R3, R214, R0 ;  /* 0x00000000d6037221 */ /* 0x000fe20000010000 */
[-C--:B------:R-:W-:Y:S05]  /*15010*/  HMMA.16816.F32.BF16 R12, R44, R62.reuse, R12 ;  /* 0x0000003e2c0c723c */ /* 0x080fea000004180c */
[----:B------:R-:W1:Y:S01]  /*15020*/  MUFU.EX2 R60, R101 ;  /* 0x00000065003c7308 */ /* 0x000e620000000800 */
[----:B------:R-:W-:Y:S01]  /*15030*/  FADD.FTZ R37, R226, R37 ;  /* 0x00000025e2257221 */ /* 0x000fe20000010000 */
[C---:B------:R-:W-:Y:S04]  /*15040*/  HMMA.16816.F32.BF16 R16, R48.reuse, R62, R16 ;  /* 0x0000003e3010723c */ /* 0x040fe80000041810 */
[----:B------:R-:W-:Y:S02]  /*15050*/  FADD.FTZ R3, R219, R3 ;  /* 0x00000003db037221 */ /* 0x000fe40000010000 */
[-C--:B----4-:R-:W-:Y:S05]  /*15060*/  HMMA.16816.F32.BF16 R20, R48, R52.reuse, R20 ;  /* 0x000000343014723c */ /* 0x090fea0000041814 */
[----:B------:R-:W-:Y:S01]  /*15070*/  FADD.FTZ R3, R225, R3 ;  /* 0x00000003e1037221 */ /* 0x000fe20000010000 */
[C---:B------:R-:W-:Y:S05]  /*15080*/  HMMA.16816.F32.BF16 R24, R44.reuse, R52, R24 ;  /* 0x000000342c18723c */ /* 0x040fea0000041818 */
[----:B------:R-:W-:Y:S01]  /*15090*/  FADD.FTZ R3, R232, R3 ;  /* 0x00000003e8037221 */ /* 0x000fe20000010000 */
[-C--:B------:R-:W-:Y:S05]  /*150a0*/  HMMA.16816.F32.BF16 R28, R44, R54.reuse, R28 ;  /* 0x000000362c1c723c */ /* 0x080fea000004181c */
[----:B------:R-:W-:Y:S01]  /*150b0*/  FADD.FTZ R0, R227, R36 ;  /* 0x00000024e3007221 */ /* 0x000fe20000010000 */
[----:B------:R-:W-:Y:S05]  /*150c0*/  HMMA.16816.F32.BF16 R32, R48, R54, R32 ;  /* 0x000000363020723c */ /* 0x000fea0000041820 */
[----:B------:R-:W-:Y:S01]  /*150d0*/  FADD.FTZ R0, R230, R0 ;  /* 0x00000000e6007221 */ /* 0x000fe20000010000 */
[-C--:B------:R-:W-:Y:S05]  /*150e0*/  HMMA.16816.F32.BF16 R140, R160, R144.reuse, R4 ;  /* 0x00000090a08c723c */ /* 0x080fea0000041804 */
[----:B------:R-:W-:Y:S01]  /*150f0*/  FADD.FTZ R0, R231, R0 ;  /* 0x00000000e7007221 */ /* 0x000fe20000010000 */
[----:B------:R-:W-:Y:S01]  /*15100*/  FADD.FTZ R36, R224, R2 ;  /* 0x00000002e0247221 */ /* 0x000fe20000010000 */
[----:B------:R-:W-:Y:S01]  /*15110*/  FADD.FTZ R2, R229, R37 ;  /* 0x00000025e5027221 */ /* 0x000fe20000010000 */
[----:B------:R-:W-:Y:S03]  /*15120*/  F2FP.BF16.F32.PACK_AB R166, R65, R64 ;  /* 0x0000004041a6723e */ /* 0x000fe600000010ff */
        /* <DEDUP_REMOVED lines=13> */
[----:B------:R-:W-:Y:S01]  /*15200*/  IMAD.MOV.U32 R225, RZ, RZ, R204 ;  /* 0x000000ffffe17224 */ /* 0x000fe200078e00cc */
[----:B------:R-:W-:Y:S01]  /*15210*/  F2FP.BF16.F32.PACK_AB R167, R66, R43 ;  /* 0x0000002b42a7723e */ /* 0x000fe200000010ff */
[----:B------:R-:W-:Y:S01]  /*15220*/  FADD.FTZ R5, R136, R2 ;  /* 0x0000000288057221 */ /* 0x000fe20000010000 */
[----:B------:R-:W-:Y:S01]  /*15230*/  FADD.FTZ R2, R148, R6 ;  /* 0x0000000694027221 */ /* 0x000fe20000010000 */
[----:B------:R-:W-:Y:S02]  /*15240*/  IMAD.MOV.U32 R134, RZ, RZ, R38 ;  /* 0x000000ffff867224 */ /* 0x000fe400078e0026 */
[----:B------:R-:W-:Y:S01]  /*15250*/  FADD.FTZ R3, R132, R5 ;  /* 0x0000000584037221 */ /* 0x000fe20000010000 */
[----:B------:R-:W-:Y:S01]  /*15260*/  FADD.FTZ R5, R237, R0 ;  /* 0x00000000ed057221 */ /* 0x000fe20000010000 */
[C---:B------:R-:W-:Y:S04]  /*15270*/  HMMA.16816.F32.BF16 R136, R164.reuse, R144, R8 ;  /* 0x00000090a488723c */ /* 0x040fe80000041808 */
[----:B------:R-:W-:Y:S01]  /*15280*/  FADD.FTZ R0, R152, R2 ;  /* 0x0000000298007221 */ /* 0x000fe20000010000 */
        /* <DEDUP_REMOVED lines=32> */
[----:B------:R-:W-:Y:S04]  /*15490*/  IMAD.MOV.U32 R132, RZ, RZ, R40 ;  /* 0x000000ffff847224 */ /* 0x000fe800078e0028 */
        /* <DEDUP_REMOVED lines=9> */
[----:B------:R-:W-:Y:S03]  /*15530*/  FADD.FTZ R0, R66, R0 ;  /* 0x0000000042007221 */ /* 0x000fe60000010000 */
[----:B------:R1:W-:Y:S04]  /*15540*/  STL [R1+0x1c], R3 ;  /* 0x00001c0301007387 */ /* 0x0003e80000100800 */
[----:B------:R2:W-:Y:S04]  /*15550*/  STL [R1+0x20], R2 ;  /* 0x0000200201007387 */ /* 0x0005e80000100800 */
[----:B------:R2:W-:Y:S01]  /*15560*/  STL [R1+0x24], R0 ;  /* 0x0000240001007387 */ /* 0x0005e20000100800 */
[----:B-1----:R-:W-:Y:S01]  /*15570*/  IMAD.MOV.U32 R3, RZ, RZ, R41 ;  /* 0x000000ffff037224 */ /* 0x002fe200078e0029 */
[----:B------:R-:W-:Y:S06]  /*15580*/  @P0 BRA `(.L_x_916) ;  /* 0xffffff9c004c0947 */ /* 0x000fec000383ffff */
.L_x_915:
        /* <DEDUP_REMOVED lines=60> */
.L_x_919:
        /* <DEDUP_REMOVED lines=23> */
.L_x_920:
        /* <DEDUP_REMOVED lines=60> */
[----:B------:R-:W-:Y:S01]  /*15e80*/  STS [R16], R7 ;  /* 0x0000000710007388 */ /* 0x000fe20000000800 */
[----:B------:R-:W-:Y:S01]  /*15e90*/  F2FP.BF16.F32.PACK_AB R3, R145, R144 ;  /* 0x000000909103723e */ /* 0x000fe200000010ff */
[----:B--2---:R-:W1:Y:S01]  /*15ea0*/  @P3 LDC R18, c[0x0][0x2e4] ;  /* 0x0000b900ff123b82 */ /* 0x004e620000000800 */
        /* <DEDUP_REMOVED lines=17> */
[----:B------:R-:W-:-:S03]  /*15fc0*/  F2FP.BF16.F32.PACK_AB R20, R167, R20 ;  /* 0x00000014a714723e */ /* 0x000fc600000010ff */
[----:B------:R1:W-:Y:S01]  /*15fd0*/  STS [R2+0x1200], R15 ;  /* 0x0012000f02007388 */ /* 0x0003e20000000800 */
[----:B--2---:R-:W2:Y:S03]  /*15fe0*/  @P0 LDC.64 R6, c[0x0][0x2c0] ;  /* 0x0000b000ff060b82 */ /* 0x004ea60000000a00 */
[----:B------:R2:W-:Y:S01]  /*15ff0*/  STS [R19], R14 ;  /* 0x0000000e13007388 */ /* 0x0005e20000000800 */
[----:B---3--:R-:W-:-:S03]  /*16000*/  IMAD.IADD R0, R27, 0x1, R19 ;  /* 0x000000011b007824 */ /* 0x008fc600078e0213 */
[----:B------:R-:W-:Y:S01]  /*16010*/  STS [R19+0x200], R13 ;  /* 0x0002000d13007388 */ /* 0x000fe20000000800 */
[----:B----4-:R-:W3:Y:S03]  /*16020*/  @P6 MUFU.LG2 R3, R25 ;  /* 0x0000001900036308 */ /* 0x010ee60000000c00 */
[----:B------:R4:W-:Y:S01]  /*16030*/  STS [R0], R10 ;  /* 0x0000000a00007388 */ /* 0x0009e20000000800 */
[----:B------:R-:W4:Y:S03]  /*16040*/  @P6 LDC R5, c[0x0][0x2e8] ;  /* 0x0000ba00ff056b82 */ /* 0x000f260000000800 */
[----:B------:R-:W-:Y:S04]  /*16050*/  STS [R0+0x200], R9 ;  /* 0x0002000900007388 */ /* 0x000fe80000000800 */
[----:B------:R4:W-:Y:S04]  /*16060*/  STS [R19+0x1000], R12 ;  /* 0x0010000c13007388 */ /* 0x0009e80000000800 */
[----:B------:R4:W-:Y:S01]  /*16070*/  STS [R19+0x1200], R11 ;  /* 0x0012000b13007388 */ /* 0x0009e20000000800 */
[----:B-1----:R-:W1:Y:S01]  /*16080*/  @P2 LDC R15, c[0x0][0x2e8] ;  /* 0x0000ba00ff0f2b82 */ /* 0x002e620000000800 */
[----:B------:R-:W-:Y:S01]  /*16090*/  LOP3.LUT R2, R31, 0xffffffe0, RZ, 0xc0, !PT ;  /* 0xffffffe01f027812 */ /* 0x000fe200078ec0ff */
[----:B---3--:R-:W-:Y:S01]  /*160a0*/  @P6 FMUL.FTZ R3, R3, 0.69314718246459960938 ;  /* 0x3f31721803036820 */ /* 0x008fe20000410000 */
[----:B------:R3:W-:Y:S01]  /*160b0*/  STS [R0+0x1000], R8 ;  /* 0x0010000800007388 */ /* 0x0007e20000000800 */
[----:B------:R-:W-:Y:S01]  /*160c0*/  IMAD.MOV.U32 R25, RZ, RZ, 0x7f800000 ;  /* 0x7f800000ff197424 */ /* 0x000fe200078e00ff */
[----:B------:R-:W-:Y:S01]  /*160d0*/  IADD3 R4, -R2, R36, RZ ;  /* 0x0000002402047210 */ /* 0x000fe20007ffe1ff */
[----:B--2---:R-:W-:Y:S01]  /*160e0*/  @P0 IMAD R2, R7, R6, RZ ;  /* 0x0000000607020224 */ /* 0x004fe200078e02ff */
[----:B------:R2:W-:Y:S01]  /*160f0*/  STS [R0+0x1200], R20 ;  /* 0x0012001400007388 */ /* 0x0005e20000000800 */
[----:B------:R-:W1:Y:S01]  /*16100*/  @!P0 LDC R14, c[0x0][0x270] ;  /* 0x00009c00ff0e8b82 */ /* 0x000e620000000800 */
[----:B------:R3:W-:Y:S01]  /*16110*/  @P1 MUFU.LG2 R6, R24 ;  /* 0x0000001800061308 */ /* 0x0007e20000000c00 */
[----:B------:R-:W-:-:S06]  /*16120*/  LOP3.LUT P3, RZ, R4, 0x3, RZ, 0xc0, !PT ;  /* 0x0000000304ff7812 */ /* 0x000fcc000786c0ff */
[----:B------:R-:W-:Y:S01]  /*16130*/  BAR.SYNC.DEFER_BLOCKING 0x0 ;  /* 0x0000000000007b1d */ /* 0x000fe20000010000 */
[----:B----4-:R-:W-:Y:S01]  /*16140*/  @P6 FFMA.FTZ R25, R41, R5, R3 ;  /* 0x0000000529196223 */ /* 0x010fe20000010003 */
[----:B------:R-:W-:-:S04]  /*16150*/  @!P0 MOV R2, R18 ;  /* 0x0000001200028202 */ /* 0x000fc80000000f00 */
[----:B------:R-:W4:Y:S01]  /*16160*/  @P2 MUFU.LG2 R10, R21 ;  /* 0x00000015000a2308 */ /* 0x000f220000000c00 */
[----:B------:R-:W4:Y:S01]  /*16170*/  S2R R16, SR_CTAID.Y ;  /* 0x0000000000107919 */ /* 0x000f220000002600 */
[----:B------:R-:W-:Y:S01]  /*16180*/  SHF.R.S32.HI R12, RZ, 0x1f, R37 ;  /* 0x0000001fff0c7819 */ /* 0x000fe20000011425 */
[----:B------:R-:W4:Y:S01]  /*16190*/  S2R R27, SR_CTAID.Z ;  /* 0x00000000001b7919 */ /* 0x000f220000002700 */
[----:B------:R-:W4:Y:S04]  /*161a0*/  @P5 LDC R11, c[0x0][0x2e8] ;  /* 0x0000ba00ff0b5b82 */ /* 0x000f280000000800 */
[----:B------:R-:W4:Y:S01]  /*161b0*/  @P5 MUFU.LG2 R9, R26 ;  /* 0x0000001a00095308 */ /* 0x000f220000000c00 */
[----:B------:R-:W-:Y:S01]  /*161c0*/  LEA.HI R12, R12, R37, RZ, 0x2 ;  /* 0x000000250c0c7211 */ /* 0x000fe200078f10ff */
[----:B------:R-:W-:Y:S01]  /*161d0*/  IMAD.MOV.U32 R19, RZ, RZ, 0x7f800000 ;  /* 0x7f800000ff137424 */ /* 0x000fe200078e00ff */
[----:B---3--:R-:W-:-:S02]  /*161e0*/  MOV R24, 0x7f800000 ;  /* 0x7f80000000187802 */ /* 0x008fc40000000f00 */
[----:B------:R-:W-:Y:S01]  /*161f0*/  LOP3.LUT R13, R12, 0xfffffffc, RZ, 0xc0, !PT ;  /* 0xfffffffc0c0d7812 */ /* 0x000fe200078ec0ff */
[----:B------:R-:W3:Y:S01]  /*16200*/  @P0 LDC R8, c[0x0][0x2c0] ;  /* 0x0000b000ff080b82 */ /* 0x000ee20000000800 */
[----:B--2---:R-:W-:Y:S01]  /*16210*/  @P0 MOV R0, 0x1 ;  /* 0x0000000100000802 */ /* 0x004fe20000000f00 */
[----:B-1----:R-:W-:Y:S01]  /*16220*/  @!P0 IMAD R0, R18, R14, RZ ;  /* 0x0000000e12008224 */ /* 0x002fe200078e02ff */
[----:B------:R1:W2:Y:S01]  /*16230*/  LDS.128 R32, [R241+0x1800] ;  /* 0x00180000f1207984 */ /* 0x0002a20000000c00 */
[----:B----4-:R-:W-:Y:S01]  /*16240*/  @P2 FMUL.FTZ R5, R10, 0.69314718246459960938 ;  /* 0x3f3172180a052820 */ /* 0x010fe20000410000 */
[----:B------:R-:W-:Y:S02]  /*16250*/  IADD3 R13, -R13, R37, RZ ;  /* 0x000000250d0d7210 */ /* 0x000fe40007ffe1ff */
[----:B------:R-:W-:Y:S01]  /*16260*/  SHF.R.S32.HI R10, RZ, 0x2, R12 ;  /* 0x00000002ff0a7819 */ /* 0x000fe2000001140c */
[----:B------:R-:W4:Y:S01]  /*16270*/  @P1 LDC R14, c[0x0][0x2e8] ;  /* 0x0000ba00ff0e1b82 */ /* 0x000f220000000800 */
[----:B------:R-:W-:Y:S01]  /*16280*/  @P2 FFMA.FTZ R19, R39, R15, R5 ;  /* 0x0000000f27132223 */ /* 0x000fe20000010005 */
[----:B------:R-:W-:Y:S01]  /*16290*/  @P5 FMUL.FTZ R4, R9, 0.69314718246459960938 ;  /* 0x3f31721809045820 */ /* 0x000fe20000410000 */
[----:B------:R-:W-:-:S03]  /*162a0*/  SHF.L.U32 R18, R13, 0x3, RZ ;  /* 0x000000030d127819 */ /* 0x000fc600000006ff */
[----:B------:R-:W-:Y:S01]  /*162b0*/  @P5 FFMA.FTZ R24, R40, R11, R4 ;  /* 0x0000000b28185223 */ /* 0x000fe20000010004 */
[----:B------:R-:W-:Y:S01]  /*162c0*/  MOV R11, 0x7f800000 ;  /* 0x7f800000000b7802 */ /* 0x000fe20000000f00 */
[----:B------:R-:W-:Y:S01]  /*162d0*/  IMAD R0, R16, R0, RZ ;  /* 0x0000000010007224 */ /* 0x000fe200078e02ff */
[----:B------:R-:W-:-:S04]  /*162e0*/  @!P0 MOV R8, 0x1 ;  /* 0x0000000100088802 */ /* 0x000fc80000000f00 */
[----:B------:R-:W-:Y:S01]  /*162f0*/  SEL R0, R0, RZ, !P4 ;  /* 0x000000ff00007207 */ /* 0x000fe20006000000 */
[----:B---3--:R-:W-:-:S04]  /*16300*/  IMAD R3, R8, UR4, RZ ;  /* 0x0000000408037c24 */ /* 0x008fc8000f8e02ff */
[----:B------:R-:W-:Y:S02]  /*16310*/  IMAD R0, R27, R2, R0 ;  /* 0x000000021b007224 */ /* 0x000fe400078e0200 */
[----:B------:R-:W-:Y:S01]  /*16320*/  @P1 FMUL.FTZ R2, R6, 0.69314718246459960938 ;  /* 0x3f31721806021820 */ /* 0x000fe20000410000 */
[----:B------:R-:W-:-:S03]  /*16330*/  SHF.L.U32 R3, R3, 0x7, RZ ;  /* 0x0000000703037819 */ /* 0x000fc600000006ff */
[----:B----4-:R-:W-:Y:S01]  /*16340*/  @P1 FFMA.FTZ R11, R38, R14, R2 ;  /* 0x0000000e260b1223 */ /* 0x010fe20000010002 */
[--C-:B------:R-:W-:Y:S02]  /*16350*/  IADD3 R6, P2, P0, R3, R22, R0.reuse ;  /* 0x0000001603067210 */ /* 0x100fe4000785e000 */
[----:B------:R-:W-:Y:S02]  /*16360*/  SHF.R.S32.HI R4, RZ, 0x1f, R3 ;  /* 0x0000001fff047819 */ /* 0x000fe40000011403 */
[----:B------:R-:W-:-:S04]  /*16370*/  SHF.R.S32.HI R0, RZ, 0x1f, R0 ;  /* 0x0000001fff007819 */ /* 0x000fc80000011400 */
[----:B------:R-:W-:Y:S01]  /*16380*/  IADD3.X R9, R4, R23, R0, P2, P0 ;  /* 0x0000001704097210 */ /* 0x000fe200017e0400 */
[----:B-12---:R-:W-:Y:S06]  /*16390*/  @P3 BRA `(.L_x_922) ;  /* 0x0000000000c03947 */ /* 0x006fec0003800000 */
        /* <DEDUP_REMOVED lines=31> */
[----:B------:R-:W-:Y:S02]  /*16590*/  @!P5 LEA.HI.X.SX32 R2, R2, R9, 0x1, P2 ;  /* 0x000000090202d211 */ /* 0x000fe400010f0eff */
[----:B------:R-:W-:-:S05]  /*165a0*/  @!P3 IADD3 R12, P0, R5, R6, RZ ;  /* 0x00000006050cb210 */ /* 0x000fca0007f1e0ff */
        /* <DEDUP_REMOVED lines=15> */
.L_x_922:
[----:B------:R-:W-:Y:S05]  /*166a0*/  BSYNC B0 ;  /* 0x0000000000007941 */ /* 0x000fea0003800000 */
.L_x_921:
[----:B------:R2:W3:Y:S01]  /*166b0*/  LDS.128 R12, [R241] ;  /* 0x00000000f10c7984 */ /* 0x0004e20000000c00 */
[C---:B------:R-:W-:Y:S01]  /*166c0*/  VIADD R0, R10.reuse, 0x40 ;  /* 0x000000400a007836 */ /* 0x040fe20000000000 */
[CC--:B-----5:R-:W-:Y:S01]  /*166d0*/  ISETP.GE.AND P3, PT, R10.reuse, R42.reuse, PT ;  /* 0x0000002a0a00720c */ /* 0x0e0fe20003f66270 */
[----:B-1----:R-:W-:Y:S01]  /*166e0*/  VIADD R3, R10, 0x20 ;  /* 0x000000200a037836 */ /* 0x002fe20000000000 */
[----:B------:R-:W1:Y:S01]  /*166f0*/  S2R R8, SR_CTAID.X ;  /* 0x0000000000087919 */ /* 0x000e620000002500 */
[----:B------:R-:W-:Y:S01]  /*16700*/  IADD3 R2, P0, R18, R29, RZ ;  /* 0x0000001d12027210 */ /* 0x000fe20007f1e0ff */
[----:B------:R-:W-:Y:S01]  /*16710*/  ULDC.64 UR4, c[0x0][0x2a0] ;  /* 0x0000a80000047ab9 */ /* 0x000fe20000000a00 */
[----:B------:R-:W-:Y:S01]  /*16720*/  SHF.R.S32.HI R4, RZ, 0x1f, R18 ;  /* 0x0000001fff047819 */ /* 0x000fe20000011412 */
[----:B------:R-:W-:Y:S01]  /*16730*/  BSSY B0, `(.L_x_923) ;  /* 0x0000018000007945 */ /* 0x000fe20003800000 */
[----:B------:R-:W-:Y:S02]  /*16740*/  SHF.R.S32.HI R5, RZ, 0x1f, R27 ;  /* 0x0000001fff057819 */ /* 0x000fe4000001141b */
[-C--:B------:R-:W-:Y:S01]  /*16750*/  ISETP.GE.AND P1, PT, R0, R42.reuse, PT ;  /* 0x0000002a0000720c */ /* 0x080fe20003f26270 */
[----:B------:R-:W-:Y:S01]  /*16760*/  VIADD R0, R10, 0x60 ;  /* 0x000000600a007836 */ /* 0x000fe20000000000 */
[----:B------:R-:W-:-:S02]  /*16770*/  ISETP.GE.AND P2, PT, R3, R42, PT ;  /* 0x0000002a0300720c */ /* 0x000fc40003f46270 */
[----:B------:R-:W-:Y:S01]  /*16780*/  IADD3.X R3, R4, R30, RZ, P0, !PT ;  /* 0x0000001e04037210 */ /* 0x000fe200007fe4ff */
[----:B------:R-:W-:Y:S01]  /*16790*/  IMAD R4, R5, UR4, RZ ;  /* 0x0000000405047c24 */ /* 0x000fe2000f8e02ff */
[----:B------:R-:W-:Y:S02]  /*167a0*/  ISETP.GE.AND P0, PT, R0, R42, PT ;  /* 0x0000002a0000720c */ /* 0x000fe40003f06270 */
[----:B------:R-:W-:Y:S01]  /*167b0*/  SHF.R.S32.HI R11, RZ, 0x1f, R10 ;  /* 0x0000001fff0b7819 */ /* 0x000fe2000001140a */
[C---:B------:R-:W-:Y:S02]  /*167c0*/  IMAD R0, R27.reuse, UR5, R4 ;  /* 0x000000051b007c24 */ /* 0x040fe4000f8e0204 */
        /* <DEDUP_REMOVED lines=14> */
.L_x_924:
[----:B------:R-:W-:Y:S05]  /*168b0*/  BSYNC B0 ;  /* 0x0000000000007941 */ /* 0x000fea0003800000 */
.L_x_923:
        /* <DEDUP_REMOVED lines=16> */
.L_x_926:
[----:B------:R-:W-:Y:S05]  /*169c0*/  BSYNC B0 ;  /* 0x0000000000007941 */ /* 0x000fea0003800000 */
.L_x_925:
        /* <DEDUP_REMOVED lines=16> */
.L_x_928:
[----:B------:R-:W-:Y:S05]  /*16ad0*/  BSYNC B0 ;  /* 0x0000000000007941 */ /* 0x000fea0003800000 */
.L_x_927:
        /* <DEDUP_REMOVED lines=15> */
.L_x_929:
        /* <DEDUP_REMOVED lines=11> */
.L_x_1323:


//--------------------- .text._ZN5flash16flash_fwd_kernelI23Flash_fwd_kernel_traitsILi32ELi128ELi128ELi4ELb0ELb0EN7cutlass10bfloat16_tE19Flash_kernel_traitsILi32ELi128ELi128ELi4ES3_EELb1ELb0ELb1ELb1ELb0ELb0ELb0ELb0EEEvNS_16Flash_fwd_paramsE --------------------------
	.section	.text._ZN5flash16flash_fwd_kernelI23Flash_fwd_kernel_traitsILi32ELi128ELi128ELi4ELb0ELb0EN7cutlass10bfloat16_tE19Flash_kernel_traitsILi32ELi128ELi128ELi4ES3_EELb1ELb0ELb1ELb1ELb0ELb0ELb0ELb0EEEvNS_16Flash_fwd_paramsE,"ax",@progbits
	.align	128
        .global         _ZN5flash16flash_fwd_kernelI23Flash_fwd_kernel_traitsILi32ELi128ELi128ELi4ELb0ELb0EN7cutlass10bfloat16_tE19Flash_kernel_traitsILi32ELi128ELi128ELi4ES3_EELb1ELb0ELb1ELb1ELb0ELb0ELb0ELb0EEEvNS_16Flash_fwd_paramsE
        .type           _ZN5flash16flash_fwd_kernelI23Flash_fwd_kernel_traitsILi32ELi128ELi128ELi4ELb0ELb0EN7cutlass10bfloat16_tE19Flash_kernel_traitsILi32ELi128ELi128ELi4ES3_EELb1ELb0ELb1ELb1ELb0ELb0ELb0ELb0EEEvNS_16Flash_fwd_paramsE,@function
        .size           _ZN5flash16flash_fwd_kernelI23Flash_fwd_kernel_traitsILi32ELi128ELi128ELi4ELb0ELb0EN7cutlass10bfloat16_tE19Flash_kernel_traitsILi32ELi128ELi128ELi4ES3_EELb1ELb0ELb1ELb1ELb0ELb0ELb0ELb0EEEvNS_16Flash_fwd_paramsE,(.L_x_1324 - _ZN5flash16flash_fwd_kernelI23Flash_fwd_kernel_traitsILi32ELi128ELi128ELi4ELb0ELb0EN7cutlass10bfloat16_tE19Flash_kernel_traitsILi32ELi128ELi128ELi4ES3_EELb1ELb0ELb1ELb1ELb0ELb0ELb0ELb0EEEvNS_16Flash_fwd_paramsE)
        .other          _ZN5flash16flash_fwd_kernelI23Flash_fwd_kernel_traitsILi32ELi128ELi128ELi4ELb0ELb0EN7cutlass10bfloat16_tE19Flash_kernel_traitsILi32ELi128ELi128ELi4ES3_EELb1ELb0ELb1ELb1ELb0ELb0ELb0ELb0EEEvNS_16Flash_fwd_paramsE,@"STO_CUDA_ENTRY STV_DEFAULT"
_ZN5flash16flash_fwd_kernelI23Flash_fwd_kernel_traitsILi32ELi128ELi128ELi4ELb0ELb0EN7cutlass10bfloat16_tE19Flash_kernel_traitsILi32ELi128ELi128ELi4ES3_EELb1ELb0ELb1ELb1ELb0ELb0ELb0ELb0EEEvNS_16Flash_fwd_paramsE:
.text._ZN5flash16flash_fwd_kernelI23Flash_fwd_kernel_traitsILi32ELi128ELi128ELi4ELb0ELb0EN7cutlass10bfloat16_tE19Flash_kernel_traitsILi32ELi128ELi128ELi4ES3_EELb1ELb0ELb1ELb1ELb0ELb0ELb0ELb0EEEvNS_16Flash_fwd_paramsE:
        /* <DEDUP_REMOVED lines=56> */
[----:B-1----:R-:W-:Y:S01]  /*0380*/  IMAD.U32 R2, RZ, RZ, UR8 ;  /* 0x00000008ff027e24 */ /* 0x002fe2000f8e00ff */
[----:B------:R-:W-:Y:S01]  /*0390*/  SHF.R.S32.HI R19, RZ, 0x1f, R105 ;  /* 0x0000001fff137819 */ /* 0x000fe20000011469 */
[----:B------:R-:W-:Y:S01]  /*03a0*/  IMAD.U32 R3, RZ, RZ, UR9 ;  /* 0x00000009ff037e24 */ /* 0x000fe2000f8e00ff */
[----:B------:R-:W-:-:S04]  /*03b0*/  ULDC UR8, c[0x0][0x270] ;  /* 0x00009c0000087ab9 */ /* 0x000fc80000000800 */
[----:B------:R1:W4:Y:S02]  /*03c0*/  @P1 LDG.E R0, desc[UR22][R2.64] ;  /* 0x0000001602001981 */ /* 0x000324000c1e1900 */
[----:B-1----:R-:W-:Y:S02]  /*03d0*/  IMAD.U32 R2, RZ, RZ, UR6 ;  /* 0x00000006ff027e24 */ /* 0x002fe4000f8e00ff */
[----:B------:R-:W-:-:S05]  /*03e0*/  IMAD.U32 R3, RZ, RZ, UR7 ;  /* 0x00000007ff037e24 */ /* 0x000fca000f8e00ff */
        /* <DEDUP_REMOVED lines=30> */
.L_x_930:
[----:B------:R-:W-:Y:S01]  /*05d0*/  ULDC UR9, c[0x0][0x2c8] ;  /* 0x0000b20000097ab9 */ /* 0x000fe20000000800 */
.L_x_931:
        /* <DEDUP_REMOVED lines=131> */
.L_x_934:
[----:B------:R-:W-:Y:S05]  /*0e10*/  BSYNC B0 ;  /* 0x0000000000007941 */ /* 0x000fea0003800000 */
.L_x_933:
        /* <DEDUP_REMOVED lines=17> */
.L_x_936:
[----:B------:R-:W-:Y:S05]  /*0f30*/  BSYNC B0 ;  /* 0x0000000000007941 */ /* 0x000fea0003800000 */
.L_x_935:
        /* <DEDUP_REMOVED lines=15> */
.L_x_938:
[----:B------:R-:W-:Y:S05]  /*1030*/  BSYNC B0 ;  /* 0x0000000000007941 */ /* 0x000fea0003800000 */
.L_x_937:
        /* <DEDUP_REMOVED lines=14> */
.L_x_940:
[----:B------:R-:W-:Y:S05]  /*1120*/  BSYNC B0 ;  /* 0x0000000000007941 */ /* 0x000fea0003800000 */
.L_x_939:
        /* <DEDUP_REMOVED lines=10> */
.L_x_942:
[----:B------:R-:W-:Y:S05]  /*11d0*/  BSYNC B0 ;  /* 0x0000000000007941 */ /* 0x000fea0003800000 */
.L_x_941:
        /* <DEDUP_REMOVED lines=10> */
.L_x_944:
[----:B------:R-:W-:Y:S05]  /*1280*/  BSYNC B0 ;  /* 0x0000000000007941 */ /* 0x000fea0003800000 */
.L_x_943:
        /* <DEDUP_REMOVED lines=10> */
.L_x_946:
[----:B------:R-:W-:Y:S05]  /*1330*/  BSYNC B0 ;  /* 0x0000000000007941 */ /* 0x000fea0003800000 */
.L_x_945:
        /* <DEDUP_REMOVED lines=10> */
.L_x_932:
[----:B------:R-:W2:Y:S01]  /*13e0*/  LDC R21, c[0x0][0x278] ;  /* 0x00009e00ff157b82 */ /* 0x000ea20000000800 */
[----:B------:R-:W3:Y:S01]  /*13f0*/  S2R R4, SR_CTAID.Z ;  /* 0x0000000000047919 */ /* 0x000ee20000002700 */
[CC--:B------:R-:W-:Y:S01]  /*1400*/  LEA.HI R6, R19.reuse, R105.reuse, RZ, 0x2 ;  /* 0x0000006913067211 */ /* 0x0c0fe200078f10ff */
[----:B------:R-:W-:Y:S01]  /*1410*/  UISETP.NE.AND UP0, UPT, UR15, -0x1, UPT ;  /* 0xffffffff0f00788c */ /* 0x000fe2000bf05270 */
[----:B------:R-:W-:Y:S01]  /*1420*/  LEA.HI R20, R19, R105, RZ, 0x3 ;  /* 0x0000006913147211 */ /* 0x000fe200078f18ff */
[----:B------:R-:W-:Y:S01]  /*1430*/  UISETP.NE.AND UP1, UPT, UR7, -0x1, UPT ;  /* 0xffffffff0700788c */ /* 0x000fe2000bf25270 */
[----:B------:R-:W-:Y:S02]  /*1440*/  SHF.R.S32.HI R95, RZ, 0x5, R5 ;  /* 0x00000005ff5f7819 */ /* 0x000fe40000011405 */
[----:B------:R-:W-:Y:S02]  /*1450*/  SHF.R.S32.HI R18, RZ, 0x3, R20 ;  /* 0x00000003ff127819 */ /* 0x000fe40000011414 */
[----:B------:R-:W-:-:S02]  /*1460*/  MOV R23, R9 ;  /* 0x0000000900177202 */ /* 0x000fc40000000f00 */
[----:B------:R-:W-:Y:S01]  /*1470*/  PLOP3.LUT P0, PT, PT, PT, UP1, 0x80, 0x0 ;  /* 0x000000000000781c */ /* 0x000fe20003f0f018 */
[----:B------:R-:W-:Y:S01]  /*1480*/  IMAD.SHL.U32 R5, R18, 0x40, RZ ;  /* 0x0000004012057824 */ /* 0x000fe200078e00ff */
[----:B------:R-:W-:Y:S01]  /*1490*/  @UP0 ULDC.64 UR4, c[0x0][0x240] ;  /* 0x0000900000040ab9 */ /* 0x000fe20000000a00 */
[----:B------:R-:W-:Y:S02]  /*14a0*/  @!UP0 USHF.R.S32.HI UR8, URZ, 0x1f, UR33 ;  /* 0x0000001f3f088899 */ /* 0x000fe40008011421 */
[----:B------:R-:W-:Y:S02]  /*14b0*/  @UP0 UIMAD.WIDE.U32 UR34, UR15, UR4, URZ ;  /* 0x000000040f2202a5 */ /* 0x000fe4000f8e003f */
[----:B------:R-:W-:Y:S02]  /*14c0*/  @UP1 UIADD3 UR9, UR6, UR7, URZ ;  /* 0x0000000706091290 */ /* 0x000fe4000fffe03f */
[----:B------:R-:W-:Y:S01]  /*14d0*/  @UP0 UIMAD UR17, UR15, UR5, UR35 ;  /* 0x000000050f1102a4 */ /* 0x000fe2000f8e0223 */
[----:B------:R-:W-:Y:S01]  /*14e0*/  @UP1 ULDC.64 UR12, c[0x0][0x248] ;  /* 0x00009200000c1ab9 */ /* 0x000fe20000000a00 */
[----:B--2---:R-:W-:Y:S01]  /*14f0*/  IABS R0, R21 ;  /* 0x0000001500007213 */ /* 0x004fe20000000000 */
[----:B------:R-:W-:Y:S01]  /*1500*/  @!UP0 ULDC.64 UR4, c[0x0][0x228] ;  /* 0x00008a0000048ab9 */ /* 0x000fe20000000a00 */
[----:B------:R-:W-:-:S02]  /*1510*/  @UP1 UIMAD.WIDE.U32 UR28, UR9, UR12, URZ ;  /* 0x0000000c091c12a5 */ /* 0x000fc4000f8e003f */
[----:B------:R-:W-:Y:S01]  /*1520*/  @!UP0 UIMAD UR8, UR8, UR4, URZ ;  /* 0x00000004080882a4 */ /* 0x000fe2000f8e023f */
[----:B------:R-:W-:Y:S01]  /*1530*/  IMAD.MOV.U32 R7, RZ, RZ, R0 ;  /* 0x000000ffff077224 */ /* 0x000fe200078e0000 */
[----:B------:R-:W-:Y:S02]  /*1540*/  @!UP0 UIMAD.WIDE.U32 UR10, UR33, UR4, URZ ;  /* 0x00000004210a82a5 */ /* 0x000fe4000f8e003f */
[----:B------:R-:W-:Y:S01]  /*1550*/  @!UP0 UIMAD UR5, UR33, UR5, UR8 ;  /* 0x00000005210582a4 */ /* 0x000fe2000f8e0208 */
[----:B------:R-:W2:Y:S01]  /*1560*/  I2F.RP R2, R7 ;  /* 0x0000000700027306 */ /* 0x000ea20000209400 */
[----:B---3--:R-:W-:Y:S01]  /*1570*/  IABS R4, R4 ;  /* 0x0000000400047213 */ /* 0x008fe20000000000 */
[----:B------:R-:W-:Y:S02]  /*1580*/  @UP1 UIMAD UR9, UR9, UR13, URZ ;  /* 0x0000000d090912a4 */ /* 0x000fe4000f8e023f */
[----:B------:R-:W-:Y:S02]  /*1590*/  @!UP0 UIADD3 UR17, UR11, UR5, URZ ;  /* 0x000000050b118290 */ /* 0x000fe4000fffe03f */
[----:B------:R-:W-:Y:S01]  /*15a0*/  @UP1 UIADD3 UR9, UR29, UR9, URZ ;  /* 0x000000091d091290 */ /* 0x000fe2000fffe03f */
[----:B------:R-:W-:Y:S01]  /*15b0*/  @!UP0 UMOV UR34, UR10 ;  /* 0x0000000a00228c82 */ /* 0x000fe20008000000 */
[----:B--2---:R-:W2:Y:S02]  /*15c0*/  MUFU.RCP R2, R2 ;  /* 0x0000000200027308 */ /* 0x004ea40000001000 */
[----:B--2---:R-:W-:-:S06]  /*15d0*/  VIADD R2, R2, 0xffffffe ;  /* 0x0ffffffe02027836 */ /* 0x004fcc0000000000 */
[----:B------:R-:W2:Y:S02]  /*15e0*/  F2I.FTZ.U32.TRUNC.NTZ R3, R2 ;  /* 0x0000000200037305 */ /* 0x000ea4000021f000 */
[----:B--2---:R-:W-:Y:S02]  /*15f0*/  IMAD.MOV R0, RZ, RZ, -R3 ;  /* 0x000000ffff007224 */ /* 0x004fe400078e0a03 */
[----:B------:R-:W-:Y:S02]  /*1600*/  IMAD.MOV.U32 R2, RZ, RZ, RZ ;  /* 0x000000ffff027224 */ /* 0x000fe400078e00ff */
[----:B------:R-:W-:-:S04]  /*1610*/  IMAD R0, R0, R7, RZ ;  /* 0x0000000700007224 */ /* 0x000fc800078e02ff */
[----:B------:R-:W-:-:S04]  /*1620*/  IMAD.HI.U32 R2, R3, R0, R2 ;  /* 0x0000000003027227 */ /* 0x000fc800078e0002 */
[----:B------:R-:W-:Y:S01]  /*1630*/  IMAD.MOV.U32 R3, RZ, RZ, R4 ;  /* 0x000000ffff037224 */ /* 0x000fe200078e0004 */
[----:B------:R-:W-:-:S03]  /*1640*/  LOP3.LUT R4, R6, 0xfffffffc, RZ, 0xc0, !PT ;  /* 0xfffffffc06047812 */ /* 0x000fc600078ec0ff */
[----:B------:R-:W-:Y:S01]  /*1650*/  IMAD.HI.U32 R14, R2, R3, RZ ;  /* 0x00000003020e7227 */ /* 0x000fe200078e00ff */
[----:B------:R-:W-:Y:S02]  /*1660*/  IADD3 R4, -R4, R105, RZ ;  /* 0x0000006904047210 */ /* 0x000fe40007ffe1ff */
[----:B------:R-:W-:Y:S01]  /*1670*/  SHF.R.S32.HI R2, RZ, 0x2, R6 ;  /* 0x00000002ff027819 */ /* 0x000fe20000011406 */
[----:B------:R-:W-:Y:S02]  /*1680*/  IMAD.MOV R0, RZ, RZ, -R14 ;  /* 0x000000ffff007224 */ /* 0x000fe400078e0a0e */
[----:B------:R-:W-:Y:S01]  /*1690*/  IMAD.SHL.U32 R8, R4, 0x8, RZ ;  /* 0x0000000804087824 */ /* 0x000fe200078e00ff */
[----:B------:R-:W-:Y:S01]  /*16a0*/  LEA.HI R6, R6, R2, RZ, 0x1 ;  /* 0x0000000206067211 */ /* 0x000fe200078f08ff */
[----:B------:R-:W-:Y:S01]  /*16b0*/  IMAD R0, R7, R0, R3 ;  /* 0x0000000007007224 */ /* 0x000fe200078e0203 */
[----:B------:R-:W-:Y:S01]  /*16c0*/  LOP3.LUT R4, R5, 0xc0, RZ, 0xc0, !PT ;  /* 0x000000c005047812 */ /* 0x000fe200078ec0ff */
[--C-:B------:R-:W-:Y:S01]  /*16d0*/  IMAD.MOV.U32 R22, RZ, RZ, R8.reuse ;  /* 0x000000ffff167224 */ /* 0x100fe200078e0008 */
[----:B------:R2:W-:Y:S01]  /*16e0*/  STL [R1+0x78], R8 ;  /* 0x0000780801007387 */ /* 0x0005e20000100800 */
[----:B------:R-:W-:Y:S01]  /*16f0*/  IMAD.MOV.U32 R22, RZ, RZ, R8 ;  /* 0x000000ffff167224 */ /* 0x000fe200078e0008 */
[----:B------:R-:W-:-:S04]  /*1700*/  LOP3.LUT R5, R6, 0x7fffffe, RZ, 0xc0, !PT ;  /* 0x07fffffe06057812 */ /* 0x000fc800078ec0ff */
        /* <DEDUP_REMOVED lines=15> */
.L_x_947:
        /* <DEDUP_REMOVED lines=26> */
.L_x_948:
[----:B------:R-:W3:Y:S01]  /*19a0*/  S2UR UR29, SR_CgaCtaId ;  /* 0x00000000001d79c3 */ /* 0x000ee20000008800 */
[----:B------:R-:W-:Y:S01]  /*19b0*/  SHF.R.S32.HI R23, RZ, 0x1f, R22 ;  /* 0x0000001fff177819 */ /* 0x000fe20000011416 */
[----:B------:R-:W-:Y:S01]  /*19c0*/  UIADD3 UR5, -UR21, UR25, URZ ;  /* 0x0000001915057290 */ /* 0x000fe2000fffe13f */
[----:B------:R-:W-:Y:S01]  /*19d0*/  @!P1 IMAD.IADD R0, R0, 0x1, -R7 ;  /* 0x0000000100009824 */ /* 0x000fe200078e0a07 */
[----:B------:R-:W-:Y:S01]  /*19e0*/  ULDC.64 UR6, c[0x0][0x258] ;  /* 0x0000960000067ab9 */ /* 0x000fe20000000a00 */
[----:B--2---:R-:W-:Y:S01]  /*19f0*/  IADD3 R8, P0, R22, UR34, RZ ;  /* 0x0000002216087c10 */ /* 0x004fe2000ff1e0ff */
[----:B------:R2:W-:Y:S01]  /*1a00*/  STL [R1+0x7c], R23 ;  /* 0x00007c1701007387 */ /* 0x0005e20000100800 */
[----:B------:R-:W-:Y:S01]  /*1a10*/  UIMAD UR4, UR31, UR6, URZ ;  /* 0x000000061f0472a4 */ /* 0x000fe2000f8e023f */
[C---:B------:R-:W-:Y:S01]  /*1a20*/  ISETP.GE.AND P3, PT, R2.reuse, UR5, PT ;  /* 0x0000000502007c0c */ /* 0x040fe2000bf66270 */
[----:B------:R-:W-:Y:S01]  /*1a30*/  VIADD R15, R2, 0x20 ;  /* 0x00000020020f7836 */ /* 0x000fe20000000000 */
[----:B------:R-:W-:Y:S01]  /*1a40*/  ISETP.GE.U32.AND P6, PT, R0, R7, PT ;  /* 0x000000070000720c */ /* 0x000fe20003fc6070 */
[----:B------:R-:W-:Y:S01]  /*1a50*/  IMAD.U32 R0, RZ, RZ, UR6 ;  /* 0x00000006ff007e24 */ /* 0x000fe2000f8e00ff */
[----:B------:R-:W-:Y:S01]  /*1a60*/  IADD3.X R9, R23, UR17, RZ, P0, !PT ;  /* 0x0000001117097c10 */ /* 0x000fe200087fe4ff */
[----:B------:R-:W-:Y:S01]  /*1a70*/  UIMAD UR7, UR32, UR7, UR4 ;  /* 0x00000007200772a4 */ /* 0x000fe2000f8e0204 */
[----:B------:R-:W-:Y:S01]  /*1a80*/  LOP3.LUT R3, R21, UR32, RZ, 0x3c, !PT ;  /* 0x0000002015037c12 */ /* 0x000fe2000f8e3cff */
[----:B------:R-:W-:Y:S01]  /*1a90*/  VIADD R16, R2, 0x40 ;  /* 0x0000004002107836 */ /* 0x000fe20000000000 */
[----:B------:R-:W-:Y:S01]  /*1aa0*/  UMOV UR4, 0x400 ;  /* 0x0000040000047882 */ /* 0x000fe20000000000 */
[----:B------:R-:W-:Y:S01]  /*1ab0*/  IMAD.WIDE.U32 R8, R0, UR32, R8 ;  /* 0x0000002000087c25 */ /* 0x000fe2000f8e0008 */
[----:B------:R-:W-:Y:S01]  /*1ac0*/  ISETP.GE.AND P4, PT, R3, RZ, PT ;  /* 0x000000ff0300720c */ /* 0x000fe20003f86270 */
[----:B------:R-:W-:Y:S01]  /*1ad0*/  BSSY B0, `(.L_x_949) ;  /* 0x0000022000007945 */ /* 0x000fe20003800000 */
[--C-:B------:R-:W-:Y:S01]  /*1ae0*/  SHF.R.S32.HI R3, RZ, 0x1f, R2.reuse ;  /* 0x0000001fff037819 */ /* 0x100fe20000011402 */
[----:B------:R-:W-:Y:S01]  /*1af0*/  VIADD R17, R2, 0x60 ;  /* 0x0000006002117836 */ /* 0x000fe20000000000 */
[----:B------:R-:W-:Y:S01]  /*1b00*/  ISETP.NE.AND P5, PT, R21, RZ, PT ;  /* 0x000000ff1500720c */ /* 0x000fe20003fa5270 */
[----:B------:R-:W-:Y:S01]  /*1b10*/  IMAD.U32 R4, RZ, RZ, UR16 ;  /* 0x00000010ff047e24 */ /* 0x000fe2000f8e00ff */
[----:B---3--:R-:W-:Y:S01]  /*1b20*/  ULEA UR4, UR29, UR4, 0x18 ;  /* 0x000000041d047291 */ /* 0x008fe2000f8ec03f */
        /* <DEDUP_REMOVED lines=8> */
[----:B--2---:R-:W-:Y:S09]  /*1bb0*/  @P3 BRA `(.L_x_950) ;  /* 0x00000000004c3947 */ /* 0x004ff20003800000 */
        /* <DEDUP_REMOVED lines=19> */
.L_x_950:
[----:B------:R-:W-:Y:S05]  /*1cf0*/  BSYNC B0 ;  /* 0x0000000000007941 */ /* 0x000fea0003800000 */
.L_x_949:
        /* <DEDUP_REMOVED lines=22> */
.L_x_952:
[----:B------:R-:W-:Y:S05]  /*1e60*/  BSYNC B0 ;  /* 0x0000000000007941 */ /* 0x000fea0003800000 */
.L_x_951:
        /* <DEDUP_REMOVED lines=22> */
.L_x_954:
[----:B------:R-:W-:Y:S05]  /*1fd0*/  BSYNC B0 ;  /* 0x0000000000007941 */ /* 0x000fea0003800000 */
.L_x_953:
        /* <DEDUP_REMOVED lines=21> */
.L_x_956:
[----:B------:R-:W-:Y:S05]  /*2130*/  BSYNC B0 ;  /* 0x0000000000007941 */ /* 0x000fea0003800000 */
.L_x_955:
[----:B-1----:R-:W-:Y:S01]  /*2140*/  IMAD R4, R3, UR12, RZ ;  /* 0x0000000c03047c24 */ /* 0x002fe2000f8e02ff */
[----:B------:R-:W-:Y:S01]  /*2150*/  MOV R0, R14 ;  /* 0x0000000e00007202 */ /* 0x000fe20000000f00 */
[----:B------:R-:W-:Y:S01]  /*2160*/  IMAD.WIDE.U32 R6, R2, UR12, R22 ;  /* 0x0000000c02067c25 */ /* 0x000fe2000f8e0016 */
[----:B------:R-:W-:Y:S01]  /*2170*/  ULDC.64 UR6, c[0x0][0x260] ;  /* 0x0000980000067ab9 */ /* 0x000fe20000000a00 */
[----:B------:R-:W-:Y:S01]  /*2180*/  UIADD3 UR17, UR18, -0x1, URZ ;  /* 0xffffffff12117890 */ /* 0x000fe2000fffe03f */
[----:B------:R-:W-:Y:S01]  /*2190*/  @!P4 IADD3 R0, -R0, RZ, RZ ;  /* 0x000000ff0000c210 */ /* 0x000fe20007ffe1ff */
[----:B------:R-:W-:Y:S01]  /*21a0*/  IMAD R8, R2, UR13, R4 ;  /* 0x0000000d02087c24 */ /* 0x000fe2000f8e0204 */
[----:B------:R-:W-:Y:S01]  /*21b0*/  IADD3 R6, P0, R6, UR28, RZ ;  /* 0x0000001c06067c10 */ /* 0x000fe2000ff1e0ff */
[----:B------:R-:W-:Y:S01]  /*21c0*/  IMAD.WIDE.U32 R4, R2, UR10, R22 ;  /* 0x0000000a02047c25 */ /* 0x000fe2000f8e0016 */
[----:B------:R-:W-:Y:S01]  /*21d0*/  @!P5 LOP3.LUT R0, RZ, R21, RZ, 0x33, !PT ;  /* 0x00000015ff00d212 */ /* 0x000fe200078e33ff */
[----:B------:R-:W-:Y:S01]  /*21e0*/  UIMAD UR28, UR17, -0x80, UR24 ;  /* 0xffffff80111c78a4 */ /* 0x000fe2000f8e0218 */
[----:B------:R-:W-:Y:S01]  /*21f0*/  IADD3.X R7, R7, UR9, R8, P0, !PT ;  /* 0x0000000907077c10 */ /* 0x000fe200087fe408 */
[----:B------:R-:W-:Y:S01]  /*2200*/  IMAD R9, R3, UR10, RZ ;  /* 0x0000000a03097c24 */ /* 0x000fe2000f8e02ff */
[----:B------:R-:W-:Y:S01]  /*2210*/  SHF.R.S32.HI R8, RZ, 0x1f, R0 ;  /* 0x0000001fff087819 */ /* 0x000fe20000011400 */
[----:B------:R-:W-:Y:S01]  /*2220*/  USHF.L.U64.HI UR29, UR12, 0x7, UR13 ;  /* 0x000000070c1d7899 */ /* 0x000fe2000801020d */
[----:B------:R-:W-:Y:S01]  /*2230*/  IADD3 R4, P0, R4, UR30, RZ ;  /* 0x0000001e04047c10 */ /* 0x000fe2000ff1e0ff */
[----:B------:R-:W-:Y:S01]  /*2240*/  IMAD R9, R2, UR11, R9 ;  /* 0x0000000b02097c24 */ /* 0x000fe2000f8e0209 */
[----:B------:R-:W-:Y:S01]  /*2250*/  USHF.L.U32 UR30, UR12, 0x7, URZ ;  /* 0x000000070c1e7899 */ /* 0x000fe2000800063f */
[----:B------:R-:W-:Y:S01]  /*2260*/  IMAD R10, R8, UR6, RZ ;  /* 0x00000006080a7c24 */ /* 0x000fe2000f8e02ff */
[----:B------:R-:W-:Y:S01]  /*2270*/  USHF.R.S32.HI UR36, URZ, 0x1f, UR17 ;  /* 0x0000001f3f247899 */ /* 0x000fe20008011411 */
[----:B------:R-:W-:Y:S01]  /*2280*/  IMAD.WIDE.U32 R24, R0, UR6, R6 ;  /* 0x0000000600187c25 */ /* 0x000fe2000f8e0006 */
[----:B------:R-:W-:Y:S01]  /*2290*/  IADD3.X R5, R5, UR8, R9, P0, !PT ;  /* 0x0000000805057c10 */ /* 0x000fe200087fe409 */
[----:B------:R-:W-:Y:S01]  /*22a0*/  UIMAD UR8, UR29, UR17, URZ ;  /* 0x000000111d0872a4 */ /* 0x000fe2000f8e023f */
[----:B------:R-:W-:Y:S01]  /*22b0*/  ISETP.GE.AND P0, PT, R2, UR28, PT ;  /* 0x0000001c02007c0c */ /* 0x000fe2000bf06270 */
[C---:B------:R-:W-:Y:S01]  /*22c0*/  IMAD R9, R0.reuse, UR7, R10 ;  /* 0x0000000700097c24 */ /* 0x040fe2000f8e020a */
[----:B------:R-:W-:Y:S01]  /*22d0*/  ULDC.64 UR6, c[0x0][0x268] ;  /* 0x00009a0000067ab9 */ /* 0x000fe20000000a00 */
[----:B---3--:R-:W-:Y:S01]  /*22e0*/  MOV R12, R24 ;  /* 0x00000018000c7202 */ /* 0x008fe20000000f00 */
[----:B------:R-:W-:Y:S01]  /*22f0*/  IMAD.WIDE.U32 R26, R0, UR6, R4 ;  /* 0x00000006001a7c25 */ /* 0x000fe2000f8e0004 */
[----:B------:R1:W-:Y:S01]  /*2300*/  STL.64 [R1+0x88], R24 ;  /* 0x0000881801007387 */ /* 0x0003e20000100a00 */
[----:B------:R-:W-:Y:S01]  /*2310*/  IADD3 R13, R25, R9, RZ ;  /* 0x00000009190d7210 */ /* 0x000fe20007ffe0ff */
[----:B------:R-:W-:Y:S01]  /*2320*/  UIMAD UR8, UR36, UR30, UR8 ;  /* 0x0000001e240872a4 */ /* 0x000fe2000f8e0208 */
[----:B------:R-:W-:Y:S01]  /*2330*/  MOV R6, UR17 ;  /* 0x0000001100067c02 */ /* 0x000fe20008000f00 */
[----:B------:R-:W-:Y:S01]  /*2340*/  IMAD R8, R8, UR6, RZ ;  /* 0x0000000608087c24 */ /* 0x000fe2000f8e02ff */
[----:B------:R-:W-:Y:S01]  /*2350*/  BSSY B0, `(.L_x_957) ;  /* 0x0000017000007945 */ /* 0x000fe20003800000 */
[----:B------:R1:W-:Y:S01]  /*2360*/  STL.64 [R1+0x80], R12 ;  /* 0x0000800c01007387 */ /* 0x0003e20000100a00 */
[----:B------:R-:W-:Y:S01]  /*2370*/  ISETP.GE.AND P3, PT, R15, UR28, PT ;  /* 0x0000001c0f007c0c */ /* 0x000fe2000bf66270 */
[----:B------:R-:W-:Y:S01]  /*2380*/  IMAD.WIDE.U32 R6, R6, UR30, R12 ;  /* 0x0000001e06067c25 */ /* 0x000fe2000f8e000c */
[----:B------:R-:W-:Y:S01]  /*2390*/  ISETP.GE.AND P2, PT, R16, UR28, PT ;  /* 0x0000001c10007c0c */ /* 0x000fe2000bf46270 */
[----:B------:R1:W-:Y:S01]  /*23a0*/  STL.64 [R1+0x98], R26 ;  /* 0x0000981a01007387 */ /* 0x0003e20000100a00 */
[----:B------:R-:W-:Y:S01]  /*23b0*/  ISETP.GE.AND P1, PT, R17, UR28, PT ;  /* 0x0000001c11007c0c */ /* 0x000fe2000bf26270 */
[----:B------:R-:W-:Y:S01]  /*23c0*/  IMAD R14, R0, UR7, R8 ;  /* 0x00000007000e7c24 */ /* 0x000fe2000f8e0208 */
[----:B------:R-:W-:Y:S01]  /*23d0*/  IADD3 R5, R7, UR8, RZ ;  /* 0x0000000807057c10 */ /* 0x000fe2000fffe0ff */
[----:B------:R-:W-:Y:S10]  /*23e0*/  @P0 BRA `(.L_x_958) ;  /* 0x0000000000340947 */ /* 0x000ff40003800000 */
        /* <DEDUP_REMOVED lines=13> */
.L_x_958:
[----:B------:R-:W-:Y:S05]  /*24c0*/  BSYNC B0 ;  /* 0x0000000000007941 */ /* 0x000fea0003800000 */
.L_x_957:
        /* <DEDUP_REMOVED lines=17> */
.L_x_960:
[----:B------:R-:W-:Y:S05]  /*25e0*/  BSYNC B0 ;  /* 0x0000000000007941 */ /* 0x000fea0003800000 */
.L_x_959:
        /* <DEDUP_REMOVED lines=18> */
.L_x_962:
[----:B------:R-:W-:Y:S05]  /*2710*/  BSYNC B0 ;  /* 0x0000000000007941 */ /* 0x000fea0003800000 */
.L_x_961:
        /* <DEDUP_REMOVED lines=18> */
.L_x_964:
[----:B------:R-:W-:Y:S05]  /*2840*/  BSYNC B0 ;  /* 0x0000000000007941 */ /* 0x000fea0003800000 */
.L_x_963:
        /* <DEDUP_REMOVED lines=23> */
[----:B------:R-:W-:Y:S01]  /*29c0*/  IMAD.IADD R8, R105, 0x1, -R0 ;  /* 0x0000000169087824 */ /* 0x000fe200078e0a00 */
        /* <DEDUP_REMOVED lines=40> */
[----:B------:R-:W-:Y:S01]  /*2c50*/  IMAD.SHL.U32 R3, R5, 0x8, RZ ;  /* 0x0000000805037824 */ /* 0x000fe200078e00ff */
        /* <DEDUP_REMOVED lines=36> */
.L_x_966:
[----:B------:R-:W-:Y:S05]  /*2ea0*/  BSYNC B0 ;  /* 0x0000000000007941 */ /* 0x000fea0003800000 */
.L_x_965:
        /* <DEDUP_REMOVED lines=12> */
[----:B--2---:R-:W-:Y:S02]  /*2f70*/  IADD3.X R7, R3, UR32, RZ, P0, !PT ;  /* 0x0000002003077c10 */ /* 0x004fe400087fe4ff */
[----:B------:R-:W-:-:S04]  /*2f80*/  LEA R6, P0, R0, UR6, 0x1 ;  /* 0x0000000600067c11 */ /* 0x000fc8000f8008ff */
[----:B------:R-:W-:-:S05]  /*2f90*/  LEA.HI.X R7, R0, UR7, R7, 0x1, P0 ;  /* 0x0000000700077c11 */ /* 0x000fca00080f0c07 */
[----:B------:R-:W-:Y:S01]  /*2fa0*/  @!PT LDS RZ, [RZ] ;  /* 0x00000000fffff984 */ /* 0x000fe20000000800 */
[----:B------:R-:W-:Y:S01]  /*2fb0*/  @!PT LDS RZ, [RZ] ;  /* 0x00000000fffff984 */ /* 0x000fe20000000800 */
[----:B------:R-:W-:Y:S01]  /*2fc0*/  @!PT LDS RZ, [RZ] ;  /* 0x00000000fffff984 */ /* 0x000fe20000000800 */
[----:B------:R2:W-:Y:S04]  /*2fd0*/  LDGSTS.E.BYPASS.LTC128B.128 [R228+0x4800], desc[UR22][R6.64] ;  /* 0x0480000006e47fae */ /* 0x0005e8000b901d56 */
.L_x_968:
[----:B------:R-:W-:Y:S05]  /*2fe0*/  BSYNC B0 ;  /* 0x0000000000007941 */ /* 0x000fea0003800000 */
.L_x_967:
        /* <DEDUP_REMOVED lines=9> */
[----:B--2---:R-:W-:Y:S02]  /*3080*/  IMAD.U32 R7, RZ, RZ, UR10 ;  /* 0x0000000aff077e24 */ /* 0x004fe4000f8e00ff */
        /* <DEDUP_REMOVED lines=9> */
.L_x_970:
[----:B------:R-:W-:Y:S05]  /*3120*/  BSYNC B0 ;  /* 0x0000000000007941 */ /* 0x000fea0003800000 */
.L_x_969:
        /* <DEDUP_REMOVED lines=19> */
.L_x_972:
[----:B------:R-:W-:Y:S05]  /*3260*/  BSYNC B0 ;  /* 0x0000000000007941 */ /* 0x000fea0003800000 */
.L_x_971:
[----:B------:R-:W-:Y:S01]  /*3270*/  LDSM.16.M88.4 R12, [R206] ;  /* 0x00000000ce0c783b */ /* 0x000fe20000000200 */
[----:B------:R-:W-:Y:S01]  /*3280*/  LOP3.LUT P0, RZ, R17, 0x2, RZ, 0xc0, !PT ;  /* 0x0000000211ff7812 */ /* 0x000fe2000780c0ff */
[----:B------:R-:W-:Y:S01]  /*3290*/  IMAD.MOV.U32 R0, RZ, RZ, 0x10 ;  /* 0x00000010ff007424 */ /* 0x000fe200078e00ff */
[----:B------:R-:W-:Y:S01]  /*32a0*/  LOP3.LUT P1, RZ, R16, 0x2, RZ, 0xc0, !PT ;  /* 0x0000000210ff7812 */ /* 0x000fe2000782c0ff */
[----:B-12---:R-:W1:Y:S01]  /*32b0*/  LDSM.16.M88.4 R4, [R135+0x2000] ;  /* 0x002000008704783b */ /* 0x006e620000000200 */
[C---:B------:R-:W-:Y:S01]  /*32c0*/  VIADD R2, R135.reuse, 0x2000 ;  /* 0x0000200087027836 */ /* 0x040fe20000000000 */
[----:B------:R-:W-:Y:S01]  /*32d0*/  UIADD3 UR6, UR24, -UR25, URZ ;  /* 0x8000001918067290 */ /* 0x000fe2000fffe03f */
[----:B------:R-:W-:Y:S01]  /*32e0*/  SEL R0, R0, 0xfffffff0, !P1 ;  /* 0xfffffff000007807 */ /* 0x000fe20004800000 */
[----:B------:R-:W2:Y:S01]  /*32f0*/  LDSM.16.M88.4 R8, [R206+0x1000] ;  /* 0x00100000ce08783b */ /* 0x000ea20000000200 */
[----:B------:R-:W-:Y:S01]  /*3300*/  VIADD R208, R135, 0x2020 ;  /* 0x0000202087d07836 */ /* 0x000fe20000000000 */
[----:B------:R-:W-:Y:S01]  /*3310*/  UIADD3 UR25, UR24, 0x1, -UR25 ;  /* 0x0000000118197890 */ /* 0x000fe2000fffe819 */
[----:B------:R-:W-:Y:S01]  /*3320*/  IMAD.U32 R3, RZ, RZ, UR16 ;  /* 0x00000010ff037e24 */ /* 0x000fe2000f8e00ff */
[----:B------:R-:W5:Y:S01]  /*3330*/  LDSM.16.M88.4 R68, [R135+0x2400] ;  /* 0x002400008744783b */ /* 0x000f620000000200 */
[----:B------:R-:W-:Y:S01]  /*3340*/  IMAD R207, R0, 0x2, R206 ;  /* 0x0000000200cf7824 */ /* 0x000fe200078e02ce */
[----:B------:R-:W-:Y:S01]  /*3350*/  UIADD3 UR25, UR25, UR19, URZ ;  /* 0x0000001319197290 */ /* 0x000fe2000fffe03f */
[----:B------:R-:W-:Y:S01]  /*3360*/  @P0 VIADD R208, R2, 0xffffffe0 ;  /* 0xffffffe002d00836 */ /* 0x000fe20000000000 */
[----:B------:R-:W3:Y:S01]  /*3370*/  LDSM.16.M88.4 R64, [R135+0x2800] ;  /* 0x002800008740783b */ /* 0x000ee20000000200 */
[----:B------:R-:W-:Y:S01]  /*3380*/  SHF.R.S32.HI R2, RZ, 0x1f, R104 ;  /* 0x0000001fff027819 */ /* 0x000fe20000011468 */
[----:B------:R-:W-:Y:S01]  /*3390*/  IMAD R205, R3, 0x8, R95 ;  /* 0x0000000803cd7824 */ /* 0x000fe200078e025f */
[----:B------:R-:W-:Y:S01]  /*33a0*/  UISETP.GT.AND UP0, UPT, UR17, UR14, UPT ;  /* 0x0000000e1100728c */ /* 0x000fe2000bf04270 */
[----:B------:R-:W4:Y:S01]  /*33b0*/  LDSM.16.M88.4 R60, [R135+0x2c00] ;  /* 0x002c0000873c783b */ /* 0x000f220000000200 */
[----:B------:R-:W-:Y:S01]  /*33c0*/  LEA.HI R2, R2, R104, RZ, 0x2 ;  /* 0x0000006802027211 */ /* 0x000fe200078f10ff */
[----:B------:R-:W-:Y:S01]  /*33d0*/  IMAD.U32 R3, RZ, RZ, UR17 ;  /* 0x00000011ff037e24 */ /* 0x000fe2000f8e00ff */
[----:B------:R-:W-:Y:S01]  /*33e0*/  UIADD3 UR36, UR27, 0x646e171e, URZ ;  /* 0x646e171e1b247890 */ /* 0x000fe2000fffe03f */
[----:B------:R-:W4:Y:S01]  /*33f0*/  LDSM.16.M88.4 R56, [R135+0x3000] ;  /* 0x003000008738783b */ /* 0x000f220000000200 */
[----:B------:R-:W-:Y:S01]  /*3400*/  SHF.R.S32.HI R2, RZ, 0x2, R2 ;  /* 0x00000002ff027819 */ /* 0x000fe20000011402 */
[----:B------:R-:W-:Y:S01]  /*3410*/  UIADD3 UR37, UR26, -0x4ab325aa, URZ ;  /* 0xb54cda561a257890 */ /* 0x000fe2000fffe03f */
[C---:B------:R-:W-:Y:S01]  /*3420*/  VIADD R211, R208.reuse, 0x1400 ;  /* 0x00001400d0d37836 */ /* 0x040fe20000000000 */
[----:B------:R-:W4:Y:S01]  /*3430*/  LDSM.16.M88.4 R52, [R135+0x3400] ;  /* 0x003400008734783b */ /* 0x000f220000000200 */
[----:B------:R-:W-:-:S02]  /*3440*/  VIADD R210, R208, 0x1800 ;  /* 0x00001800d0d27836 */ /* 0x000fc40000000000 */
[----:B------:R-:W-:Y:S01]  /*3450*/  VIADD R209, R208, 0x1c00 ;  /* 0x00001c00d0d17836 */ /* 0x000fe20000000000 */
[----:B------:R-:W4:Y:S04]  /*3460*/  LDSM.16.M88.4 R48, [R135+0x3800] ;  /* 0x003800008730783b */ /* 0x000f280000000200 */
[----:B------:R-:W4:Y:S04]  /*3470*/  LDSM.16.M88.4 R44, [R135+0x3c00] ;  /* 0x003c0000872c783b */ /* 0x000f280000000200 */
[----:B------:R-:W-:Y:S01]  /*3480*/  LDSM.16.M88.4 R40, [R208] ;  /* 0x00000000d028783b */ /* 0x000fe20000000200 */
[-C--:B-1----:R-:W-:Y:S03]  /*3490*/  HMMA.16816.F32.BF16 R184, R12, R4.reuse, RZ ;  /* 0x000000040cb8723c */ /* 0x082fe600000418ff */
[----:B------:R-:W-:Y:S04]  /*34a0*/  LDSM.16.M88.4 R36, [R208+0x400] ;  /* 0x00040000d024783b */ /* 0x000fe80000000200 */
[----:B------:R-:W-:Y:S01]  /*34b0*/  LDSM.16.M88.4 R32, [R208+0x800] ;  /* 0x00080000d020783b */ /* 0x000fe20000000200 */
[C---:B--2---:R-:W-:Y:S03]  /*34c0*/  HMMA.16816.F32.BF16 R180, R8.reuse, R4, RZ ;  /* 0x0000000408b4723c */ /* 0x044fe600000418ff */
[----:B------:R-:W-:Y:S03]  /*34d0*/  LDSM.16.M88.4 R28, [R208+0xc00] ;  /* 0x000c0000d01c783b */ /* 0x000fe60000000200 */
[-C--:B------:R-:W-:Y:S01]  /*34e0*/  HMMA.16816.F32.BF16 R176, R8, R6.reuse, RZ ;  /* 0x0000000608b0723c */ /* 0x080fe200000418ff */
[----:B------:R-:W-:Y:S04]  /*34f0*/  LDSM.16.M88.4 R24, [R208+0x1000] ;  /* 0x00100000d018783b */ /* 0x000fe80000000200 */
[----:B------:R-:W-:Y:S01]  /*3500*/  LDSM.16.M88.4 R20, [R208+0x1400] ;  /* 0x00140000d014783b */ /* 0x000fe20000000200 */
[----:B------:R-:W-:Y:S03]  /*3510*/  HMMA.16816.F32.BF16 R172, R12, R6, RZ ;  /* 0x000000060cac723c */ /* 0x000fe600000418ff */
[----:B------:R-:W1:Y:S03]  /*3520*/  LDSM.16.M88.4 R4, [R207+0x1000] ;  /* 0x00100000cf04783b */ /* 0x000e660000000200 */
[C---:B-----5:R-:W-:Y:S01]  /*3530*/  HMMA.16816.F32.BF16 R168, R8.reuse, R68, RZ ;  /* 0x0000004408a8723c */ /* 0x060fe200000418ff */
[----:B------:R-:W2:Y:S04]  /*3540*/  LDSM.16.M88.4 R72, [R208+0x1800] ;  /* 0x00180000d048783b */ /* 0x000ea80000000200 */
[----:B------:R-:W5:Y:S01]  /*3550*/  LDSM.16.M88.4 R76, [R208+0x1c00] ;  /* 0x001c0000d04c783b */ /* 0x000f620000000200 */
[C---:B------:R-:W-:Y:S03]  /*3560*/  HMMA.16816.F32.BF16 R164, R8.reuse, R70, RZ ;  /* 0x0000004608a4723c */ /* 0x040fe600000418ff */
[----:B------:R-:W5:Y:S03]  /*3570*/  LDSM.16.M88.4 R16, [R207] ;  /* 0x00000000cf10783b */ /* 0x000f660000000200 */
[C---:B---3--:R-:W-:Y:S01]  /*3580*/  HMMA.16816.F32.BF16 R160, R8.reuse, R64, RZ ;  /* 0x0000004008a0723c */ /* 0x048fe200000418ff */
[----:B------:R-:W0:Y:S04]  /*3590*/  LDGDEPBAR ;  /* 0x00000000000079af */ /* 0x000e280000000000 */
[----:B------:R3:W-:Y:S01]  /*35a0*/  STL [R1+0x18], R205 ;  /* 0x000018cd01007387 */ /* 0x0007e20000100800 */
[C---:B------:R-:W-:Y:S06]  /*35b0*/  HMMA.16816.F32.BF16 R156, R8.reuse, R66, RZ ;  /* 0x00000042089c723c */ /* 0x040fec00000418ff */
[C---:B----4-:R-:W-:Y:S06]  /*35c0*/  HMMA.16816.F32.BF16 R152, R8.reuse, R60, RZ ;  /* 0x0000003c0898723c */ /* 0x050fec00000418ff */
        /* <DEDUP_REMOVED lines=36> */
[C---:B--2---:R-:W-:Y:S06]  /*3810*/  HMMA.16816.F32.BF16 R232, R4.reuse, R72, R124 ;  /* 0x0000004804e8723c */ /* 0x044fec000004187c */
[C---:B-----5:R-:W-:Y:S06]  /*3820*/  HMMA.16816.F32.BF16 R244, R4.reuse, R76, R116 ;  /* 0x0000004c04f4723c */ /* 0x060fec0000041874 */
[C---:B------:R-:W-:Y:S06]  /*3830*/  HMMA.16816.F32.BF16 R240, R4.reuse, R74, R120 ;  /* 0x0000004a04f0723c */ /* 0x040fec0000041878 */
[----:B------:R-:W-:Y:S06]  /*3840*/  HMMA.16816.F32.BF16 R248, R4, R78, R112 ;  /* 0x0000004e04f8723c */ /* 0x000fec0000041870 */
[----:B------:R-:W-:Y:S01]  /*3850*/  HMMA.16816.F32.BF16 R172, R16, R42, R172 ;  /* 0x0000002a10ac723c */ /* 0x000fe200000418ac */
[----:B------:R-:W-:-:S02]  /*3860*/  IMAD.SHL.U32 R4, R105, 0x2, RZ ;  /* 0x0000000269047824 */ /* 0x000fc400078e00ff */
[----:B------:R-:W-:Y:S02]  /*3870*/  IMAD R5, R93, 0x20, R94 ;  /* 0x000000205d057824 */ /* 0x000fe400078e025e */
[----:B------:R-:W-:Y:S01]  /*3880*/  IMAD.U32 R6, RZ, RZ, UR6 ;  /* 0x00000006ff067e24 */ /* 0x000fe2000f8e00ff */
[----:B------:R-:W-:Y:S01]  /*3890*/  LOP3.LUT R132, R4, 0x6, RZ, 0xc0, !PT ;  /* 0x0000000604847812 */ /* 0x000fe200078ec0ff */
[C---:B------:R-:W-:Y:S01]  /*38a0*/  HMMA.16816.F32.BF16 R184, R16.reuse, R40, R184 ;  /* 0x0000002810b8723c */ /* 0x040fe200000418b8 */
[----:B------:R-:W-:Y:S01]  /*38b0*/  LEA R4, R95, UR21, 0x4 ;  /* 0x000000155f047c11 */ /* 0x000fe2000f8e20ff */
[----:B------:R-:W-:Y:S02]  /*38c0*/  IMAD.U32 R7, RZ, RZ, UR6 ;  /* 0x00000006ff077e24 */ /* 0x000fe4000f8e00ff */
[----:B------:R-:W-:Y:S02]  /*38d0*/  IMAD R3, R3, 0x80, R132 ;  /* 0x0000008003037824 */ /* 0x000fe400078e0284 */
[----:B------:R-:W-:Y:S01]  /*38e0*/  IMAD.IADD R4, R2, 0x1, R4 ;  /* 0x0000000102047824 */ /* 0x000fe200078e0204 */
[C---:B------:R-:W-:Y:S01]  /*38f0*/  HMMA.16816.F32.BF16 R104, R16.reuse, R76, R8 ;  /* 0x0000004c1068723c */ /* 0x040fe20000041808 */
[----:B------:R-:W-:Y:S01]  /*3900*/  IMAD.IADD R2, R92, 0x1, R5 ;  /* 0x000000015c027824 */ /* 0x000fe200078e0205 */
[----:B------:R-:W1:Y:S01]  /*3910*/  LDC.U8 R132, c[0x0][0x388] ;  /* 0x0000e200ff847b82 */ /* 0x000e620000000000 */
[----:B------:R-:W-:Y:S01]  /*3920*/  VIADD R220, R4, UR6 ;  /* 0x0000000604dc7c36 */ /* 0x000fe20008000000 */
[--C-:B------:R-:W-:Y:S01]  /*3930*/  IADD3 R221, R6, 0x40, R4.reuse ;  /* 0x0000004006dd7810 */ /* 0x100fe20007ffe004 */
[----:B------:R-:W-:Y:S01]  /*3940*/  IMAD.U32 R5, RZ, RZ, UR6 ;  /* 0x00000006ff057e24 */ /* 0x000fe2000f8e00ff */
[C---:B------:R-:W-:Y:S01]  /*3950*/  HMMA.16816.F32.BF16 R92, R16.reuse, R78, R12 ;  /* 0x0000004e105c723c */ /* 0x040fe2000004180c */
[----:B------:R-:W-:Y:S01]  /*3960*/  VIADD R11, R3, 0x1 ;  /* 0x00000001030b7836 */ /* 0x000fe20000000000 */
[--C-:B------:R-:W-:Y:S01]  /*3970*/  IADD3 R223, R7, 0x48, R4.reuse ;  /* 0x0000004807df7810 */ /* 0x100fe20007ffe004 */
[C---:B------:R-:W-:Y:S01]  /*3980*/  IMAD.IADD R6, R220.reuse, 0x1, -R3 ;  /* 0x00000001dc067824 */ /* 0x040fe200078e0a03 */
[----:B------:R-:W-:Y:S01]  /*3990*/  IADD3 R222, R5, 0x8, R4 ;  /* 0x0000000805de7810 */ /* 0x000fe20007ffe004 */
[C---:B------:R-:W-:Y:S01]  /*39a0*/  IMAD.IADD R5, R220.reuse, 0x1, -R11 ;  /* 0x00000001dc057824 */ /* 0x040fe200078e0a0b */
[C---:B------:R-:W-:Y:S01]  /*39b0*/  HMMA.16816.F32.BF16 R120, R16.reuse, R72, R52 ;  /* 0x000000481078723c */ /* 0x040fe20000041834 */
[----:B------:R-:W-:Y:S01]  /*39c0*/  VIADD R14, R3, 0x8 ;  /* 0x00000008030e7836 */ /* 0x000fe20000000000 */
[----:B------:R-:W-:Y:S01]  /*39d0*/  IABS R8, R6 ;  /* 0x0000000600087213 */ /* 0x000fe20000000000 */
        /* <DEDUP_REMOVED lines=9> */
[----:B------:R-:W-:Y:S01]  /*3a70*/  IADD3 R43, R12, 0x48, R4 ;  /* 0x000000480c2b7810 */ /* 0x000fe20007ffe004 */
[----:B------:R-:W-:Y:S01]  /*3a80*/  IMAD.U32 R10, RZ, RZ, UR25 ;  /* 0x00000019ff0a7e24 */ /* 0x000fe2000f8e00ff */
[----:B------:R-:W-:Y:S01]  /*3a90*/  I2FP.F32.S32 R5, R5 ;  /* 0x0000000500057245 */ /* 0x000fe20000201400 */
[C---:B------:R-:W-:Y:S01]  /*3aa0*/  VIADD R12, R3.reuse, 0x9 ;  /* 0x00000009030c7836 */ /* 0x040fe20000000000 */
[----:B------:R-:W-:Y:S01]  /*3ab0*/  I2FP.F32.S32 R7, R7 ;  /* 0x0000000700077245 */ /* 0x000fe20000201400 */
[C---:B------:R-:W-:Y:S01]  /*3ac0*/  VIADD R13, R3.reuse, 0x10 ;  /* 0x00000010030d7836 */ /* 0x040fe20000000000 */
[C---:B------:R-:W-:Y:S01]  /*3ad0*/  HMMA.16816.F32.BF16 R100, R16.reuse, R38, R100 ;  /* 0x000000261064723c */ /* 0x040fe20000041864 */
[----:B------:R-:W-:Y:S01]  /*3ae0*/  VIADD R15, R3, 0x11 ;  /* 0x00000011030f7836 */ /* 0x000fe20000000000 */
[----:B------:R-:W-:Y:S01]  /*3af0*/  VIADDMNMX R227, R4, R9, UR24, PT ;  /* 0x0000001804e37e46 */ /* 0x000fe2000b800109 */
[----:B------:R-:W-:Y:S01]  /*3b00*/  FFMA.FTZ R45, R7, -UR31, R184 ;  /* 0x8000001f072d7c23 */ /* 0x000fe200080100b8 */
[----:B------:R-:W-:Y:S01]  /*3b10*/  IADD3 R46, R10, 0x8, R4 ;  /* 0x000000080a2e7810 */ /* 0x000fe20007ffe004 */
[C---:B------:R-:W-:Y:S01]  /*3b20*/  IMAD.IADD R4, R220.reuse, 0x1, -R13 ;  /* 0x00000001dc047824 */ /* 0x040fe200078e0a0d */
[C---:B------:R-:W-:Y:S01]  /*3b30*/  HMMA.16816.F32.BF16 R96, R16.reuse, R32, R96 ;  /* 0x000000201060723c */ /* 0x040fe20000041860 */
[----:B------:R-:W-:Y:S01]  /*3b40*/  I2FP.F32.S32 R6, R6 ;  /* 0x0000000600067245 */ /* 0x000fe20000201400 */
[----:B------:R-:W-:Y:S01]  /*3b50*/  IMAD.IADD R7, R220, 0x1, -R15 ;  /* 0x00000001dc077824 */ /* 0x000fe200078e0a0f */
[----:B------:R-:W-:Y:S01]  /*3b60*/  VIMNMX R226, R46, UR24, PT ;  /* 0x000000182ee27c48 */ /* 0x000fe2000bfe0100 */
[C---:B------:R-:W-:Y:S01]  /*3b70*/  VIADD R36, R3.reuse, 0x68 ;  /* 0x0000006803247836 */ /* 0x040fe20000000000 */
[----:B------:R-:W-:Y:S01]  /*3b80*/  VIMNMX R225, R44, UR24, PT ;  /* 0x000000182ce17c48 */ /* 0x000fe2000bfe0100 */
[C---:B------:R-:W-:Y:S01]  /*3b90*/  HMMA.16816.F32.BF16 R88, R16.reuse, R34, R88 ;  /* 0x000000221058723c */ /* 0x040fe20000041858 */
[----:B------:R-:W-:Y:S01]  /*3ba0*/  FFMA.FTZ R47, R6, -UR31, R185 ;  /* 0x8000001f062f7c23 */ /* 0x000fe200080100b9 */
[----:B------:R-:W-:Y:S01]  /*3bb0*/  IABS R6, R4 ;  /* 0x0000000400067213 */ /* 0x000fe20000000000 */
[----:B------:R-:W-:Y:S01]  /*3bc0*/  VIADD R32, R3, 0x58 ;  /* 0x0000005803207836 */ /* 0x000fe20000000000 */
[----:B------:R-:W-:Y:S01]  /*3bd0*/  VIMNMX R224, R43, UR24, PT ;  /* 0x000000182be07c48 */ /* 0x000fe2000bfe0100 */
[C---:B------:R-:W-:Y:S01]  /*3be0*/  VIADD R33, R3.reuse, 0x59 ;  /* 0x0000005903217836 */ /* 0x040fe20000000000 */
[C---:B------:R-:W-:Y:S01]  /*3bf0*/  HMMA.16816.F32.BF16 R84, R16.reuse, R28, R84 ;  /* 0x0000001c1054723c */ /* 0x040fe20000041854 */
[C---:B------:R-:W-:Y:S01]  /*3c00*/  VIADD R34, R3.reuse, 0x60 ;  /* 0x0000006003227836 */ /* 0x040fe20000000000 */
[----:B------:R-:W-:Y:S01]  /*3c10*/  VIADDMNMX R219, R220, -UR20, RZ, !PT ;  /* 0x80000014dcdb7c46 */ /* 0x000fe2000f8001ff */
[C---:B------:R-:W-:Y:S01]  /*3c20*/  VIADD R35, R3.reuse, 0x61 ;  /* 0x0000006103237836 */ /* 0x040fe20000000000 */
[----:B------:R-:W-:Y:S01]  /*3c30*/  VIADDMNMX R218, R222, -UR20, RZ, !PT ;  /* 0x80000014deda7c46 */ /* 0x000fe2000f8001ff */
[C---:B------:R-:W-:Y:S01]  /*3c40*/  VIADD R38, R3.reuse, 0x69 ;  /* 0x0000006903267836 */ /* 0x040fe20000000000 */
[C---:B------:R-:W-:Y:S01]  /*3c50*/  HMMA.16816.F32.BF16 R80, R16.reuse, R30, R80 ;  /* 0x0000001e1050723c */ /* 0x040fe20000041850 */
[----:B------:R-:W-:Y:S01]  /*3c60*/  VIADD R28, R3, 0x48 ;  /* 0x00000048031c7836 */ /* 0x000fe20000000000 */
[----:B------:R-:W-:Y:S01]  /*3c70*/  VIADDMNMX R217, R221, -UR20, RZ, !PT ;  /* 0x80000014ddd97c46 */ /* 0x000fe2000f8001ff */
[----:B------:R-:W-:Y:S01]  /*3c80*/  VIADD R29, R3, 0x49 ;  /* 0x00000049031d7836 */ /* 0x000fe20000000000 */
        /* <DEDUP_REMOVED lines=16> */
[C---:B------:R-:W-:Y:S01]  /*3d90*/  ISETP.LT.OR P3, PT, R3.reuse, R219, P3 ;  /* 0x000000db0300720c */ /* 0x040fe20001f61670 */
[C---:B------:R-:W-:Y:S01]  /*3da0*/  VIADD R27, R3.reuse, 0x41 ;  /* 0x00000041031b7836 */ /* 0x040fe20000000000 */
[C---:B------:R-:W-:Y:S01]  /*3db0*/  ISETP.LT.OR P1, PT, R3.reuse, R218, P1 ;  /* 0x000000da0300720c */ /* 0x040fe20000f21670 */
[C---:B------:R-:W-:Y:S01]  /*3dc0*/  VIADD R42, R3.reuse, 0x79 ;  /* 0x00000079032a7836 */ /* 0x040fe20000000000 */
[----:B------:R-:W-:Y:S01]  /*3dd0*/  HMMA.16816.F32.BF16 R116, R16, R22, R56 ;  /* 0x000000161074723c */ /* 0x000fe20000041838 */
[C---:B------:R-:W-:Y:S01]  /*3de0*/  VIADD R20, R3.reuse, 0x28 ;  /* 0x0000002803147836 */ /* 0x040fe20000000000 */
[C---:B------:R-:W-:Y:S01]  /*3df0*/  ISETP.LT.OR P0, PT, R3.reuse, R217, P0 ;  /* 0x000000d90300720c */ /* 0x040fe20000701670 */
[C---:B------:R-:W-:Y:S01]  /*3e00*/  VIADD R21, R3.reuse, 0x29 ;  /* 0x0000002903157836 */ /* 0x040fe20000000000 */
[----:B------:R-:W-:-:S02]  /*3e10*/  ISETP.LT.OR P4, PT, R3, R216, P4 ;  /* 0x000000d80300720c */ /* 0x000fc40002781670 */
[----:B------:R-:W-:Y:S01]  /*3e20*/  HMMA.16816.F32.BF16 R72, R16, R74, R48 ;  /* 0x0000004a1048723c */ /* 0x000fe20000041830 */
[----:B------:R-:W-:Y:S01]  /*3e30*/  VIADD R22, R3, 0x30 ;  /* 0x0000003003167836 */ /* 0x000fe20000000000 */
[----:B------:R-:W-:Y:S01]  /*3e40*/  ISETP.GE.AND P2, PT, R11, R227, PT ;  /* 0x000000e30b00720c */ /* 0x000fe20003f46270 */
[----:B------:R-:W-:Y:S01]  /*3e50*/  VIADD R23, R3, 0x31 ;  /* 0x0000003103177836 */ /* 0x000fe20000000000 */
[----:B------:R-:W-:Y:S02]  /*3e60*/  FSEL R127, R45, -INF , !P3 ;  /* 0xff8000002d7f7808 */ /* 0x000fe40005800000 */
[----:B------:R-:W-:Y:S01]  /*3e70*/  ISETP.LT.OR P2, PT, R11, R219, P2 ;  /* 0x000000db0b00720c */ /* 0x000fe20001741670 */
[----:B------:R-:W-:Y:S02]  /*3e80*/  VIADD R16, R3, 0x18 ;  /* 0x0000001803107836 */ /* 0x000fe40000000000 */
[----:B------:R-:W-:Y:S01]  /*3e90*/  FFMA.FTZ R49, R5, -UR31, R172 ;  /* 0x8000001f05317c23 */ /* 0x000fe200080100ac */
[----:B------:R-:W-:Y:S01]  /*3ea0*/  VIADD R17, R3, 0x19 ;  /* 0x0000001903117836 */ /* 0x000fe20000000000 */
[C---:B------:R-:W-:Y:S01]  /*3eb0*/  ISETP.GE.AND P6, PT, R11.reuse, R226, PT ;  /* 0x000000e20b00720c */ /* 0x040fe20003fc6270 */
[C---:B------:R-:W-:Y:S01]  /*3ec0*/  IMAD.IADD R5, R220.reuse, 0x1, -R12 ;  /* 0x00000001dc057824 */ /* 0x040fe200078e0a0c */
[C---:B------:R-:W-:Y:S01]  /*3ed0*/  ISETP.GE.AND P5, PT, R11.reuse, R225, PT ;  /* 0x000000e10b00720c */ /* 0x040fe20003fa6270 */
[C---:B------:R-:W-:Y:S01]  /*3ee0*/  IMAD.IADD R8, R220.reuse, 0x1, -R16 ;  /* 0x00000001dc087824 */ /* 0x040fe200078e0a10 */
[----:B------:R-:W-:Y:S01]  /*3ef0*/  ISETP.GE.AND P3, PT, R11, R224, PT ;  /* 0x000000e00b00720c */ /* 0x000fe20003f66270 */
[C---:B------:R-:W-:Y:S01]  /*3f00*/  IMAD.IADD R10, R220.reuse, 0x1, -R17 ;  /* 0x00000001dc0a7824 */ /* 0x040fe200078e0a11 */
        /* <DEDUP_REMOVED lines=15> */
[C---:B------:R-:W-:Y:S01]  /*4000*/  IMAD.IADD R10, R220.reuse, 0x1, -R22 ;  /* 0x00000001dc0a7824 */ /* 0x040fe200078e0a16 */
        /* <DEDUP_REMOVED lines=83> */
[C---:B------:R-:W-:Y:S01]  /*4540*/  IMAD.IADD R7, R220.reuse, 0x1, -R35 ;  /* 0x00000001dc077824 */ /* 0x040fe200078e0a23 */
[----:B------:R-:W-:Y:S01]  /*4550*/  IABS R9, R5 ;  /* 0x0000000500097213 */ /* 0x000fe20000000000 */
[C---:B------:R-:W-:Y:S01]  /*4560*/  IMAD.IADD R10, R220.reuse, 0x1, -R38 ;  /* 0x00000001dc0a7824 */ /* 0x040fe200078e0a26 */
        /* <DEDUP_REMOVED lines=32> */
[----:B------:R-:W-:Y:S01]  /*4770*/  ISETP.GE.AND P2, PT, R14, R224, PT ;  /* 0x000000e00e00720c */ /* 0x000fe20003f46270 */
[----:B------:R-:W-:Y:S02]  /*4780*/  IMAD.MOV.U32 R5, RZ, RZ, R4 ;  /* 0x000000ffff057224 */ /* 0x000fe400078e0004 */
        /* <DEDUP_REMOVED lines=8> */
[----:B------:R-:W-:Y:S02]  /*4810*/  IMAD.IADD R5, R222, 0x1, -R11 ;  /* 0x00000001de057824 */ /* 0x000fe400078e0a0b */
[----:B------:R-:W-:Y:S01]  /*4820*/  FFMA.FTZ R37, R4, -UR31, R186 ;  /* 0x8000001f04257c23 */ /* 0x000fe200080100ba */
[----:B------:R-:W-:Y:S02]  /*4830*/  IMAD.IADD R4, R221, 0x1, -R3 ;  /* 0x00000001dd047824 */ /* 0x000fe400078e0a03 */
[----:B------:R-:W-:Y:S01]  /*4840*/  FFMA.FTZ R105, R7, -UR31, R105 ;  /* 0x8000001f07697c23 */ /* 0x000fe20008010069 */
[C---:B------:R-:W-:Y:S01]  /*4850*/  IMAD.IADD R3, R223.reuse, 0x1, -R3 ;  /* 0x00000001df037824 */ /* 0x040fe200078e0a03 */
        /* <DEDUP_REMOVED lines=15> */
[----:B------:R-:W-:Y:S02]  /*4950*/  I2FP.F32.S32 R5, R7 ;  /* 0x0000000700057245 */ /* 0x000fe40000201400 */
        /* <DEDUP_REMOVED lines=27> */
[----:B------:R-:W-:Y:S01]  /*4b10*/  ISETP.GE.AND P4, PT, R14, R225, PT ;  /* 0x000000e10e00720c */ /* 0x000fe20003f86270 */
[----:B------:R-:W-:Y:S01]  /*4b20*/  FFMA.FTZ R5, R5, -UR31, R178 ;  /* 0x8000001f05057c23 */ /* 0x000fe200080100b2 */
[----:B------:R-:W-:Y:S01]  /*4b30*/  I2FP.F32.S32 R6, R6 ;  /* 0x0000000600067245 */ /* 0x000fe20000201400 */
[----:B------:R-:W-:Y:S01]  /*4b40*/  IMAD.IADD R7, R221, 0x1, -R13 ;  /* 0x00000001dd077824 */ /* 0x000fe200078e0a0d */
[----:B------:R-:W-:Y:S02]  /*4b50*/  I2FP.F32.S32 R4, R4 ;  /* 0x0000000400047245 */ /* 0x000fe40000201400 */
[----:B------:R-:W-:Y:S01]  /*4b60*/  I2FP.F32.S32 R3, R3 ;  /* 0x0000000300037245 */ /* 0x000fe20000201400 */
[----:B------:R-:W-:Y:S01]  /*4b70*/  FFMA.FTZ R6, R6, -UR31, R176 ;  /* 0x8000001f06067c23 */ /* 0x000fe200080100b0 */
[----:B------:R-:W-:-:S02]  /*4b80*/  ISETP.LT.OR P2, PT, R14, R216, P2 ;  /* 0x000000d80e00720c */ /* 0x000fc40001741670 */
[C---:B------:R-:W-:Y:S01]  /*4b90*/  ISETP.LT.OR P1, PT, R14.reuse, R219, P1 ;  /* 0x000000db0e00720c */ /* 0x040fe20000f21670 */
[----:B------:R-:W-:Y:S01]  /*4ba0*/  FFMA.FTZ R11, R3, -UR31, R177 ;  /* 0x8000001f030b7c23 */ /* 0x000fe200080100b1 */
[C---:B------:R-:W-:Y:S01]  /*4bb0*/  ISETP.LT.OR P0, PT, R14.reuse, R218, P0 ;  /* 0x000000da0e00720c */ /* 0x040fe20000701670 */
[----:B------:R-:W-:Y:S01]  /*4bc0*/  IMAD.IADD R3, R223, 0x1, -R12 ;  /* 0x00000001df037824 */ /* 0x000fe200078e0a0c */
[----:B------:R-:W-:Y:S01]  /*4bd0*/  ISETP.LT.OR P4, PT, R14, R217, P4 ;  /* 0x000000d90e00720c */ /* 0x000fe20002781670 */
[----:B------:R-:W-:Y:S01]  /*4be0*/  FFMA.FTZ R14, R4, -UR31, R175 ;  /* 0x8000001f040e7c23 */ /* 0x000fe200080100af */
[--C-:B------:R-:W-:Y:S01]  /*4bf0*/  IMAD.IADD R4, R222, 0x1, -R13.reuse ;  /* 0x00000001de047824 */ /* 0x100fe200078e0a0d */
[----:B------:R-:W-:Y:S01]  /*4c00*/  FSEL R80, R5, -INF , !P2 ;  /* 0xff80000005507808 */ /* 0x000fe20005000000 */
[----:B------:R-:W-:Y:S01]  /*4c10*/  IMAD.IADD R5, R223, 0x1, -R13 ;  /* 0x00000001df057824 */ /* 0x000fe200078e0a0d */
[----:B------:R-:W-:Y:S02]  /*4c20*/  FSEL R112, R49, -INF , !P1 ;  /* 0xff80000031707808 */ /* 0x000fe40004800000 */
        /* <DEDUP_REMOVED lines=17> */
[C---:B------:R-:W-:Y:S02]  /*4d40*/  ISETP.GE.AND P1, PT, R12.reuse, R224, PT ;  /* 0x000000e00c00720c */ /* 0x040fe40003f26270 */
[----:B------:R-:W-:Y:S02]  /*4d50*/  ISETP.LT.OR P6, PT, R12, R219, P6 ;  /* 0x000000db0c00720c */ /* 0x000fe400037c1670 */
[----:B------:R-:W-:Y:S02]  /*4d60*/  I2FP.F32.S32 R3, R3 ;  /* 0x0000000300037245 */ /* 0x000fe40000201400 */
[----:B------:R-:W-:Y:S02]  /*4d70*/  ISETP.GE.AND P2, PT, R13, R225, PT ;  /* 0x000000e10d00720c */ /* 0x000fe40003f46270 */
[----:B------:R-:W-:-:S02]  /*4d80*/  FSEL R68, R10, -INF , !P5 ;  /* 0xff8000000a447808 */ /* 0x000fc40006800000 */
        /* <DEDUP_REMOVED lines=12> */
[C---:B------:R-:W-:Y:S01]  /*4e50*/  ISETP.GE.AND P6, PT, R13.reuse, R224, PT ;  /* 0x000000e00d00720c */ /* 0x040fe20003fc6270 */
[----:B-1----:R-:W-:Y:S01]  /*4e60*/  IMAD R179, R132, 0x10000, R132 ;  /* 0x0001000084b37824 */ /* 0x002fe200078e0284 */
[----:B------:R-:W-:-:S02]  /*4e70*/  ISETP.LT.OR P2, PT, R13, R217, P2 ;  /* 0x000000d90d00720c */ /* 0x000fc40001741670 */
        /* <DEDUP_REMOVED lines=51> */
[CC--:B------:R-:W-:Y:S01]  /*51b0*/  ISETP.GE.AND P5, PT, R15.reuse, R227.reuse, PT ;  /* 0x000000e30f00720c */ /* 0x0c0fe20003fa6270 */
        /* <DEDUP_REMOVED lines=11> */
[C---:B------:R-:W-:Y:S02]  /*5270*/  ISETP.LT.OR P4, PT, R16.reuse, R219, P4 ;  /* 0x000000db1000720c */ /* 0x040fe40002781670 */
        /* <DEDUP_REMOVED lines=13> */
[----:B------:R-:W-:Y:S01]  /*5350*/  ISETP.GE.AND P4, PT, R17, R224, PT ;  /* 0x000000e01100720c */ /* 0x000fe20003f86270 */
[----:B------:R-:W-:Y:S01]  /*5360*/  IMAD.IADD R3, R223, 0x1, -R18 ;  /* 0x00000001df037824 */ /* 0x000fe200078e0a12 */
[----:B------:R-:W-:Y:S01]  /*5370*/  ISETP.LT.OR P0, PT, R17, R217, P0 ;  /* 0x000000d91100720c */ /* 0x000fe20000701670 */
[----:B------:R-:W-:Y:S01]  /*5380*/  IMAD.IADD R4, R222, 0x1, -R19 ;  /* 0x00000001de047824 */ /* 0x000fe200078e0a13 */
[----:B------:R-:W-:-:S02]  /*5390*/  ISETP.LT.OR P5, PT, R16, R216, P5 ;  /* 0x000000d81000720c */ /* 0x000fc40002fa1670 */
[----:B------:R-:W-:Y:S02]  /*53a0*/  ISETP.GE.AND P3, PT, R15, R226, PT ;  /* 0x000000e20f00720c */ /* 0x000fe40003f66270 */
[C---:B------:R-:W-:Y:S02]  /*53b0*/  ISETP.LT.OR P1, PT, R17.reuse, R218, P1 ;  /* 0x000000da1100720c */ /* 0x040fe40000f21670 */
[----:B------:R-:W-:Y:S02]  /*53c0*/  ISETP.LT.OR P4, PT, R17, R216, P4 ;  /* 0x000000d81100720c */ /* 0x000fe40002781670 */
[----:B------:R-:W-:Y:S01]  /*53d0*/  FSEL R44, R6, -INF , !P0 ;  /* 0xff800000062c7808 */ /* 0x000fe20004000000 */
[----:B------:R-:W-:Y:S01]  /*53e0*/  IMAD.IADD R6, R223, 0x1, -R19 ;  /* 0x00000001df067824 */ /* 0x000fe200078e0a13 */
[----:B------:R-:W-:Y:S01]  /*53f0*/  FSEL R48, R9, -INF , !P5 ;  /* 0xff80000009307808 */ /* 0x000fe20006800000 */
[----:B------:R-:W-:Y:S01]  /*5400*/  IMAD.IADD R9, R222, 0x1, -R20 ;  /* 0x00000001de097824 */ /* 0x000fe200078e0a14 */
[----:B------:R-:W-:-:S02]  /*5410*/  ISETP.LT.OR P3, PT, R15, R218, P3 ;  /* 0x000000da0f00720c */ /* 0x000fc40001f61670 */
[----:B------:R-:W-:Y:S02]  /*5420*/  FSEL R101, R8, -INF , !P1 ;  /* 0xff80000008657808 */ /* 0x000fe40004800000 */
[----:B------:R-:W-:Y:S02]  /*5430*/  FSEL R50, R5, -INF , !P4 ;  /* 0xff80000005327808 */ /* 0x000fe40006000000 */
[----:B------:R-:W-:Y:S02]  /*5440*/  ISETP.GE.AND P2, PT, R16, R226, PT ;  /* 0x000000e21000720c */ /* 0x000fe40003f46270 */
[----:B------:R-:W-:Y:S02]  /*5450*/  IABS R8, R3 ;  /* 0x0000000300087213 */ /* 0x000fe40000000000 */
[----:B------:R-:W-:Y:S02]  /*5460*/  IABS R5, R4 ;  /* 0x0000000400057213 */ /* 0x000fe40000000000 */
[----:B------:R-:W-:-:S02]  /*5470*/  IABS R4, R7 ;  /* 0x0000000700047213 */ /* 0x000fc40000000000 */
[----:B------:R-:W-:Y:S02]  /*5480*/  IABS R3, R6 ;  /* 0x0000000600037213 */ /* 0x000fe40000000000 */
[----:B------:R-:W-:Y:S01]  /*5490*/  IABS R6, R9 ;  /* 0x0000000900067213 */ /* 0x000fe20000000000 */
[----:B------:R-:W-:Y:S01]  /*54a0*/  IMAD.MOV.U32 R7, RZ, RZ, R4 ;  /* 0x000000ffff077224 */ /* 0x000fe200078e0004 */
[----:B------:R-:W-:Y:S01]  /*54b0*/  FSEL R120, R12, -INF , !P3 ;  /* 0xff8000000c787808 */ /* 0x000fe20005800000 */
[----:B------:R-:W-:Y:S01]  /*54c0*/  IMAD.MOV.U32 R9, RZ, RZ, R5 ;  /* 0x000000ffff097224 */ /* 0x000fe200078e0005 */
[----:B------:R-:W-:Y:S01]  /*54d0*/  ISETP.LT.OR P2, PT, R16, R218, P2 ;  /* 0x000000da1000720c */ /* 0x000fe20001741670 */
[----:B------:R-:W-:Y:S01]  /*54e0*/  IMAD.MOV.U32 R4, RZ, RZ, R6 ;  /* 0x000000ffff047224 */ /* 0x000fe200078e0006 */
[----:B------:R-:W-:Y:S02]  /*54f0*/  ISETP.GE.AND P3, PT, R17, R227, PT ;  /* 0x000000e31100720c */ /* 0x000fe40003f66270 */
[----:B------:R-:W-:-:S02]  /*5500*/  FSEL R102, R11, -INF , !P2 ;  /* 0xff8000000b667808 */ /* 0x000fc40005000000 */
        /* <DEDUP_REMOVED lines=100> */
[----:B------:R-:W-:Y:S01]  /*5b50*/  ISETP.GE.AND P3, PT, R22, R226, PT ;  /* 0x000000e21600720c */ /* 0x000fe20003f66270 */
        /* <DEDUP_REMOVED lines=54> */
[C---:B------:R-:W-:Y:S01]  /*5ec0*/  ISETP.LT.OR P4, PT, R24.reuse, R216, P4 ;  /* 0x000000d81800720c */ /* 0x040fe20002781670 */
        /* <DEDUP_REMOVED lines=16> */
[C---:B------:R-:W-:Y:S01]  /*5fd0*/  ISETP.GE.AND P3, PT, R24.reuse, R227, PT ;  /* 0x000000e31800720c */ /* 0x040fe20003f66270 */
        /* <DEDUP_REMOVED lines=28> */
[----:B------:R-:W-:-:S02]  /*61a0*/  ISETP.GE.AND P6, PT, R23, R225, PT ;  /* 0x000000e11700720c */ /* 0x000fc40003fc6270 */
        /* <DEDUP_REMOVED lines=8> */
[----:B------:R-:W-:Y:S01]  /*6230*/  ISETP.LT.OR P6, PT, R23, R217, P6 ;  /* 0x000000d91700720c */ /* 0x000fe200037c1670 */
[----:B------:R-:W-:Y:S01]  /*6240*/  IMAD.MOV.U32 R5, RZ, RZ, R3 ;  /* 0x000000ffff057224 */ /* 0x000fe200078e0003 */
[----:B------:R-:W-:Y:S01]  /*6250*/  ISETP.GE.AND P1, PT, R26, R227, PT ;  /* 0x000000e31a00720c */ /* 0x000fe20003f26270 */
[----:B------:R-:W-:Y:S01]  /*6260*/  IMAD.MOV.U32 R3, RZ, RZ, R6 ;  /* 0x000000ffff037224 */ /* 0x000fe200078e0006 */
[----:B------:R-:W-:-:S02]  /*6270*/  ISETP.LT.OR P2, PT, R25, R219, P2 ;  /* 0x000000db1900720c */ /* 0x000fc40001741670 */
[----:B------:R-:W-:Y:S02]  /*6280*/  FSEL R134, R13, -INF , !P6 ;  /* 0xff8000000d867808 */ /* 0x000fe40007000000 */
[----:B------:R-:W-:Y:S02]  /*6290*/  I2FP.F32.S32 R6, R8 ;  /* 0x0000000800067245 */ /* 0x000fe40000201400 */
[----:B------:R-:W-:Y:S02]  /*62a0*/  ISETP.GE.AND P6, PT, R25, R226, PT ;  /* 0x000000e21900720c */ /* 0x000fe40003fc6270 */
[----:B------:R-:W-:Y:S01]  /*62b0*/  IABS R4, R4 ;  /* 0x0000000400047213 */ /* 0x000fe20000000000 */
[----:B------:R-:W-:Y:S01]  /*62c0*/  FFMA.FTZ R8, R6, -UR31, R71 ;  /* 0x8000001f06087c23 */ /* 0x000fe20008010047 */
[----:B------:R-:W-:Y:S02]  /*62d0*/  I2FP.F32.S32 R7, R7 ;  /* 0x0000000700077245 */ /* 0x000fe40000201400 */
[----:B------:R-:W-:-:S02]  /*62e0*/  ISETP.LT.OR P1, PT, R26, R219, P1 ;  /* 0x000000db1a00720c */ /* 0x000fc40000f21670 */
[----:B------:R-:W-:Y:S01]  /*62f0*/  FSEL R149, R61, -INF , !P2 ;  /* 0xff8000003d957808 */ /* 0x000fe20005000000 */
[----:B------:R-:W-:Y:S01]  /*6300*/  FFMA.FTZ R6, R7, -UR31, R193 ;  /* 0x8000001f07067c23 */ /* 0x000fe200080100c1 */
[----:B------:R-:W-:Y:S01]  /*6310*/  ISETP.GE.AND P3, PT, R27, R225, PT ;  /* 0x000000e11b00720c */ /* 0x000fe20003f66270 */
[----:B------:R-:W-:Y:S01]  /*6320*/  IMAD.IADD R7, R221, 0x1, -R29 ;  /* 0x00000001dd077824 */ /* 0x000fe200078e0a1d */
[----:B------:R-:W-:Y:S02]  /*6330*/  ISETP.GE.AND P2, PT, R26, R224, PT ;  /* 0x000000e01a00720c */ /* 0x000fe40003f46270 */
[----:B------:R-:W-:Y:S02]  /*6340*/  ISETP.LT.OR P6, PT, R25, R218, P6 ;  /* 0x000000da1900720c */ /* 0x000fe400037c1670 */
[----:B------:R-:W-:Y:S02]  /*6350*/  I2FP.F32.S32 R5, R5 ;  /* 0x0000000500057245 */ /* 0x000fe40000201400 */
[----:B------:R-:W-:-:S02]  /*6360*/  I2FP.F32.S32 R4, R4 ;  /* 0x0000000400047245 */ /* 0x000fc40000201400 */
[----:B------:R-:W-:Y:S01]  /*6370*/  I2FP.F32.S32 R3, R3 ;  /* 0x0000000300037245 */ /* 0x000fe20000201400 */
[----:B------:R-:W-:Y:S01]  /*6380*/  FFMA.FTZ R5, R5, -UR31, R195 ;  /* 0x8000001f05057c23 */ /* 0x000fe200080100c3 */
[----:B------:R-:W-:Y:S01]  /*6390*/  FSEL R175, R62, -INF , !P1 ;  /* 0xff8000003eaf7808 */ /* 0x000fe20004800000 */
[----:B------:R-:W-:Y:S01]  /*63a0*/  FFMA.FTZ R14, R4, -UR31, R66 ;  /* 0x8000001f040e7c23 */ /* 0x000fe20008010042 */
[C---:B------:R-:W-:Y:S01]  /*63b0*/  ISETP.GE.AND P5, PT, R27.reuse, R226, PT ;  /* 0x000000e21b00720c */ /* 0x040fe20003fa6270 */
[----:B------:R-:W-:Y:S01]  /*63c0*/  IMAD.IADD R4, R222, 0x1, -R29 ;  /* 0x00000001de047824 */ /* 0x000fe200078e0a1d */
[C---:B------:R-:W-:Y:S02]  /*63d0*/  ISETP.GE.AND P1, PT, R27.reuse, R224, PT ;  /* 0x000000e01b00720c */ /* 0x040fe40003f26270 */
[----:B------:R-:W-:Y:S02]  /*63e0*/  ISETP.LT.OR P3, PT, R27, R217, P3 ;  /* 0x000000d91b00720c */ /* 0x000fe40001f61670 */
[----:B------:R-:W-:-:S02]  /*63f0*/  ISETP.LT.OR P2, PT, R26, R216, P2 ;  /* 0x000000d81a00720c */ /* 0x000fc40001741670 */
[----:B------:R-:W-:Y:S01]  /*6400*/  FSEL R145, R12, -INF , !P6 ;  /* 0xff8000000c917808 */ /* 0x000fe20007000000 */
[----:B------:R-:W-:Y:S01]  /*6410*/  FFMA.FTZ R12, R3, -UR31, R196 ;  /* 0x8000001f030c7c23 */ /* 0x000fe200080100c4 */
[----:B------:R-:W-:Y:S01]  /*6420*/  ISETP.LT.OR P5, PT, R27, R218, P5 ;  /* 0x000000da1b00720c */ /* 0x000fe20002fa1670 */
[----:B------:R-:W-:Y:S01]  /*6430*/  IMAD.IADD R3, R223, 0x1, -R28 ;  /* 0x00000001df037824 */ /* 0x000fe200078e0a1c */
        /* <DEDUP_REMOVED lines=16> */
[----:B------:R-:W-:Y:S01]  /*6540*/  ISETP.GE.AND P6, PT, R27, R227, PT ;  /* 0x000000e31b00720c */ /* 0x000fe20003fc6270 */
[----:B------:R-:W-:Y:S01]  /*6550*/  IMAD.MOV.U32 R4, RZ, RZ, R6 ;  /* 0x000000ffff047224 */ /* 0x000fe200078e0006 */
[----:B------:R-:W-:Y:S02]  /*6560*/  FSEL R174, R11, -INF , !P0 ;  /* 0xff8000000bae7808 */ /* 0x000fe40004000000 */
[----:B------:R-:W-:Y:S02]  /*6570*/  ISETP.LT.OR P6, PT, R27, R219, P6 ;  /* 0x000000db1b00720c */ /* 0x000fe400037c1670 */
[----:B------:R-:W-:-:S02]  /*6580*/  ISETP.GE.AND P0, PT, R28, R227, PT ;  /* 0x000000e31c00720c */ /* 0x000fc40003f06270 */
[----:B------:R-:W-:Y:S01]  /*6590*/  I2FP.F32.S32 R5, R8 ;  /* 0x0000000800057245 */ /* 0x000fe20000201400 */
[----:B------:R-:W-:Y:S01]  /*65a0*/  IMAD.IADD R8, R221, 0x1, -R31 ;  /* 0x00000001dd087824 */ /* 0x000fe200078e0a1f */
[----:B------:R-:W-:Y:S02]  /*65b0*/  FSEL R171, R69, -INF , !P6 ;  /* 0xff80000045ab7808 */ /* 0x000fe40007000000 */
[----:B------:R-:W-:Y:S01]  /*65c0*/  I2FP.F32.S32 R7, R7 ;  /* 0x0000000700077245 */ /* 0x000fe20000201400 */
[----:B------:R-:W-:Y:S01]  /*65d0*/  FFMA.FTZ R5, R5, -UR31, R198 ;  /* 0x8000001f05057c23 */ /* 0x000fe200080100c6 */
[----:B------:R-:W-:Y:S02]  /*65e0*/  I2FP.F32.S32 R6, R4 ;  /* 0x0000000400067245 */ /* 0x000fe40000201400 */
[C---:B------:R-:W-:Y:S01]  /*65f0*/  ISETP.GE.AND P6, PT, R28.reuse, R224, PT ;  /* 0x000000e01c00720c */ /* 0x040fe20003fc6270 */
[----:B------:R-:W-:Y:S01]  /*6600*/  FFMA.FTZ R7, R7, -UR31, R197 ;  /* 0x8000001f07077c23 */ /* 0x000fe200080100c5 */
[----:B------:R-:W-:Y:S01]  /*6610*/  ISETP.LT.OR P0, PT, R28, R219, P0 ;  /* 0x000000db1c00720c */ /* 0x000fe20000701670 */
[----:B------:R-:W-:Y:S01]  /*6620*/  FFMA.FTZ R13, R6, -UR31, R114 ;  /* 0x8000001f060d7c23 */ /* 0x000fe20008010072 */
[----:B------:R-:W-:Y:S01]  /*6630*/  I2FP.F32.S32 R3, R3 ;  /* 0x0000000300037245 */ /* 0x000fe20000201400 */
[----:B------:R-:W-:Y:S01]  /*6640*/  IMAD.IADD R6, R221, 0x1, -R30 ;  /* 0x00000001dd067824 */ /* 0x000fe200078e0a1e */
[----:B------:R-:W-:-:S02]  /*6650*/  ISETP.GE.AND P1, PT, R29, R225, PT ;  /* 0x000000e11d00720c */ /* 0x000fc40003f26270 */
[----:B------:R-:W-:Y:S01]  /*6660*/  ISETP.LT.OR P6, PT, R28, R216, P6 ;  /* 0x000000d81c00720c */ /* 0x000fe200037c1670 */
[----:B------:R-:W-:Y:S01]  /*6670*/  FFMA.FTZ R4, R3, -UR31, R199 ;  /* 0x8000001f03047c23 */ /* 0x000fe200080100c7 */
[----:B------:R-:W-:Y:S01]  /*6680*/  FSEL R170, R63, -INF , !P0 ;  /* 0xff8000003faa7808 */ /* 0x000fe20004000000 */
[----:B------:R-:W-:Y:S01]  /*6690*/  IMAD.IADD R3, R223, 0x1, -R30 ;  /* 0x00000001df037824 */ /* 0x000fe200078e0a1e */
[C---:B------:R-:W-:Y:S02]  /*66a0*/  ISETP.GE.AND P0, PT, R29.reuse, R224, PT ;  /* 0x000000e01d00720c */ /* 0x040fe40003f06270 */
        /* <DEDUP_REMOVED lines=72> */
[----:B------:R-:W-:Y:S01]  /*6b30*/  ISETP.GE.AND P4, PT, R31, R224, PT ;  /* 0x000000e01f00720c */ /* 0x000fe20003f86270 */
[----:B------:R-:W-:Y:S01]  /*6b40*/  VIADD R212, R208, 0x1000 ;  /* 0x00001000d0d47836 */ /* 0x000fe20000000000 */
[----:B------:R-:W-:-:S02]  /*6b50*/  ISETP.LT.OR P2, PT, R28, R217, P2 ;  /* 0x000000d91c00720c */ /* 0x000fc40001741670 */
        /* <DEDUP_REMOVED lines=8> */
[----:B------:R-:W-:Y:S01]  /*6be0*/  ISETP.GE.AND P3, PT, R32, R224, PT ;  /* 0x000000e02000720c */ /* 0x000fe20003f66270 */
[----:B------:R-:W-:Y:S01]  /*6bf0*/  VIADD R214, R208, 0x800 ;  /* 0x00000800d0d67836 */ /* 0x000fe20000000000 */
[----:B------:R-:W-:-:S02]  /*6c00*/  ISETP.LT.OR P5, PT, R32, R217, P5 ;  /* 0x000000d92000720c */ /* 0x000fc40002fa1670 */
[----:B------:R-:W-:Y:S02]  /*6c10*/  ISETP.LT.OR P4, PT, R31, R216, P4 ;  /* 0x000000d81f00720c */ /* 0x000fe40002781670 */
[----:B------:R-:W-:Y:S01]  /*6c20*/  FSEL R148, R12, -INF , !P2 ;  /* 0xff8000000c947808 */ /* 0x000fe20005000000 */
[----:B------:R-:W-:Y:S01]  /*6c30*/  FFMA.FTZ R12, R3, -UR31, R213 ;  /* 0x8000001f030c7c23 */ /* 0x000fe200080100d5 */
[----:B------:R-:W-:Y:S01]  /*6c40*/  ISETP.GE.AND P2, PT, R30, R226, PT ;  /* 0x000000e21e00720c */ /* 0x000fe20003f46270 */
[C---:B------:R-:W-:Y:S01]  /*6c50*/  IMAD.IADD R3, R223.reuse, 0x1, -R33 ;  /* 0x00000001df037824 */ /* 0x040fe200078e0a21 */
[----:B------:R-:W-:Y:S01]  /*6c60*/  ISETP.LT.OR P6, PT, R32, R218, P6 ;  /* 0x000000da2000720c */ /* 0x000fe200037c1670 */
[----:B------:R-:W-:Y:S01]  /*6c70*/  VIADD R213, R208, 0xc00 ;  /* 0x00000c00d0d57836 */ /* 0x000fe20000000000 */
        /* <DEDUP_REMOVED lines=30> */
[----:B------:R-:W-:Y:S01]  /*6e60*/  ISETP.GE.AND P2, PT, R33, R224, PT ;  /* 0x000000e02100720c */ /* 0x000fe20003f46270 */
        /* <DEDUP_REMOVED lines=40> */
[----:B------:R-:W-:Y:S01]  /*70f0*/  ISETP.LT.OR P6, PT, R34, R219, P6 ;  /* 0x000000db2200720c */ /* 0x000fe200037c1670 */
[----:B------:R-:W-:Y:S01]  /*7100*/  FFMA.FTZ R7, R7, -UR31, R233 ;  /* 0x8000001f07077c23 */ /* 0x000fe200080100e9 */
[----:B------:R-:W-:Y:S01]  /*7110*/  ISETP.GE.AND P2, PT, R35, R225, PT ;  /* 0x000000e12300720c */ /* 0x000fe20003f46270 */
[----:B------:R-:W-:Y:S01]  /*7120*/  IMAD.IADD R5, R221, 0x1, -R38 ;  /* 0x00000001dd057824 */ /* 0x000fe200078e0a26 */
[----:B------:R-:W-:-:S02]  /*7130*/  I2FP.F32.S32 R9, R9 ;  /* 0x0000000900097245 */ /* 0x000fc40000201400 */
[----:B------:R-:W-:Y:S02]  /*7140*/  I2FP.F32.S32 R3, R3 ;  /* 0x0000000300037245 */ /* 0x000fe40000201400 */
[----:B------:R-:W-:Y:S01]  /*7150*/  FSEL R163, R10, -INF , !P0 ;  /* 0xff8000000aa37808 */ /* 0x000fe20004000000 */
[----:B------:R-:W-:Y:S01]  /*7160*/  FFMA.FTZ R10, R6, -UR31, R240 ;  /* 0x8000001f060a7c23 */ /* 0x000fe200080100f0 */
[----:B------:R-:W-:Y:S01]  /*7170*/  FSEL R184, R88, -INF , !P6 ;  /* 0xff80000058b87808 */ /* 0x000fe20007000000 */
[----:B------:R-:W-:Y:S01]  /*7180*/  IMAD.IADD R6, R222, 0x1, -R38 ;  /* 0x00000001de067824 */ /* 0x000fe200078e0a26 */
[----:B------:R-:W-:Y:S01]  /*7190*/  ISETP.GE.AND P6, PT, R35, R224, PT ;  /* 0x000000e02300720c */ /* 0x000fe20003fc6270 */
[----:B------:R-:W-:Y:S01]  /*71a0*/  FFMA.FTZ R11, R9, -UR31, R74 ;  /* 0x8000001f090b7c23 */ /* 0x000fe2000801004a */
[----:B------:R-:W-:Y:S01]  /*71b0*/  ISETP.LT.OR P2, PT, R35, R217, P2 ;  /* 0x000000d92300720c */ /* 0x000fe20001741670 */
[----:B------:R-:W-:Y:S01]  /*71c0*/  FFMA.FTZ R9, R3, -UR31, R242 ;  /* 0x8000001f03097c23 */ /* 0x000fe200080100f2 */
[----:B------:R-:W-:Y:S01]  /*71d0*/  ISETP.GE.AND P0, PT, R33, R226, PT ;  /* 0x000000e22100720c */ /* 0x000fe20003f06270 */
[----:B------:R-:W-:Y:S01]  /*71e0*/  IMAD.IADD R3, R223, 0x1, -R38 ;  /* 0x00000001df037824 */ /* 0x000fe200078e0a26 */
[----:B------:R-:W-:-:S02]  /*71f0*/  ISETP.LT.OR P6, PT, R35, R216, P6 ;  /* 0x000000d82300720c */ /* 0x000fc400037c1670 */
[----:B------:R-:W-:Y:S02]  /*7200*/  FSEL R229, R7, -INF , !P2 ;  /* 0xff80000007e57808 */ /* 0x000fe40005000000 */
[C---:B------:R-:W-:Y:S02]  /*7210*/  ISETP.GE.AND P4, PT, R33.reuse, R225, PT ;  /* 0x000000e12100720c */ /* 0x040fe40003f86270 */
[----:B------:R-:W-:Y:S02]  /*7220*/  ISETP.LT.OR P0, PT, R33, R218, P0 ;  /* 0x000000da2100720c */ /* 0x000fe40000701670 */
[----:B------:R-:W-:Y:S02]  /*7230*/  IABS R7, R6 ;  /* 0x0000000600077213 */ /* 0x000fe40000000000 */
[----:B------:R-:W-:Y:S02]  /*7240*/  IABS R5, R5 ;  /* 0x0000000500057213 */ /* 0x000fe40000000000 */
[----:B------:R-:W-:Y:S01]  /*7250*/  FSEL R232, R4, -INF , !P6 ;  /* 0xff80000004e87808 */ /* 0x000fe20007000000 */
[----:B------:R-:W-:Y:S01]  /*7260*/  IMAD.IADD R4, R222, 0x1, -R39 ;  /* 0x00000001de047824 */ /* 0x000fe200078e0a27 */
[----:B------:R-:W-:-:S02]  /*7270*/  IABS R3, R3 ;  /* 0x0000000300037213 */ /* 0x000fc40000000000 */
[----:B------:R-:W-:Y:S02]  /*7280*/  ISETP.LT.OR P4, PT, R33, R217, P4 ;  /* 0x000000d92100720c */ /* 0x000fe40002781670 */
[----:B------:R-:W-:Y:S02]  /*7290*/  FSEL R202, R14, -INF , !P0 ;  /* 0xff8000000eca7808 */ /* 0x000fe40004000000 */
[----:B------:R-:W-:Y:S01]  /*72a0*/  IABS R6, R8 ;  /* 0x0000000800067213 */ /* 0x000fe20000000000 */
[----:B------:R-:W-:Y:S01]  /*72b0*/  IMAD.MOV.U32 R8, RZ, RZ, R7 ;  /* 0x000000ffff087224 */ /* 0x000fe200078e0007 */
[CC--:B------:R-:W-:Y:S01]  /*72c0*/  ISETP.GE.AND P0, PT, R35.reuse, R227.reuse, PT ;  /* 0x000000e32300720c */ /* 0x0c0fe20003f06270 */
[----:B------:R-:W-:Y:S01]  /*72d0*/  IMAD.MOV.U32 R7, RZ, RZ, R5 ;  /* 0x000000ffff077224 */ /* 0x000fe200078e0005 */
[----:B------:R-:W-:Y:S01]  /*72e0*/  ISETP.GE.AND P5, PT, R36, R227, PT ;  /* 0x000000e32400720c */ /* 0x000fe20003fa6270 */
[----:B------:R-:W-:Y:S01]  /*72f0*/  IMAD.MOV.U32 R5, RZ, RZ, R3 ;  /* 0x000000ffff057224 */ /* 0x000fe200078e0003 */
[----:B------:R-:W-:Y:S01]  /*7300*/  FSEL R115, R12, -INF , !P4 ;  /* 0xff8000000c737808 */ /* 0x000fe20006000000 */
[----:B------:R-:W-:Y:S01]  /*7310*/  IMAD.MOV.U32 R3, RZ, RZ, R6 ;  /* 0x000000ffff037224 */ /* 0x000fe200078e0006 */
[----:B------:R-:W-:-:S02]  /*7320*/  ISETP.GE.AND P4, PT, R35, R226, PT ;  /* 0x000000e22300720c */ /* 0x000fc40003f86270 */
[CC--:B------:R-:W-:Y:S02]  /*7330*/  ISETP.LT.OR P0, PT, R35.reuse, R219.reuse, P0 ;  /* 0x000000db2300720c */ /* 0x0c0fe40000701670 */
[----:B------:R-:W-:Y:S02]  /*7340*/  IABS R4, R4 ;  /* 0x0000000400047213 */ /* 0x000fe40000000000 */
[----:B------:R-:W-:Y:S02]  /*7350*/  ISETP.LT.OR P5, PT, R36, R219, P5 ;  /* 0x000000db2400720c */ /* 0x000fe40002fa1670 */
[----:B------:R-:W-:Y:S02]  /*7360*/  I2FP.F32.S32 R6, R8 ;  /* 0x0000000800067245 */ /* 0x000fe40000201400 */
[----:B------:R-:W-:Y:S02]  /*7370*/  I2FP.F32.S32 R7, R7 ;  /* 0x0000000700077245 */ /* 0x000fe40000201400 */
[----:B------:R-:W-:Y:S01]  /*7380*/  ISETP.LT.OR P4, PT, R35, R218, P4 ;  /* 0x000000da2300720c */ /* 0x000fe20002781670 */
[----:B------:R-:W-:Y:S01]  /*7390*/  FFMA.FTZ R8, R6, -UR31, R75 ;  /* 0x8000001f06087c23 */ /* 0x000fe2000801004b */
[----:B------:R-:W-:Y:S01]  /*73a0*/  FSEL R186, R89, -INF , !P0 ;  /* 0xff80000059ba7808 */ /* 0x000fe20004000000 */
[----:B------:R-:W-:Y:S01]  /*73b0*/  FFMA.FTZ R6, R7, -UR31, R241 ;  /* 0x8000001f07067c23 */ /* 0x000fe200080100f1 */
[----:B------:R-:W-:Y:S01]  /*73c0*/  ISETP.GE.AND P6, PT, R38, R225, PT ;  /* 0x000000e12600720c */ /* 0x000fe20003fc6270 */
[----:B------:R-:W-:Y:S01]  /*73d0*/  IMAD.IADD R7, R221, 0x1, -R40 ;  /* 0x00000001dd077824 */ /* 0x000fe200078e0a28 */
[----:B------:R-:W-:-:S02]  /*73e0*/  I2FP.F32.S32 R5, R5 ;  /* 0x0000000500057245 */ /* 0x000fc40000201400 */
[----:B------:R-:W-:Y:S02]  /*73f0*/  I2FP.F32.S32 R4, R4 ;  /* 0x0000000400047245 */ /* 0x000fe40000201400 */
[-C--:B------:R-:W-:Y:S01]  /*7400*/  ISETP.GE.AND P0, PT, R36, R224.reuse, PT ;  /* 0x000000e02400720c */ /* 0x080fe20003f06270 */
[----:B------:R-:W-:Y:S01]  /*7410*/  FFMA.FTZ R5, R5, -UR31, R243 ;  /* 0x8000001f05057c23 */ /* 0x000fe200080100f3 */
[----:B------:R-:W-:Y:S02]  /*7420*/  FSEL R178, R96, -INF , !P5 ;  /* 0xff80000060b27808 */ /* 0x000fe40006800000 */
[----:B------:R-:W-:Y:S02]  /*7430*/  ISETP.GE.AND P5, PT, R38, R224, PT ;  /* 0x000000e02600720c */ /* 0x000fe40003fa6270 */
[----:B------:R-:W-:Y:S02]  /*7440*/  I2FP.F32.S32 R3, R3 ;  /* 0x0000000300037245 */ /* 0x000fe40000201400 */
[----:B------:R-:W-:Y:S01]  /*7450*/  FSEL R196, R13, -INF , !P4 ;  /* 0xff8000000dc47808 */ /* 0x000fe20006000000 */
[----:B------:R-:W-:Y:S01]  /*7460*/  FFMA.FTZ R13, R4, -UR31, R106 ;  /* 0x8000001f040d7c23 */ /* 0x000fe2000801006a */
[----:B------:R-:W-:Y:S01]  /*7470*/  ISETP.GE.AND P2, PT, R38, R226, PT ;  /* 0x000000e22600720c */ /* 0x000fe20003f46270 */
[----:B------:R-:W-:Y:S01]  /*7480*/  IMAD.IADD R4, R222, 0x1, -R40 ;  /* 0x00000001de047824 */ /* 0x000fe200078e0a28 */
[----:B------:R-:W-:Y:S01]  /*7490*/  ISETP.LT.OR P6, PT, R38, R217, P6 ;  /* 0x000000d92600720c */ /* 0x000fe200037c1670 */
[----:B------:R-:W-:Y:S01]  /*74a0*/  FFMA.FTZ R12, R3, -UR31, R244 ;  /* 0x8000001f030c7c23 */ /* 0x000fe200080100f4 */
[-C--:B------:R-:W-:Y:S01]  /*74b0*/  ISETP.LT.OR P0, PT, R36, R216.reuse, P0 ;  /* 0x000000d82400720c */ /* 0x080fe20000701670 */
[----:B------:R-:W-:Y:S01]  /*74c0*/  IMAD.IADD R3, R223, 0x1, -R39 ;  /* 0x00000001df037824 */ /* 0x000fe200078e0a27 */
[----:B------:R-:W-:-:S02]  /*74d0*/  ISETP.LT.OR P5, PT, R38, R216, P5 ;  /* 0x000000d82600720c */ /* 0x000fc40002fa1670 */
[----:B------:R-:W-:Y:S02]  /*74e0*/  ISETP.LT.OR P2, PT, R38, R218, P2 ;  /* 0x000000da2600720c */ /* 0x000fe40001741670 */
[----:B------:R-:W-:Y:S01]  /*74f0*/  FSEL R198, R6, -INF , !P6 ;  /* 0xff80000006c67808 */ /* 0x000fe20007000000 */
[----:B------:R-:W-:Y:S01]  /*7500*/  IMAD.IADD R6, R223, 0x1, -R40 ;  /* 0x00000001df067824 */ /* 0x000fe200078e0a28 */
[----:B------:R-:W-:Y:S01]  /*7510*/  FSEL R203, R9, -INF , !P0 ;  /* 0xff80000009cb7808 */ /* 0x000fe20004000000 */
[----:B------:R-:W-:Y:S01]  /*7520*/  IMAD.IADD R9, R222, 0x1, -R41 ;  /* 0x00000001de097824 */ /* 0x000fe200078e0a29 */
[----:B------:R-:W-:Y:S02]  /*7530*/  FSEL R200, R5, -INF , !P5 ;  /* 0xff80000005c87808 */ /* 0x000fe40006800000 */
[----:B------:R-:W-:Y:S02]  /*7540*/  ISETP.GE.AND P3, PT, R36, R226, PT ;  /* 0x000000e22400720c */ /* 0x000fe40003f66270 */
[----:B------:R-:W-:-:S02]  /*7550*/  IABS R5, R4 ;  /* 0x0000000400057213 */ /* 0x000fc40000000000 */
[----:B------:R-:W-:Y:S02]  /*7560*/  FSEL R188, R8, -INF , !P2 ;  /* 0xff80000008bc7808 */ /* 0x000fe40005000000 */
[----:B------:R-:W-:Y:S02]  /*7570*/  IABS R4, R7 ;  /* 0x0000000700047213 */ /* 0x000fe40000000000 */
[----:B------:R-:W-:Y:S02]  /*7580*/  IABS R8, R3 ;  /* 0x0000000300087213 */ /* 0x000fe40000000000 */
[----:B------:R-:W-:Y:S01]  /*7590*/  IABS R3, R6 ;  /* 0x0000000600037213 */ /* 0x000fe20000000000 */
[----:B------:R-:W-:Y:S01]  /*75a0*/  IMAD.MOV.U32 R7, RZ, RZ, R4 ;  /* 0x000000ffff077224 */ /* 0x000fe200078e0004 */
[----:B------:R-:W-:Y:S02]  /*75b0*/  ISETP.LT.OR P3, PT, R36, R218, P3 ;  /* 0x000000da2400720c */ /* 0x000fe40001f61670 */
[----:B------:R-:W-:Y:S01]  /*75c0*/  IABS R6, R9 ;  /* 0x0000000900067213 */ /* 0x000fe20000000000 */
[----:B------:R-:W-:Y:S01]  /*75d0*/  IMAD.MOV.U32 R9, RZ, RZ, R5 ;  /* 0x000000ffff097224 */ /* 0x000fe200078e0005 */
[----:B------:R-:W-:-:S02]  /*75e0*/  ISETP.GE.AND P4, PT, R38, R227, PT ;  /* 0x000000e32600720c */ /* 0x000fc40003f86270 */
[----:B------:R-:W-:Y:S01]  /*75f0*/  FSEL R189, R11, -INF , !P3 ;  /* 0xff8000000bbd7808 */ /* 0x000fe20005800000 */
[----:B------:R-:W-:Y:S01]  /*7600*/  IMAD.MOV.U32 R4, RZ, RZ, R6 ;  /* 0x000000ffff047224 */ /* 0x000fe200078e0006 */
[C---:B------:R-:W-:Y:S02]  /*7610*/  ISETP.GE.AND P3, PT, R39.reuse, R227, PT ;  /* 0x000000e32700720c */ /* 0x040fe40003f66270 */
[----:B------:R-:W-:Y:S02]  /*7620*/  ISETP.GE.AND P1, PT, R36, R225, PT ;  /* 0x000000e12400720c */ /* 0x000fe40003f26270 */
[----:B------:R-:W-:Y:S02]  /*7630*/  ISETP.LT.OR P4, PT, R38, R219, P4 ;  /* 0x000000db2600720c */ /* 0x000fe40002781670 */
[----:B------:R-:W-:Y:S02]  /*7640*/  I2FP.F32.S32 R7, R7 ;  /* 0x0000000700077245 */ /* 0x000fe40000201400 */
[----:B------:R-:W-:-:S02]  /*7650*/  ISETP.LT.OR P3, PT, R39, R219, P3 ;  /* 0x000000db2700720c */ /* 0x000fc40001f61670 */
[-C--:B------:R-:W-:Y:S01]  /*7660*/  ISETP.GE.AND P5, PT, R40, R225.reuse, PT ;  /* 0x000000e12800720c */ /* 0x080fe20003fa6270 */
[----:B------:R-:W-:Y:S01]  /*7670*/  FFMA.FTZ R7, R7, -UR31, R245 ;  /* 0x8000001f07077c23 */ /* 0x000fe200080100f5 */
[----:B------:R-:W-:Y:S02]  /*7680*/  ISETP.GE.AND P0, PT, R39, R225, PT ;  /* 0x000000e12700720c */ /* 0x000fe40003f06270 */
[----:B------:R-:W-:Y:S01]  /*7690*/  I2FP.F32.S32 R5, R8 ;  /* 0x0000000800057245 */ /* 0x000fe20000201400 */
[----:B------:R-:W-:Y:S01]  /*76a0*/  IMAD.IADD R8, R222, 0x1, -R42 ;  /* 0x00000001de087824 */ /* 0x000fe200078e0a2a */
[----:B------:R-:W-:Y:S02]  /*76b0*/  I2FP.F32.S32 R6, R4 ;  /* 0x0000000400067245 */ /* 0x000fe40000201400 */
[----:B------:R-:W-:Y:S01]  /*76c0*/  ISETP.LT.OR P1, PT, R36, R217, P1 ;  /* 0x000000d92400720c */ /* 0x000fe20000f21670 */
[----:B------:R-:W-:Y:S01]  /*76d0*/  FFMA.FTZ R4, R5, -UR31, R246 ;  /* 0x8000001f05047c23 */ /* 0x000fe200080100f6 */
[----:B------:R-:W-:Y:S01]  /*76e0*/  FSEL R123, R100, -INF , !P4 ;  /* 0xff800000647b7808 */ /* 0x000fe20006000000 */
[----:B------:R-:W-:Y:S01]  /*76f0*/  FFMA.FTZ R11, R6, -UR31, R94 ;  /* 0x8000001f060b7c23 */ /* 0x000fe2000801005e */
[----:B------:R-:W-:Y:S01]  /*7700*/  I2FP.F32.S32 R9, R9 ;  /* 0x0000000900097245 */ /* 0x000fe20000201400 */
[--C-:B------:R-:W-:Y:S01]  /*7710*/  IMAD.IADD R6, R221, 0x1, -R41.reuse ;  /* 0x00000001dd067824 */ /* 0x100fe200078e0a29 */
[----:B------:R-:W-:Y:S01]  /*7720*/  ISETP.GE.AND P4, PT, R39, R224, PT ;  /* 0x000000e02700720c */ /* 0x000fe20003f86270 */
[----:B------:R-:W-:Y:S01]  /*7730*/  IMAD.IADD R5, R223, 0x1, -R41 ;  /* 0x00000001df057824 */ /* 0x000fe200078e0a29 */
[----:B------:R-:W-:-:S02]  /*7740*/  I2FP.F32.S32 R3, R3 ;  /* 0x0000000300037245 */ /* 0x000fc40000201400 */
[----:B------:R-:W-:Y:S02]  /*7750*/  FSEL R122, R97, -INF , !P3 ;  /* 0xff800000617a7808 */ /* 0x000fe40005800000 */
[CC--:B------:R-:W-:Y:S01]  /*7760*/  ISETP.LT.OR P5, PT, R40.reuse, R217.reuse, P5 ;  /* 0x000000d92800720c */ /* 0x0c0fe20002fa1670 */
[----:B------:R-:W-:Y:S01]  /*7770*/  FFMA.FTZ R3, R3, -UR31, R247 ;  /* 0x8000001f03037c23 */ /* 0x000fe200080100f7 */
[----:B------:R-:W-:Y:S02]  /*7780*/  ISETP.LT.OR P0, PT, R39, R217, P0 ;  /* 0x000000d92700720c */ /* 0x000fe40000701670 */
[----:B------:R-:W-:Y:S02]  /*7790*/  ISETP.GE.AND P3, PT, R40, R224, PT ;  /* 0x000000e02800720c */ /* 0x000fe40003f66270 */
[----:B------:R-:W-:Y:S01]  /*77a0*/  FSEL R199, R10, -INF , !P1 ;  /* 0xff8000000ac77808 */ /* 0x000fe20004800000 */
[----:B------:R-:W-:Y:S01]  /*77b0*/  FFMA.FTZ R10, R9, -UR31, R107 ;  /* 0x8000001f090a7c23 */ /* 0x000fe2000801006b */
[----:B------:R-:W-:Y:S01]  /*77c0*/  ISETP.LT.OR P4, PT, R39, R216, P4 ;  /* 0x000000d82700720c */ /* 0x000fe20002781670 */
[----:B------:R-:W-:Y:S01]  /*77d0*/  IMAD.IADD R9, R221, 0x1, -R42 ;  /* 0x00000001dd097824 */ /* 0x000fe200078e0a2a */
[----:B------:R-:W-:-:S02]  /*77e0*/  ISETP.GE.AND P1, PT, R39, R226, PT ;  /* 0x000000e22700720c */ /* 0x000fc40003f26270 */
[----:B------:R-:W-:Y:S01]  /*77f0*/  FSEL R190, R7, -INF , !P5 ;  /* 0xff80000007be7808 */ /* 0x000fe20006800000 */
[----:B------:R-:W-:Y:S01]  /*7800*/  IMAD.IADD R7, R223, 0x1, -R42 ;  /* 0x00000001df077824 */ /* 0x000fe200078e0a2a */
[----:B------:R-:W-:Y:S02]  /*7810*/  ISETP.LT.OR P3, PT, R40, R216, P3 ;  /* 0x000000d82800720c */ /* 0x000fe40001f61670 */
[----:B------:R-:W-:Y:S02]  /*7820*/  FSEL R193, R12, -INF , !P0 ;  /* 0xff8000000cc17808 */ /* 0x000fe40004000000 */
[----:B------:R-:W-:Y:S02]  /*7830*/  ISETP.GE.AND P0, PT, R41, R226, PT ;  /* 0x000000e22900720c */ /* 0x000fe40003f06270 */
[----:B------:R-:W-:Y:S02]  /*7840*/  FSEL R195, R4, -INF , !P4 ;  /* 0xff80000004c37808 */ /* 0x000fe40006000000 */
[----:B------:R-:W-:-:S02]  /*7850*/  ISETP.LT.OR P1, PT, R39, R218, P1 ;  /* 0x000000da2700720c */ /* 0x000fc40000f21670 */
[----:B------:R-:W-:Y:S02]  /*7860*/  IABS R4, R6 ;  /* 0x0000000600047213 */ /* 0x000fe40000000000 */
[----:B------:R-:W-:Y:S02]  /*7870*/  FSEL R194, R3, -INF , !P3 ;  /* 0xff80000003c27808 */ /* 0x000fe40005800000 */
[----:B------:R-:W-:Y:S02]  /*7880*/  IABS R6, R9 ;  /* 0x0000000900067213 */ /* 0x000fe40000000000 */
[----:B------:R-:W-:Y:S02]  /*7890*/  ISETP.LT.OR P0, PT, R41, R218, P0 ;  /* 0x000000da2900720c */ /* 0x000fe40000701670 */
[----:B------:R-:W-:Y:S02]  /*78a0*/  IABS R3, R5 ;  /* 0x0000000500037213 */ /* 0x000fe40000000000 */
[----:B------:R-:W-:Y:S01]  /*78b0*/  IABS R9, R7 ;  /* 0x0000000700097213 */ /* 0x000fe20000000000 */
[----:B------:R-:W-:Y:S01]  /*78c0*/  IMAD.MOV.U32 R7, RZ, RZ, R6 ;  /* 0x000000ffff077224 */ /* 0x000fe200078e0006 */
[----:B------:R-:W-:-:S02]  /*78d0*/  FSEL R181, R13, -INF , !P1 ;  /* 0xff8000000db57808 */ /* 0x000fc40004800000 */
[----:B------:R-:W-:Y:S02]  /*78e0*/  IABS R5, R8 ;  /* 0x0000000800057213 */ /* 0x000fe40000000000 */
[CC--:B------:R-:W-:Y:S02]  /*78f0*/  ISETP.GE.AND P2, PT, R40.reuse, R227.reuse, PT ;  /* 0x000000e32800720c */ /* 0x0c0fe40003f46270 */
[----:B------:R-:W-:Y:S02]  /*7900*/  ISETP.GE.AND P6, PT, R40, R226, PT ;  /* 0x000000e22800720c */ /* 0x000fe40003fc6270 */
[----:B------:R-:W-:Y:S02]  /*7910*/  ISETP.GE.AND P1, PT, R41, R227, PT ;  /* 0x000000e32900720c */ /* 0x000fe40003f26270 */
[----:B------:R-:W-:Y:S02]  /*7920*/  I2FP.F32.S32 R8, R4 ;  /* 0x0000000400087245 */ /* 0x000fe40000201400 */
[----:B------:R-:W-:Y:S01]  /*7930*/  I2FP.F32.S32 R4, R3 ;  /* 0x0000000300047245 */ /* 0x000fe20000201400 */
[----:B------:R-:W-:Y:S01]  /*7940*/  IMAD.MOV.U32 R3, RZ, RZ, R9 ;  /* 0x000000ffff037224 */ /* 0x000fe200078e0009 */
[----:B------:R-:W-:Y:S01]  /*7950*/  FSEL R177, R11, -INF , !P0 ;  /* 0xff8000000bb17808 */ /* 0x000fe20004000000 */
[----:B------:R-:W-:Y:S01]  /*7960*/  FFMA.FTZ R8, R8, -UR31, R248 ;  /* 0x8000001f08087c23 */ /* 0x000fe200080100f8 */
[----:B------:R-:W-:Y:S01]  /*7970*/  PLOP3.LUT P0, PT, PT, PT, UP0, 0x80, 0x0 ;  /* 0x000000000000781c */ /* 0x000fe20003f0f008 */
[----:B------:R-:W-:Y:S01]  /*7980*/  FFMA.FTZ R4, R4, -UR31, R250 ;  /* 0x8000001f04047c23 */ /* 0x000fe200080100fa */
[----:B------:R-:W-:-:S02]  /*7990*/  ISETP.LT.OR P2, PT, R40, R219, P2 ;  /* 0x000000db2800720c */ /* 0x000fc40001741670 */
[----:B------:R-:W-:Y:S02]  /*79a0*/  ISETP.LT.OR P6, PT, R40, R218, P6 ;  /* 0x000000da2800720c */ /* 0x000fe400037c1670 */
[----:B------:R-:W-:Y:S02]  /*79b0*/  ISETP.LT.OR P1, PT, R41, R219, P1 ;  /* 0x000000db2900720c */ /* 0x000fe40000f21670 */
[----:B------:R-:W-:Y:S02]  /*79c0*/  I2FP.F32.S32 R6, R5 ;  /* 0x0000000500067245 */ /* 0x000fe40000201400 */
[----:B------:R-:W-:Y:S02]  /*79d0*/  I2FP.F32.S32 R5, R7 ;  /* 0x0000000700057245 */ /* 0x000fe40000201400 */
[----:B------:R-:W-:Y:S01]  /*79e0*/  I2FP.F32.S32 R3, R3 ;  /* 0x0000000300037245 */ /* 0x000fe20000201400 */
[----:B------:R-:W-:Y:S01]  /*79f0*/  FFMA.FTZ R6, R6, -UR31, R95 ;  /* 0x8000001f06067c23 */ /* 0x000fe2000801005f */
[----:B------:R-:W-:Y:S01]  /*7a00*/  FSEL R100, R105, -INF , !P2 ;  /* 0xff80000069647808 */ /* 0x000fe20005000000 */
[----:B------:R-:W-:Y:S01]  /*7a10*/  FFMA.FTZ R5, R5, -UR31, R249 ;  /* 0x8000001f05057c23 */ /* 0x000fe200080100f9 */
[----:B------:R-:W-:Y:S01]  /*7a20*/  FSEL R180, R10, -INF , !P6 ;  /* 0xff8000000ab47808 */ /* 0x000fe20007000000 */
[----:B------:R-:W-:Y:S01]  /*7a30*/  FFMA.FTZ R3, R3, -UR31, R251 ;  /* 0x8000001f03037c23 */ /* 0x000fe200080100fb */
[----:B------:R-:W-:-:S02]  /*7a40*/  FSEL R97, R92, -INF , !P1 ;  /* 0xff8000005c617808 */ /* 0x000fc40004800000 */
[C---:B------:R-:W-:Y:S02]  /*7a50*/  ISETP.GE.AND P4, PT, R41.reuse, R225, PT ;  /* 0x000000e12900720c */ /* 0x040fe40003f86270 */
[----:B------:R-:W-:Y:S02]  /*7a60*/  ISETP.GE.AND P2, PT, R41, R224, PT ;  /* 0x000000e02900720c */ /* 0x000fe40003f46270 */
[C---:B------:R-:W-:Y:S02]  /*7a70*/  ISETP.GE.AND P6, PT, R42.reuse, R227, PT ;  /* 0x000000e32a00720c */ /* 0x040fe40003fc6270 */
[C---:B------:R-:W-:Y:S02]  /*7a80*/  ISETP.GE.AND P5, PT, R42.reuse, R226, PT ;  /* 0x000000e22a00720c */ /* 0x040fe40003fa6270 */
[C---:B------:R-:W-:Y:S02]  /*7a90*/  ISETP.GE.AND P3, PT, R42.reuse, R225, PT ;  /* 0x000000e12a00720c */ /* 0x040fe40003f66270 */
[----:B------:R-:W-:-:S02]  /*7aa0*/  ISETP.GE.AND P1, PT, R42, R224, PT ;  /* 0x000000e02a00720c */ /* 0x000fc40003f26270 */
[C---:B------:R-:W-:Y:S02]  /*7ab0*/  ISETP.LT.OR P4, PT, R41.reuse, R217, P4 ;  /* 0x000000d92900720c */ /* 0x040fe40002781670 */
[----:B------:R-:W-:Y:S02]  /*7ac0*/  ISETP.LT.OR P2, PT, R41, R216, P2 ;  /* 0x000000d82900720c */ /* 0x000fe40001741670 */
[C---:B------:R-:W-:Y:S02]  /*7ad0*/  ISETP.LT.OR P6, PT, R42.reuse, R219, P6 ;  /* 0x000000db2a00720c */ /* 0x040fe400037c1670 */
[C---:B------:R-:W-:Y:S02]  /*7ae0*/  ISETP.LT.OR P5, PT, R42.reuse, R218, P5 ;  /* 0x000000da2a00720c */ /* 0x040fe40002fa1670 */
        /* <DEDUP_REMOVED lines=8> */
[----:B---3--:R-:W-:Y:S06]  /*7b70*/  @!P0 BRA `(.L_x_973) ;  /* 0x0000000000f48947 */ /* 0x008fec0003800000 */
[----:B------:R-:W2:Y:S01]  /*7b80*/  LDL.64 R16, [R1+0x78] ;  /* 0x0000780001107983 */ /* 0x000ea20000100a00 */
[----:B------:R-:W-:-:S03]  /*7b90*/  ULDC UR6, c[0x0][0x2d0] ;  /* 0x0000b40000067ab9 */ /* 0x000fc60000000800 */
[----:B------:R-:W3:Y:S01]  /*7ba0*/  LDL.64 R52, [R1+0x80] ;  /* 0x0000800001347983 */ /* 0x000ee20000100a00 */
[----:B------:R-:W-:Y:S01]  /*7bb0*/  UIADD3 UR7, UR18, -0x2, URZ ;  /* 0xfffffffe12077890 */ /* 0x000fe2000fffe03f */
[----:B------:R-:W-:Y:S01]  /*7bc0*/  IMAD.U32 R6, RZ, RZ, UR12 ;  /* 0x0000000cff067e24 */ /* 0x000fe2000f8e00ff */
[----:B------:R-:W-:Y:S01]  /*7bd0*/  BSSY B0, `(.L_x_974) ;  /* 0x0000036000007945 */ /* 0x000fe20003800000 */
[----:B------:R-:W-:Y:S02]  /*7be0*/  IMAD.U32 R9, RZ, RZ, UR12 ;  /* 0x0000000cff097e24 */ /* 0x000fe4000f8e00ff */
[----:B------:R-:W-:Y:S02]  /*7bf0*/  IMAD.U32 R8, RZ, RZ, UR13 ;  /* 0x0000000dff087e24 */ /* 0x000fe4000f8e00ff */
[----:B------:R-:W-:Y:S01]  /*7c00*/  IMAD.U32 R4, RZ, RZ, UR7 ;  /* 0x00000007ff047e24 */ /* 0x000fe2000f8e00ff */
[----:B--2---:R-:W-:Y:S01]  /*7c10*/  ISETP.GE.AND P1, PT, R16, UR6, PT ;  /* 0x0000000610007c0c */ /* 0x004fe2000bf26270 */
[----:B------:R-:W-:-:S02]  /*7c20*/  USHF.R.S32.HI UR6, URZ, 0x1f, UR7 ;  /* 0x0000001f3f067899 */ /* 0x000fc40008011407 */
[----:B------:R-:W-:Y:S01]  /*7c30*/  UIMAD UR7, UR29, UR7, URZ ;  /* 0x000000071d0772a4 */ /* 0x000fe2000f8e023f */
[----:B---3--:R-:W-:-:S03]  /*7c40*/  IMAD.WIDE.U32 R4, R4, UR30, R52 ;  /* 0x0000001e04047c25 */ /* 0x008fc6000f8e0034 */
[----:B------:R-:W-:-:S06]  /*7c50*/  UIMAD UR6, UR6, UR30, UR7 ;  /* 0x0000001e060672a4 */ /* 0x000fcc000f8e0207 */
[----:B------:R-:W1:Y:S01]  /*7c60*/  @!P1 LDC.64 R12, c[0x0][0x218] ;  /* 0x00008600ff0c9b82 */ /* 0x000e620000000a00 */
[----:B------:R-:W-:Y:S01]  /*7c70*/  VIADD R7, R5, UR6 ;  /* 0x0000000605077c36 */ /* 0x000fe20008000000 */
[----:B------:R-:W-:Y:S01]  /*7c80*/  @!P1 LEA R6, P2, R6, R4, 0x6 ;  /* 0x0000000406069211 */ /* 0x000fe200078430ff */
[----:B------:R2:W-:Y:S01]  /*7c90*/  @P1 STS [R228+0x2000], RZ ;  /* 0x002000ffe4001388 */ /* 0x0005e20000000800 */
[C---:B------:R-:W-:Y:S02]  /*7ca0*/  @!P1 IADD3 R3, P3, R4.reuse, UR35, RZ ;  /* 0x0000002304039c10 */ /* 0x040fe4000ff7e0ff */
[----:B------:R-:W-:Y:S01]  /*7cb0*/  @!P1 LEA.HI.X R14, R9, R7, R8, 0x6, P2 ;  /* 0x00000007090e9211 */ /* 0x000fe200010f3408 */
[----:B------:R2:W-:Y:S01]  /*7cc0*/  @P1 STS [R228+0x2004], RZ ;  /* 0x002004ffe4001388 */ /* 0x0005e20000000800 */
[----:B------:R-:W3:Y:S01]  /*7cd0*/  @!P1 LDC.64 R10, c[0x0][0x218] ;  /* 0x00008600ff0a9b82 */ /* 0x000ee20000000a00 */
[----:B------:R-:W-:Y:S02]  /*7ce0*/  @!P1 IADD3.X R9, R7, UR34, RZ, P3, !PT ;  /* 0x0000002207099c10 */ /* 0x000fe40009ffe4ff */
        /* <DEDUP_REMOVED lines=36> */
.L_x_975:
[----:B------:R-:W-:Y:S05]  /*7f30*/  BSYNC B0 ;  /* 0x0000000000007941 */ /* 0x000fea0003800000 */
.L_x_974:
[----:B------:R-:W0:Y:S02]  /*7f40*/  LDGDEPBAR ;  /* 0x00000000000079af */ /* 0x000e240000000000 */
.L_x_973:
[----:B------:R-:W-:Y:S01]  /*7f50*/  FMNMX.FTZ R3, R72, R68, !PT ;  /* 0x0000004448037209 */ /* 0x000fe20007810000 */
[----:B------:R-:W-:Y:S01]  /*7f60*/  STL [R1+0xe8], R222 ;  /* 0x0000e8de01007387 */ /* 0x000fe20000100800 */
[----:B-1----:R-:W-:Y:S01]  /*7f70*/  VIADD R5, R205, 0x4 ;  /* 0x00000004cd057836 */ /* 0x002fe20000000000 */
[----:B--2---:R-:W-:Y:S01]  /*7f80*/  LOP3.LUT R13, R204, UR26, RZ, 0x3c, !PT ;  /* 0x0000001acc0d7c12 */ /* 0x004fe2000f8e3cff */
[----:B------:R-:W-:Y:S01]  /*7f90*/  USHF.L.U32 UR38, UR17, 0x2, URZ ;  /* 0x0000000211267899 */ /* 0x000fe2000800063f */
[----:B------:R-:W-:Y:S01]  /*7fa0*/  FMNMX.FTZ R3, R49, R3, !PT ;  /* 0x0000000331037209 */ /* 0x000fe20007810000 */
[----:B------:R-:W-:Y:S01]  /*7fb0*/  STL [R1+0xe4], R221 ;  /* 0x0000e4dd01007387 */ /* 0x000fe20000100800 */
[----:B------:R-:W-:Y:S01]  /*7fc0*/  IMAD.WIDE.U32 R90, R5, -0x326172a9, RZ ;  /* 0xcd9e8d57055a7825 */ /* 0x000fe200078e00ff */
[----:B------:R-:W-:Y:S01]  /*7fd0*/  UIADD3 UR29, UR27, -0x4498517b, URZ ;  /* 0xbb67ae851b1d7890 */ /* 0x000fe2000fffe03f */
[----:B------:R-:W-:Y:S01]  /*7fe0*/  FMNMX.FTZ R3, R46, R3, !PT ;  /* 0x000000032e037209 */ /* 0x000fe20007810000 */
[----:B------:R-:W-:Y:S01]  /*7ff0*/  STL [R1+0xe0], R220 ;  /* 0x0000e0dc01007387 */ /* 0x000fe20000100800 */
[----:B------:R-:W-:Y:S01]  /*8000*/  IMAD.WIDE.U32 R94, R239, -0x2daee0ad, RZ ;  /* 0xd2511f53ef5e7825 */ /* 0x000fe200078e00ff */
[----:B------:R-:W-:Y:S01]  /*8010*/  UIADD3 UR30, UR26, -0x61c88647, URZ ;  /* 0x9e3779b91a1e7890 */ /* 0x000fe2000fffe03f */
[----:B------:R-:W-:Y:S01]  /*8020*/  FMNMX.FTZ R3, R47, R3, !PT ;  /* 0x000000032f037209 */ /* 0x000fe20007810000 */
[----:B------:R-:W-:Y:S01]  /*8030*/  STL [R1+0xdc], R219 ;  /* 0x0000dcdb01007387 */ /* 0x000fe20000100800 */
[----:B------:R-:W-:Y:S01]  /*8040*/  IMAD.U32 R6, RZ, RZ, UR38 ;  /* 0x00000026ff067e24 */ /* 0x000fe2000f8e00ff */
[----:B------:R-:W-:Y:S01]  /*8050*/  UIADD3 UR7, UR26, 0x3c6ef372, URZ ;  /* 0x3c6ef3721a077890 */ /* 0x000fe2000fffe03f */
[----:B------:R-:W-:Y:S01]  /*8060*/  FMNMX.FTZ R3, R45, R3, !PT ;  /* 0x000000032d037209 */ /* 0x000fe20007810000 */
[----:B------:R-:W-:Y:S01]  /*8070*/  STL [R1+0xd8], R218 ;  /* 0x0000d8da01007387 */ /* 0x000fe20000100800 */
[----:B------:R-:W-:Y:S01]  /*8080*/  UIADD3 UR6, UR27, 0x76cf5d0a, URZ ;  /* 0x76cf5d0a1b067890 */ /* 0x000fe2000fffe03f */
[----:B------:R-:W-:Y:S01]  /*8090*/  LOP3.LUT R6, R95, UR27, R6, 0x96, !PT ;  /* 0x0000001b5f067c12 */ /* 0x000fe2000f8e9606 */
[----:B------:R-:W-:Y:S01]  /*80a0*/  UIADD3 UR25, UR27, 0x32370b8f, URZ ;  /* 0x32370b8f1b197890 */ /* 0x000fe2000fffe03f */
[----:B------:R-:W-:Y:S01]  /*80b0*/  FMNMX.FTZ R3, R43, R3, !PT ;  /* 0x000000032b037209 */ /* 0x000fe20007810000 */
[----:B------:R-:W-:Y:S01]  /*80c0*/  STL [R1+0xd4], R217 ;  /* 0x0000d4d901007387 */ /* 0x000fe20000100800 */
[----:B------:R-:W-:Y:S01]  /*80d0*/  UIADD3 UR28, UR26, -0x255992d5, URZ ;  /* 0xdaa66d2b1a1c7890 */ /* 0x000fe2000fffe03f */
[----:B------:R-:W-:Y:S01]  /*80e0*/  IMAD.WIDE.U32 R14, R6, -0x326172a9, RZ ;  /* 0xcd9e8d57060e7825 */ /* 0x000fe200078e00ff */
[----:B------:R-:W-:Y:S01]  /*80f0*/  FMNMX.FTZ R3, R44, R3, !PT ;  /* 0x000000032c037209 */ /* 0x000fe20007810000 */
[----:B------:R-:W-:Y:S01]  /*8100*/  STL [R1+0xd0], R216 ;  /* 0x0000d0d801007387 */ /* 0x000fe20000100800 */
[----:B------:R-:W-:Y:S01]  /*8110*/  UIADD3 UR24, UR26, 0x78dde6e4, URZ ;  /* 0x78dde6e41a187890 */ /* 0x000fe2000fffe03f */
[----:B------:R-:W-:Y:S01]  /*8120*/  IMAD.WIDE.U32 R106, R205, -0x326172a9, RZ ;  /* 0xcd9e8d57cd6a7825 */ /* 0x000fe200078e00ff */
[----:B------:R-:W-:Y:S01]  /*8130*/  FMNMX.FTZ R3, R111, R3, !PT ;  /* 0x000000036f037209 */ /* 0x000fe20007810000 */
[----:B------:R-:W-:Y:S01]  /*8140*/  STL [R1+0xcc], R215 ;  /* 0x0000ccd701007387 */ /* 0x000fe20000100800 */
[----:B------:R-:W-:Y:S01]  /*8150*/  UIADD3 UR21, UR27, -0x126145ec, URZ ;  /* 0xed9eba141b157890 */ /* 0x000fe2000fffe03f */
[----:B------:R-:W-:Y:S01]  /*8160*/  LEA R204, R2, UR4, 0x1 ;  /* 0x0000000402cc7c11 */ /* 0x000fe2000f8e08ff */
[----:B------:R-:W-:Y:S01]  /*8170*/  UIADD3 UR19, UR27, -0x56f99767, URZ ;  /* 0xa90668991b137890 */ /* 0x000fe2000fffe03f */
[----:B------:R-:W-:Y:S01]  /*8180*/  FMNMX.FTZ R3, R110, R3, !PT ;  /* 0x000000036e037209 */ /* 0x000fe20007810000 */
[----:B------:R-:W-:Y:S01]  /*8190*/  STL [R1+0xc8], R214 ;  /* 0x0000c8d601007387 */ /* 0x000fe20000100800 */
[----:B------:R-:W-:Y:S01]  /*81a0*/  UIADD3 UR20, UR26, 0x1715609d, URZ ;  /* 0x1715609d1a147890 */ /* 0x000fe2000fffe03f */
[----:B------:R-:W-:Y:S01]  /*81b0*/  LOP3.LUT R39, R15, UR30, R106, 0x96, !PT ;  /* 0x0000001e0f277c12 */ /* 0x000fe2000f8e966a */
[----:B------:R-:W-:Y:S01]  /*81c0*/  IMAD R205, R0, 0x2, R204 ;  /* 0x0000000200cd7824 */ /* 0x000fe200078e02cc */
[----:B------:R-:W-:Y:S01]  /*81d0*/  FMNMX.FTZ R3, R99, R3, !PT ;  /* 0x0000000363037209 */ /* 0x000fe20007810000 */
[----:B------:R-:W-:Y:S01]  /*81e0*/  STL [R1+0xc4], R213 ;  /* 0x0000c4d501007387 */ /* 0x000fe20000100800 */
[----:B------:R-:W-:-:S02]  /*81f0*/  UIADD3 UR4, UR38, 0x1, URZ ;  /* 0x0000000126047890 */ /* 0x000fc4000fffe03f */
        /* <DEDUP_REMOVED lines=20> */
[----:B------:R1:W-:Y:S01]  /*8340*/  STL [R1+0xa0], R5 ;  /* 0x0000a00501007387 */ /* 0x0003e20000100800 */
[----:B------:R-:W-:-:S02]  /*8350*/  FMNMX.FTZ R3, R78, R3, !PT ;  /* 0x000000034e037209 */ /* 0x000fc40007810000 */
[----:B------:R-:W-:Y:S01]  /*8360*/  FMNMX.FTZ R4, R168, R4, !PT ;  /* 0x00000004a8047209 */ /* 0x000fe20007810000 */
[----:B------:R-:W-:Y:S01]  /*8370*/  STL [R1+0x1c], R13 ;  /* 0x00001c0d01007387 */ /* 0x000fe20000100800 */
[----:B------:R-:W-:Y:S02]  /*8380*/  FMNMX.FTZ R3, R79, R3, !PT ;  /* 0x000000034f037209 */ /* 0x000fe40007810000 */
[----:B------:R-:W-:Y:S01]  /*8390*/  FMNMX.FTZ R4, R163, R4, !PT ;  /* 0x00000004a3047209 */ /* 0x000fe20007810000 */
[----:B------:R-:W-:Y:S01]  /*83a0*/  LDSM.16.MT88.4 R52, [R204+0x4400] ;  /* 0x00440000cc34783b */ /* 0x000fe20000004200 */
        /* <DEDUP_REMOVED lines=8> */
[----:B-1----:R-:W-:-:S02]  /*8430*/  LOP3.LUT R5, R91, R13, RZ, 0x3c, !PT ;  /* 0x0000000d5b057212 */ /* 0x002fc400078e3cff */
[----:B------:R-:W-:Y:S02]  /*8440*/  FMNMX.FTZ R3, R103, R3, !PT ;  /* 0x0000000367037209 */ /* 0x000fe40007810000 */
[----:B------:R-:W-:Y:S01]  /*8450*/  FMNMX.FTZ R4, R199, R4, !PT ;  /* 0x00000004c7047209 */ /* 0x000fe20007810000 */
[----:B------:R-:W-:Y:S01]  /*8460*/  IMAD.WIDE.U32 R92, R5, -0x2daee0ad, RZ ;  /* 0xd2511f53055c7825 */ /* 0x000fe200078e00ff */
[----:B------:R-:W-:-:S04]  /*8470*/  FMNMX.FTZ R3, R87, R3, !PT ;  /* 0x0000000357037209 */ /* 0x000fc80007810000 */
[----:B------:R-:W-:Y:S02]  /*8480*/  LOP3.LUT R5, R93, UR29, R94, 0x96, !PT ;  /* 0x0000001d5d057c12 */ /* 0x000fe4000f8e965e */
[----:B------:R-:W-:-:S03]  /*8490*/  FMNMX.FTZ R3, R143, R3, !PT ;  /* 0x000000038f037209 */ /* 0x000fc60007810000 */
[----:B------:R-:W-:Y:S01]  /*84a0*/  IMAD.WIDE.U32 R58, R5, -0x326172a9, RZ ;  /* 0xcd9e8d57053a7825 */ /* 0x000fe200078e00ff */
        /* <DEDUP_REMOVED lines=11> */
[----:B------:R-:W-:Y:S02]  /*8560*/  FMNMX.FTZ R37, R182, R8, !PT ;  /* 0x00000008b6257209 */ /* 0x000fe40007810000 */
[----:B------:R-:W-:Y:S02]  /*8570*/  LOP3.LUT R5, R5, UR6, R92, 0x96, !PT ;  /* 0x0000000605057c12 */ /* 0x000fe4000f8e965c */
[----:B------:R-:W-:Y:S01]  /*8580*/  FMNMX.FTZ R3, R160, R3, !PT ;  /* 0x00000003a0037209 */ /* 0x000fe20007810000 */
[----:B------:R-:W1:Y:S01]  /*8590*/  SHFL.BFLY PT, R12, R37, 0x2, 0x1f ;  /* 0x0c401f00250c7f89 */ /* 0x000e6200000e0000 */
        /* <DEDUP_REMOVED lines=9> */
[----:B------:R-:W-:Y:S02]  /*8630*/  FMNMX.FTZ R7, R172, R3, !PT ;  /* 0x00000003ac077209 */ /* 0x000fe40007810000 */
[----:B------:R-:W-:Y:S01]  /*8640*/  LOP3.LUT R3, R107, R13, RZ, 0x3c, !PT ;  /* 0x0000000d6b037212 */ /* 0x000fe200078e3cff */
[----:B------:R-:W-:Y:S01]  /*8650*/  IMAD.WIDE.U32 R10, R10, -0x2daee0ad, RZ ;  /* 0xd2511f530a0a7825 */ /* 0x000fe200078e00ff */
[----:B------:R-:W-:-:S02]  /*8660*/  LOP3.LUT R6, R5, UR21, R6, 0x96, !PT ;  /* 0x0000001505067c12 */ /* 0x000fc4000f8e9606 */
[----:B------:R-:W-:Y:S01]  /*8670*/  FMNMX.FTZ R5, R166, R7, !PT ;  /* 0x00000007a6057209 */ /* 0x000fe20007810000 */
[----:B------:R-:W-:Y:S01]  /*8680*/  IMAD.WIDE.U32 R88, R3, -0x2daee0ad, RZ ;  /* 0xd2511f5303587825 */ /* 0x000fe200078e00ff */
[----:B------:R-:W-:Y:S02]  /*8690*/  LOP3.LUT R9, R11, UR19, R4, 0x96, !PT ;  /* 0x000000130b097c12 */ /* 0x000fe4000f8e9604 */
[----:B------:R-:W-:Y:S01]  /*86a0*/  FMNMX.FTZ R5, R165, R5, !PT ;  /* 0x00000005a5057209 */ /* 0x000fe20007810000 */
[----:B------:R-:W-:Y:S01]  /*86b0*/  IMAD.WIDE.U32 R6, R6, -0x326172a9, RZ ;  /* 0xcd9e8d5706067825 */ /* 0x000fe200078e00ff */
[----:B-1----:R-:W-:Y:S02]  /*86c0*/  FMNMX.FTZ R37, R37, R12, !PT ;  /* 0x0000000c25257209 */ /* 0x002fe40007810000 */
[----:B------:R-:W-:Y:S02]  /*86d0*/  FMNMX.FTZ R3, R118, R5, !PT ;  /* 0x0000000576037209 */ /* 0x000fe40007810000 */
[----:B------:R-:W-:Y:S01]  /*86e0*/  FMNMX.FTZ R4, R127, R113, !PT ;  /* 0x000000717f047209 */ /* 0x000fe20007810000 */
[----:B------:R-:W1:Y:S01]  /*86f0*/  SHFL.BFLY PT, R12, R37, 0x1, 0x1f ;  /* 0x0c201f00250c7f89 */ /* 0x000e6200000e0000 */
[----:B------:R-:W-:-:S02]  /*8700*/  FMNMX.FTZ R3, R238, R3, !PT ;  /* 0x00000003ee037209 */ /* 0x000fc40007810000 */
[----:B------:R-:W-:Y:S02]  /*8710*/  FMNMX.FTZ R4, R112, R4, !PT ;  /* 0x0000000470047209 */ /* 0x000fe40007810000 */
[----:B------:R-:W-:Y:S01]  /*8720*/  LOP3.LUT R5, R89, UR29, R94, 0x96, !PT ;  /* 0x0000001d59057c12 */ /* 0x000fe2000f8e965e */
[----:B------:R-:W-:Y:S01]  /*8730*/  ULDC UR29, c[0x0][0x2ec] ;  /* 0x0000bb00001d7ab9 */ /* 0x000fe20000000800 */
[----:B------:R-:W-:Y:S02]  /*8740*/  LOP3.LUT R11, R7, UR20, R8, 0x96, !PT ;  /* 0x00000014070b7c12 */ /* 0x000fe4000f8e9608 */
[----:B------:R-:W-:Y:S01]  /*8750*/  FMNMX.FTZ R3, R232, R3, !PT ;  /* 0x00000003e8037209 */ /* 0x000fe20007810000 */
[----:B------:R-:W-:Y:S01]  /*8760*/  IMAD.WIDE.U32 R56, R5, -0x326172a9, RZ ;  /* 0xcd9e8d5705387825 */ /* 0x000fe200078e00ff */
[----:B------:R-:W-:Y:S02]  /*8770*/  FMNMX.FTZ R7, R109, R4, !PT ;  /* 0x000000046d077209 */ /* 0x000fe40007810000 */
[----:B------:R-:W-:Y:S01]  /*8780*/  FMNMX.FTZ R8, R203, R3, !PT ;  /* 0x00000003cb087209 */ /* 0x000fe20007810000 */
[----:B------:R-:W-:Y:S01]  /*8790*/  IMAD.WIDE.U32 R4, R9, -0x326172a9, RZ ;  /* 0xcd9e8d5709047825 */ /* 0x000fe200078e00ff */
[----:B------:R-:W-:-:S02]  /*87a0*/  FMNMX.FTZ R7, R125, R7, !PT ;  /* 0x000000077d077209 */ /* 0x000fc40007810000 */
[----:B------:R-:W-:Y:S02]  /*87b0*/  FMNMX.FTZ R8, R200, R8, !PT ;  /* 0x00000008c8087209 */ /* 0x000fe40007810000 */
[----:B------:R-:W-:Y:S02]  /*87c0*/  LOP3.LUT R3, R5, UR37, R6, 0x96, !PT ;  /* 0x0000002505037c12 */ /* 0x000fe4000f8e9606 */
[----:B------:R-:W-:Y:S01]  /*87d0*/  FMNMX.FTZ R9, R124, R7, !PT ;  /* 0x000000077c097209 */ /* 0x000fe20007810000 */
[----:B------:R-:W-:Y:S01]  /*87e0*/  IMAD.WIDE.U32 R6, R11, -0x2daee0ad, RZ ;  /* 0xd2511f530b067825 */ /* 0x000fe200078e00ff */
[----:B------:R-:W-:Y:S02]  /*87f0*/  LOP3.LUT R11, R4, 0xffff, RZ, 0xc0, !PT ;  /* 0x0000ffff040b7812 */ /* 0x000fe400078ec0ff */
[----:B------:R-:W-:Y:S02]  /*8800*/  FMNMX.FTZ R5, R195, R8, !PT ;  /* 0x00000008c3057209 */ /* 0x000fe40007810000 */
[----:B------:R-:W-:-:S02]  /*8810*/  FMNMX.FTZ R8, R108, R9, !PT ;  /* 0x000000096c087209 */ /* 0x000fc40007810000 */
[----:B------:R-:W-:Y:S02]  /*8820*/  LOP3.LUT R15, R4, 0xff, RZ, 0xc0, !PT ;  /* 0x000000ff040f7812 */ /* 0x000fe400078ec0ff */
[--C-:B------:R-:W-:Y:S02]  /*8830*/  SHF.R.U32.HI R16, RZ, 0x10, R4.reuse ;  /* 0x00000010ff107819 */ /* 0x100fe40000011604 */
[----:B------:R-:W-:Y:S02]  /*8840*/  SHF.R.U32.HI R17, RZ, 0x18, R4 ;  /* 0x00000018ff117819 */ /* 0x000fe40000011604 */
[----:B------:R-:W-:Y:S02]  /*8850*/  FMNMX.FTZ R4, R128, R116, !PT ;  /* 0x0000007480047209 */ /* 0x000fe40007810000 */
[----:B------:R-:W-:Y:S02]  /*8860*/  FMNMX.FTZ R5, R194, R5, !PT ;  /* 0x00000005c2057209 */ /* 0x000fe40007810000 */
[----:B------:R-:W-:-:S02]  /*8870*/  FMNMX.FTZ R8, R98, R8, !PT ;  /* 0x0000000862087209 */ /* 0x000fc40007810000 */
[----:B-1----:R-:W-:Y:S02]  /*8880*/  FMNMX.FTZ R37, R37, R12, !PT ;  /* 0x0000000c25257209 */ /* 0x002fe40007810000 */
[----:B------:R-:W-:Y:S02]  /*8890*/  FMNMX.FTZ R4, R117, R4, !PT ;  /* 0x0000000475047209 */ /* 0x000fe40007810000 */
[----:B------:R-:W-:Y:S02]  /*88a0*/  FMNMX.FTZ R36, R187, R5, !PT ;  /* 0x00000005bb247209 */ /* 0x000fe40007810000 */
[----:B------:R-:W-:Y:S02]  /*88b0*/  FMNMX.FTZ R5, R151, R8, !PT ;  /* 0x0000000897057209 */ /* 0x000fe40007810000 */
[----:B------:R-:W-:Y:S01]  /*88c0*/  FMNMX.FTZ R8, R104, R4, !PT ;  /* 0x0000000468087209 */ /* 0x000fe20007810000 */
[----:B------:R-:W-:Y:S01]  /*88d0*/  FMUL.FTZ R4, R37, UR29 ;  /* 0x0000001d25047c20 */ /* 0x000fe20008410000 */
[----:B------:R-:W-:-:S02]  /*88e0*/  FMNMX.FTZ R36, R185, R36, !PT ;  /* 0x00000024b9247209 */ /* 0x000fc40007810000 */
[----:B------:R-:W-:Y:S02]  /*88f0*/  FMNMX.FTZ R9, R144, R5, !PT ;  /* 0x0000000590097209 */ /* 0x000fe40007810000 */
[----:B------:R-:W-:Y:S01]  /*8900*/  FSETP.NEU.FTZ.AND P1, PT, R37, -INF , PT ;  /* 0xff8000002500780b */ /* 0x000fe20003f3d000 */
[----:B------:R-:W1:Y:S01]  /*8910*/  SHFL.BFLY PT, R12, R36, 0x2, 0x1f ;  /* 0x0c401f00240c7f89 */ /* 0x000e6200000e0000 */
[----:B------:R-:W-:Y:S02]  /*8920*/  LOP3.LUT R18, R7, UR36, R10, 0x96, !PT ;  /* 0x0000002407127c12 */ /* 0x000fe4000f8e960a */
[----:B------:R-:W-:Y:S02]  /*8930*/  LOP3.LUT R10, R6, 0xffff, RZ, 0xc0, !PT ;  /* 0x0000ffff060a7812 */ /* 0x000fe400078ec0ff */
[----:B------:R-:W-:Y:S02]  /*8940*/  LOP3.LUT R38, R57, UR7, R14, 0x96, !PT ;  /* 0x0000000739267c12 */ /* 0x000fe4000f8e960e */
[----:B------:R-:W-:-:S02]  /*8950*/  SHF.R.U32.HI R5, RZ, 0x8, R11 ;  /* 0x00000008ff057819 */ /* 0x000fc4000001160b */
[----:B------:R-:W-:Y:S02]  /*8960*/  FSEL R4, R4, RZ, P1 ;  /* 0x000000ff04047208 */ /* 0x000fe40000800000 */
[----:B------:R-:W-:Y:S02]  /*8970*/  FMNMX.FTZ R7, R142, R9, !PT ;  /* 0x000000098e077209 */ /* 0x000fe40007810000 */
[----:B------:R-:W-:Y:S02]  /*8980*/  LOP3.LUT R11, R6, 0xff, RZ, 0xc0, !PT ;  /* 0x000000ff060b7812 */ /* 0x000fe400078ec0ff */
[--C-:B------:R-:W-:Y:S02]  /*8990*/  SHF.R.U32.HI R13, RZ, 0x10, R6.reuse ;  /* 0x00000010ff0d7819 */ /* 0x100fe40000011606 */
[----:B------:R-:W-:Y:S02]  /*89a0*/  SHF.R.U32.HI R14, RZ, 0x18, R6 ;  /* 0x00000018ff0e7819 */ /* 0x000fe40000011606 */
[----:B------:R-:W-:-:S02]  /*89b0*/  FMNMX.FTZ R6, R130, R8, !PT ;  /* 0x0000000882067209 */ /* 0x000fc40007810000 */
[----:B------:R-:W-:Y:S02]  /*89c0*/  LOP3.LUT R8, R16, 0xff, RZ, 0xc0, !PT ;  /* 0x000000ff10087812 */ /* 0x000fe400078ec0ff */
[----:B------:R-:W-:Y:S01]  /*89d0*/  PRMT R19, R15, 0x5410, R5 ;  /* 0x000054100f137816 */ /* 0x000fe20000000005 */
[--C-:B------:R-:W-:Y:S01]  /*89e0*/  FFMA.FTZ R5, R72, UR29, -R4.reuse ;  /* 0x0000001d48057c23 */ /* 0x100fe20008010804 */
[----:B------:R-:W-:Y:S01]  /*89f0*/  FMNMX.FTZ R9, R137, R7, !PT ;  /* 0x0000000789097209 */ /* 0x000fe20007810000 */
[----:B------:R-:W-:Y:S01]  /*8a00*/  FFMA.FTZ R7, R68, UR29, -R4 ;  /* 0x0000001d44077c23 */ /* 0x000fe20008010804 */
[----:B------:R-:W-:Y:S01]  /*8a10*/  FMNMX.FTZ R6, R120, R6, !PT ;  /* 0x0000000678067209 */ /* 0x000fe20007810000 */
[----:B------:R2:W-:Y:S01]  /*8a20*/  MUFU.EX2 R221, R5 ;  /* 0x0000000500dd7308 */ /* 0x0005e20000000800 */
[----:B------:R-:W-:Y:S02]  /*8a30*/  PRMT R17, R8, 0x5410, R17 ;  /* 0x0000541008117816 */ /* 0x000fe40000000011 */
[----:B------:R-:W-:-:S02]  /*8a40*/  FMNMX.FTZ R8, R159, R9, !PT ;  /* 0x000000099f087209 */ /* 0x000fc40007810000 */
[----:B------:R-:W-:Y:S02]  /*8a50*/  FMNMX.FTZ R6, R102, R6, !PT ;  /* 0x0000000666067209 */ /* 0x000fe40007810000 */
[----:B-1----:R-:W-:Y:S01]  /*8a60*/  FMNMX.FTZ R36, R36, R12, !PT ;  /* 0x0000000c24247209 */ /* 0x002fe20007810000 */
[----:B------:R1:W-:Y:S01]  /*8a70*/  MUFU.EX2 R220, R7 ;  /* 0x0000000700dc7308 */ /* 0x0003e20000000800 */
[----:B------:R-:W-:-:S03]  /*8a80*/  FMNMX.FTZ R6, R101, R6, !PT ;  /* 0x0000000665067209 */ /* 0x000fc60007810000 */
[----:B------:R-:W3:Y:S01]  /*8a90*/  SHFL.BFLY PT, R12, R36, 0x1, 0x1f ;  /* 0x0c201f00240c7f89 */ /* 0x000ee200000e0000 */
[----:B------:R-:W-:Y:S02]  /*8aa0*/  FMNMX.FTZ R6, R147, R6, !PT ;  /* 0x0000000693067209 */ /* 0x000fe40007810000 */
[----:B--2---:R-:W-:Y:S02]  /*8ab0*/  SHF.R.U32.HI R5, RZ, 0x8, R10 ;  /* 0x00000008ff057819 */ /* 0x004fe4000001160a */
[----:B------:R-:W-:Y:S01]  /*8ac0*/  FMNMX.FTZ R9, R146, R6, !PT ;  /* 0x0000000692097209 */ /* 0x000fe20007810000 */
[--C-:B------:R-:W-:Y:S01]  /*8ad0*/  FFMA.FTZ R6, R46, UR29, -R4.reuse ;  /* 0x0000001d2e067c23 */ /* 0x100fe20008010804 */
[----:B------:R-:W-:Y:S01]  /*8ae0*/  PRMT R21, R11, 0x5410, R5 ;  /* 0x000054100b157816 */ /* 0x000fe20000000005 */
[----:B------:R-:W-:Y:S01]  /*8af0*/  FFMA.FTZ R5, R49, UR29, -R4 ;  /* 0x0000001d31057c23 */ /* 0x000fe20008010804 */
[----:B------:R-:W-:Y:S01]  /*8b00*/  FMNMX.FTZ R11, R141, R9, !PT ;  /* 0x000000098d0b7209 */ /* 0x000fe20007810000 */
[----:B------:R-:W-:Y:S01]  /*8b10*/  MUFU.EX2 R233, R6 ;  /* 0x0000000600e97308 */ /* 0x000fe20000000800 */
[----:B-1----:R-:W-:-:S02]  /*8b20*/  FMNMX.FTZ R7, R158, R8, !PT ;  /* 0x000000089e077209 */ /* 0x002fc40007810000 */
[----:B------:R-:W-:Y:S02]  /*8b30*/  LOP3.LUT R8, R13, 0xff, RZ, 0xc0, !PT ;  /* 0x000000ff0d087812 */ /* 0x000fe400078ec0ff */
[----:B------:R-:W-:Y:S02]  /*8b40*/  FMNMX.FTZ R7, R150, R7, !PT ;  /* 0x0000000796077209 */ /* 0x000fe40007810000 */
[----:B------:R-:W-:Y:S01]  /*8b50*/  PRMT R20, R8, 0x5410, R14 ;  /* 0x0000541008147816 */ /* 0x000fe2000000000e */
[----:B------:R1:W2:Y:S01]  /*8b60*/  MUFU.EX2 R241, R5 ;  /* 0x0000000500f17308 */ /* 0x0002a20000000800 */
[----:B------:R-:W-:Y:S02]  /*8b70*/  LOP3.LUT R10, R3, 0xff, RZ, 0xc0, !PT ;  /* 0x000000ff030a7812 */ /* 0x000fe400078ec0ff */
[--C-:B------:R-:W-:Y:S02]  /*8b80*/  SHF.R.U32.HI R8, RZ, 0x10, R3.reuse ;  /* 0x00000010ff087819 */ /* 0x100fe40000011603 */
[----:B------:R-:W-:-:S02]  /*8b90*/  SHF.R.U32.HI R9, RZ, 0x18, R3 ;  /* 0x00000018ff097819 */ /* 0x000fc40000011603 */
[----:B---3--:R-:W-:Y:S02]  /*8ba0*/  FMNMX.FTZ R36, R36, R12, !PT ;  /* 0x0000000c24247209 */ /* 0x008fe40007810000 */
[----:B------:R-:W-:Y:S02]  /*8bb0*/  LOP3.LUT R8, R8, 0xff, RZ, 0xc0, !PT ;  /* 0x000000ff08087812 */ /* 0x000fe400078ec0ff */
[----:B------:R-:W-:Y:S02]  /*8bc0*/  FSETP.NEU.FTZ.AND P1, PT, R36, -INF , PT ;  /* 0xff8000002400780b */ /* 0x000fe40003f3d000 */
[----:B------:R-:W-:Y:S02]  /*8bd0*/  PRMT R15, R8, 0x5410, R9 ;  /* 0x00005410080f7816 */ /* 0x000fe40000000009 */
[----:B------:R-:W-:Y:S02]  /*8be0*/  LOP3.LUT R9, R18, 0xff, RZ, 0xc0, !PT ;  /* 0x000000ff12097812 */ /* 0x000fe400078ec0ff */
[----:B-1----:R-:W-:-:S02]  /*8bf0*/  FMNMX.FTZ R5, R149, R7, !PT ;  /* 0x0000000795057209 */ /* 0x002fc40007810000 */
[----:B------:R-:W-:Y:S02]  /*8c00*/  LOP3.LUT R7, R3, 0xffff, RZ, 0xc0, !PT ;  /* 0x0000ffff03077812 */ /* 0x000fe400078ec0ff */
[----:B------:R-:W-:Y:S02]  /*8c10*/  FMNMX.FTZ R5, R175, R5, !PT ;  /* 0x00000005af057209 */ /* 0x000fe40007810000 */
[----:B------:R-:W-:Y:S02]  /*8c20*/  FMNMX.FTZ R3, R136, R11, !PT ;  /* 0x0000000b88037209 */ /* 0x000fe40007810000 */
[----:B------:R-:W-:Y:S01]  /*8c30*/  FMNMX.FTZ R6, R171, R5, !PT ;  /* 0x00000005ab067209 */ /* 0x000fe20007810000 */
[----:B------:R-:W-:Y:S01]  /*8c40*/  FFMA.FTZ R5, R47, UR29, -R4 ;  /* 0x0000001d2f057c23 */ /* 0x000fe20008010804 */
[----:B------:R-:W-:Y:S02]  /*8c50*/  FMNMX.FTZ R3, R162, R3, !PT ;  /* 0x00000003a2037209 */ /* 0x000fe40007810000 */
[----:B------:R-:W-:Y:S01]  /*8c60*/  SHF.R.U32.HI R7, RZ, 0x8, R7 ;  /* 0x00000008ff077819 */ /* 0x000fe20000011607 */
[----:B------:R1:W-:Y:S03]  /*8c70*/  MUFU.EX2 R207, R5 ;  /* 0x0000000500cf7308 */ /* 0x0003e60000000800 */
[----:B------:R-:W-:-:S02]  /*8c80*/  PRMT R14, R10, 0x5410, R7 ;  /* 0x000054100a0e7816 */ /* 0x000fc40000000007 */
[----:B-1----:R-:W-:Y:S01]  /*8c90*/  FMNMX.FTZ R5, R170, R6, !PT ;  /* 0x00000006aa057209 */ /* 0x002fe20007810000 */
[----:B------:R-:W-:-:S03]  /*8ca0*/  FFMA.FTZ R6, R45, UR29, -R4 ;  /* 0x0000001d2d067c23 */ /* 0x000fc60008010804 */
[----:B------:R-:W-:Y:S01]  /*8cb0*/  FMNMX.FTZ R5, R164, R5, !PT ;  /* 0x00000005a4057209 */ /* 0x000fe20007810000 */
[----:B------:R1:W-:Y:S03]  /*8cc0*/  MUFU.EX2 R206, R6 ;  /* 0x0000000600ce7308 */ /* 0x0003e60000000800 */
[----:B-1----:R-:W-:Y:S02]  /*8cd0*/  FMNMX.FTZ R6, R230, R5, !PT ;  /* 0x00000005e6067209 */ /* 0x002fe40007810000 */
[----:B------:R-:W-:Y:S01]  /*8ce0*/  FMNMX.FTZ R5, R157, R3, !PT ;  /* 0x000000039d057209 */ /* 0x000fe20007810000 */
[--C-:B------:R-:W-:Y:S01]  /*8cf0*/  FFMA.FTZ R3, R43, UR29, -R4.reuse ;  /* 0x0000001d2b037c23 */ /* 0x100fe20008010804 */
[----:B------:R-:W-:Y:S01]  /*8d00*/  FMNMX.FTZ R6, R197, R6, !PT ;  /* 0x00000006c5067209 */ /* 0x000fe20007810000 */
[----:B------:R-:W-:Y:S01]  /*8d10*/  LDSM.16.MT88.4 R40, [R204+0x4000] ;  /* 0x00400000cc28783b */ /* 0x000fe20000004200 */
[----:B------:R-:W-:Y:S01]  /*8d20*/  FMNMX.FTZ R7, R152, R5, !PT ;  /* 0x0000000598077209 */ /* 0x000fe20007810000 */
[----:B------:R-:W-:Y:S01]  /*8d30*/  FFMA.FTZ R5, R44, UR29, -R4 ;  /* 0x0000001d2c057c23 */ /* 0x000fe20008010804 */
[----:B------:R-:W-:Y:S01]  /*8d40*/  FMNMX.FTZ R2, R192, R6, !PT ;  /* 0x00000006c0027209 */ /* 0x000fe20007810000 */
[----:B------:R1:W-:Y:S01]  /*8d50*/  MUFU.EX2 R235, R3 ;  /* 0x0000000300eb7308 */ /* 0x0003e20000000800 */
[----:B------:R-:W-:Y:S01]  /*8d60*/  FMNMX.FTZ R6, R145, R7, !PT ;  /* 0x0000000791067209 */ /* 0x000fe20007810000 */
[----:B------:R-:W-:Y:S01]  /*8d70*/  LDSM.16.MT88.4 R44, [R205+0x4000] ;  /* 0x00400000cd2c783b */ /* 0x000fe20000004200 */
[----:B------:R-:W-:-:S02]  /*8d80*/  FMNMX.FTZ R7, R191, R2, !PT ;  /* 0x00000002bf077209 */ /* 0x000fc40007810000 */
[----:B------:R-:W-:-:S03]  /*8d90*/  FMNMX.FTZ R2, R174, R6, !PT ;  /* 0x00000006ae027209 */ /* 0x000fc60007810000 */
[----:B------:R3:W-:Y:S01]  /*8da0*/  MUFU.EX2 R242, R5 ;  /* 0x0000000500f27308 */ /* 0x0007e20000000800 */
[----:B------:R-:W-:-:S04]  /*8db0*/  FMNMX.FTZ R0, R173, R2, !PT ;  /* 0x00000002ad007209 */ /* 0x000fc80007810000 */
[----:B------:R-:W-:Y:S01]  /*8dc0*/  FMNMX.FTZ R0, R169, R0, !PT ;  /* 0x00000000a9007209 */ /* 0x000fe20007810000 */
[----:B-1----:R-:W-:-:S03]  /*8dd0*/  FMUL.FTZ R3, R36, UR29 ;  /* 0x0000001d24037c20 */ /* 0x002fc60008410000 */
[----:B------:R-:W-:Y:S02]  /*8de0*/  FMNMX.FTZ R0, R167, R0, !PT ;  /* 0x00000000a7007209 */ /* 0x000fe40007810000 */
[----:B------:R-:W-:Y:S02]  /*8df0*/  FSEL R3, R3, RZ, P1 ;  /* 0x000000ff03037208 */ /* 0x000fe40000800000 */
[----:B------:R-:W-:Y:S02]  /*8e00*/  FMNMX.FTZ R0, R237, R0, !PT ;  /* 0x00000000ed007209 */ /* 0x000fe40007810000 */
[----:B---3--:R-:W-:Y:S01]  /*8e10*/  FMNMX.FTZ R5, R184, R7, !PT ;  /* 0x00000007b8057209 */ /* 0x008fe20007810000 */
[--C-:B------:R-:W-:Y:S01]  /*8e20*/  FFMA.FTZ R6, R84, UR29, -R3.reuse ;  /* 0x0000001d54067c23 */ /* 0x100fe20008010803 */
[----:B------:R-:W-:Y:S02]  /*8e30*/  FMNMX.FTZ R0, R236, R0, !PT ;  /* 0x00000000ec007209 */ /* 0x000fe40007810000 */
[----:B------:R-:W-:Y:S01]  /*8e40*/  FMNMX.FTZ R2, R186, R5, !PT ;  /* 0x00000005ba027209 */ /* 0x000fe20007810000 */
[----:B------:R-:W-:Y:S01]  /*8e50*/  FFMA.FTZ R5, R80, UR29, -R3 ;  /* 0x0000001d50057c23 */ /* 0x000fe20008010803 */
[----:B------:R1:W-:Y:S02]  /*8e60*/  MUFU.EX2 R218, R6 ;  /* 0x0000000600da7308 */ /* 0x0003e40000000800 */
[----:B------:R-:W-:-:S04]  /*8e70*/  FMNMX.FTZ R2, R178, R2, !PT ;  /* 0x00000002b2027209 */ /* 0x000fc80007810000 */
[----:B------:R-:W-:Y:S02]  /*8e80*/  FMNMX.FTZ R2, R123, R2, !PT ;  /* 0x000000027b027209 */ /* 0x000fe40007810000 */
[----:B------:R3:W-:Y:S01]  /*8e90*/  MUFU.EX2 R214, R5 ;  /* 0x0000000500d67308 */ /* 0x0007e20000000800 */
[----:B-1----:R-:W-:-:S04]  /*8ea0*/  LOP3.LUT R6, R18, 0xffff, RZ, 0xc0, !PT ;  /* 0x0000ffff12067812 */ /* 0x002fc800078ec0ff */
[----:B------:R-:W-:Y:S02]  /*8eb0*/  SHF.R.U32.HI R8, RZ, 0x8, R6 ;  /* 0x00000008ff087819 */ /* 0x000fe40000011606 */
[----:B---3--:R-:W-:Y:S01]  /*8ec0*/  FMNMX.FTZ R5, R122, R2, !PT ;  /* 0x000000027a057209 */ /* 0x008fe20007810000 */
[--C-:B------:R-:W-:Y:S01]  /*8ed0*/  FFMA.FTZ R2, R73, UR29, -R3.reuse ;  /* 0x0000001d49027c23 */ /* 0x100fe20008010803 */
[----:B------:R-:W-:Y:S01]  /*8ee0*/  PRMT R13, R9, 0x5410, R8 ;  /* 0x00005410090d7816 */ /* 0x000fe20000000008 */
[--C-:B------:R-:W-:Y:S01]  /*8ef0*/  FFMA.FTZ R9, R48, UR29, -R3.reuse ;  /* 0x0000001d30097c23 */ /* 0x100fe20008010803 */
[----:B------:R-:W-:Y:S01]  /*8f00*/  FMNMX.FTZ R5, R100, R5, !PT ;  /* 0x0000000564057209 */ /* 0x000fe20007810000 */
[----:B------:R1:W3:Y:S03]  /*8f10*/  MUFU.EX2 R210, R2 ;  /* 0x0000000200d27308 */ /* 0x0002e60000000800 */
[----:B------:R-:W-:Y:S01]  /*8f20*/  FMNMX.FTZ R7, R97, R5, !PT ;  /* 0x0000000561077209 */ /* 0x000fe20007810000 */
[----:B------:R-:W-:-:S03]  /*8f30*/  FFMA.FTZ R5, R81, UR29, -R3 ;  /* 0x0000001d51057c23 */ /* 0x000fc60008010803 */
[----:B------:R-:W-:Y:S01]  /*8f40*/  FMNMX.FTZ R7, R96, R7, !PT ;  /* 0x0000000760077209 */ /* 0x000fe20007810000 */
[----:B------:R4:W3:Y:S04]  /*8f50*/  MUFU.EX2 R219, R5 ;  /* 0x0000000500db7308 */ /* 0x0008e80000000800 */
[----:B------:R-:W3:Y:S04]  /*8f60*/  SHFL.BFLY PT, R12, R7, 0x2, 0x1f ;  /* 0x0c401f00070c7f89 */ /* 0x000ee800000e0000 */
[----:B------:R-:W-:Y:S01]  /*8f70*/  MUFU.EX2 R132, R9 ;  /* 0x0000000900847308 */ /* 0x000fe20000000800 */
[----:B-1----:R-:W-:-:S02]  /*8f80*/  FMNMX.FTZ R2, R231, R0, !PT ;  /* 0x00000000e7027209 */ /* 0x002fc40007810000 */
[----:B------:R-:W-:Y:S02]  /*8f90*/  HSET2.LE.AND R0, R19, R179, PT ;  /* 0x000000b313007233 */ /* 0x000fe40003803000 */
[----:B------:R-:W-:Y:S02]  /*8fa0*/  FMNMX.FTZ R6, R202, R2, !PT ;  /* 0x00000002ca067209 */ /* 0x000fe40007810000 */
[----:B--2---:R-:W-:Y:S02]  /*8fb0*/  F2FP.BF16.F32.PACK_AB R2, R233, R241 ;  /* 0x000000f1e902723e */ /* 0x004fe400000010ff */
[----:B----4-:R-:W-:Y:S02]  /*8fc0*/  FMNMX.FTZ R5, R201, R6, !PT ;  /* 0x00000006c9057209 */ /* 0x010fe40007810000 */
[----:B------:R-:W-:Y:S01]  /*8fd0*/  LOP3.LUT R10, R0, R2, RZ, 0xc0, !PT ;  /* 0x00000002000a7212 */ /* 0x000fe200078ec0ff */
[----:B------:R-:W-:Y:S01]  /*8fe0*/  FFMA.FTZ R2, R78, UR29, -R3 ;  /* 0x0000001d4e027c23 */ /* 0x000fe20008010803 */
[----:B------:R-:W-:-:S02]  /*8ff0*/  FMNMX.FTZ R6, R196, R5, !PT ;  /* 0x00000005c4067209 */ /* 0x000fc40007810000 */
[--C-:B------:R-:W-:Y:S01]  /*9000*/  HSET2.LE.AND R0, R17, R179.reuse, PT ;  /* 0x000000b311007233 */ /* 0x100fe20003803000 */
[----:B------:R1:W-:Y:S01]  /*9010*/  MUFU.EX2 R85, R2 ;  /* 0x0000000200557308 */ /* 0x0003e20000000800 */
[----:B------:R-:W-:Y:S02]  /*9020*/  FMNMX.FTZ R8, R189, R6, !PT ;  /* 0x00000006bd087209 */ /* 0x000fe40007810000 */
[----:B------:R-:W-:Y:S02]  /*9030*/  HSET2.LE.AND R5, R14, R179, PT ;  /* 0x000000b30e057233 */ /* 0x000fe40003803000 */
[----:B------:R-:W-:Y:S02]  /*9040*/  F2FP.BF16.F32.PACK_AB R6, R220, R221 ;  /* 0x000000dddc06723e */ /* 0x000fe400000010ff */
[----:B---3--:R-:W-:-:S05]  /*9050*/  FMNMX.FTZ R17, R7, R12, !PT ;  /* 0x0000000c07117209 */ /* 0x008fca0007810000 */
[----:B------:R-:W-:Y:S01]  /*9060*/  SHFL.BFLY PT, R19, R17, 0x1, 0x1f ;  /* 0x0c201f0011137f89 */ /* 0x000fe200000e0000 */
[----:B-1----:R-:W-:-:S04]  /*9070*/  F2FP.BF16.F32.PACK_AB R2, R210, R214 ;  /* 0x000000d6d202723e */ /* 0x002fc800000010ff */
[----:B------:R-:W-:Y:S02]  /*9080*/  LOP3.LUT R11, R0, R2, RZ, 0xc0, !PT ;  /* 0x00000002000b7212 */ /* 0x000fe400078ec0ff */
[----:B------:R-:W-:Y:S02]  /*9090*/  FMNMX.FTZ R0, R188, R8, !PT ;  /* 0x00000008bc007209 */ /* 0x000fe40007810000 */
[----:B------:R-:W-:Y:S01]  /*90a0*/  LOP3.LUT R8, R5, R6, RZ, 0xc0, !PT ;  /* 0x0000000605087212 */ /* 0x000fe200078ec0ff */
[----:B------:R-:W-:Y:S01]  /*90b0*/  FFMA.FTZ R5, R50, UR29, -R3 ;  /* 0x0000001d32057c23 */ /* 0x000fe20008010803 */
[----:B------:R-:W-:Y:S01]  /*90c0*/  FMNMX.FTZ R6, R181, R0, !PT ;  /* 0x00000000b5067209 */ /* 0x000fe20007810000 */
[----:B------:R-:W-:Y:S01]  /*90d0*/  LDSM.16.MT88.4 R48, [R205+0x4400] ;  /* 0x00440000cd30783b */ /* 0x000fe20000004200 */
[----:B------:R-:W-:Y:S01]  /*90e0*/  HSET2.LE.AND R0, R15, R179, PT ;  /* 0x000000b30f007233 */ /* 0x000fe20003803000 */
[----:B------:R1:W-:Y:S01]  /*90f0*/  MUFU.EX2 R240, R5 ;  /* 0x0000000500f07308 */ /* 0x0003e20000000800 */
[----:B------:R-:W-:-:S02]  /*9100*/  F2FP.BF16.F32.PACK_AB R2, R219, R218 ;  /* 0x000000dadb02723e */ /* 0x000fc400000010ff */
[----:B------:R-:W-:Y:S02]  /*9110*/  FMNMX.FTZ R6, R180, R6, !PT ;  /* 0x00000006b4067209 */ /* 0x000fe40007810000 */
[----:B------:R-:W-:Y:S02]  /*9120*/  LOP3.LUT R9, R0, R2, RZ, 0xc0, !PT ;  /* 0x0000000200097212 */ /* 0x000fe400078ec0ff */
[----:B------:R-:W-:Y:S02]  /*9130*/  FMNMX.FTZ R2, R177, R6, !PT ;  /* 0x00000006b1027209 */ /* 0x000fe40007810000 */
[--C-:B------:R-:W-:Y:S02]  /*9140*/  SHF.R.U32.HI R0, RZ, 0x10, R18.reuse ;  /* 0x00000010ff007819 */ /* 0x100fe40000011612 */
[----:B------:R-:W-:Y:S01]  /*9150*/  FMNMX.FTZ R16, R176, R2, !PT ;  /* 0x00000002b0107209 */ /* 0x000fe20007810000 */
[----:B------:R-:W-:Y:S01]  /*9160*/  HMMA.16816.F32.BF16 R24, R8, R40, RZ ;  /* 0x000000280818723c */ /* 0x000fe200000418ff */
[----:B------:R-:W-:-:S02]  /*9170*/  SHF.R.U32.HI R6, RZ, 0x18, R18 ;  /* 0x00000018ff067819 */ /* 0x000fc40000011612 */
[----:B------:R-:W-:Y:S01]  /*9180*/  F2FP.BF16.F32.PACK_AB R2, R242, R235 ;  /* 0x000000ebf202723e */ /* 0x000fe200000010ff */
[----:B------:R-:W2:Y:S01]  /*9190*/  SHFL.BFLY PT, R18, R16, 0x2, 0x1f ;  /* 0x0c401f0010127f89 */ /* 0x000ea200000e0000 */
[----:B-1----:R-:W-:Y:S01]  /*91a0*/  FFMA.FTZ R5, R79, UR29, -R3 ;  /* 0x0000001d4f057c23 */ /* 0x002fe20008010803 */
[C---:B------:R-:W-:Y:S03]  /*91b0*/  HMMA.16816.F32.BF16 R28, R8.reuse, R44, RZ ;  /* 0x0000002c081c723c */ /* 0x040fe600000418ff */
[----:B------:R1:W3:Y:S03]  /*91c0*/  MUFU.EX2 R216, R5 ;  /* 0x0000000500d87308 */ /* 0x0002e60000000800 */
[----:B------:R-:W-:Y:S01]  /*91d0*/  HMMA.16816.F32.BF16 R32, R8, R42, RZ ;  /* 0x0000002a0820723c */ /* 0x000fe200000418ff */
[----:B-1----:R-:W-:-:S02]  /*91e0*/  LOP3.LUT R5, R0, 0xff, RZ, 0xc0, !PT ;  /* 0x000000ff00057812 */ /* 0x002fc400078ec0ff */
[--C-:B------:R-:W-:Y:S02]  /*91f0*/  HSET2.LE.AND R0, R21, R179.reuse, PT ;  /* 0x000000b315007233 */ /* 0x100fe40003803000 */
[----:B------:R-:W-:Y:S02]  /*9200*/  PRMT R7, R5, 0x5410, R6 ;  /* 0x0000541005077816 */ /* 0x000fe40000000006 */
[--C-:B------:R-:W-:Y:S02]  /*9210*/  HSET2.LE.AND R5, R13, R179.reuse, PT ;  /* 0x000000b30d057233 */ /* 0x100fe40003803000 */
[----:B------:R-:W-:Y:S02]  /*9220*/  LOP3.LUT R14, R0, R2, RZ, 0xc0, !PT ;  /* 0x00000002000e7212 */ /* 0x000fe400078ec0ff */
[--C-:B------:R-:W-:Y:S02]  /*9230*/  HSET2.LE.AND R7, R7, R179.reuse, PT ;  /* 0x000000b307077233 */ /* 0x100fe40003803000 */
[----:B------:R-:W-:-:S02]  /*9240*/  HSET2.LE.AND R0, R20, R179, PT ;  /* 0x000000b314007233 */ /* 0x000fc40003803000 */
[----:B------:R-:W-:Y:S01]  /*9250*/  F2FP.BF16.F32.PACK_AB R6, R206, R207 ;  /* 0x000000cfce06723e */ /* 0x000fe200000010ff */
[----:B------:R-:W-:Y:S01]  /*9260*/  HMMA.16816.F32.BF16 R20, R8, R46, RZ ;  /* 0x0000002e0814723c */ /* 0x000fe200000418ff */
[----:B---3--:R-:W-:Y:S02]  /*9270*/  F2FP.BF16.F32.PACK_AB R13, R216, R85 ;  /* 0x00000055d80d723e */ /* 0x008fe400000010ff */
[----:B------:R-:W-:Y:S02]  /*9280*/  F2FP.BF16.F32.PACK_AB R2, R240, R132 ;  /* 0x00000084f002723e */ /* 0x000fe400000010ff */
[----:B------:R-:W-:Y:S02]  /*9290*/  LOP3.LUT R12, R5, R6, RZ, 0xc0, !PT ;  /* 0x00000006050c7212 */ /* 0x000fe400078ec0ff */
[----:B------:R-:W-:Y:S01]  /*92a0*/  LOP3.LUT R13, R7, R13, RZ, 0xc0, !PT ;  /* 0x0000000d070d7212 */ /* 0x000fe200078ec0ff */
[----:B------:R-:W-:Y:S01]  /*92b0*/  IMAD.WIDE.U32 R6, R39, -0x2daee0ad, RZ ;  /* 0xd2511f5327067825 */ /* 0x000fe200078e00ff */
[----:B------:R-:W-:-:S02]  /*92c0*/  LOP3.LUT R15, R0, R2, RZ, 0xc0, !PT ;  /* 0x00000002000f7212 */ /* 0x000fc400078ec0ff */
[----:B--2---:R-:W-:Y:S01]  /*92d0*/  FMNMX.FTZ R0, R16, R18, !PT ;  /* 0x0000001210007209 */ /* 0x004fe20007810000 */
[----:B------:R-:W-:Y:S01]  /*92e0*/  IMAD.WIDE.U32 R10, R38, -0x2daee0ad, RZ ;  /* 0xd2511f53260a7825 */ /* 0x000fe200078e00ff */
[----:B------:R-:W-:Y:S02]  /*92f0*/  LOP3.LUT R7, R7, UR6, R88, 0x96, !PT ;  /* 0x0000000607077c12 */ /* 0x000fe4000f8e9658 */
[----:B------:R-:W-:Y:S01]  /*9300*/  FMNMX.FTZ R39, R17, R19, !PT ;  /* 0x0000001311277209 */ /* 0x000fe20007810000 */
[----:B------:R-:W-:Y:S01]  /*9310*/  HMMA.16816.F32.BF16 R72, R12, R52, R24 ;  /* 0x000000340c48723c */ /* 0x000fe20000041818 */
[----:B------:R-:W-:Y:S01]  /*9320*/  LOP3.LUT R2, R11, UR25, R6, 0x96, !PT ;  /* 0x000000190b027c12 */ /* 0x000fe2000f8e9606 */
[----:B------:R-:W-:Y:S01]  /*9330*/  IMAD.WIDE.U32 R6, R7, -0x326172a9, RZ ;  /* 0xcd9e8d5707067825 */ /* 0x000fe200078e00ff */
[----:B------:R-:W1:Y:S01]  /*9340*/  SHFL.BFLY PT, R11, R0, 0x1, 0x1f ;  /* 0x0c201f00000b7f89 */ /* 0x000e6200000e0000 */
[----:B------:R-:W-:Y:S02]  /*9350*/  FSETP.NEU.FTZ.AND P1, PT, R39, -INF , PT ;  /* 0xff8000002700780b */ /* 0x000fe40003f3d000 */
[----:B------:R-:W-:-:S04]  /*9360*/  IMAD.WIDE.U32 R16, R2, -0x326172a9, RZ ;  /* 0xcd9e8d5702107825 */ /* 0x000fc800078e00ff */
[----:B------:R-:W-:Y:S01]  /*9370*/  FMUL.FTZ R2, R39, UR29 ;  /* 0x0000001d27027c20 */ /* 0x000fe20008410000 */
[----:B------:R-:W-:Y:S01]  /*9380*/  LOP3.LUT R5, R7, UR28, R56, 0x96, !PT ;  /* 0x0000001c07057c12 */ /* 0x000fe2000f8e9638 */
[C---:B------:R-:W-:Y:S01]  /*9390*/  HMMA.16816.F32.BF16 R64, R12.reuse, R48, R28 ;  /* 0x000000300c40723c */ /* 0x040fe2000004181c */
[----:B------:R-:W-:Y:S02]  /*93a0*/  LOP3.LUT R6, R17, UR24, R6, 0x96, !PT ;  /* 0x0000001811067c12 */ /* 0x000fe4000f8e9606 */
[----:B------:R-:W-:Y:S01]  /*93b0*/  FSEL R2, R2, RZ, P1 ;  /* 0x000000ff02027208 */ /* 0x000fe20000800000 */
[----:B------:R-:W-:Y:S02]  /*93c0*/  IMAD.WIDE.U32 R8, R5, -0x2daee0ad, RZ ;  /* 0xd2511f5305087825 */ /* 0x000fe400078e00ff */
[----:B------:R-:W-:Y:S02]  /*93d0*/  HMMA.16816.F32.BF16 R68, R12, R54, R32 ;  /* 0x000000360c44723c */ /* 0x000fe40000041820 */
[----:B------:R-:W-:-:S04]  /*93e0*/  FFMA.FTZ R5, R127, UR29, -R2 ;  /* 0x0000001d7f057c23 */ /* 0x000fc80008010802 */
[----:B------:R-:W-:Y:S01]  /*93f0*/  HMMA.16816.F32.BF16 R60, R12, R50, R20 ;  /* 0x000000320c3c723c */ /* 0x000fe20000041814 */
[----:B------:R2:W3:Y:S01]  /*9400*/  MUFU.EX2 R76, R5 ;  /* 0x00000005004c7308 */ /* 0x0004e20000000800 */
[----:B-1----:R-:W-:-:S05]  /*9410*/  FMNMX.FTZ R38, R0, R11, !PT ;  /* 0x0000000b00267209 */ /* 0x002fca0007810000 */
[----:B------:R-:W-:Y:S01]  /*9420*/  IMAD.WIDE.U32 R14, R6, -0x2daee0ad, RZ ;  /* 0xd2511f53060e7825 */ /* 0x000fe200078e00ff */
[----:B------:R-:W-:-:S04]  /*9430*/  FSETP.NEU.FTZ.AND P1, PT, R38, -INF , PT ;  /* 0xff8000002600780b */ /* 0x000fc80003f3d000 */
[----:B------:R-:W-:Y:S02]  /*9440*/  LOP3.LUT R6, R15, UR19, R8, 0x96, !PT ;  /* 0x000000130f067c12 */ /* 0x000fe4000f8e9608 */
[----:B------:R-:W-:Y:S01]  /*9450*/  LOP3.LUT R8, R9, UR21, R10, 0x96, !PT ;  /* 0x0000001509087c12 */ /* 0x000fe2000f8e960a */
[----:B------:R-:W-:Y:S02]  /*9460*/  FFMA.FTZ R9, R109, UR29, -R2 ;  /* 0x0000001d6d097c23 */ /* 0x000fe40008010802 */
[----:B------:R-:W-:-:S04]  /*9470*/  IMAD.WIDE.U32 R6, R6, -0x326172a9, RZ ;  /* 0xcd9e8d5706067825 */ /* 0x000fc800078e00ff */
[----:B--2---:R-:W-:Y:S01]  /*9480*/  FFMA.FTZ R5, R113, UR29, -R2 ;  /* 0x0000001d71057c23 */ /* 0x004fe20008010802 */
[----:B------:R1:W-:Y:S01]  /*9490*/  MUFU.EX2 R213, R9 ;  /* 0x0000000900d57308 */ /* 0x0003e20000000800 */
[----:B------:R-:W-:Y:S01]  /*94a0*/  IMAD.WIDE.U32 R12, R8, -0x326172a9, RZ ;  /* 0xcd9e8d57080c7825 */ /* 0x000fe200078e00ff */
[C---:B------:R-:W-:Y:S02]  /*94b0*/  LOP3.LUT R0, R6.reuse, 0xffff, RZ, 0xc0, !PT ;  /* 0x0000ffff06007812 */ /* 0x040fe400078ec0ff */
[----:B------:R-:W-:Y:S01]  /*94c0*/  LOP3.LUT R11, R6, 0xff, RZ, 0xc0, !PT ;  /* 0x000000ff060b7812 */ /* 0x000fe200078ec0ff */
[----:B---3--:R-:W-:Y:S01]  /*94d0*/  IMAD.MOV.U32 R113, RZ, RZ, R76 ;  /* 0x000000ffff717224 */ /* 0x008fe200078e004c */
[----:B------:R-:W-:Y:S02]  /*94e0*/  SHF.R.U32.HI R10, RZ, 0x8, R0 ;  /* 0x00000008ff0a7819 */ /* 0x000fe40000011600 */
[----:B------:R2:W-:Y:S02]  /*94f0*/  MUFU.EX2 R105, R5 ;  /* 0x0000000500697308 */ /* 0x0005e40000000800 */
[----:B------:R-:W-:-:S02]  /*9500*/  PRMT R15, R11, 0x5410, R10 ;  /* 0x000054100b0f7816 */ /* 0x000fc4000000000a */
[----:B-1----:R-:W-:Y:S01]  /*9510*/  SHF.R.U32.HI R9, RZ, 0x18, R6 ;  /* 0x00000018ff097819 */ /* 0x002fe20000011606 */
[----:B--2---:R-:W-:-:S04]  /*9520*/  FFMA.FTZ R5, R112, UR29, -R2 ;  /* 0x0000001d70057c23 */ /* 0x004fc80008010802 */
[----:B------:R1:W2:Y:S02]  /*9530*/  MUFU.EX2 R217, R5 ;  /* 0x0000000500d97308 */ /* 0x0002a40000000800 */
[----:B-1----:R-:W-:-:S05]  /*9540*/  FMUL.FTZ R5, R38, UR29 ;  /* 0x0000001d26057c20 */ /* 0x002fca0008410000 */
[----:B------:R-:W-:Y:S02]  /*9550*/  FSEL R0, R5, RZ, P1 ;  /* 0x000000ff05007208 */ /* 0x000fe40000800000 */
[----:B------:R-:W-:Y:S02]  /*9560*/  SHF.R.U32.HI R5, RZ, 0x10, R6 ;  /* 0x00000010ff057819 */ /* 0x000fe40000011606 */
[----:B------:R-:W-:Y:S01]  /*9570*/  LOP3.LUT R6, R7, UR37, R12, 0x96, !PT ;  /* 0x0000002507067c12 */ /* 0x000fe2000f8e960c */
[--C-:B------:R-:W-:Y:S01]  /*9580*/  FFMA.FTZ R7, R104, UR29, -R0.reuse ;  /* 0x0000001d68077c23 */ /* 0x100fe20008010800 */
[----:B------:R-:W-:Y:S01]  /*9590*/  LOP3.LUT R5, R5, 0xff, RZ, 0xc0, !PT ;  /* 0x000000ff05057812 */ /* 0x000fe200078ec0ff */
[----:B------:R-:W-:Y:S01]  /*95a0*/  FFMA.FTZ R8, R117, UR29, -R0 ;  /* 0x0000001d75087c23 */ /* 0x000fe20008010800 */
[C---:B------:R-:W-:Y:S01]  /*95b0*/  LOP3.LUT R10, R6.reuse, 0xff, RZ, 0xc0, !PT ;  /* 0x000000ff060a7812 */ /* 0x040fe200078ec0ff */
[----:B------:R1:W-:Y:S01]  /*95c0*/  MUFU.EX2 R212, R7 ;  /* 0x0000000700d47308 */ /* 0x0003e20000000800 */
[----:B------:R-:W-:Y:S01]  /*95d0*/  PRMT R11, R5, 0x5410, R9 ;  /* 0x00005410050b7816 */ /* 0x000fe20000000009 */
[----:B------:R-:W-:Y:S01]  /*95e0*/  IMAD.MOV.U32 R117, RZ, RZ, R233 ;  /* 0x000000ffff757224 */ /* 0x000fe200078e00e9 */
[----:B------:R-:W-:-:S02]  /*95f0*/  LOP3.LUT R5, R6, 0xffff, RZ, 0xc0, !PT ;  /* 0x0000ffff06057812 */ /* 0x000fc400078ec0ff */
[----:B------:R-:W-:-:S03]  /*9600*/  SHF.R.U32.HI R9, RZ, 0x18, R6 ;  /* 0x00000018ff097819 */ /* 0x000fc60000011606 */
[----:B------:R3:W4:Y:S01]  /*9610*/  MUFU.EX2 R109, R8 ;  /* 0x00000008006d7308 */ /* 0x0007220000000800 */
[----:B-1----:R-:W-:Y:S01]  /*9620*/  SHF.R.U32.HI R7, RZ, 0x10, R6 ;  /* 0x00000010ff077819 */ /* 0x002fe20000011606 */
[----:B------:R-:W-:-:S06]  /*9630*/  FFMA.FTZ R6, R128, UR29, -R0 ;  /* 0x0000001d80067c23 */ /* 0x000fcc0008010800 */
[----:B------:R1:W-:Y:S01]  /*9640*/  MUFU.EX2 R104, R6 ;  /* 0x0000000600687308 */ /* 0x0003e20000000800 */
[----:B---3--:R-:W-:Y:S02]  /*9650*/  SHF.R.U32.HI R8, RZ, 0x8, R5 ;  /* 0x00000008ff087819 */ /* 0x008fe40000011605 */
[----:B------:R-:W-:Y:S02]  /*9660*/  LOP3.LUT R5, R7, 0xff, RZ, 0xc0, !PT ;  /* 0x000000ff07057812 */ /* 0x000fe400078ec0ff */
[----:B------:R-:W-:Y:S02]  /*9670*/  PRMT R8, R10, 0x5410, R8 ;  /* 0x000054100a087816 */ /* 0x000fe40000000008 */
[----:B------:R-:W-:Y:S02]  /*9680*/  PRMT R7, R5, 0x5410, R9 ;  /* 0x0000541005077816 */ /* 0x000fe40000000009 */
[----:B------:R-:W-:Y:S01]  /*9690*/  HSET2.LE.AND R5, R15, R179, PT ;  /* 0x000000b30f057233 */ /* 0x000fe20003803000 */
[----:B-1----:R-:W-:-:S04]  /*96a0*/  FFMA.FTZ R6, R116, UR29, -R0 ;  /* 0x0000001d74067c23 */ /* 0x002fc80008010800 */
[----:B------:R2:W1:Y:S02]  /*96b0*/  MUFU.EX2 R91, R6 ;  /* 0x00000006005b7308 */ /* 0x0004640000000800 */
[----:B--2---:R-:W-:-:S04]  /*96c0*/  F2FP.BF16.F32.PACK_AB R6, R213, R217 ;  /* 0x000000d9d506723e */ /* 0x004fc800000010ff */
        /* <DEDUP_REMOVED lines=11> */
[----:B------:R-:W-:-:S03]  /*9780*/  LOP3.LUT R6, R13, UR20, R16, 0x96, !PT ;  /* 0x000000140d067c12 */ /* 0x000fc6000f8e9610 */
[----:B------:R1:W-:Y:S02]  /*9790*/  MUFU.EX2 R209, R5 ;  /* 0x0000000500d17308 */ /* 0x0003e40000000800 */
[----:B------:R-:W-:Y:S01]  /*97a0*/  IMAD.WIDE.U32 R6, R6, -0x2daee0ad, RZ ;  /* 0xd2511f5306067825 */ /* 0x000fe200078e00ff */
[C---:B------:R-:W-:Y:S06]  /*97b0*/  HMMA.16816.F32.BF16 R20, R8.reuse, R40, RZ ;  /* 0x000000280814723c */ /* 0x040fec00000418ff */
[C---:B------:R-:W-:Y:S06]  /*97c0*/  HMMA.16816.F32.BF16 R28, R8.reuse, R42, RZ ;  /* 0x0000002a081c723c */ /* 0x040fec00000418ff */
[----:B------:R-:W-:Y:S01]  /*97d0*/  HMMA.16816.F32.BF16 R16, R8, R44, RZ ;  /* 0x0000002c0810723c */ /* 0x000fe200000418ff */
[----:B-1----:R-:W-:-:S04]  /*97e0*/  FFMA.FTZ R5, R124, UR29, -R2 ;  /* 0x0000001d7c057c23 */ /* 0x002fc80008010802 */
[----:B------:R1:W-:Y:S01]  /*97f0*/  MUFU.EX2 R135, R5 ;  /* 0x0000000500877308 */ /* 0x0003e20000000800 */
[----:B------:R-:W-:Y:S07]  /*9800*/  HMMA.16816.F32.BF16 R24, R8, R46, RZ ;  /* 0x0000002e0818723c */ /* 0x000fee00000418ff */
[----:B------:R-:W-:Y:S01]  /*9810*/  LOP3.LUT R11, R6, 0xff, RZ, 0xc0, !PT ;  /* 0x000000ff060b7812 */ /* 0x000fe200078ec0ff */
[----:B------:R-:W-:Y:S01]  /*9820*/  FFMA.FTZ R8, R98, UR29, -R2 ;  /* 0x0000001d62087c23 */ /* 0x000fe20008010802 */
[----:B------:R-:W-:-:S02]  /*9830*/  SHF.R.U32.HI R10, RZ, 0x10, R6 ;  /* 0x00000010ff0a7819 */ /* 0x000fc40000011606 */
[----:B------:R-:W-:Y:S01]  /*9840*/  SHF.R.U32.HI R9, RZ, 0x18, R6 ;  /* 0x00000018ff097819 */ /* 0x000fe20000011606 */
[----:B------:R-:W-:Y:S01]  /*9850*/  MUFU.EX2 R239, R8 ;  /* 0x0000000800ef7308 */ /* 0x000fe20000000800 */
[----:B-1----:R-:W-:-:S07]  /*9860*/  FFMA.FTZ R5, R108, UR29, -R2 ;  /* 0x0000001d6c057c23 */ /* 0x002fce0008010802 */
[----:B------:R1:W2:Y:S02]  /*9870*/  MUFU.EX2 R35, R5 ;  /* 0x0000000500237308 */ /* 0x0002a40000000800 */
[----:B-1----:R-:W-:Y:S02]  /*9880*/  LOP3.LUT R5, R7, UR36, R14, 0x96, !PT ;  /* 0x0000002407057c12 */ /* 0x002fe4000f8e960e */
[----:B------:R-:W-:-:S04]  /*9890*/  LOP3.LUT R7, R6, 0xffff, RZ, 0xc0, !PT ;  /* 0x0000ffff06077812 */ /* 0x000fc800078ec0ff */
[----:B------:R-:W-:Y:S01]  /*98a0*/  SHF.R.U32.HI R6, RZ, 0x8, R7 ;  /* 0x00000008ff067819 */ /* 0x000fe20000011607 */
[----:B------:R-:W-:-:S03]  /*98b0*/  FFMA.FTZ R7, R102, UR29, -R0 ;  /* 0x0000001d66077c23 */ /* 0x000fc60008010800 */
[----:B------:R-:W-:Y:S01]  /*98c0*/  PRMT R12, R11, 0x5410, R6 ;  /* 0x000054100b0c7816 */ /* 0x000fe20000000006 */
[----:B------:R1:W-:Y:S01]  /*98d0*/  MUFU.EX2 R102, R7 ;  /* 0x0000000700667308 */ /* 0x0003e20000000800 */
[----:B------:R-:W-:Y:S02]  /*98e0*/  LOP3.LUT R6, R10, 0xff, RZ, 0xc0, !PT ;  /* 0x000000ff0a067812 */ /* 0x000fe400078ec0ff */
[C---:B------:R-:W-:Y:S02]  /*98f0*/  LOP3.LUT R10, R5.reuse, 0xff, RZ, 0xc0, !PT ;  /* 0x000000ff050a7812 */ /* 0x040fe400078ec0ff */
[----:B------:R-:W-:Y:S02]  /*9900*/  PRMT R11, R6, 0x5410, R9 ;  /* 0x00005410060b7816 */ /* 0x000fe40000000009 */
[----:B------:R-:W-:Y:S02]  /*9910*/  LOP3.LUT R6, R5, 0xffff, RZ, 0xc0, !PT ;  /* 0x0000ffff05067812 */ /* 0x000fe400078ec0ff */
[----:B------:R-:W-:-:S02]  /*9920*/  SHF.R.U32.HI R9, RZ, 0x18, R5 ;  /* 0x00000018ff097819 */ /* 0x000fc40000011605 */
[----:B------:R-:W-:Y:S01]  /*9930*/  SHF.R.U32.HI R8, RZ, 0x8, R6 ;  /* 0x00000008ff087819 */ /* 0x000fe20000011606 */
[----:B------:R-:W-:-:S03]  /*9940*/  FFMA.FTZ R6, R130, UR29, -R0 ;  /* 0x0000001d82067c23 */ /* 0x000fc60008010800 */
[----:B------:R-:W-:Y:S01]  /*9950*/  PRMT R8, R10, 0x5410, R8 ;  /* 0x000054100a087816 */ /* 0x000fe20000000008 */
[----:B------:R3:W-:Y:S01]  /*9960*/  MUFU.EX2 R208, R6 ;  /* 0x0000000600d07308 */ /* 0x0007e20000000800 */
[----:B-1----:R-:W-:Y:S01]  /*9970*/  FFMA.FTZ R7, R101, UR29, -R0 ;  /* 0x0000001d65077c23 */ /* 0x002fe20008010800 */
[----:B------:R-:W-:-:S06]  /*9980*/  IMAD.MOV.U32 R101, RZ, RZ, R242 ;  /* 0x000000ffff657224 */ /* 0x000fcc00078e00f2 */
[----:B------:R1:W4:Y:S01]  /*9990*/  MUFU.EX2 R84, R7 ;  /* 0x0000000700547308 */ /* 0x0003220000000800 */
[----:B---3--:R-:W-:-:S07]  /*99a0*/  FFMA.FTZ R6, R120, UR29, -R0 ;  /* 0x0000001d78067c23 */ /* 0x008fce0008010800 */
[----:B------:R2:W3:Y:S01]  /*99b0*/  MUFU.EX2 R34, R6 ;  /* 0x0000000600227308 */ /* 0x0004e20000000800 */
[----:B-1----:R-:W-:-:S04]  /*99c0*/  SHF.R.U32.HI R7, RZ, 0x10, R5 ;  /* 0x00000010ff077819 */ /* 0x002fc80000011605 */
[----:B------:R-:W-:-:S04]  /*99d0*/  LOP3.LUT R5, R7, 0xff, RZ, 0xc0, !PT ;  /* 0x000000ff07057812 */ /* 0x000fc800078ec0ff */
[----:B------:R-:W-:Y:S02]  /*99e0*/  PRMT R7, R5, 0x5410, R9 ;  /* 0x0000541005077816 */ /* 0x000fe40000000009 */
[----:B------:R-:W-:Y:S02]  /*99f0*/  HSET2.LE.AND R5, R12, R179, PT ;  /* 0x000000b30c057233 */ /* 0x000fe40003803000 */
        /* <DEDUP_REMOVED lines=9> */
[----:B---3--:R-:W-:-:S04]  /*9a90*/  F2FP.BF16.F32.PACK_AB R6, R34, R208 ;  /* 0x000000d02206723e */ /* 0x008fc800000010ff */
[----:B------:R-:W-:Y:S01]  /*9aa0*/  LOP3.LUT R9, R5, R6, RZ, 0xc0, !PT ;  /* 0x0000000605097212 */ /* 0x000fe200078ec0ff */
[----:B------:R-:W-:Y:S01]  /*9ab0*/  IMAD.U32 R5, RZ, RZ, UR4 ;  /* 0x00000004ff057e24 */ /* 0x000fe2000f8e00ff */
[----:B------:R-:W-:Y:S02]  /*9ac0*/  UIADD3 UR4, UR38, 0x2, URZ ;  /* 0x0000000226047890 */ /* 0x000fe4000fffe03f */
[----:B------:R-:W-:Y:S02]  /*9ad0*/  UIADD3 UR38, UR38, 0x3, URZ ;  /* 0x0000000326267890 */ /* 0x000fe4000fffe03f */
[----:B------:R-:W-:Y:S01]  /*9ae0*/  LOP3.LUT R5, R95, UR27, R5, 0x96, !PT ;  /* 0x0000001b5f057c12 */ /* 0x000fe2000f8e9605 */
[----:B------:R-:W-:Y:S01]  /*9af0*/  HMMA.16816.F32.BF16 R76, R8, R52, R20 ;  /* 0x00000034084c723c */ /* 0x000fe20000041814 */
[----:B------:R-:W1:Y:S03]  /*9b00*/  LDSM.16.MT88.4 R20, [R204+0x4800] ;  /* 0x00480000cc14783b */ /* 0x000e660000004200 */
[----:B------:R-:W-:-:S02]  /*9b10*/  IMAD.WIDE.U32 R14, R5, -0x326172a9, RZ ;  /* 0xcd9e8d57050e7825 */ /* 0x000fc400078e00ff */
[C---:B------:R-:W-:Y:S01]  /*9b20*/  HMMA.16816.F32.BF16 R80, R8.reuse, R48, R16 ;  /* 0x000000300850723c */ /* 0x040fe20000041810 */
[----:B------:R-:W2:Y:S02]  /*9b30*/  LDSM.16.MT88.4 R16, [R205+0x4800] ;  /* 0x00480000cd10783b */ /* 0x000ea40000004200 */
[----:B------:R-:W-:Y:S02]  /*9b40*/  LOP3.LUT R6, R15, UR30, R90, 0x96, !PT ;  /* 0x0000001e0f067c12 */ /* 0x000fe4000f8e965a */
[----:B------:R-:W-:Y:S01]  /*9b50*/  LOP3.LUT R5, R59, UR7, R14, 0x96, !PT ;  /* 0x000000073b057c12 */ /* 0x000fe2000f8e960e */
[----:B------:R-:W-:Y:S02]  /*9b60*/  HMMA.16816.F32.BF16 R44, R8, R54, R28 ;  /* 0x00000036082c723c */ /* 0x000fe4000004181c */
[----:B------:R-:W-:-:S04]  /*9b70*/  IMAD.WIDE.U32 R6, R6, -0x2daee0ad, RZ ;  /* 0xd2511f5306067825 */ /* 0x000fc800078e00ff */
[----:B------:R-:W-:Y:S01]  /*9b80*/  HMMA.16816.F32.BF16 R40, R8, R50, R24 ;  /* 0x000000320828723c */ /* 0x000fe20000041818 */
[----:B------:R-:W-:-:S06]  /*9b90*/  LOP3.LUT R7, R7, UR6, R92, 0x96, !PT ;  /* 0x0000000607077c12 */ /* 0x000fcc000f8e965c */
[----:B------:R-:W-:-:S05]  /*9ba0*/  IMAD.WIDE.U32 R8, R5, -0x2daee0ad, RZ ;  /* 0xd2511f5305087825 */ /* 0x000fca00078e00ff */
[----:B------:R-:W-:Y:S01]  /*9bb0*/  LOP3.LUT R5, R9, UR25, R6, 0x96, !PT ;  /* 0x0000001909057c12 */ /* 0x000fe2000f8e9606 */
        /* <DEDUP_REMOVED lines=28> */
[----:B------:R1:W3:Y:S01]  /*9d80*/  MUFU.EX2 R127, R8 ;  /* 0x00000008007f7308 */ /* 0x0002e20000000800 */
[----:B------:R-:W-:Y:S02]  /*9d90*/  LOP3.LUT R10, R6, 0xff, RZ, 0xc0, !PT ;  /* 0x000000ff060a7812 */ /* 0x000fe400078ec0ff */
[----:B------:R-:W-:-:S02]  /*9da0*/  PRMT R11, R5, 0x5410, R9 ;  /* 0x00005410050b7816 */ /* 0x000fc40000000009 */
[----:B------:R-:W-:Y:S02]  /*9db0*/  LOP3.LUT R5, R6, 0xffff, RZ, 0xc0, !PT ;  /* 0x0000ffff06057812 */ /* 0x000fe400078ec0ff */
[----:B------:R-:W-:Y:S01]  /*9dc0*/  SHF.R.U32.HI R9, RZ, 0x18, R6 ;  /* 0x00000018ff097819 */ /* 0x000fe20000011606 */
[----:B------:R4:W-:Y:S01]  /*9dd0*/  MUFU.EX2 R215, R7 ;  /* 0x0000000700d77308 */ /* 0x0009e20000000800 */
[----:B-1----:R-:W-:Y:S01]  /*9de0*/  SHF.R.U32.HI R8, RZ, 0x8, R5 ;  /* 0x00000008ff087819 */ /* 0x002fe20000011605 */
[----:B---3--:R-:W-:-:S03]  /*9df0*/  IMAD.MOV.U32 R121, RZ, RZ, R127 ;  /* 0x000000ffff797224 */ /* 0x008fc600078e007f */
[----:B------:R-:W-:Y:S02]  /*9e00*/  PRMT R8, R10, 0x5410, R8 ;  /* 0x000054100a087816 */ /* 0x000fe40000000008 */
[----:B----4-:R-:W-:Y:S01]  /*9e10*/  SHF.R.U32.HI R7, RZ, 0x10, R6 ;  /* 0x00000010ff077819 */ /* 0x010fe20000011606 */
[----:B------:R-:W-:Y:S01]  /*9e20*/  FFMA.FTZ R6, R103, UR29, -R3 ;  /* 0x0000001d67067c23 */ /* 0x000fe20008010803 */
[----:B------:R-:W-:Y:S02]  /*9e30*/  IMAD.MOV.U32 R103, RZ, RZ, R34 ;  /* 0x000000ffff677224 */ /* 0x000fe400078e0022 */
[----:B------:R-:W-:Y:S01]  /*9e40*/  LOP3.LUT R5, R7, 0xff, RZ, 0xc0, !PT ;  /* 0x000000ff07057812 */ /* 0x000fe200078ec0ff */
[----:B------:R1:W-:Y:S03]  /*9e50*/  MUFU.EX2 R124, R6 ;  /* 0x00000006007c7308 */ /* 0x0003e60000000800 */
[----:B------:R-:W-:Y:S01]  /*9e60*/  PRMT R7, R5, 0x5410, R9 ;  /* 0x0000541005077816 */ /* 0x000fe20000000009 */
[----:B------:R-:W-:-:S04]  /*9e70*/  FFMA.FTZ R5, R87, UR29, -R3 ;  /* 0x0000001d57057c23 */ /* 0x000fc80008010803 */
[----:B------:R3:W4:Y:S01]  /*9e80*/  MUFU.EX2 R112, R5 ;  /* 0x0000000500707308 */ /* 0x0007220000000800 */
[----:B-1----:R-:W-:-:S07]  /*9e90*/  FFMA.FTZ R6, R126, UR29, -R3 ;  /* 0x0000001d7e067c23 */ /* 0x002fce0008010803 */
[----:B------:R1:W2:Y:S01]  /*9ea0*/  MUFU.EX2 R13, R6 ;  /* 0x00000006000d7308 */ /* 0x0002a20000000800 */
[----:B---3--:R-:W-:Y:S02]  /*9eb0*/  HSET2.LE.AND R5, R12, R179, PT ;  /* 0x000000b30c057233 */ /* 0x008fe40003803000 */
        /* <DEDUP_REMOVED lines=10> */
[----:B------:R-:W-:Y:S02]  /*9f60*/  LOP3.LUT R9, R5, R6, RZ, 0xc0, !PT ;  /* 0x0000000605097212 */ /* 0x000fe400078ec0ff */
[----:B------:R-:W-:Y:S02]  /*9f70*/  LOP3.LUT R6, R15, UR30, R106, 0x96, !PT ;  /* 0x0000001e0f067c12 */ /* 0x000fe4000f8e966a */
[----:B------:R-:W-:-:S03]  /*9f80*/  LOP3.LUT R5, R57, UR7, R14, 0x96, !PT ;  /* 0x0000000739057c12 */ /* 0x000fc6000f8e960e */
[----:B------:R-:W-:Y:S01]  /*9f90*/  HMMA.16816.F32.BF16 R72, R8, R20, R72 ;  /* 0x000000140848723c */ /* 0x000fe20000041848 */
[----:B------:R-:W-:-:S05]  /*9fa0*/  IMAD.WIDE.U32 R6, R6, -0x2daee0ad, RZ ;  /* 0xd2511f5306067825 */ /* 0x000fca00078e00ff */
[----:B------:R-:W-:Y:S01]  /*9fb0*/  HMMA.16816.F32.BF16 R64, R8, R16, R64 ;  /* 0x000000100840723c */ /* 0x000fe20000041840 */
[----:B------:R-:W-:-:S05]  /*9fc0*/  LOP3.LUT R7, R7, UR6, R88, 0x96, !PT ;  /* 0x0000000607077c12 */ /* 0x000fca000f8e9658 */
[C---:B------:R-:W-:Y:S06]  /*9fd0*/  HMMA.16816.F32.BF16 R68, R8.reuse, R22, R68 ;  /* 0x000000160844723c */ /* 0x040fec0000041844 */
[----:B------:R-:W-:Y:S07]  /*9fe0*/  HMMA.16816.F32.BF16 R60, R8, R18, R60 ;  /* 0x00000012083c723c */ /* 0x000fee000004183c */
[----:B------:R-:W-:-:S05]  /*9ff0*/  IMAD.WIDE.U32 R8, R5, -0x2daee0ad, RZ ;  /* 0xd2511f5305087825 */ /* 0x000fca00078e00ff */
[----:B------:R-:W-:Y:S01]  /*a000*/  LOP3.LUT R5, R9, UR25, R6, 0x96, !PT ;  /* 0x0000001909057c12 */ /* 0x000fe2000f8e9606 */
[----:B------:R-:W-:-:S04]  /*a010*/  IMAD.WIDE.U32 R6, R7, -0x326172a9, RZ ;  /* 0xcd9e8d5707067825 */ /* 0x000fc800078e00ff */
[----:B------:R-:W-:Y:S01]  /*a020*/  FFMA.FTZ R9, R144, UR29, -R2 ;  /* 0x0000001d90097c23 */ /* 0x000fe20008010802 */
[----:B------:R-:W-:Y:S01]  /*a030*/  IMAD.WIDE.U32 R26, R5, -0x326172a9, RZ ;  /* 0xcd9e8d57051a7825 */ /* 0x000fe200078e00ff */
[----:B------:R-:W-:Y:S02]  /*a040*/  LOP3.LUT R7, R7, UR28, R56, 0x96, !PT ;  /* 0x0000001c07077c12 */ /* 0x000fe4000f8e9638 */
[----:B------:R-:W-:Y:S02]  /*a050*/  MUFU.EX2 R127, R9 ;  /* 0x00000009007f7308 */ /* 0x000fe40000000800 */
[----:B------:R-:W-:Y:S01]  /*a060*/  LOP3.LUT R5, R27, UR24, R6, 0x96, !PT ;  /* 0x000000181b057c12 */ /* 0x000fe2000f8e9606 */
[----:B------:R-:W-:-:S04]  /*a070*/  IMAD.WIDE.U32 R6, R7, -0x2daee0ad, RZ ;  /* 0xd2511f5307067825 */ /* 0x000fc800078e00ff */
[----:B------:R-:W-:Y:S01]  /*a080*/  IMAD.WIDE.U32 R28, R5, -0x2daee0ad, RZ ;  /* 0xd2511f53051c7825 */ /* 0x000fe200078e00ff */
[----:B------:R-:W-:-:S03]  /*a090*/  LOP3.LUT R10, R7, UR21, R8, 0x96, !PT ;  /* 0x00000015070a7c12 */ /* 0x000fc6000f8e9608 */
[----:B------:R-:W-:Y:S01]  /*a0a0*/  FFMA.FTZ R8, R151, UR29, -R2 ;  /* 0x0000001d97087c23 */ /* 0x000fe20008010802 */
[----:B------:R-:W-:-:S03]  /*a0b0*/  LOP3.LUT R6, R29, UR19, R6, 0x96, !PT ;  /* 0x000000131d067c12 */ /* 0x000fc6000f8e9606 */
[----:B------:R1:W2:Y:S01]  /*a0c0*/  MUFU.EX2 R48, R8 ;  /* 0x0000000800307308 */ /* 0x0002a20000000800 */
[----:B------:R-:W-:-:S04]  /*a0d0*/  IMAD.WIDE.U32 R14, R10, -0x326172a9, RZ ;  /* 0xcd9e8d570a0e7825 */ /* 0x000fc800078e00ff */
[----:B------:R-:W-:-:S03]  /*a0e0*/  IMAD.WIDE.U32 R6, R6, -0x326172a9, RZ ;  /* 0xcd9e8d5706067825 */ /* 0x000fc600078e00ff */
[----:B------:R-:W-:-:S04]  /*a0f0*/  LOP3.LUT R5, R6, 0xffff, RZ, 0xc0, !PT ;  /* 0x0000ffff06057812 */ /* 0x000fc800078ec0ff */
[----:B-1----:R-:W-:Y:S02]  /*a100*/  SHF.R.U32.HI R8, RZ, 0x8, R5 ;  /* 0x00000008ff087819 */ /* 0x002fe40000011605 */
[----:B------:R-:W-:-:S04]  /*a110*/  LOP3.LUT R5, R6, 0xff, RZ, 0xc0, !PT ;  /* 0x000000ff06057812 */ /* 0x000fc800078ec0ff */
[----:B------:R-:W-:Y:S01]  /*a120*/  PRMT R12, R5, 0x5410, R8 ;  /* 0x00005410050c7816 */ /* 0x000fe20000000008 */
[----:B------:R-:W-:Y:S01]  /*a130*/  FFMA.FTZ R8, R142, UR29, -R2 ;  /* 0x0000001d8e087c23 */ /* 0x000fe20008010802 */
[--C-:B------:R-:W-:Y:S01]  /*a140*/  SHF.R.U32.HI R5, RZ, 0x10, R6.reuse ;  /* 0x00000010ff057819 */ /* 0x100fe20000011606 */
[----:B------:R-:W-:Y:S02]  /*a150*/  IMAD.MOV.U32 R142, RZ, RZ, R13 ;  /* 0x000000ffff8e7224 */ /* 0x000fe400078e000d */
[----:B------:R1:W-:Y:S01]  /*a160*/  MUFU.EX2 R128, R8 ;  /* 0x0000000800807308 */ /* 0x0003e20000000800 */
[----:B------:R-:W-:Y:S02]  /*a170*/  LOP3.LUT R9, R5, 0xff, RZ, 0xc0, !PT ;  /* 0x000000ff05097812 */ /* 0x000fe400078ec0ff */
[----:B------:R-:W-:Y:S02]  /*a180*/  SHF.R.U32.HI R5, RZ, 0x18, R6 ;  /* 0x00000018ff057819 */ /* 0x000fe40000011606 */
[----:B------:R-:W-:Y:S01]  /*a190*/  LOP3.LUT R6, R7, UR37, R14, 0x96, !PT ;  /* 0x0000002507067c12 */ /* 0x000fe2000f8e960e */
[----:B------:R-:W-:Y:S01]  /*a1a0*/  FFMA.FTZ R7, R147, UR29, -R0 ;  /* 0x0000001d93077c23 */ /* 0x000fe20008010800 */
[----:B------:R-:W-:-:S02]  /*a1b0*/  PRMT R11, R9, 0x5410, R5 ;  /* 0x00005410090b7816 */ /* 0x000fc40000000005 */
[----:B------:R-:W-:Y:S01]  /*a1c0*/  LOP3.LUT R5, R6, 0xffff, RZ, 0xc0, !PT ;  /* 0x0000ffff06057812 */ /* 0x000fe200078ec0ff */
[----:B------:R3:W-:Y:S01]  /*a1d0*/  MUFU.EX2 R98, R7 ;  /* 0x0000000700627308 */ /* 0x0007e20000000800 */
[----:B-1----:R-:W-:-:S07]  /*a1e0*/  FFMA.FTZ R8, R137, UR29, -R2 ;  /* 0x0000001d89087c23 */ /* 0x002fce0008010802 */
[----:B------:R1:W-:Y:S01]  /*a1f0*/  MUFU.EX2 R130, R8 ;  /* 0x0000000800827308 */ /* 0x0003e20000000800 */
[----:B---3--:R-:W-:Y:S02]  /*a200*/  SHF.R.U32.HI R7, RZ, 0x8, R5 ;  /* 0x00000008ff077819 */ /* 0x008fe40000011605 */
[----:B------:R-:W-:-:S04]  /*a210*/  LOP3.LUT R5, R6, 0xff, RZ, 0xc0, !PT ;  /* 0x000000ff06057812 */ /* 0x000fc800078ec0ff */
[----:B------:R-:W-:Y:S02]  /*a220*/  PRMT R9, R5, 0x5410, R7 ;  /* 0x0000541005097816 */ /* 0x000fe40000000007 */
[--C-:B------:R-:W-:Y:S02]  /*a230*/  SHF.R.U32.HI R5, RZ, 0x10, R6.reuse ;  /* 0x00000010ff057819 */ /* 0x100fe40000011606 */
[----:B------:R-:W-:Y:S01]  /*a240*/  SHF.R.U32.HI R7, RZ, 0x18, R6 ;  /* 0x00000018ff077819 */ /* 0x000fe20000011606 */
[--C-:B-1----:R-:W-:Y:S01]  /*a250*/  FFMA.FTZ R8, R146, UR29, -R0.reuse ;  /* 0x0000001d92087c23 */ /* 0x102fe20008010800 */
[----:B------:R-:W-:Y:S01]  /*a260*/  FFMA.FTZ R6, R141, UR29, -R0 ;  /* 0x0000001d8d067c23 */ /* 0x000fe20008010800 */
[----:B------:R-:W-:Y:S01]  /*a270*/  LOP3.LUT R5, R5, 0xff, RZ, 0xc0, !PT ;  /* 0x000000ff05057812 */ /* 0x000fe200078ec0ff */
[----:B------:R-:W-:Y:S01]  /*a280*/  IMAD.MOV.U32 R141, RZ, RZ, R35 ;  /* 0x000000ffff8d7224 */ /* 0x000fe200078e0023 */
[----:B------:R-:W1:Y:S02]  /*a290*/  MUFU.EX2 R222, R8 ;  /* 0x0000000800de7308 */ /* 0x000e640000000800 */
[----:B------:R-:W-:-:S02]  /*a2a0*/  PRMT R7, R5, 0x5410, R7 ;  /* 0x0000541005077816 */ /* 0x000fc40000000007 */
[----:B------:R-:W-:-:S04]  /*a2b0*/  HSET2.LE.AND R5, R9, R179, PT ;  /* 0x000000b309057233 */ /* 0x000fc80003803000 */
[----:B------:R3:W-:Y:S02]  /*a2c0*/  MUFU.EX2 R116, R6 ;  /* 0x0000000600747308 */ /* 0x0007e40000000800 */
[----:B---3--:R-:W-:Y:S01]  /*a2d0*/  FFMA.FTZ R6, R136, UR29, -R0 ;  /* 0x0000001d88067c23 */ /* 0x008fe20008010800 */
[----:B--2---:R-:W-:-:S05]  /*a2e0*/  IMAD.MOV.U32 R136, RZ, RZ, R48 ;  /* 0x000000ffff887224 */ /* 0x004fca00078e0030 */
[----:B------:R2:W3:Y:S02]  /*a2f0*/  MUFU.EX2 R120, R6 ;  /* 0x0000000600787308 */ /* 0x0004e40000000800 */
[----:B--2---:R-:W-:-:S04]  /*a300*/  F2FP.BF16.F32.PACK_AB R6, R127, R136 ;  /* 0x000000887f06723e */ /* 0x004fc800000010ff */
        /* <DEDUP_REMOVED lines=28> */
[----:B-1----:R-:W-:Y:S02]  /*a4d0*/  LOP3.LUT R5, R7, UR36, R32, 0x96, !PT ;  /* 0x0000002407057c12 */ /* 0x002fe4000f8e9620 */
[----:B------:R-:W-:-:S04]  /*a4e0*/  LOP3.LUT R7, R6, 0xffff, RZ, 0xc0, !PT ;  /* 0x0000ffff06077812 */ /* 0x000fc800078ec0ff */
[----:B------:R-:W-:Y:S01]  /*a4f0*/  SHF.R.U32.HI R6, RZ, 0x8, R7 ;  /* 0x00000008ff067819 */ /* 0x000fe20000011607 */
[----:B------:R-:W-:-:S03]  /*a500*/  FFMA.FTZ R7, R129, UR29, -R4 ;  /* 0x0000001d81077c23 */ /* 0x000fc60008010804 */
[----:B------:R-:W-:Y:S01]  /*a510*/  PRMT R12, R11, 0x5410, R6 ;  /* 0x000054100b0c7816 */ /* 0x000fe20000000006 */
[----:B------:R1:W4:Y:S01]  /*a520*/  MUFU.EX2 R13, R7 ;  /* 0x00000007000d7308 */ /* 0x0003220000000800 */
[----:B------:R-:W-:Y:S02]  /*a530*/  LOP3.LUT R6, R10, 0xff, RZ, 0xc0, !PT ;  /* 0x000000ff0a067812 */ /* 0x000fe400078ec0ff */
[C---:B------:R-:W-:Y:S02]  /*a540*/  LOP3.LUT R10, R5.reuse, 0xff, RZ, 0xc0, !PT ;  /* 0x000000ff050a7812 */ /* 0x040fe400078ec0ff */
[----:B------:R-:W-:Y:S02]  /*a550*/  PRMT R11, R6, 0x5410, R9 ;  /* 0x00005410060b7816 */ /* 0x000fe40000000009 */
[----:B------:R-:W-:Y:S02]  /*a560*/  LOP3.LUT R6, R5, 0xffff, RZ, 0xc0, !PT ;  /* 0x0000ffff05067812 */ /* 0x000fe400078ec0ff */
[----:B------:R-:W-:-:S02]  /*a570*/  SHF.R.U32.HI R9, RZ, 0x18, R5 ;  /* 0x00000018ff097819 */ /* 0x000fc40000011605 */
[----:B---3--:R-:W-:Y:S01]  /*a580*/  SHF.R.U32.HI R8, RZ, 0x8, R6 ;  /* 0x00000008ff087819 */ /* 0x008fe20000011606 */
[----:B------:R-:W-:Y:S01]  /*a590*/  FFMA.FTZ R6, R138, UR29, -R3 ;  /* 0x0000001d8a067c23 */ /* 0x000fe20008010803 */
[----:B------:R-:W-:Y:S02]  /*a5a0*/  IMAD.MOV.U32 R138, RZ, RZ, R85 ;  /* 0x000000ffff8a7224 */ /* 0x000fe400078e0055 */
[----:B------:R-:W-:Y:S01]  /*a5b0*/  PRMT R8, R10, 0x5410, R8 ;  /* 0x000054100a087816 */ /* 0x000fe20000000008 */
[----:B------:R3:W-:Y:S01]  /*a5c0*/  MUFU.EX2 R151, R6 ;  /* 0x0000000600977308 */ /* 0x0007e20000000800 */
[----:B-1----:R-:W-:Y:S01]  /*a5d0*/  FFMA.FTZ R7, R143, UR29, -R3 ;  /* 0x0000001d8f077c23 */ /* 0x002fe20008010803 */
[----:B------:R-:W-:-:S06]  /*a5e0*/  IMAD.MOV.U32 R143, RZ, RZ, R206 ;  /* 0x000000ffff8f7224 */ /* 0x000fcc00078e00ce */
[----:B------:R1:W-:Y:S01]  /*a5f0*/  MUFU.EX2 R206, R7 ;  /* 0x0000000700ce7308 */ /* 0x0003e20000000800 */
[----:B---3--:R-:W-:-:S07]  /*a600*/  FFMA.FTZ R6, R131, UR29, -R3 ;  /* 0x0000001d83067c23 */ /* 0x008fce0008010803 */
[----:B------:R4:W3:Y:S01]  /*a610*/  MUFU.EX2 R216, R6 ;  /* 0x0000000600d87308 */ /* 0x0008e20000000800 */
[----:B-1----:R-:W-:-:S04]  /*a620*/  SHF.R.U32.HI R7, RZ, 0x10, R5 ;  /* 0x00000010ff077819 */ /* 0x002fc80000011605 */
[----:B------:R-:W-:Y:S01]  /*a630*/  LOP3.LUT R5, R7, 0xff, RZ, 0xc0, !PT ;  /* 0x000000ff07057812 */ /* 0x000fe200078ec0ff */
[----:B------:R-:W-:-:S03]  /*a640*/  FFMA.FTZ R7, R139, UR29, -R3 ;  /* 0x0000001d8b077c23 */ /* 0x000fc60008010803 */
[----:B------:R-:W-:Y:S01]  /*a650*/  PRMT R9, R5, 0x5410, R9 ;  /* 0x0000541005097816 */ /* 0x000fe20000000009 */
[----:B------:R-:W1:Y:S01]  /*a660*/  MUFU.EX2 R139, R7 ;  /* 0x00000007008b7308 */ /* 0x000e620000000800 */
[----:B------:R-:W-:Y:S02]  /*a670*/  HSET2.LE.AND R5, R12, R179, PT ;  /* 0x000000b30c057233 */ /* 0x000fe40003803000 */
        /* <DEDUP_REMOVED lines=15> */
[C---:B--2---:R-:W-:Y:S06]  /*a770*/  HMMA.16816.F32.BF16 R76, R8.reuse, R16, R72 ;  /* 0x00000010084c723c */ /* 0x044fec0000041848 */
[C---:B------:R-:W-:Y:S06]  /*a780*/  HMMA.16816.F32.BF16 R72, R8.reuse, R18, R68 ;  /* 0x000000120848723c */ /* 0x040fec0000041844 */
[----:B------:R-:W-:Y:S01]  /*a790*/  HMMA.16816.F32.BF16 R68, R8, R20, R64 ;  /* 0x000000140844723c */ /* 0x000fe20000041840 */
[----:B-1----:R-:W-:-:S04]  /*a7a0*/  FFMA.FTZ R5, R158, UR29, -R2 ;  /* 0x0000001d9e057c23 */ /* 0x002fc80008010802 */
[----:B------:R1:W-:Y:S01]  /*a7b0*/  MUFU.EX2 R251, R5 ;  /* 0x0000000500fb7308 */ /* 0x0003e20000000800 */
[----:B------:R-:W-:Y:S07]  /*a7c0*/  HMMA.16816.F32.BF16 R32, R8, R22, R60 ;  /* 0x000000160820723c */ /* 0x000fee000004183c */
        /* <DEDUP_REMOVED lines=21> */
[----:B------:R-:W-:Y:S01]  /*a920*/  FFMA.FTZ R6, R162, UR29, -R0 ;  /* 0x0000001da2067c23 */ /* 0x000fe20008010800 */
[----:B------:R-:W-:Y:S02]  /*a930*/  IMAD.MOV.U32 R162, RZ, RZ, R128 ;  /* 0x000000ffffa27224 */ /* 0x000fe400078e0080 */
[----:B------:R-:W-:Y:S01]  /*a940*/  PRMT R8, R10, 0x5410, R8 ;  /* 0x000054100a087816 */ /* 0x000fe20000000008 */
[----:B------:R3:W-:Y:S01]  /*a950*/  MUFU.EX2 R246, R6 ;  /* 0x0000000600f67308 */ /* 0x0007e20000000800 */
[----:B-1----:R-:W-:-:S07]  /*a960*/  FFMA.FTZ R7, R145, UR29, -R0 ;  /* 0x0000001d91077c23 */ /* 0x002fce0008010800 */
        /* <DEDUP_REMOVED lines=18> */
[----:B------:R-:W-:-:S05]  /*aa90*/  IMAD.U32 R5, RZ, RZ, UR4 ;  /* 0x00000004ff057e24 */ /* 0x000fca000f8e00ff */
[----:B------:R-:W-:Y:S01]  /*aaa0*/  LOP3.LUT R5, R95, UR27, R5, 0x96, !PT ;  /* 0x0000001b5f057c12 */ /* 0x000fe2000f8e9605 */
[C---:B------:R-:W-:Y:S04]  /*aab0*/  HMMA.16816.F32.BF16 R84, R8.reuse, R16, R52 ;  /* 0x000000100854723c */ /* 0x040fe80000041834 */
[----:B------:R-:W-:Y:S02]  /*aac0*/  IMAD.WIDE.U32 R14, R5, -0x326172a9, RZ ;  /* 0xcd9e8d57050e7825 */ /* 0x000fe400078e00ff */
[----:B------:R-:W-:Y:S01]  /*aad0*/  HMMA.16816.F32.BF16 R80, R8, R18, R44 ;  /* 0x000000120850723c */ /* 0x000fe2000004182c */
[----:B------:R-:W-:Y:S02]  /*aae0*/  LDSM.16.MT88.4 R16, [R205+0x5000] ;  /* 0x00500000cd10783b */ /* 0x000fe40000004200 */
[----:B------:R-:W-:-:S02]  /*aaf0*/  LOP3.LUT R6, R15, UR30, R90, 0x96, !PT ;  /* 0x0000001e0f067c12 */ /* 0x000fc4000f8e965a */
[----:B------:R-:W-:Y:S01]  /*ab00*/  LOP3.LUT R5, R59, UR7, R14, 0x96, !PT ;  /* 0x000000073b057c12 */ /* 0x000fe2000f8e960e */
[----:B------:R-:W-:Y:S02]  /*ab10*/  HMMA.16816.F32.BF16 R64, R8, R20, R48 ;  /* 0x000000140840723c */ /* 0x000fe40000041830 */
[----:B------:R-:W-:-:S04]  /*ab20*/  IMAD.WIDE.U32 R6, R6, -0x2daee0ad, RZ ;  /* 0xd2511f5306067825 */ /* 0x000fc800078e00ff */
[----:B------:R-:W-:Y:S01]  /*ab30*/  HMMA.16816.F32.BF16 R60, R8, R22, R40 ;  /* 0x00000016083c723c */ /* 0x000fe20000041828 */
[----:B------:R-:W-:Y:S01]  /*ab40*/  LOP3.LUT R7, R7, UR6, R92, 0x96, !PT ;  /* 0x0000000607077c12 */ /* 0x000fe2000f8e965c */
[----:B------:R-:W1:Y:S05]  /*ab50*/  LDSM.16.MT88.4 R20, [R204+0x5000] ;  /* 0x00500000cc14783b */ /* 0x000e6a0000004200 */
[----:B------:R-:W-:-:S05]  /*ab60*/  IMAD.WIDE.U32 R8, R5, -0x2daee0ad, RZ ;  /* 0xd2511f5305087825 */ /* 0x000fca00078e00ff */
        /* <DEDUP_REMOVED lines=13> */
[----:B------:R-:W-:Y:S02]  /*ac40*/  LOP3.LUT R6, R31, UR19, R6, 0x96, !PT ;  /* 0x000000131f067c12 */ /* 0x000fe4000f8e9606 */
[----:B------:R3:W-:Y:S01]  /*ac50*/  MUFU.EX2 R242, R5 ;  /* 0x0000000500f27308 */ /* 0x0007e20000000800 */
[----:B------:R-:W-:-:S04]  /*ac60*/  IMAD.WIDE.U32 R24, R10, -0x326172a9, RZ ;  /* 0xcd9e8d570a187825 */ /* 0x000fc800078e00ff */
[----:B------:R-:W-:-:S03]  /*ac70*/  IMAD.WIDE.U32 R6, R6, -0x326172a9, RZ ;  /* 0xcd9e8d5706067825 */ /* 0x000fc600078e00ff */
[----:B------:R4:W-:Y:S01]  /*ac80*/  MUFU.EX2 R244, R8 ;  /* 0x0000000800f47308 */ /* 0x0009e20000000800 */
[----:B--2---:R-:W-:Y:S02]  /*ac90*/  SHF.R.U32.HI R9, RZ, 0x18, R6 ;  /* 0x00000018ff097819 */ /* 0x004fe40000011606 */
[----:B---3--:R-:W-:-:S04]  /*aca0*/  LOP3.LUT R5, R6, 0xffff, RZ, 0xc0, !PT ;  /* 0x0000ffff06057812 */ /* 0x008fc800078ec0ff */
[----:B----4-:R-:W-:Y:S02]  /*acb0*/  SHF.R.U32.HI R8, RZ, 0x8, R5 ;  /* 0x00000008ff087819 */ /* 0x010fe40000011605 */
[----:B------:R-:W-:-:S04]  /*acc0*/  LOP3.LUT R5, R6, 0xff, RZ, 0xc0, !PT ;  /* 0x000000ff06057812 */ /* 0x000fc800078ec0ff */
[----:B------:R-:W-:Y:S01]  /*acd0*/  PRMT R12, R5, 0x5410, R8 ;  /* 0x00005410050c7816 */ /* 0x000fe20000000008 */
[----:B------:R-:W-:Y:S01]  /*ace0*/  FFMA.FTZ R8, R114, UR29, -R4 ;  /* 0x0000001d72087c23 */ /* 0x000fe20008010804 */
[----:B------:R-:W-:Y:S01]  /*acf0*/  SHF.R.U32.HI R5, RZ, 0x10, R6 ;  /* 0x00000010ff057819 */ /* 0x000fe20000011606 */
[----:B------:R-:W-:Y:S01]  /*ad00*/  IMAD.MOV.U32 R114, RZ, RZ, R112 ;  /* 0x000000ffff727224 */ /* 0x000fe200078e0070 */
[----:B------:R-:W-:Y:S01]  /*ad10*/  LOP3.LUT R6, R7, UR37, R24, 0x96, !PT ;  /* 0x0000002507067c12 */ /* 0x000fe2000f8e9618 */
[----:B------:R-:W-:Y:S01]  /*ad20*/  FFMA.FTZ R7, R160, UR29, -R3 ;  /* 0x0000001da0077c23 */ /* 0x000fe20008010803 */
[----:B------:R-:W-:Y:S01]  /*ad30*/  LOP3.LUT R5, R5, 0xff, RZ, 0xc0, !PT ;  /* 0x000000ff05057812 */ /* 0x000fe200078ec0ff */
[----:B------:R2:W3:Y:S01]  /*ad40*/  MUFU.EX2 R241, R8 ;  /* 0x0000000800f17308 */ /* 0x0004e20000000800 */
[C---:B------:R-:W-:Y:S01]  /*ad50*/  LOP3.LUT R10, R6.reuse, 0xff, RZ, 0xc0, !PT ;  /* 0x000000ff060a7812 */ /* 0x040fe200078ec0ff */
[----:B------:R-:W-:Y:S01]  /*ad60*/  IMAD.MOV.U32 R112, RZ, RZ, R235 ;  /* 0x000000ffff707224 */ /* 0x000fe200078e00eb */
[----:B------:R-:W-:Y:S01]  /*ad70*/  PRMT R11, R5, 0x5410, R9 ;  /* 0x00005410050b7816 */ /* 0x000fe20000000009 */
[----:B------:R-:W-:Y:S01]  /*ad80*/  IMAD.MOV.U32 R160, RZ, RZ, R116 ;  /* 0x000000ffffa07224 */ /* 0x000fe200078e0074 */
[----:B------:R-:W-:-:S02]  /*ad90*/  LOP3.LUT R5, R6, 0xffff, RZ, 0xc0, !PT ;  /* 0x0000ffff06057812 */ /* 0x000fc400078ec0ff */
[----:B------:R-:W-:Y:S01]  /*ada0*/  SHF.R.U32.HI R9, RZ, 0x18, R6 ;  /* 0x00000018ff097819 */ /* 0x000fe20000011606 */
[----:B------:R4:W-:Y:S01]  /*adb0*/  MUFU.EX2 R239, R7 ;  /* 0x0000000700ef7308 */ /* 0x0009e20000000800 */
[----:B--2---:R-:W-:-:S04]  /*adc0*/  SHF.R.U32.HI R8, RZ, 0x8, R5 ;  /* 0x00000008ff087819 */ /* 0x004fc80000011605 */
[----:B------:R-:W-:Y:S02]  /*add0*/  PRMT R8, R10, 0x5410, R8 ;  /* 0x000054100a087816 */ /* 0x000fe40000000008 */
[----:B----4-:R-:W-:Y:S01]  /*ade0*/  SHF.R.U32.HI R7, RZ, 0x10, R6 ;  /* 0x00000010ff077819 */ /* 0x010fe20000011606 */
[----:B------:R-:W-:-:S03]  /*adf0*/  FFMA.FTZ R6, R154, UR29, -R3 ;  /* 0x0000001d9a067c23 */ /* 0x000fc60008010803 */
[----:B------:R-:W-:Y:S01]  /*ae00*/  LOP3.LUT R5, R7, 0xff, RZ, 0xc0, !PT ;  /* 0x000000ff07057812 */ /* 0x000fe200078ec0ff */
[----:B------:R2:W-:Y:S01]  /*ae10*/  MUFU.EX2 R240, R6 ;  /* 0x0000000600f07308 */ /* 0x0005e20000000800 */
[----:B------:R-:W-:Y:S01]  /*ae20*/  FFMA.FTZ R7, R161, UR29, -R3 ;  /* 0x0000001da1077c23 */ /* 0x000fe20008010803 */
[----:B------:R-:W-:Y:S01]  /*ae30*/  IMAD.MOV.U32 R161, RZ, RZ, R125 ;  /* 0x000000ffffa17224 */ /* 0x000fe200078e007d */
[----:B------:R-:W-:Y:S02]  /*ae40*/  PRMT R9, R5, 0x5410, R9 ;  /* 0x0000541005097816 */ /* 0x000fe40000000009 */
[----:B------:R-:W-:-:S03]  /*ae50*/  HSET2.LE.AND R5, R12, R179, PT ;  /* 0x000000b30c057233 */ /* 0x000fc60003803000 */
[----:B------:R-:W-:Y:S01]  /*ae60*/  MUFU.EX2 R233, R7 ;  /* 0x0000000700e97308 */ /* 0x000fe20000000800 */
[----:B--2---:R-:W-:-:S07]  /*ae70*/  FFMA.FTZ R6, R153, UR29, -R3 ;  /* 0x0000001d99067c23 */ /* 0x004fce0008010803 */
[----:B------:R3:W2:Y:S02]  /*ae80*/  MUFU.EX2 R235, R6 ;  /* 0x0000000600eb7308 */ /* 0x0006a40000000800 */
        /* <DEDUP_REMOVED lines=13> */
[----:B-1----:R-:W-:Y:S01]  /*af60*/  HMMA.16816.F32.BF16 R52, R8, R20, R76 ;  /* 0x000000140834723c */ /* 0x002fe2000004184c */
[----:B------:R-:W-:-:S05]  /*af70*/  IMAD.WIDE.U32 R6, R6, -0x2daee0ad, RZ ;  /* 0xd2511f5306067825 */ /* 0x000fca00078e00ff */
[C---:B------:R-:W-:Y:S01]  /*af80*/  HMMA.16816.F32.BF16 R48, R8.reuse, R22, R72 ;  /* 0x000000160830723c */ /* 0x040fe20000041848 */
[----:B------:R-:W-:Y:S01]  /*af90*/  LOP3.LUT R7, R7, UR6, R88, 0x96, !PT ;  /* 0x0000000607077c12 */ /* 0x000fe2000f8e9658 */
[----:B------:R-:W-:Y:S02]  /*afa0*/  IMAD.MOV.U32 R77, RZ, RZ, R130 ;  /* 0x000000ffff4d7224 */ /* 0x000fe400078e0082 */
[----:B------:R-:W-:Y:S02]  /*afb0*/  IMAD.MOV.U32 R76, RZ, RZ, R124 ;  /* 0x000000ffff4c7224 */ /* 0x000fe400078e007c */
[----:B------:R-:W-:Y:S01]  /*afc0*/  HMMA.16816.F32.BF16 R44, R8, R16, R68 ;  /* 0x00000010082c723c */ /* 0x000fe20000041844 */
[----:B------:R-:W-:Y:S02]  /*afd0*/  IMAD.MOV.U32 R78, RZ, RZ, R120 ;  /* 0x000000ffff4e7224 */ /* 0x000fe400078e0078 */
[----:B------:R-:W-:-:S03]  /*afe0*/  IMAD.MOV.U32 R79, RZ, RZ, R121 ;  /* 0x000000ffff4f7224 */ /* 0x000fc600078e0079 */
[----:B------:R-:W-:Y:S01]  /*aff0*/  HMMA.16816.F32.BF16 R40, R8, R18, R32 ;  /* 0x000000120828723c */ /* 0x000fe20000041820 */
[----:B------:R-:W-:Y:S02]  /*b000*/  IMAD.MOV.U32 R70, RZ, RZ, R127 ;  /* 0x000000ffff467224 */ /* 0x000fe400078e007f */
[----:B------:R-:W-:-:S04]  /*b010*/  IMAD.MOV.U32 R71, RZ, RZ, R117 ;  /* 0x000000ffff477224 */ /* 0x000fc800078e0075 */
[----:B------:R-:W-:-:S04]  /*b020*/  IMAD.WIDE.U32 R8, R5, -0x2daee0ad, RZ ;  /* 0xd2511f5305087825 */ /* 0x000fc800078e00ff */
[----:B------:R-:W-:Y:S01]  /*b030*/  IMAD.MOV.U32 R35, RZ, RZ, R76 ;  /* 0x000000ffff237224 */ /* 0x000fe200078e004c */
[----:B------:R-:W-:Y:S01]  /*b040*/  LOP3.LUT R5, R9, UR25, R6, 0x96, !PT ;  /* 0x0000001909057c12 */ /* 0x000fe2000f8e9606 */
[----:B------:R-:W-:-:S04]  /*b050*/  IMAD.WIDE.U32 R6, R7, -0x326172a9, RZ ;  /* 0xcd9e8d5707067825 */ /* 0x000fc800078e00ff */
[----:B------:R-:W-:Y:S01]  /*b060*/  FFMA.FTZ R9, R171, UR29, -R2 ;  /* 0x0000001dab097c23 */ /* 0x000fe20008010802 */
[----:B------:R-:W-:Y:S01]  /*b070*/  IMAD.WIDE.U32 R26, R5, -0x326172a9, RZ ;  /* 0xcd9e8d57051a7825 */ /* 0x000fe200078e00ff */
[----:B------:R-:W-:Y:S02]  /*b080*/  LOP3.LUT R7, R7, UR28, R56, 0x96, !PT ;  /* 0x0000001c07077c12 */ /* 0x000fe4000f8e9638 */
[----:B------:R-:W-:Y:S01]  /*b090*/  MUFU.EX2 R131, R9 ;  /* 0x0000000900837308 */ /* 0x000fe20000000800 */
[----:B------:R-:W-:Y:S01]  /*b0a0*/  IMAD.MOV.U32 R76, RZ, RZ, R77 ;  /* 0x000000ffff4c7224 */ /* 0x000fe200078e004d */
[----:B------:R-:W-:Y:S01]  /*b0b0*/  LOP3.LUT R5, R27, UR24, R6, 0x96, !PT ;  /* 0x000000181b057c12 */ /* 0x000fe2000f8e9606 */
[----:B------:R-:W-:-:S04]  /*b0c0*/  IMAD.WIDE.U32 R6, R7, -0x2daee0ad, RZ ;  /* 0xd2511f5307067825 */ /* 0x000fc800078e00ff */
[----:B------:R-:W-:Y:S01]  /*b0d0*/  IMAD.WIDE.U32 R32, R5, -0x2daee0ad, RZ ;  /* 0xd2511f5305207825 */ /* 0x000fe200078e00ff */
[----:B------:R-:W-:-:S03]  /*b0e0*/  LOP3.LUT R10, R7, UR21, R8, 0x96, !PT ;  /* 0x00000015070a7c12 */ /* 0x000fc6000f8e9608 */
[----:B------:R-:W-:Y:S01]  /*b0f0*/  FFMA.FTZ R8, R175, UR29, -R2 ;  /* 0x0000001daf087c23 */ /* 0x000fe20008010802 */
[----:B------:R-:W-:Y:S01]  /*b100*/  IMAD.MOV.U32 R77, RZ, RZ, R78 ;  /* 0x000000ffff4d7224 */ /* 0x000fe200078e004e */
[----:B------:R-:W-:Y:S02]  /*b110*/  LOP3.LUT R6, R33, UR19, R6, 0x96, !PT ;  /* 0x0000001321067c12 */ /* 0x000fe4000f8e9606 */
[----:B------:R1:W2:Y:S01]  /*b120*/  MUFU.EX2 R134, R8 ;  /* 0x0000000800867308 */ /* 0x0002a20000000800 */
[----:B------:R-:W-:-:S04]  /*b130*/  IMAD.WIDE.U32 R14, R10, -0x326172a9, RZ ;  /* 0xcd9e8d570a0e7825 */ /* 0x000fc800078e00ff */
[----:B------:R-:W-:-:S04]  /*b140*/  IMAD.WIDE.U32 R6, R6, -0x326172a9, RZ ;  /* 0xcd9e8d5706067825 */ /* 0x000fc800078e00ff */
[----:B------:R-:W-:Y:S01]  /*b150*/  IMAD.MOV.U32 R78, RZ, RZ, R79 ;  /* 0x000000ffff4e7224 */ /* 0x000fe200078e004f */
[C---:B------:R-:W-:Y:S01]  /*b160*/  LOP3.LUT R5, R6.reuse, 0xffff, RZ, 0xc0, !PT ;  /* 0x0000ffff06057812 */ /* 0x040fe200078ec0ff */
[----:B------:R-:W-:Y:S02]  /*b170*/  IMAD.MOV.U32 R79, RZ, RZ, R114 ;  /* 0x000000ffff4f7224 */ /* 0x000fe400078e0072 */
[----:B------:R-:W-:Y:S02]  /*b180*/  IMAD.MOV.U32 R114, RZ, RZ, R148 ;  /* 0x000000ffff727224 */ /* 0x000fe400078e0094 */
[----:B------:R-:W-:Y:S01]  /*b190*/  IMAD.MOV.U32 R148, RZ, RZ, R149 ;  /* 0x000000ffff947224 */ /* 0x000fe200078e0095 */
[----:B-1----:R-:W-:Y:S01]  /*b1a0*/  SHF.R.U32.HI R8, RZ, 0x8, R5 ;  /* 0x00000008ff087819 */ /* 0x002fe20000011605 */
[----:B------:R-:W-:Y:S01]  /*b1b0*/  IMAD.MOV.U32 R149, RZ, RZ, R150 ;  /* 0x000000ffff957224 */ /* 0x000fe200078e0096 */
[----:B------:R-:W-:Y:S01]  /*b1c0*/  LOP3.LUT R5, R6, 0xff, RZ, 0xc0, !PT ;  /* 0x000000ff06057812 */ /* 0x000fe200078ec0ff */
[----:B------:R-:W-:-:S02]  /*b1d0*/  IMAD.MOV.U32 R150, RZ, RZ, R138 ;  /* 0x000000ffff967224 */ /* 0x000fc400078e008a */
[----:B------:R-:W-:Y:S01]  /*b1e0*/  IMAD.MOV.U32 R34, RZ, RZ, R71 ;  /* 0x000000ffff227224 */ /* 0x000fe200078e0047 */
[----:B------:R-:W-:Y:S01]  /*b1f0*/  PRMT R12, R5, 0x5410, R8 ;  /* 0x00005410050c7816 */ /* 0x000fe20000000008 */
[----:B------:R-:W-:Y:S01]  /*b200*/  FFMA.FTZ R8, R170, UR29, -R2 ;  /* 0x0000001daa087c23 */ /* 0x000fe20008010802 */
[--C-:B------:R-:W-:Y:S01]  /*b210*/  SHF.R.U32.HI R5, RZ, 0x10, R6.reuse ;  /* 0x00000010ff057819 */ /* 0x100fe20000011606 */
[----:B------:R-:W-:Y:S02]  /*b220*/  IMAD.MOV.U32 R138, RZ, RZ, R143 ;  /* 0x000000ffff8a7224 */ /* 0x000fe400078e008f */
[----:B------:R1:W-:Y:S01]  /*b230*/  MUFU.EX2 R133, R8 ;  /* 0x0000000800857308 */ /* 0x0003e20000000800 */
[----:B------:R-:W-:Y:S01]  /*b240*/  LOP3.LUT R9, R5, 0xff, RZ, 0xc0, !PT ;  /* 0x000000ff05097812 */ /* 0x000fe200078ec0ff */
[----:B------:R-:W-:Y:S01]  /*b250*/  IMAD.MOV.U32 R175, RZ, RZ, R13 ;  /* 0x000000ffffaf7224 */ /* 0x000fe200078e000d */
[----:B------:R-:W-:Y:S01]  /*b260*/  SHF.R.U32.HI R5, RZ, 0x18, R6 ;  /* 0x00000018ff057819 */ /* 0x000fe20000011606 */
[----:B------:R-:W-:Y:S01]  /*b270*/  IMAD.MOV.U32 R171, RZ, RZ, R108 ;  /* 0x000000ffffab7224 */ /* 0x000fe200078e006c */
[----:B------:R-:W-:Y:S01]  /*b280*/  LOP3.LUT R6, R7, UR37, R14, 0x96, !PT ;  /* 0x0000002507067c12 */ /* 0x000fe2000f8e960e */
[----:B------:R-:W-:Y:S01]  /*b290*/  FFMA.FTZ R7, R174, UR29, -R0 ;  /* 0x0000001dae077c23 */ /* 0x000fe20008010800 */
[----:B------:R-:W-:Y:S01]  /*b2a0*/  PRMT R11, R9, 0x5410, R5 ;  /* 0x00005410090b7816 */ /* 0x000fe20000000005 */
[----:B------:R-:W-:Y:S01]  /*b2b0*/  IMAD.MOV.U32 R174, RZ, RZ, R110 ;  /* 0x000000ffffae7224 */ /* 0x000fe200078e006e */
[----:B------:R-:W-:Y:S01]  /*b2c0*/  LOP3.LUT R5, R6, 0xffff, RZ, 0xc0, !PT ;  /* 0x0000ffff06057812 */ /* 0x000fe200078ec0ff */
[----:B------:R3:W-:Y:S01]  /*b2d0*/  MUFU.EX2 R129, R7 ;  /* 0x0000000700817308 */ /* 0x0007e20000000800 */
[----:B------:R-:W-:-:S02]  /*b2e0*/  IMAD.MOV.U32 R170, RZ, RZ, R98 ;  /* 0x000000ffffaa7224 */ /* 0x000fc400078e0062 */
[----:B-1----:R-:W-:Y:S01]  /*b2f0*/  FFMA.FTZ R8, R164, UR29, -R2 ;  /* 0x0000001da4087c23 */ /* 0x002fe20008010802 */
[----:B------:R-:W-:-:S04]  /*b300*/  IMAD.MOV.U32 R164, RZ, RZ, R109 ;  /* 0x000000ffffa47224 */ /* 0x000fc800078e006d */
        /* <DEDUP_REMOVED lines=10> */
[----:B------:R-:W1:Y:S01]  /*b3b0*/  MUFU.EX2 R128, R8 ;  /* 0x0000000800807308 */ /* 0x000e620000000800 */
[----:B------:R-:W-:Y:S01]  /*b3c0*/  IMAD.MOV.U32 R138, RZ, RZ, R111 ;  /* 0x000000ffff8a7224 */ /* 0x000fe200078e006f */
[----:B------:R-:W-:Y:S01]  /*b3d0*/  PRMT R7, R5, 0x5410, R7 ;  /* 0x0000541005077816 */ /* 0x000fe20000000007 */
[----:B------:R-:W-:Y:S01]  /*b3e0*/  IMAD.MOV.U32 R173, RZ, RZ, R103 ;  /* 0x000000ffffad7224 */ /* 0x000fe200078e0067 */
[----:B------:R-:W-:-:S04]  /*b3f0*/  HSET2.LE.AND R5, R9, R179, PT ;  /* 0x000000b309057233 */ /* 0x000fc80003803000 */
[----:B------:R3:W-:Y:S02]  /*b400*/  MUFU.EX2 R127, R6 ;  /* 0x00000006007f7308 */ /* 0x0007e40000000800 */
[----:B---3--:R-:W-:Y:S01]  /*b410*/  FFMA.FTZ R6, R167, UR29, -R0 ;  /* 0x0000001da7067c23 */ /* 0x008fe20008010800 */
[----:B------:R-:W-:Y:S02]  /*b420*/  IMAD.MOV.U32 R167, RZ, RZ, R150 ;  /* 0x000000ffffa77224 */ /* 0x000fe400078e0096 */
[----:B------:R-:W-:-:S03]  /*b430*/  IMAD.MOV.U32 R150, RZ, RZ, R99 ;  /* 0x000000ffff967224 */ /* 0x000fc600078e0063 */
        /* <DEDUP_REMOVED lines=18> */
[----:B------:R-:W-:Y:S01]  /*b560*/  HMMA.16816.F32.BF16 R80, R8, R22, R80 ;  /* 0x000000160850723c */ /* 0x000fe20000041850 */
[----:B------:R-:W-:-:S05]  /*b570*/  LOP3.LUT R20, R15, UR20, R26, 0x96, !PT ;  /* 0x000000140f147c12 */ /* 0x000fca000f8e961a */
[C---:B------:R-:W-:Y:S01]  /*b580*/  HMMA.16816.F32.BF16 R156, R8.reuse, R16, R64 ;  /* 0x00000010089c723c */ /* 0x040fe20000041840 */
[----:B------:R-:W-:Y:S01]  /*b590*/  LDSM.16.MT88.4 R64, [R205+0x5400] ;  /* 0x00540000cd40783b */ /* 0x000fe20000004200 */
[--C-:B-1----:R-:W-:Y:S01]  /*b5a0*/  FFMA.FTZ R5, R163, UR29, -R4.reuse ;  /* 0x0000001da3057c23 */ /* 0x102fe20008010804 */
[----:B------:R-:W-:Y:S02]  /*b5b0*/  IMAD.MOV.U32 R163, RZ, RZ, R35 ;  /* 0x000000ffffa37224 */ /* 0x000fe400078e0023 */
[----:B------:R-:W-:Y:S01]  /*b5c0*/  IMAD.MOV.U32 R35, RZ, RZ, R113 ;  /* 0x000000ffff237224 */ /* 0x000fe200078e0071 */
[----:B------:R1:W2:Y:S01]  /*b5d0*/  MUFU.EX2 R125, R5 ;  /* 0x00000005007d7308 */ /* 0x0002a20000000800 */
[----:B------:R-:W-:Y:S01]  /*b5e0*/  HMMA.16816.F32.BF16 R72, R8, R18, R60 ;  /* 0x000000120848723c */ /* 0x000fe2000004183c */
[----:B------:R-:W3:Y:S06]  /*b5f0*/  LDSM.16.MT88.4 R60, [R204+0x5400] ;  /* 0x00540000cc3c783b */ /* 0x000eec0000004200 */
        /* <DEDUP_REMOVED lines=10> */
[----:B------:R1:W-:Y:S01]  /*b6a0*/  MUFU.EX2 R120, R7 ;  /* 0x0000000700787308 */ /* 0x0003e20000000800 */
[----:B------:R-:W-:Y:S02]  /*b6b0*/  LOP3.LUT R6, R10, 0xff, RZ, 0xc0, !PT ;  /* 0x000000ff0a067812 */ /* 0x000fe400078ec0ff */
[C---:B----4-:R-:W-:Y:S02]  /*b6c0*/  LOP3.LUT R8, R5.reuse, 0xff, RZ, 0xc0, !PT ;  /* 0x000000ff05087812 */ /* 0x050fe400078ec0ff */
[----:B------:R-:W-:Y:S02]  /*b6d0*/  PRMT R11, R6, 0x5410, R9 ;  /* 0x00005410060b7816 */ /* 0x000fe40000000009 */
[----:B------:R-:W-:Y:S02]  /*b6e0*/  LOP3.LUT R6, R5, 0xffff, RZ, 0xc0, !PT ;  /* 0x0000ffff05067812 */ /* 0x000fe400078ec0ff */
[----:B------:R-:W-:Y:S01]  /*b6f0*/  SHF.R.U32.HI R9, RZ, 0x18, R5 ;  /* 0x00000018ff097819 */ /* 0x000fe20000011605 */
[----:B-1----:R-:W-:Y:S01]  /*b700*/  FFMA.FTZ R7, R172, UR29, -R3 ;  /* 0x0000001dac077c23 */ /* 0x002fe20008010803 */
[----:B------:R-:W-:-:S02]  /*b710*/  IMAD.MOV.U32 R172, RZ, RZ, R149 ;  /* 0x000000ffffac7224 */ /* 0x000fc400078e0095 */
[----:B------:R-:W-:Y:S01]  /*b720*/  IMAD.MOV.U32 R149, RZ, RZ, R101 ;  /* 0x000000ffff957224 */ /* 0x000fe200078e0065 */
[----:B------:R1:W-:Y:S02]  /*b730*/  MUFU.EX2 R119, R7 ;  /* 0x0000000700777308 */ /* 0x0003e40000000800 */
[----:B-1----:R-:W-:Y:S02]  /*b740*/  SHF.R.U32.HI R7, RZ, 0x10, R5 ;  /* 0x00000010ff077819 */ /* 0x002fe40000011605 */
[----:B------:R-:W-:Y:S02]  /*b750*/  SHF.R.U32.HI R5, RZ, 0x8, R6 ;  /* 0x00000008ff057819 */ /* 0x000fe40000011606 */
[----:B------:R-:W-:Y:S01]  /*b760*/  LOP3.LUT R6, R7, 0xff, RZ, 0xc0, !PT ;  /* 0x000000ff07067812 */ /* 0x000fe200078ec0ff */
[----:B------:R-:W-:Y:S01]  /*b770*/  FFMA.FTZ R7, R166, UR29, -R3 ;  /* 0x0000001da6077c23 */ /* 0x000fe20008010803 */
[----:B------:R-:W-:Y:S01]  /*b780*/  PRMT R5, R8, 0x5410, R5 ;  /* 0x0000541008057816 */ /* 0x000fe20000000005 */
[----:B------:R-:W-:Y:S01]  /*b790*/  IMAD.MOV.U32 R166, RZ, RZ, R148 ;  /* 0x000000ffffa67224 */ /* 0x000fe200078e0094 */
[----:B------:R-:W-:Y:S01]  /*b7a0*/  PRMT R9, R6, 0x5410, R9 ;  /* 0x0000541006097816 */ /* 0x000fe20000000009 */
[----:B------:R1:W4:Y:S01]  /*b7b0*/  MUFU.EX2 R117, R7 ;  /* 0x0000000700757308 */ /* 0x0003220000000800 */
[----:B------:R-:W-:Y:S01]  /*b7c0*/  FFMA.FTZ R6, R118, UR29, -R3 ;  /* 0x0000001d76067c23 */ /* 0x000fe20008010803 */
[----:B------:R-:W-:Y:S01]  /*b7d0*/  HSET2.LE.AND R5, R5, R179, PT ;  /* 0x000000b305057233 */ /* 0x000fe20003803000 */
[----:B------:R-:W-:-:S05]  /*b7e0*/  IMAD.MOV.U32 R148, RZ, RZ, R102 ;  /* 0x000000ffff947224 */ /* 0x000fca00078e0066 */
[----:B------:R2:W-:Y:S01]  /*b7f0*/  MUFU.EX2 R118, R6 ;  /* 0x0000000600767308 */ /* 0x0005e20000000800 */
[----:B-1----:R-:W-:Y:S01]  /*b800*/  FFMA.FTZ R7, R165, UR29, -R3 ;  /* 0x0000001da5077c23 */ /* 0x002fe20008010803 */
[----:B------:R-:W-:-:S06]  /*b810*/  IMAD.MOV.U32 R165, RZ, RZ, R114 ;  /* 0x000000ffffa57224 */ /* 0x000fcc00078e0072 */
[----:B------:R-:W1:Y:S01]  /*b820*/  MUFU.EX2 R116, R7 ;  /* 0x0000000700747308 */ /* 0x000e620000000800 */
        /* <DEDUP_REMOVED lines=11> */
[----:B------:R-:W-:-:S05]  /*b8e0*/  IMAD.U32 R6, RZ, RZ, UR38 ;  /* 0x00000026ff067e24 */ /* 0x000fca000f8e00ff */
[----:B------:R-:W-:Y:S01]  /*b8f0*/  LOP3.LUT R6, R95, UR27, R6, 0x96, !PT ;  /* 0x0000001b5f067c12 */ /* 0x000fe2000f8e9606 */
[C---:B---3--:R-:W-:Y:S04]  /*b900*/  HMMA.16816.F32.BF16 R152, R8.reuse, R60, R52 ;  /* 0x0000003c0898723c */ /* 0x048fe80000041834 */
[----:B------:R-:W-:Y:S02]  /*b910*/  IMAD.WIDE.U32 R6, R6, -0x326172a9, RZ ;  /* 0xcd9e8d5706067825 */ /* 0x000fe400078e00ff */
[----:B------:R-:W-:Y:S02]  /*b920*/  HMMA.16816.F32.BF16 R144, R8, R62, R48 ;  /* 0x0000003e0890723c */ /* 0x000fe40000041830 */
[----:B------:R-:W-:Y:S01]  /*b930*/  FFMA.FTZ R52, R187, UR29, -R3 ;  /* 0x0000001dbb347c23 */ /* 0x000fe20008010803 */
[----:B------:R-:W-:Y:S01]  /*b940*/  IMAD.MOV.U32 R55, RZ, RZ, R142 ;  /* 0x000000ffff377224 */ /* 0x000fe200078e008e */
[----:B------:R-:W-:Y:S01]  /*b950*/  LOP3.LUT R5, R7, UR30, R106, 0x96, !PT ;  /* 0x0000001e07057c12 */ /* 0x000fe2000f8e966a */
[----:B------:R-:W-:-:S02]  /*b960*/  IMAD.MOV.U32 R54, RZ, RZ, R76 ;  /* 0x000000ffff367224 */ /* 0x000fc400078e004c */
[----:B------:R-:W-:Y:S01]  /*b970*/  FFMA.FTZ R53, R185, UR29, -R3 ;  /* 0x0000001db9357c23 */ /* 0x000fe20008010803 */
[----:B------:R-:W-:Y:S02]  /*b980*/  IMAD.MOV.U32 R76, RZ, RZ, R112 ;  /* 0x000000ffff4c7224 */ /* 0x000fe400078e0070 */
[----:B------:R-:W-:Y:S02]  /*b990*/  IMAD.MOV.U32 R51, RZ, RZ, R70 ;  /* 0x000000ffff337224 */ /* 0x000fe400078e0046 */
[----:B------:R-:W-:Y:S01]  /*b9a0*/  IMAD.MOV.U32 R50, RZ, RZ, R140 ;  /* 0x000000ffff327224 */ /* 0x000fe200078e008c */
[----:B------:R-:W-:Y:S01]  /*b9b0*/  HMMA.16816.F32.BF16 R68, R8, R66, R40 ;  /* 0x000000420844723c */ /* 0x000fe20000041828 */
[----:B------:R-:W-:Y:S02]  /*b9c0*/  IMAD.MOV.U32 R48, RZ, RZ, R78 ;  /* 0x000000ffff307224 */ /* 0x000fe400078e004e */
[----:B------:R-:W-:-:S03]  /*b9d0*/  IMAD.MOV.U32 R49, RZ, RZ, R79 ;  /* 0x000000ffff317224 */ /* 0x000fc600078e004f */
[----:B------:R-:W-:Y:S01]  /*b9e0*/  HMMA.16816.F32.BF16 R140, R8, R64, R44 ;  /* 0x00000040088c723c */ /* 0x000fe2000004182c */
[--C-:B------:R-:W-:Y:S01]  /*b9f0*/  FFMA.FTZ R42, R195, UR29, -R3.reuse ;  /* 0x0000001dc32a7c23 */ /* 0x100fe20008010803 */
[----:B------:R-:W-:-:S05]  /*ba00*/  FFMA.FTZ R43, R194, UR29, -R3 ;  /* 0x0000001dc22b7c23 */ /* 0x000fca0008010803 */
[----:B------:R-:W-:Y:S01]  /*ba10*/  LOP3.LUT R10, R57, UR7, R6, 0x96, !PT ;  /* 0x00000007390a7c12 */ /* 0x000fe2000f8e9606 */
[----:B------:R-:W-:Y:S01]  /*ba20*/  IMAD.MOV.U32 R57, RZ, RZ, R104 ;  /* 0x000000ffff397224 */ /* 0x000fe200078e0068 */
[----:B------:R-:W-:Y:S01]  /*ba30*/  LOP3.LUT R9, R7, UR30, R90, 0x96, !PT ;  /* 0x0000001e07097c12 */ /* 0x000fe2000f8e965a */
[----:B------:R-:W-:Y:S01]  /*ba40*/  IMAD.MOV.U32 R90, RZ, RZ, R34 ;  /* 0x000000ffff5a7224 */ /* 0x000fe200078e0022 */
[----:B------:R-:W-:Y:S01]  /*ba50*/  LOP3.LUT R8, R59, UR7, R6, 0x96, !PT ;  /* 0x000000073b087c12 */ /* 0x000fe2000f8e9606 */
[----:B------:R-:W-:-:S04]  /*ba60*/  IMAD.WIDE.U32 R6, R5, -0x2daee0ad, RZ ;  /* 0xd2511f5305067825 */ /* 0x000fc800078e00ff */
[----:B------:R-:W-:Y:S01]  /*ba70*/  FFMA.FTZ R34, R182, UR29, -R4 ;  /* 0x0000001db6227c23 */ /* 0x000fe20008010804 */
[----:B------:R-:W-:Y:S01]  /*ba80*/  IMAD.WIDE.U32 R10, R10, -0x2daee0ad, RZ ;  /* 0xd2511f530a0a7825 */ /* 0x000fe200078e00ff */
[----:B------:R-:W-:-:S03]  /*ba90*/  LOP3.LUT R13, R7, UR6, R88, 0x96, !PT ;  /* 0x00000006070d7c12 */ /* 0x000fc6000f8e9658 */
[----:B------:R-:W-:Y:S01]  /*baa0*/  IMAD.MOV.U32 R47, RZ, RZ, R77 ;  /* 0x000000ffff2f7224 */ /* 0x000fe200078e004d */
        /* <DEDUP_REMOVED lines=15> */
[----:B------:R-:W-:Y:S01]  /*bba0*/  IMAD.WIDE.U32 R16, R5, -0x2daee0ad, RZ ;  /* 0xd2511f5305107825 */ /* 0x000fe200078e00ff */
[----:B------:R-:W-:Y:S02]  /*bbb0*/  LOP3.LUT R13, R7, UR21, R10, 0x96, !PT ;  /* 0x00000015070d7c12 */ /* 0x000fe4000f8e960a */
[----:B------:R-:W-:Y:S01]  /*bbc0*/  LOP3.LUT R11, R19, UR19, R6, 0x96, !PT ;  /* 0x00000013130b7c12 */ /* 0x000fe2000f8e9606 */
[----:B------:R-:W-:-:S04]  /*bbd0*/  IMAD.WIDE.U32 R6, R9, -0x2daee0ad, RZ ;  /* 0xd2511f5309067825 */ /* 0x000fc800078e00ff */
[----:B------:R-:W-:Y:S01]  /*bbe0*/  IMAD.MOV.U32 R56, RZ, RZ, R105 ;  /* 0x000000ffff387224 */ /* 0x000fe200078e0069 */
[----:B------:R-:W-:Y:S01]  /*bbf0*/  LOP3.LUT R10, R7, UR21, R8, 0x96, !PT ;  /* 0x00000015070a7c12 */ /* 0x000fe2000f8e9608 */
[----:B------:R-:W-:Y:S01]  /*bc00*/  IMAD.WIDE.U32 R8, R13, -0x326172a9, RZ ;  /* 0xcd9e8d570d087825 */ /* 0x000fe200078e00ff */
[----:B------:R-:W-:-:S03]  /*bc10*/  LOP3.LUT R5, R17, UR19, R6, 0x96, !PT ;  /* 0x0000001311057c12 */ /* 0x000fc6000f8e9606 */
[----:B------:R-:W-:Y:S01]  /*bc20*/  FADD.FTZ R35, R35, R56 ;  /* 0x0000003823237221 */ /* 0x000fe20000010000 */
[----:B------:R-:W-:Y:S01]  /*bc30*/  IMAD.WIDE.U32 R6, R11, -0x326172a9, RZ ;  /* 0xcd9e8d570b067825 */ /* 0x000fe200078e00ff */
[----:B------:R-:W-:-:S03]  /*bc40*/  LOP3.LUT R19, R9, UR20, R12, 0x96, !PT ;  /* 0x0000001409137c12 */ /* 0x000fc6000f8e960c */
[----:B------:R-:W-:Y:S01]  /*bc50*/  IMAD.MOV.U32 R56, RZ, RZ, R57 ;  /* 0x000000ffff387224 */ /* 0x000fe200078e0039 */
[----:B------:R-:W-:Y:S01]  /*bc60*/  LOP3.LUT R11, R7, UR37, R8, 0x96, !PT ;  /* 0x00000025070b7c12 */ /* 0x000fe2000f8e9608 */
[----:B------:R-:W-:Y:S01]  /*bc70*/  IMAD.WIDE.U32 R8, R10, -0x326172a9, RZ ;  /* 0xcd9e8d570a087825 */ /* 0x000fe200078e00ff */
[C---:B------:R-:W-:Y:S02]  /*bc80*/  LOP3.LUT R12, R6.reuse, 0xffff, RZ, 0xc0, !PT ;  /* 0x0000ffff060c7812 */ /* 0x040fe400078ec0ff */
[----:B------:R-:W-:Y:S01]  /*bc90*/  LOP3.LUT R17, R6, 0xff, RZ, 0xc0, !PT ;  /* 0x000000ff06117812 */ /* 0x000fe200078ec0ff */
[----:B------:R-:W-:Y:S01]  /*bca0*/  IMAD.MOV.U32 R57, RZ, RZ, R90 ;  /* 0x000000ffff397224 */ /* 0x000fe200078e005a */
[----:B------:R-:W-:Y:S01]  /*bcb0*/  SHF.R.U32.HI R15, RZ, 0x10, R6 ;  /* 0x00000010ff0f7819 */ /* 0x000fe20000011606 */
[----:B------:R-:W-:Y:S01]  /*bcc0*/  IMAD.MOV.U32 R90, RZ, RZ, R50 ;  /* 0x000000ffff5a7224 */ /* 0x000fe200078e0032 */
[----:B------:R-:W-:Y:S01]  /*bcd0*/  SHF.R.U32.HI R13, RZ, 0x18, R6 ;  /* 0x00000018ff0d7819 */ /* 0x000fe20000011606 */
[----:B------:R-:W-:-:S04]  /*bce0*/  IMAD.WIDE.U32 R6, R5, -0x326172a9, RZ ;  /* 0xcd9e8d5705067825 */ /* 0x000fc800078e00ff */
[----:B------:R-:W-:Y:S01]  /*bcf0*/  FFMA.FTZ R5, R230, UR29, -R2 ;  /* 0x0000001de6057c23 */ /* 0x000fe20008010802 */
[----:B------:R-:W-:Y:S01]  /*bd00*/  LOP3.LUT R14, R9, UR20, R14, 0x96, !PT ;  /* 0x00000014090e7c12 */ /* 0x000fe2000f8e960e */
[----:B------:R-:W-:Y:S01]  /*bd10*/  IMAD.MOV.U32 R50, RZ, RZ, R51 ;  /* 0x000000ffff327224 */ /* 0x000fe200078e0033 */
[----:B------:R-:W-:Y:S01]  /*bd20*/  LOP3.LUT R10, R7, UR37, R8, 0x96, !PT ;  /* 0x00000025070a7c12 */ /* 0x000fe2000f8e9608 */
[----:B------:R1:W-:Y:S01]  /*bd30*/  MUFU.EX2 R107, R5 ;  /* 0x00000005006b7308 */ /* 0x0003e20000000800 */
[C---:B------:R-:W-:Y:S02]  /*bd40*/  LOP3.LUT R21, R6.reuse, 0xffff, RZ, 0xc0, !PT ;  /* 0x0000ffff06157812 */ /* 0x040fe400078ec0ff */
[----:B------:R-:W-:Y:S02]  /*bd50*/  LOP3.LUT R22, R6, 0xff, RZ, 0xc0, !PT ;  /* 0x000000ff06167812 */ /* 0x000fe400078ec0ff */
[--C-:B------:R-:W-:Y:S02]  /*bd60*/  SHF.R.U32.HI R25, RZ, 0x10, R6.reuse ;  /* 0x00000010ff197819 */ /* 0x100fe40000011606 */
[----:B------:R-:W-:Y:S01]  /*bd70*/  SHF.R.U32.HI R27, RZ, 0x18, R6 ;  /* 0x00000018ff1b7819 */ /* 0x000fe20000011606 */
[----:B------:R-:W-:-:S04]  /*bd80*/  IMAD.WIDE.U32 R6, R20, -0x2daee0ad, RZ ;  /* 0xd2511f5314067825 */ /* 0x000fc800078e00ff */
[----:B------:R-:W-:Y:S01]  /*bd90*/  IMAD.MOV.U32 R59, RZ, RZ, R90 ;  /* 0x000000ffff3b7224 */ /* 0x000fe200078e005a */
[C---:B------:R-:W-:Y:S01]  /*bda0*/  LOP3.LUT R23, R6.reuse, 0xffff, RZ, 0xc0, !PT ;  /* 0x0000ffff06177812 */ /* 0x040fe200078ec0ff */
[----:B------:R-:W-:Y:S01]  /*bdb0*/  IMAD.MOV.U32 R230, RZ, RZ, R164 ;  /* 0x000000ffffe67224 */ /* 0x000fe200078e00a4 */
[----:B------:R-:W-:Y:S01]  /*bdc0*/  LOP3.LUT R28, R6, 0xff, RZ, 0xc0, !PT ;  /* 0x000000ff061c7812 */ /* 0x000fe200078ec0ff */
[----:B------:R-:W-:Y:S01]  /*bdd0*/  IMAD.MOV.U32 R51, RZ, RZ, R222 ;  /* 0x000000ffff337224 */ /* 0x000fe200078e00de */
[--C-:B------:R-:W-:Y:S02]  /*bde0*/  SHF.R.U32.HI R26, RZ, 0x10, R6.reuse ;  /* 0x00000010ff1a7819 */ /* 0x100fe40000011606 */
[----:B------:R-:W-:Y:S01]  /*bdf0*/  SHF.R.U32.HI R24, RZ, 0x18, R6 ;  /* 0x00000018ff187819 */ /* 0x000fe20000011606 */
[----:B------:R-:W-:Y:S01]  /*be00*/  FFMA.FTZ R6, R197, UR29, -R2 ;  /* 0x0000001dc5067c23 */ /* 0x000fe20008010802 */
[----:B-1----:R-:W-:Y:S01]  /*be10*/  SHF.R.U32.HI R5, RZ, 0x8, R12 ;  /* 0x00000008ff057819 */ /* 0x002fe2000001160c */
[----:B------:R-:W-:Y:S01]  /*be20*/  FFMA.FTZ R12, R186, UR29, -R2 ;  /* 0x0000001dba0c7c23 */ /* 0x000fe20008010802 */
[----:B------:R-:W-:Y:S01]  /*be30*/  LOP3.LUT R9, R7, UR36, R32, 0x96, !PT ;  /* 0x0000002407097c12 */ /* 0x000fe2000f8e9620 */
[----:B------:R1:W-:Y:S01]  /*be40*/  MUFU.EX2 R106, R6 ;  /* 0x00000006006a7308 */ /* 0x0003e20000000800 */
[----:B------:R-:W-:Y:S01]  /*be50*/  PRMT R46, R17, 0x5410, R5 ;  /* 0x00005410112e7816 */ /* 0x000fe20000000005 */
[----:B------:R-:W-:Y:S01]  /*be60*/  IMAD.MOV.U32 R164, RZ, RZ, R76 ;  /* 0x000000ffffa47224 */ /* 0x000fe200078e004c */
[----:B------:R-:W-:Y:S01]  /*be70*/  LOP3.LUT R5, R15, 0xff, RZ, 0xc0, !PT ;  /* 0x000000ff0f057812 */ /* 0x000fe200078ec0ff */
[----:B------:R2:W5:Y:S03]  /*be80*/  LDL.LU R222, [R1+0xe8] ;  /* 0x0000e80001de7983 */ /* 0x0005660000300800 */
[----:B------:R-:W-:Y:S01]  /*be90*/  PRMT R45, R5, 0x5410, R13 ;  /* 0x00005410052d7816 */ /* 0x000fe2000000000d */
[--C-:B------:R-:W-:Y:S01]  /*bea0*/  FFMA.FTZ R5, R191, UR29, -R2.reuse ;  /* 0x0000001dbf057c23 */ /* 0x100fe20008010802 */
[----:B------:R3:W-:Y:S01]  /*beb0*/  MUFU.EX2 R108, R12 ;  /* 0x0000000c006c7308 */ /* 0x0007e20000000800 */
[----:B-1----:R-:W-:-:S07]  /*bec0*/  FFMA.FTZ R6, R192, UR29, -R2 ;  /* 0x0000001dc0067c23 */ /* 0x002fce0008010802 */
[----:B------:R1:W-:Y:S08]  /*bed0*/  MUFU.EX2 R112, R5 ;  /* 0x0000000500707308 */ /* 0x0003f00000000800 */
[----:B------:R4:W2:Y:S01]  /*bee0*/  MUFU.EX2 R105, R6 ;  /* 0x0000000600697308 */ /* 0x0008a20000000800 */
[----:B---3--:R-:W-:-:S07]  /*bef0*/  FFMA.FTZ R12, R123, UR29, -R2 ;  /* 0x0000001d7b0c7c23 */ /* 0x008fce0008010802 */
[----:B------:R3:W-:Y:S01]  /*bf00*/  MUFU.EX2 R114, R12 ;  /* 0x0000000c00727308 */ /* 0x0007e20000000800 */
[----:B-1----:R-:W-:-:S07]  /*bf10*/  FFMA.FTZ R5, R184, UR29, -R2 ;  /* 0x0000001db8057c23 */ /* 0x002fce0008010802 */
[----:B------:R1:W-:Y:S01]  /*bf20*/  MUFU.EX2 R109, R5 ;  /* 0x00000005006d7308 */ /* 0x0003e20000000800 */
[----:B----4-:R-:W-:-:S05]  /*bf30*/  IMAD.WIDE.U32 R6, R19, -0x2daee0ad, RZ ;  /* 0xd2511f5313067825 */ /* 0x010fca00078e00ff */
[----:B------:R-:W-:Y:S02]  /*bf40*/  LOP3.LUT R8, R7, UR36, R18, 0x96, !PT ;  /* 0x0000002407087c12 */ /* 0x000fe4000f8e9612 */
[C---:B------:R-:W-:Y:S02]  /*bf50*/  LOP3.LUT R13, R6.reuse, 0xffff, RZ, 0xc0, !PT ;  /* 0x0000ffff060d7812 */ /* 0x040fe400078ec0ff */
[----:B------:R-:W-:Y:S02]  /*bf60*/  LOP3.LUT R18, R6, 0xff, RZ, 0xc0, !PT ;  /* 0x000000ff06127812 */ /* 0x000fe400078ec0ff */
[--C-:B------:R-:W-:Y:S02]  /*bf70*/  SHF.R.U32.HI R17, RZ, 0x10, R6.reuse ;  /* 0x00000010ff117819 */ /* 0x100fe40000011606 */
[----:B------:R-:W-:Y:S01]  /*bf80*/  SHF.R.U32.HI R15, RZ, 0x18, R6 ;  /* 0x00000018ff0f7819 */ /* 0x000fe20000011606 */
[----:B------:R-:W-:Y:S01]  /*bf90*/  IMAD.WIDE.U32 R6, R14, -0x2daee0ad, RZ ;  /* 0xd2511f530e067825 */ /* 0x000fe200078e00ff */
[----:B---3--:R-:W-:-:S04]  /*bfa0*/  SHF.R.U32.HI R12, RZ, 0x18, R11 ;  /* 0x00000018ff0c7819 */ /* 0x008fc8000001160b */
[----:B-1----:R-:W-:Y:S02]  /*bfb0*/  LOP3.LUT R5, R7, UR36, R16, 0x96, !PT ;  /* 0x0000002407057c12 */ /* 0x002fe4000f8e9610 */
[----:B------:R-:W-:Y:S01]  /*bfc0*/  LOP3.LUT R14, R6, 0xffff, RZ, 0xc0, !PT ;  /* 0x0000ffff060e7812 */ /* 0x000fe200078ec0ff */
[----:B------:R-:W-:Y:S01]  /*bfd0*/  FFMA.FTZ R7, R178, UR29, -R2 ;  /* 0x0000001db2077c23 */ /* 0x000fe20008010802 */
[----:B------:R-:W-:Y:S02]  /*bfe0*/  LOP3.LUT R20, R6, 0xff, RZ, 0xc0, !PT ;  /* 0x000000ff06147812 */ /* 0x000fe400078ec0ff */
[--C-:B------:R-:W-:Y:S01]  /*bff0*/  SHF.R.U32.HI R19, RZ, 0x10, R6.reuse ;  /* 0x00000010ff137819 */ /* 0x100fe20000011606 */
[----:B------:R1:W-:Y:S01]  /*c000*/  MUFU.EX2 R111, R7 ;  /* 0x00000007006f7308 */ /* 0x0003e20000000800 */
[----:B------:R-:W-:Y:S02]  /*c010*/  SHF.R.U32.HI R16, RZ, 0x18, R6 ;  /* 0x00000018ff107819 */ /* 0x000fe40000011606 */
[----:B------:R-:W-:-:S04]  /*c020*/  LOP3.LUT R6, R11, 0xffff, RZ, 0xc0, !PT ;  /* 0x0000ffff0b067812 */ /* 0x000fc800078ec0ff */
[----:B-1----:R-:W-:Y:S02]  /*c030*/  SHF.R.U32.HI R7, RZ, 0x8, R6 ;  /* 0x00000008ff077819 */ /* 0x002fe40000011606 */
[----:B------:R-:W-:-:S04]  /*c040*/  LOP3.LUT R6, R11, 0xff, RZ, 0xc0, !PT ;  /* 0x000000ff0b067812 */ /* 0x000fc800078ec0ff */
[----:B------:R-:W-:Y:S01]  /*c050*/  PRMT R44, R6, 0x5410, R7 ;  /* 0x00005410062c7816 */ /* 0x000fe20000000007 */
[--C-:B------:R-:W-:Y:S01]  /*c060*/  FFMA.FTZ R6, R122, UR29, -R2.reuse ;  /* 0x0000001d7a067c23 */ /* 0x100fe20008010802 */
[----:B------:R-:W-:Y:S01]  /*c070*/  SHF.R.U32.HI R7, RZ, 0x10, R11 ;  /* 0x00000010ff077819 */ /* 0x000fe2000001160b */
[----:B------:R-:W-:Y:S02]  /*c080*/  FFMA.FTZ R11, R100, UR29, -R2 ;  /* 0x0000001d640b7c23 */ /* 0x000fe40008010802 */
[----:B------:R1:W-:Y:S01]  /*c090*/  MUFU.EX2 R115, R6 ;  /* 0x0000000600737308 */ /* 0x0003e20000000800 */
[----:B------:R-:W-:-:S04]  /*c0a0*/  LOP3.LUT R7, R7, 0xff, RZ, 0xc0, !PT ;  /* 0x000000ff07077812 */ /* 0x000fc800078ec0ff */
[----:B------:R-:W-:Y:S02]  /*c0b0*/  PRMT R41, R7, 0x5410, R12 ;  /* 0x0000541007297816 */ /* 0x000fe4000000000c */
[----:B------:R-:W-:Y:S01]  /*c0c0*/  LOP3.LUT R7, R25, 0xff, RZ, 0xc0, !PT ;  /* 0x000000ff19077812 */ /* 0x000fe200078ec0ff */
[----:B------:R3:W-:Y:S03]  /*c0d0*/  MUFU.EX2 R113, R11 ;  /* 0x0000000b00717308 */ /* 0x0007e60000000800 */
[----:B------:R-:W-:Y:S01]  /*c0e0*/  PRMT R33, R7, 0x5410, R27 ;  /* 0x0000541007217816 */ /* 0x000fe2000000001b */
[----:B------:R-:W-:-:S04]  /*c0f0*/  FFMA.FTZ R7, R237, UR29, -R0 ;  /* 0x0000001ded077c23 */ /* 0x000fc80008010800 */
[----:B------:R4:W-:Y:S01]  /*c100*/  MUFU.EX2 R92, R7 ;  /* 0x00000007005c7308 */ /* 0x0009e20000000800 */
[----:B-1----:R-:W-:-:S04]  /*c110*/  SHF.R.U32.HI R6, RZ, 0x8, R21 ;  /* 0x00000008ff067819 */ /* 0x002fc80000011615 */
[----:B------:R-:W-:Y:S01]  /*c120*/  PRMT R40, R22, 0x5410, R6 ;  /* 0x0000541016287816 */ /* 0x000fe20000000006 */
[--C-:B------:R-:W-:Y:S01]  /*c130*/  FFMA.FTZ R6, R97, UR29, -R2.reuse ;  /* 0x0000001d61067c23 */ /* 0x100fe20008010802 */
[----:B---3--:R-:W-:-:S03]  /*c140*/  FFMA.FTZ R11, R96, UR29, -R2 ;  /* 0x0000001d600b7c23 */ /* 0x008fc60008010802 */
[----:B------:R1:W-:Y:S01]  /*c150*/  MUFU.EX2 R110, R6 ;  /* 0x00000006006e7308 */ /* 0x0003e20000000800 */
[----:B------:R-:W-:-:S04]  /*c160*/  LOP3.LUT R2, R26, 0xff, RZ, 0xc0, !PT ;  /* 0x000000ff1a027812 */ /* 0x000fc800078ec0ff */
[----:B------:R-:W-:Y:S02]  /*c170*/  PRMT R30, R2, 0x5410, R24 ;  /* 0x00005410021e7816 */ /* 0x000fe40000000018 */
[----:B------:R-:W-:Y:S01]  /*c180*/  LOP3.LUT R2, R17, 0xff, RZ, 0xc0, !PT ;  /* 0x000000ff11027812 */ /* 0x000fe200078ec0ff */
[----:B----4-:R-:W-:Y:S01]  /*c190*/  FFMA.FTZ R7, R231, UR29, -R0 ;  /* 0x0000001de7077c23 */ /* 0x010fe20008010800 */
[----:B------:R-:W-:Y:S01]  /*c1a0*/  IMAD.MOV.U32 R197, RZ, RZ, R221 ;  /* 0x000000ffffc57224 */ /* 0x000fe200078e00dd */
[----:B------:R3:W-:Y:S01]  /*c1b0*/  MUFU.EX2 R104, R11 ;  /* 0x0000000b00687308 */ /* 0x0007e20000000800 */
[----:B------:R-:W-:Y:S01]  /*c1c0*/  PRMT R32, R2, 0x5410, R15 ;  /* 0x0000541002207816 */ /* 0x000fe2000000000f */
[----:B------:R-:W-:Y:S01]  /*c1d0*/  IMAD.MOV.U32 R192, RZ, RZ, R220 ;  /* 0x000000ffffc07224 */ /* 0x000fe200078e00dc */
[----:B------:R-:W-:Y:S01]  /*c1e0*/  LOP3.LUT R2, R10, 0xffff, RZ, 0xc0, !PT ;  /* 0x0000ffff0a027812 */ /* 0x000fe200078ec0ff */
[----:B------:R4:W5:Y:S01]  /*c1f0*/  LDL.LU R221, [R1+0xe4] ;  /* 0x0000e40001dd7983 */ /* 0x0009620000300800 */
[----:B-1----:R-:W-:-:S03]  /*c200*/  SHF.R.U32.HI R6, RZ, 0x8, R23 ;  /* 0x00000008ff067819 */ /* 0x002fc60000011617 */
[----:B------:R1:W-:Y:S01]  /*c210*/  MUFU.EX2 R99, R7 ;  /* 0x0000000700637308 */ /* 0x0003e20000000800 */
[--C-:B---3--:R-:W-:Y:S01]  /*c220*/  FFMA.FTZ R11, R203, UR29, -R3.reuse ;  /* 0x0000001dcb0b7c23 */ /* 0x108fe20008010803 */
[----:B------:R-:W-:Y:S01]  /*c230*/  PRMT R29, R28, 0x5410, R6 ;  /* 0x000054101c1d7816 */ /* 0x000fe20000000006 */
[----:B------:R-:W-:Y:S01]  /*c240*/  FFMA.FTZ R28, R200, UR29, -R3 ;  /* 0x0000001dc81c7c23 */ /* 0x000fe20008010803 */
[----:B------:R-:W-:-:S04]  /*c250*/  SHF.R.U32.HI R6, RZ, 0x8, R13 ;  /* 0x00000008ff067819 */ /* 0x000fc8000001160d */
[----:B------:R-:W-:Y:S01]  /*c260*/  MUFU.EX2 R52, R52 ;  /* 0x0000003400347308 */ /* 0x000fe20000000800 */
[----:B------:R-:W-:Y:S01]  /*c270*/  HSET2.LE.AND R17, R41, R179, PT ;  /* 0x000000b329117233 */ /* 0x000fe20003803000 */
[----:B------:R4:W5:Y:S01]  /*c280*/  LDL.LU R220, [R1+0xe0] ;  /* 0x0000e00001dc7983 */ /* 0x0009620000300800 */
[----:B------:R-:W-:Y:S01]  /*c290*/  PRMT R18, R18, 0x5410, R6 ;  /* 0x0000541012127816 */ /* 0x000fe20000000006 */
[----:B------:R-:W-:Y:S01]  /*c2a0*/  FFMA.FTZ R6, R236, UR29, -R0 ;  /* 0x0000001dec067c23 */ /* 0x000fe20008010800 */
[----:B-1----:R-:W-:-:S03]  /*c2b0*/  SHF.R.U32.HI R7, RZ, 0x10, R10 ;  /* 0x00000010ff077819 */ /* 0x002fc6000001160a */
[----:B------:R1:W-:Y:S02]  /*c2c0*/  MUFU.EX2 R93, R6 ;  /* 0x00000006005d7308 */ /* 0x0003e40000000800 */
[----:B-1----:R-:W-:Y:S02]  /*c2d0*/  SHF.R.U32.HI R6, RZ, 0x8, R2 ;  /* 0x00000008ff067819 */ /* 0x002fe40000011602 */
[----:B------:R-:W-:-:S04]  /*c2e0*/  LOP3.LUT R2, R10, 0xff, RZ, 0xc0, !PT ;  /* 0x000000ff0a027812 */ /* 0x000fc800078ec0ff */
[----:B------:R-:W-:Y:S01]  /*c2f0*/  PRMT R31, R2, 0x5410, R6 ;  /* 0x00005410021f7816 */ /* 0x000fe20000000006 */
[----:B------:R-:W-:Y:S01]  /*c300*/  FFMA.FTZ R2, R202, UR29, -R0 ;  /* 0x0000001dca027c23 */ /* 0x000fe20008010800 */
[----:B------:R-:W-:Y:S01]  /*c310*/  SHF.R.U32.HI R6, RZ, 0x18, R10 ;  /* 0x00000018ff067819 */ /* 0x000fe2000001160a */
[----:B------:R-:W-:Y:S02]  /*c320*/  FFMA.FTZ R10, R232, UR29, -R3 ;  /* 0x0000001de80a7c23 */ /* 0x000fe40008010803 */
[----:B------:R1:W3:Y:S02]  /*c330*/  MUFU.EX2 R100, R2 ;  /* 0x0000000200647308 */ /* 0x0002e40000000800 */
[----:B-1----:R-:W-:Y:S01]  /*c340*/  LOP3.LUT R2, R7, 0xff, RZ, 0xc0, !PT ;  /* 0x000000ff07027812 */ /* 0x002fe200078ec0ff */
[----:B------:R-:W-:-:S03]  /*c350*/  FFMA.FTZ R7, R201, UR29, -R0 ;  /* 0x0000001dc9077c23 */ /* 0x000fc60008010800 */
[----:B------:R-:W-:Y:S02]  /*c360*/  PRMT R27, R2, 0x5410, R6 ;  /* 0x00005410021b7816 */ /* 0x000fe40000000006 */
[----:B------:R1:W-:Y:S01]  /*c370*/  MUFU.EX2 R98, R7 ;  /* 0x0000000700627308 */ /* 0x0003e20000000800 */
[----:B------:R-:W-:Y:S02]  /*c380*/  SHF.R.U32.HI R6, RZ, 0x8, R14 ;  /* 0x00000008ff067819 */ /* 0x000fe4000001160e */
[----:B------:R-:W-:Y:S02]  /*c390*/  LOP3.LUT R2, R19, 0xff, RZ, 0xc0, !PT ;  /* 0x000000ff13027812 */ /* 0x000fe400078ec0ff */
[----:B------:R-:W-:Y:S01]  /*c3a0*/  PRMT R26, R20, 0x5410, R6 ;  /* 0x00005410141a7816 */ /* 0x000fe20000000006 */
[----:B------:R-:W-:Y:S01]  /*c3b0*/  FFMA.FTZ R6, R189, UR29, -R0 ;  /* 0x0000001dbd067c23 */ /* 0x000fe20008010800 */
[----:B------:R-:W-:Y:S02]  /*c3c0*/  PRMT R25, R2, 0x5410, R16 ;  /* 0x0000541002197816 */ /* 0x000fe40000000010 */
[----:B------:R-:W-:Y:S01]  /*c3d0*/  LOP3.LUT R2, R9, 0xffff, RZ, 0xc0, !PT ;  /* 0x0000ffff09027812 */ /* 0x000fe200078ec0ff */
[----:B------:R2:W-:Y:S01]  /*c3e0*/  MUFU.EX2 R97, R6 ;  /* 0x0000000600617308 */ /* 0x0005e20000000800 */
[----:B-1----:R-:W-:-:S07]  /*c3f0*/  FFMA.FTZ R7, R196, UR29, -R0 ;  /* 0x0000001dc4077c23 */ /* 0x002fce0008010800 */
[----:B------:R1:W-:Y:S01]  /*c400*/  MUFU.EX2 R94, R7 ;  /* 0x00000007005e7308 */ /* 0x0003e20000000800 */
[----:B--2---:R-:W-:Y:S02]  /*c410*/  SHF.R.U32.HI R6, RZ, 0x8, R2 ;  /* 0x00000008ff067819 */ /* 0x004fe40000011602 */
[----:B------:R-:W-:-:S04]  /*c420*/  LOP3.LUT R2, R9, 0xff, RZ, 0xc0, !PT ;  /* 0x000000ff09027812 */ /* 0x000fc800078ec0ff */
[----:B------:R-:W-:Y:S01]  /*c430*/  PRMT R12, R2, 0x5410, R6 ;  /* 0x00005410020c7816 */ /* 0x000fe20000000006 */
[--C-:B------:R-:W-:Y:S01]  /*c440*/  FFMA.FTZ R2, R181, UR29, -R0.reuse ;  /* 0x0000001db5027c23 */ /* 0x100fe20008010800 */
[--C-:B------:R-:W-:Y:S01]  /*c450*/  SHF.R.U32.HI R6, RZ, 0x18, R9.reuse ;  /* 0x00000018ff067819 */ /* 0x100fe20000011609 */
[----:B-1----:R-:W-:Y:S02]  /*c460*/  FFMA.FTZ R7, R188, UR29, -R0 ;  /* 0x0000001dbc077c23 */ /* 0x002fe40008010800 */
[----:B------:R-:W-:Y:S08]  /*c470*/  MUFU.EX2 R103, R2 ;  /* 0x0000000200677308 */ /* 0x000ff00000000800 */
[----:B------:R1:W-:Y:S02]  /*c480*/  MUFU.EX2 R102, R7 ;  /* 0x0000000700667308 */ /* 0x0003e40000000800 */
[----:B-1----:R-:W-:-:S02]  /*c490*/  SHF.R.U32.HI R7, RZ, 0x10, R9 ;  /* 0x00000010ff077819 */ /* 0x002fc40000011609 */
[----:B------:R-:W-:Y:S02]  /*c4a0*/  LOP3.LUT R9, R8, 0xff, RZ, 0xc0, !PT ;  /* 0x000000ff08097812 */ /* 0x000fe400078ec0ff */
[----:B------:R-:W-:Y:S01]  /*c4b0*/  LOP3.LUT R2, R7, 0xff, RZ, 0xc0, !PT ;  /* 0x000000ff07027812 */ /* 0x000fe200078ec0ff */
[----:B------:R-:W-:-:S03]  /*c4c0*/  FFMA.FTZ R7, R180, UR29, -R0 ;  /* 0x0000001db4077c23 */ /* 0x000fc60008010800 */
[----:B------:R-:W-:Y:S01]  /*c4d0*/  PRMT R24, R2, 0x5410, R6 ;  /* 0x0000541002187816 */ /* 0x000fe20000000006 */
[----:B------:R1:W-:Y:S01]  /*c4e0*/  MUFU.EX2 R101, R7 ;  /* 0x0000000700657308 */ /* 0x0003e20000000800 */
[----:B------:R-:W-:Y:S02]  /*c4f0*/  LOP3.LUT R2, R8, 0xffff, RZ, 0xc0, !PT ;  /* 0x0000ffff08027812 */ /* 0x000fe400078ec0ff */
[--C-:B------:R-:W-:Y:S02]  /*c500*/  SHF.R.U32.HI R6, RZ, 0x10, R8.reuse ;  /* 0x00000010ff067819 */ /* 0x100fe40000011608 */
[----:B------:R-:W-:Y:S02]  /*c510*/  SHF.R.U32.HI R8, RZ, 0x18, R8 ;  /* 0x00000018ff087819 */ /* 0x000fe40000011608 */
[----:B-1----:R-:W-:Y:S02]  /*c520*/  SHF.R.U32.HI R7, RZ, 0x8, R2 ;  /* 0x00000008ff077819 */ /* 0x002fe40000011602 */
[----:B------:R-:W-:Y:S01]  /*c530*/  LOP3.LUT R2, R6, 0xff, RZ, 0xc0, !PT ;  /* 0x000000ff06027812 */ /* 0x000fe200078ec0ff */
[----:B------:R-:W-:Y:S01]  /*c540*/  FFMA.FTZ R6, R177, UR29, -R0 ;  /* 0x0000001db1067c23 */ /* 0x000fe20008010800 */
[----:B------:R-:W-:Y:S01]  /*c550*/  PRMT R23, R9, 0x5410, R7 ;  /* 0x0000541009177816 */ /* 0x000fe20000000007 */
[----:B------:R-:W-:Y:S01]  /*c560*/  FFMA.FTZ R7, R183, UR29, -R4 ;  /* 0x0000001db7077c23 */ /* 0x000fe20008010804 */
[----:B------:R-:W-:Y:S01]  /*c570*/  PRMT R22, R2, 0x5410, R8 ;  /* 0x0000541002167816 */ /* 0x000fe20000000008 */
[----:B------:R-:W-:Y:S01]  /*c580*/  FFMA.FTZ R2, R176, UR29, -R0 ;  /* 0x0000001db0027c23 */ /* 0x000fe20008010800 */
[----:B------:R-:W-:Y:S01]  /*c590*/  LOP3.LUT R0, R5, 0xffff, RZ, 0xc0, !PT ;  /* 0x0000ffff05007812 */ /* 0x000fe200078ec0ff */
[----:B------:R1:W-:Y:S01]  /*c5a0*/  MUFU.EX2 R96, R6 ;  /* 0x0000000600607308 */ /* 0x0003e20000000800 */
[----:B------:R-:W-:-:S07]  /*c5b0*/  FFMA.FTZ R8, R238, UR29, -R3 ;  /* 0x0000001dee087c23 */ /* 0x000fce0008010803 */
[----:B------:R2:W-:Y:S01]  /*c5c0*/  MUFU.EX2 R95, R2 ;  /* 0x00000002005f7308 */ /* 0x0005e20000000800 */
[----:B-1----:R-:W-:-:S07]  /*c5d0*/  FFMA.FTZ R6, R234, UR29, -R4 ;  /* 0x0000001dea067c23 */ /* 0x002fce0008010804 */
[----:B------:R1:W-:Y:S01]  /*c5e0*/  MUFU.EX2 R78, R6 ;  /* 0x00000006004e7308 */ /* 0x0003e20000000800 */
[----:B--2---:R-:W-:Y:S02]  /*c5f0*/  SHF.R.U32.HI R2, RZ, 0x8, R0 ;  /* 0x00000008ff027819 */ /* 0x004fe40000011600 */
[----:B------:R-:W-:-:S04]  /*c600*/  LOP3.LUT R0, R5, 0xff, RZ, 0xc0, !PT ;  /* 0x000000ff05007812 */ /* 0x000fc800078ec0ff */
[----:B------:R-:W-:Y:S01]  /*c610*/  PRMT R21, R0, 0x5410, R2 ;  /* 0x0000541000157816 */ /* 0x000fe20000000002 */
[----:B------:R-:W-:Y:S01]  /*c620*/  FFMA.FTZ R0, R229, UR29, -R4 ;  /* 0x0000001de5007c23 */ /* 0x000fe20008010804 */
[----:B------:R-:W-:-:S03]  /*c630*/  SHF.R.U32.HI R2, RZ, 0x18, R5 ;  /* 0x00000018ff027819 */ /* 0x000fc60000011605 */
[----:B------:R2:W4:Y:S01]  /*c640*/  MUFU.EX2 R79, R0 ;  /* 0x00000000004f7308 */ /* 0x0005220000000800 */
[----:B-1----:R-:W-:Y:S01]  /*c650*/  SHF.R.U32.HI R6, RZ, 0x10, R5 ;  /* 0x00000010ff067819 */ /* 0x002fe20000011605 */
[----:B------:R-:W-:-:S06]  /*c660*/  FFMA.FTZ R5, R199, UR29, -R4 ;  /* 0x0000001dc7057c23 */ /* 0x000fcc0008010804 */
[----:B------:R1:W-:Y:S08]  /*c670*/  MUFU.EX2 R58, R10 ;  /* 0x0000000a003a7308 */ /* 0x0003f00000000800 */
[----:B------:R-:W-:Y:S01]  /*c680*/  MUFU.EX2 R90, R7 ;  /* 0x00000007005a7308 */ /* 0x000fe20000000800 */
[----:B--2---:R-:W-:-:S04]  /*c690*/  LOP3.LUT R0, R6, 0xff, RZ, 0xc0, !PT ;  /* 0x000000ff06007812 */ /* 0x004fc800078ec0ff */
[----:B------:R-:W-:Y:S01]  /*c6a0*/  PRMT R20, R0, 0x5410, R2 ;  /* 0x0000541000147816 */ /* 0x000fe20000000002 */
[--C-:B------:R-:W-:Y:S01]  /*c6b0*/  FFMA.FTZ R0, R193, UR29, -R4.reuse ;  /* 0x0000001dc1007c23 */ /* 0x100fe20008010804 */
[----:B------:R-:W-:Y:S01]  /*c6c0*/  FFMA.FTZ R2, R198, UR29, -R4 ;  /* 0x0000001dc6027c23 */ /* 0x000fe20008010804 */
[----:B------:R2:W-:Y:S08]  /*c6d0*/  MUFU.EX2 R77, R5 ;  /* 0x00000005004d7308 */ /* 0x0005f00000000800 */
[----:B------:R3:W-:Y:S08]  /*c6e0*/  MUFU.EX2 R89, R0 ;  /* 0x0000000000597308 */ /* 0x0007f00000000800 */
[----:B------:R4:W-:Y:S01]  /*c6f0*/  MUFU.EX2 R88, R2 ;  /* 0x0000000200587308 */ /* 0x0009e20000000800 */
[----:B-1----:R-:W-:Y:S01]  /*c700*/  FADD.FTZ R10, R197, R192 ;  /* 0x000000c0c50a7221 */ /* 0x002fe20000010000 */
[----:B--2---:R-:W-:Y:S01]  /*c710*/  FFMA.FTZ R5, R190, UR29, -R4 ;  /* 0x0000001dbe057c23 */ /* 0x004fe20008010804 */
[----:B---3--:R-:W-:-:S02]  /*c720*/  HSET2.LE.AND R0, R29, R179, PT ;  /* 0x000000b31d007233 */ /* 0x008fc40003803000 */
[----:B----4-:R-:W-:-:S04]  /*c730*/  F2FP.BF16.F32.PACK_AB R2, R112, R105 ;  /* 0x000000697002723e */ /* 0x010fc800000010ff */
[----:B------:R-:W-:Y:S02]  /*c740*/  LOP3.LUT R6, R0, R2, RZ, 0xc0, !PT ;  /* 0x0000000200067212 */ /* 0x000fe400078ec0ff */
[--C-:B------:R-:W-:Y:S02]  /*c750*/  HSET2.LE.AND R0, R30, R179.reuse, PT ;  /* 0x000000b31e007233 */ /* 0x100fe40003803000 */
[----:B------:R-:W-:Y:S01]  /*c760*/  F2FP.BF16.F32.PACK_AB R2, R100, R99 ;  /* 0x000000636402723e */ /* 0x000fe200000010ff */
[----:B------:R-:W-:Y:S02]  /*c770*/  IMAD.MOV.U32 R192, RZ, RZ, R230 ;  /* 0x000000ffffc07224 */ /* 0x000fe400078e00e6 */
[----:B------:R-:W-:Y:S01]  /*c780*/  IMAD.MOV.U32 R197, RZ, RZ, R59 ;  /* 0x000000ffffc57224 */ /* 0x000fe200078e003b */
[----:B------:R-:W-:Y:S01]  /*c790*/  LOP3.LUT R7, R0, R2, RZ, 0xc0, !PT ;  /* 0x0000000200077212 */ /* 0x000fe200078ec0ff */
[----:B------:R-:W-:Y:S01]  /*c7a0*/  IMAD.MOV.U32 R230, RZ, RZ, R57 ;  /* 0x000000ffffe67224 */ /* 0x000fe200078e0039 */
[----:B------:R-:W-:Y:S01]  /*c7b0*/  HSET2.LE.AND R0, R24, R179, PT ;  /* 0x000000b318007233 */ /* 0x000fe20003803000 */
[----:B------:R-:W-:Y:S01]  /*c7c0*/  IMAD.MOV.U32 R59, RZ, RZ, R47 ;  /* 0x000000ffff3b7224 */ /* 0x000fe200078e002f */
[----:B------:R-:W-:Y:S01]  /*c7d0*/  F2FP.BF16.F32.PACK_AB R2, R93, R92 ;  /* 0x0000005c5d02723e */ /* 0x000fe200000010ff */
[----:B------:R-:W-:-:S02]  /*c7e0*/  IMAD.MOV.U32 R47, RZ, RZ, R48 ;  /* 0x000000ffff2f7224 */ /* 0x000fc400078e0030 */
[----:B------:R-:W-:Y:S01]  /*c7f0*/  FADD.FTZ R29, R56, R91 ;  /* 0x0000005b381d7221 */ /* 0x000fe20000010000 */
[----:B------:R-:W-:Y:S02]  /*c800*/  IMAD.MOV.U32 R48, RZ, RZ, R49 ;  /* 0x000000ffff307224 */ /* 0x000fe400078e0031 */
        /* <DEDUP_REMOVED lines=8> */
[----:B------:R-:W-:Y:S01]  /*c890*/  FADD.FTZ R10, R178, R10 ;  /* 0x0000000ab20a7221 */ /* 0x000fe20000010000 */
[----:B------:R-:W-:Y:S02]  /*c8a0*/  IMAD.MOV.U32 R169, RZ, RZ, R173 ;  /* 0x000000ffffa97224 */ /* 0x000fe400078e00ad */
[----:B------:R-:W-:Y:S02]  /*c8b0*/  IMAD.MOV.U32 R173, RZ, RZ, R174 ;  /* 0x000000ffffad7224 */ /* 0x000fe400078e00ae */
[----:B------:R-:W3:Y:S01]  /*c8c0*/  MUFU.EX2 R57, R28 ;  /* 0x0000001c00397308 */ /* 0x000ee20000000800 */
[----:B-1----:R-:W-:Y:S01]  /*c8d0*/  LOP3.LUT R5, R0, R2, RZ, 0xc0, !PT ;  /* 0x0000000200057212 */ /* 0x002fe200078ec0ff */
[----:B------:R-:W-:Y:S01]  /*c8e0*/  FADD.FTZ R0, R217, R35 ;  /* 0x00000023d9007221 */ /* 0x000fe20000010000 */
[----:B------:R-:W-:Y:S01]  /*c8f0*/  FADD.FTZ R2, R192, R29 ;  /* 0x0000001dc0027221 */ /* 0x000fe20000010000 */
[----:B------:R-:W-:Y:S02]  /*c900*/  IMAD.MOV.U32 R192, RZ, RZ, R59 ;  /* 0x000000ffffc07224 */ /* 0x000fe400078e003b */
[----:B------:R-:W-:Y:S01]  /*c910*/  IMAD.MOV.U32 R231, RZ, RZ, R186 ;  /* 0x000000ffffe77224 */ /* 0x000fe200078e00ba */
[----:B------:R-:W-:Y:S01]  /*c920*/  HSET2.LE.AND R3, R12, R179, PT ;  /* 0x000000b30c037233 */ /* 0x000fe20003803000 */
[----:B------:R-:W-:Y:S01]  /*c930*/  IMAD.MOV.U32 R59, RZ, RZ, R166 ;  /* 0x000000ffff3b7224 */ /* 0x000fe200078e00a6 */
[----:B------:R1:W4:Y:S01]  /*c940*/  MUFU.EX2 R76, R8 ;  /* 0x00000008004c7308 */ /* 0x0003220000000800 */
[----:B--2---:R-:W-:Y:S01]  /*c950*/  FADD.FTZ R11, R218, R219 ;  /* 0x000000dbda0b7221 */ /* 0x004fe20000010000 */
[----:B------:R-:W-:Y:S01]  /*c960*/  IMAD.MOV.U32 R197, RZ, RZ, R47 ;  /* 0x000000ffffc57224 */ /* 0x000fe200078e002f */
[----:B------:R-:W-:Y:S01]  /*c970*/  F2FP.BF16.F32.PACK_AB R4, R106, R107 ;  /* 0x0000006b6a04723e */ /* 0x000fe200000010ff */
[----:B------:R-:W-:-:S02]  /*c980*/  IMAD.MOV.U32 R191, RZ, RZ, R49 ;  /* 0x000000ffffbf7224 */ /* 0x000fc400078e0031 */
[----:B------:R-:W-:Y:S01]  /*c990*/  IMAD.MOV.U32 R230, RZ, RZ, R48 ;  /* 0x000000ffffe67224 */ /* 0x000fe200078e0030 */
[--C-:B------:R-:W-:Y:S01]  /*c9a0*/  HSET2.LE.AND R13, R33, R179.reuse, PT ;  /* 0x000000b3210d7233 */ /* 0x100fe20003803000 */
[----:B------:R-:W-:Y:S01]  /*c9b0*/  IMAD.MOV.U32 R47, RZ, RZ, R167 ;  /* 0x000000ffff2f7224 */ /* 0x000fe200078e00a7 */
[--C-:B------:R-:W-:Y:S01]  /*c9c0*/  HSET2.LE.AND R19, R32, R179.reuse, PT ;  /* 0x000000b320137233 */ /* 0x100fe20003803000 */
[----:B------:R-:W-:Y:S02]  /*c9d0*/  IMAD.MOV.U32 R49, RZ, RZ, R173 ;  /* 0x000000ffff317224 */ /* 0x000fe400078e00ad */
[----:B------:R-:W-:Y:S01]  /*c9e0*/  FADD.FTZ R11, R214, R11 ;  /* 0x0000000bd60b7221 */ /* 0x000fe20000010000 */
[----:B------:R-:W-:Y:S01]  /*c9f0*/  IMAD.MOV.U32 R48, RZ, RZ, R169 ;  /* 0x000000ffff307224 */ /* 0x000fe200078e00a9 */
[----:B------:R-:W-:Y:S01]  /*ca00*/  LOP3.LUT R4, R3, R4, RZ, 0xc0, !PT ;  /* 0x0000000403047212 */ /* 0x000fe200078ec0ff */
[----:B------:R-:W-:Y:S02]  /*ca10*/  IMAD.MOV.U32 R236, RZ, RZ, R59 ;  /* 0x000000ffffec7224 */ /* 0x000fe400078e003b */
[----:B-1----:R-:W-:Y:S01]  /*ca20*/  FADD.FTZ R8, R213, R0 ;  /* 0x00000000d5087221 */ /* 0x002fe20000010000 */
[----:B------:R-:W-:Y:S01]  /*ca30*/  FADD.FTZ R0, R231, R10 ;  /* 0x0000000ae7007221 */ /* 0x000fe20000010000 */
[----:B------:R-:W-:Y:S01]  /*ca40*/  IMAD.MOV.U32 R237, RZ, RZ, R47 ;  /* 0x000000ffffed7224 */ /* 0x000fe200078e002f */
[----:B------:R1:W-:Y:S01]  /*ca50*/  MUFU.EX2 R59, R34 ;  /* 0x00000022003b7308 */ /* 0x0003e20000000800 */
[--C-:B------:R-:W-:Y:S01]  /*ca60*/  HSET2.LE.AND R3, R31, R179.reuse, PT ;  /* 0x000000b31f037233 */ /* 0x100fe20003803000 */
[----:B------:R-:W-:Y:S01]  /*ca70*/  IMAD.MOV.U32 R123, RZ, RZ, R49 ;  /* 0x000000ffff7b7224 */ /* 0x000fe200078e0031 */
[--C-:B------:R-:W-:Y:S01]  /*ca80*/  HSET2.LE.AND R9, R27, R179.reuse, PT ;  /* 0x000000b31b097233 */ /* 0x100fe20003803000 */
[----:B------:R-:W-:Y:S01]  /*ca90*/  LDSM.16.MT88.4 R28, [R205+0x5800] ;  /* 0x00580000cd1c783b */ /* 0x000fe20000004200 */
[----:B------:R-:W-:-:S02]  /*caa0*/  HSET2.LE.AND R32, R26, R179, PT ;  /* 0x000000b31a207233 */ /* 0x000fc40003803000 */
[--C-:B------:R-:W-:Y:S01]  /*cab0*/  HSET2.LE.AND R33, R25, R179.reuse, PT ;  /* 0x000000b319217233 */ /* 0x100fe20003803000 */
[----:B------:R-:W-:Y:S01]  /*cac0*/  IMAD.MOV.U32 R122, RZ, RZ, R48 ;  /* 0x000000ffff7a7224 */ /* 0x000fe200078e0030 */
[--C-:B------:R-:W-:Y:S01]  /*cad0*/  HSET2.LE.AND R24, R23, R179.reuse, PT ;  /* 0x000000b317187233 */ /* 0x100fe20003803000 */
[----:B------:R-:W-:Y:S01]  /*cae0*/  FADD.FTZ R41, R210, R11 ;  /* 0x0000000bd2297221 */ /* 0x000fe20000010000 */
[--C-:B------:R-:W-:Y:S01]  /*caf0*/  HSET2.LE.AND R25, R22, R179.reuse, PT ;  /* 0x000000b316197233 */ /* 0x100fe20003803000 */
[----:B------:R-:W-:Y:S01]  /*cb00*/  IMAD.MOV.U32 R201, RZ, RZ, R236 ;  /* 0x000000ffffc97224 */ /* 0x000fe200078e00ec */
[--C-:B------:R-:W-:Y:S01]  /*cb10*/  HSET2.LE.AND R26, R21, R179.reuse, PT ;  /* 0x000000b3151a7233 */ /* 0x100fe20003803000 */
[----:B------:R-:W-:Y:S01]  /*cb20*/  IMAD.MOV.U32 R178, RZ, RZ, R50 ;  /* 0x000000ffffb27224 */ /* 0x000fe200078e0032 */
[--C-:B------:R-:W-:Y:S01]  /*cb30*/  HSET2.LE.AND R27, R20, R179.reuse, PT ;  /* 0x000000b3141b7233 */ /* 0x100fe20003803000 */
[----:B------:R-:W-:Y:S02]  /*cb40*/  IMAD.MOV.U32 R186, RZ, RZ, R51 ;  /* 0x000000ffffba7224 */ /* 0x000fe400078e0033 */
[----:B-1----:R-:W-:Y:S01]  /*cb50*/  FADD.FTZ R34, R207, R0 ;  /* 0x00000000cf227221 */ /* 0x002fe20000010000 */
[----:B------:R-:W-:Y:S01]  /*cb60*/  F2FP.BF16.F32.PACK_AB R0, R79, R78 ;  /* 0x0000004e4f00723e */ /* 0x000fe200000010ff */
[----:B------:R-:W1:Y:S01]  /*cb70*/  LDSM.16.MT88.4 R20, [R204+0x5800] ;  /* 0x00580000cc14783b */ /* 0x000e620000004200 */
[----:B------:R-:W-:Y:S01]  /*cb80*/  HSET2.LE.AND R12, R40, R179, PT ;  /* 0x000000b3280c7233 */ /* 0x000fe20003803000 */
[----:B------:R-:W-:-:S02]  /*cb90*/  IMAD.MOV.U32 R202, RZ, RZ, R237 ;  /* 0x000000ffffca7224 */ /* 0x000fc400078e00ed */
[----:B------:R-:W-:Y:S01]  /*cba0*/  FADD.FTZ R40, R209, R8 ;  /* 0x00000008d1287221 */ /* 0x000fe20000010000 */
[----:B------:R-:W-:Y:S01]  /*cbb0*/  IMAD.MOV.U32 R47, RZ, RZ, R211 ;  /* 0x000000ffff2f7224 */ /* 0x000fe200078e00d3 */
[----:B------:R-:W-:Y:S01]  /*cbc0*/  LOP3.LUT R8, R3, R0, RZ, 0xc0, !PT ;  /* 0x0000000003087212 */ /* 0x000fe200078ec0ff */
[----:B------:R-:W-:Y:S02]  /*cbd0*/  IMAD.MOV.U32 R236, RZ, RZ, R123 ;  /* 0x000000ffffec7224 */ /* 0x000fe400078e007b */
[----:B------:R-:W-:Y:S01]  /*cbe0*/  FADD.FTZ R0, R201, R41 ;  /* 0x00000029c9007221 */ /* 0x000fe20000010000 */
[----:B------:R-:W-:Y:S01]  /*cbf0*/  IMAD.MOV.U32 R231, RZ, RZ, R122 ;  /* 0x000000ffffe77224 */ /* 0x000fe200078e007a */
[----:B---3--:R-:W-:Y:S01]  /*cc00*/  F2FP.BF16.F32.PACK_AB R11, R57, R56 ;  /* 0x00000038390b723e */ /* 0x008fe200000010ff */
[----:B------:R-:W-:Y:S02]  /*cc10*/  IMAD.MOV.U32 R237, RZ, RZ, R178 ;  /* 0x000000ffffed7224 */ /* 0x000fe400078e00b2 */
[----:B------:R-:W-:Y:S01]  /*cc20*/  FADD.FTZ R2, R212, R2 ;  /* 0x00000002d4027221 */ /* 0x000fe20000010000 */
[----:B------:R-:W-:Y:S01]  /*cc30*/  IMAD.MOV.U32 R201, RZ, RZ, R202 ;  /* 0x000000ffffc97224 */ /* 0x000fe200078e00ca */
[--C-:B------:R-:W-:Y:S01]  /*cc40*/  HSET2.LE.AND R14, R46, R179.reuse, PT ;  /* 0x000000b32e0e7233 */ /* 0x100fe20003803000 */
[----:B------:R-:W-:Y:S01]  /*cc50*/  IMAD.MOV.U32 R122, RZ, RZ, R186 ;  /* 0x000000ffff7a7224 */ /* 0x000fe200078e00ba */
[--C-:B------:R-:W-:Y:S01]  /*cc60*/  HSET2.LE.AND R15, R45, R179.reuse, PT ;  /* 0x000000b32d0f7233 */ /* 0x100fe20003803000 */
[----:B------:R-:W-:Y:S01]  /*cc70*/  IMAD.MOV.U32 R123, RZ, RZ, R47 ;  /* 0x000000ffff7b7224 */ /* 0x000fe200078e002f */
[----:B------:R-:W-:Y:S01]  /*cc80*/  HSET2.LE.AND R16, R44, R179, PT ;  /* 0x000000b32c107233 */ /* 0x000fe20003803000 */
[----:B------:R-:W-:Y:S01]  /*cc90*/  IMAD.MOV.U32 R202, RZ, RZ, R236 ;  /* 0x000000ffffca7224 */ /* 0x000fe200078e00ec */
[----:B------:R-:W-:Y:S01]  /*cca0*/  MUFU.EX2 R53, R53 ;  /* 0x0000003500357308 */ /* 0x000fe20000000800 */
[----:B------:R-:W-:Y:S01]  /*ccb0*/  IMAD.MOV.U32 R186, RZ, RZ, R168 ;  /* 0x000000ffffba7224 */ /* 0x000fe200078e00a8 */
[----:B------:R-:W-:Y:S01]  /*ccc0*/  LOP3.LUT R11, R13, R11, RZ, 0xc0, !PT ;  /* 0x0000000b0d0b7212 */ /* 0x000fe200078ec0ff */
[----:B------:R-:W-:-:S02]  /*ccd0*/  IMAD.MOV.U32 R196, RZ, RZ, R231 ;  /* 0x000000ffffc47224 */ /* 0x000fc400078e00e7 */
[----:B------:R-:W-:Y:S01]  /*cce0*/  FADD.FTZ R13, R202, R0 ;  /* 0x00000000ca0d7221 */ /* 0x000fe20000010000 */
[----:B------:R-:W-:Y:S01]  /*ccf0*/  IMAD.MOV.U32 R178, RZ, RZ, R55 ;  /* 0x000000ffffb27224 */ /* 0x000fe200078e0037 */
[----:B------:R-:W-:Y:S01]  /*cd00*/  HSET2.LE.AND R18, R18, R179, PT ;  /* 0x000000b312127233 */ /* 0x000fe20003803000 */
[----:B------:R-:W-:Y:S01]  /*cd10*/  IMAD.MOV.U32 R231, RZ, RZ, R237 ;  /* 0x000000ffffe77224 */ /* 0x000fe200078e00ed */
[----:B------:R-:W-:Y:S01]  /*cd20*/  F2FP.BF16.F32.PACK_AB R0, R114, R111 ;  /* 0x0000006f7200723e */ /* 0x000fe200000010ff */
[----:B------:R-:W-:Y:S01]  /*cd30*/  IMAD.MOV.U32 R184, RZ, RZ, R165 ;  /* 0x000000ffffb87224 */ /* 0x000fe200078e00a5 */
[----:B------:R2:W5:Y:S01]  /*cd40*/  LDL.LU R219, [R1+0xdc] ;  /* 0x0000dc0001db7983 */ /* 0x0005620000300800 */
[----:B------:R-:W-:Y:S02]  /*cd50*/  IMAD.MOV.U32 R237, RZ, RZ, R123 ;  /* 0x000000ffffed7224 */ /* 0x000fe400078e007b */
[----:B------:R-:W-:Y:S02]  /*cd60*/  IMAD.MOV.U32 R123, RZ, RZ, R186 ;  /* 0x000000ffff7b7224 */ /* 0x000fe400078e00ba */
[----:B------:R-:W-:Y:S01]  /*cd70*/  FADD.FTZ R35, R208, R2 ;  /* 0x00000002d0237221 */ /* 0x000fe20000010000 */
[----:B------:R-:W-:Y:S01]  /*cd80*/  IMAD.MOV.U32 R236, RZ, RZ, R122 ;  /* 0x000000ffffec7224 */ /* 0x000fe200078e007a */
[----:B------:R-:W-:Y:S01]  /*cd90*/  HMMA.16816.F32.BF16 R48, R4, R62, R80 ;  /* 0x0000003e0430723c */ /* 0x000fe20000041850 */
[----:B------:R-:W-:Y:S01]  /*cda0*/  IMAD.MOV.U32 R186, RZ, RZ, R191 ;  /* 0x000000ffffba7224 */ /* 0x000fe200078e00bf */
[----:B------:R-:W-:Y:S01]  /*cdb0*/  MUFU.EX2 R55, R42 ;  /* 0x0000002a00377308 */ /* 0x000fe20000000800 */
[----:B------:R-:W-:-:S03]  /*cdc0*/  IMAD.MOV.U32 R173, RZ, RZ, R164 ;  /* 0x000000ffffad7224 */ /* 0x000fc600078e00a4 */
[C---:B------:R-:W-:Y:S01]  /*cdd0*/  HMMA.16816.F32.BF16 R156, R4.reuse, R64, R156 ;  /* 0x00000040049c723c */ /* 0x040fe2000004189c */
[----:B------:R-:W-:Y:S02]  /*cde0*/  IMAD.MOV.U32 R122, RZ, RZ, R178 ;  /* 0x000000ffff7a7224 */ /* 0x000fe400078e00b2 */
[----:B------:R-:W-:Y:S02]  /*cdf0*/  IMAD.MOV.U32 R169, RZ, RZ, R215 ;  /* 0x000000ffffa97224 */ /* 0x000fe400078e00d7 */
[----:B------:R-:W-:Y:S01]  /*ce00*/  FADD.FTZ R34, R201, R34 ;  /* 0x00000022c9227221 */ /* 0x000fe20000010000 */
[----:B------:R-:W-:Y:S01]  /*ce10*/  IMAD.MOV.U32 R191, RZ, RZ, R54 ;  /* 0x000000ffffbf7224 */ /* 0x000fe200078e0036 */
[----:B------:R-:W-:Y:S01]  /*ce20*/  HMMA.16816.F32.BF16 R164, R4, R60, R84 ;  /* 0x0000003c04a4723c */ /* 0x000fe20000041854 */
[----:B------:R-:W-:Y:S01]  /*ce30*/  IMAD.MOV.U32 R178, RZ, RZ, R184 ;  /* 0x000000ffffb27224 */ /* 0x000fe200078e00b8 */
[----:B------:R-:W3:Y:S01]  /*ce40*/  MUFU.EX2 R54, R43 ;  /* 0x0000002b00367308 */ /* 0x000ee20000000800 */
[----:B------:R-:W-:-:S03]  /*ce50*/  IMAD.MOV.U32 R184, RZ, RZ, R163 ;  /* 0x000000ffffb87224 */ /* 0x000fc600078e00a3 */
[----:B------:R-:W-:Y:S01]  /*ce60*/  HMMA.16816.F32.BF16 R44, R4, R66, R72 ;  /* 0x00000042042c723c */ /* 0x000fe20000041848 */
[----:B----4-:R-:W-:Y:S01]  /*ce70*/  F2FP.BF16.F32.PACK_AB R2, R58, R76 ;  /* 0x0000004c3a02723e */ /* 0x010fe200000010ff */
[----:B------:R-:W-:Y:S02]  /*ce80*/  IMAD.MOV.U32 R163, RZ, RZ, R161 ;  /* 0x000000ffffa37224 */ /* 0x000fe400078e00a1 */
[----:B------:R-:W-:Y:S01]  /*ce90*/  FADD.FTZ R35, R196, R35 ;  /* 0x00000023c4237221 */ /* 0x000fe20000010000 */
[----:B------:R-:W-:Y:S01]  /*cea0*/  IMAD.MOV.U32 R161, RZ, RZ, R160 ;  /* 0x000000ffffa17224 */ /* 0x000fe200078e00a0 */
[----:B------:R-:W-:Y:S01]  /*ceb0*/  F2FP.BF16.F32.PACK_AB R10, R88, R77 ;  /* 0x0000004d580a723e */ /* 0x000fe200000010ff */
        /* <DEDUP_REMOVED lines=15> */
[----:B------:R2:W5:Y:S01]  /*cfb0*/  LDL.LU R218, [R1+0xd8] ;  /* 0x0000d80001da7983 */ /* 0x0005620000300800 */
[----:B------:R-:W-:Y:S01]  /*cfc0*/  IMAD.MOV.U32 R170, RZ, RZ, R151 ;  /* 0x000000ffffaa7224 */ /* 0x000fe200078e0097 */
[----:B------:R-:W-:Y:S01]  /*cfd0*/  LOP3.LUT R151, R19, R0, RZ, 0xc0, !PT ;  /* 0x0000000013977212 */ /* 0x000fe200078ec0ff */
[----:B------:R-:W-:Y:S01]  /*cfe0*/  IMAD.MOV.U32 R201, RZ, RZ, R186 ;  /* 0x000000ffffc97224 */ /* 0x000fe200078e00ba */
[----:B------:R-:W-:Y:S01]  /*cff0*/  LOP3.LUT R7, R15, R2, RZ, 0xc0, !PT ;  /* 0x000000020f077212 */ /* 0x000fe200078ec0ff */
[----:B------:R-:W-:Y:S01]  /*d000*/  IMAD.MOV.U32 R176, RZ, RZ, R202 ;  /* 0x000000ffffb07224 */ /* 0x000fe200078e00ca */
[----:B------:R-:W-:-:S02]  /*d010*/  F2FP.BF16.F32.PACK_AB R0, R101, R103 ;  /* 0x000000676500723e */ /* 0x000fc400000010ff */
[----:B------:R-:W-:Y:S01]  /*d020*/  LOP3.LUT R10, R12, R10, RZ, 0xc0, !PT ;  /* 0x0000000a0c0a7212 */ /* 0x000fe200078ec0ff */
[----:B------:R-:W-:Y:S01]  /*d030*/  IMAD.MOV.U32 R229, RZ, RZ, R148 ;  /* 0x000000ffffe57224 */ /* 0x000fe200078e0094 */
[----:B------:R-:W-:Y:S01]  /*d040*/  F2FP.BF16.F32.PACK_AB R2, R104, R110 ;  /* 0x0000006e6802723e */ /* 0x000fe200000010ff */
[----:B------:R-:W-:Y:S01]  /*d050*/  IMAD.MOV.U32 R202, RZ, RZ, R169 ;  /* 0x000000ffffca7224 */ /* 0x000fe200078e00a9 */
[----:B------:R-:W-:Y:S01]  /*d060*/  LOP3.LUT R149, R25, R0, RZ, 0xc0, !PT ;  /* 0x0000000019957212 */ /* 0x000fe200078ec0ff */
[----:B------:R-:W-:Y:S01]  /*d070*/  IMAD.MOV.U32 R169, RZ, RZ, R150 ;  /* 0x000000ffffa97224 */ /* 0x000fe200078e0096 */
[----:B------:R-:W-:Y:S01]  /*d080*/  LOP3.LUT R150, R18, R2, RZ, 0xc0, !PT ;  /* 0x0000000212967212 */ /* 0x000fe200078ec0ff */
[----:B------:R-:W-:Y:S01]  /*d090*/  IMAD.MOV.U32 R177, RZ, RZ, R201 ;  /* 0x000000ffffb17224 */ /* 0x000fe200078e00c9 */
[----:B---3--:R-:W-:Y:S01]  /*d0a0*/  F2FP.BF16.F32.PACK_AB R0, R54, R55 ;  /* 0x000000373600723e */ /* 0x008fe200000010ff */
[----:B------:R-:W-:Y:S01]  /*d0b0*/  IMAD.MOV.U32 R201, RZ, RZ, R174 ;  /* 0x000000ffffc97224 */ /* 0x000fe200078e00ae */
[----:B------:R-:W-:Y:S01]  /*d0c0*/  F2FP.BF16.F32.PACK_AB R2, R113, R115 ;  /* 0x000000737102723e */ /* 0x000fe200000010ff */
[----:B------:R-:W-:Y:S01]  /*d0d0*/  IMAD.MOV.U32 R174, RZ, RZ, R137 ;  /* 0x000000ffffae7224 */ /* 0x000fe200078e0089 */
[----:B------:R-:W-:Y:S01]  /*d0e0*/  LOP3.LUT R5, R17, R3, RZ, 0xc0, !PT ;  /* 0x0000000311057212 */ /* 0x000fe200078ec0ff */
[----:B------:R-:W-:Y:S01]  /*d0f0*/  FADD.FTZ R12, R135, R40 ;  /* 0x00000028870c7221 */ /* 0x000fe20000010000 */
[----:B------:R-:W-:Y:S01]  /*d100*/  LOP3.LUT R137, R27, R0, RZ, 0xc0, !PT ;  /* 0x000000001b897212 */ /* 0x000fe200078ec0ff */
[----:B------:R-:W-:Y:S01]  /*d110*/  IMAD.MOV.U32 R189, RZ, RZ, R123 ;  /* 0x000000ffffbd7224 */ /* 0x000fe200078e007b */
[----:B------:R-:W-:Y:S01]  /*d120*/  LOP3.LUT R148, R24, R2, RZ, 0xc0, !PT ;  /* 0x0000000218947212 */ /* 0x000fe200078ec0ff */
[----:B------:R-:W-:Y:S01]  /*d130*/  IMAD.MOV.U32 R234, RZ, RZ, R173 ;  /* 0x000000ffffea7224 */ /* 0x000fe200078e00ad */
[----:B------:R-:W-:Y:S01]  /*d140*/  F2FP.BF16.F32.PACK_AB R0, R53, R52 ;  /* 0x000000343500723e */ /* 0x000fe200000010ff */
[----:B-1----:R-:W-:Y:S01]  /*d150*/  HMMA.16816.F32.BF16 R152, R8, R20, R152 ;  /* 0x000000140898723c */ /* 0x002fe20000041898 */
[----:B------:R-:W-:Y:S01]  /*d160*/  F2FP.BF16.F32.PACK_AB R2, R59, R90 ;  /* 0x0000005a3b02723e */ /* 0x000fe200000010ff */
[----:B------:R-:W-:-:S02]  /*d170*/  IMAD.MOV.U32 R173, RZ, RZ, R139 ;  /* 0x000000ffffad7224 */ /* 0x000fc400078e008b */
[----:B------:R-:W-:Y:S01]  /*d180*/  FADD.FTZ R12, R189, R12 ;  /* 0x0000000cbd0c7221 */ /* 0x000fe20000010000 */
[----:B------:R-:W-:Y:S01]  /*d190*/  IMAD.MOV.U32 R188, RZ, RZ, R138 ;  /* 0x000000ffffbc7224 */ /* 0x000fe200078e008a */
[----:B------:R-:W-:Y:S01]  /*d1a0*/  F2FP.BF16.F32.PACK_AB R3, R91, R89 ;  /* 0x000000595b03723e */ /* 0x000fe200000010ff */
[C---:B------:R-:W-:Y:S01]  /*d1b0*/  HMMA.16816.F32.BF16 R144, R8.reuse, R22, R144 ;  /* 0x000000160890723c */ /* 0x040fe20000041890 */
[----:B------:R-:W-:Y:S01]  /*d1c0*/  LOP3.LUT R139, R33, R0, RZ, 0xc0, !PT ;  /* 0x00000000218b7212 */ /* 0x000fe200078ec0ff */
[----:B------:R-:W-:Y:S01]  /*d1d0*/  FADD.FTZ R0, R229, R35 ;  /* 0x00000023e5007221 */ /* 0x000fe20000010000 */
[----:B------:R-:W-:Y:S01]  /*d1e0*/  LOP3.LUT R138, R32, R2, RZ, 0xc0, !PT ;  /* 0x00000002208a7212 */ /* 0x000fe200078ec0ff */
[----:B------:R-:W-:Y:S01]  /*d1f0*/  FADD.FTZ R2, R234, R34 ;  /* 0x00000022ea027221 */ /* 0x000fe20000010000 */
[----:B------:R-:W-:Y:S01]  /*d200*/  IMAD.MOV.U32 R178, RZ, RZ, R161 ;  /* 0x000000ffffb27224 */ /* 0x000fe200078e00a1 */
[C---:B------:R-:W-:Y:S01]  /*d210*/  HMMA.16816.F32.BF16 R140, R8.reuse, R28, R140 ;  /* 0x0000001c088c723c */ /* 0x040fe2000004188c */
[----:B------:R-:W-:Y:S01]  /*d220*/  IMAD.MOV.U32 R189, RZ, RZ, R136 ;  /* 0x000000ffffbd7224 */ /* 0x000fe200078e0088 */
[----:B------:R-:W-:Y:S01]  /*d230*/  LOP3.LUT R136, R26, R3, RZ, 0xc0, !PT ;  /* 0x000000031a887212 */ /* 0x000fe200078ec0ff */
[----:B------:R-:W-:Y:S01]  /*d240*/  IMAD.MOV.U32 R186, RZ, RZ, R163 ;  /* 0x000000ffffba7224 */ /* 0x000fe200078e00a3 */
[----:B------:R-:W-:Y:S01]  /*d250*/  LDSM.16.MT88.4 R40, [R205+0x5c00] ;  /* 0x005c0000cd28783b */ /* 0x000fe20000004200 */
[----:B------:R-:W-:Y:S01]  /*d260*/  IMAD.MOV.U32 R168, RZ, RZ, R206 ;  /* 0x000000ffffa87224 */ /* 0x000fe200078e00ce */
[----:B------:R-:W-:Y:S01]  /*d270*/  HMMA.16816.F32.BF16 R8, R8, R30, R68 ;  /* 0x0000001e0808723c */ /* 0x000fe20000041844 */
[----:B------:R-:W-:Y:S01]  /*d280*/  FADD.FTZ R3, R180, R0 ;  /* 0x00000000b4037221 */ /* 0x000fe20000010000 */
[----:B------:R-:W-:Y:S01]  /*d290*/  IMAD.MOV.U32 R171, RZ, RZ, R175 ;  /* 0x000000ffffab7224 */ /* 0x000fe200078e00af */
[----:B------:R2:W5:Y:S01]  /*d2a0*/  LDL.LU R217, [R1+0xd4] ;  /* 0x0000d40001d97983 */ /* 0x0005620000300800 */
[----:B------:R-:W1:Y:S02]  /*d2b0*/  LDC.U8 R132, c[0x0][0x388] ;  /* 0x0000e200ff847b82 */ /* 0x000e640000000000 */
[----:B------:R-:W-:Y:S01]  /*d2c0*/  HMMA.16816.F32.BF16 R164, R4, R20, R164 ;  /* 0x0000001404a4723c */ /* 0x000fe200000418a4 */
[----:B------:R-:W-:-:S05]  /*d2d0*/  FADD.FTZ R0, R181, R2 ;  /* 0x00000002b5007221 */ /* 0x000fca0000010000 */
[C---:B------:R-:W-:Y:S06]  /*d2e0*/  HMMA.16816.F32.BF16 R156, R4.reuse, R28, R156 ;  /* 0x0000001c049c723c */ /* 0x040fec000004189c */
[C---:B------:R-:W-:Y:S06]  /*d2f0*/  HMMA.16816.F32.BF16 R20, R4.reuse, R22, R48 ;  /* 0x000000160414723c */ /* 0x040fec0000041830 */
[----:B------:R-:W-:Y:S01]  /*d300*/  HMMA.16816.F32.BF16 R28, R4, R30, R44 ;  /* 0x0000001e041c723c */ /* 0x000fe2000004182c */
[----:B------:R-:W-:-:S06]  /*d310*/  FADD.FTZ R3, R196, R3 ;  /* 0x00000003c4037221 */ /* 0x000fcc0000010000 */
[----:B------:R-:W-:Y:S01]  /*d320*/  FADD.FTZ R4, R176, R13 ;  /* 0x0000000db0047221 */ /* 0x000fe20000010000 */
[----:B------:R-:W-:-:S03]  /*d330*/  FADD.FTZ R5, R177, R12 ;  /* 0x0000000cb1057221 */ /* 0x000fc60000010000 */
        /* <DEDUP_REMOVED lines=115> */
[C---:B---3--:R-:W-:Y:S06]  /*da70*/  HMMA.16816.F32.BF16 R152, R136.reuse, R160, R152 ;  /* 0x000000a08898723c */ /* 0x048fec0000041898 */
[----:B------:R-:W-:Y:S06]  /*da80*/  HMMA.16816.F32.BF16 R144, R136, R162, R144 ;  /* 0x000000a28890723c */ /* 0x000fec0000041890 */
[----:B------:R-:W-:Y:S06]  /*da90*/  HMMA.16816.F32.BF16 R164, R148, R160, R164 ;  /* 0x000000a094a4723c */ /* 0x000fec00000418a4 */
[----:B------:R-:W-:Y:S06]  /*daa0*/  HMMA.16816.F32.BF16 R140, R136, R40, R140 ;  /* 0x00000028888c723c */ /* 0x000fec000004188c */
[C---:B------:R-:W-:Y:S06]  /*dab0*/  HMMA.16816.F32.BF16 R160, R148.reuse, R162, R20 ;  /* 0x000000a294a0723c */ /* 0x040fec0000041814 */
[----:B------:R-:W-:Y:S06]  /*dac0*/  HMMA.16816.F32.BF16 R156, R148, R40, R156 ;  /* 0x00000028949c723c */ /* 0x000fec000004189c */
[-C--:B------:R-:W-:Y:S06]  /*dad0*/  HMMA.16816.F32.BF16 R136, R136, R42.reuse, R8 ;  /* 0x0000002a8888723c */ /* 0x080fec0000041808 */
[----:B------:R-:W-:Y:S01]  /*dae0*/  HMMA.16816.F32.BF16 R148, R148, R42, R28 ;  /* 0x0000002a9494723c */ /* 0x000fe2000004181c */
[----:B------:R-:W-:-:S08]  /*daf0*/  NOP ;  /* 0x0000000000007918 */ /* 0x000fd00000000000 */
[----:B-12---:R-:W-:-:S15]  /*db00*/  @!P0 BRA `(.L_x_976) ;  /* 0x000000b400808947 */ /* 0x006fde0003800000 */
        /* <DEDUP_REMOVED lines=14> */
[----:B------:R-:W-:-:S06]  /*dbf0*/  UIMAD UR4, UR6, UR9, UR4 ;  /* 0x00000009060472a4 */ /* 0x000fcc000f8e0204 */
[----:B------:R-:W-:Y:S02]  /*dc00*/  VIADD R3, R3, UR4 ;  /* 0x0000000403037c36 */ /* 0x000fe40008000000 */
[----:B------:R-:W1:Y:S01]  /*dc10*/  @!P1 LDC.64 R10, c[0x0][0x220] ;  /* 0x00008800ff0a9b82 */ /* 0x000e620000000a00 */
[----:B------:R-:W-:Y:S01]  /*dc20*/  @!P1 LEA R7, P0, R7, R2, 0x6 ;  /* 0x0000000207079211 */ /* 0x000fe200078030ff */
[----:B------:R-:W-:Y:S01]  /*dc30*/  VOTEU.ALL UP0, P1 ;  /* 0x00000000003f7886 */ /* 0x000fe20000800000 */
[----:B------:R-:W-:Y:S02]  /*dc40*/  @P1 STS [R228+0x4000], RZ ;  /* 0x004000ffe4001388 */ /* 0x000fe40000000800 */
[C---:B------:R-:W-:Y:S01]  /*dc50*/  @!P1 LEA.HI.X R12, R4.reuse, R3, R0, 0x6, P0 ;  /* 0x00000003040c9211 */ /* 0x040fe200000f3400 */
[----:B------:R-:W-:Y:S01]  /*dc60*/  @!P1 IMAD.WIDE.U32 R4, R4, 0x60, R2 ;  /* 0x0000006004049825 */ /* 0x000fe200078e0002 */
[----:B------:R-:W-:Y:S01]  /*dc70*/  @!P1 IADD3 R0, P0, R2, UR33, RZ ;  /* 0x0000002102009c10 */ /* 0x000fe2000ff1e0ff */
[----:B------:R-:W2:Y:S01]  /*dc80*/  @!P1 LDC.64 R14, c[0x0][0x220] ;  /* 0x00008800ff0e9b82 */ /* 0x000ea20000000a00 */
[----:B------:R-:W-:Y:S01]  /*dc90*/  @!UP0 UIMAD UR4, UR11, 0x60, URZ ;  /* 0x000000600b0488a4 */ /* 0x000fe2000f8e023f */
[----:B------:R-:W-:Y:S01]  /*dca0*/  @P1 STS [R228+0x4004], RZ ;  /* 0x004004ffe4001388 */ /* 0x000fe20000000800 */
[----:B------:R-:W-:Y:S01]  /*dcb0*/  @!P1 IADD3.X R9, R3, UR32, RZ, P0, !PT ;  /* 0x0000002003099c10 */ /* 0x000fe200087fe4ff */
[----:B------:R-:W-:-:S02]  /*dcc0*/  UISETP.GT.AND UP0, UPT, UR17, UR14, UPT ;  /* 0x0000000e1100728c */ /* 0x000fc4000bf04270 */
[----:B------:R-:W-:Y:S02]  /*dcd0*/  @P1 STS.64 [R228+0x4008], RZ ;  /* 0x004008ffe4001388 */ /* 0x000fe40000000a00 */
[----:B------:R-:W3:Y:S08]  /*dce0*/  @!P1 LDC.64 R16, c[0x0][0x220] ;  /* 0x00008800ff109b82 */ /* 0x000ef00000000a00 */
[----:B------:R-:W4:Y:S01]  /*dcf0*/  @!P1 LDC.64 R18, c[0x0][0x220] ;  /* 0x00008800ff129b82 */ /* 0x000f220000000a00 */
[----:B-1----:R-:W-:-:S04]  /*dd00*/  @!P1 LEA R10, P3, R2, R10, 0x1 ;  /* 0x0000000a020a9211 */ /* 0x002fc800078608ff */
[----:B------:R-:W-:Y:S02]  /*dd10*/  @!P1 LEA.HI.X R11, R2, R11, R3, 0x1, P3 ;  /* 0x0000000b020b9211 */ /* 0x000fe400018f0c03 */
[----:B--2---:R-:W-:-:S03]  /*dd20*/  @!P1 LEA R8, P2, R0, R14, 0x1 ;  /* 0x0000000e00089211 */ /* 0x004fc600078408ff */
[----:B------:R-:W-:Y:S01]  /*dd30*/  @!PT LDS RZ, [RZ] ;  /* 0x00000000fffff984 */ /* 0x000fe20000000800 */
[----:B------:R-:W-:Y:S01]  /*dd40*/  @!PT LDS RZ, [RZ] ;  /* 0x00000000fffff984 */ /* 0x000fe20000000800 */
[----:B------:R-:W-:Y:S01]  /*dd50*/  @!PT LDS RZ, [RZ] ;  /* 0x00000000fffff984 */ /* 0x000fe20000000800 */
[----:B------:R-:W-:Y:S01]  /*dd60*/  @!P1 LDGSTS.E.BYPASS.LTC128B.128 [R228+0x4000], desc[UR22][R10.64] ;  /* 0x040000000ae49fae */ /* 0x000fe2000b901d56 */
[----:B------:R-:W-:Y:S01]  /*dd70*/  @!P1 LEA.HI.X R9, R0, R15, R9, 0x1, P2 ;  /* 0x0000000f00099211 */ /* 0x000fe200010f0c09 */
[----:B------:R-:W-:Y:S02]  /*dd80*/  @!P1 VIADD R0, R5, UR4 ;  /* 0x0000000405009c36 */ /* 0x000fe40008000000 */
[----:B------:R-:W-:Y:S01]  /*dd90*/  @P1 STS.128 [R228+0x4800], RZ ;  /* 0x004800ffe4001388 */ /* 0x000fe20000000c00 */
[----:B---3--:R-:W-:-:S03]  /*dda0*/  @!P1 LEA R6, P0, R7, R16, 0x1 ;  /* 0x0000001007069211 */ /* 0x008fc600078008ff */
[----:B------:R-:W-:Y:S01]  /*ddb0*/  @!PT LDS RZ, [RZ] ;  /* 0x00000000fffff984 */ /* 0x000fe20000000800 */
[----:B------:R-:W-:Y:S01]  /*ddc0*/  @!PT LDS RZ, [RZ] ;  /* 0x00000000fffff984 */ /* 0x000fe20000000800 */
[----:B------:R-:W-:Y:S01]  /*ddd0*/  @!PT LDS RZ, [RZ] ;  /* 0x00000000fffff984 */ /* 0x000fe20000000800 */
[----:B------:R-:W-:Y:S01]  /*dde0*/  @!P1 LDGSTS.E.BYPASS.LTC128B.128 [R228+0x4800], desc[UR22][R8.64] ;  /* 0x0480000008e49fae */ /* 0x000fe2000b901d56 */
[----:B------:R-:W-:-:S03]  /*ddf0*/  @!P1 LEA.HI.X R7, R7, R17, R12, 0x1, P0 ;  /* 0x0000001107079211 */ /* 0x000fc600000f0c0c */
[----:B------:R-:W-:Y:S01]  /*de00*/  @P1 STS.128 [R228+0x5000], RZ ;  /* 0x005000ffe4001388 */ /* 0x000fe20000000c00 */
[----:B----4-:R-:W-:-:S03]  /*de10*/  @!P1 LEA R2, P0, R4, R18, 0x1 ;  /* 0x0000001204029211 */ /* 0x010fc600078008ff */
[----:B------:R-:W-:Y:S01]  /*de20*/  @!PT LDS RZ, [RZ] ;  /* 0x00000000fffff984 */ /* 0x000fe20000000800 */
[----:B------:R-:W-:Y:S01]  /*de30*/  @!PT LDS RZ, [RZ] ;  /* 0x00000000fffff984 */ /* 0x000fe20000000800 */
[----:B------:R-:W-:Y:S01]  /*de40*/  @!PT LDS RZ, [RZ] ;  /* 0x00000000fffff984 */ /* 0x000fe20000000800 */
[----:B------:R1:W-:Y:S01]  /*de50*/  @!P1 LDGSTS.E.BYPASS.LTC128B.128 [R228+0x5000], desc[UR22][R6.64] ;  /* 0x0500000006e49fae */ /* 0x0003e2000b901d56 */
[----:B------:R-:W-:Y:S01]  /*de60*/  @!P1 LEA.HI.X R3, R4, R19, R0, 0x1, P0 ;  /* 0x0000001304039211 */ /* 0x000fe200000f0c00 */
[----:B------:R-:W-:Y:S02]  /*de70*/  IMAD.U32 R0, RZ, RZ, UR17 ;  /* 0x00000011ff007e24 */ /* 0x000fe4000f8e00ff */
[----:B------:R-:W-:Y:S04]  /*de80*/  @P1 STS.128 [R228+0x5800], RZ ;  /* 0x005800ffe4001388 */ /* 0x000fe80000000c00 */
[----:B------:R-:W-:Y:S01]  /*de90*/  @!PT LDS RZ, [RZ] ;  /* 0x00000000fffff984 */ /* 0x000fe20000000800 */
[----:B------:R-:W-:Y:S01]  /*dea0*/  @!PT LDS RZ, [RZ] ;  /* 0x00000000fffff984 */ /* 0x000fe20000000800 */
[----:B------:R-:W-:Y:S01]  /*deb0*/  @!PT LDS RZ, [RZ] ;  /* 0x00000000fffff984 */ /* 0x000fe20000000800 */
[----:B------:R2:W-:Y:S04]  /*dec0*/  @!P1 LDGSTS.E.BYPASS.LTC128B.128 [R228+0x5800], desc[UR22][R2.64] ;  /* 0x0580000002e49fae */ /* 0x0005e8000b901d56 */
[----:B-----5:R-:W-:Y:S04]  /*ded0*/  LDSM.16.M88.4 R44, [R135+0x3c00] ;  /* 0x003c0000872c783b */ /* 0x020fe80000000200 */
[----:B------:R-:W-:Y:S04]  /*dee0*/  LDSM.16.M88.4 R64, [R135+0x2800] ;  /* 0x002800008740783b */ /* 0x000fe80000000200 */
[----:B------:R-:W-:Y:S04]  /*def0*/  LDSM.16.M88.4 R48, [R135+0x3800] ;  /* 0x003800008730783b */ /* 0x000fe80000000200 */
[----:B------:R-:W-:Y:S04]  /*df00*/  LDSM.16.M88.4 R72, [R135+0x2000] ;  /* 0x002000008748783b */ /* 0x000fe80000000200 */
[----:B-1----:R-:W1:Y:S04]  /*df10*/  LDSM.16.M88.4 R4, [R206+0x1000] ;  /* 0x00100000ce04783b */ /* 0x002e680000000200 */
[----:B------:R-:W3:Y:S04]  /*df20*/  LDSM.16.M88.4 R68, [R135+0x2400] ;  /* 0x002400008744783b */ /* 0x000ee80000000200 */
[----:B------:R-:W4:Y:S04]  /*df30*/  LDSM.16.M88.4 R60, [R135+0x2c00] ;  /* 0x002c0000873c783b */ /* 0x000f280000000200 */
[----:B------:R-:W2:Y:S04]  /*df40*/  LDSM.16.M88.4 R56, [R135+0x3000] ;  /* 0x003000008738783b */ /* 0x000ea80000000200 */
[----:B------:R-:W2:Y:S04]  /*df50*/  LDSM.16.M88.4 R52, [R135+0x3400] ;  /* 0x003400008734783b */ /* 0x000ea80000000200 */
[----:B------:R-:W-:Y:S04]  /*df60*/  LDSM.16.M88.4 R8, [R207+0x1000] ;  /* 0x00100000cf08783b */ /* 0x000fe80000000200 */
[----:B------:R-:W2:Y:S04]  /*df70*/  LDSM.16.M88.4 R80, [R209] ;  /* 0x00000000d150783b */ /* 0x000ea80000000200 */
[----:B------:R-:W2:Y:S04]  /*df80*/  LDSM.16.M88.4 R28, [R214] ;  /* 0x00000000d61c783b */ /* 0x000ea80000000200 */
[----:B------:R-:W2:Y:S04]  /*df90*/  LDSM.16.M88.4 R76, [R210] ;  /* 0x00000000d24c783b */ /* 0x000ea80000000200 */
[----:B------:R-:W2:Y:S01]  /*dfa0*/  LDSM.16.M88.4 R40, [R208] ;  /* 0x00000000d028783b */ /* 0x000ea20000000200 */
[C---:B-1----:R-:W-:Y:S03]  /*dfb0*/  HMMA.16816.F32.BF16 R108, R4.reuse, R44, RZ ;  /* 0x0000002c046c723c */ /* 0x042fe600000418ff */
[----:B------:R-:W1:Y:S04]  /*dfc0*/  LDSM.16.M88.4 R32, [R215] ;  /* 0x00000000d720783b */ /* 0x000e680000000200 */
[----:B------:R-:W1:Y:S01]  /*dfd0*/  LDSM.16.M88.4 R24, [R213] ;  /* 0x00000000d518783b */ /* 0x000e620000000200 */
[C---:B------:R-:W-:Y:S03]  /*dfe0*/  HMMA.16816.F32.BF16 R88, R4.reuse, R64, RZ ;  /* 0x000000400458723c */ /* 0x040fe600000418ff */
[----:B------:R-:W1:Y:S03]  /*dff0*/  LDSM.16.M88.4 R20, [R212] ;  /* 0x00000000d414783b */ /* 0x000e660000000200 */
[C---:B------:R-:W-:Y:S01]  /*e000*/  HMMA.16816.F32.BF16 R112, R4.reuse, R50, RZ ;  /* 0x000000320470723c */ /* 0x040fe200000418ff */
[----:B------:R-:W1:Y:S04]  /*e010*/  LDSM.16.M88.4 R16, [R211] ;  /* 0x00000000d310783b */ /* 0x000e680000000200 */
[----:B------:R-:W1:Y:S01]  /*e020*/  LDSM.16.M88.4 R12, [R206] ;  /* 0x00000000ce0c783b */ /* 0x000e620000000200 */
[C---:B------:R-:W-:Y:S03]  /*e030*/  HMMA.16816.F32.BF16 R104, R4.reuse, R72, RZ ;  /* 0x000000480468723c */ /* 0x040fe600000418ff */
[----:B------:R-:W0:Y:S03]  /*e040*/  LDGDEPBAR ;  /* 0x00000000000079af */ /* 0x000e260000000000 */
[C---:B------:R-:W-:Y:S06]  /*e050*/  HMMA.16816.F32.BF16 R100, R4.reuse, R74, RZ ;  /* 0x0000004a0464723c */ /* 0x040fec00000418ff */
[C---:B---3--:R-:W-:Y:S06]  /*e060*/  HMMA.16816.F32.BF16 R96, R4.reuse, R68, RZ ;  /* 0x000000440460723c */ /* 0x048fec00000418ff */
[C---:B------:R-:W-:Y:S06]  /*e070*/  HMMA.16816.F32.BF16 R92, R4.reuse, R70, RZ ;  /* 0x00000046045c723c */ /* 0x040fec00000418ff */
[C---:B------:R-:W-:Y:S06]  /*e080*/  HMMA.16816.F32.BF16 R180, R4.reuse, R66, RZ ;  /* 0x0000004204b4723c */ /* 0x040fec00000418ff */
[C---:B----4-:R-:W-:Y:S06]  /*e090*/  HMMA.16816.F32.BF16 R176, R4.reuse, R60, RZ ;  /* 0x0000003c04b0723c */ /* 0x050fec00000418ff */
[C---:B------:R-:W-:Y:S06]  /*e0a0*/  HMMA.16816.F32.BF16 R172, R4.reuse, R62, RZ ;  /* 0x0000003e04ac723c */ /* 0x040fec00000418ff */
[C---:B--2---:R-:W-:Y:S06]  /*e0b0*/  HMMA.16816.F32.BF16 R168, R4.reuse, R56, RZ ;  /* 0x0000003804a8723c */ /* 0x044fec00000418ff */
[C---:B------:R-:W-:Y:S06]  /*e0c0*/  HMMA.16816.F32.BF16 R128, R4.reuse, R58, RZ ;  /* 0x0000003a0480723c */ /* 0x040fec00000418ff */
[C---:B------:R-:W-:Y:S06]  /*e0d0*/  HMMA.16816.F32.BF16 R124, R4.reuse, R52, RZ ;  /* 0x00000034047c723c */ /* 0x040fec00000418ff */
[C---:B------:R-:W-:Y:S06]  /*e0e0*/  HMMA.16816.F32.BF16 R120, R4.reuse, R54, RZ ;  /* 0x000000360478723c */ /* 0x040fec00000418ff */
[C---:B------:R-:W-:Y:S06]  /*e0f0*/  HMMA.16816.F32.BF16 R116, R4.reuse, R48, RZ ;  /* 0x000000300474723c */ /* 0x040fec00000418ff */
[----:B------:R-:W-:Y:S01]  /*e100*/  HMMA.16816.F32.BF16 R84, R4, R46, RZ ;  /* 0x0000002e0454723c */ /* 0x000fe200000418ff */
[----:B------:R-:W2:Y:S01]  /*e110*/  LDSM.16.M88.4 R4, [R207] ;  /* 0x00000000cf04783b */ /* 0x000ea20000000200 */
[----:B------:R-:W-:-:S04]  /*e120*/  DEPBAR.LE SB0, 0x0 ;  /* 0x000080000000791a */ /* 0x000fc80000000000 */
[C---:B------:R-:W-:Y:S06]  /*e130*/  HMMA.16816.F32.BF16 R236, R8.reuse, R80, R108 ;  /* 0x0000005008ec723c */ /* 0x040fec000004186c */
[C---:B------:R-:W-:Y:S06]  /*e140*/  HMMA.16816.F32.BF16 R200, R8.reuse, R28, R88 ;  /* 0x0000001c08c8723c */ /* 0x040fec0000041858 */
[C---:B------:R-:W-:Y:S06]  /*e150*/  HMMA.16816.F32.BF16 R88, R8.reuse, R78, R112 ;  /* 0x0000004e0858723c */ /* 0x040fec0000041870 */
[C---:B------:R-:W-:Y:S06]  /*e160*/  HMMA.16816.F32.BF16 R184, R8.reuse, R40, R104 ;  /* 0x0000002808b8723c */ /* 0x040fec0000041868 */
[----:B------:R-:W-:Y:S01]  /*e170*/  HMMA.16816.F32.BF16 R188, R8, R42, R100 ;  /* 0x0000002a08bc723c */ /* 0x000fe20000041864 */
[----:B------:R-:W-:-:S02]  /*e180*/  IMAD.MOV.U32 R231, RZ, RZ, R236 ;  /* 0x000000ffffe77224 */ /* 0x000fc400078e00ec */
[----:B------:R-:W3:Y:S01]  /*e190*/  S2R R236, SR_TID.X ;  /* 0x0000000000ec7919 */ /* 0x000ee20000002100 */
[----:B------:R-:W-:Y:S02]  /*e1a0*/  IMAD.MOV.U32 R244, RZ, RZ, R237 ;  /* 0x000000fffff47224 */ /* 0x000fe400078e00ed */
[----:B-1----:R-:W-:Y:S01]  /*e1b0*/  HMMA.16816.F32.BF16 R192, R8, R32, R96 ;  /* 0x0000002008c0723c */ /* 0x002fe20000041860 */
[----:B------:R-:W-:Y:S02]  /*e1c0*/  IMAD.MOV.U32 R252, RZ, RZ, R239 ;  /* 0x000000fffffc7224 */ /* 0x000fe400078e00ef */
[----:B------:R-:W-:-:S03]  /*e1d0*/  IMAD.MOV.U32 R251, RZ, RZ, R238 ;  /* 0x000000fffffb7224 */ /* 0x000fc600078e00ee */
[C---:B------:R-:W-:Y:S01]  /*e1e0*/  HMMA.16816.F32.BF16 R196, R8.reuse, R34, R92 ;  /* 0x0000002208c4723c */ /* 0x040fe2000004185c */
[----:B------:R-:W-:Y:S02]  /*e1f0*/  IMAD.MOV.U32 R239, RZ, RZ, R90 ;  /* 0x000000ffffef7224 */ /* 0x000fe400078e005a */
[----:B------:R-:W-:Y:S02]  /*e200*/  IMAD.MOV.U32 R238, RZ, RZ, R91 ;  /* 0x000000ffffee7224 */ /* 0x000fe400078e005b */
[----:B------:R-:W-:Y:S01]  /*e210*/  IMAD.MOV.U32 R237, RZ, RZ, R88 ;  /* 0x000000ffffed7224 */ /* 0x000fe200078e0058 */
[----:B------:R-:W-:Y:S01]  /*e220*/  HMMA.16816.F32.BF16 R180, R8, R30, R180 ;  /* 0x0000001e08b4723c */ /* 0x000fe200000418b4 */
[----:B------:R-:W-:-:S05]  /*e230*/  IMAD.MOV.U32 R230, RZ, RZ, R89 ;  /* 0x000000ffffe67224 */ /* 0x000fca00078e0059 */
[C---:B------:R-:W-:Y:S06]  /*e240*/  HMMA.16816.F32.BF16 R176, R8.reuse, R24, R176 ;  /* 0x0000001808b0723c */ /* 0x040fec00000418b0 */
[----:B------:R-:W-:Y:S01]  /*e250*/  HMMA.16816.F32.BF16 R172, R8, R26, R172 ;  /* 0x0000001a08ac723c */ /* 0x000fe200000418ac */
[----:B---3--:R-:W-:-:S05]  /*e260*/  IMAD.SHL.U32 R236, R236, 0x2, RZ ;  /* 0x00000002ecec7824 */ /* 0x008fca00078e00ff */
[----:B------:R-:W-:Y:S01]  /*e270*/  HMMA.16816.F32.BF16 R168, R8, R20, R168 ;  /* 0x0000001408a8723c */ /* 0x000fe200000418a8 */
[----:B------:R-:W-:-:S05]  /*e280*/  LOP3.LUT R236, R236, 0x6, RZ, 0xc0, !PT ;  /* 0x00000006ecec7812 */ /* 0x000fca00078ec0ff */
[----:B------:R-:W-:Y:S01]  /*e290*/  HMMA.16816.F32.BF16 R128, R8, R22, R128 ;  /* 0x000000160880723c */ /* 0x000fe20000041880 */
[----:B------:R-:W-:-:S05]  /*e2a0*/  IMAD R0, R0, 0x80, R236 ;  /* 0x0000008000007824 */ /* 0x000fca00078e02ec */
[C---:B------:R-:W-:Y:S01]  /*e2b0*/  HMMA.16816.F32.BF16 R124, R8.reuse, R16, R124 ;  /* 0x00000010087c723c */ /* 0x040fe2000004187c */
[----:B------:R-:W-:Y:S01]  /*e2c0*/  IMAD.IADD R3, R222, 0x1, -R0 ;  /* 0x00000001de037824 */ /* 0x000fe200078e0a00 */
[C---:B------:R-:W-:Y:S01]  /*e2d0*/  ISETP.GE.AND P0, PT, R0.reuse, R227, PT ;  /* 0x000000e30000720c */ /* 0x040fe20003f06270 */
[C---:B------:R-:W-:Y:S01]  /*e2e0*/  VIADD R2, R0.reuse, 0x1 ;  /* 0x0000000100027836 */ /* 0x040fe20000000000 */
[CC--:B------:R-:W-:Y:S02]  /*e2f0*/  ISETP.GE.AND P3, PT, R0.reuse, R226.reuse, PT ;  /* 0x000000e20000720c */ /* 0x0c0fe40003f66270 */
[C---:B------:R-:W-:Y:S01]  /*e300*/  HMMA.16816.F32.BF16 R232, R8.reuse, R18, R120 ;  /* 0x0000001208e8723c */ /* 0x040fe20000041878 */
[----:B------:R-:W-:Y:S02]  /*e310*/  ISETP.LT.OR P0, PT, R0, R219, P0 ;  /* 0x000000db0000720c */ /* 0x000fe40000701670 */
[C---:B------:R-:W-:Y:S02]  /*e320*/  ISETP.GE.AND P6, PT, R2.reuse, R227, PT ;  /* 0x000000e30200720c */ /* 0x040fe40003fc6270 */
[C---:B------:R-:W-:Y:S01]  /*e330*/  ISETP.GE.AND P5, PT, R2.reuse, R226, PT ;  /* 0x000000e20200720c */ /* 0x040fe20003fa6270 */
[----:B------:R-:W-:Y:S01]  /*e340*/  HMMA.16816.F32.BF16 R240, R8, R76, R116 ;  /* 0x0000004c08f0723c */ /* 0x000fe20000041874 */
[----:B------:R-:W-:-:S02]  /*e350*/  ISETP.GE.AND P4, PT, R2, R225, PT ;  /* 0x000000e10200720c */ /* 0x000fc40003f86270 */
[C---:B------:R-:W-:Y:S02]  /*e360*/  ISETP.GE.AND P2, PT, R2.reuse, R224, PT ;  /* 0x000000e00200720c */ /* 0x040fe40003f46270 */
[C---:B------:R-:W-:Y:S01]  /*e370*/  ISETP.LT.OR P6, PT, R2.reuse, R219, P6 ;  /* 0x000000db0200720c */ /* 0x040fe200037c1670 */
[----:B------:R-:W-:Y:S01]  /*e380*/  HMMA.16816.F32.BF16 R8, R8, R82, R84 ;  /* 0x000000520808723c */ /* 0x000fe20000041854 */
[C---:B------:R-:W-:Y:S02]  /*e390*/  ISETP.LT.OR P5, PT, R2.reuse, R218, P5 ;  /* 0x000000da0200720c */ /* 0x040fe40002fa1670 */
[C---:B------:R-:W-:Y:S02]  /*e3a0*/  ISETP.LT.OR P4, PT, R2.reuse, R217, P4 ;  /* 0x000000d90200720c */ /* 0x040fe40002781670 */
[----:B------:R-:W-:Y:S01]  /*e3b0*/  ISETP.LT.OR P2, PT, R2, R216, P2 ;  /* 0x000000d80200720c */ /* 0x000fe20001741670 */
[----:B------:R-:W-:Y:S01]  /*e3c0*/  HMMA.16816.F32.BF16 R104, R12, R72, RZ ;  /* 0x000000480c68723c */ /* 0x000fe200000418ff */
[----:B------:R-:W-:-:S05]  /*e3d0*/  ISETP.LT.OR P3, PT, R0, R218, P3 ;  /* 0x000000da0000720c */ /* 0x000fca0001f61670 */
[C---:B------:R-:W-:Y:S06]  /*e3e0*/  HMMA.16816.F32.BF16 R108, R12.reuse, R74, RZ ;  /* 0x0000004a0c6c723c */ /* 0x040fec00000418ff */
[C---:B------:R-:W-:Y:S06]  /*e3f0*/  HMMA.16816.F32.BF16 R100, R12.reuse, R68, RZ ;  /* 0x000000440c64723c */ /* 0x040fec00000418ff */
[----:B------:R-:W-:Y:S01]  /*e400*/  HMMA.16816.F32.BF16 R96, R12, R70, RZ ;  /* 0x000000460c60723c */ /* 0x000fe200000418ff */
[----:B------:R-:W-:-:S02]  /*e410*/  IMAD.MOV.U32 R248, RZ, RZ, R10 ;  /* 0x000000fffff87224 */ /* 0x000fc400078e000a */
        /* <DEDUP_REMOVED lines=15> */
[C---:B--2---:R-:W-:Y:S06]  /*e510*/  HMMA.16816.F32.BF16 R68, R4.reuse, R20, R68 ;  /* 0x000000140444723c */ /* 0x044fec0000041844 */
        /* <DEDUP_REMOVED lines=9> */
[----:B------:R-:W-:-:S02]  /*e5b0*/  IMAD.MOV.U32 R33, RZ, RZ, R244 ;  /* 0x000000ffff217224 */ /* 0x000fc400078e00f4 */
[----:B------:R-:W-:-:S03]  /*e5c0*/  IMAD.MOV.U32 R32, RZ, RZ, R247 ;  /* 0x000000ffff207224 */ /* 0x000fc600078e00f7 */
[C---:B------:R-:W-:Y:S06]  /*e5d0*/  HMMA.16816.F32.BF16 R92, R4.reuse, R28, R92 ;  /* 0x0000001c045c723c */ /* 0x040fec000004185c */
[C---:B------:R-:W-:Y:S06]  /*e5e0*/  HMMA.16816.F32.BF16 R88, R4.reuse, R30, R88 ;  /* 0x0000001e0458723c */ /* 0x040fec0000041858 */
[C---:B------:R-:W-:Y:S06]  /*e5f0*/  HMMA.16816.F32.BF16 R84, R4.reuse, R24, R84 ;  /* 0x000000180454723c */ /* 0x040fec0000041854 */
[----:B------:R-:W-:Y:S01]  /*e600*/  HMMA.16816.F32.BF16 R72, R4, R26, R72 ;  /* 0x0000001a0448723c */ /* 0x000fe20000041848 */
[----:B------:R-:W-:-:S05]  /*e610*/  IMAD.MOV.U32 R25, RZ, RZ, R248 ;  /* 0x000000ffff197224 */ /* 0x000fca00078e00f8 */
[C---:B------:R-:W-:Y:S06]  /*e620*/  HMMA.16816.F32.BF16 R76, R4.reuse, R78, R48 ;  /* 0x0000004e044c723c */ /* 0x040fec0000041830 */
[----:B------:R-:W-:Y:S07]  /*e630*/  HMMA.16816.F32.BF16 R80, R4, R82, R12 ;  /* 0x000000520450723c */ /* 0x000fee000004180c */
[----:B------:R-:W-:-:S02]  /*e640*/  IMAD.IADD R4, R220, 0x1, -R0 ;  /* 0x00000001dc047824 */ /* 0x000fc400078e0a00 */
[--C-:B------:R-:W-:Y:S02]  /*e650*/  IMAD.IADD R5, R221, 0x1, -R0.reuse ;  /* 0x00000001dd057824 */ /* 0x100fe400078e0a00 */
[----:B------:R-:W-:Y:S01]  /*e660*/  IMAD.IADD R6, R223, 0x1, -R0 ;  /* 0x00000001df067824 */ /* 0x000fe200078e0a00 */
[----:B------:R-:W-:Y:S02]  /*e670*/  IABS R7, R4 ;  /* 0x0000000400077213 */ /* 0x000fe40000000000 */
[----:B------:R-:W-:Y:S02]  /*e680*/  IABS R4, R3 ;  /* 0x0000000300047213 */ /* 0x000fe40000000000 */
[----:B------:R-:W-:Y:S01]  /*e690*/  IABS R3, R5 ;  /* 0x0000000500037213 */ /* 0x000fe20000000000 */
[----:B------:R-:W-:Y:S01]  /*e6a0*/  IMAD.IADD R5, R220, 0x1, -R2 ;  /* 0x00000001dc057824 */ /* 0x000fe200078e0a02 */
[----:B------:R-:W-:Y:S01]  /*e6b0*/  IABS R6, R6 ;  /* 0x0000000600067213 */ /* 0x000fe20000000000 */
[----:B------:R-:W-:-:S02]  /*e6c0*/  IMAD.MOV.U32 R8, RZ, RZ, R7 ;  /* 0x000000ffff087224 */ /* 0x000fc400078e0007 */
        /* <DEDUP_REMOVED lines=19> */
[----:B------:R-:W-:Y:S01]  /*e800*/  IABS R5, R4 ;  /* 0x0000000400057213 */ /* 0x000fe20000000000 */
[----:B------:R-:W-:Y:S01]  /*e810*/  IMAD.MOV.U32 R186, RZ, RZ, R245 ;  /* 0x000000ffffba7224 */ /* 0x000fe200078e00f5 */
        /* <DEDUP_REMOVED lines=8> */
[----:B------:R-:W-:Y:S01]  /*e8a0*/  BAR.SYNC.DEFER_BLOCKING 0x0 ;  /* 0x0000000000007b1d */ /* 0x000fe20000010000 */
[----:B------:R-:W-:Y:S01]  /*e8b0*/  ISETP.GE.AND P0, PT, R0, R225, PT ;  /* 0x000000e10000720c */ /* 0x000fe20003f06270 */
[----:B------:R-:W-:Y:S01]  /*e8c0*/  IMAD.IADD R7, R222, 0x1, -R3 ;  /* 0x00000001de077824 */ /* 0x000fe200078e0a03 */
[----:B------:R-:W-:-:S02]  /*e8d0*/  ISETP.GE.AND P3, PT, R0, R224, PT ;  /* 0x000000e00000720c */ /* 0x000fc40003f66270 */
[----:B------:R-:W-:Y:S01]  /*e8e0*/  IABS R2, R4 ;  /* 0x0000000400027213 */ /* 0x000fe20000000000 */
[----:B------:R-:W-:Y:S01]  /*e8f0*/  IMAD.MOV.U32 R4, RZ, RZ, R6 ;  /* 0x000000ffff047224 */ /* 0x000fe200078e0006 */
[C---:B------:R-:W-:Y:S02]  /*e900*/  ISETP.LT.OR P0, PT, R0.reuse, R217, P0 ;  /* 0x000000d90000720c */ /* 0x040fe40000701670 */
        /* <DEDUP_REMOVED lines=27> */
[----:B------:R-:W-:Y:S01]  /*eac0*/  I2FP.F32.S32 R10, R5 ;  /* 0x00000005000a7245 */ /* 0x000fe20000201400 */
[----:B------:R-:W-:Y:S01]  /*ead0*/  IMAD.MOV.U32 R187, RZ, RZ, R252 ;  /* 0x000000ffffbb7224 */ /* 0x000fe200078e00fc */
[----:B------:R-:W-:-:S02]  /*eae0*/  IABS R4, R4 ;  /* 0x0000000400047213 */ /* 0x000fc40000000000 */
        /* <DEDUP_REMOVED lines=14> */
[----:B------:R-:W-:Y:S01]  /*ebd0*/  ISETP.GE.AND P4, PT, R2, R227, PT ;  /* 0x000000e30200720c */ /* 0x000fe20003f86270 */
[--C-:B------:R-:W-:Y:S01]  /*ebe0*/  IMAD.IADD R4, R220, 0x1, -R3.reuse ;  /* 0x00000001dc047824 */ /* 0x100fe200078e0a03 */
[----:B------:R-:W-:Y:S01]  /*ebf0*/  ISETP.GE.AND P2, PT, R2, R226, PT ;  /* 0x000000e20200720c */ /* 0x000fe20003f46270 */
[----:B------:R-:W-:Y:S01]  /*ec00*/  IMAD.IADD R6, R222, 0x1, -R3 ;  /* 0x00000001de067824 */ /* 0x000fe200078e0a03 */
[C---:B------:R-:W-:Y:S01]  /*ec10*/  ISETP.GE.AND P0, PT, R2.reuse, R225, PT ;  /* 0x000000e10200720c */ /* 0x040fe20003f06270 */
[----:B------:R-:W-:Y:S01]  /*ec20*/  IMAD.MOV.U32 R33, RZ, RZ, R246 ;  /* 0x000000ffff217224 */ /* 0x000fe200078e00f6 */
[----:B------:R-:W-:-:S02]  /*ec30*/  ISETP.GE.AND P3, PT, R2, R224, PT ;  /* 0x000000e00200720c */ /* 0x000fc40003f66270 */
[----:B------:R-:W-:Y:S02]  /*ec40*/  I2FP.F32.S32 R7, R7 ;  /* 0x0000000700077245 */ /* 0x000fe40000201400 */
[C---:B------:R-:W-:Y:S02]  /*ec50*/  ISETP.LT.OR P4, PT, R2.reuse, R219, P4 ;  /* 0x000000db0200720c */ /* 0x040fe40002781670 */
[C---:B------:R-:W-:Y:S01]  /*ec60*/  ISETP.LT.OR P2, PT, R2.reuse, R218, P2 ;  /* 0x000000da0200720c */ /* 0x040fe20001741670 */
[----:B------:R-:W-:Y:S01]  /*ec70*/  FFMA.FTZ R14, R7, -UR31, R188 ;  /* 0x8000001f070e7c23 */ /* 0x000fe200080100bc */
[C---:B------:R-:W-:Y:S01]  /*ec80*/  ISETP.LT.OR P0, PT, R2.reuse, R217, P0 ;  /* 0x000000d90200720c */ /* 0x040fe20000701670 */
        /* <DEDUP_REMOVED lines=46> */
[C---:B------:R-:W-:Y:S02]  /*ef70*/  ISETP.GE.AND P5, PT, R2.reuse, R224, PT ;  /* 0x000000e00200720c */ /* 0x040fe40003fa6270 */
        /* <DEDUP_REMOVED lines=35> */
[----:B------:R-:W-:Y:S01]  /*f1b0*/  ISETP.GE.AND P4, PT, R2, R227, PT ;  /* 0x000000e30200720c */ /* 0x000fe20003f86270 */
[----:B------:R-:W-:Y:S01]  /*f1c0*/  IMAD.IADD R4, R220, 0x1, -R3 ;  /* 0x00000001dc047824 */ /* 0x000fe200078e0a03 */
[----:B------:R-:W-:Y:S01]  /*f1d0*/  ISETP.GE.AND P2, PT, R2, R226, PT ;  /* 0x000000e20200720c */ /* 0x000fe20003f46270 */
[----:B------:R-:W-:Y:S01]  /*f1e0*/  FFMA.FTZ R8, R8, -UR31, R195 ;  /* 0x8000001f08087c23 */ /* 0x000fe200080100c3 */
[C---:B------:R-:W-:Y:S01]  /*f1f0*/  ISETP.GE.AND P0, PT, R2.reuse, R225, PT ;  /* 0x000000e10200720c */ /* 0x040fe20003f06270 */
[----:B------:R-:W-:Y:S01]  /*f200*/  IMAD.MOV.U32 R194, RZ, RZ, R237 ;  /* 0x000000ffffc27224 */ /* 0x000fe200078e00ed */
        /* <DEDUP_REMOVED lines=29> */
[C---:B------:R-:W-:Y:S01]  /*f3e0*/  ISETP.GE.AND P6, PT, R3.reuse, R227, PT ;  /* 0x000000e30300720c */ /* 0x040fe20003fc6270 */
[----:B------:R-:W-:Y:S01]  /*f3f0*/  IMAD.IADD R4, R220, 0x1, -R2 ;  /* 0x00000001dc047824 */ /* 0x000fe200078e0a02 */
[C---:B------:R-:W-:Y:S01]  /*f400*/  ISETP.GE.AND P5, PT, R3.reuse, R226, PT ;  /* 0x000000e20300720c */ /* 0x040fe20003fa6270 */
[----:B------:R-:W-:Y:S01]  /*f410*/  FFMA.FTZ R12, R6, -UR31, R196 ;  /* 0x8000001f060c7c23 */ /* 0x000fe200080100c4 */
        /* <DEDUP_REMOVED lines=32> */
[----:B------:R-:W-:-:S02]  /*f620*/  ISETP.GE.AND P6, PT, R2, R225, PT ;  /* 0x000000e10200720c */ /* 0x000fc40003fc6270 */
[C---:B------:R-:W-:Y:S02]  /*f630*/  ISETP.GE.AND P5, PT, R2.reuse, R224, PT ;  /* 0x000000e00200720c */ /* 0x040fe40003fa6270 */
        /* <DEDUP_REMOVED lines=48> */
[C---:B------:R-:W-:Y:S02]  /*f940*/  ISETP.GE.AND P2, PT, R2.reuse, R224, PT ;  /* 0x000000e00200720c */ /* 0x040fe40003f46270 */
        /* <DEDUP_REMOVED lines=70> */
[--C-:B------:R-:W-:Y:S01]  /*fdb0*/  IMAD.IADD R4, R220, 0x1, -R2.reuse ;  /* 0x00000001dc047824 */ /* 0x100fe200078e0a02 */
        /* <DEDUP_REMOVED lines=133> */
[----:B------:R-:W-:Y:S01]  /*10610*/  IABS R6, R5 ;  /* 0x0000000500067213 */ /* 0x000fe20000000000 */
[----:B------:R-:W-:Y:S01]  /*10620*/  IMAD.MOV.U32 R5, RZ, RZ, R11 ;  /* 0x000000ffff057224 */ /* 0x000fe200078e000b */
[----:B------:R-:W-:Y:S02]  /*10630*/  IABS R7, R2 ;  /* 0x0000000200077213 */ /* 0x000fe40000000000 */
        /* <DEDUP_REMOVED lines=16> */
[----:B------:R-:W-:Y:S01]  /*10740*/  I2FP.F32.S32 R6, R6 ;  /* 0x0000000600067245 */ /* 0x000fe20000201400 */
[----:B------:R1:W-:Y:S01]  /*10750*/  STL [R1], R5 ;  /* 0x0000000501007387 */ /* 0x0003e20000100800 */
[----:B------:R-:W-:-:S02]  /*10760*/  ISETP.GE.AND P0, PT, R3, R227, PT ;  /* 0x000000e30300720c */ /* 0x000fc40003f06270 */
[C---:B------:R-:W-:Y:S01]  /*10770*/  ISETP.GE.AND P3, PT, R3.reuse, R226, PT ;  /* 0x000000e20300720c */ /* 0x040fe20003f66270 */
[----:B------:R-:W-:Y:S01]  /*10780*/  FFMA.FTZ R12, R6, -UR31, R168 ;  /* 0x8000001f060c7c23 */ /* 0x000fe200080100a8 */
[C---:B------:R-:W-:Y:S01]  /*10790*/  ISETP.GE.AND P6, PT, R3.reuse, R225, PT ;  /* 0x000000e10300720c */ /* 0x040fe20003fc6270 */
[----:B------:R-:W-:Y:S01]  /*107a0*/  IMAD.IADD R6, R222, 0x1, -R2 ;  /* 0x00000001de067824 */ /* 0x000fe200078e0a02 */
[C---:B------:R-:W-:Y:S01]  /*107b0*/  ISETP.GE.AND P5, PT, R3.reuse, R224, PT ;  /* 0x000000e00300720c */ /* 0x040fe20003fa6270 */
[----:B------:R2:W-:Y:S01]  /*107c0*/  STL [R1+0x14], R4 ;  /* 0x0000140401007387 */ /* 0x0005e20000100800 */
[C---:B------:R-:W-:Y:S02]  /*107d0*/  ISETP.LT.OR P0, PT, R3.reuse, R219, P0 ;  /* 0x000000db0300720c */ /* 0x040fe40000701670 */
[C---:B------:R-:W-:Y:S02]  /*107e0*/  ISETP.LT.OR P3, PT, R3.reuse, R218, P3 ;  /* 0x000000da0300720c */ /* 0x040fe40001f61670 */
[----:B------:R-:W-:-:S02]  /*107f0*/  ISETP.LT.OR P6, PT, R3, R217, P6 ;  /* 0x000000d90300720c */ /* 0x000fc400037c1670 */
[----:B------:R-:W-:Y:S02]  /*10800*/  ISETP.LT.OR P5, PT, R3, R216, P5 ;  /* 0x000000d80300720c */ /* 0x000fe40002fa1670 */
[----:B------:R-:W-:Y:S02]  /*10810*/  IABS R8, R7 ;  /* 0x0000000700087213 */ /* 0x000fe40000000000 */
[----:B------:R-:W-:Y:S02]  /*10820*/  FSEL R180, R12, -INF , !P4 ;  /* 0xff8000000cb47808 */ /* 0x000fe40006000000 */
[----:B------:R-:W-:Y:S02]  /*10830*/  FSEL R188, R11, -INF , !P2 ;  /* 0xff8000000bbc7808 */ /* 0x000fe40005000000 */
[----:B------:R-:W-:Y:S01]  /*10840*/  FSEL R24, R10, -INF , !P0 ;  /* 0xff8000000a187808 */ /* 0x000fe20004000000 */
[--C-:B-1----:R-:W-:Y:S01]  /*10850*/  IMAD.IADD R5, R221, 0x1, -R3.reuse ;  /* 0x00000001dd057824 */ /* 0x102fe200078e0a03 */
[C---:B------:R-:W-:Y:S01]  /*10860*/  ISETP.GE.AND P4, PT, R2.reuse, R227, PT ;  /* 0x000000e30200720c */ /* 0x040fe20003f86270 */
[----:B------:R-:W-:Y:S01]  /*10870*/  IMAD.IADD R3, R223, 0x1, -R3 ;  /* 0x00000001df037824 */ /* 0x000fe200078e0a03 */
[----:B------:R-:W-:-:S02]  /*10880*/  ISETP.GE.AND P2, PT, R2, R226, PT ;  /* 0x000000e20200720c */ /* 0x000fc40003f46270 */
[----:B------:R-:W-:Y:S02]  /*10890*/  IABS R7, R5 ;  /* 0x0000000500077213 */ /* 0x000fe40000000000 */
[----:B------:R-:W-:Y:S01]  /*108a0*/  IABS R5, R3 ;  /* 0x0000000300057213 */ /* 0x000fe20000000000 */
[----:B--2---:R-:W-:Y:S01]  /*108b0*/  IMAD.IADD R4, R220, 0x1, -R2 ;  /* 0x00000001dc047824 */ /* 0x004fe200078e0a02 */
[----:B------:R-:W-:Y:S01]  /*108c0*/  IABS R3, R6 ;  /* 0x0000000600037213 */ /* 0x000fe20000000000 */
[----:B------:R-:W-:Y:S01]  /*108d0*/  IMAD.MOV.U32 R6, RZ, RZ, R8 ;  /* 0x000000ffff067224 */ /* 0x000fe200078e0008 */
[----:B------:R-:W-:Y:S02]  /*108e0*/  I2FP.F32.S32 R8, R5 ;  /* 0x0000000500087245 */ /* 0x000fe40000201400 */
[----:B------:R-:W-:Y:S02]  /*108f0*/  IABS R4, R4 ;  /* 0x0000000400047213 */ /* 0x000fe40000000000 */
[----:B------:R-:W-:Y:S01]  /*10900*/  I2FP.F32.S32 R6, R6 ;  /* 0x0000000600067245 */ /* 0x000fe20000201400 */
[----:B------:R-:W-:Y:S01]  /*10910*/  FFMA.FTZ R14, R8, -UR31, R171 ;  /* 0x8000001f080e7c23 */ /* 0x000fe200080100ab */
[----:B------:R-:W-:-:S02]  /*10920*/  I2FP.F32.S32 R5, R4 ;  /* 0x0000000400057245 */ /* 0x000fc40000201400 */
[----:B------:R-:W-:Y:S01]  /*10930*/  I2FP.F32.S32 R3, R3 ;  /* 0x0000000300037245 */ /* 0x000fe20000201400 */
[----:B------:R-:W-:Y:S01]  /*10940*/  FFMA.FTZ R4, R6, -UR31, R71 ;  /* 0x8000001f06047c23 */ /* 0x000fe20008010047 */
[----:B------:R-:W-:Y:S01]  /*10950*/  ISETP.GE.AND P0, PT, R2, R225, PT ;  /* 0x000000e10200720c */ /* 0x000fe20003f06270 */
[----:B------:R-:W-:Y:S01]  /*10960*/  FFMA.FTZ R13, R5, -UR31, R64 ;  /* 0x8000001f050d7c23 */ /* 0x000fe20008010040 */
[----:B------:R-:W-:Y:S01]  /*10970*/  I2FP.F32.S32 R7, R7 ;  /* 0x0000000700077245 */ /* 0x000fe20000201400 */
[----:B------:R-:W-:Y:S01]  /*10980*/  FFMA.FTZ R9, R3, -UR31, R66 ;  /* 0x8000001f03097c23 */ /* 0x000fe20008010042 */
[----:B------:R-:W-:Y:S01]  /*10990*/  FSEL R4, R4, -INF , !P3 ;  /* 0xff80000004047808 */ /* 0x000fe20005800000 */
[----:B------:R-:W-:Y:S01]  /*109a0*/  VIADD R3, R0, 0x49 ;  /* 0x0000004900037836 */ /* 0x000fe20000000000 */
[C---:B------:R-:W-:Y:S01]  /*109b0*/  ISETP.GE.AND P3, PT, R2.reuse, R224, PT ;  /* 0x000000e00200720c */ /* 0x040fe20003f66270 */
[--C-:B------:R-:W-:Y:S01]  /*109c0*/  IMAD.IADD R5, R221, 0x1, -R2.reuse ;  /* 0x00000001dd057824 */ /* 0x100fe200078e0a02 */
[C---:B------:R-:W-:Y:S01]  /*109d0*/  ISETP.LT.OR P4, PT, R2.reuse, R219, P4 ;  /* 0x000000db0200720c */ /* 0x040fe20002781670 */
[----:B------:R1:W-:Y:S01]  /*109e0*/  STL [R1+0x10], R4 ;  /* 0x0000100401007387 */ /* 0x0003e20000100800 */
[C---:B------:R-:W-:Y:S01]  /*109f0*/  ISETP.LT.OR P2, PT, R2.reuse, R218, P2 ;  /* 0x000000da0200720c */ /* 0x040fe20001741670 */
[----:B------:R-:W-:Y:S01]  /*10a00*/  FFMA.FTZ R15, R7, -UR31, R169 ;  /* 0x8000001f070f7c23 */ /* 0x000fe200080100a9 */
[----:B------:R-:W-:Y:S01]  /*10a10*/  ISETP.LT.OR P0, PT, R2, R217, P0 ;  /* 0x000000d90200720c */ /* 0x000fe20000701670 */
[--C-:B------:R-:W-:Y:S01]  /*10a20*/  IMAD.IADD R6, R222, 0x1, -R3.reuse ;  /* 0x00000001de067824 */ /* 0x100fe200078e0a03 */
[----:B------:R-:W-:Y:S01]  /*10a30*/  ISETP.LT.OR P3, PT, R2, R216, P3 ;  /* 0x000000d80200720c */ /* 0x000fe20001f61670 */
[----:B------:R-:W-:Y:S01]  /*10a40*/  IMAD.IADD R2, R223, 0x1, -R2 ;  /* 0x00000001df027824 */ /* 0x000fe200078e0a02 */
[----:B------:R-:W-:Y:S01]  /*10a50*/  IABS R8, R5 ;  /* 0x0000000500087213 */ /* 0x000fe20000000000 */
[----:B------:R-:W-:Y:S01]  /*10a60*/  IMAD.IADD R7, R221, 0x1, -R3 ;  /* 0x00000001dd077824 */ /* 0x000fe200078e0a03 */
[----:B------:R-:W-:-:S02]  /*10a70*/  FSEL R177, R15, -INF , !P6 ;  /* 0xff8000000fb17808 */ /* 0x000fc40007000000 */
[----:B------:R-:W-:Y:S02]  /*10a80*/  IABS R10, R2 ;  /* 0x00000002000a7213 */ /* 0x000fe40000000000 */
[----:B------:R-:W-:Y:S02]  /*10a90*/  IABS R2, R6 ;  /* 0x0000000600027213 */ /* 0x000fe40000000000 */
[----:B------:R-:W-:Y:S01]  /*10aa0*/  IABS R5, R7 ;  /* 0x0000000700057213 */ /* 0x000fe20000000000 */
[----:B------:R-:W-:Y:S01]  /*10ab0*/  IMAD.MOV.U32 R7, RZ, RZ, R8 ;  /* 0x000000ffff077224 */ /* 0x000fe200078e0008 */
[----:B------:R-:W-:Y:S02]  /*10ac0*/  I2FP.F32.S32 R10, R10 ;  /* 0x0000000a000a7245 */ /* 0x000fe40000201400 */
[----:B------:R-:W-:Y:S02]  /*10ad0*/  FSEL R181, R14, -INF , !P5 ;  /* 0xff8000000eb57808 */ /* 0x000fe40006800000 */
[----:B------:R-:W-:-:S02]  /*10ae0*/  I2FP.F32.S32 R7, R7 ;  /* 0x0000000700077245 */ /* 0x000fc40000201400 */
[C---:B------:R-:W-:Y:S01]  /*10af0*/  ISETP.GE.AND P6, PT, R3.reuse, R227, PT ;  /* 0x000000e30300720c */ /* 0x040fe20003fc6270 */
[----:B-1----:R-:W-:Y:S01]  /*10b00*/  IMAD.IADD R4, R220, 0x1, -R3 ;  /* 0x00000001dc047824 */ /* 0x002fe200078e0a03 */
[----:B------:R-:W-:Y:S01]  /*10b10*/  ISETP.GE.AND P5, PT, R3, R226, PT ;  /* 0x000000e20300720c */ /* 0x000fe20003fa6270 */
[----:B------:R-:W-:Y:S01]  /*10b20*/  FFMA.FTZ R8, R7, -UR31, R128 ;  /* 0x8000001f07087c23 */ /* 0x000fe20008010080 */
[----:B------:R-:W-:Y:S01]  /*10b30*/  FFMA.FTZ R7, R10, -UR31, R130 ;  /* 0x8000001f0a077c23 */ /* 0x000fe20008010082 */
[C---:B------:R-:W-:Y:S02]  /*10b40*/  ISETP.LT.OR P6, PT, R3.reuse, R219, P6 ;  /* 0x000000db0300720c */ /* 0x040fe400037c1670 */
[----:B------:R-:W-:Y:S02]  /*10b50*/  IABS R4, R4 ;  /* 0x0000000400047213 */ /* 0x000fe40000000000 */
[----:B------:R-:W-:Y:S02]  /*10b60*/  ISETP.LT.OR P5, PT, R3, R218, P5 ;  /* 0x000000da0300720c */ /* 0x000fe40002fa1670 */
[----:B------:R-:W-:Y:S01]  /*10b70*/  FSEL R250, R13, -INF , !P4 ;  /* 0xff8000000dfa7808 */ /* 0x000fe20006000000 */
[----:B------:R-:W-:Y:S01]  /*10b80*/  IMAD.MOV.U32 R6, RZ, RZ, R4 ;  /* 0x000000ffff067224 */ /* 0x000fe200078e0004 */
[----:B------:R-:W-:Y:S01]  /*10b90*/  FSEL R68, R9, -INF , !P2 ;  /* 0xff80000009447808 */ /* 0x000fe20005000000 */
[----:B------:R-:W-:Y:S01]  /*10ba0*/  IMAD.MOV.U32 R4, RZ, RZ, R2 ;  /* 0x000000ffff047224 */ /* 0x000fe200078e0002 */
[----:B------:R-:W-:Y:S01]  /*10bb0*/  ISETP.GE.AND P4, PT, R3, R225, PT ;  /* 0x000000e10300720c */ /* 0x000fe20003f86270 */
[----:B------:R-:W-:Y:S01]  /*10bc0*/  IMAD.MOV.U32 R2, RZ, RZ, R5 ;  /* 0x000000ffff027224 */ /* 0x000fe200078e0005 */
[----:B------:R-:W-:Y:S01]  /*10bd0*/  I2FP.F32.S32 R5, R6 ;  /* 0x0000000600057245 */ /* 0x000fe20000201400 */
[----:B------:R-:W-:Y:S01]  /*10be0*/  IMAD.IADD R6, R223, 0x1, -R3 ;  /* 0x00000001df067824 */ /* 0x000fe200078e0a03 */
[----:B------:R-:W-:-:S02]  /*10bf0*/  I2FP.F32.S32 R4, R4 ;  /* 0x0000000400047245 */ /* 0x000fc40000201400 */
[----:B------:R-:W-:Y:S01]  /*10c00*/  I2FP.F32.S32 R2, R2 ;  /* 0x0000000200027245 */ /* 0x000fe20000201400 */
[----:B------:R-:W-:Y:S01]  /*10c10*/  FFMA.FTZ R5, R5, -UR31, R65 ;  /* 0x8000001f05057c23 */ /* 0x000fe20008010041 */
[----:B------:R-:W-:Y:S01]  /*10c20*/  ISETP.GE.AND P2, PT, R3, R224, PT ;  /* 0x000000e00300720c */ /* 0x000fe20003f46270 */
[----:B------:R-:W-:Y:S01]  /*10c30*/  FFMA.FTZ R4, R4, -UR31, R67 ;  /* 0x8000001f04047c23 */ /* 0x000fe20008010043 */
[----:B------:R-:W-:Y:S01]  /*10c40*/  FSEL R174, R8, -INF , !P0 ;  /* 0xff80000008ae7808 */ /* 0x000fe20004000000 */
[----:B------:R-:W-:Y:S01]  /*10c50*/  FFMA.FTZ R10, R2, -UR31, R129 ;  /* 0x8000001f020a7c23 */ /* 0x000fe20008010081 */
[----:B------:R-:W-:Y:S01]  /*10c60*/  VIADD R2, R0, 0x50 ;  /* 0x0000005000027836 */ /* 0x000fe20000000000 */
        /* <DEDUP_REMOVED lines=45> */
[----:B------:R-:W-:Y:S01]  /*10f40*/  FFMA.FTZ R8, R8, -UR31, R126 ;  /* 0x8000001f08087c23 */ /* 0x000fe2000801007e */
[C---:B------:R-:W-:Y:S01]  /*10f50*/  ISETP.GE.AND P2, PT, R2.reuse, R226, PT ;  /* 0x000000e20200720c */ /* 0x040fe20003f46270 */
[----:B------:R1:W-:Y:S01]  /*10f60*/  STL [R1+0x4], R4 ;  /* 0x0000040401007387 */ /* 0x0003e20000100800 */
        /* <DEDUP_REMOVED lines=12> */
[----:B------:R-:W-:Y:S02]  /*11030*/  I2FP.F32.S32 R7, R7 ;  /* 0x0000000700077245 */ /* 0x000fe40000201400 */
[----:B------:R-:W-:Y:S01]  /*11040*/  I2FP.F32.S32 R6, R6 ;  /* 0x0000000600067245 */ /* 0x000fe20000201400 */
[----:B-1----:R-:W-:Y:S01]  /*11050*/  IMAD.IADD R4, R220, 0x1, -R3 ;  /* 0x00000001dc047824 */ /* 0x002fe200078e0a03 */
[----:B------:R-:W-:Y:S01]  /*11060*/  I2FP.F32.S32 R5, R5 ;  /* 0x0000000500057245 */ /* 0x000fe20000201400 */
[----:B------:R-:W-:-:S02]  /*11070*/  FFMA.FTZ R11, R7, -UR31, R127 ;  /* 0x8000001f070b7c23 */ /* 0x000fc4000801007f */
[----:B------:R-:W-:Y:S01]  /*11080*/  FFMA.FTZ R12, R6, -UR31, R125 ;  /* 0x8000001f060c7c23 */ /* 0x000fe2000801007d */
[----:B------:R-:W-:Y:S01]  /*11090*/  FSEL R131, R9, -INF , !P6 ;  /* 0xff80000009837808 */ /* 0x000fe20007000000 */
[----:B------:R-:W-:Y:S01]  /*110a0*/  IMAD.IADD R7, R222, 0x1, -R3 ;  /* 0x00000001de077824 */ /* 0x000fe200078e0a03 */
[----:B------:R-:W-:Y:S01]  /*110b0*/  IABS R2, R4 ;  /* 0x0000000400027213 */ /* 0x000fe20000000000 */
[----:B------:R-:W-:Y:S02]  /*110c0*/  IMAD.MOV.U32 R4, RZ, RZ, R10 ;  /* 0x000000ffff047224 */ /* 0x000fe400078e000a */
[----:B------:R-:W-:Y:S01]  /*110d0*/  FFMA.FTZ R5, R5, -UR31, R61 ;  /* 0x8000001f05057c23 */ /* 0x000fe2000801003d */
[----:B------:R-:W-:Y:S02]  /*110e0*/  FSEL R6, R8, -INF , !P5 ;  /* 0xff80000008067808 */ /* 0x000fe40006800000 */
[----:B------:R-:W-:Y:S02]  /*110f0*/  I2FP.F32.S32 R2, R2 ;  /* 0x0000000200027245 */ /* 0x000fe40000201400 */
[----:B------:R-:W-:Y:S01]  /*11100*/  I2FP.F32.S32 R4, R4 ;  /* 0x0000000400047245 */ /* 0x000fe20000201400 */
[----:B------:R1:W-:Y:S01]  /*11110*/  STL [R1+0x8], R6 ;  /* 0x0000080601007387 */ /* 0x0003e20000100800 */
[----:B------:R-:W-:Y:S01]  /*11120*/  FSEL R237, R5, -INF , !P4 ;  /* 0xff80000005ed7808 */ /* 0x000fe20006000000 */
[----:B------:R-:W-:Y:S01]  /*11130*/  FFMA.FTZ R10, R2, -UR31, R56 ;  /* 0x8000001f020a7c23 */ /* 0x000fe20008010038 */
[C---:B------:R-:W-:Y:S01]  /*11140*/  ISETP.GE.AND P6, PT, R3.reuse, R227, PT ;  /* 0x000000e30300720c */ /* 0x040fe20003fc6270 */
[----:B------:R-:W-:Y:S01]  /*11150*/  FFMA.FTZ R4, R4, -UR31, R63 ;  /* 0x8000001f04047c23 */ /* 0x000fe2000801003f */
[C---:B------:R-:W-:Y:S01]  /*11160*/  ISETP.GE.AND P5, PT, R3.reuse, R226, PT ;  /* 0x000000e20300720c */ /* 0x040fe20003fa6270 */
[----:B------:R-:W-:Y:S01]  /*11170*/  VIADD R2, R0, 0x59 ;  /* 0x0000005900027836 */ /* 0x000fe20000000000 */
[----:B------:R-:W-:Y:S01]  /*11180*/  ISETP.GE.AND P4, PT, R3, R225, PT ;  /* 0x000000e10300720c */ /* 0x000fe20003f86270 */
[----:B------:R-:W-:Y:S01]  /*11190*/  IMAD.IADD R5, R221, 0x1, -R3 ;  /* 0x00000001dd057824 */ /* 0x000fe200078e0a03 */
[----:B------:R-:W-:Y:S01]  /*111a0*/  FSEL R124, R4, -INF , !P2 ;  /* 0xff800000047c7808 */ /* 0x000fe20005000000 */
        /* <DEDUP_REMOVED lines=8> */
[----:B------:R-:W-:Y:S01]  /*11230*/  IABS R7, R5 ;  /* 0x0000000500077213 */ /* 0x000fe20000000000 */
[----:B-1----:R-:W-:Y:S01]  /*11240*/  IMAD.IADD R6, R222, 0x1, -R2 ;  /* 0x00000001de067824 */ /* 0x002fe200078e0a02 */
[----:B------:R-:W-:-:S02]  /*11250*/  IABS R5, R3 ;  /* 0x0000000300057213 */ /* 0x000fc40000000000 */
        /* <DEDUP_REMOVED lines=18> */
[C---:B------:R-:W-:Y:S01]  /*11380*/  IMAD.IADD R5, R221.reuse, 0x1, -R2 ;  /* 0x00000001dd057824 */ /* 0x040fe200078e0a02 */
[----:B------:R-:W-:Y:S01]  /*11390*/  ISETP.GE.AND P0, PT, R2, R227, PT ;  /* 0x000000e30200720c */ /* 0x000fe20003f06270 */
        /* <DEDUP_REMOVED lines=126> */
[C---:B------:R-:W-:Y:S01]  /*11b80*/  ISETP.GE.AND P0, PT, R3.reuse, R225, PT ;  /* 0x000000e10300720c */ /* 0x040fe20003f06270 */
        /* <DEDUP_REMOVED lines=19> */
[----:B------:R-:W-:Y:S01]  /*11cc0*/  IMAD.MOV.U32 R191, RZ, RZ, R231 ;  /* 0x000000ffffbf7224 */ /* 0x000fe200078e00e7 */
        /* <DEDUP_REMOVED lines=91> */
[--C-:B------:R-:W-:Y:S01]  /*12280*/  IMAD.IADD R4, R220, 0x1, -R0.reuse ;  /* 0x00000001dc047824 */ /* 0x100fe200078e0a00 */
[----:B------:R-:W-:Y:S01]  /*12290*/  FSEL R187, R3, -INF , !P2 ;  /* 0xff80000003bb7808 */ /* 0x000fe20005000000 */
[--C-:B------:R-:W-:Y:S01]  /*122a0*/  IMAD.IADD R3, R222, 0x1, -R0.reuse ;  /* 0x00000001de037824 */ /* 0x100fe200078e0a00 */
        /* <DEDUP_REMOVED lines=92> */
.L_x_979:
[----:B------:R-:W-:Y:S05]  /*12870*/  BSYNC B0 ;  /* 0x0000000000007941 */ /* 0x000fea0003800000 */
.L_x_978:
[----:B------:R-:W0:Y:S02]  /*12880*/  LDGDEPBAR ;  /* 0x00000000000079af */ /* 0x000e240000000000 */
.L_x_977:
[----:B------:R-:W3:Y:S01]  /*12890*/  LDL R3, [R1+0x18] ;  /* 0x0000180001037983 */ /* 0x000ee20000100800 */
[----:B------:R-:W-:-:S03]  /*128a0*/  IMAD.MOV.U32 R130, RZ, RZ, R24 ;  /* 0x000000ffff827224 */ /* 0x000fc600078e0018 */
[----:B------:R-:W4:Y:S04]  /*128b0*/  LDL R2, [R1+0x90] ;  /* 0x0000900001027983 */ /* 0x000f280000100800 */
[----:B------:R-:W2:Y:S04]  /*128c0*/  LDL R125, [R1+0x1c] ;  /* 0x00001c00017d7983 */ /* 0x000ea80000100800 */
[----:B------:R-:W-:Y:S04]  /*128d0*/  STL [R1+0x100], R228 ;  /* 0x000100e401007387 */ /* 0x000fe80000100800 */
[----:B------:R1:W-:Y:S04]  /*128e0*/  STL [R1+0xfc], R227 ;  /* 0x0000fce301007387 */ /* 0x0003e80000100800 */
[----:B-1----:R-:W3:Y:S01]  /*128f0*/  LDL.LU R227, [R1] ;  /* 0x0000000001e37983 */ /* 0x002ee20000300800 */
[----:B------:R-:W-:-:S04]  /*12900*/  FMNMX.FTZ R0, R39, R50, !PT ;  /* 0x0000003227007209 */ /* 0x000fc80007810000 */
[----:B------:R-:W-:-:S04]  /*12910*/  FMNMX.FTZ R0, R104, R0, !PT ;  /* 0x0000000068007209 */ /* 0x000fc80007810000 */
[----:B------:R-:W-:-:S04]  /*12920*/  FMNMX.FTZ R0, R49, R0, !PT ;  /* 0x0000000031007209 */ /* 0x000fc80007810000 */
[----:B------:R-:W-:-:S04]  /*12930*/  FMNMX.FTZ R0, R45, R0, !PT ;  /* 0x000000002d007209 */ /* 0x000fc80007810000 */
[----:B------:R-:W-:-:S04]  /*12940*/  FMNMX.FTZ R0, R44, R0, !PT ;  /* 0x000000002c007209 */ /* 0x000fc80007810000 */
[----:B------:R-:W-:Y:S01]  /*12950*/  FMNMX.FTZ R0, R52, R0, !PT ;  /* 0x0000000034007209 */ /* 0x000fe20007810000 */
[----:B------:R1:W-:Y:S03]  /*12960*/  STL [R1+0xf8], R226 ;  /* 0x0000f8e201007387 */ /* 0x0003e60000100800 */
[----:B------:R-:W-:Y:S01]  /*12970*/  FMNMX.FTZ R0, R41, R0, !PT ;  /* 0x0000000029007209 */ /* 0x000fe20007810000 */
[----:B------:R1:W-:Y:S03]  /*12980*/  STL [R1+0xf4], R225 ;  /* 0x0000f4e101007387 */ /* 0x0003e60000100800 */
[----:B------:R-:W-:Y:S01]  /*12990*/  FMNMX.FTZ R0, R31, R0, !PT ;  /* 0x000000001f007209 */ /* 0x000fe20007810000 */
[----:B------:R-:W-:Y:S04]  /*129a0*/  STL [R1+0xf0], R224 ;  /* 0x0000f0e001007387 */ /* 0x000fe80000100800 */
[----:B------:R1:W-:Y:S01]  /*129b0*/  STL [R1+0xec], R223 ;  /* 0x0000ecdf01007387 */ /* 0x0003e20000100800 */
[----:B------:R-:W-:-:S03]  /*129c0*/  FMNMX.FTZ R0, R30, R0, !PT ;  /* 0x000000001e007209 */ /* 0x000fc60007810000 */
[----:B------:R-:W-:Y:S04]  /*129d0*/  STL [R1+0xe8], R222 ;  /* 0x0000e8de01007387 */ /* 0x000fe80000100800 */
[----:B------:R-:W-:Y:S04]  /*129e0*/  STL [R1+0xe4], R221 ;  /* 0x0000e4dd01007387 */ /* 0x000fe80000100800 */
[----:B------:R-:W-:Y:S04]  /*129f0*/  STL [R1+0xe0], R220 ;  /* 0x0000e0dc01007387 */ /* 0x000fe80000100800 */
[----:B------:R-:W-:Y:S01]  /*12a00*/  STL [R1+0xdc], R219 ;  /* 0x0000dcdb01007387 */ /* 0x000fe20000100800 */
        /* <DEDUP_REMOVED lines=18> */
[----:B------:R-:W4:Y:S04]  /*12b30*/  LDL R72, [R1+0xa0] ;  /* 0x0000a00001487983 */ /* 0x000f280000100800 */
[----:B-1----:R-:W4:Y:S01]  /*12b40*/  LDL.LU R226, [R1+0x10] ;  /* 0x0000100001e27983 */ /* 0x002f220000300800 */
[----:B------:R-:W-:-:S03]  /*12b50*/  FMNMX.FTZ R0, R184, R0, !PT ;  /* 0x00000000b8007209 */ /* 0x000fc60007810000 */
[----:B------:R-:W4:Y:S01]  /*12b60*/  LDL.LU R225, [R1+0x14] ;  /* 0x0000140001e17983 */ /* 0x000f220000300800 */
[----:B------:R-:W-:-:S03]  /*12b70*/  FMNMX.FTZ R0, R182, R0, !PT ;  /* 0x00000000b6007209 */ /* 0x000fc60007810000 */
[----:B------:R-:W4:Y:S01]  /*12b80*/  LDL.LU R223, [R1+0x8] ;  /* 0x0000080001df7983 */ /* 0x000f220000300800 */
[----:B------:R-:W-:Y:S01]  /*12b90*/  FMNMX.FTZ R0, R120, R0, !PT ;  /* 0x0000000078007209 */ /* 0x000fe20007810000 */
[----:B------:R-:W-:Y:S02]  /*12ba0*/  USHF.L.U32 UR37, UR17, 0x2, URZ ;  /* 0x0000000211257899 */ /* 0x000fe4000800063f */
[----:B------:R-:W-:Y:S02]  /*12bb0*/  UIADD3 UR7, UR27, -0x4498517b, URZ ;  /* 0xbb67ae851b077890 */ /* 0x000fe4000fffe03f */
[----:B------:R-:W-:Y:S02]  /*12bc0*/  UIADD3 UR18, UR26, -0x61c88647, URZ ;  /* 0x9e3779b91a127890 */ /* 0x000fe4000fffe03f */
[----:B------:R-:W-:Y:S02]  /*12bd0*/  UIADD3 UR6, UR26, 0x3c6ef372, URZ ;  /* 0x3c6ef3721a067890 */ /* 0x000fe4000fffe03f */
[----:B------:R-:W-:-:S02]  /*12be0*/  UIADD3 UR4, UR27, 0x76cf5d0a, URZ ;  /* 0x76cf5d0a1b047890 */ /* 0x000fc4000fffe03f */
[----:B------:R-:W-:Y:S01]  /*12bf0*/  UIADD3 UR30, UR37, 0x1, URZ ;  /* 0x00000001251e7890 */ /* 0x000fe2000fffe03f */
[----:B---3--:R-:W-:Y:S01]  /*12c00*/  FMNMX.FTZ R0, R227, R0, !PT ;  /* 0x00000000e3007209 */ /* 0x008fe20007810000 */
[----:B------:R1:W-:Y:S04]  /*12c10*/  STL [R1+0x104], R227 ;  /* 0x000104e301007387 */ /* 0x0003e80000100800 */
[----:B-1----:R-:W3:Y:S01]  /*12c20*/  LDL.LU R227, [R1+0x4] ;  /* 0x0000040001e37983 */ /* 0x002ee20000300800 */
[----:B------:R-:W-:Y:S01]  /*12c30*/  IMAD.WIDE.U32 R74, R3, -0x326172a9, RZ ;  /* 0xcd9e8d57034a7825 */ /* 0x000fe200078e00ff */
[----:B------:R-:W-:-:S04]  /*12c40*/  FMNMX.FTZ R0, R130, R0, !PT ;  /* 0x0000000082007209 */ /* 0x000fc80007810000 */
[----:B--2---:R-:W-:Y:S01]  /*12c50*/  LOP3.LUT R3, R75, R125, RZ, 0x3c, !PT ;  /* 0x0000007d4b037212 */ /* 0x004fe200078e3cff */
[----:B----4-:R-:W-:Y:S01]  /*12c60*/  IMAD.WIDE.U32 R84, R2, -0x2daee0ad, RZ ;  /* 0xd2511f5302547825 */ /* 0x010fe200078e00ff */
[----:B------:R-:W-:-:S03]  /*12c70*/  FMNMX.FTZ R0, R250, R0, !PT ;  /* 0x00000000fa007209 */ /* 0x000fc60007810000 */
[----:B------:R-:W-:Y:S02]  /*12c80*/  IMAD.U32 R2, RZ, RZ, UR27 ;  /* 0x0000001bff027e24 */ /* 0x000fe4000f8e00ff */
[----:B------:R-:W-:Y:S01]  /*12c90*/  IMAD.WIDE.U32 R80, R3, -0x2daee0ad, RZ ;  /* 0xd2511f5303507825 */ /* 0x000fe200078e00ff */
[----:B------:R-:W-:Y:S02]  /*12ca0*/  FMNMX.FTZ R0, R249, R0, !PT ;  /* 0x00000000f9007209 */ /* 0x000fe40007810000 */
[----:B------:R-:W-:Y:S02]  /*12cb0*/  LOP3.LUT R3, R85, UR37, R2, 0x96, !PT ;  /* 0x0000002555037c12 */ /* 0x000fe4000f8e9602 */
[----:B------:R-:W-:Y:S02]  /*12cc0*/  LOP3.LUT R2, R81, UR7, R84, 0x96, !PT ;  /* 0x0000000751027c12 */ /* 0x000fe4000f8e9654 */
[----:B------:R-:W-:Y:S01]  /*12cd0*/  FMNMX.FTZ R0, R244, R0, !PT ;  /* 0x00000000f4007209 */ /* 0x000fe20007810000 */
[----:B------:R-:W-:-:S03]  /*12ce0*/  IMAD.WIDE.U32 R20, R3, -0x326172a9, RZ ;  /* 0xcd9e8d5703147825 */ /* 0x000fc600078e00ff */
[----:B------:R-:W-:Y:S01]  /*12cf0*/  FMNMX.FTZ R0, R237, R0, !PT ;  /* 0x00000000ed007209 */ /* 0x000fe20007810000 */
[----:B------:R-:W-:Y:S01]  /*12d00*/  IMAD.WIDE.U32 R66, R2, -0x326172a9, RZ ;  /* 0xcd9e8d5702427825 */ /* 0x000fe200078e00ff */
[----:B------:R-:W-:Y:S02]  /*12d10*/  LOP3.LUT R2, R21, UR18, R74, 0x96, !PT ;  /* 0x0000001215027c12 */ /* 0x000fe4000f8e964a */
[----:B------:R-:W-:Y:S02]  /*12d20*/  FMNMX.FTZ R0, R232, R0, !PT ;  /* 0x00000000e8007209 */ /* 0x000fe40007810000 */
[----:B------:R-:W-:Y:S01]  /*12d30*/  LOP3.LUT R4, R67, UR6, R20, 0x96, !PT ;  /* 0x0000000643047c12 */ /* 0x000fe2000f8e9614 */
[----:B------:R-:W-:Y:S01]  /*12d40*/  IMAD.WIDE.U32 R2, R2, -0x2daee0ad, RZ ;  /* 0xd2511f5302027825 */ /* 0x000fe200078e00ff */
[----:B------:R-:W-:-:S03]  /*12d50*/  FMNMX.FTZ R0, R201, R0, !PT ;  /* 0x00000000c9007209 */ /* 0x000fc60007810000 */
        /* <DEDUP_REMOVED lines=8> */
[----:B------:R-:W-:-:S03]  /*12de0*/  LOP3.LUT R3, R3, UR28, R66, 0x96, !PT ;  /* 0x0000001c03037c12 */ /* 0x000fc6000f8e9642 */
[----:B------:R-:W-:Y:S01]  /*12df0*/  IMAD.U32 R5, RZ, RZ, UR30 ;  /* 0x0000001eff057e24 */ /* 0x000fe2000f8e00ff */
[----:B------:R-:W-:Y:S02]  /*12e00*/  LOP3.LUT R12, R11, UR24, R2, 0x96, !PT ;  /* 0x000000180b0c7c12 */ /* 0x000fe4000f8e9602 */
[----:B------:R-:W-:Y:S02]  /*12e10*/  FMNMX.FTZ R0, R175, R0, !PT ;  /* 0x00000000af007209 */ /* 0x000fe40007810000 */
[----:B------:R-:W-:Y:S01]  /*12e20*/  LOP3.LUT R5, R85, UR27, R5, 0x96, !PT ;  /* 0x0000001b55057c12 */ /* 0x000fe2000f8e9605 */
[----:B------:R-:W-:Y:S01]  /*12e30*/  IMAD.WIDE.U32 R2, R3, -0x2daee0ad, RZ ;  /* 0xd2511f5303027825 */ /* 0x000fe200078e00ff */
[----:B------:R-:W-:-:S03]  /*12e40*/  FMNMX.FTZ R0, R172, R0, !PT ;  /* 0x00000000ac007209 */ /* 0x000fc60007810000 */
[----:B------:R-:W-:Y:S01]  /*12e50*/  IMAD.WIDE.U32 R12, R12, -0x2daee0ad, RZ ;  /* 0xd2511f530c0c7825 */ /* 0x000fe200078e00ff */
[----:B------:R-:W-:-:S03]  /*12e60*/  FMNMX.FTZ R0, R170, R0, !PT ;  /* 0x00000000aa007209 */ /* 0x000fc60007810000 */
[----:B------:R-:W-:Y:S01]  /*12e70*/  IMAD.WIDE.U32 R32, R5, -0x326172a9, RZ ;  /* 0xcd9e8d5705207825 */ /* 0x000fe200078e00ff */
[----:B------:R-:W-:Y:S02]  /*12e80*/  LOP3.LUT R6, R3, UR21, R4, 0x96, !PT ;  /* 0x0000001503067c12 */ /* 0x000fe4000f8e9604 */
[----:B------:R-:W-:Y:S02]  /*12e90*/  LOP3.LUT R2, R13, UR19, R2, 0x96, !PT ;  /* 0x000000130d027c12 */ /* 0x000fe4000f8e9602 */
[----:B------:R-:W-:Y:S01]  /*12ea0*/  FMNMX.FTZ R0, R169, R0, !PT ;  /* 0x00000000a9007209 */ /* 0x000fe20007810000 */
[----:B------:R-:W-:Y:S01]  /*12eb0*/  UIADD3 UR30, UR26, -0x4ab325aa, URZ ;  /* 0xb54cda561a1e7890 */ /* 0x000fe2000fffe03f */
[----:B------:R-:W-:Y:S02]  /*12ec0*/  LOP3.LUT R4, R33, UR18, R74, 0x96, !PT ;  /* 0x0000001221047c12 */ /* 0x000fe4000f8e964a */
[----:B------:R-:W-:Y:S01]  /*12ed0*/  LOP3.LUT R8, R67, UR6, R32, 0x96, !PT ;  /* 0x0000000643087c12 */ /* 0x000fe2000f8e9620 */
[----:B------:R-:W-:Y:S01]  /*12ee0*/  IMAD.WIDE.U32 R6, R6, -0x326172a9, RZ ;  /* 0xcd9e8d5706067825 */ /* 0x000fe200078e00ff */
[----:B------:R-:W-:-:S03]  /*12ef0*/  FMNMX.FTZ R0, R87, R0, !PT ;  /* 0x0000000057007209 */ /* 0x000fc60007810000 */
[----:B------:R-:W-:-:S04]  /*12f00*/  IMAD.WIDE.U32 R2, R2, -0x326172a9, RZ ;  /* 0xcd9e8d5702027825 */ /* 0x000fc800078e00ff */
[----:B------:R-:W-:Y:S01]  /*12f10*/  IMAD.WIDE.U32 R4, R4, -0x2daee0ad, RZ ;  /* 0xd2511f5304047825 */ /* 0x000fe200078e00ff */
[----:B------:R-:W-:-:S03]  /*12f20*/  LOP3.LUT R11, R3, UR30, R6, 0x96, !PT ;  /* 0x0000001e030b7c12 */ /* 0x000fc6000f8e9606 */
[----:B------:R-:W-:Y:S01]  /*12f30*/  IMAD.WIDE.U32 R8, R8, -0x2daee0ad, RZ ;  /* 0xd2511f5308087825 */ /* 0x000fe200078e00ff */
[----:B------:R-:W1:Y:S01]  /*12f40*/  SHFL.BFLY PT, R6, R0, 0x2, 0x1f ;  /* 0x0c401f0000067f89 */ /* 0x000e6200000e0000 */
[----:B------:R-:W-:-:S03]  /*12f50*/  LOP3.LUT R5, R5, UR4, R80, 0x96, !PT ;  /* 0x0000000405057c12 */ /* 0x000fc6000f8e9650 */
[----:B------:R-:W-:Y:S02]  /*12f60*/  LOP3.LUT R4, R9, UR25, R4, 0x96, !PT ;  /* 0x0000001909047c12 */ /* 0x000fe4000f8e9604 */
[C---:B------:R-:W-:Y:S02]  /*12f70*/  LOP3.LUT R15, R2.reuse, 0xffff, RZ, 0xc0, !PT ;  /* 0x0000ffff020f7812 */ /* 0x040fe400078ec0ff */
[----:B------:R-:W-:Y:S01]  /*12f80*/  LOP3.LUT R18, R2, 0xff, RZ, 0xc0, !PT ;  /* 0x000000ff02127812 */ /* 0x000fe200078ec0ff */
[----:B------:R-:W-:Y:S01]  /*12f90*/  IMAD.WIDE.U32 R82, R4, -0x326172a9, RZ ;  /* 0xcd9e8d5704527825 */ /* 0x000fe200078e00ff */
[--C-:B------:R-:W-:Y:S02]  /*12fa0*/  SHF.R.U32.HI R16, RZ, 0x10, R2.reuse ;  /* 0x00000010ff107819 */ /* 0x100fe40000011602 */
[----:B------:R-:W-:Y:S01]  /*12fb0*/  SHF.R.U32.HI R17, RZ, 0x18, R2 ;  /* 0x00000018ff117819 */ /* 0x000fe20000011602 */
[----:B------:R-:W-:Y:S01]  /*12fc0*/  IMAD.WIDE.U32 R2, R5, -0x326172a9, RZ ;  /* 0xcd9e8d5705027825 */ /* 0x000fe200078e00ff */
[----:B------:R-:W-:-:S04]  /*12fd0*/  LOP3.LUT R10, R7, UR20, R10, 0x96, !PT ;  /* 0x00000014070a7c12 */ /* 0x000fc8000f8e960a */
[----:B------:R-:W-:Y:S02]  /*12fe0*/  LOP3.LUT R4, R3, UR28, R66, 0x96, !PT ;  /* 0x0000001c03047c12 */ /* 0x000fe4000f8e9642 */
[----:B------:R-:W-:Y:S01]  /*12ff0*/  LOP3.LUT R2, R83, UR24, R2, 0x96, !PT ;  /* 0x0000001853027c12 */ /* 0x000fe2000f8e9602 */
[----:B------:R-:W-:Y:S02]  /*13000*/  UIADD3 UR36, UR27, 0x646e171e, URZ ;  /* 0x646e171e1b247890 */ /* 0x000fe4000fffe03f */
[----:B------:R-:W-:-:S04]  /*13010*/  IMAD.WIDE.U32 R4, R4, -0x2daee0ad, RZ ;  /* 0xd2511f5304047825 */ /* 0x000fc800078e00ff */
[----:B------:R-:W-:-:S04]  /*13020*/  IMAD.WIDE.U32 R78, R2, -0x2daee0ad, RZ ;  /* 0xd2511f53024e7825 */ /* 0x000fc800078e00ff */
[----:B------:R-:W-:Y:S01]  /*13030*/  IMAD.WIDE.U32 R2, R10, -0x2daee0ad, RZ ;  /* 0xd2511f530a027825 */ /* 0x000fe200078e00ff */
[----:B------:R-:W-:Y:S02]  /*13040*/  LOP3.LUT R4, R79, UR19, R4, 0x96, !PT ;  /* 0x000000134f047c12 */ /* 0x000fe4000f8e9604 */
[----:B-1----:R-:W-:Y:S02]  /*13050*/  FMNMX.FTZ R0, R0, R6, !PT ;  /* 0x0000000600007209 */ /* 0x002fe40007810000 */
[----:B------:R-:W-:Y:S02]  /*13060*/  LOP3.LUT R13, R3, UR36, R12, 0x96, !PT ;  /* 0x00000024030d7c12 */ /* 0x000fe4000f8e960c */
[C---:B------:R-:W-:Y:S02]  /*13070*/  LOP3.LUT R7, R2.reuse, 0xffff, RZ, 0xc0, !PT ;  /* 0x0000ffff02077812 */ /* 0x040fe400078ec0ff */
[----:B------:R-:W-:Y:S02]  /*13080*/  LOP3.LUT R9, R2, 0xff, RZ, 0xc0, !PT ;  /* 0x000000ff02097812 */ /* 0x000fe400078ec0ff */
[----:B------:R-:W-:-:S02]  /*13090*/  SHF.R.U32.HI R10, RZ, 0x10, R2 ;  /* 0x00000010ff0a7819 */ /* 0x000fc40000011602 */
[----:B------:R-:W-:Y:S01]  /*130a0*/  SHF.R.U32.HI R12, RZ, 0x18, R2 ;  /* 0x00000018ff0c7819 */ /* 0x000fe20000011602 */
[----:B------:R-:W-:Y:S01]  /*130b0*/  IMAD.WIDE.U32 R2, R4, -0x326172a9, RZ ;  /* 0xcd9e8d5704027825 */ /* 0x000fe200078e00ff */
[----:B------:R-:W-:Y:S02]  /*130c0*/  LOP3.LUT R14, R5, UR21, R8, 0x96, !PT ;  /* 0x00000015050e7c12 */ /* 0x000fe4000f8e9608 */
[----:B------:R-:W1:Y:S01]  /*130d0*/  SHFL.BFLY PT, R8, R0, 0x1, 0x1f ;  /* 0x0c201f0000087f89 */ /* 0x000e6200000e0000 */
[----:B------:R-:W-:Y:S02]  /*130e0*/  LOP3.LUT R4, R2, 0xffff, RZ, 0xc0, !PT ;  /* 0x0000ffff02047812 */ /* 0x000fe400078ec0ff */
[----:B------:R-:W-:Y:S02]  /*130f0*/  SHF.R.U32.HI R5, RZ, 0x10, R2 ;  /* 0x00000010ff057819 */ /* 0x000fe40000011602 */
[----:B------:R-:W-:Y:S02]  /*13100*/  SHF.R.U32.HI R6, RZ, 0x8, R4 ;  /* 0x00000008ff067819 */ /* 0x000fe40000011604 */
[----:B------:R-:W-:Y:S01]  /*13110*/  LOP3.LUT R4, R5, 0xff, RZ, 0xc0, !PT ;  /* 0x000000ff05047812 */ /* 0x000fe200078ec0ff */
[----:B------:R-:W-:Y:S01]  /*13120*/  IMAD.WIDE.U32 R76, R14, -0x326172a9, RZ ;  /* 0xcd9e8d570e4c7825 */ /* 0x000fe200078e00ff */
[----:B------:R-:W-:-:S02]  /*13130*/  LOP3.LUT R5, R2, 0xff, RZ, 0xc0, !PT ;  /* 0x000000ff02057812 */ /* 0x000fc400078ec0ff */
[----:B------:R-:W-:Y:S02]  /*13140*/  SHF.R.U32.HI R2, RZ, 0x18, R2 ;  /* 0x00000018ff027819 */ /* 0x000fe40000011602 */
[----:B------:R-:W-:Y:S02]  /*13150*/  PRMT R19, R5, 0x5410, R6 ;  /* 0x0000541005137816 */ /* 0x000fe40000000006 */
[----:B------:R-:W-:Y:S02]  /*13160*/  PRMT R24, R4, 0x5410, R2 ;  /* 0x0000541004187816 */ /* 0x000fe40000000002 */
[----:B------:R-:W-:Y:S02]  /*13170*/  LOP3.LUT R5, R16, 0xff, RZ, 0xc0, !PT ;  /* 0x000000ff10057812 */ /* 0x000fe400078ec0ff */
[----:B------:R-:W-:Y:S02]  /*13180*/  LOP3.LUT R2, R3, UR30, R76, 0x96, !PT ;  /* 0x0000001e03027c12 */ /* 0x000fe4000f8e964c */
[----:B------:R-:W-:-:S02]  /*13190*/  SHF.R.U32.HI R4, RZ, 0x8, R7 ;  /* 0x00000008ff047819 */ /* 0x000fc40000011607 */
[----:B------:R-:W-:Y:S02]  /*131a0*/  PRMT R23, R5, 0x5410, R17 ;  /* 0x0000541005177816 */ /* 0x000fe40000000011 */
[----:B------:R-:W-:Y:S02]  /*131b0*/  SHF.R.U32.HI R5, RZ, 0x10, R2 ;  /* 0x00000010ff057819 */ /* 0x000fe40000011602 */
[C---:B------:R-:W-:Y:S02]  /*131c0*/  LOP3.LUT R3, R2.reuse, 0xffff, RZ, 0xc0, !PT ;  /* 0x0000ffff02037812 */ /* 0x040fe400078ec0ff */
[----:B------:R-:W-:Y:S02]  /*131d0*/  PRMT R25, R9, 0x5410, R4 ;  /* 0x0000541009197816 */ /* 0x000fe40000000004 */
[----:B------:R-:W-:Y:S02]  /*131e0*/  LOP3.LUT R7, R2, 0xff, RZ, 0xc0, !PT ;  /* 0x000000ff02077812 */ /* 0x000fe400078ec0ff */
[----:B------:R-:W-:-:S02]  /*131f0*/  SHF.R.U32.HI R4, RZ, 0x18, R2 ;  /* 0x00000018ff047819 */ /* 0x000fc40000011602 */
[----:B------:R-:W-:Y:S02]  /*13200*/  LOP3.LUT R2, R5, 0xff, RZ, 0xc0, !PT ;  /* 0x000000ff05027812 */ /* 0x000fe400078ec0ff */
[----:B------:R-:W-:Y:S02]  /*13210*/  SHF.R.U32.HI R3, RZ, 0x8, R3 ;  /* 0x00000008ff037819 */ /* 0x000fe40000011603 */
[----:B-1----:R-:W-:Y:S02]  /*13220*/  FMNMX.FTZ R168, R0, R8, !PT ;  /* 0x0000000800a87209 */ /* 0x002fe40007810000 */
[----:B------:R-:W-:Y:S02]  /*13230*/  FMNMX.FTZ R0, R38, R106, !PT ;  /* 0x0000006a26007209 */ /* 0x000fe40007810000 */
[----:B------:R-:W-:Y:S02]  /*13240*/  PRMT R17, R2, 0x5410, R4 ;  /* 0x0000541002117816 */ /* 0x000fe40000000004 */
[----:B------:R-:W-:-:S02]  /*13250*/  PRMT R16, R7, 0x5410, R3 ;  /* 0x0000541007107816 */ /* 0x000fc40000000003 */
        /* <DEDUP_REMOVED lines=58> */
[----:B---3--:R-:W-:Y:S02]  /*13600*/  FMNMX.FTZ R3, R227, R3, !PT ;  /* 0x00000003e3037209 */ /* 0x008fe40007810000 */
        /* <DEDUP_REMOVED lines=34> */
[----:B------:R-:W-:Y:S01]  /*13830*/  SHF.R.U32.HI R6, RZ, 0x8, R15 ;  /* 0x00000008ff067819 */ /* 0x000fe2000001160f */
[----:B------:R-:W1:Y:S01]  /*13840*/  SHFL.BFLY PT, R8, R2, 0x2, 0x1f ;  /* 0x0c401f0002087f89 */ /* 0x000e6200000e0000 */
[----:B------:R-:W-:Y:S02]  /*13850*/  FMNMX.FTZ R0, R176, R7, !PT ;  /* 0x00000007b0007209 */ /* 0x000fe40007810000 */
[----:B------:R-:W-:-:S02]  /*13860*/  FMNMX.FTZ R5, R189, R5, !PT ;  /* 0x00000005bd057209 */ /* 0x000fc40007810000 */
[----:B------:R-:W-:Y:S01]  /*13870*/  PRMT R18, R18, 0x5410, R6 ;  /* 0x0000541012127816 */ /* 0x000fe20000000006 */
[----:B------:R-:W2:Y:S01]  /*13880*/  SHFL.BFLY PT, R9, R0, 0x2, 0x1f ;  /* 0x0c401f0000097f89 */ /* 0x000ea200000e0000 */
[----:B------:R-:W-:Y:S02]  /*13890*/  LOP3.LUT R6, R10, 0xff, RZ, 0xc0, !PT ;  /* 0x000000ff0a067812 */ /* 0x000fe400078ec0ff */
[C---:B------:R-:W-:Y:S01]  /*138a0*/  LOP3.LUT R3, R11.reuse, 0xffff, RZ, 0xc0, !PT ;  /* 0x0000ffff0b037812 */ /* 0x040fe200078ec0ff */
[----:B------:R-:W3:Y:S03]  /*138b0*/  SHFL.BFLY PT, R10, R5, 0x2, 0x1f ;  /* 0x0c401f00050a7f89 */ /* 0x000ee600000e0000 */
[----:B------:R-:W-:Y:S02]  /*138c0*/  SHF.R.U32.HI R7, RZ, 0x8, R3 ;  /* 0x00000008ff077819 */ /* 0x000fe40000011603 */
[----:B------:R-:W-:-:S04]  /*138d0*/  LOP3.LUT R3, R11, 0xff, RZ, 0xc0, !PT ;  /* 0x000000ff0b037812 */ /* 0x000fc800078ec0ff */
[----:B------:R-:W-:Y:S02]  /*138e0*/  PRMT R15, R3, 0x5410, R7 ;  /* 0x00005410030f7816 */ /* 0x000fe40000000007 */
[--C-:B------:R-:W-:Y:S01]  /*138f0*/  SHF.R.U32.HI R3, RZ, 0x10, R11.reuse ;  /* 0x00000010ff037819 */ /* 0x100fe2000001160b */
[C---:B------:R-:W-:Y:S01]  /*13900*/  FMUL.FTZ R4, R168.reuse, UR29 ;  /* 0x0000001da8047c20 */ /* 0x040fe20008410000 */
[----:B------:R-:W-:Y:S02]  /*13910*/  FSETP.NEU.FTZ.AND P0, PT, R168, -INF , PT ;  /* 0xff800000a800780b */ /* 0x000fe40003f1d000 */
[----:B------:R-:W-:Y:S02]  /*13920*/  SHF.R.U32.HI R7, RZ, 0x18, R11 ;  /* 0x00000018ff077819 */ /* 0x000fe4000001160b */
[----:B------:R-:W-:Y:S02]  /*13930*/  LOP3.LUT R3, R3, 0xff, RZ, 0xc0, !PT ;  /* 0x000000ff03037812 */ /* 0x000fe400078ec0ff */
[----:B------:R-:W-:-:S02]  /*13940*/  FSEL R4, R4, RZ, P0 ;  /* 0x000000ff04047208 */ /* 0x000fc40000000000 */
[----:B------:R-:W-:Y:S02]  /*13950*/  PRMT R14, R3, 0x5410, R7 ;  /* 0x00005410030e7816 */ /* 0x000fe40000000007 */
[----:B-1----:R-:W-:Y:S02]  /*13960*/  FMNMX.FTZ R3, R2, R8, !PT ;  /* 0x0000000802037209 */ /* 0x002fe40007810000 */
[----:B------:R-:W-:Y:S01]  /*13970*/  PRMT R22, R6, 0x5410, R12 ;  /* 0x0000541006167816 */ /* 0x000fe2000000000c */
[--C-:B------:R-:W-:Y:S01]  /*13980*/  FFMA.FTZ R6, R50, UR29, -R4.reuse ;  /* 0x0000001d32067c23 */ /* 0x100fe20008010804 */
[----:B--2---:R-:W-:Y:S01]  /*13990*/  FMNMX.FTZ R2, R0, R9, !PT ;  /* 0x0000000900027209 */ /* 0x004fe20007810000 */
[----:B------:R-:W1:Y:S01]  /*139a0*/  SHFL.BFLY PT, R11, R3, 0x1, 0x1f ;  /* 0x0c201f00030b7f89 */ /* 0x000e6200000e0000 */
[----:B---3--:R-:W-:Y:S01]  /*139b0*/  FMNMX.FTZ R0, R5, R10, !PT ;  /* 0x0000000a05007209 */ /* 0x008fe20007810000 */
[----:B------:R2:W-:Y:S04]  /*139c0*/  MUFU.EX2 R243, R6 ;  /* 0x0000000600f37308 */ /* 0x0005e80000000800 */
[----:B------:R-:W3:Y:S04]  /*139d0*/  SHFL.BFLY PT, R12, R0, 0x1, 0x1f ;  /* 0x0c201f00000c7f89 */ /* 0x000ee800000e0000 */
[----:B------:R-:W4:Y:S01]  /*139e0*/  SHFL.BFLY PT, R10, R2, 0x1, 0x1f ;  /* 0x0c201f00020a7f89 */ /* 0x000f2200000e0000 */
[----:B--2---:R-:W-:-:S04]  /*139f0*/  FFMA.FTZ R6, R104, UR29, -R4 ;  /* 0x0000001d68067c23 */ /* 0x004fc80008010804 */
[----:B------:R2:W-:Y:S01]  /*13a00*/  MUFU.EX2 R127, R6 ;  /* 0x00000006007f7308 */ /* 0x0005e20000000800 */
[----:B------:R-:W-:Y:S01]  /*13a10*/  FFMA.FTZ R5, R41, UR29, -R4 ;  /* 0x0000001d29057c23 */ /* 0x000fe20008010804 */
[----:B------:R-:W-:Y:S02]  /*13a20*/  IMAD.MOV.U32 R57, RZ, RZ, R134 ;  /* 0x000000ffff397224 */ /* 0x000fe400078e0086 */
[----:B--2---:R-:W-:-:S04]  /*13a30*/  FFMA.FTZ R6, R49, UR29, -R4 ;  /* 0x0000001d31067c23 */ /* 0x004fc80008010804 */
[----:B------:R2:W-:Y:S01]  /*13a40*/  MUFU.EX2 R215, R6 ;  /* 0x0000000600d77308 */ /* 0x0005e20000000800 */
[----:B-1----:R-:W-:Y:S02]  /*13a50*/  FMNMX.FTZ R134, R3, R11, !PT ;  /* 0x0000000b03867209 */ /* 0x002fe40007810000 */
[----:B------:R-:W-:-:S05]  /*13a60*/  FSEL R3, R168, RZ, P0 ;  /* 0x000000ffa8037208 */ /* 0x000fca0000000000 */
[----:B------:R1:W-:Y:S01]  /*13a70*/  MUFU.EX2 R210, R5 ;  /* 0x0000000500d27308 */ /* 0x0003e20000000800 */
[----:B--2---:R-:W-:-:S07]  /*13a80*/  FFMA.FTZ R6, R45, UR29, -R4 ;  /* 0x0000001d2d067c23 */ /* 0x004fce0008010804 */
[----:B------:R2:W-:Y:S01]  /*13a90*/  MUFU.EX2 R216, R6 ;  /* 0x0000000600d87308 */ /* 0x0005e20000000800 */
[----:B-1----:R-:W-:-:S04]  /*13aa0*/  LOP3.LUT R5, R13, 0xffff, RZ, 0xc0, !PT ;  /* 0x0000ffff0d057812 */ /* 0x002fc800078ec0ff */
[----:B------:R-:W-:Y:S01]  /*13ab0*/  SHF.R.U32.HI R7, RZ, 0x8, R5 ;  /* 0x00000008ff077819 */ /* 0x000fe20000011605 */
[----:B--2---:R-:W-:-:S04]  /*13ac0*/  FFMA.FTZ R6, R44, UR29, -R4 ;  /* 0x0000001d2c067c23 */ /* 0x004fc80008010804 */
[----:B------:R1:W-:Y:S01]  /*13ad0*/  MUFU.EX2 R209, R6 ;  /* 0x0000000600d17308 */ /* 0x0003e20000000800 */
[----:B---3--:R-:W-:Y:S01]  /*13ae0*/  FMNMX.FTZ R99, R0, R12, !PT ;  /* 0x0000000c00637209 */ /* 0x008fe20007810000 */
[----:B------:R-:W-:Y:S01]  /*13af0*/  FFMA.FTZ R0, R28, UR29, -R4 ;  /* 0x0000001d1c007c23 */ /* 0x000fe20008010804 */
[----:B------:R-:W-:Y:S01]  /*13b00*/  FSETP.NEU.FTZ.AND P0, PT, R134, -INF , PT ;  /* 0xff8000008600780b */ /* 0x000fe20003f1d000 */
[----:B------:R-:W-:Y:S01]  /*13b10*/  IMAD.MOV.U32 R71, RZ, RZ, R133 ;  /* 0x000000ffff477224 */ /* 0x000fe200078e0085 */
[--C-:B------:R-:W-:Y:S02]  /*13b20*/  SHF.R.U32.HI R8, RZ, 0x18, R13.reuse ;  /* 0x00000018ff087819 */ /* 0x100fe4000001160d */
[----:B-1----:R-:W-:-:S04]  /*13b30*/  SHF.R.U32.HI R6, RZ, 0x10, R13 ;  /* 0x00000010ff067819 */ /* 0x002fc8000001160d */
[----:B------:R-:W-:Y:S01]  /*13b40*/  LOP3.LUT R5, R6, 0xff, RZ, 0xc0, !PT ;  /* 0x000000ff06057812 */ /* 0x000fe200078ec0ff */
[--C-:B------:R-:W-:Y:S01]  /*13b50*/  FFMA.FTZ R6, R31, UR29, -R4.reuse ;  /* 0x0000001d1f067c23 */ /* 0x100fe20008010804 */
[----:B------:R-:W-:Y:S01]  /*13b60*/  FADD.FTZ R31, R39, -R3 ;  /* 0x80000003271f7221 */ /* 0x000fe20000010000 */
[----:B------:R-:W-:Y:S01]  /*13b70*/  FMUL.FTZ R3, R134, UR29 ;  /* 0x0000001d86037c20 */ /* 0x000fe20008410000 */
[----:B------:R1:W-:Y:S01]  /*13b80*/  MUFU.EX2 R129, R0 ;  /* 0x0000000000817308 */ /* 0x0003e20000000800 */
[----:B----4-:R-:W-:Y:S01]  /*13b90*/  FMNMX.FTZ R133, R2, R10, !PT ;  /* 0x0000000a02857209 */ /* 0x010fe20007810000 */
[----:B------:R-:W-:Y:S02]  /*13ba0*/  FFMA.FTZ R2, R29, UR29, -R4 ;  /* 0x0000001d1d027c23 */ /* 0x000fe40008010804 */
[----:B------:R-:W-:-:S04]  /*13bb0*/  FSEL R3, R3, RZ, P0 ;  /* 0x000000ff03037208 */ /* 0x000fc80000000000 */
[----:B------:R2:W-:Y:S01]  /*13bc0*/  MUFU.EX2 R221, R6 ;  /* 0x0000000600dd7308 */ /* 0x0005e20000000800 */
[----:B-1----:R-:W-:-:S07]  /*13bd0*/  FFMA.FTZ R0, R26, UR29, -R4 ;  /* 0x0000001d1a007c23 */ /* 0x002fce0008010804 */
[----:B------:R1:W-:Y:S01]  /*13be0*/  MUFU.EX2 R213, R2 ;  /* 0x0000000200d57308 */ /* 0x0003e20000000800 */
[----:B------:R-:W-:Y:S02]  /*13bf0*/  FSETP.NEU.FTZ.AND P1, PT, R133, -INF , PT ;  /* 0xff8000008500780b */ /* 0x000fe40003f3d000 */
[----:B--2---:R-:W-:Y:S01]  /*13c00*/  PRMT R6, R5, 0x5410, R8 ;  /* 0x0000541005067816 */ /* 0x004fe20000000008 */
[----:B------:R-:W-:-:S04]  /*13c10*/  FFMA.FTZ R5, R30, UR29, -R4 ;  /* 0x0000001d1e057c23 */ /* 0x000fc80008010804 */
[----:B------:R2:W-:Y:S01]  /*13c20*/  MUFU.EX2 R220, R0 ;  /* 0x0000000000dc7308 */ /* 0x0005e20000000800 */
[----:B-1----:R-:W-:-:S07]  /*13c30*/  FSEL R2, R134, RZ, P0 ;  /* 0x000000ff86027208 */ /* 0x002fce0000000000 */
[----:B------:R-:W1:Y:S01]  /*13c40*/  MUFU.EX2 R228, R5 ;  /* 0x0000000500e47308 */ /* 0x000e620000000800 */
[----:B--2---:R-:W-:Y:S01]  /*13c50*/  FFMA.FTZ R0, R40, UR29, -R3 ;  /* 0x0000001d28007c23 */ /* 0x004fe20008010803 */
[----:B------:R-:W-:-:S06]  /*13c60*/  FADD.FTZ R28, R38, -R2 ;  /* 0x80000002261c7221 */ /* 0x000fcc0000010000 */
[----:B------:R2:W-:Y:S01]  /*13c70*/  MUFU.EX2 R126, R0 ;  /* 0x00000000007e7308 */ /* 0x0005e20000000800 */
[----:B------:R-:W-:Y:S02]  /*13c80*/  FSEL R2, R133, RZ, P1 ;  /* 0x000000ff85027208 */ /* 0x000fe40000800000 */
[----:B------:R-:W-:Y:S02]  /*13c90*/  FSETP.NEU.FTZ.AND P0, PT, R99, -INF , PT ;  /* 0xff8000006300780b */ /* 0x000fe40003f1d000 */
[----:B------:R-:W-:Y:S01]  /*13ca0*/  PRMT R171, R132, 0x7054, R132 ;  /* 0x0000705484ab7816 */ /* 0x000fe20000000084 */
[----:B------:R-:W-:Y:S01]  /*13cb0*/  FADD.FTZ R29, R37, -R2 ;  /* 0x80000002251d7221 */ /* 0x000fe20000010000 */
[----:B------:R-:W-:Y:S01]  /*13cc0*/  FSEL R2, R99, RZ, P0 ;  /* 0x000000ff63027208 */ /* 0x000fe20000000000 */
[----:B--2---:R-:W-:-:S04]  /*13cd0*/  FFMA.FTZ R0, R35, UR29, -R3 ;  /* 0x0000001d23007c23 */ /* 0x004fc80008010803 */
[----:B------:R2:W3:Y:S01]  /*13ce0*/  MUFU.EX2 R69, R0 ;  /* 0x0000000000457308 */ /* 0x0004e20000000800 */
[----:B------:R-:W-:Y:S01]  /*13cf0*/  FFMA.FTZ R5, R27, UR29, -R3 ;  /* 0x0000001d1b057c23 */ /* 0x000fe20008010803 */
[----:B------:R-:W-:Y:S01]  /*13d00*/  FADD.FTZ R30, R36, -R2 ;  /* 0x80000002241e7221 */ /* 0x000fe20000010000 */
[----:B-1----:R-:W-:-:S05]  /*13d10*/  F2FP.BF16.F32.PACK_AB R2, R213, R228 ;  /* 0x000000e4d502723e */ /* 0x002fca00000010ff */
[----:B------:R1:W-:Y:S01]  /*13d20*/  MUFU.EX2 R44, R5 ;  /* 0x00000005002c7308 */ /* 0x0003e20000000800 */
[----:B--2---:R-:W-:-:S07]  /*13d30*/  FFMA.FTZ R0, R34, UR29, -R3 ;  /* 0x0000001d22007c23 */ /* 0x004fce0008010803 */
[----:B------:R2:W4:Y:S01]  /*13d40*/  MUFU.EX2 R224, R0 ;  /* 0x0000000000e07308 */ /* 0x0005220000000800 */
[----:B-1----:R-:W-:-:S07]  /*13d50*/  FFMA.FTZ R5, R105, UR29, -R3 ;  /* 0x0000001d69057c23 */ /* 0x002fce0008010803 */
[----:B------:R1:W-:Y:S01]  /*13d60*/  MUFU.EX2 R219, R5 ;  /* 0x0000000500db7308 */ /* 0x0003e20000000800 */
[----:B--2---:R-:W-:-:S05]  /*13d70*/  HSET2.LE.AND R0, R16, R171, PT ;  /* 0x000000ab10007233 */ /* 0x004fca0003803000 */
[----:B------:R-:W-:Y:S02]  /*13d80*/  LOP3.LUT R60, R0, R2, RZ, 0xc0, !PT ;  /* 0x00000002003c7212 */ /* 0x000fe400078ec0ff */
[----:B------:R-:W-:Y:S02]  /*13d90*/  HSET2.LE.AND R0, R17, R171, PT ;  /* 0x000000ab11007233 */ /* 0x000fe40003803000 */
[----:B---3--:R-:W-:Y:S01]  /*13da0*/  F2FP.BF16.F32.PACK_AB R2, R69, R126 ;  /* 0x0000007e4502723e */ /* 0x008fe200000010ff */
[----:B-1----:R-:W-:-:S03]  /*13db0*/  FFMA.FTZ R5, R55, UR29, -R3 ;  /* 0x0000001d37057c23 */ /* 0x002fc60008010803 */
[----:B------:R-:W-:Y:S02]  /*13dc0*/  LOP3.LUT R61, R0, R2, RZ, 0xc0, !PT ;  /* 0x00000002003d7212 */ /* 0x000fe400078ec0ff */
[----:B------:R-:W-:Y:S01]  /*13dd0*/  HSET2.LE.AND R0, R19, R171, PT ;  /* 0x000000ab13007233 */ /* 0x000fe20003803000 */
[----:B------:R1:W2:Y:S01]  /*13de0*/  MUFU.EX2 R212, R5 ;  /* 0x0000000500d47308 */ /* 0x0002a20000000800 */
[----:B------:R-:W-:-:S04]  /*13df0*/  F2FP.BF16.F32.PACK_AB R2, R220, R129 ;  /* 0x00000081dc02723e */ /* 0x000fc800000010ff */
[----:B------:R-:W-:Y:S02]  /*13e00*/  LOP3.LUT R62, R0, R2, RZ, 0xc0, !PT ;  /* 0x00000002003e7212 */ /* 0x000fe400078ec0ff */
[----:B------:R-:W-:Y:S02]  /*13e10*/  HSET2.LE.AND R0, R24, R171, PT ;  /* 0x000000ab18007233 */ /* 0x000fe40003803000 */
[----:B----4-:R-:W-:Y:S01]  /*13e20*/  F2FP.BF16.F32.PACK_AB R2, R44, R224 ;  /* 0x000000e02c02723e */ /* 0x010fe200000010ff */
[----:B-1----:R-:W-:-:S03]  /*13e30*/  FFMA.FTZ R5, R43, UR29, -R3 ;  /* 0x0000001d2b057c23 */ /* 0x002fc60008010803 */
[----:B------:R-:W-:Y:S01]  /*13e40*/  LOP3.LUT R63, R0, R2, RZ, 0xc0, !PT ;  /* 0x00000002003f7212 */ /* 0x000fe200078ec0ff */
[----:B------:R1:W-:Y:S01]  /*13e50*/  MUFU.EX2 R45, R5 ;  /* 0x00000005002d7308 */ /* 0x0003e20000000800 */
[----:B------:R-:W-:Y:S02]  /*13e60*/  HSET2.LE.AND R0, R18, R171, PT ;  /* 0x000000ab12007233 */ /* 0x000fe40003803000 */
[----:B------:R-:W-:-:S04]  /*13e70*/  F2FP.BF16.F32.PACK_AB R2, R216, R215 ;  /* 0x000000d7d802723e */ /* 0x000fc800000010ff */
[----:B------:R-:W-:Y:S02]  /*13e80*/  LOP3.LUT R18, R0, R2, RZ, 0xc0, !PT ;  /* 0x0000000200127212 */ /* 0x000fe400078ec0ff */
[----:B------:R-:W-:Y:S01]  /*13e90*/  HSET2.LE.AND R0, R23, R171, PT ;  /* 0x000000ab17007233 */ /* 0x000fe20003803000 */
[----:B-1----:R-:W-:-:S04]  /*13ea0*/  FFMA.FTZ R5, R42, UR29, -R3 ;  /* 0x0000001d2a057c23 */ /* 0x002fc80008010803 */
[----:B------:R1:W3:Y:S01]  /*13eb0*/  MUFU.EX2 R211, R5 ;  /* 0x0000000500d37308 */ /* 0x0002e20000000800 */
[----:B--2---:R-:W-:-:S04]  /*13ec0*/  F2FP.BF16.F32.PACK_AB R2, R212, R219 ;  /* 0x000000dbd402723e */ /* 0x004fc800000010ff */
[----:B------:R-:W-:Y:S02]  /*13ed0*/  LOP3.LUT R19, R0, R2, RZ, 0xc0, !PT ;  /* 0x0000000200137212 */ /* 0x000fe400078ec0ff */
[----:B------:R-:W-:Y:S02]  /*13ee0*/  HSET2.LE.AND R0, R25, R171, PT ;  /* 0x000000ab19007233 */ /* 0x000fe40003803000 */
[----:B------:R-:W-:Y:S01]  /*13ef0*/  F2FP.BF16.F32.PACK_AB R2, R221, R210 ;  /* 0x000000d2dd02723e */ /* 0x000fe200000010ff */
[----:B-1----:R-:W-:-:S04]  /*13f00*/  FFMA.FTZ R5, R106, UR29, -R3 ;  /* 0x0000001d6a057c23 */ /* 0x002fc80008010803 */
[----:B------:R1:W-:Y:S01]  /*13f10*/  MUFU.EX2 R242, R5 ;  /* 0x0000000500f27308 */ /* 0x0003e20000000800 */
[----:B------:R-:W-:Y:S02]  /*13f20*/  LOP3.LUT R58, R0, R2, RZ, 0xc0, !PT ;  /* 0x00000002003a7212 */ /* 0x000fe400078ec0ff */
[----:B------:R-:W-:Y:S02]  /*13f30*/  HSET2.LE.AND R0, R22, R171, PT ;  /* 0x000000ab16007233 */ /* 0x000fe40003803000 */
[----:B---3--:R-:W-:Y:S01]  /*13f40*/  F2FP.BF16.F32.PACK_AB R2, R211, R45 ;  /* 0x0000002dd302723e */ /* 0x008fe200000010ff */
[----:B-1----:R-:W-:-:S04]  /*13f50*/  FFMA.FTZ R5, R107, UR29, -R3 ;  /* 0x0000001d6b057c23 */ /* 0x002fc80008010803 */
[----:B------:R1:W2:Y:S01]  /*13f60*/  MUFU.EX2 R218, R5 ;  /* 0x0000000500da7308 */ /* 0x0002a20000000800 */
[----:B------:R-:W-:Y:S02]  /*13f70*/  LOP3.LUT R59, R0, R2, RZ, 0xc0, !PT ;  /* 0x00000002003b7212 */ /* 0x000fe400078ec0ff */
[----:B------:R-:W-:Y:S02]  /*13f80*/  HSET2.LE.AND R0, R15, R171, PT ;  /* 0x000000ab0f007233 */ /* 0x000fe40003803000 */
[----:B------:R-:W-:Y:S01]  /*13f90*/  F2FP.BF16.F32.PACK_AB R2, R127, R243 ;  /* 0x000000f37f02723e */ /* 0x000fe200000010ff */
[----:B-1----:R-:W-:-:S04]  /*13fa0*/  FFMA.FTZ R5, R52, UR29, -R4 ;  /* 0x0000001d34057c23 */ /* 0x002fc80008010804 */
[----:B------:R1:W3:Y:S01]  /*13fb0*/  MUFU.EX2 R65, R5 ;  /* 0x0000000500417308 */ /* 0x0002e20000000800 */
[----:B------:R-:W-:Y:S02]  /*13fc0*/  LOP3.LUT R9, R13, 0xff, RZ, 0xc0, !PT ;  /* 0x000000ff0d097812 */ /* 0x000fe400078ec0ff */
[----:B------:R-:W-:Y:S02]  /*13fd0*/  LOP3.LUT R16, R0, R2, RZ, 0xc0, !PT ;  /* 0x0000000200107212 */ /* 0x000fe400078ec0ff */
[----:B------:R-:W-:Y:S02]  /*13fe0*/  HSET2.LE.AND R0, R14, R171, PT ;  /* 0x000000ab0e007233 */ /* 0x000fe40003803000 */
[----:B------:R-:W-:Y:S01]  /*13ff0*/  PRMT R7, R9, 0x5410, R7 ;  /* 0x0000541009077816 */ /* 0x000fe20000000007 */
[----:B-1----:R-:W-:-:S04]  /*14000*/  FFMA.FTZ R5, R100, UR29, -R3 ;  /* 0x0000001d64057c23 */ /* 0x002fc80008010803 */
[----:B------:R1:W-:Y:S01]  /*14010*/  MUFU.EX2 R41, R5 ;  /* 0x0000000500297308 */ /* 0x0003e20000000800 */
[----:B--2---:R-:W-:Y:S01]  /*14020*/  F2FP.BF16.F32.PACK_AB R2, R218, R242 ;  /* 0x000000f2da02723e */ /* 0x004fe200000010ff */
[----:B------:R-:W-:-:S03]  /*14030*/  IMAD.WIDE.U32 R72, R72, -0x326172a9, RZ ;  /* 0xcd9e8d5748487825 */ /* 0x000fc600078e00ff */
[----:B------:R-:W-:Y:S02]  /*14040*/  LOP3.LUT R17, R0, R2, RZ, 0xc0, !PT ;  /* 0x0000000200117212 */ /* 0x000fe400078ec0ff */
[----:B------:R-:W-:Y:S01]  /*14050*/  HSET2.LE.AND R0, R7, R171, PT ;  /* 0x000000ab07007233 */ /* 0x000fe20003803000 */
[----:B-1----:R-:W-:-:S04]  /*14060*/  FFMA.FTZ R5, R53, UR29, -R3 ;  /* 0x0000001d35057c23 */ /* 0x002fc80008010803 */
[----:B------:R-:W1:Y:S01]  /*14070*/  MUFU.EX2 R135, R5 ;  /* 0x0000000500877308 */ /* 0x000e620000000800 */
[----:B---3--:R-:W-:-:S04]  /*14080*/  F2FP.BF16.F32.PACK_AB R2, R65, R209 ;  /* 0x000000d14102723e */ /* 0x008fc800000010ff */
[----:B------:R-:W-:Y:S02]  /*14090*/  LOP3.LUT R56, R0, R2, RZ, 0xc0, !PT ;  /* 0x0000000200387212 */ /* 0x000fe400078ec0ff */
[----:B------:R-:W-:Y:S01]  /*140a0*/  LOP3.LUT R2, R73, R125, RZ, 0x3c, !PT ;  /* 0x0000007d49027212 */ /* 0x000fe200078e3cff */
[----:B------:R-:W-:Y:S01]  /*140b0*/  IMAD.MOV.U32 R125, RZ, RZ, R71 ;  /* 0x000000ffff7d7224 */ /* 0x000fe200078e0047 */
[----:B------:R-:W-:Y:S01]  /*140c0*/  HSET2.LE.AND R0, R6, R171, PT ;  /* 0x000000ab06007233 */ /* 0x000fe20003803000 */
[----:B------:R-:W-:Y:S02]  /*140d0*/  IMAD.MOV.U32 R132, RZ, RZ, R70 ;  /* 0x000000ffff847224 */ /* 0x000fe400078e0046 */
[----:B------:R-:W-:Y:S01]  /*140e0*/  IMAD.WIDE.U32 R70, R2, -0x2daee0ad, RZ ;  /* 0xd2511f5302467825 */ /* 0x000fe200078e00ff */
[----:B-1----:R-:W-:-:S03]  /*140f0*/  F2FP.BF16.F32.PACK_AB R2, R135, R41 ;  /* 0x000000298702723e */ /* 0x002fc600000010ff */
[----:B------:R-:W-:Y:S01]  /*14100*/  IMAD.MOV.U32 R128, RZ, RZ, R57 ;  /* 0x000000ffff807224 */ /* 0x000fe200078e0039 */
[----:B------:R-:W-:Y:S02]  /*14110*/  LOP3.LUT R57, R0, R2, RZ, 0xc0, !PT ;  /* 0x0000000200397212 */ /* 0x000fe400078ec0ff */
[----:B------:R-:W-:-:S05]  /*14120*/  LOP3.LUT R0, R71, UR7, R84, 0x96, !PT ;  /* 0x0000000747007c12 */ /* 0x000fca000f8e9654 */
[----:B------:R-:W-:Y:S01]  /*14130*/  IMAD.WIDE.U32 R52, R0, -0x326172a9, RZ ;  /* 0xcd9e8d5700347825 */ /* 0x000fe200078e00ff */
        /* <DEDUP_REMOVED lines=13> */
[----:B------:R-:W-:-:S05]  /*14210*/  LOP3.LUT R0, R13, UR19, R6, 0x96, !PT ;  /* 0x000000130d007c12 */ /* 0x000fca000f8e9606 */
[----:B------:R-:W-:-:S03]  /*14220*/  IMAD.WIDE.U32 R6, R0, -0x326172a9, RZ ;  /* 0xcd9e8d5700067825 */ /* 0x000fc600078e00ff */
[----:B------:R-:W-:Y:S01]  /*14230*/  LOP3.LUT R0, R6, 0xffff, RZ, 0xc0, !PT ;  /* 0x0000ffff06007812 */ /* 0x000fe200078ec0ff */
[----:B------:R-:W-:-:S03]  /*14240*/  IMAD.WIDE.U32 R8, R5, -0x326172a9, RZ ;  /* 0xcd9e8d5705087825 */ /* 0x000fc600078e00ff */
[----:B------:R-:W-:Y:S02]  /*14250*/  SHF.R.U32.HI R2, RZ, 0x8, R0 ;  /* 0x00000008ff027819 */ /* 0x000fe40000011600 */
[----:B------:R-:W-:Y:S02]  /*14260*/  LOP3.LUT R0, R6, 0xff, RZ, 0xc0, !PT ;  /* 0x000000ff06007812 */ /* 0x000fe400078ec0ff */
[----:B------:R-:W-:Y:S02]  /*14270*/  LOP3.LUT R8, R7, UR30, R8, 0x96, !PT ;  /* 0x0000001e07087c12 */ /* 0x000fe4000f8e9608 */
[----:B------:R-:W-:Y:S01]  /*14280*/  PRMT R7, R0, 0x5410, R2 ;  /* 0x0000541000077816 */ /* 0x000fe20000000002 */
[----:B------:R-:W-:-:S05]  /*14290*/  FMUL.FTZ R2, R133, UR29 ;  /* 0x0000001d85027c20 */ /* 0x000fca0008410000 */
[----:B------:R-:W-:-:S05]  /*142a0*/  FSEL R2, R2, RZ, P1 ;  /* 0x000000ff02027208 */ /* 0x000fca0000800000 */
[--C-:B------:R-:W-:Y:S01]  /*142b0*/  FFMA.FTZ R5, R108, UR29, -R2.reuse ;  /* 0x0000001d6c057c23 */ /* 0x100fe20008010802 */
[----:B------:R-:W-:-:S03]  /*142c0*/  FFMA.FTZ R0, R102, UR29, -R2 ;  /* 0x0000001d66007c23 */ /* 0x000fc60008010802 */
[----:B------:R-:W-:Y:S08]  /*142d0*/  MUFU.EX2 R104, R5 ;  /* 0x0000000500687308 */ /* 0x000ff00000000800 */
[----:B------:R1:W2:Y:S02]  /*142e0*/  MUFU.EX2 R14, R0 ;  /* 0x00000000000e7308 */ /* 0x0002a40000000800 */
[----:B-1----:R-:W-:-:S02]  /*142f0*/  HSET2.LE.AND R0, R7, R171, PT ;  /* 0x000000ab07007233 */ /* 0x002fc40003803000 */
[----:B--2---:R-:W-:-:S04]  /*14300*/  F2FP.BF16.F32.PACK_AB R5, R14, R104 ;  /* 0x000000680e05723e */ /* 0x004fc800000010ff */
[----:B------:R-:W-:Y:S02]  /*14310*/  LOP3.LUT R26, R0, R5, RZ, 0xc0, !PT ;  /* 0x00000005001a7212 */ /* 0x000fe400078ec0ff */
[--C-:B------:R-:W-:Y:S02]  /*14320*/  SHF.R.U32.HI R0, RZ, 0x10, R6.reuse ;  /* 0x00000010ff007819 */ /* 0x100fe40000011606 */
[----:B------:R-:W-:Y:S02]  /*14330*/  SHF.R.U32.HI R6, RZ, 0x18, R6 ;  /* 0x00000018ff067819 */ /* 0x000fe40000011606 */
[----:B------:R-:W-:-:S04]  /*14340*/  LOP3.LUT R0, R0, 0xff, RZ, 0xc0, !PT ;  /* 0x000000ff00007812 */ /* 0x000fc800078ec0ff */
[----:B------:R-:W-:Y:S01]  /*14350*/  PRMT R7, R0, 0x5410, R6 ;  /* 0x0000541000077816 */ /* 0x000fe20000000006 */
[----:B------:R-:W-:-:S05]  /*14360*/  FMUL.FTZ R0, R99, UR29 ;  /* 0x0000001d63007c20 */ /* 0x000fca0008410000 */
[----:B------:R-:W-:-:S05]  /*14370*/  FSEL R0, R0, RZ, P0 ;  /* 0x000000ff00007208 */ /* 0x000fca0000000000 */
[--C-:B------:R-:W-:Y:S01]  /*14380*/  FFMA.FTZ R6, R110, UR29, -R0.reuse ;  /* 0x0000001d6e067c23 */ /* 0x100fe20008010800 */
[----:B------:R-:W-:-:S03]  /*14390*/  FFMA.FTZ R5, R109, UR29, -R0 ;  /* 0x0000001d6d057c23 */ /* 0x000fc60008010800 */
[----:B------:R-:W-:Y:S08]  /*143a0*/  MUFU.EX2 R107, R6 ;  /* 0x00000006006b7308 */ /* 0x000ff00000000800 */
[----:B------:R1:W2:Y:S01]  /*143b0*/  MUFU.EX2 R108, R5 ;  /* 0x00000005006c7308 */ /* 0x0002a20000000800 */
[----:B------:R-:W-:Y:S02]  /*143c0*/  LOP3.LUT R10, R9, UR20, R10, 0x96, !PT ;  /* 0x00000014090a7c12 */ /* 0x000fe4000f8e960a */
[----:B-1----:R-:W-:-:S02]  /*143d0*/  HSET2.LE.AND R5, R7, R171, PT ;  /* 0x000000ab07057233 */ /* 0x002fc40003803000 */
[----:B--2---:R-:W-:-:S04]  /*143e0*/  F2FP.BF16.F32.PACK_AB R6, R108, R107 ;  /* 0x0000006b6c06723e */ /* 0x004fc800000010ff */
[----:B------:R-:W-:Y:S01]  /*143f0*/  LOP3.LUT R27, R5, R6, RZ, 0xc0, !PT ;  /* 0x00000006051b7212 */ /* 0x000fe200078ec0ff */
[----:B------:R-:W-:-:S05]  /*14400*/  IMAD.WIDE.U32 R6, R10, -0x2daee0ad, RZ ;  /* 0xd2511f530a067825 */ /* 0x000fca00078e00ff */
[----:B------:R-:W-:Y:S02]  /*14410*/  LOP3.LUT R5, R7, UR36, R12, 0x96, !PT ;  /* 0x0000002407057c12 */ /* 0x000fe4000f8e960c */
[----:B------:R-:W-:-:S04]  /*14420*/  LOP3.LUT R7, R6, 0xffff, RZ, 0xc0, !PT ;  /* 0x0000ffff06077812 */ /* 0x000fc800078ec0ff */
[----:B------:R-:W-:Y:S02]  /*14430*/  SHF.R.U32.HI R9, RZ, 0x8, R7 ;  /* 0x00000008ff097819 */ /* 0x000fe40000011607 */
[----:B------:R-:W-:Y:S01]  /*14440*/  LOP3.LUT R7, R6, 0xff, RZ, 0xc0, !PT ;  /* 0x000000ff06077812 */ /* 0x000fe200078ec0ff */
[----:B------:R-:W-:-:S03]  /*14450*/  FFMA.FTZ R10, R92, UR29, -R2 ;  /* 0x0000001d5c0a7c23 */ /* 0x000fc60008010802 */
[----:B------:R-:W-:Y:S01]  /*14460*/  PRMT R7, R7, 0x5410, R9 ;  /* 0x0000541007077816 */ /* 0x000fe20000000009 */
[----:B------:R-:W-:Y:S01]  /*14470*/  FFMA.FTZ R9, R48, UR29, -R2 ;  /* 0x0000001d30097c23 */ /* 0x000fe20008010802 */
[----:B------:R-:W-:Y:S08]  /*14480*/  MUFU.EX2 R20, R10 ;  /* 0x0000000a00147308 */ /* 0x000ff00000000800 */
[----:B------:R-:W1:Y:S01]  /*14490*/  MUFU.EX2 R214, R9 ;  /* 0x0000000900d67308 */ /* 0x000e620000000800 */
[----:B------:R-:W-:-:S02]  /*144a0*/  HSET2.LE.AND R7, R7, R171, PT ;  /* 0x000000ab07077233 */ /* 0x000fc40003803000 */
[----:B-1----:R-:W-:-:S04]  /*144b0*/  F2FP.BF16.F32.PACK_AB R9, R214, R20 ;  /* 0x00000014d609723e */ /* 0x002fc800000010ff */
[----:B------:R-:W-:Y:S02]  /*144c0*/  LOP3.LUT R50, R7, R9, RZ, 0xc0, !PT ;  /* 0x0000000907327212 */ /* 0x000fe400078ec0ff */
[--C-:B------:R-:W-:Y:S02]  /*144d0*/  SHF.R.U32.HI R9, RZ, 0x10, R6.reuse ;  /* 0x00000010ff097819 */ /* 0x100fe40000011606 */
        /* <DEDUP_REMOVED lines=54> */
[----:B------:R-:W-:Y:S02]  /*14840*/  LOP3.LUT R6, R33, UR18, R72, 0x96, !PT ;  /* 0x0000001221067c12 */ /* 0x000fe4000f8e9648 */
[----:B------:R-:W-:-:S03]  /*14850*/  LOP3.LUT R5, R53, UR6, R32, 0x96, !PT ;  /* 0x0000000635057c12 */ /* 0x000fc6000f8e9620 */
[----:B------:R-:W-:-:S04]  /*14860*/  IMAD.WIDE.U32 R6, R6, -0x2daee0ad, RZ ;  /* 0xd2511f5306067825 */ /* 0x000fc800078e00ff */
[----:B------:R-:W-:Y:S01]  /*14870*/  IMAD.WIDE.U32 R10, R5, -0x2daee0ad, RZ ;  /* 0xd2511f53050a7825 */ /* 0x000fe200078e00ff */
[----:B------:R-:W-:-:S04]  /*14880*/  LOP3.LUT R7, R7, UR4, R70, 0x96, !PT ;  /* 0x0000000407077c12 */ /* 0x000fc8000f8e9646 */
[----:B------:R-:W-:Y:S01]  /*14890*/  LOP3.LUT R5, R11, UR25, R6, 0x96, !PT ;  /* 0x000000190b057c12 */ /* 0x000fe2000f8e9606 */
[----:B------:R-:W-:Y:S02]  /*148a0*/  IMAD.MOV.U32 R121, RZ, RZ, R65 ;  /* 0x000000ffff797224 */ /* 0x000fe400078e0041 */
[----:B------:R-:W-:Y:S02]  /*148b0*/  IMAD.MOV.U32 R98, RZ, RZ, R64 ;  /* 0x000000ffff627224 */ /* 0x000fe400078e0040 */
        /* <DEDUP_REMOVED lines=9> */
[----:B------:R-:W-:-:S05]  /*14950*/  LOP3.LUT R6, R69, UR19, R6, 0x96, !PT ;  /* 0x0000001345067c12 */ /* 0x000fca000f8e9606 */
[----:B------:R-:W-:-:S03]  /*14960*/  IMAD.WIDE.U32 R6, R6, -0x326172a9, RZ ;  /* 0xcd9e8d5706067825 */ /* 0x000fc600078e00ff */
[----:B------:R-:W-:-:S04]  /*14970*/  LOP3.LUT R5, R6, 0xffff, RZ, 0xc0, !PT ;  /* 0x0000ffff06057812 */ /* 0x000fc800078ec0ff */
[----:B------:R-:W-:Y:S02]  /*14980*/  SHF.R.U32.HI R8, RZ, 0x8, R5 ;  /* 0x00000008ff087819 */ /* 0x000fe40000011605 */
[----:B------:R-:W-:Y:S01]  /*14990*/  LOP3.LUT R5, R6, 0xff, RZ, 0xc0, !PT ;  /* 0x000000ff06057812 */ /* 0x000fe200078ec0ff */
[----:B------:R-:W-:-:S03]  /*149a0*/  FFMA.FTZ R9, R54, UR29, -R2 ;  /* 0x0000001d36097c23 */ /* 0x000fc60008010802 */
[----:B------:R-:W-:Y:S01]  /*149b0*/  PRMT R5, R5, 0x5410, R8 ;  /* 0x0000541005057816 */ /* 0x000fe20000000008 */
[----:B------:R-:W-:Y:S01]  /*149c0*/  FFMA.FTZ R8, R46, UR29, -R2 ;  /* 0x0000001d2e087c23 */ /* 0x000fe20008010802 */
[----:B------:R-:W-:Y:S01]  /*149d0*/  IMAD.MOV.U32 R110, RZ, RZ, R130 ;  /* 0x000000ffff6e7224 */ /* 0x000fe200078e0082 */
[----:B------:R-:W-:Y:S08]  /*149e0*/  MUFU.EX2 R102, R9 ;  /* 0x0000000900667308 */ /* 0x000ff00000000800 */
[----:B------:R-:W1:Y:S01]  /*149f0*/  MUFU.EX2 R130, R8 ;  /* 0x0000000800827308 */ /* 0x000e620000000800 */
[----:B------:R-:W-:Y:S01]  /*14a00*/  HSET2.LE.AND R5, R5, R171, PT ;  /* 0x000000ab05057233 */ /* 0x000fe20003803000 */
[----:B------:R-:W-:-:S04]  /*14a10*/  IMAD.WIDE.U32 R54, R10, -0x326172a9, RZ ;  /* 0xcd9e8d570a367825 */ /* 0x000fc800078e00ff */
[----:B------:R-:W-:Y:S01]  /*14a20*/  IMAD.MOV.U32 R96, RZ, RZ, R14 ;  /* 0x000000ffff607224 */ /* 0x000fe200078e000e */
[----:B-1----:R-:W-:-:S04]  /*14a30*/  F2FP.BF16.F32.PACK_AB R8, R130, R102 ;  /* 0x000000668208723e */ /* 0x002fc800000010ff */
[----:B------:R-:W-:Y:S02]  /*14a40*/  LOP3.LUT R14, R5, R8, RZ, 0xc0, !PT ;  /* 0x00000008050e7212 */ /* 0x000fe400078ec0ff */
[----:B------:R-:W-:Y:S02]  /*14a50*/  SHF.R.U32.HI R8, RZ, 0x10, R6 ;  /* 0x00000010ff087819 */ /* 0x000fe40000011606 */
[----:B------:R-:W-:Y:S02]  /*14a60*/  LOP3.LUT R5, R7, UR30, R54, 0x96, !PT ;  /* 0x0000001e07057c12 */ /* 0x000fe4000f8e9636 */
        /* <DEDUP_REMOVED lines=16> */
[----:B------:R1:W-:Y:S08]  /*14b70*/  MUFU.EX2 R105, R8 ;  /* 0x0000000800697308 */ /* 0x0003f00000000800 */
[----:B------:R-:W2:Y:S01]  /*14b80*/  MUFU.EX2 R111, R7 ;  /* 0x00000007006f7308 */ /* 0x000ea20000000800 */
[----:B------:R-:W-:Y:S01]  /*14b90*/  HSET2.LE.AND R6, R6, R171, PT ;  /* 0x000000ab06067233 */ /* 0x000fe20003803000 */
[----:B------:R-:W-:Y:S01]  /*14ba0*/  IMAD.MOV.U32 R95, RZ, RZ, R41 ;  /* 0x000000ffff5f7224 */ /* 0x000fe200078e0029 */
[----:B-1----:R-:W1:Y:S01]  /*14bb0*/  LDSM.16.MT88.4 R8, [R204+0x4000] ;  /* 0x00400000cc08783b */ /* 0x002e620000004200 */
[----:B--2---:R-:W-:-:S04]  /*14bc0*/  F2FP.BF16.F32.PACK_AB R7, R111, R105 ;  /* 0x000000696f07723e */ /* 0x004fc800000010ff */
[----:B------:R-:W-:Y:S02]  /*14bd0*/  LOP3.LUT R12, R6, R7, RZ, 0xc0, !PT ;  /* 0x00000007060c7212 */ /* 0x000fe400078ec0ff */
[--C-:B------:R-:W-:Y:S02]  /*14be0*/  SHF.R.U32.HI R7, RZ, 0x10, R5.reuse ;  /* 0x00000010ff077819 */ /* 0x100fe40000011605 */
[----:B------:R-:W-:Y:S02]  /*14bf0*/  SHF.R.U32.HI R6, RZ, 0x18, R5 ;  /* 0x00000018ff067819 */ /* 0x000fe40000011605 */
[----:B------:R-:W-:Y:S01]  /*14c00*/  LOP3.LUT R5, R7, 0xff, RZ, 0xc0, !PT ;  /* 0x000000ff07057812 */ /* 0x000fe200078ec0ff */
[----:B------:R-:W-:-:S03]  /*14c10*/  FFMA.FTZ R7, R97, UR29, -R0 ;  /* 0x0000001d61077c23 */ /* 0x000fc60008010800 */
[----:B------:R-:W-:Y:S01]  /*14c20*/  PRMT R5, R5, 0x5410, R6 ;  /* 0x0000541005057816 */ /* 0x000fe20000000006 */
[----:B------:R-:W-:Y:S01]  /*14c30*/  FFMA.FTZ R6, R93, UR29, -R0 ;  /* 0x0000001d5d067c23 */ /* 0x000fe20008010800 */
[----:B------:R-:W-:Y:S02]  /*14c40*/  IMAD.MOV.U32 R41, RZ, RZ, R131 ;  /* 0x000000ffff297224 */ /* 0x000fe400078e0083 */
[----:B------:R-:W-:Y:S08]  /*14c50*/  MUFU.EX2 R131, R7 ;  /* 0x0000000700837308 */ /* 0x000ff00000000800 */
[----:B------:R-:W2:Y:S01]  /*14c60*/  MUFU.EX2 R106, R6 ;  /* 0x00000006006a7308 */ /* 0x000ea20000000800 */
[----:B------:R-:W-:Y:S01]  /*14c70*/  HSET2.LE.AND R5, R5, R171, PT ;  /* 0x000000ab05057233 */ /* 0x000fe20003803000 */
[----:B------:R-:W-:Y:S01]  /*14c80*/  IMAD.MOV.U32 R97, RZ, RZ, R13 ;  /* 0x000000ffff617224 */ /* 0x000fe200078e000d */
[----:B--2---:R-:W-:-:S04]  /*14c90*/  F2FP.BF16.F32.PACK_AB R6, R106, R131 ;  /* 0x000000836a06723e */ /* 0x004fc800000010ff */
[----:B------:R-:W-:Y:S01]  /*14ca0*/  LOP3.LUT R13, R5, R6, RZ, 0xc0, !PT ;  /* 0x00000006050d7212 */ /* 0x000fe200078ec0ff */
[----:B------:R-:W-:-:S04]  /*14cb0*/  FMUL.FTZ R5, R31, UR29 ;  /* 0x0000001d1f057c20 */ /* 0x000fc80008410000 */
[----:B------:R2:W-:Y:S02]  /*14cc0*/  MUFU.EX2 R69, R5 ;  /* 0x0000000500457308 */ /* 0x0005e40000000800 */
[----:B--2---:R-:W-:-:S06]  /*14cd0*/  FMUL.FTZ R5, R28, UR29 ;  /* 0x0000001d1c057c20 */ /* 0x004fcc0008410000 */
[----:B------:R2:W-:Y:S02]  /*14ce0*/  MUFU.EX2 R65, R5 ;  /* 0x0000000500417308 */ /* 0x0005e40000000800 */
[----:B--2---:R-:W-:-:S06]  /*14cf0*/  FMUL.FTZ R5, R29, UR29 ;  /* 0x0000001d1d057c20 */ /* 0x004fcc0008410000 */
[----:B------:R2:W3:Y:S02]  /*14d00*/  MUFU.EX2 R54, R5 ;  /* 0x0000000500367308 */ /* 0x0004e40000000800 */
[----:B--2---:R-:W-:-:S06]  /*14d10*/  FMUL.FTZ R5, R30, UR29 ;  /* 0x0000001d1e057c20 */ /* 0x004fcc0008410000 */
[----:B------:R-:W2:Y:S01]  /*14d20*/  MUFU.EX2 R71, R5 ;  /* 0x0000000500477308 */ /* 0x000ea20000000800 */
[-C--:B---3--:R-:W-:Y:S01]  /*14d30*/  FMUL.FTZ R144, R144, R54.reuse ;  /* 0x0000003690907220 */ /* 0x088fe20000410000 */
[-C--:B------:R-:W-:Y:S01]  /*14d40*/  FMUL.FTZ R145, R145, R54.reuse ;  /* 0x0000003691917220 */ /* 0x080fe20000410000 */
[-C--:B------:R-:W-:Y:S01]  /*14d50*/  FMUL.FTZ R164, R164, R69.reuse ;  /* 0x00000045a4a47220 */ /* 0x080fe20000410000 */
[----:B------:R-:W-:Y:S01]  /*14d60*/  FMUL.FTZ R165, R165, R69 ;  /* 0x00000045a5a57220 */ /* 0x000fe20000410000 */
        /* <DEDUP_REMOVED lines=8> */
[-C--:B--2---:R-:W-:Y:S01]  /*14df0*/  FMUL.FTZ R146, R146, R71.reuse ;  /* 0x0000004792927220 */ /* 0x084fe20000410000 */
[-C--:B------:R-:W-:Y:S01]  /*14e00*/  FMUL.FTZ R147, R147, R71.reuse ;  /* 0x0000004793937220 */ /* 0x080fe20000410000 */
[-C--:B------:R-:W-:Y:S01]  /*14e10*/  FMUL.FTZ R154, R154, R71.reuse ;  /* 0x000000479a9a7220 */ /* 0x080fe20000410000 */
[----:B------:R-:W-:Y:S01]  /*14e20*/  FMUL.FTZ R155, R155, R71 ;  /* 0x000000479b9b7220 */ /* 0x000fe20000410000 */
[----:B------:R-:W-:-:S02]  /*14e30*/  IMAD.MOV.U32 R90, RZ, RZ, R44 ;  /* 0x000000ffff5a7224 */ /* 0x000fc400078e002c */
[----:B------:R-:W-:Y:S02]  /*14e40*/  IMAD.MOV.U32 R93, RZ, RZ, R45 ;  /* 0x000000ffff5d7224 */ /* 0x000fe400078e002d */
[----:B-1----:R-:W-:Y:S06]  /*14e50*/  HMMA.16816.F32.BF16 R32, R24, R10, R144 ;  /* 0x0000000a1820723c */ /* 0x002fec0000041890 */
[----:B------:R-:W-:Y:S01]  /*14e60*/  HMMA.16816.F32.BF16 R44, R16, R8, R164 ;  /* 0x00000008102c723c */ /* 0x000fe200000418a4 */
[----:B------:R-:W-:-:S05]  /*14e70*/  IMAD.MOV.U32 R147, RZ, RZ, R20 ;  /* 0x000000ffff937224 */ /* 0x000fca00078e0014 */
[----:B------:R-:W-:Y:S06]  /*14e80*/  HMMA.16816.F32.BF16 R36, R24, R8, R152 ;  /* 0x000000081824723c */ /* 0x000fec0000041898 */
[----:B------:R-:W-:Y:S01]  /*14e90*/  HMMA.16816.F32.BF16 R20, R16, R10, R160 ;  /* 0x0000000a1014723c */ /* 0x000fe200000418a0 */
[----:B------:R-:W1:Y:S01]  /*14ea0*/  LDSM.16.MT88.4 R8, [R205+0x4000] ;  /* 0x00400000cd08783b */ /* 0x000e620000004200 */
[-C--:B------:R-:W-:Y:S01]  /*14eb0*/  FMUL.FTZ R156, R156, R69.reuse ;  /* 0x000000459c9c7220 */ /* 0x080fe20000410000 */
        /* <DEDUP_REMOVED lines=15> */
[----:B------:R-:W-:-:S02]  /*14fb0*/  IMAD.MOV.U32 R146, RZ, RZ, R41 ;  /* 0x000000ffff927224 */ /* 0x000fc400078e0029 */
[-C--:B-1----:R-:W-:Y:S06]  /*14fc0*/  HMMA.16816.F32.BF16 R40, R16, R8.reuse, R156 ;  /* 0x000000081028723c */ /* 0x082fec000004189c */
[C---:B------:R-:W-:Y:S06]  /*14fd0*/  HMMA.16816.F32.BF16 R28, R24.reuse, R8, R140 ;  /* 0x00000008181c723c */ /* 0x040fec000004188c */
[-C--:B------:R-:W-:Y:S06]  /*14fe0*/  HMMA.16816.F32.BF16 R24, R24, R10.reuse, R136 ;  /* 0x0000000a1818723c */ /* 0x080fec0000041888 */
[----:B------:R-:W-:Y:S01]  /*14ff0*/  HMMA.16816.F32.BF16 R16, R16, R10, R148 ;  /* 0x0000000a1010723c */ /* 0x000fe20000041894 */
[----:B------:R-:W1:Y:S05]  /*15000*/  LDSM.16.MT88.4 R8, [R204+0x4400] ;  /* 0x00440000cc08783b */ /* 0x000e6a0000004200 */
[-C--:B-1----:R-:W-:Y:S06]  /*15010*/  HMMA.16816.F32.BF16 R44, R56, R8.reuse, R44 ;  /* 0x00000008382c723c */ /* 0x082fec000004182c */
        /* <DEDUP_REMOVED lines=8> */
[----:B------:R-:W1:Y:S01]  /*150a0*/  LDSM.16.MT88.4 R8, [R204+0x4800] ;  /* 0x00480000cc08783b */ /* 0x000e620000004200 */
[----:B------:R-:W-:-:S02]  /*150b0*/  IMAD.MOV.U32 R162, RZ, RZ, R74 ;  /* 0x000000ffffa27224 */ /* 0x000fc400078e004a */
[----:B------:R-:W-:Y:S02]  /*150c0*/  IMAD.MOV.U32 R163, RZ, RZ, R75 ;  /* 0x000000ffffa37224 */ /* 0x000fe400078e004b */
[----:B------:R-:W-:Y:S02]  /*150d0*/  IMAD.MOV.U32 R158, RZ, RZ, R72 ;  /* 0x000000ffff9e7224 */ /* 0x000fe400078e0048 */
[----:B------:R-:W-:Y:S01]  /*150e0*/  IMAD.MOV.U32 R159, RZ, RZ, R73 ;  /* 0x000000ffff9f7224 */ /* 0x000fe200078e0049 */
[----:B------:R-:W-:Y:S01]  /*150f0*/  LOP3.LUT R6, R55, UR20, R64, 0x96, !PT ;  /* 0x0000001437067c12 */ /* 0x000fe2000f8e9640 */
[----:B------:R-:W-:Y:S01]  /*15100*/  FFMA.FTZ R5, R114, UR29, -R2 ;  /* 0x0000001d72057c23 */ /* 0x000fe20008010802 */
[-C--:B-1----:R-:W-:Y:S06]  /*15110*/  HMMA.16816.F32.BF16 R72, R60, R8.reuse, R44 ;  /* 0x000000083c48723c */ /* 0x082fec000004182c */
[C---:B------:R-:W-:Y:S06]  /*15120*/  HMMA.16816.F32.BF16 R36, R12.reuse, R8, R36 ;  /* 0x000000080c24723c */ /* 0x040fec0000041824 */
[-C--:B------:R-:W-:Y:S06]  /*15130*/  HMMA.16816.F32.BF16 R32, R12, R10.reuse, R32 ;  /* 0x0000000a0c20723c */ /* 0x080fec0000041820 */
[----:B------:R-:W-:Y:S01]  /*15140*/  HMMA.16816.F32.BF16 R56, R60, R10, R20 ;  /* 0x0000000a3c38723c */ /* 0x000fe20000041814 */
[----:B------:R-:W1:Y:S01]  /*15150*/  LDSM.16.MT88.4 R8, [R205+0x4800] ;  /* 0x00480000cd08783b */ /* 0x000e620000004200 */
[----:B------:R2:W-:Y:S01]  /*15160*/  MUFU.EX2 R153, R5 ;  /* 0x0000000500997308 */ /* 0x0005e20000000800 */
[----:B------:R-:W-:-:S02]  /*15170*/  IMAD.WIDE.U32 R6, R6, -0x2daee0ad, RZ ;  /* 0xd2511f5306067825 */ /* 0x000fc400078e00ff */
[----:B------:R-:W3:Y:S02]  /*15180*/  LDSM.16.MT88.4 R20, [R204+0x4c00] ;  /* 0x004c0000cc14783b */ /* 0x000ee40000004200 */
[----:B--2---:R-:W-:-:S04]  /*15190*/  FFMA.FTZ R5, R113, UR29, -R2 ;  /* 0x0000001d71057c23 */ /* 0x004fc80008010802 */
[----:B------:R2:W-:Y:S02]  /*151a0*/  MUFU.EX2 R165, R5 ;  /* 0x0000000500a57308 */ /* 0x0005e40000000800 */
[----:B--2---:R-:W-:Y:S01]  /*151b0*/  LOP3.LUT R5, R7, UR36, R68, 0x96, !PT ;  /* 0x0000002407057c12 */ /* 0x004fe2000f8e9644 */
[----:B-1----:R-:W-:Y:S01]  /*151c0*/  HMMA.16816.F32.BF16 R48, R60, R8, R40 ;  /* 0x000000083c30723c */ /* 0x002fe20000041828 */
[----:B------:R-:W-:-:S05]  /*151d0*/  LOP3.LUT R7, R6, 0xffff, RZ, 0xc0, !PT ;  /* 0x0000ffff06077812 */ /* 0x000fca00078ec0ff */
[C---:B------:R-:W-:Y:S06]  /*151e0*/  HMMA.16816.F32.BF16 R28, R12.reuse, R8, R28 ;  /* 0x000000080c1c723c */ /* 0x040fec000004181c */
[----:B------:R-:W-:Y:S01]  /*151f0*/  HMMA.16816.F32.BF16 R24, R12, R10, R24 ;  /* 0x0000000a0c18723c */ /* 0x000fe20000041818 */
[----:B------:R-:W-:-:S05]  /*15200*/  SHF.R.U32.HI R9, RZ, 0x18, R6 ;  /* 0x00000018ff097819 */ /* 0x000fca0000011606 */
[----:B------:R-:W-:Y:S01]  /*15210*/  HMMA.16816.F32.BF16 R40, R60, R10, R16 ;  /* 0x0000000a3c28723c */ /* 0x000fe20000041810 */
[----:B------:R-:W-:Y:S01]  /*15220*/  FFMA.FTZ R8, R91, UR29, -R2 ;  /* 0x0000001d5b087c23 */ /* 0x000fe20008010802 */
[----:B------:R-:W1:Y:S01]  /*15230*/  LDSM.16.MT88.4 R16, [R205+0x4c00] ;  /* 0x004c0000cd10783b */ /* 0x000e620000004200 */
[----:B------:R-:W-:Y:S01]  /*15240*/  UIADD3 UR7, UR37, 0x2, URZ ;  /* 0x0000000225077890 */ /* 0x000fe2000fffe03f */
[----:B------:R-:W-:Y:S02]  /*15250*/  IMAD.MOV.U32 R161, RZ, RZ, R127 ;  /* 0x000000ffffa17224 */ /* 0x000fe400078e007f */
[----:B------:R-:W-:Y:S01]  /*15260*/  IMAD.MOV.U32 R68, RZ, RZ, R97 ;  /* 0x000000ffff447224 */ /* 0x000fe200078e0061 */
[----:B------:R-:W-:Y:S01]  /*15270*/  LOP3.LUT R11, R6, 0xff, RZ, 0xc0, !PT ;  /* 0x000000ff060b7812 */ /* 0x000fe200078ec0ff */
[----:B------:R-:W-:Y:S01]  /*15280*/  IMAD.MOV.U32 R144, RZ, RZ, R121 ;  /* 0x000000ffff907224 */ /* 0x000fe200078e0079 */
[----:B------:R-:W-:Y:S01]  /*15290*/  SHF.R.U32.HI R10, RZ, 0x10, R6 ;  /* 0x00000010ff0a7819 */ /* 0x000fe20000011606 */
[----:B------:R-:W-:Y:S01]  /*152a0*/  IMAD.MOV.U32 R137, RZ, RZ, R131 ;  /* 0x000000ffff897224 */ /* 0x000fe200078e0083 */
[----:B------:R-:W-:Y:S01]  /*152b0*/  SHF.R.U32.HI R6, RZ, 0x8, R7 ;  /* 0x00000008ff067819 */ /* 0x000fe20000011607 */
[----:B------:R-:W-:Y:S01]  /*152c0*/  IMAD.MOV.U32 R141, RZ, RZ, R130 ;  /* 0x000000ffff8d7224 */ /* 0x000fe200078e0082 */
[----:B------:R-:W2:Y:S02]  /*152d0*/  LDSM.16.MT88.4 R60, [R204+0x5000] ;  /* 0x00500000cc3c783b */ /* 0x000ea40000004200 */
[----:B------:R-:W-:-:S02]  /*152e0*/  PRMT R12, R11, 0x5410, R6 ;  /* 0x000054100b0c7816 */ /* 0x000fc40000000006 */
[----:B------:R-:W-:-:S04]  /*152f0*/  LOP3.LUT R6, R10, 0xff, RZ, 0xc0, !PT ;  /* 0x000000ff0a067812 */ /* 0x000fc800078ec0ff */
[----:B------:R-:W-:Y:S02]  /*15300*/  PRMT R11, R6, 0x5410, R9 ;  /* 0x00005410060b7816 */ /* 0x000fe40000000009 */
[----:B------:R-:W-:Y:S01]  /*15310*/  LOP3.LUT R6, R5, 0xffff, RZ, 0xc0, !PT ;  /* 0x0000ffff05067812 */ /* 0x000fe200078ec0ff */
[----:B------:R4:W-:Y:S01]  /*15320*/  MUFU.EX2 R151, R8 ;  /* 0x0000000800977308 */ /* 0x0009e20000000800 */
[----:B------:R-:W-:-:S07]  /*15330*/  FFMA.FTZ R7, R86, UR29, -R2 ;  /* 0x0000001d56077c23 */ /* 0x000fce0008010802 */
[----:B------:R3:W1:Y:S01]  /*15340*/  MUFU.EX2 R160, R7 ;  /* 0x0000000700a07308 */ /* 0x0006620000000800 */
[----:B----4-:R-:W-:Y:S01]  /*15350*/  SHF.R.U32.HI R8, RZ, 0x8, R6 ;  /* 0x00000008ff087819 */ /* 0x010fe20000011606 */
[----:B------:R-:W-:-:S06]  /*15360*/  FFMA.FTZ R6, R103, UR29, -R0 ;  /* 0x0000001d67067c23 */ /* 0x000fcc0008010800 */
[----:B------:R4:W-:Y:S01]  /*15370*/  MUFU.EX2 R150, R6 ;  /* 0x0000000600967308 */ /* 0x0009e20000000800 */
[----:B---3--:R-:W-:Y:S01]  /*15380*/  FFMA.FTZ R7, R116, UR29, -R0 ;  /* 0x0000001d74077c23 */ /* 0x008fe20008010800 */
[----:B------:R-:W-:-:S06]  /*15390*/  LOP3.LUT R10, R5, 0xff, RZ, 0xc0, !PT ;  /* 0x000000ff050a7812 */ /* 0x000fcc00078ec0ff */
[----:B------:R3:W-:Y:S01]  /*153a0*/  MUFU.EX2 R154, R7 ;  /* 0x00000007009a7308 */ /* 0x0007e20000000800 */
[----:B------:R-:W-:Y:S01]  /*153b0*/  SHF.R.U32.HI R9, RZ, 0x18, R5 ;  /* 0x00000018ff097819 */ /* 0x000fe20000011605 */
[----:B----4-:R-:W-:-:S06]  /*153c0*/  FFMA.FTZ R6, R89, UR29, -R0 ;  /* 0x0000001d59067c23 */ /* 0x010fcc0008010800 */
[----:B------:R1:W4:Y:S01]  /*153d0*/  MUFU.EX2 R88, R6 ;  /* 0x0000000600587308 */ /* 0x0003220000000800 */
[----:B---3--:R-:W-:-:S04]  /*153e0*/  SHF.R.U32.HI R7, RZ, 0x10, R5 ;  /* 0x00000010ff077819 */ /* 0x008fc80000011605 */
[----:B------:R-:W-:Y:S01]  /*153f0*/  LOP3.LUT R5, R7, 0xff, RZ, 0xc0, !PT ;  /* 0x000000ff07057812 */ /* 0x000fe200078ec0ff */
[----:B------:R-:W-:-:S03]  /*15400*/  FFMA.FTZ R7, R117, UR29, -R0 ;  /* 0x0000001d75077c23 */ /* 0x000fc60008010800 */
[----:B------:R-:W-:Y:S02]  /*15410*/  PRMT R9, R5, 0x5410, R9 ;  /* 0x0000541005097816 */ /* 0x000fe40000000009 */
[--C-:B------:R-:W-:Y:S01]  /*15420*/  HSET2.LE.AND R5, R12, R171.reuse, PT ;  /* 0x000000ab0c057233 */ /* 0x100fe20003803000 */
[----:B------:R-:W3:Y:S01]  /*15430*/  MUFU.EX2 R166, R7 ;  /* 0x0000000700a67308 */ /* 0x000ee20000000800 */
[----:B-1----:R-:W-:Y:S02]  /*15440*/  F2FP.BF16.F32.PACK_AB R6, R160, R151 ;  /* 0x00000097a006723e */ /* 0x002fe400000010ff */
[----:B------:R-:W-:Y:S02]  /*15450*/  PRMT R8, R10, 0x5410, R8 ;  /* 0x000054100a087816 */ /* 0x000fe40000000008 */
[----:B------:R-:W-:Y:S02]  /*15460*/  LOP3.LUT R10, R5, R6, RZ, 0xc0, !PT ;  /* 0x00000006050a7212 */ /* 0x000fe400078ec0ff */
[----:B------:R-:W-:-:S02]  /*15470*/  HSET2.LE.AND R5, R11, R171, PT ;  /* 0x000000ab0b057233 */ /* 0x000fc40003803000 */
        /* <DEDUP_REMOVED lines=16> */
[----:B------:R-:W-:Y:S01]  /*15580*/  HMMA.16816.F32.BF16 R32, R8, R16, R28 ;  /* 0x000000100820723c */ /* 0x000fe2000004181c */
        /* <DEDUP_REMOVED lines=10> */
[----:B------:R-:W1:Y:S01]  /*15630*/  LDSM.16.MT88.4 R76, [R205+0x5000] ;  /* 0x00500000cd4c783b */ /* 0x000e620000004200 */
[----:B------:R-:W-:-:S04]  /*15640*/  SHF.R.U32.HI R6, RZ, 0x8, R7 ;  /* 0x00000008ff067819 */ /* 0x000fc80000011607 */
[----:B------:R-:W-:Y:S02]  /*15650*/  PRMT R12, R11, 0x5410, R6 ;  /* 0x000054100b0c7816 */ /* 0x000fe40000000006 */
[----:B------:R-:W-:-:S04]  /*15660*/  LOP3.LUT R6, R10, 0xff, RZ, 0xc0, !PT ;  /* 0x000000ff0a067812 */ /* 0x000fc800078ec0ff */
[----:B------:R-:W-:Y:S02]  /*15670*/  PRMT R11, R6, 0x5410, R9 ;  /* 0x00005410060b7816 */ /* 0x000fe40000000009 */
[----:B------:R-:W-:Y:S01]  /*15680*/  LOP3.LUT R6, R5, 0xffff, RZ, 0xc0, !PT ;  /* 0x0000ffff05067812 */ /* 0x000fe200078ec0ff */
[----:B------:R3:W4:Y:S03]  /*15690*/  MUFU.EX2 R149, R8 ;  /* 0x0000000800957308 */ /* 0x0007260000000800 */
[----:B---3--:R-:W-:Y:S01]  /*156a0*/  SHF.R.U32.HI R8, RZ, 0x8, R6 ;  /* 0x00000008ff087819 */ /* 0x008fe20000011606 */
[--C-:B------:R-:W-:Y:S02]  /*156b0*/  FFMA.FTZ R6, R236, UR29, -R3.reuse ;  /* 0x0000001dec067c23 */ /* 0x100fe40008010803 */
[----:B------:R-:W3:Y:S01]  /*156c0*/  LDL.LU R236, [R1+0x48] ;  /* 0x0000480001ec7983 */ /* 0x000ee20000300800 */
[----:B------:R-:W-:-:S04]  /*156d0*/  FFMA.FTZ R7, R185, UR29, -R3 ;  /* 0x0000001db9077c23 */ /* 0x000fc80008010803 */
[----:B------:R2:W-:Y:S01]  /*156e0*/  MUFU.EX2 R140, R7 ;  /* 0x00000007008c7308 */ /* 0x0005e20000000800 */
[----:B------:R-:W-:Y:S02]  /*156f0*/  LOP3.LUT R10, R5, 0xff, RZ, 0xc0, !PT ;  /* 0x000000ff050a7812 */ /* 0x000fe400078ec0ff */
[----:B------:R-:W-:-:S05]  /*15700*/  SHF.R.U32.HI R9, RZ, 0x18, R5 ;  /* 0x00000018ff097819 */ /* 0x000fca0000011605 */
[----:B------:R4:W-:Y:S01]  /*15710*/  MUFU.EX2 R152, R6 ;  /* 0x0000000600987308 */ /* 0x0009e20000000800 */
[----:B--2---:R-:W-:-:S07]  /*15720*/  FFMA.FTZ R7, R123, UR29, -R3 ;  /* 0x0000001d7b077c23 */ /* 0x004fce0008010803 */
[----:B------:R2:W1:Y:S01]  /*15730*/  MUFU.EX2 R148, R7 ;  /* 0x0000000700947308 */ /* 0x0004620000000800 */
[----:B----4-:R-:W-:-:S07]  /*15740*/  FFMA.FTZ R6, R202, UR29, -R3 ;  /* 0x0000001dca067c23 */ /* 0x010fce0008010803 */
[----:B------:R4:W1:Y:S01]  /*15750*/  MUFU.EX2 R164, R6 ;  /* 0x0000000600a47308 */ /* 0x0008620000000800 */
[----:B--2---:R-:W-:-:S04]  /*15760*/  SHF.R.U32.HI R7, RZ, 0x10, R5 ;  /* 0x00000010ff077819 */ /* 0x004fc80000011605 */
[----:B------:R-:W-:-:S04]  /*15770*/  LOP3.LUT R5, R7, 0xff, RZ, 0xc0, !PT ;  /* 0x000000ff07057812 */ /* 0x000fc800078ec0ff */
[----:B------:R-:W-:Y:S02]  /*15780*/  PRMT R7, R5, 0x5410, R9 ;  /* 0x0000541005077816 */ /* 0x000fe40000000009 */
[--C-:B------:R-:W-:Y:S02]  /*15790*/  HSET2.LE.AND R5, R12, R171.reuse, PT ;  /* 0x000000ab0c057233 */ /* 0x100fe40003803000 */
[----:B----4-:R-:W-:Y:S02]  /*157a0*/  F2FP.BF16.F32.PACK_AB R6, R149, R167 ;  /* 0x000000a79506723e */ /* 0x010fe400000010ff */
[----:B------:R-:W-:Y:S02]  /*157b0*/  PRMT R8, R10, 0x5410, R8 ;  /* 0x000054100a087816 */ /* 0x000fe40000000008 */
[----:B------:R-:W-:Y:S02]  /*157c0*/  LOP3.LUT R10, R5, R6, RZ, 0xc0, !PT ;  /* 0x00000006050a7212 */ /* 0x000fe400078ec0ff */
[----:B------:R-:W-:-:S02]  /*157d0*/  HSET2.LE.AND R5, R11, R171, PT ;  /* 0x000000ab0b057233 */ /* 0x000fc40003803000 */
        /* <DEDUP_REMOVED lines=8> */
[----:B------:R-:W-:Y:S02]  /*15860*/  IMAD.U32 R5, RZ, RZ, UR7 ;  /* 0x00000007ff057e24 */ /* 0x000fe4000f8e00ff */
[----:B------:R-:W-:-:S03]  /*15870*/  IMAD.MOV.U32 R185, RZ, RZ, R125 ;  /* 0x000000ffffb97224 */ /* 0x000fc600078e007d */
[----:B------:R-:W-:Y:S01]  /*15880*/  LOP3.LUT R5, R85, UR27, R5, 0x96, !PT ;  /* 0x0000001b55057c12 */ /* 0x000fe2000f8e9605 */
[----:B------:R-:W-:Y:S07]  /*15890*/  HMMA.16816.F32.BF16 R116, R8, R20, R72 ;  /* 0x000000140874723c */ /* 0x000fee0000041848 */
[----:B------:R-:W-:Y:S02]  /*158a0*/  IMAD.MOV.U32 R72, RZ, RZ, R162 ;  /* 0x000000ffff487224 */ /* 0x000fe400078e00a2 */
[----:B------:R-:W-:-:S02]  /*158b0*/  IMAD.MOV.U32 R162, RZ, RZ, R124 ;  /* 0x000000ffffa27224 */ /* 0x000fc400078e007c */
[----:B------:R-:W-:Y:S01]  /*158c0*/  HMMA.16816.F32.BF16 R124, R8, R16, R48 ;  /* 0x00000010087c723c */ /* 0x000fe20000041830 */
[----:B------:R-:W-:-:S06]  /*158d0*/  IMAD.MOV.U32 R74, RZ, RZ, R158 ;  /* 0x000000ffff4a7224 */ /* 0x000fcc00078e009e */
[----:B------:R-:W-:-:S05]  /*158e0*/  IMAD.WIDE.U32 R16, R5, -0x326172a9, RZ ;  /* 0xcd9e8d5705107825 */ /* 0x000fca00078e00ff */
[----:B------:R-:W-:Y:S02]  /*158f0*/  LOP3.LUT R6, R17, UR18, R74, 0x96, !PT ;  /* 0x0000001211067c12 */ /* 0x000fe4000f8e964a */
[----:B------:R-:W-:Y:S01]  /*15900*/  LOP3.LUT R5, R53, UR6, R16, 0x96, !PT ;  /* 0x0000000635057c12 */ /* 0x000fe2000f8e9610 */
[----:B------:R-:W-:Y:S02]  /*15910*/  IMAD.MOV.U32 R97, RZ, RZ, R122 ;  /* 0x000000ffff617224 */ /* 0x000fe400078e007a */
[----:B------:R-:W-:Y:S01]  /*15920*/  IMAD.MOV.U32 R158, RZ, RZ, R129 ;  /* 0x000000ffff9e7224 */ /* 0x000fe200078e0081 */
[----:B------:R-:W-:Y:S01]  /*15930*/  HMMA.16816.F32.BF16 R120, R8, R22, R56 ;  /* 0x000000160878723c */ /* 0x000fe20000041838 */
[----:B------:R-:W-:Y:S02]  /*15940*/  IMAD.MOV.U32 R82, RZ, RZ, R128 ;  /* 0x000000ffff527224 */ /* 0x000fe400078e0080 */
[----:B------:R-:W-:-:S03]  /*15950*/  IMAD.WIDE.U32 R6, R6, -0x2daee0ad, RZ ;  /* 0xd2511f5306067825 */ /* 0x000fc600078e00ff */
[----:B------:R-:W-:Y:S02]  /*15960*/  HMMA.16816.F32.BF16 R128, R8, R18, R40 ;  /* 0x000000120880723c */ /* 0x000fe40000041828 */
[----:B------:R-:W-:-:S05]  /*15970*/  LOP3.LUT R7, R7, UR4, R70, 0x96, !PT ;  /* 0x0000000407077c12 */ /* 0x000fca000f8e9646 */
        /* <DEDUP_REMOVED lines=17> */
[----:B-1----:R-:W-:-:S07]  /*15a90*/  LOP3.LUT R5, R6, 0xffff, RZ, 0xc0, !PT ;  /* 0x0000ffff06057812 */ /* 0x002fce00078ec0ff */
[----:B------:R1:W-:Y:S01]  /*15aa0*/  MUFU.EX2 R49, R9 ;  /* 0x0000000900317308 */ /* 0x0003e20000000800 */
[----:B------:R-:W-:Y:S01]  /*15ab0*/  IMAD.MOV.U32 R89, RZ, RZ, R146 ;  /* 0x000000ffff597224 */ /* 0x000fe200078e0092 */
[----:B--2---:R-:W-:Y:S02]  /*15ac0*/  SHF.R.U32.HI R8, RZ, 0x8, R5 ;  /* 0x00000008ff087819 */ /* 0x004fe40000011605 */
[----:B------:R-:W-:-:S04]  /*15ad0*/  LOP3.LUT R5, R6, 0xff, RZ, 0xc0, !PT ;  /* 0x000000ff06057812 */ /* 0x000fc800078ec0ff */
[----:B------:R-:W-:Y:S01]  /*15ae0*/  PRMT R15, R5, 0x5410, R8 ;  /* 0x00005410050f7816 */ /* 0x000fe20000000008 */
[----:B-1----:R-:W-:Y:S01]  /*15af0*/  FFMA.FTZ R9, R112, UR29, -R2 ;  /* 0x0000001d70097c23 */ /* 0x002fe20008010802 */
[----:B------:R-:W-:-:S03]  /*15b00*/  SHF.R.U32.HI R5, RZ, 0x10, R6 ;  /* 0x00000010ff057819 */ /* 0x000fc60000011606 */
[----:B------:R1:W2:Y:S01]  /*15b10*/  MUFU.EX2 R146, R9 ;  /* 0x0000000900927308 */ /* 0x0002a20000000800 */
[----:B------:R-:W-:Y:S01]  /*15b20*/  LOP3.LUT R5, R5, 0xff, RZ, 0xc0, !PT ;  /* 0x000000ff05057812 */ /* 0x000fe200078ec0ff */
[----:B------:R-:W-:Y:S01]  /*15b30*/  FFMA.FTZ R8, R178, UR29, -R0 ;  /* 0x0000001db2087c23 */ /* 0x000fe20008010800 */
[----:B------:R-:W-:-:S05]  /*15b40*/  IMAD.MOV.U32 R86, RZ, RZ, R147 ;  /* 0x000000ffff567224 */ /* 0x000fca00078e0093 */
[----:B------:R4:W-:Y:S01]  /*15b50*/  MUFU.EX2 R143, R8 ;  /* 0x00000008008f7308 */ /* 0x0009e20000000800 */
[----:B-1----:R-:W-:Y:S02]  /*15b60*/  SHF.R.U32.HI R9, RZ, 0x18, R6 ;  /* 0x00000018ff097819 */ /* 0x002fe40000011606 */
[----:B------:R-:W-:Y:S01]  /*15b70*/  LOP3.LUT R6, R7, UR30, R12, 0x96, !PT ;  /* 0x0000001e07067c12 */ /* 0x000fe2000f8e960c */
[----:B------:R-:W-:Y:S01]  /*15b80*/  FFMA.FTZ R7, R115, UR29, -R0 ;  /* 0x0000001d73077c23 */ /* 0x000fe20008010800 */
[----:B------:R-:W-:Y:S02]  /*15b90*/  PRMT R11, R5, 0x5410, R9 ;  /* 0x00005410050b7816 */ /* 0x000fe40000000009 */
[C---:B------:R-:W-:Y:S01]  /*15ba0*/  LOP3.LUT R5, R6.reuse, 0xffff, RZ, 0xc0, !PT ;  /* 0x0000ffff06057812 */ /* 0x040fe200078ec0ff */
[----:B------:R1:W2:Y:S01]  /*15bb0*/  MUFU.EX2 R147, R7 ;  /* 0x0000000700937308 */ /* 0x0002a20000000800 */
[----:B------:R-:W-:Y:S02]  /*15bc0*/  LOP3.LUT R10, R6, 0xff, RZ, 0xc0, !PT ;  /* 0x000000ff060a7812 */ /* 0x000fe400078ec0ff */
[----:B------:R-:W-:-:S02]  /*15bd0*/  SHF.R.U32.HI R9, RZ, 0x18, R6 ;  /* 0x00000018ff097819 */ /* 0x000fc40000011606 */
[----:B----4-:R-:W-:Y:S01]  /*15be0*/  SHF.R.U32.HI R8, RZ, 0x8, R5 ;  /* 0x00000008ff087819 */ /* 0x010fe20000011605 */
[----:B------:R-:W-:Y:S02]  /*15bf0*/  IMAD.MOV.U32 R138, RZ, RZ, R96 ;  /* 0x000000ffff8a7224 */ /* 0x000fe400078e0060 */
[----:B------:R-:W-:Y:S01]  /*15c00*/  IMAD.MOV.U32 R96, RZ, RZ, R132 ;  /* 0x000000ffff607224 */ /* 0x000fe200078e0084 */
[----:B-1----:R-:W-:Y:S01]  /*15c10*/  SHF.R.U32.HI R7, RZ, 0x10, R6 ;  /* 0x00000010ff077819 */ /* 0x002fe20000011606 */
[----:B------:R-:W-:-:S03]  /*15c20*/  FFMA.FTZ R6, R188, UR29, -R0 ;  /* 0x0000001dbc067c23 */ /* 0x000fc60008010800 */
[----:B------:R-:W-:Y:S01]  /*15c30*/  LOP3.LUT R5, R7, 0xff, RZ, 0xc0, !PT ;  /* 0x000000ff07057812 */ /* 0x000fe200078ec0ff */
[----:B------:R1:W-:Y:S03]  /*15c40*/  MUFU.EX2 R57, R6 ;  /* 0x0000000600397308 */ /* 0x0003e60000000800 */
[----:B------:R-:W-:Y:S02]  /*15c50*/  PRMT R7, R5, 0x5410, R9 ;  /* 0x0000541005077816 */ /* 0x000fe40000000009 */
[----:B------:R-:W-:Y:S02]  /*15c60*/  HSET2.LE.AND R5, R15, R171, PT ;  /* 0x000000ab0f057233 */ /* 0x000fe40003803000 */
[----:B------:R-:W-:Y:S01]  /*15c70*/  PRMT R8, R10, 0x5410, R8 ;  /* 0x000054100a087816 */ /* 0x000fe20000000008 */
[----:B-1----:R-:W-:-:S04]  /*15c80*/  FFMA.FTZ R6, R181, UR29, -R0 ;  /* 0x0000001db5067c23 */ /* 0x002fc80008010800 */
[----:B------:R2:W1:Y:S02]  /*15c90*/  MUFU.EX2 R132, R6 ;  /* 0x0000000600847308 */ /* 0x0004640000000800 */
        /* <DEDUP_REMOVED lines=9> */
[----:B-1----:R-:W-:-:S04]  /*15d30*/  F2FP.BF16.F32.PACK_AB R6, R132, R57 ;  /* 0x000000398406723e */ /* 0x002fc800000010ff */
[----:B------:R-:W-:Y:S01]  /*15d40*/  LOP3.LUT R9, R5, R6, RZ, 0xc0, !PT ;  /* 0x0000000605097212 */ /* 0x000fe200078ec0ff */
[----:B------:R-:W-:Y:S02]  /*15d50*/  IMAD.MOV.U32 R75, RZ, RZ, R159 ;  /* 0x000000ffff4b7224 */ /* 0x000fe400078e009f */
[----:B------:R-:W-:Y:S02]  /*15d60*/  IMAD.MOV.U32 R157, RZ, RZ, R107 ;  /* 0x000000ffff9d7224 */ /* 0x000fe400078e006b */
[----:B------:R-:W-:Y:S02]  /*15d70*/  IMAD.MOV.U32 R159, RZ, RZ, R106 ;  /* 0x000000ffff9f7224 */ /* 0x000fe400078e006a */
[----:B------:R-:W-:Y:S02]  /*15d80*/  IMAD.MOV.U32 R184, RZ, RZ, R105 ;  /* 0x000000ffffb87224 */ /* 0x000fe400078e0069 */
[----:B------:R-:W-:Y:S02]  /*15d90*/  IMAD.MOV.U32 R182, RZ, RZ, R104 ;  /* 0x000000ffffb67224 */ /* 0x000fe400078e0068 */
[----:B------:R-:W-:Y:S07]  /*15da0*/  HMMA.16816.F32.BF16 R104, R8, R62, R36 ;  /* 0x0000003e0868723c */ /* 0x000fee0000041824 */
[----:B---3--:R-:W-:Y:S01]  /*15db0*/  FFMA.FTZ R38, R236, R69, R243 ;  /* 0x00000045ec267223 */ /* 0x008fe200000100f3 */
[----:B------:R-:W-:-:S02]  /*15dc0*/  IMAD.MOV.U32 R236, RZ, RZ, R185 ;  /* 0x000000ffffec7224 */ /* 0x000fc400078e00b9 */
[----:B------:R-:W-:Y:S02]  /*15dd0*/  IMAD.MOV.U32 R185, RZ, RZ, R184 ;  /* 0x000000ffffb97224 */ /* 0x000fe400078e00b8 */
[----:B------:R-:W-:Y:S02]  /*15de0*/  IMAD.MOV.U32 R184, RZ, RZ, R229 ;  /* 0x000000ffffb87224 */ /* 0x000fe400078e00e5 */
[----:B------:R-:W-:Y:S02]  /*15df0*/  IMAD.MOV.U32 R229, RZ, RZ, R82 ;  /* 0x000000ffffe57224 */ /* 0x000fe400078e0052 */
[----:B------:R-:W-:Y:S01]  /*15e00*/  FFMA.FTZ R37, R236, R65, R242 ;  /* 0x00000041ec257223 */ /* 0x000fe200000100f2 */
[----:B------:R-:W-:Y:S02]  /*15e10*/  IMAD.MOV.U32 R82, RZ, RZ, R227 ;  /* 0x000000ffff527224 */ /* 0x000fe400078e00e3 */
[----:B------:R-:W2:Y:S04]  /*15e20*/  LDL.LU R227, [R1+0x104] ;  /* 0x0001040001e37983 */ /* 0x000ea80000300800 */
[----:B------:R-:W3:Y:S01]  /*15e30*/  LDL.LU R236, [R1+0x40] ;  /* 0x0000400001ec7983 */ /* 0x000ee20000300800 */
[----:B------:R-:W-:-:S06]  /*15e40*/  UIADD3 UR37, UR37, 0x3, URZ ;  /* 0x0000000325257890 */ /* 0x000fcc000fffe03f */
        /* <DEDUP_REMOVED lines=12> */
[----:B------:R-:W-:Y:S02]  /*15f10*/  IMAD.MOV.U32 R90, RZ, RZ, R109 ;  /* 0x000000ffff5a7224 */ /* 0x000fe400078e006d */
[----:B------:R-:W-:Y:S02]  /*15f20*/  IMAD.MOV.U32 R28, RZ, RZ, R110 ;  /* 0x000000ffff1c7224 */ /* 0x000fe400078e006e */
[----:B------:R-:W-:Y:S02]  /*15f30*/  IMAD.MOV.U32 R95, RZ, RZ, R102 ;  /* 0x000000ffff5f7224 */ /* 0x000fe400078e0066 */
[----:B------:R-:W-:Y:S02]  /*15f40*/  IMAD.MOV.U32 R98, RZ, RZ, R108 ;  /* 0x000000ffff627224 */ /* 0x000fe400078e006c */
[----:B------:R-:W-:Y:S01]  /*15f50*/  IMAD.MOV.U32 R163, RZ, RZ, R100 ;  /* 0x000000ffffa37224 */ /* 0x000fe200078e0064 */
[----:B------:R-:W-:Y:S01]  /*15f60*/  HMMA.16816.F32.BF16 R108, R8, R76, R32 ;  /* 0x0000004c086c723c */ /* 0x000fe20000041820 */
[----:B------:R-:W-:-:S05]  /*15f70*/  IMAD.WIDE.U32 R6, R6, -0x2daee0ad, RZ ;  /* 0xd2511f5306067825 */ /* 0x000fca00078e00ff */
[----:B------:R-:W-:Y:S01]  /*15f80*/  HMMA.16816.F32.BF16 R100, R8, R60, R44 ;  /* 0x0000003c0864723c */ /* 0x000fe2000004182c */
[----:B------:R-:W-:-:S06]  /*15f90*/  LOP3.LUT R7, R7, UR4, R80, 0x96, !PT ;  /* 0x0000000407077c12 */ /* 0x000fcc000f8e9650 */
        /* <DEDUP_REMOVED lines=17> */
[----:B------:R-:W-:Y:S01]  /*160b0*/  LOP3.LUT R14, R13, UR18, R74, 0x96, !PT ;  /* 0x000000120d0e7c12 */ /* 0x000fe2000f8e964a */
[----:B------:R-:W-:Y:S01]  /*160c0*/  IMAD.WIDE.U32 R10, R11, -0x2daee0ad, RZ ;  /* 0xd2511f530b0a7825 */ /* 0x000fe200078e00ff */
[----:B------:R-:W-:Y:S02]  /*160d0*/  LOP3.LUT R18, R7, UR30, R8, 0x96, !PT ;  /* 0x0000001e07127c12 */ /* 0x000fe4000f8e9608 */
[----:B------:R-:W-:-:S02]  /*160e0*/  LOP3.LUT R23, R6, 0xffff, RZ, 0xc0, !PT ;  /* 0x0000ffff06177812 */ /* 0x000fc400078ec0ff */
[----:B------:R-:W-:Y:S02]  /*160f0*/  LOP3.LUT R26, R6, 0xff, RZ, 0xc0, !PT ;  /* 0x000000ff061a7812 */ /* 0x000fe400078ec0ff */
[--C-:B------:R-:W-:Y:S02]  /*16100*/  SHF.R.U32.HI R25, RZ, 0x10, R6.reuse ;  /* 0x00000010ff197819 */ /* 0x100fe40000011606 */
[----:B------:R-:W-:Y:S01]  /*16110*/  SHF.R.U32.HI R24, RZ, 0x18, R6 ;  /* 0x00000018ff187819 */ /* 0x000fe20000011606 */
[----:B------:R-:W-:Y:S01]  /*16120*/  IMAD.WIDE.U32 R6, R15, -0x2daee0ad, RZ ;  /* 0xd2511f530f067825 */ /* 0x000fe200078e00ff */
[----:B------:R-:W-:-:S04]  /*16130*/  LOP3.LUT R13, R53, UR6, R12, 0x96, !PT ;  /* 0x00000006350d7c12 */ /* 0x000fc8000f8e960c */
[----:B------:R-:W-:Y:S01]  /*16140*/  LOP3.LUT R12, R7, UR4, R80, 0x96, !PT ;  /* 0x00000004070c7c12 */ /* 0x000fe2000f8e9650 */
        /* <DEDUP_REMOVED lines=23> */
[----:B------:R-:W-:Y:S02]  /*162c0*/  LOP3.LUT R21, R9, UR20, R12, 0x96, !PT ;  /* 0x0000001409157c12 */ /* 0x000fe4000f8e960c */
[----:B------:R-:W-:Y:S01]  /*162d0*/  SHF.R.U32.HI R5, RZ, 0x8, R23 ;  /* 0x00000008ff057819 */ /* 0x000fe20000011617 */
[----:B------:R-:W-:Y:S01]  /*162e0*/  IMAD.WIDE.U32 R10, R10, -0x326172a9, RZ ;  /* 0xcd9e8d570a0a7825 */ /* 0x000fe200078e00ff */
[----:B------:R-:W-:Y:S02]  /*162f0*/  LOP3.LUT R9, R7, UR30, R8, 0x96, !PT ;  /* 0x0000001e07097c12 */ /* 0x000fe4000f8e9608 */
[C---:B------:R-:W-:Y:S02]  /*16300*/  LOP3.LUT R12, R6.reuse, 0xffff, RZ, 0xc0, !PT ;  /* 0x0000ffff060c7812 */ /* 0x040fe400078ec0ff */
[----:B------:R-:W-:Y:S02]  /*16310*/  LOP3.LUT R19, R6, 0xff, RZ, 0xc0, !PT ;  /* 0x000000ff06137812 */ /* 0x000fe400078ec0ff */
[----:B------:R-:W-:-:S02]  /*16320*/  SHF.R.U32.HI R17, RZ, 0x10, R6 ;  /* 0x00000010ff117819 */ /* 0x000fc40000011606 */
[----:B------:R-:W-:Y:S01]  /*16330*/  SHF.R.U32.HI R15, RZ, 0x18, R6 ;  /* 0x00000018ff0f7819 */ /* 0x000fe20000011606 */
[----:B------:R-:W-:Y:S01]  /*16340*/  IMAD.WIDE.U32 R6, R13, -0x326172a9, RZ ;  /* 0xcd9e8d570d067825 */ /* 0x000fe200078e00ff */
[----:B------:R-:W-:Y:S02]  /*16350*/  PRMT R33, R26, 0x5410, R5 ;  /* 0x000054101a217816 */ /* 0x000fe40000000005 */
[----:B------:R-:W-:Y:S02]  /*16360*/  LOP3.LUT R36, R11, UR20, R14, 0x96, !PT ;  /* 0x000000140b247c12 */ /* 0x000fe4000f8e960e */
[----:B------:R-:W-:Y:S02]  /*16370*/  LOP3.LUT R5, R25, 0xff, RZ, 0xc0, !PT ;  /* 0x000000ff19057812 */ /* 0x000fe400078ec0ff */
[C---:B------:R-:W-:Y:S02]  /*16380*/  LOP3.LUT R11, R6.reuse, 0xffff, RZ, 0xc0, !PT ;  /* 0x0000ffff060b7812 */ /* 0x040fe400078ec0ff */
[----:B------:R-:W-:-:S02]  /*16390*/  LOP3.LUT R22, R6, 0xff, RZ, 0xc0, !PT ;  /* 0x000000ff06167812 */ /* 0x000fc400078ec0ff */
[--C-:B------:R-:W-:Y:S02]  /*163a0*/  SHF.R.U32.HI R14, RZ, 0x10, R6.reuse ;  /* 0x00000010ff0e7819 */ /* 0x100fe40000011606 */
[----:B------:R-:W-:Y:S02]  /*163b0*/  SHF.R.U32.HI R13, RZ, 0x18, R6 ;  /* 0x00000018ff0d7819 */ /* 0x000fe40000011606 */
[----:B------:R-:W-:Y:S01]  /*163c0*/  PRMT R26, R5, 0x5410, R24 ;  /* 0x00005410051a7816 */ /* 0x000fe20000000018 */
[----:B------:R-:W-:-:S04]  /*163d0*/  FFMA.FTZ R5, R250, UR29, -R4 ;  /* 0x0000001dfa057c23 */ /* 0x000fc80008010804 */
[----:B------:R1:W4:Y:S02]  /*163e0*/  MUFU.EX2 R45, R5 ;  /* 0x00000005002d7308 */ /* 0x0003240000000800 */
[----:B-1----:R-:W-:-:S06]  /*163f0*/  FFMA.FTZ R5, R249, UR29, -R4 ;  /* 0x0000001df9057c23 */ /* 0x002fcc0008010804 */
[----:B------:R1:W4:Y:S02]  /*16400*/  MUFU.EX2 R46, R5 ;  /* 0x00000005002e7308 */ /* 0x0003240000000800 */
[----:B-1----:R-:W-:Y:S01]  /*16410*/  SHF.R.U32.HI R5, RZ, 0x8, R12 ;  /* 0x00000008ff057819 */ /* 0x002fe2000001160c */
[----:B---3--:R-:W-:Y:S01]  /*16420*/  FFMA.FTZ R35, R236, R54, R83 ;  /* 0x00000036ec237223 */ /* 0x008fe20000010053 */
[----:B------:R-:W-:Y:S02]  /*16430*/  IMAD.MOV.U32 R236, RZ, RZ, R229 ;  /* 0x000000ffffec7224 */ /* 0x000fe400078e00e5 */
[----:B--2---:R-:W-:Y:S02]  /*16440*/  IMAD.MOV.U32 R202, RZ, RZ, R227 ;  /* 0x000000ffffca7224 */ /* 0x004fe400078e00e3 */
[----:B------:R-:W-:Y:S01]  /*16450*/  FFMA.FTZ R39, R236, R71, R81 ;  /* 0x00000047ec277223 */ /* 0x000fe20000010051 */
[----:B------:R-:W-:Y:S02]  /*16460*/  IMAD.MOV.U32 R236, RZ, RZ, R28 ;  /* 0x000000ffffec7224 */ /* 0x000fe400078e001c */
[----:B------:R-:W-:Y:S01]  /*16470*/  FFMA.FTZ R6, R202, UR29, -R4 ;  /* 0x0000001dca067c23 */ /* 0x000fe20008010804 */
[----:B------:R-:W-:-:S02]  /*16480*/  IMAD.MOV.U32 R229, RZ, RZ, R162 ;  /* 0x000000ffffe57224 */ /* 0x000fc400078e00a2 */
[----:B------:R-:W-:Y:S02]  /*16490*/  IMAD.MOV.U32 R202, RZ, RZ, R236 ;  /* 0x000000ffffca7224 */ /* 0x000fe400078e00ec */
[----:B------:R-:W-:Y:S01]  /*164a0*/  IMAD.MOV.U32 R236, RZ, RZ, R185 ;  /* 0x000000ffffec7224 */ /* 0x000fe200078e00b9 */
[----:B------:R1:W2:Y:S01]  /*164b0*/  MUFU.EX2 R44, R6 ;  /* 0x00000006002c7308 */ /* 0x0002a20000000800 */
[----:B------:R-:W-:Y:S02]  /*164c0*/  IMAD.MOV.U32 R185, RZ, RZ, R184 ;  /* 0x000000ffffb97224 */ /* 0x000fe400078e00b8 */
[----:B------:R-:W-:Y:S02]  /*164d0*/  IMAD.MOV.U32 R184, RZ, RZ, R229 ;  /* 0x000000ffffb87224 */ /* 0x000fe400078e00e5 */
[----:B------:R-:W-:Y:S02]  /*164e0*/  IMAD.MOV.U32 R229, RZ, RZ, R82 ;  /* 0x000000ffffe57224 */ /* 0x000fe400078e0052 */
[----:B------:R-:W-:-:S02]  /*164f0*/  IMAD.MOV.U32 R82, RZ, RZ, R89 ;  /* 0x000000ffff527224 */ /* 0x000fc400078e0059 */
[----:B------:R-:W-:Y:S01]  /*16500*/  IMAD.MOV.U32 R89, RZ, RZ, R86 ;  /* 0x000000ffff597224 */ /* 0x000fe200078e0056 */
[----:B------:R-:W-:Y:S01]  /*16510*/  LOP3.LUT R28, R7, UR30, R10, 0x96, !PT ;  /* 0x0000001e071c7c12 */ /* 0x000fe2000f8e960a */
[----:B------:R-:W-:Y:S02]  /*16520*/  IMAD.MOV.U32 R86, RZ, RZ, R91 ;  /* 0x000000ffff567224 */ /* 0x000fe400078e005b */
[----:B------:R-:W-:Y:S02]  /*16530*/  IMAD.MOV.U32 R91, RZ, RZ, R68 ;  /* 0x000000ffff5b7224 */ /* 0x000fe400078e0044 */
[----:B-1----:R-:W-:Y:S01]  /*16540*/  FFMA.FTZ R6, R202, UR29, -R4 ;  /* 0x0000001dca067c23 */ /* 0x002fe20008010804 */
[----:B------:R-:W-:-:S03]  /*16550*/  IMAD.MOV.U32 R68, RZ, RZ, R55 ;  /* 0x000000ffff447224 */ /* 0x000fc600078e0037 */
[----:B------:R1:W3:Y:S01]  /*16560*/  MUFU.EX2 R65, R6 ;  /* 0x0000000600417308 */ /* 0x0002e20000000800 */
[----:B------:R-:W-:Y:S02]  /*16570*/  IMAD.MOV.U32 R55, RZ, RZ, R136 ;  /* 0x000000ffff377224 */ /* 0x000fe400078e0088 */
[----:B------:R-:W-:Y:S02]  /*16580*/  IMAD.MOV.U32 R136, RZ, RZ, R138 ;  /* 0x000000ffff887224 */ /* 0x000fe400078e008a */
[----:B------:R-:W-:Y:S02]  /*16590*/  IMAD.MOV.U32 R138, RZ, RZ, R156 ;  /* 0x000000ffff8a7224 */ /* 0x000fe400078e009c */
[----:B------:R-:W-:Y:S02]  /*165a0*/  IMAD.MOV.U32 R156, RZ, RZ, R144 ;  /* 0x000000ffff9c7224 */ /* 0x000fe400078e0090 */
[----:B------:R-:W-:Y:S02]  /*165b0*/  IMAD.MOV.U32 R144, RZ, RZ, R97 ;  /* 0x000000ffff907224 */ /* 0x000fe400078e0061 */
[----:B------:R-:W-:-:S02]  /*165c0*/  IMAD.MOV.U32 R59, RZ, RZ, R184 ;  /* 0x000000ffff3b7224 */ /* 0x000fc400078e00b8 */
[----:B-1----:R-:W-:-:S04]  /*165d0*/  IMAD.WIDE.U32 R6, R27, -0x2daee0ad, RZ ;  /* 0xd2511f531b067825 */ /* 0x002fc800078e00ff */
[----:B------:R-:W-:Y:S01]  /*165e0*/  IMAD.MOV.U32 R97, RZ, RZ, R90 ;  /* 0x000000ffff617224 */ /* 0x000fe200078e005a */
[----:B------:R-:W-:Y:S01]  /*165f0*/  LOP3.LUT R8, R7, UR36, R20, 0x96, !PT ;  /* 0x0000002407087c12 */ /* 0x000fe2000f8e9614 */
[----:B------:R-:W-:Y:S01]  /*16600*/  IMAD.MOV.U32 R184, RZ, RZ, R91 ;  /* 0x000000ffffb87224 */ /* 0x000fe200078e005b */
[C---:B------:R-:W-:Y:S01]  /*16610*/  LOP3.LUT R20, R6.reuse, 0xffff, RZ, 0xc0, !PT ;  /* 0x0000ffff06147812 */ /* 0x040fe200078ec0ff */
[----:B------:R-:W-:Y:S01]  /*16620*/  IMAD.MOV.U32 R90, RZ, RZ, R226 ;  /* 0x000000ffff5a7224 */ /* 0x000fe200078e00e2 */
[----:B------:R-:W-:Y:S02]  /*16630*/  LOP3.LUT R25, R6, 0xff, RZ, 0xc0, !PT ;  /* 0x000000ff06197812 */ /* 0x000fe400078ec0ff */
[--C-:B------:R-:W-:Y:S02]  /*16640*/  SHF.R.U32.HI R24, RZ, 0x10, R6.reuse ;  /* 0x00000010ff187819 */ /* 0x100fe40000011606 */
[----:B------:R-:W-:Y:S01]  /*16650*/  SHF.R.U32.HI R23, RZ, 0x18, R6 ;  /* 0x00000018ff177819 */ /* 0x000fe20000011606 */
[----:B------:R-:W-:Y:S01]  /*16660*/  FFMA.FTZ R6, R244, UR29, -R4 ;  /* 0x0000001df4067c23 */ /* 0x000fe20008010804 */
[----:B------:R-:W-:-:S02]  /*16670*/  PRMT R91, R19, 0x5410, R5 ;  /* 0x00005410135b7816 */ /* 0x000fc40000000005 */
[----:B------:R-:W-:Y:S01]  /*16680*/  LOP3.LUT R5, R17, 0xff, RZ, 0xc0, !PT ;  /* 0x000000ff11057812 */ /* 0x000fe200078ec0ff */
[----:B------:R-:W-:Y:S01]  /*16690*/  IMAD.MOV.U32 R50, RZ, RZ, R90 ;  /* 0x000000ffff327224 */ /* 0x000fe200078e005a */
[----:B------:R1:W-:Y:S02]  /*166a0*/  MUFU.EX2 R250, R6 ;  /* 0x0000000600fa7308 */ /* 0x0003e40000000800 */
[----:B------:R-:W-:Y:S01]  /*166b0*/  PRMT R90, R5, 0x5410, R15 ;  /* 0x00005410055a7816 */ /* 0x000fe2000000000f */
[----:B------:R-:W-:Y:S01]  /*166c0*/  FFMA.FTZ R5, R232, UR29, -R4 ;  /* 0x0000001de8057c23 */ /* 0x000fe20008010804 */
[----:B------:R-:W-:Y:S02]  /*166d0*/  IMAD.MOV.U32 R72, RZ, RZ, R185 ;  /* 0x000000ffff487224 */ /* 0x000fe400078e00b9 */
[----:B------:R-:W-:Y:S02]  /*166e0*/  IMAD.MOV.U32 R185, RZ, RZ, R89 ;  /* 0x000000ffffb97224 */ /* 0x000fe400078e0059 */
[----:B------:R4:W-:Y:S01]  /*166f0*/  MUFU.EX2 R249, R5 ;  /* 0x0000000500f97308 */ /* 0x0009e20000000800 */
[----:B------:R-:W-:-:S02]  /*16700*/  IMAD.MOV.U32 R89, RZ, RZ, R68 ;  /* 0x000000ffff597224 */ /* 0x000fc400078e0044 */
[----:B-1----:R-:W-:Y:S01]  /*16710*/  FFMA.FTZ R6, R237, UR29, -R4 ;  /* 0x0000001ded067c23 */ /* 0x002fe20008010804 */
[----:B------:R-:W-:-:S04]  /*16720*/  IMAD.MOV.U32 R51, RZ, RZ, R138 ;  /* 0x000000ffff337224 */ /* 0x000fc800078e008a */
[----:B------:R1:W-:Y:S01]  /*16730*/  MUFU.EX2 R244, R6 ;  /* 0x0000000600f47308 */ /* 0x0003e20000000800 */
[----:B------:R-:W-:Y:S02]  /*16740*/  IMAD.MOV.U32 R56, RZ, RZ, R55 ;  /* 0x000000ffff387224 */ /* 0x000fe400078e0037 */
[----:B----4-:R-:W-:Y:S01]  /*16750*/  FFMA.FTZ R5, R201, UR29, -R4 ;  /* 0x0000001dc9057c23 */ /* 0x010fe20008010804 */
[----:B------:R-:W-:Y:S02]  /*16760*/  IMAD.MOV.U32 R74, RZ, RZ, R136 ;  /* 0x000000ffff4a7224 */ /* 0x000fe400078e0088 */
[----:B------:R-:W-:Y:S02]  /*16770*/  IMAD.MOV.U32 R68, RZ, RZ, R156 ;  /* 0x000000ffff447224 */ /* 0x000fe400078e009c */
[----:B------:R-:W-:Y:S01]  /*16780*/  IMAD.MOV.U32 R138, RZ, RZ, R144 ;  /* 0x000000ffff8a7224 */ /* 0x000fe200078e0090 */
[----:B------:R4:W-:Y:S01]  /*16790*/  MUFU.EX2 R242, R5 ;  /* 0x0000000500f27308 */ /* 0x0009e20000000800 */
[----:B------:R-:W-:-:S02]  /*167a0*/  IMAD.MOV.U32 R144, RZ, RZ, R97 ;  /* 0x000000ffff907224 */ /* 0x000fc400078e0061 */
[----:B------:R-:W-:Y:S02]  /*167b0*/  IMAD.MOV.U32 R156, RZ, RZ, R95 ;  /* 0x000000ffff9c7224 */ /* 0x000fe400078e005f */
[----:B-1----:R-:W-:-:S04]  /*167c0*/  IMAD.WIDE.U32 R6, R21, -0x2daee0ad, RZ ;  /* 0xd2511f5315067825 */ /* 0x002fc800078e00ff */
[----:B------:R-:W-:Y:S01]  /*167d0*/  IMAD.MOV.U32 R136, RZ, RZ, R98 ;  /* 0x000000ffff887224 */ /* 0x000fe200078e0062 */
[----:B------:R-:W-:Y:S01]  /*167e0*/  LOP3.LUT R34, R7, UR36, R16, 0x96, !PT ;  /* 0x0000002407227c12 */ /* 0x000fe2000f8e9610 */
[----:B------:R-:W-:Y:S01]  /*167f0*/  IMAD.MOV.U32 R55, RZ, RZ, R96 ;  /* 0x000000ffff377224 */ /* 0x000fe200078e0060 */
[C---:B------:R-:W-:Y:S02]  /*16800*/  LOP3.LUT R95, R6.reuse, 0xffff, RZ, 0xc0, !PT ;  /* 0x0000ffff065f7812 */ /* 0x040fe400078ec0ff */
[----:B------:R-:W-:Y:S01]  /*16810*/  LOP3.LUT R98, R6, 0xff, RZ, 0xc0, !PT ;  /* 0x000000ff06627812 */ /* 0x000fe200078ec0ff */
[----:B----4-:R-:W-:Y:S01]  /*16820*/  FFMA.FTZ R5, R200, UR29, -R4 ;  /* 0x0000001dc8057c23 */ /* 0x010fe20008010804 */
[--C-:B------:R-:W-:Y:S02]  /*16830*/  SHF.R.U32.HI R96, RZ, 0x10, R6.reuse ;  /* 0x00000010ff607819 */ /* 0x100fe40000011606 */
[----:B------:R-:W-:Y:S01]  /*16840*/  SHF.R.U32.HI R97, RZ, 0x18, R6 ;  /* 0x00000018ff617819 */ /* 0x000fe20000011606 */
[----:B------:R-:W-:Y:S01]  /*16850*/  IMAD.WIDE.U32 R6, R29, -0x2daee0ad, RZ ;  /* 0xd2511f531d067825 */ /* 0x000fe200078e00ff */
[----:B------:R1:W-:Y:S02]  /*16860*/  MUFU.EX2 R243, R5 ;  /* 0x0000000500f37308 */ /* 0x0003e40000000800 */
[----:B------:R-:W-:-:S02]  /*16870*/  LOP3.LUT R15, R6, 0xffff, RZ, 0xc0, !PT ;  /* 0x0000ffff060f7812 */ /* 0x000fc400078ec0ff */
[----:B------:R-:W-:Y:S02]  /*16880*/  LOP3.LUT R19, R6, 0xff, RZ, 0xc0, !PT ;  /* 0x000000ff06137812 */ /* 0x000fe400078ec0ff */
[--C-:B------:R-:W-:Y:S02]  /*16890*/  SHF.R.U32.HI R17, RZ, 0x10, R6.reuse ;  /* 0x00000010ff117819 */ /* 0x100fe40000011606 */
[----:B------:R-:W-:Y:S02]  /*168a0*/  SHF.R.U32.HI R16, RZ, 0x18, R6 ;  /* 0x00000018ff107819 */ /* 0x000fe40000011606 */
[----:B------:R-:W-:Y:S01]  /*168b0*/  SHF.R.U32.HI R6, RZ, 0x8, R11 ;  /* 0x00000008ff067819 */ /* 0x000fe2000001160b */
[----:B------:R-:W-:Y:S01]  /*168c0*/  IMAD.MOV.U32 R73, RZ, RZ, R236 ;  /* 0x000000ffff497224 */ /* 0x000fe200078e00ec */
[----:B-1----:R-:W-:Y:S01]  /*168d0*/  LOP3.LUT R5, R7, UR36, R30, 0x96, !PT ;  /* 0x0000002407057c12 */ /* 0x002fe2000f8e961e */
[----:B------:R-:W-:Y:S01]  /*168e0*/  FFMA.FTZ R7, R179, UR29, -R4 ;  /* 0x0000001db3077c23 */ /* 0x000fe20008010804 */
[----:B------:R-:W-:-:S02]  /*168f0*/  PRMT R84, R22, 0x5410, R6 ;  /* 0x0000541016547816 */ /* 0x000fc40000000006 */
[----:B------:R-:W-:Y:S01]  /*16900*/  LOP3.LUT R6, R14, 0xff, RZ, 0xc0, !PT ;  /* 0x000000ff0e067812 */ /* 0x000fe200078ec0ff */
[----:B------:R1:W-:Y:S01]  /*16910*/  MUFU.EX2 R236, R7 ;  /* 0x0000000700ec7308 */ /* 0x0003e20000000800 */
[--C-:B------:R-:W-:Y:S01]  /*16920*/  FFMA.FTZ R10, R183, UR29, -R4.reuse ;  /* 0x0000001db70a7c23 */ /* 0x100fe20008010804 */
[--C-:B------:R-:W-:Y:S01]  /*16930*/  FFMA.FTZ R14, R87, UR29, -R4.reuse ;  /* 0x0000001d570e7c23 */ /* 0x100fe20008010804 */
[----:B------:R-:W-:Y:S01]  /*16940*/  PRMT R83, R6, 0x5410, R13 ;  /* 0x0000541006537816 */ /* 0x000fe2000000000d */
[--C-:B------:R-:W-:Y:S01]  /*16950*/  FFMA.FTZ R6, R172, UR29, -R4.reuse ;  /* 0x0000001dac067c23 */ /* 0x100fe20008010804 */
[--C-:B------:R-:W-:Y:S01]  /*16960*/  FFMA.FTZ R13, R169, UR29, -R4.reuse ;  /* 0x0000001da90d7c23 */ /* 0x100fe20008010804 */
[----:B------:R-:W-:Y:S02]  /*16970*/  IMAD.MOV.U32 R58, RZ, RZ, R229 ;  /* 0x000000ffff3a7224 */ /* 0x000fe400078e00e5 */
[----:B------:R-:W-:Y:S01]  /*16980*/  MUFU.EX2 R229, R6 ;  /* 0x0000000600e57308 */ /* 0x000fe20000000800 */
[----:B-1----:R-:W-:-:S07]  /*16990*/  FFMA.FTZ R7, R175, UR29, -R4 ;  /* 0x0000001daf077c23 */ /* 0x002fce0008010804 */
[----:B------:R1:W-:Y:S01]  /*169a0*/  MUFU.EX2 R232, R7 ;  /* 0x0000000700e87308 */ /* 0x0003e20000000800 */
[----:B------:R-:W-:Y:S01]  /*169b0*/  LOP3.LUT R11, R9, 0xff, RZ, 0xc0, !PT ;  /* 0x000000ff090b7812 */ /* 0x000fe200078ec0ff */
[----:B-1----:R-:W-:Y:S01]  /*169c0*/  FFMA.FTZ R7, R170, UR29, -R4 ;  /* 0x0000001daa077c23 */ /* 0x002fe20008010804 */
[----:B------:R-:W-:-:S04]  /*169d0*/  LOP3.LUT R4, R18, 0xffff, RZ, 0xc0, !PT ;  /* 0x0000ffff12047812 */ /* 0x000fc800078ec0ff */
[----:B------:R-:W-:Y:S02]  /*169e0*/  SHF.R.U32.HI R6, RZ, 0x8, R4 ;  /* 0x00000008ff067819 */ /* 0x000fe40000011604 */
[----:B------:R-:W-:-:S04]  /*169f0*/  LOP3.LUT R4, R18, 0xff, RZ, 0xc0, !PT ;  /* 0x000000ff12047812 */ /* 0x000fc800078ec0ff */
[----:B------:R-:W-:Y:S02]  /*16a00*/  PRMT R22, R4, 0x5410, R6 ;  /* 0x0000541004167816 */ /* 0x000fe40000000006 */
[----:B------:R-:W-:Y:S02]  /*16a10*/  SHF.R.U32.HI R6, RZ, 0x10, R18 ;  /* 0x00000010ff067819 */ /* 0x000fe40000011612 */
[----:B------:R-:W-:Y:S01]  /*16a20*/  LOP3.LUT R4, R9, 0xffff, RZ, 0xc0, !PT ;  /* 0x0000ffff09047812 */ /* 0x000fe200078ec0ff */
[----:B------:R1:W-:Y:S01]  /*16a30*/  MUFU.EX2 R202, R7 ;  /* 0x0000000700ca7308 */ /* 0x0003e20000000800 */
[----:B------:R-:W-:-:S07]  /*16a40*/  IMAD.MOV.U32 R48, RZ, RZ, R225 ;  /* 0x000000ffff307224 */ /* 0x000fce00078e00e1 */
[----:B------:R4:W-:Y:S01]  /*16a50*/  MUFU.EX2 R237, R10 ;  /* 0x0000000a00ed7308 */ /* 0x0009e20000000800 */
[----:B------:R-:W-:Y:S01]  /*16a60*/  IMAD.MOV.U32 R75, RZ, RZ, R82 ;  /* 0x000000ffff4b7224 */ /* 0x000fe200078e0052 */
[----:B-1----:R-:W-:Y:S02]  /*16a70*/  LOP3.LUT R7, R6, 0xff, RZ, 0xc0, !PT ;  /* 0x000000ff06077812 */ /* 0x002fe400078ec0ff */
[----:B------:R-:W-:Y:S02]  /*16a80*/  SHF.R.U32.HI R6, RZ, 0x8, R4 ;  /* 0x00000008ff067819 */ /* 0x000fe40000011604 */
[----:B----4-:R-:W-:Y:S02]  /*16a90*/  SHF.R.U32.HI R10, RZ, 0x10, R9 ;  /* 0x00000010ff0a7819 */ /* 0x010fe40000011609 */
[----:B------:R-:W-:Y:S01]  /*16aa0*/  PRMT R87, R11, 0x5410, R6 ;  /* 0x000054100b577816 */ /* 0x000fe20000000006 */
[----:B------:R-:W-:Y:S01]  /*16ab0*/  FFMA.FTZ R6, R48, UR29, -R3 ;  /* 0x0000001d30067c23 */ /* 0x000fe20008010803 */
[----:B------:R-:W-:Y:S01]  /*16ac0*/  SHF.R.U32.HI R9, RZ, 0x18, R9 ;  /* 0x00000018ff097819 */ /* 0x000fe20000011609 */
[----:B------:R-:W-:Y:S01]  /*16ad0*/  IMAD.MOV.U32 R48, RZ, RZ, R50 ;  /* 0x000000ffff307224 */ /* 0x000fe200078e0032 */
[----:B------:R-:W-:Y:S01]  /*16ae0*/  LOP3.LUT R4, R10, 0xff, RZ, 0xc0, !PT ;  /* 0x000000ff0a047812 */ /* 0x000fe200078ec0ff */
[----:B------:R-:W-:-:S02]  /*16af0*/  IMAD.MOV.U32 R50, RZ, RZ, R51 ;  /* 0x000000ffff327224 */ /* 0x000fc400078e0033 */
[----:B------:R-:W-:Y:S01]  /*16b00*/  IMAD.MOV.U32 R82, RZ, RZ, R86 ;  /* 0x000000ffff527224 */ /* 0x000fe200078e0056 */
[----:B------:R-:W-:Y:S01]  /*16b10*/  PRMT R86, R4, 0x5410, R9 ;  /* 0x0000541004567816 */ /* 0x000fe20000000009 */
[----:B------:R-:W-:Y:S01]  /*16b20*/  IMAD.MOV.U32 R51, RZ, RZ, R56 ;  /* 0x000000ffff337224 */ /* 0x000fe200078e0038 */
[----:B------:R-:W-:Y:S01]  /*16b30*/  SHF.R.U32.HI R4, RZ, 0x8, R20 ;  /* 0x00000008ff047819 */ /* 0x000fe20000011614 */
[----:B------:R-:W-:Y:S02]  /*16b40*/  IMAD.MOV.U32 R56, RZ, RZ, R58 ;  /* 0x000000ffff387224 */ /* 0x000fe400078e003a */
[----:B------:R-:W-:Y:S02]  /*16b50*/  IMAD.MOV.U32 R58, RZ, RZ, R59 ;  /* 0x000000ffff3a7224 */ /* 0x000fe400078e003b */
[----:B------:R-:W-:Y:S02]  /*16b60*/  IMAD.MOV.U32 R59, RZ, RZ, R72 ;  /* 0x000000ffff3b7224 */ /* 0x000fe400078e0048 */
[----:B------:R-:W-:Y:S01]  /*16b70*/  IMAD.MOV.U32 R72, RZ, RZ, R73 ;  /* 0x000000ffff487224 */ /* 0x000fe200078e0049 */
[----:B------:R-:W-:Y:S01]  /*16b80*/  PRMT R54, R25, 0x5410, R4 ;  /* 0x0000541019367816 */ /* 0x000fe20000000004 */
[----:B------:R-:W-:Y:S01]  /*16b90*/  IMAD.MOV.U32 R73, RZ, RZ, R182 ;  /* 0x000000ffff497224 */ /* 0x000fe200078e00b6 */
[----:B------:R1:W-:Y:S01]  /*16ba0*/  MUFU.EX2 R183, R6 ;  /* 0x0000000600b77308 */ /* 0x0003e20000000800 */
[----:B------:R-:W-:Y:S01]  /*16bb0*/  IMAD.MOV.U32 R182, RZ, RZ, R157 ;  /* 0x000000ffffb67224 */ /* 0x000fe200078e009d */
[----:B------:R-:W-:Y:S01]  /*16bc0*/  LOP3.LUT R4, R24, 0xff, RZ, 0xc0, !PT ;  /* 0x000000ff18047812 */ /* 0x000fe200078ec0ff */
[----:B------:R-:W-:-:S02]  /*16bd0*/  IMAD.MOV.U32 R42, RZ, RZ, R50 ;  /* 0x000000ffff2a7224 */ /* 0x000fc400078e0032 */
[----:B------:R-:W-:Y:S02]  /*16be0*/  IMAD.MOV.U32 R43, RZ, RZ, R51 ;  /* 0x000000ffff2b7224 */ /* 0x000fe400078e0033 */
[----:B------:R-:W-:Y:S02]  /*16bf0*/  IMAD.MOV.U32 R51, RZ, RZ, R59 ;  /* 0x000000ffff337224 */ /* 0x000fe400078e003b */
[----:B------:R-:W-:Y:S02]  /*16c00*/  IMAD.MOV.U32 R59, RZ, RZ, R182 ;  /* 0x000000ffff3b7224 */ /* 0x000fe400078e00b6 */
[----:B-1----:R-:W-:Y:S01]  /*16c10*/  FFMA.FTZ R6, R48, UR29, -R3 ;  /* 0x0000001d30067c23 */ /* 0x002fe20008010803 */
[----:B------:R-:W-:Y:S02]  /*16c20*/  IMAD.MOV.U32 R48, RZ, RZ, R56 ;  /* 0x000000ffff307224 */ /* 0x000fe400078e0038 */
[----:B------:R-:W-:Y:S02]  /*16c30*/  IMAD.MOV.U32 R56, RZ, RZ, R72 ;  /* 0x000000ffff387224 */ /* 0x000fe400078e0048 */
[----:B------:R-:W-:Y:S01]  /*16c40*/  IMAD.MOV.U32 R72, RZ, RZ, R55 ;  /* 0x000000ffff487224 */ /* 0x000fe200078e0037 */
[----:B------:R-:W-:Y:S01]  /*16c50*/  PRMT R55, R4, 0x5410, R23 ;  /* 0x0000541004377816 */ /* 0x000fe20000000017 */
[----:B------:R1:W4:Y:S01]  /*16c60*/  MUFU.EX2 R182, R6 ;  /* 0x0000000600b67308 */ /* 0x0003220000000800 */
[----:B------:R-:W-:-:S04]  /*16c70*/  SHF.R.U32.HI R4, RZ, 0x8, R15 ;  /* 0x00000008ff047819 */ /* 0x000fc8000001160f */
[----:B------:R-:W-:Y:S02]  /*16c80*/  PRMT R41, R19, 0x5410, R4 ;  /* 0x0000541013297816 */ /* 0x000fe40000000004 */
[----:B------:R-:W-:Y:S02]  /*16c90*/  LOP3.LUT R4, R17, 0xff, RZ, 0xc0, !PT ;  /* 0x000000ff11047812 */ /* 0x000fe400078ec0ff */
[----:B------:R-:W-:Y:S01]  /*16ca0*/  SHF.R.U32.HI R12, RZ, 0x18, R18 ;  /* 0x00000018ff0c7819 */ /* 0x000fe20000011612 */
[----:B-1----:R-:W-:-:S04]  /*16cb0*/  FFMA.FTZ R6, R42, UR29, -R3 ;  /* 0x0000001d2a067c23 */ /* 0x002fc80008010803 */
[----:B------:R1:W-:Y:S01]  /*16cc0*/  MUFU.EX2 R181, R6 ;  /* 0x0000000600b57308 */ /* 0x0003e20000000800 */
[----:B------:R-:W-:Y:S02]  /*16cd0*/  PRMT R40, R4, 0x5410, R16 ;  /* 0x0000541004287816 */ /* 0x000fe40000000010 */
[----:B------:R-:W-:Y:S02]  /*16ce0*/  LOP3.LUT R4, R8, 0xffff, RZ, 0xc0, !PT ;  /* 0x0000ffff08047812 */ /* 0x000fe400078ec0ff */
[----:B------:R-:W-:Y:S02]  /*16cf0*/  PRMT R21, R7, 0x5410, R12 ;  /* 0x0000541007157816 */ /* 0x000fe4000000000c */
[----:B------:R-:W-:Y:S01]  /*16d00*/  SHF.R.U32.HI R7, RZ, 0x8, R4 ;  /* 0x00000008ff077819 */ /* 0x000fe20000011604 */
[----:B-1----:R-:W-:-:S04]  /*16d10*/  FFMA.FTZ R6, R43, UR29, -R3 ;  /* 0x0000001d2b067c23 */ /* 0x002fc80008010803 */
[----:B------:R1:W4:Y:S01]  /*16d20*/  MUFU.EX2 R180, R6 ;  /* 0x0000000600b47308 */ /* 0x0003220000000800 */
[----:B------:R-:W-:Y:S01]  /*16d30*/  LOP3.LUT R9, R8, 0xff, RZ, 0xc0, !PT ;  /* 0x000000ff08097812 */ /* 0x000fe200078ec0ff */
        /* <DEDUP_REMOVED lines=10> */
[----:B-1----:R-:W-:-:S04]  /*16de0*/  FFMA.FTZ R6, R50, UR29, -R3 ;  /* 0x0000001d32067c23 */ /* 0x002fc80008010803 */
[----:B------:R1:W-:Y:S01]  /*16df0*/  MUFU.EX2 R179, R6 ;  /* 0x0000000600b37308 */ /* 0x0003e20000000800 */
[----:B------:R-:W-:Y:S01]  /*16e00*/  IMAD.MOV.U32 R174, RZ, RZ, R72 ;  /* 0x000000ffffae7224 */ /* 0x000fe200078e0048 */
[----:B------:R-:W-:Y:S01]  /*16e10*/  PRMT R53, R9, 0x5410, R7 ;  /* 0x0000541009357816 */ /* 0x000fe20000000007 */
[----:B------:R-:W-:Y:S02]  /*16e20*/  IMAD.MOV.U32 R177, RZ, RZ, R59 ;  /* 0x000000ffffb17224 */ /* 0x000fe400078e003b */
[----:B------:R-:W-:Y:S01]  /*16e30*/  IMAD.MOV.U32 R47, RZ, RZ, R73 ;  /* 0x000000ffff2f7224 */ /* 0x000fe200078e0049 */
[----:B-1----:R-:W-:Y:S02]  /*16e40*/  SHF.R.U32.HI R6, RZ, 0x8, R4 ;  /* 0x00000008ff067819 */ /* 0x002fe40000011604 */
[----:B------:R-:W-:-:S04]  /*16e50*/  LOP3.LUT R4, R5, 0xff, RZ, 0xc0, !PT ;  /* 0x000000ff05047812 */ /* 0x000fc800078ec0ff */
[----:B------:R-:W-:Y:S01]  /*16e60*/  PRMT R18, R4, 0x5410, R6 ;  /* 0x0000541004127816 */ /* 0x000fe20000000006 */
[----:B------:R-:W-:Y:S01]  /*16e70*/  FFMA.FTZ R4, R240, UR29, -R3 ;  /* 0x0000001df0047c23 */ /* 0x000fe20008010803 */
[----:B------:R-:W-:Y:S01]  /*16e80*/  SHF.R.U32.HI R6, RZ, 0x10, R5 ;  /* 0x00000010ff067819 */ /* 0x000fe20000011605 */
[----:B------:R-:W-:Y:S02]  /*16e90*/  IMAD.MOV.U32 R42, RZ, RZ, R58 ;  /* 0x000000ffff2a7224 */ /* 0x000fe400078e003a */
[----:B------:R1:W-:Y:S01]  /*16ea0*/  MUFU.EX2 R188, R4 ;  /* 0x0000000400bc7308 */ /* 0x0003e20000000800 */
[--C-:B------:R-:W-:Y:S01]  /*16eb0*/  FFMA.FTZ R7, R247, UR29, -R3.reuse ;  /* 0x0000001df7077c23 */ /* 0x100fe20008010803 */
[----:B------:R-:W-:Y:S01]  /*16ec0*/  FFMA.FTZ R72, R198, UR29, -R3 ;  /* 0x0000001dc6487c23 */ /* 0x000fe20008010803 */
[----:B------:R-:W-:Y:S02]  /*16ed0*/  IMAD.MOV.U32 R198, RZ, RZ, R45 ;  /* 0x000000ffffc67224 */ /* 0x000fe400078e002d */
[----:B------:R-:W-:-:S02]  /*16ee0*/  IMAD.MOV.U32 R50, RZ, RZ, R51 ;  /* 0x000000ffff327224 */ /* 0x000fc400078e0033 */
[----:B------:R-:W-:Y:S02]  /*16ef0*/  IMAD.MOV.U32 R85, RZ, RZ, R75 ;  /* 0x000000ffff557224 */ /* 0x000fe400078e004b */
[----:B------:R-:W-:Y:S01]  /*16f00*/  IMAD.MOV.U32 R45, RZ, RZ, R47 ;  /* 0x000000ffff2d7224 */ /* 0x000fe200078e002f */
[----:B------:R-:W-:Y:S01]  /*16f10*/  SHF.R.U32.HI R5, RZ, 0x18, R5 ;  /* 0x00000018ff057819 */ /* 0x000fe20000011605 */
[----:B------:R-:W-:Y:S01]  /*16f20*/  IMAD.MOV.U32 R51, RZ, RZ, R56 ;  /* 0x000000ffff337224 */ /* 0x000fe200078e0038 */
[----:B-1----:R-:W-:Y:S01]  /*16f30*/  LOP3.LUT R4, R6, 0xff, RZ, 0xc0, !PT ;  /* 0x000000ff06047812 */ /* 0x002fe200078ec0ff */
[----:B------:R-:W-:Y:S01]  /*16f40*/  FFMA.FTZ R6, R239, UR29, -R3 ;  /* 0x0000001def067c23 */ /* 0x000fe20008010803 */
[----:B------:R-:W-:Y:S02]  /*16f50*/  IMAD.MOV.U32 R239, RZ, RZ, R46 ;  /* 0x000000ffffef7224 */ /* 0x000fe400078e002e */
[----:B------:R-:W-:Y:S02]  /*16f60*/  IMAD.MOV.U32 R46, RZ, RZ, R174 ;  /* 0x000000ffff2e7224 */ /* 0x000fe400078e00ae */
[----:B------:R-:W-:-:S02]  /*16f70*/  IMAD.MOV.U32 R174, RZ, RZ, R177 ;  /* 0x000000ffffae7224 */ /* 0x000fc400078e00b1 */
        /* <DEDUP_REMOVED lines=12> */
[----:B-1----:R-:W-:Y:S01]  /*17040*/  FFMA.FTZ R7, R238, UR29, -R2 ;  /* 0x0000001dee077c23 */ /* 0x002fe20008010802 */
[----:B--2---:R-:W-:Y:S01]  /*17050*/  IMAD.MOV.U32 R238, RZ, RZ, R44 ;  /* 0x000000ffffee7224 */ /* 0x004fe200078e002c */
[----:B------:R-:W-:Y:S01]  /*17060*/  PRMT R19, R4, 0x5410, R5 ;  /* 0x0000541004137816 */ /* 0x000fe20000000005 */
[----:B------:R-:W-:Y:S02]  /*17070*/  IMAD.MOV.U32 R44, RZ, RZ, R47 ;  /* 0x000000ffff2c7224 */ /* 0x000fe400078e002f */
[----:B------:R-:W-:-:S02]  /*17080*/  IMAD.MOV.U32 R45, RZ, RZ, R177 ;  /* 0x000000ffff2d7224 */ /* 0x000fc400078e00b1 */
[----:B---3--:R-:W-:Y:S01]  /*17090*/  FFMA.FTZ R6, R85, UR29, -R2 ;  /* 0x0000001d55067c23 */ /* 0x008fe20008010802 */
[----:B------:R-:W-:Y:S02]  /*170a0*/  IMAD.MOV.U32 R85, RZ, RZ, R46 ;  /* 0x000000ffff557224 */ /* 0x000fe400078e002e */
[----:B------:R-:W-:Y:S01]  /*170b0*/  FFMA.FTZ R5, R252, UR29, -R2 ;  /* 0x0000001dfc057c23 */ /* 0x000fe20008010802 */
[----:B------:R-:W-:Y:S02]  /*170c0*/  IMAD.MOV.U32 R47, RZ, RZ, R42 ;  /* 0x000000ffff2f7224 */ /* 0x000fe400078e002a */
[----:B------:R-:W-:Y:S02]  /*170d0*/  IMAD.MOV.U32 R46, RZ, RZ, R43 ;  /* 0x000000ffff2e7224 */ /* 0x000fe400078e002b */
[----:B------:R-:W-:Y:S02]  /*170e0*/  IMAD.MOV.U32 R177, RZ, RZ, R48 ;  /* 0x000000ffffb17224 */ /* 0x000fe400078e0030 */
[----:B------:R-:W-:-:S02]  /*170f0*/  IMAD.MOV.U32 R42, RZ, RZ, R74 ;  /* 0x000000ffff2a7224 */ /* 0x000fc400078e004a */
[----:B------:R-:W-:Y:S02]  /*17100*/  IMAD.MOV.U32 R43, RZ, RZ, R75 ;  /* 0x000000ffff2b7224 */ /* 0x000fe400078e004b */
[----:B------:R-:W-:Y:S02]  /*17110*/  IMAD.MOV.U32 R48, RZ, RZ, R220 ;  /* 0x000000ffff307224 */ /* 0x000fe400078e00dc */
[--C-:B------:R-:W-:Y:S01]  /*17120*/  FFMA.FTZ R4, R234, UR29, -R3.reuse ;  /* 0x0000001dea047c23 */ /* 0x100fe20008010803 */
[----:B------:R-:W-:Y:S01]  /*17130*/  IMAD.MOV.U32 R89, RZ, RZ, R92 ;  /* 0x000000ffff597224 */ /* 0x000fe200078e005c */
[----:B------:R1:W-:Y:S01]  /*17140*/  MUFU.EX2 R172, R6 ;  /* 0x0000000600ac7308 */ /* 0x0003e20000000800 */
[----:B------:R-:W-:Y:S01]  /*17150*/  FFMA.FTZ R93, R173, UR29, -R3 ;  /* 0x0000001dad5d7c23 */ /* 0x000fe20008010803 */
[----:B------:R-:W-:Y:S02]  /*17160*/  IMAD.MOV.U32 R252, RZ, RZ, R65 ;  /* 0x000000fffffc7224 */ /* 0x000fe400078e0041 */
[----:B------:R-:W-:-:S02]  /*17170*/  IMAD.MOV.U32 R71, RZ, RZ, R44 ;  /* 0x000000ffff477224 */ /* 0x000fc400078e002c */
[----:B------:R-:W-:Y:S01]  /*17180*/  FFMA.FTZ R92, R187, UR29, -R3 ;  /* 0x0000001dbb5c7c23 */ /* 0x000fe20008010803 */
[----:B------:R-:W-:Y:S01]  /*17190*/  IMAD.MOV.U32 R44, RZ, RZ, R42 ;  /* 0x000000ffff2c7224 */ /* 0x000fe200078e002a */
[----:B------:R2:W3:Y:S01]  /*171a0*/  MUFU.EX2 R173, R5 ;  /* 0x0000000500ad7308 */ /* 0x0004e20000000800 */
[----:B------:R-:W-:Y:S02]  /*171b0*/  IMAD.MOV.U32 R65, RZ, RZ, R43 ;  /* 0x000000ffff417224 */ /* 0x000fe400078e002b */
[--C-:B------:R-:W-:Y:S01]  /*171c0*/  FFMA.FTZ R59, R230, UR29, -R3.reuse ;  /* 0x0000001de63b7c23 */ /* 0x100fe20008010803 */
[----:B------:R-:W-:Y:S02]  /*171d0*/  IMAD.MOV.U32 R42, RZ, RZ, R58 ;  /* 0x000000ffff2a7224 */ /* 0x000fe400078e003a */
[--C-:B------:R-:W-:Y:S01]  /*171e0*/  FFMA.FTZ R73, R194, UR29, -R3.reuse ;  /* 0x0000001dc2497c23 */ /* 0x100fe20008010803 */
[----:B------:R-:W-:Y:S02]  /*171f0*/  IMAD.MOV.U32 R43, RZ, RZ, R82 ;  /* 0x000000ffff2b7224 */ /* 0x000fe400078e0052 */
[----:B------:R-:W-:Y:S01]  /*17200*/  FFMA.FTZ R94, R192, UR29, -R3 ;  /* 0x0000001dc05e7c23 */ /* 0x000fe20008010803 */
[----:B------:R-:W-:-:S02]  /*17210*/  IMAD.MOV.U32 R67, RZ, RZ, R89 ;  /* 0x000000ffff437224 */ /* 0x000fc400078e0059 */
[----:B-1----:R-:W-:Y:S01]  /*17220*/  FFMA.FTZ R6, R69, UR29, -R0 ;  /* 0x0000001d45067c23 */ /* 0x002fe20008010800 */
[----:B------:R-:W-:Y:S01]  /*17230*/  IMAD.MOV.U32 R69, RZ, RZ, R48 ;  /* 0x000000ffff457224 */ /* 0x000fe200078e0030 */
[----:B------:R1:W-:Y:S01]  /*17240*/  MUFU.EX2 R201, R13 ;  /* 0x0000000d00c97308 */ /* 0x0003e20000000800 */
[----:B------:R-:W-:Y:S02]  /*17250*/  IMAD.MOV.U32 R48, RZ, RZ, R88 ;  /* 0x000000ffff307224 */ /* 0x000fe400078e0058 */
[--C-:B------:R-:W-:Y:S01]  /*17260*/  FFMA.FTZ R12, R251, UR29, -R0.reuse ;  /* 0x0000001dfb0c7c23 */ /* 0x100fe20008010800 */
[--C-:B------:R-:W-:Y:S01]  /*17270*/  FFMA.FTZ R29, R241, UR29, -R0.reuse ;  /* 0x0000001df11d7c23 */ /* 0x100fe20008010800 */
[--C-:B------:R-:W-:Y:S01]  /*17280*/  FFMA.FTZ R30, R235, UR29, -R0.reuse ;  /* 0x0000001deb1e7c23 */ /* 0x100fe20008010800 */
[--C-:B------:R-:W-:Y:S01]  /*17290*/  FFMA.FTZ R31, R231, UR29, -R0.reuse ;  /* 0x0000001de71f7c23 */ /* 0x100fe20008010800 */
[--C-:B--2---:R-:W-:Y:S01]  /*172a0*/  FFMA.FTZ R5, R85, UR29, -R0.reuse ;  /* 0x0000001d55057c23 */ /* 0x104fe20008010800 */
[--C-:B------:R-:W-:Y:S01]  /*172b0*/  FFMA.FTZ R58, R199, UR29, -R0.reuse ;  /* 0x0000001dc73a7c23 */ /* 0x100fe20008010800 */
[----:B------:R2:W-:Y:S01]  /*172c0*/  MUFU.EX2 R200, R14 ;  /* 0x0000000e00c87308 */ /* 0x0005e20000000800 */
[--C-:B------:R-:W-:Y:S01]  /*172d0*/  FFMA.FTZ R82, R197, UR29, -R0.reuse ;  /* 0x0000001dc5527c23 */ /* 0x100fe20008010800 */
[--C-:B------:R-:W-:Y:S01]  /*172e0*/  FFMA.FTZ R85, R193, UR29, -R0.reuse ;  /* 0x0000001dc1557c23 */ /* 0x100fe20008010800 */
[--C-:B------:R-:W-:Y:S01]  /*172f0*/  FFMA.FTZ R88, R190, UR29, -R0.reuse ;  /* 0x0000001dbe587c23 */ /* 0x100fe20008010800 */
[----:B------:R-:W-:Y:S01]  /*17300*/  FFMA.FTZ R89, R189, UR29, -R0 ;  /* 0x0000001dbd597c23 */ /* 0x000fe20008010800 */
[--C-:B------:R-:W-:Y:S01]  /*17310*/  FFMA.FTZ R3, R245, UR29, -R2.reuse ;  /* 0x0000001df5037c23 */ /* 0x100fe20008010802 */
[--C-:B------:R-:W-:Y:S01]  /*17320*/  FFMA.FTZ R10, R233, UR29, -R2.reuse ;  /* 0x0000001de90a7c23 */ /* 0x100fe20008010802 */
[----:B------:R-:W-:Y:S01]  /*17330*/  FFMA.FTZ R17, R196, UR29, -R2 ;  /* 0x0000001dc4117c23 */ /* 0x000fe20008010802 */
[----:B------:R4:W-:Y:S01]  /*17340*/  MUFU.EX2 R187, R4 ;  /* 0x0000000400bb7308 */ /* 0x0009e20000000800 */
[----:B-1----:R-:W-:Y:S01]  /*17350*/  FFMA.FTZ R13, R248, UR29, -R0 ;  /* 0x0000001df80d7c23 */ /* 0x002fe20008010800 */
[--C-:B------:R-:W-:Y:S01]  /*17360*/  FFMA.FTZ R74, R195, UR29, -R2.reuse ;  /* 0x0000001dc34a7c23 */ /* 0x100fe20008010802 */
[--C-:B------:R-:W-:Y:S01]  /*17370*/  FFMA.FTZ R75, R191, UR29, -R2.reuse ;  /* 0x0000001dbf4b7c23 */ /* 0x100fe20008010802 */
[--C-:B------:R-:W-:Y:S01]  /*17380*/  FFMA.FTZ R80, R186, UR29, -R2.reuse ;  /* 0x0000001dba507c23 */ /* 0x100fe20008010802 */
[--C-:B------:R-:W-:Y:S01]  /*17390*/  FFMA.FTZ R81, R176, UR29, -R2.reuse ;  /* 0x0000001db0517c23 */ /* 0x100fe20008010802 */
[----:B------:R-:W-:Y:S01]  /*173a0*/  HSET2.LE.AND R0, R22, R171, PT ;  /* 0x000000ab16007233 */ /* 0x000fe20003803000 */
[--C-:B--2---:R-:W-:Y:S01]  /*173b0*/  FFMA.FTZ R14, R203, UR29, -R2.reuse ;  /* 0x0000001dcb0e7c23 */ /* 0x104fe20008010802 */
[----:B----4-:R-:W-:Y:S01]  /*173c0*/  FFMA.FTZ R4, R246, UR29, -R2 ;  /* 0x0000001df6047c23 */ /* 0x010fe20008010802 */
[----:B------:R-:W-:-:S04]  /*173d0*/  F2FP.BF16.F32.PACK_AB R2, R252, R238 ;  /* 0x000000eefc02723e */ /* 0x000fc800000010ff */
        /* <DEDUP_REMOVED lines=8> */
[----:B------:R1:W-:Y:S01]  /*17460*/  MUFU.EX2 R177, R4 ;  /* 0x0000000400b17308 */ /* 0x0003e20000000800 */
[----:B------:R-:W-:Y:S01]  /*17470*/  F2FP.BF16.F32.PACK_AB R2, R239, R198 ;  /* 0x000000c6ef02723e */ /* 0x000fe200000010ff */
[----:B------:R-:W-:-:S02]  /*17480*/  IMAD.MOV.U32 R27, RZ, RZ, R67 ;  /* 0x000000ffff1b7224 */ /* 0x000fc400078e0043 */
[----:B------:R-:W-:Y:S01]  /*17490*/  FADD.FTZ R15, R218, R37 ;  /* 0x00000025da0f7221 */ /* 0x000fe20000010000 */
[----:B------:R-:W-:Y:S02]  /*174a0*/  IMAD.MOV.U32 R67, RZ, RZ, R71 ;  /* 0x000000ffff437224 */ /* 0x000fe400078e0047 */
[----:B------:R-:W-:Y:S01]  /*174b0*/  FADD.FTZ R16, R217, R35 ;  /* 0x00000023d9107221 */ /* 0x000fe20000010000 */
[----:B------:R-:W-:Y:S01]  /*174c0*/  IMAD.MOV.U32 R71, RZ, RZ, R216 ;  /* 0x000000ffff477224 */ /* 0x000fe200078e00d8 */
[----:B------:R-:W2:Y:S01]  /*174d0*/  LDSM.16.MT88.4 R20, [R204+0x5400] ;  /* 0x00540000cc14783b */ /* 0x000ea20000004200 */
[----:B-1----:R-:W-:Y:S01]  /*174e0*/  FADD.FTZ R4, R66, R38 ;  /* 0x0000002642047221 */ /* 0x002fe20000010000 */
[----:B------:R-:W-:Y:S02]  /*174f0*/  IMAD.MOV.U32 R66, RZ, RZ, R70 ;  /* 0x000000ffff427224 */ /* 0x000fe400078e0046 */
[----:B------:R-:W-:Y:S02]  /*17500*/  IMAD.MOV.U32 R70, RZ, RZ, R174 ;  /* 0x000000ffff467224 */ /* 0x000fe400078e00ae */
[----:B------:R1:W-:Y:S01]  /*17510*/  MUFU.EX2 R174, R10 ;  /* 0x0000000a00ae7308 */ /* 0x0003e20000000800 */
[----:B------:R-:W-:Y:S01]  /*17520*/  IMAD.MOV.U32 R161, RZ, RZ, R222 ;  /* 0x000000ffffa17224 */ /* 0x000fe200078e00de */
[----:B-1----:R-:W-:-:S02]  /*17530*/  LOP3.LUT R10, R0, R2, RZ, 0xc0, !PT ;  /* 0x00000002000a7212 */ /* 0x002fc400078ec0ff */
[----:B------:R-:W-:Y:S02]  /*17540*/  HSET2.LE.AND R0, R26, R171, PT ;  /* 0x000000ab1a007233 */ /* 0x000fe40003803000 */
[----:B------:R-:W-:-:S04]  /*17550*/  F2FP.BF16.F32.PACK_AB R2, R180, R181 ;  /* 0x000000b5b402723e */ /* 0x000fc800000010ff */
[----:B------:R-:W-:Y:S01]  /*17560*/  LOP3.LUT R11, R0, R2, RZ, 0xc0, !PT ;  /* 0x00000002000b7212 */ /* 0x000fe200078ec0ff */
[----:B------:R-:W-:Y:S01]  /*17570*/  FADD.FTZ R0, R27, R39 ;  /* 0x000000271b007221 */ /* 0x000fe20000010000 */
        /* <DEDUP_REMOVED lines=8> */
[----:B------:R-:W-:Y:S01]  /*17600*/  IMAD.MOV.U32 R47, RZ, RZ, R161 ;  /* 0x000000ffff2f7224 */ /* 0x000fe200078e00a1 */
[----:B------:R1:W-:Y:S01]  /*17610*/  MUFU.EX2 R170, R6 ;  /* 0x0000000600aa7308 */ /* 0x0003e20000000800 */
[----:B------:R-:W-:Y:S02]  /*17620*/  IMAD.MOV.U32 R24, RZ, RZ, R70 ;  /* 0x000000ffff187224 */ /* 0x000fe400078e0046 */
[----:B------:R-:W-:Y:S01]  /*17630*/  FADD.FTZ R35, R67, R0 ;  /* 0x0000000043237221 */ /* 0x000fe20000010000 */
[----:B------:R-:W-:-:S02]  /*17640*/  IMAD.MOV.U32 R25, RZ, RZ, R47 ;  /* 0x000000ffff197224 */ /* 0x000fc400078e002f */
[----:B------:R-:W-:Y:S02]  /*17650*/  IMAD.MOV.U32 R70, RZ, RZ, R44 ;  /* 0x000000ffff467224 */ /* 0x000fe400078e002c */
[----:B------:R-:W-:Y:S02]  /*17660*/  IMAD.MOV.U32 R67, RZ, RZ, R45 ;  /* 0x000000ffff437224 */ /* 0x000fe400078e002d */
[----:B------:R-:W-:Y:S02]  /*17670*/  IMAD.MOV.U32 R44, RZ, RZ, R49 ;  /* 0x000000ffff2c7224 */ /* 0x000fe400078e0031 */
[----:B------:R-:W-:Y:S02]  /*17680*/  IMAD.MOV.U32 R45, RZ, RZ, R50 ;  /* 0x000000ffff2d7224 */ /* 0x000fe400078e0032 */
[----:B-1----:R-:W-:Y:S01]  /*17690*/  FADD.FTZ R6, R215, R4 ;  /* 0x00000004d7067221 */ /* 0x002fe20000010000 */
[----:B------:R-:W-:Y:S01]  /*176a0*/  FADD.FTZ R4, R27, R15 ;  /* 0x0000000f1b047221 */ /* 0x000fe20000010000 */
[----:B------:R-:W-:-:S02]  /*176b0*/  IMAD.MOV.U32 R27, RZ, RZ, R48 ;  /* 0x000000ffff1b7224 */ /* 0x000fc400078e0030 */
        /* <DEDUP_REMOVED lines=13> */
[----:B------:R-:W1:Y:S01]  /*17790*/  LDSM.16.MT88.4 R24, [R205+0x5400] ;  /* 0x00540000cd18783b */ /* 0x000e620000004200 */
[----:B------:R4:W2:Y:S01]  /*177a0*/  MUFU.EX2 R169, R5 ;  /* 0x0000000500a97308 */ /* 0x0008a20000000800 */
[----:B------:R-:W-:Y:S01]  /*177b0*/  IMAD.MOV.U32 R47, RZ, RZ, R57 ;  /* 0x000000ffff2f7224 */ /* 0x000fe200078e0039 */
[----:B------:R-:W-:Y:S01]  /*177c0*/  LOP3.LUT R0, R28, 0xffff, RZ, 0xc0, !PT ;  /* 0x0000ffff1c007812 */ /* 0x000fe200078ec0ff */
[----:B------:R-:W-:-:S05]  /*177d0*/  IMAD.MOV.U32 R57, RZ, RZ, R137 ;  /* 0x000000ffff397224 */ /* 0x000fca00078e0089 */
[----:B------:R2:W-:Y:S01]  /*177e0*/  MUFU.EX2 R176, R3 ;  /* 0x0000000300b07308 */ /* 0x0005e20000000800 */
[----:B------:R-:W-:Y:S01]  /*177f0*/  SHF.R.U32.HI R6, RZ, 0x8, R0 ;  /* 0x00000008ff067819 */ /* 0x000fe20000011600 */
[----:B----4-:R-:W-:Y:S01]  /*17800*/  FADD.FTZ R5, R66, R16 ;  /* 0x0000001042057221 */ /* 0x010fe20000010000 */
[----:B------:R-:W-:Y:S02]  /*17810*/  IMAD.MOV.U32 R66, RZ, RZ, R46 ;  /* 0x000000ffff427224 */ /* 0x000fe400078e002e */
[----:B------:R-:W-:Y:S02]  /*17820*/  IMAD.MOV.U32 R46, RZ, RZ, R51 ;  /* 0x000000ffff2e7224 */ /* 0x000fe400078e0033 */
[----:B------:R-:W-:Y:S01]  /*17830*/  HMMA.16816.F32.BF16 R48, R8, R60, R116 ;  /* 0x0000003c0830723c */ /* 0x000fe20000041874 */
[----:B------:R4:W-:Y:S01]  /*17840*/  MUFU.EX2 R119, R12 ;  /* 0x0000000c00777308 */ /* 0x0009e20000000800 */
[----:B------:R-:W-:Y:S02]  /*17850*/  IMAD.MOV.U32 R45, RZ, RZ, R46 ;  /* 0x000000ffff2d7224 */ /* 0x000fe400078e002e */
[----:B------:R-:W-:-:S05]  /*17860*/  IMAD.MOV.U32 R46, RZ, RZ, R47 ;  /* 0x000000ffff2e7224 */ /* 0x000fca00078e002f */
[----:B------:R-:W1:Y:S01]  /*17870*/  MUFU.EX2 R118, R13 ;  /* 0x0000000d00767308 */ /* 0x000e620000000800 */
[----:B------:R-:W-:Y:S02]  /*17880*/  IMAD.MOV.U32 R47, RZ, RZ, R57 ;  /* 0x000000ffff2f7224 */ /* 0x000fe400078e0039 */
[----:B------:R-:W-:Y:S01]  /*17890*/  FADD.FTZ R57, R212, R4 ;  /* 0x00000004d4397221 */ /* 0x000fe20000010000 */
[--C-:B------:R-:W-:Y:S01]  /*178a0*/  HSET2.LE.AND R0, R18, R171.reuse, PT ;  /* 0x000000ab12007233 */ /* 0x100fe20003803000 */
[----:B------:R-:W-:Y:S01]  /*178b0*/  FADD.FTZ R56, R56, R5 ;  /* 0x0000000538387221 */ /* 0x000fe20000010000 */
[----:B---3--:R-:W-:Y:S02]  /*178c0*/  F2FP.BF16.F32.PACK_AB R4, R173, R172 ;  /* 0x000000acad04723e */ /* 0x008fe400000010ff */
[----:B------:R-:W-:Y:S01]  /*178d0*/  LOP3.LUT R5, R28, 0xff, RZ, 0xc0, !PT ;  /* 0x000000ff1c057812 */ /* 0x000fe200078ec0ff */
[----:B------:R-:W-:Y:S01]  /*178e0*/  IMAD.MOV.U32 R44, RZ, RZ, R45 ;  /* 0x000000ffff2c7224 */ /* 0x000fe200078e002d */
[----:B------:R-:W-:Y:S01]  /*178f0*/  LOP3.LUT R4, R0, R4, RZ, 0xc0, !PT ;  /* 0x0000000400047212 */ /* 0x000fe200078ec0ff */
[----:B--2---:R-:W-:Y:S01]  /*17900*/  IMAD.WIDE.U32 R2, R36, -0x2daee0ad, RZ ;  /* 0xd2511f5324027825 */ /* 0x004fe200078e00ff */
[----:B------:R-:W-:Y:S01]  /*17910*/  PRMT R33, R5, 0x5410, R6 ;  /* 0x0000541005217816 */ /* 0x000fe20000000006 */
[----:B------:R-:W-:Y:S01]  /*17920*/  HMMA.16816.F32.BF16 R36, R8, R62, R120 ;  /* 0x0000003e0824723c */ /* 0x000fe20000041878 */
[----:B------:R-:W-:Y:S01]  /*17930*/  HSET2.LE.AND R0, R19, R171, PT ;  /* 0x000000ab13007233 */ /* 0x000fe20003803000 */
[----:B------:R-:W-:Y:S01]  /*17940*/  IMAD.MOV.U32 R45, RZ, RZ, R46 ;  /* 0x000000ffff2d7224 */ /* 0x000fe200078e002e */
[----:B------:R-:W-:Y:S01]  /*17950*/  F2FP.BF16.F32.PACK_AB R5, R169, R170 ;  /* 0x000000aaa905723e */ /* 0x000fe200000010ff */
[----:B------:R-:W-:-:S02]  /*17960*/  IMAD.MOV.U32 R46, RZ, RZ, R47 ;  /* 0x000000ffff2e7224 */ /* 0x000fc400078e002f */
[----:B------:R-:W-:Y:S01]  /*17970*/  IMAD.MOV.U32 R47, RZ, RZ, R136 ;  /* 0x000000ffff2f7224 */ /* 0x000fe200078e0088 */
[----:B------:R2:W3:Y:S01]  /*17980*/  MUFU.EX2 R175, R7 ;  /* 0x0000000700af7308 */ /* 0x0004e20000000800 */
[--C-:B------:R-:W-:Y:S01]  /*17990*/  HSET2.LE.AND R6, R41, R171.reuse, PT ;  /* 0x000000ab29067233 */ /* 0x100fe20003803000 */
[----:B------:R-:W-:Y:S01]  /*179a0*/  IMAD.MOV.U32 R192, RZ, RZ, R44 ;  /* 0x000000ffffc07224 */ /* 0x000fe200078e002c */
[--C-:B----4-:R-:W-:Y:S01]  /*179b0*/  HSET2.LE.AND R12, R40, R171.reuse, PT ;  /* 0x000000ab280c7233 */ /* 0x110fe20003803000 */
[----:B------:R-:W-:Y:S01]  /*179c0*/  IMAD.MOV.U32 R230, RZ, RZ, R45 ;  /* 0x000000ffffe67224 */ /* 0x000fe200078e002d */
[----:B------:R-:W-:Y:S01]  /*179d0*/  LOP3.LUT R5, R0, R5, RZ, 0xc0, !PT ;  /* 0x0000000500057212 */ /* 0x000fe200078ec0ff */
[----:B------:R-:W-:Y:S01]  /*179e0*/  IMAD.MOV.U32 R246, RZ, RZ, R46 ;  /* 0x000000fffff67224 */ /* 0x000fe200078e002e */
[----:B-1----:R-:W-:Y:S01]  /*179f0*/  F2FP.BF16.F32.PACK_AB R13, R118, R119 ;  /* 0x00000077760d723e */ /* 0x002fe200000010ff */
[----:B------:R-:W-:Y:S01]  /*17a00*/  IMAD.MOV.U32 R196, RZ, RZ, R47 ;  /* 0x000000ffffc47224 */ /* 0x000fe200078e002f */
[----:B------:R-:W-:Y:S01]  /*17a10*/  HSET2.LE.AND R0, R54, R171, PT ;  /* 0x000000ab36007233 */ /* 0x000fe20003803000 */
[----:B------:R-:W-:Y:S01]  /*17a20*/  IMAD.MOV.U32 R245, RZ, RZ, R42 ;  /* 0x000000fffff57224 */ /* 0x000fe200078e002a */
[----:B------:R-:W-:Y:S01]  /*17a30*/  HMMA.16816.F32.BF16 R44, R8, R76, R124 ;  /* 0x0000004c082c723c */ /* 0x000fe2000004187c */
[----:B------:R-:W-:Y:S01]  /*17a40*/  IMAD.MOV.U32 R203, RZ, RZ, R43 ;  /* 0x000000ffffcb7224 */ /* 0x000fe200078e002b */
[----:B--2---:R-:W-:-:S04]  /*17a50*/  F2FP.BF16.F32.PACK_AB R7, R176, R177 ;  /* 0x000000b1b007723e */ /* 0x004fc800000010ff */
[----:B------:R-:W-:Y:S01]  /*17a60*/  HMMA.16816.F32.BF16 R40, R8, R78, R128 ;  /* 0x0000004e0828723c */ /* 0x000fe20000041880 */
[----:B------:R1:W-:Y:S01]  /*17a70*/  MUFU.EX2 R120, R14 ;  /* 0x0000000e00787308 */ /* 0x0003e20000000800 */
[----:B------:R-:W-:-:S05]  /*17a80*/  LOP3.LUT R6, R6, R7, RZ, 0xc0, !PT ;  /* 0x0000000706067212 */ /* 0x000fca00078ec0ff */
[----:B------:R-:W-:Y:S02]  /*17a90*/  F2FP.BF16.F32.PACK_AB R8, R242, R249 ;  /* 0x000000f9f208723e */ /* 0x000fe400000010ff */
[----:B------:R-:W-:Y:S01]  /*17aa0*/  SHF.R.U32.HI R9, RZ, 0x10, R28 ;  /* 0x00000010ff097819 */ /* 0x000fe2000001161c */
[----:B------:R2:W-:Y:S01]  /*17ab0*/  MUFU.EX2 R117, R17 ;  /* 0x0000001100757308 */ /* 0x0005e20000000800 */
[----:B------:R-:W-:Y:S02]  /*17ac0*/  LOP3.LUT R7, R12, R13, RZ, 0xc0, !PT ;  /* 0x0000000d0c077212 */ /* 0x000fe400078ec0ff */
[----:B------:R-:W-:Y:S02]  /*17ad0*/  LOP3.LUT R12, R9, 0xff, RZ, 0xc0, !PT ;  /* 0x000000ff090c7812 */ /* 0x000fe400078ec0ff */
[--C-:B------:R-:W-:Y:S02]  /*17ae0*/  HSET2.LE.AND R9, R53, R171.reuse, PT ;  /* 0x000000ab35097233 */ /* 0x100fe40003803000 */
[----:B------:R-:W-:-:S02]  /*17af0*/  HSET2.LE.AND R11, R52, R171, PT ;  /* 0x000000ab340b7233 */ /* 0x000fc40003803000 */
[----:B-1----:R-:W-:Y:S02]  /*17b00*/  LOP3.LUT R14, R0, R8, RZ, 0xc0, !PT ;  /* 0x00000008000e7212 */ /* 0x002fe400078ec0ff */
[----:B------:R-:W-:Y:S02]  /*17b10*/  HSET2.LE.AND R0, R55, R171, PT ;  /* 0x000000ab37007233 */ /* 0x000fe40003803000 */
[----:B------:R-:W-:Y:S02]  /*17b20*/  F2FP.BF16.F32.PACK_AB R10, R244, R250 ;  /* 0x000000faf40a723e */ /* 0x000fe400000010ff */
[----:B------:R-:W-:Y:S01]  /*17b30*/  F2FP.BF16.F32.PACK_AB R8, R188, R185 ;  /* 0x000000b9bc08723e */ /* 0x000fe200000010ff */
[----:B--2---:R-:W-:Y:S01]  /*17b40*/  FADD.FTZ R17, R209, R15 ;  /* 0x0000000fd1117221 */ /* 0x004fe20000010000 */
[----:B------:R-:W-:Y:S02]  /*17b50*/  SHF.R.U32.HI R15, RZ, 0x18, R28 ;  /* 0x00000018ff0f7819 */ /* 0x000fe4000001161c */
[----:B------:R-:W-:Y:S01]  /*17b60*/  F2FP.BF16.F32.PACK_AB R13, R179, R178 ;  /* 0x000000b2b30d723e */ /* 0x000fe200000010ff */
[----:B------:R-:W-:Y:S01]  /*17b70*/  IMAD.MOV.U32 R233, RZ, RZ, R210 ;  /* 0x000000ffffe97224 */ /* 0x000fe200078e00d2 */
[----:B------:R-:W-:-:S02]  /*17b80*/  LOP3.LUT R16, R3, UR36, R32, 0x96, !PT ;  /* 0x0000002403107c12 */ /* 0x000fc4000f8e9620 */
[----:B------:R-:W-:Y:S01]  /*17b90*/  PRMT R32, R12, 0x5410, R15 ;  /* 0x000054100c207816 */ /* 0x000fe2000000000f */
[----:B------:R-:W-:Y:S01]  /*17ba0*/  FADD.FTZ R18, R196, R35 ;  /* 0x00000023c4127221 */ /* 0x000fe20000010000 */
[----:B------:R-:W-:Y:S02]  /*17bb0*/  LOP3.LUT R15, R0, R8, RZ, 0xc0, !PT ;  /* 0x00000008000f7212 */ /* 0x000fe400078ec0ff */
[----:B------:R-:W-:Y:S02]  /*17bc0*/  LOP3.LUT R12, R9, R10, RZ, 0xc0, !PT ;  /* 0x0000000a090c7212 */ /* 0x000fe400078ec0ff */
[----:B------:R-:W-:Y:S01]  /*17bd0*/  LOP3.LUT R13, R11, R13, RZ, 0xc0, !PT ;  /* 0x0000000d0b0d7212 */ /* 0x000fe200078ec0ff */
[----:B------:R-:W-:Y:S01]  /*17be0*/  IMAD.MOV.U32 R196, RZ, RZ, R203 ;  /* 0x000000ffffc47224 */ /* 0x000fe200078e00cb */
[----:B------:R-:W-:Y:S01]  /*17bf0*/  MUFU.EX2 R116, R29 ;  /* 0x0000001d00747308 */ /* 0x000fe20000000800 */
[----:B------:R-:W-:Y:S02]  /*17c00*/  IMAD.MOV.U32 R186, RZ, RZ, R233 ;  /* 0x000000ffffba7224 */ /* 0x000fe400078e00e9 */
[----:B------:R-:W-:-:S02]  /*17c10*/  IMAD.MOV.U32 R235, RZ, RZ, R71 ;  /* 0x000000ffffeb7224 */ /* 0x000fc400078e0047 */
[----:B------:R-:W-:Y:S02]  /*17c20*/  IMAD.MOV.U32 R233, RZ, RZ, R246 ;  /* 0x000000ffffe97224 */ /* 0x000fe400078e00f6 */
[----:B------:R-:W-:Y:S01]  /*17c30*/  IMAD.MOV.U32 R203, RZ, RZ, R192 ;  /* 0x000000ffffcb7224 */ /* 0x000fe200078e00c0 */
[----:B------:R-:W1:Y:S01]  /*17c40*/  MUFU.EX2 R78, R30 ;  /* 0x0000001e004e7308 */ /* 0x000e620000000800 */
[----:B------:R-:W-:Y:S01]  /*17c50*/  IMAD.MOV.U32 R191, RZ, RZ, R194 ;  /* 0x000000ffffbf7224 */ /* 0x000fe200078e00c2 */
[C---:B------:R-:W-:Y:S01]  /*17c60*/  HMMA.16816.F32.BF16 R60, R4.reuse, R22, R104 ;  /* 0x00000016043c723c */ /* 0x040fe20000041868 */
[----:B------:R-:W-:Y:S02]  /*17c70*/  IMAD.MOV.U32 R195, RZ, RZ, R66 ;  /* 0x000000ffffc37224 */ /* 0x000fe400078e0042 */
[----:B------:R-:W-:Y:S02]  /*17c80*/  IMAD.MOV.U32 R251, RZ, RZ, R67 ;  /* 0x000000fffffb7224 */ /* 0x000fe400078e0043 */
[----:B------:R-:W-:Y:S01]  /*17c90*/  IMAD.MOV.U32 R248, RZ, RZ, R70 ;  /* 0x000000fffff87224 */ /* 0x000fe200078e0046 */
[----:B------:R-:W-:Y:S01]  /*17ca0*/  HMMA.16816.F32.BF16 R52, R4, R26, R112 ;  /* 0x0000001a0434723c */ /* 0x000fe20000041870 */
[----:B------:R-:W-:-:S02]  /*17cb0*/  IMAD.MOV.U32 R194, RZ, RZ, R65 ;  /* 0x000000ffffc27224 */ /* 0x000fc400078e0041 */
[----:B------:R-:W-:Y:S02]  /*17cc0*/  IMAD.MOV.U32 R246, RZ, RZ, R69 ;  /* 0x000000fffff67224 */ /* 0x000fe400078e0045 */
[----:B------:R-:W-:Y:S02]  /*17cd0*/  IMAD.MOV.U32 R241, RZ, RZ, R68 ;  /* 0x000000fffff17224 */ /* 0x000fe400078e0044 */
[----:B------:R-:W-:Y:S01]  /*17ce0*/  IMAD.MOV.U32 R192, RZ, RZ, R64 ;  /* 0x000000ffffc07224 */ /* 0x000fe200078e0040 */
[----:B------:R-:W-:Y:S01]  /*17cf0*/  HMMA.16816.F32.BF16 R68, R4, R24, R108 ;  /* 0x000000180444723c */ /* 0x000fe2000004186c */
[----:B------:R-:W-:Y:S01]  /*17d00*/  MUFU.EX2 R76, R58 ;  /* 0x0000003a004c7308 */ /* 0x000fe20000000800 */
[----:B------:R-:W-:-:S04]  /*17d10*/  FADD.FTZ R0, R235, R57 ;  /* 0x00000039eb007221 */ /* 0x000fc80000010000 */
[----:B------:R-:W-:Y:S03]  /*17d20*/  HMMA.16816.F32.BF16 R64, R4, R20, R100 ;  /* 0x000000140440723c */ /* 0x000fe60000041864 */
[----:B------:R2:W-:Y:S04]  /*17d30*/  MUFU.EX2 R35, R59 ;  /* 0x0000003b00237308 */ /* 0x0005e80000000800 */
[----:B------:R-:W-:-:S04]  /*17d40*/  FADD.FTZ R6, R208, R56 ;  /* 0x00000038d0067221 */ /* 0x000fc80000010000 */
[----:B------:R4:W1:Y:S01]  /*17d50*/  MUFU.EX2 R77, R31 ;  /* 0x0000001f004d7308 */ /* 0x0008620000000800 */
[----:B------:R-:W-:Y:S01]  /*17d60*/  FADD.FTZ R19, R135, R0 ;  /* 0x0000000087137221 */ /* 0x000fe20000010000 */
[----:B------:R-:W-:Y:S01]  /*17d70*/  HSET2.LE.AND R0, R33, R171, PT ;  /* 0x000000ab21007233 */ /* 0x000fe20003803000 */
[----:B--2---:R-:W-:Y:S01]  /*17d80*/  HMMA.16816.F32.BF16 R56, R12, R22, R36 ;  /* 0x000000160c38723c */ /* 0x004fe20000041824 */
[----:B------:R-:W-:Y:S01]  /*17d90*/  LDSM.16.MT88.4 R36, [R205+0x5800] ;  /* 0x00580000cd24783b */ /* 0x000fe20000004200 */
[----:B------:R-:W-:-:S03]  /*17da0*/  IMAD.MOV.U32 R235, RZ, RZ, R241 ;  /* 0x000000ffffeb7224 */ /* 0x000fc600078e00f1 */
[----:B----4-:R-:W2:Y:S01]  /*17db0*/  LDSM.16.MT88.4 R28, [R204+0x5800] ;  /* 0x00580000cc1c783b */ /* 0x010ea20000004200 */
[----:B---3--:R-:W-:Y:S01]  /*17dc0*/  F2FP.BF16.F32.PACK_AB R4, R174, R175 ;  /* 0x000000afae04723e */ /* 0x008fe200000010ff */
[----:B------:R-:W-:Y:S01]  /*17dd0*/  IMAD.MOV.U32 R241, RZ, RZ, R248 ;  /* 0x000000fffff17224 */ /* 0x000fe200078e00f8 */
[----:B------:R-:W-:Y:S01]  /*17de0*/  HMMA.16816.F32.BF16 R48, R12, R20, R48 ;  /* 0x000000140c30723c */ /* 0x000fe20000041830 */
[----:B------:R-:W-:Y:S01]  /*17df0*/  IMAD.MOV.U32 R248, RZ, RZ, R251 ;  /* 0x000000fffff87224 */ /* 0x000fe200078e00fb */
[----:B------:R-:W-:Y:S01]  /*17e00*/  LOP3.LUT R8, R0, R4, RZ, 0xc0, !PT ;  /* 0x0000000400087212 */ /* 0x000fe200078ec0ff */
[----:B------:R-:W-:Y:S01]  /*17e10*/  IMAD.MOV.U32 R251, RZ, RZ, R186 ;  /* 0x000000fffffb7224 */ /* 0x000fe200078e00ba */
[----:B------:R-:W3:Y:S01]  /*17e20*/  MUFU.EX2 R72, R72 ;  /* 0x0000004800487308 */ /* 0x000ee20000000800 */
[----:B------:R-:W-:Y:S02]  /*17e30*/  HSET2.LE.AND R0, R32, R171, PT ;  /* 0x000000ab20007233 */ /* 0x000fe40003803000 */
[----:B------:R-:W-:Y:S01]  /*17e40*/  FADD.FTZ R20, R235, R17 ;  /* 0x00000011eb147221 */ /* 0x000fe20000010000 */
[----:B------:R-:W-:-:S02]  /*17e50*/  IMAD.MOV.U32 R235, RZ, RZ, R241 ;  /* 0x000000ffffeb7224 */ /* 0x000fc400078e00f1 */
[----:B------:R-:W-:Y:S01]  /*17e60*/  FADD.FTZ R5, R207, R18 ;  /* 0x00000012cf057221 */ /* 0x000fe20000010000 */
[----:B------:R-:W-:Y:S01]  /*17e70*/  IMAD.MOV.U32 R241, RZ, RZ, R248 ;  /* 0x000000fffff17224 */ /* 0x000fe200078e00f8 */
[----:B-1----:R-:W-:Y:S01]  /*17e80*/  F2FP.BF16.F32.PACK_AB R4, R78, R116 ;  /* 0x000000744e04723e */ /* 0x002fe200000010ff */
[----:B------:R-:W-:Y:S02]  /*17e90*/  IMAD.MOV.U32 R248, RZ, RZ, R251 ;  /* 0x000000fffff87224 */ /* 0x000fe400078e00fb */
[----:B------:R-:W-:Y:S01]  /*17ea0*/  FADD.FTZ R18, R235, R6 ;  /* 0x00000006eb127221 */ /* 0x000fe20000010000 */
[----:B------:R-:W-:Y:S01]  /*17eb0*/  FADD.FTZ R17, R241, R5 ;  /* 0x00000005f1117221 */ /* 0x000fe20000010000 */
[----:B------:R-:W-:Y:S01]  /*17ec0*/  LOP3.LUT R9, R0, R4, RZ, 0xc0, !PT ;  /* 0x0000000400097212 */ /* 0x000fe200078ec0ff */
[----:B------:R-:W-:Y:S01]  /*17ed0*/  FADD.FTZ R0, R248, R20 ;  /* 0x00000014f8007221 */ /* 0x000fe20000010000 */
[--C-:B------:R-:W-:Y:S02]  /*17ee0*/  HSET2.LE.AND R5, R84, R171.reuse, PT ;  /* 0x000000ab54057233 */ /* 0x100fe40003803000 */
[----:B------:R-:W-:Y:S01]  /*17ef0*/  F2FP.BF16.F32.PACK_AB R6, R117, R120 ;  /* 0x000000787506723e */ /* 0x000fe200000010ff */
[----:B------:R-:W-:Y:S01]  /*17f00*/  FADD.FTZ R23, R195, R0 ;  /* 0x00000000c3177221 */ /* 0x000fe20000010000 */
[----:B------:R-:W-:-:S02]  /*17f10*/  HSET2.LE.AND R7, R83, R171, PT ;  /* 0x000000ab53077233 */ /* 0x000fc40003803000 */
[----:B------:R-:W-:Y:S02]  /*17f20*/  F2FP.BF16.F32.PACK_AB R11, R76, R77 ;  /* 0x0000004d4c0b723e */ /* 0x000fe400000010ff */
[----:B------:R-:W-:Y:S02]  /*17f30*/  LOP3.LUT R10, R5, R6, RZ, 0xc0, !PT ;  /* 0x00000006050a7212 */ /* 0x000fe400078ec0ff */
[--C-:B------:R-:W-:Y:S02]  /*17f40*/  HSET2.LE.AND R0, R91, R171.reuse, PT ;  /* 0x000000ab5b007233 */ /* 0x100fe40003803000 */
[----:B------:R-:W-:Y:S01]  /*17f50*/  F2FP.BF16.F32.PACK_AB R6, R232, R236 ;  /* 0x000000ece806723e */ /* 0x000fe200000010ff */
[----:B------:R-:W-:Y:S01]  /*17f60*/  IMAD.MOV.U32 R136, RZ, RZ, R211 ;  /* 0x000000ffff887224 */ /* 0x000fe200078e00d3 */
[----:B------:R-:W-:Y:S01]  /*17f70*/  LOP3.LUT R11, R7, R11, RZ, 0xc0, !PT ;  /* 0x0000000b070b7212 */ /* 0x000fe200078ec0ff */
[----:B------:R-:W-:Y:S01]  /*17f80*/  IMAD.MOV.U32 R186, RZ, RZ, R196 ;  /* 0x000000ffffba7224 */ /* 0x000fe200078e00c4 */
[----:B------:R-:W-:Y:S01]  /*17f90*/  HMMA.16816.F32.BF16 R44, R12, R24, R44 ;  /* 0x000000180c2c723c */ /* 0x000fe2000004182c */
[----:B------:R-:W-:Y:S01]  /*17fa0*/  HSET2.LE.AND R7, R90, R171, PT ;  /* 0x000000ab5a077233 */ /* 0x000fe20003803000 */
[----:B------:R-:W-:Y:S01]  /*17fb0*/  IMAD.MOV.U32 R196, RZ, RZ, R245 ;  /* 0x000000ffffc47224 */ /* 0x000fe200078e00f5 */
[----:B------:R-:W-:-:S02]  /*17fc0*/  LOP3.LUT R6, R0, R6, RZ, 0xc0, !PT ;  /* 0x0000000600067212 */ /* 0x000fc400078ec0ff */
[----:B---3--:R-:W-:Y:S01]  /*17fd0*/  F2FP.BF16.F32.PACK_AB R4, R72, R35 ;  /* 0x000000234804723e */ /* 0x008fe200000010ff */
[----:B------:R-:W-:Y:S01]  /*17fe0*/  HMMA.16816.F32.BF16 R40, R12, R26, R40 ;  /* 0x0000001a0c28723c */ /* 0x000fe20000041828 */
[----:B------:R-:W-:Y:S01]  /*17ff0*/  HSET2.LE.AND R0, R87, R171, PT ;  /* 0x000000ab57007233 */ /* 0x000fe20003803000 */
[----:B------:R-:W-:Y:S02]  /*18000*/  IMAD.MOV.U32 R245, RZ, RZ, R136 ;  /* 0x000000fffff57224 */ /* 0x000fe400078e0088 */
[----:B------:R-:W-:Y:S01]  /*18010*/  FADD.FTZ R21, R191, R17 ;  /* 0x00000011bf157221 */ /* 0x000fe20000010000 */
[----:B------:R-:W-:Y:S02]  /*18020*/  IMAD.MOV.U32 R251, RZ, RZ, R186 ;  /* 0x000000fffffb7224 */ /* 0x000fe400078e00ba */
[----:B------:R-:W-:Y:S01]  /*18030*/  LOP3.LUT R13, R2, 0xffff, RZ, 0xc0, !PT ;  /* 0x0000ffff020d7812 */ /* 0x000fe200078ec0ff */
[----:B------:R-:W-:Y:S01]  /*18040*/  MUFU.EX2 R74, R74 ;  /* 0x0000004a004a7308 */ /* 0x000fe20000000800 */
[----:B------:R-:W-:-:S02]  /*18050*/  F2FP.BF16.F32.PACK_AB R3, R237, R243 ;  /* 0x000000f3ed03723e */ /* 0x000fc400000010ff */
[----:B------:R-:W-:Y:S01]  /*18060*/  SHF.R.U32.HI R15, RZ, 0x10, R2 ;  /* 0x00000010ff0f7819 */ /* 0x000fe20000011602 */
[----:B------:R-:W-:Y:S01]  /*18070*/  IMAD.MOV.U32 R186, RZ, RZ, R196 ;  /* 0x000000ffffba7224 */ /* 0x000fe200078e00c4 */
[----:B------:R-:W-:Y:S01]  /*18080*/  LOP3.LUT R7, R7, R4, RZ, 0xc0, !PT ;  /* 0x0000000407077212 */ /* 0x000fe200078ec0ff */
[----:B------:R-:W-:Y:S01]  /*18090*/  IMAD.MOV.U32 R162, RZ, RZ, R228 ;  /* 0x000000ffffa27224 */ /* 0x000fe200078e00e4 */
[----:B------:R-:W-:Y:S02]  /*180a0*/  LOP3.LUT R17, R2, 0xff, RZ, 0xc0, !PT ;  /* 0x000000ff02117812 */ /* 0x000fe400078ec0ff */
[----:B------:R-:W-:Y:S01]  /*180b0*/  SHF.R.U32.HI R14, RZ, 0x18, R2 ;  /* 0x00000018ff0e7819 */ /* 0x000fe20000011602 */
[----:B------:R-:W-:Y:S01]  /*180c0*/  IMAD.MOV.U32 R196, RZ, RZ, R245 ;  /* 0x000000ffffc47224 */ /* 0x000fe200078e00f5 */
[----:B------:R-:W-:Y:S01]  /*180d0*/  LOP3.LUT R4, R0, R3, RZ, 0xc0, !PT ;  /* 0x0000000300047212 */ /* 0x000fe200078ec0ff */
[----:B------:R-:W-:Y:S01]  /*180e0*/  FADD.FTZ R5, R251, R19 ;  /* 0x00000013fb057221 */ /* 0x000fe20000010000 */
[----:B------:R-:W-:Y:S01]  /*180f0*/  SHF.R.U32.HI R2, RZ, 0x8, R13 ;  /* 0x00000008ff027819 */ /* 0x000fe2000001160d */
[----:B------:R-:W-:Y:S01]  /*18100*/  FADD.FTZ R22, R186, R18 ;  /* 0x00000012ba167221 */ /* 0x000fe20000010000 */
[----:B------:R-:W-:Y:S01]  /*18110*/  LOP3.LUT R0, R15, 0xff, RZ, 0xc0, !PT ;  /* 0x000000ff0f007812 */ /* 0x000fe200078ec0ff */
[----:B------:R-:W1:Y:S01]  /*18120*/  MUFU.EX2 R75, R75 ;  /* 0x0000004b004b7308 */ /* 0x000e620000000800 */
[----:B------:R-:W-:Y:S01]  /*18130*/  LOP3.LUT R3, R96, 0xff, RZ, 0xc0, !PT ;  /* 0x000000ff60037812 */ /* 0x000fe200078ec0ff */
[----:B------:R-:W-:Y:S01]  /*18140*/  FADD.FTZ R32, R196, R5 ;  /* 0x00000005c4207221 */ /* 0x000fe20000010000 */
[----:B------:R-:W-:Y:S01]  /*18150*/  PRMT R18, R17, 0x5410, R2 ;  /* 0x0000541011127816 */ /* 0x000fe20000000002 */
[----:B--2---:R-:W-:Y:S01]  /*18160*/  HMMA.16816.F32.BF16 R64, R8, R28, R64 ;  /* 0x0000001c0840723c */ /* 0x004fe20000041840 */
[----:B------:R-:W-:Y:S01]  /*18170*/  PRMT R17, R0, 0x5410, R14 ;  /* 0x0000541000117816 */ /* 0x000fe2000000000e */
[----:B------:R-:W-:Y:S01]  /*18180*/  LDSM.16.MT88.4 R24, [R205+0x5c00] ;  /* 0x005c0000cd18783b */ /* 0x000fe20000004200 */
[----:B------:R-:W-:-:S02]  /*18190*/  HSET2.LE.AND R5, R86, R171, PT ;  /* 0x000000ab56057233 */ /* 0x000fc40003803000 */
[----:B------:R-:W-:Y:S01]  /*181a0*/  PRMT R19, R3, 0x5410, R97 ;  /* 0x0000541003137816 */ /* 0x000fe20000000061 */
[----:B------:R-:W-:Y:S01]  /*181b0*/  HMMA.16816.F32.BF16 R60, R8, R30, R60 ;  /* 0x0000001e083c723c */ /* 0x000fe2000004183c */
[----:B------:R-:W-:Y:S02]  /*181c0*/  LOP3.LUT R0, R34, 0xffff, RZ, 0xc0, !PT ;  /* 0x0000ffff22007812 */ /* 0x000fe400078ec0ff */
[----:B------:R-:W-:-:S03]  /*181d0*/  F2FP.BF16.F32.PACK_AB R12, R187, R184 ;  /* 0x000000b8bb0c723e */ /* 0x000fc600000010ff */
[----:B------:R-:W-:Y:S01]  /*181e0*/  HMMA.16816.F32.BF16 R68, R8, R36, R68 ;  /* 0x000000240844723c */ /* 0x000fe20000041844 */
[----:B------:R-:W-:Y:S01]  /*181f0*/  LOP3.LUT R3, R16, 0xffff, RZ, 0xc0, !PT ;  /* 0x0000ffff10037812 */ /* 0x000fe200078ec0ff */
[----:B------:R-:W-:-:S04]  /*18200*/  IMAD.MOV.U32 R161, RZ, RZ, R162 ;  /* 0x000000ffffa17224 */ /* 0x000fc800078e00a2 */
[----:B------:R-:W-:Y:S01]  /*18210*/  HMMA.16816.F32.BF16 R52, R8, R38, R52 ;  /* 0x000000260834723c */ /* 0x000fe20000041834 */
[----:B------:R-:W-:Y:S01]  /*18220*/  LOP3.LUT R5, R5, R12, RZ, 0xc0, !PT ;  /* 0x0000000c05057212 */ /* 0x000fe200078ec0ff */
[----:B------:R-:W-:Y:S01]  /*18230*/  IMAD.MOV.U32 R162, RZ, RZ, R214 ;  /* 0x000000ffffa27224 */ /* 0x000fe200078e00d6 */
[----:B------:R-:W-:Y:S01]  /*18240*/  SHF.R.U32.HI R12, RZ, 0x8, R95 ;  /* 0x00000008ff0c7819 */ /* 0x000fe2000001165f */
[----:B------:R-:W-:Y:S01]  /*18250*/  MUFU.EX2 R80, R80 ;  /* 0x0000005000507308 */ /* 0x000fe20000000800 */
[----:B------:R-:W-:Y:S01]  /*18260*/  IMAD.MOV.U32 R136, RZ, RZ, R206 ;  /* 0x000000ffff887224 */ /* 0x000fe200078e00ce */
[----:B------:R2:W5:Y:S01]  /*18270*/  LDL.LU R228, [R1+0x100] ;  /* 0x0001000001e47983 */ /* 0x0005620000300800 */
[----:B------:R-:W-:Y:S02]  /*18280*/  SHF.R.U32.HI R9, RZ, 0x10, R16 ;  /* 0x00000010ff097819 */ /* 0x000fe40000011610 */
[----:B------:R-:W-:Y:S02]  /*18290*/  SHF.R.U32.HI R10, RZ, 0x8, R0 ;  /* 0x00000008ff0a7819 */ /* 0x000fe40000011600 */
[----:B------:R-:W-:-:S02]  /*182a0*/  LOP3.LUT R11, R16, 0xff, RZ, 0xc0, !PT ;  /* 0x000000ff100b7812 */ /* 0x000fc400078ec0ff */
[----:B------:R-:W-:Y:S01]  /*182b0*/  SHF.R.U32.HI R8, RZ, 0x18, R16 ;  /* 0x00000018ff087819 */ /* 0x000fe20000011610 */
[----:B------:R-:W-:Y:S01]  /*182c0*/  IMAD.MOV.U32 R196, RZ, RZ, R234 ;  /* 0x000000ffffc47224 */ /* 0x000fe200078e00ea */
[----:B------:R-:W-:Y:S02]  /*182d0*/  SHF.R.U32.HI R0, RZ, 0x8, R3 ;  /* 0x00000008ff007819 */ /* 0x000fe40000011603 */
[----:B------:R-:W-:Y:S01]  /*182e0*/  SHF.R.U32.HI R2, RZ, 0x10, R34 ;  /* 0x00000010ff027819 */ /* 0x000fe20000011622 */
[----:B------:R-:W3:Y:S01]  /*182f0*/  MUFU.EX2 R81, R81 ;  /* 0x0000005100517308 */ /* 0x000ee20000000800 */
[----:B------:R-:W-:Y:S01]  /*18300*/  LOP3.LUT R3, R9, 0xff, RZ, 0xc0, !PT ;  /* 0x000000ff09037812 */ /* 0x000fe200078ec0ff */
[----:B------:R-:W-:Y:S01]  /*18310*/  IMAD.MOV.U32 R234, RZ, RZ, R240 ;  /* 0x000000ffffea7224 */ /* 0x000fe200078e00f0 */
[----:B------:R-:W-:Y:S01]  /*18320*/  PRMT R20, R98, 0x5410, R12 ;  /* 0x0000541062147816 */ /* 0x000fe2000000000c */
[----:B------:R-:W-:Y:S01]  /*18330*/  IMAD.MOV.U32 R240, RZ, RZ, R247 ;  /* 0x000000fffff07224 */ /* 0x000fe200078e00f7 */
[----:B------:R-:W-:Y:S01]  /*18340*/  PRMT R0, R11, 0x5410, R0 ;  /* 0x000054100b007816 */ /* 0x000fe20000000000 */
[----:B------:R-:W-:Y:S01]  /*18350*/  IMAD.MOV.U32 R247, RZ, RZ, R160 ;  /* 0x000000fffff77224 */ /* 0x000fe200078e00a0 */
[----:B------:R-:W-:Y:S01]  /*18360*/  PRMT R3, R3, 0x5410, R8 ;  /* 0x0000541003037816 */ /* 0x000fe20000000008 */
[----:B------:R-:W-:Y:S01]  /*18370*/  IMAD.MOV.U32 R195, RZ, RZ, R161 ;  /* 0x000000ffffc37224 */ /* 0x000fe200078e00a1 */
[----:B------:R-:W-:Y:S01]  /*18380*/  SHF.R.U32.HI R12, RZ, 0x18, R34 ;  /* 0x00000018ff0c7819 */ /* 0x000fe20000011622 */
[----:B------:R-:W-:Y:S01]  /*18390*/  FADD.FTZ R8, R162, R22 ;  /* 0x00000016a2087221 */ /* 0x000fe20000010000 */
[----:B------:R-:W-:Y:S01]  /*183a0*/  LOP3.LUT R2, R2, 0xff, RZ, 0xc0, !PT ;  /* 0x000000ff02027812 */ /* 0x000fe200078ec0ff */
[----:B------:R-:W-:Y:S01]  /*183b0*/  FADD.FTZ R15, R163, R21 ;  /* 0x00000015a30f7221 */ /* 0x000fe20000010000 */
[----:B------:R-:W-:Y:S01]  /*183c0*/  MUFU.EX2 R88, R88 ;  /* 0x0000005800587308 */ /* 0x000fe20000000800 */
[----:B------:R-:W4:Y:S01]  /*183d0*/  LDSM.16.MT88.4 R160, [R204+0x5c00] ;  /* 0x005c0000cca0783b */ /* 0x000f220000004200 */
[----:B------:R-:W-:-:S02]  /*183e0*/  PRMT R14, R2, 0x5410, R12 ;  /* 0x00005410020e7816 */ /* 0x000fc4000000000c */
[----:B------:R-:W-:-:S04]  /*183f0*/  HSET2.LE.AND R0, R0, R171, PT ;  /* 0x000000ab00007233 */ /* 0x000fc80003803000 */
[----:B------:R-:W2:Y:S01]  /*18400*/  MUFU.EX2 R89, R89 ;  /* 0x0000005900597308 */ /* 0x000ea20000000800 */
[----:B-1----:R-:W-:Y:S01]  /*18410*/  F2FP.BF16.F32.PACK_AB R2, R75, R74 ;  /* 0x0000004a4b02723e */ /* 0x002fe200000010ff */
[----:B------:R-:W-:Y:S01]  /*18420*/  IMAD.MOV.U32 R248, RZ, RZ, R196 ;  /* 0x000000fffff87224 */ /* 0x000fe200078e00c4 */
[----:B------:R-:W-:Y:S01]  /*18430*/  LOP3.LUT R13, R34, 0xff, RZ, 0xc0, !PT ;  /* 0x000000ff220d7812 */ /* 0x000fe200078ec0ff */
[----:B------:R-:W-:-:S04]  /*18440*/  IMAD.MOV.U32 R186, RZ, RZ, R233 ;  /* 0x000000ffffba7224 */ /* 0x000fc800078e00e9 */
[----:B------:R-:W-:Y:S01]  /*18450*/  MUFU.EX2 R82, R82 ;  /* 0x0000005200527308 */ /* 0x000fe20000000800 */
[----:B------:R-:W-:Y:S01]  /*18460*/  IMAD.MOV.U32 R233, RZ, RZ, R136 ;  /* 0x000000ffffe97224 */ /* 0x000fe200078e0088 */
[----:B------:R-:W-:-:S06]  /*18470*/  LOP3.LUT R136, R0, R2, RZ, 0xc0, !PT ;  /* 0x0000000200887212 */ /* 0x000fcc00078ec0ff */
[----:B------:R-:W1:Y:S01]  /*18480*/  MUFU.EX2 R85, R85 ;  /* 0x0000005500557308 */ /* 0x000e620000000800 */
[----:B------:R-:W-:Y:S01]  /*18490*/  FADD.FTZ R2, R248, R32 ;  /* 0x00000020f8027221 */ /* 0x000fe20000010000 */
[----:B------:R-:W-:Y:S01]  /*184a0*/  IMAD.MOV.U32 R251, RZ, RZ, R203 ;  /* 0x000000fffffb7224 */ /* 0x000fe200078e00cb */
[----:B------:R-:W-:Y:S01]  /*184b0*/  PRMT R13, R13, 0x5410, R10 ;  /* 0x000054100d0d7816 */ /* 0x000fe2000000000a */
[----:B------:R-:W-:Y:S01]  /*184c0*/  IMAD.MOV.U32 R157, RZ, RZ, R224 ;  /* 0x000000ffff9d7224 */ /* 0x000fe200078e00e0 */
[--C-:B------:R-:W-:Y:S01]  /*184d0*/  HSET2.LE.AND R12, R19, R171.reuse, PT ;  /* 0x000000ab130c7233 */ /* 0x100fe20003803000 */
[----:B------:R-:W-:Y:S01]  /*184e0*/  IMAD.MOV.U32 R137, RZ, RZ, R213 ;  /* 0x000000ffff897224 */ /* 0x000fe200078e00d5 */
[--C-:B------:R-:W-:Y:S01]  /*184f0*/  HSET2.LE.AND R10, R17, R171.reuse, PT ;  /* 0x000000ab110a7233 */ /* 0x100fe20003803000 */
[----:B------:R-:W-:Y:S01]  /*18500*/  MUFU.EX2 R73, R73 ;  /* 0x0000004900497308 */ /* 0x000fe20000000800 */
[----:B------:R-:W-:Y:S01]  /*18510*/  FADD.FTZ R16, R195, R23 ;  /* 0x00000017c3107221 */ /* 0x000fe20000010000 */
[----:B------:R-:W-:Y:S01]  /*18520*/  HSET2.LE.AND R9, R18, R171, PT ;  /* 0x000000ab12097233 */ /* 0x000fe20003803000 */
[----:B------:R-:W-:Y:S01]  /*18530*/  FADD.FTZ R17, R138, R2 ;  /* 0x000000028a117221 */ /* 0x000fe20000010000 */
[----:B------:R-:W-:Y:S01]  /*18540*/  FADD.FTZ R0, R251, R8 ;  /* 0x00000008fb007221 */ /* 0x000fe20000010000 */
[----:B---3--:R-:W-:-:S03]  /*18550*/  F2FP.BF16.F32.PACK_AB R2, R81, R80 ;  /* 0x000000505102723e */ /* 0x008fc600000010ff */
[----:B------:R-:W-:Y:S01]  /*18560*/  MUFU.EX2 R92, R92 ;  /* 0x0000005c005c7308 */ /* 0x000fe20000000800 */
[----:B------:R-:W-:Y:S01]  /*18570*/  IMAD.MOV.U32 R196, RZ, RZ, R157 ;  /* 0x000000ffffc47224 */ /* 0x000fe200078e009d */
[C---:B------:R-:W-:Y:S01]  /*18580*/  HMMA.16816.F32.BF16 R48, R4.reuse, R28, R48 ;  /* 0x0000001c0430723c */ /* 0x040fe20000041830 */
[----:B------:R-:W-:Y:S01]  /*18590*/  IMAD.MOV.U32 R203, RZ, RZ, R156 ;  /* 0x000000ffffcb7224 */ /* 0x000fe200078e009c */
[----:B------:R3:W5:Y:S04]  /*185a0*/  LDL.LU R227, [R1+0xfc] ;  /* 0x0000fc0001e37983 */ /* 0x0007680000300800 */
[----:B------:R-:W4:Y:S01]  /*185b0*/  MUFU.EX2 R93, R93 ;  /* 0x0000005d005d7308 */ /* 0x000f220000000800 */
[----:B------:R-:W-:Y:S01]  /*185c0*/  IMAD.MOV.U32 R195, RZ, RZ, R158 ;  /* 0x000000ffffc37224 */ /* 0x000fe200078e009e */
[----:B------:R-:W-:Y:S01]  /*185d0*/  HMMA.16816.F32.BF16 R28, R4, R30, R56 ;  /* 0x0000001e041c723c */ /* 0x000fe20000041838 */
[----:B------:R-:W-:-:S05]  /*185e0*/  IMAD.MOV.U32 R191, RZ, RZ, R159 ;  /* 0x000000ffffbf7224 */ /* 0x000fca00078e009f */
[----:B------:R-:W3:Y:S01]  /*185f0*/  MUFU.EX2 R19, R94 ;  /* 0x0000005e00137308 */ /* 0x000ee20000000800 */
[C---:B------:R-:W-:Y:S01]  /*18600*/  HMMA.16816.F32.BF16 R156, R4.reuse, R36, R44 ;  /* 0x00000024049c723c */ /* 0x040fe2000004182c */
[----:B------:R-:W-:Y:S01]  /*18610*/  FADD.FTZ R18, R137, R16 ;  /* 0x0000001089127221 */ /* 0x000fe20000010000 */
[----:B------:R-:W-:Y:S01]  /*18620*/  IMAD.MOV.U32 R245, RZ, RZ, R246 ;  /* 0x000000fffff57224 */ /* 0x000fe200078e00f6 */
[----:B------:R-:W-:Y:S01]  /*18630*/  HSET2.LE.AND R3, R3, R171, PT ;  /* 0x000000ab03037233 */ /* 0x000fe20003803000 */
[----:B------:R-:W-:Y:S01]  /*18640*/  FADD.FTZ R16, R139, R0 ;  /* 0x000000008b107221 */ /* 0x000fe20000010000 */
[----:B--2---:R-:W-:Y:S01]  /*18650*/  F2FP.BF16.F32.PACK_AB R8, R89, R88 ;  /* 0x000000585908723e */ /* 0x004fe200000010ff */
[----:B------:R-:W-:Y:S01]  /*18660*/  HMMA.16816.F32.BF16 R4, R4, R38, R40 ;  /* 0x000000260404723c */ /* 0x000fe20000041828 */
[----:B------:R-:W-:Y:S01]  /*18670*/  LOP3.LUT R138, R9, R2, RZ, 0xc0, !PT ;  /* 0x00000002098a7212 */ /* 0x000fe200078ec0ff */
[----:B------:R-:W-:Y:S01]  /*18680*/  IMAD.MOV.U32 R246, RZ, RZ, R194 ;  /* 0x000000fffff67224 */ /* 0x000fe200078e00c2 */
[----:B-1----:R-:W-:Y:S01]  /*18690*/  F2FP.BF16.F32.PACK_AB R0, R85, R82 ;  /* 0x000000525500723e */ /* 0x002fe200000010ff */
[----:B------:R-:W-:Y:S01]  /*186a0*/  FADD.FTZ R2, R196, R17 ;  /* 0x00000011c4027221 */ /* 0x000fe20000010000 */
[----:B------:R-:W-:Y:S01]  /*186b0*/  FADD.FTZ R15, R186, R15 ;  /* 0x0000000fba0f7221 */ /* 0x000fe20000010000 */
[----:B------:R-:W-:-:S02]  /*186c0*/  LOP3.LUT R139, R10, R8, RZ, 0xc0, !PT ;  /* 0x000000080a8b7212 */ /* 0x000fc400078ec0ff */
[--C-:B------:R-:W-:Y:S01]  /*186d0*/  HSET2.LE.AND R11, R20, R171.reuse, PT ;  /* 0x000000ab140b7233 */ /* 0x100fe20003803000 */
[----:B------:R-:W-:Y:S01]  /*186e0*/  FADD.FTZ R10, R246, R2 ;  /* 0x00000002f60a7221 */ /* 0x000fe20000010000 */
[----:B------:R-:W-:Y:S01]  /*186f0*/  LOP3.LUT R137, R3, R0, RZ, 0xc0, !PT ;  /* 0x0000000003897212 */ /* 0x000fe200078ec0ff */
[----:B------:R-:W-:Y:S01]  /*18700*/  FADD.FTZ R0, R191, R15 ;  /* 0x0000000fbf007221 */ /* 0x000fe20000010000 */
[----:B------:R-:W-:Y:S01]  /*18710*/  FADD.FTZ R3, R195, R18 ;  /* 0x00000012c3037221 */ /* 0x000fe20000010000 */
[----:B------:R-:W-:Y:S01]  /*18720*/  F2FP.BF16.F32.PACK_AB R2, R200, R201 ;  /* 0x000000c9c802723e */ /* 0x000fe200000010ff */
[----:B------:R-:W-:Y:S01]  /*18730*/  IMAD.MOV.U32 R191, RZ, RZ, R150 ;  /* 0x000000ffffbf7224 */ /* 0x000fe200078e0096 */
[--C-:B------:R-:W-:Y:S01]  /*18740*/  HSET2.LE.AND R13, R13, R171.reuse, PT ;  /* 0x000000ab0d0d7233 */ /* 0x100fe20003803000 */
[----:B------:R-:W-:Y:S01]  /*18750*/  FADD.FTZ R8, R233, R0 ;  /* 0x00000000e9087221 */ /* 0x000fe20000010000 */
[----:B------:R-:W-:Y:S01]  /*18760*/  HSET2.LE.AND R14, R14, R171, PT ;  /* 0x000000ab0e0e7233 */ /* 0x000fe20003803000 */
[----:B------:R-:W-:Y:S01]  /*18770*/  FADD.FTZ R15, R245, R3 ;  /* 0x00000003f50f7221 */ /* 0x000fe20000010000 */
[----:B------:R-:W-:Y:S01]  /*18780*/  LOP3.LUT R150, R11, R2, RZ, 0xc0, !PT ;  /* 0x000000020b967212 */ /* 0x000fe200078ec0ff */
[----:B------:R-:W-:Y:S01]  /*18790*/  IMAD.MOV.U32 R122, RZ, RZ, R141 ;  /* 0x000000ffff7a7224 */ /* 0x000fe200078e008d */
[----:B----4-:R-:W-:Y:S01]  /*187a0*/  F2FP.BF16.F32.PACK_AB R0, R93, R92 ;  /* 0x0000005c5d00723e */ /* 0x010fe200000010ff */
[----:B------:R-:W-:Y:S01]  /*187b0*/  IMAD.MOV.U32 R123, RZ, RZ, R144 ;  /* 0x000000ffff7b7224 */ /* 0x000fe200078e0090 */
[----:B------:R-:W-:Y:S01]  /*187c0*/  F2FP.BF16.F32.PACK_AB R3, R202, R229 ;  /* 0x000000e5ca03723e */ /* 0x000fe200000010ff */
[----:B------:R-:W-:Y:S01]  /*187d0*/  IMAD.MOV.U32 R189, RZ, RZ, R145 ;  /* 0x000000ffffbd7224 */ /* 0x000fe200078e0091 */
[----:B---3--:R-:W-:Y:S01]  /*187e0*/  F2FP.BF16.F32.PACK_AB R2, R19, R73 ;  /* 0x000000491302723e */ /* 0x008fe200000010ff */
[----:B------:R-:W-:Y:S01]  /*187f0*/  IMAD.MOV.U32 R196, RZ, RZ, R148 ;  /* 0x000000ffffc47224 */ /* 0x000fe200078e0094 */
[----:B------:R-:W-:Y:S01]  /*18800*/  LOP3.LUT R148, R13, R3, RZ, 0xc0, !PT ;  /* 0x000000030d947212 */ /* 0x000fe200078ec0ff */
[----:B------:R-:W-:Y:S01]  /*18810*/  IMAD.MOV.U32 R195, RZ, RZ, R149 ;  /* 0x000000ffffc37224 */ /* 0x000fe200078e0095 */
[----:B------:R-:W-:Y:S01]  /*18820*/  LOP3.LUT R149, R14, R2, RZ, 0xc0, !PT ;  /* 0x000000020e957212 */ /* 0x000fe200078ec0ff */
[----:B------:R-:W-:Y:S01]  /*18830*/  IMAD.MOV.U32 R186, RZ, RZ, R151 ;  /* 0x000000ffffba7224 */ /* 0x000fe200078e0097 */
[----:B------:R-:W-:Y:S01]  /*18840*/  LOP3.LUT R151, R12, R0, RZ, 0xc0, !PT ;  /* 0x000000000c977212 */ /* 0x000fe200078ec0ff */
[----:B------:R-:W-:Y:S01]  /*18850*/  FADD.FTZ R9, R203, R16 ;  /* 0x00000010cb097221 */ /* 0x000fe20000010000 */
[----:B------:R-:W-:Y:S01]  /*18860*/  IMAD.MOV.U32 R233, RZ, RZ, R240 ;  /* 0x000000ffffe97224 */ /* 0x000fe200078e00f0 */
[----:B------:R1:W5:Y:S01]  /*18870*/  LDL.LU R226, [R1+0xf8] ;  /* 0x0000f80001e27983 */ /* 0x0003620000300800 */
        /* <DEDUP_REMOVED lines=8> */
[----:B------:R-:W-:-:S02]  /*18900*/  IMAD.MOV.U32 R247, RZ, RZ, R147 ;  /* 0x000000fffff77224 */ /* 0x000fc400078e0093 */
[----:B------:R-:W-:Y:S02]  /*18910*/  IMAD.MOV.U32 R235, RZ, RZ, R165 ;  /* 0x000000ffffeb7224 */ /* 0x000fe400078e00a5 */
[----:B------:R-:W-:Y:S01]  /*18920*/  IMAD.MOV.U32 R241, RZ, RZ, R166 ;  /* 0x000000fffff17224 */ /* 0x000fe200078e00a6 */
[----:B------:R-:W-:Y:S01]  /*18930*/  HMMA.16816.F32.BF16 R144, R136, R162, R60 ;  /* 0x000000a28890723c */ /* 0x000fe2000004183c */
[----:B------:R-:W-:Y:S02]  /*18940*/  IMAD.MOV.U32 R248, RZ, RZ, R167 ;  /* 0x000000fffff87224 */ /* 0x000fe400078e00a7 */
[----:B------:R-:W-:Y:S01]  /*18950*/  FADD.FTZ R2, R122, R9 ;  /* 0x000000097a027221 */ /* 0x000fe20000010000 */
[----:B------:R-:W-:Y:S01]  /*18960*/  FADD.FTZ R0, R123, R8 ;  /* 0x000000087b007221 */ /* 0x000fe20000010000 */
[----:B------:R-:W-:Y:S01]  /*18970*/  IMAD.MOV.U32 R251, RZ, RZ, R140 ;  /* 0x000000fffffb7224 */ /* 0x000fe200078e008c */
[----:B------:R1:W5:Y:S01]  /*18980*/  LDL.LU R225, [R1+0xf4] ;  /* 0x0000f40001e17983 */ /* 0x0003620000300800 */
[----:B------:R-:W-:Y:S01]  /*18990*/  HMMA.16816.F32.BF16 R164, R148, R160, R48 ;  /* 0x000000a094a4723c */ /* 0x000fe20000041830 */
[----:B------:R-:W-:Y:S01]  /*189a0*/  FADD.FTZ R3, R190, R10 ;  /* 0x0000000abe037221 */ /* 0x000fe20000010000 */
[----:B------:R-:W-:-:S04]  /*189b0*/  FADD.FTZ R2, R193, R2 ;  /* 0x00000002c1027221 */ /* 0x000fc80000010000 */
[C---:B------:R-:W-:Y:S01]  /*189c0*/  HMMA.16816.F32.BF16 R156, R148.reuse, R24, R156 ;  /* 0x00000018949c723c */ /* 0x040fe2000004189c */
[----:B------:R-:W-:Y:S01]  /*189d0*/  FADD.FTZ R0, R197, R0 ;  /* 0x00000000c5007221 */ /* 0x000fe20000010000 */
[----:B------:R-:W-:Y:S01]  /*189e0*/  IMAD.MOV.U32 R245, RZ, RZ, R234 ;  /* 0x000000fffff57224 */ /* 0x000fe200078e00ea */
[----:B------:R1:W5:Y:S03]  /*189f0*/  LDL.LU R224, [R1+0xf0] ;  /* 0x0000f00001e07983 */ /* 0x0003660000300800 */
[C---:B------:R-:W-:Y:S01]  /*18a00*/  HMMA.16816.F32.BF16 R160, R148.reuse, R162, R28 ;  /* 0x000000a294a0723c */ /* 0x040fe2000004181c */
[----:B------:R-:W-:Y:S01]  /*18a10*/  FADD.FTZ R3, R231, R3 ;  /* 0x00000003e7037221 */ /* 0x000fe20000010000 */
[----:B------:R-:W-:Y:S01]  /*18a20*/  FADD.FTZ R2, R235, R2 ;  /* 0x00000002eb027221 */ /* 0x000fe20000010000 */
[----:B------:R-:W-:Y:S01]  /*18a30*/  FADD.FTZ R0, R241, R0 ;  /* 0x00000000f1007221 */ /* 0x000fe20000010000 */
[----:B------:R-:W-:Y:S01]  /*18a40*/  IMAD.MOV.U32 R246, RZ, RZ, R230 ;  /* 0x000000fffff67224 */ /* 0x000fe200078e00e6 */
[----:B------:R1:W5:Y:S01]  /*18a50*/  LDL.LU R223, [R1+0xec] ;  /* 0x0000ec0001df7983 */ /* 0x0003620000300800 */
[----:B------:R-:W-:Y:S01]  /*18a60*/  HMMA.16816.F32.BF16 R148, R148, R26, R4 ;  /* 0x0000001a9494723c */ /* 0x000fe20000041804 */
[----:B------:R-:W-:Y:S01]  /*18a70*/  FADD.FTZ R3, R251, R3 ;  /* 0x00000003fb037221 */ /* 0x000fe20000010000 */
[----:B------:R-:W-:Y:S01]  /*18a80*/  FADD.FTZ R2, R186, R2 ;  /* 0x00000002ba027221 */ /* 0x000fe20000010000 */
[----:B------:R-:W-:Y:S01]  /*18a90*/  FADD.FTZ R0, R191, R0 ;  /* 0x00000000bf007221 */ /* 0x000fe20000010000 */
[----:B------:R-:W-:Y:S01]  /*18aa0*/  IMAD.MOV.U32 R194, RZ, RZ, R132 ;  /* 0x000000ffffc27224 */ /* 0x000fe200078e0084 */
[----:B------:R1:W5:Y:S02]  /*18ab0*/  LDL.LU R222, [R1+0xe8] ;  /* 0x0000e80001de7983 */ /* 0x0003640000300800 */
[----:B------:R-:W-:Y:S01]  /*18ac0*/  FADD.FTZ R4, R189, R15 ;  /* 0x0000000fbd047221 */ /* 0x000fe20000010000 */
[----:B------:R-:W-:Y:S01]  /*18ad0*/  FADD.FTZ R3, R196, R3 ;  /* 0x00000003c4037221 */ /* 0x000fe20000010000 */
[----:B------:R-:W-:Y:S01]  /*18ae0*/  FADD.FTZ R2, R203, R2 ;  /* 0x00000002cb027221 */ /* 0x000fe20000010000 */
[----:B------:R-:W-:Y:S01]  /*18af0*/  FADD.FTZ R0, R233, R0 ;  /* 0x00000000e9007221 */ /* 0x000fe20000010000 */
[----:B------:R-:W-:Y:S01]  /*18b00*/  FADD.FTZ R4, R199, R4 ;  /* 0x00000004c7047221 */ /* 0x000fe20000010000 */
[----:B------:R-:W-:Y:S01]  /*18b10*/  IMAD.MOV.U32 R230, RZ, RZ, R142 ;  /* 0x000000ffffe67224 */ /* 0x000fe200078e008e */
[----:B------:R1:W5:Y:S01]  /*18b20*/  LDL.LU R221, [R1+0xe4] ;  /* 0x0000e40001dd7983 */ /* 0x0003620000300800 */
[----:B------:R-:W-:-:S02]  /*18b30*/  IMAD.MOV.U32 R234, RZ, RZ, R143 ;  /* 0x000000ffffea7224 */ /* 0x000fc400078e008f */
[----:B------:R-:W-:Y:S01]  /*18b40*/  FADD.FTZ R4, R248, R4 ;  /* 0x00000004f8047221 */ /* 0x000fe20000010000 */
[----:B------:R-:W-:Y:S01]  /*18b50*/  FADD.FTZ R3, R183, R3 ;  /* 0x00000003b7037221 */ /* 0x000fe20000010000 */
[----:B------:R-:W-:Y:S01]  /*18b60*/  FADD.FTZ R2, R245, R2 ;  /* 0x00000002f5027221 */ /* 0x000fe20000010000 */
[----:B------:R-:W-:Y:S01]  /*18b70*/  FADD.FTZ R0, R246, R0 ;  /* 0x00000000f6007221 */ /* 0x000fe20000010000 */
[----:B------:R-:W-:Y:S01]  /*18b80*/  FADD.FTZ R4, R195, R4 ;  /* 0x00000004c3047221 */ /* 0x000fe20000010000 */
[----:B------:R1:W5:Y:S01]  /*18b90*/  LDL.LU R220, [R1+0xe0] ;  /* 0x0000e00001dc7983 */ /* 0x0003620000300800 */
[----:B------:R-:W2:Y:S02]  /*18ba0*/  LDC.U8 R132, c[0x0][0x388] ;  /* 0x0000e200ff847b82 */ /* 0x000ea40000000000 */
        /* <DEDUP_REMOVED lines=76> */
[----:B------:R1:W-:Y:S01]  /*19070*/  STL [R1+0x48], R4 ;  /* 0x0000480401007387 */ /* 0x0003e20000100800 */
[C---:B------:R-:W-:Y:S03]  /*19080*/  HMMA.16816.F32.BF16 R140, R136.reuse, R24, R68 ;  /* 0x00000018888c723c */ /* 0x040fe60000041844 */
[----:B------:R1:W-:Y:S04]  /*19090*/  STL [R1+0x4c], R3 ;  /* 0x00004c0301007387 */ /* 0x0003e80000100800 */
[----:B------:R1:W-:Y:S01]  /*190a0*/  STL [R1+0x40], R2 ;  /* 0x0000400201007387 */ /* 0x0003e20000100800 */
[----:B------:R-:W-:Y:S03]  /*190b0*/  HMMA.16816.F32.BF16 R136, R136, R26, R52 ;  /* 0x0000001a8888723c */ /* 0x000fe60000041834 */
[----:B------:R1:W-:Y:S01]  /*190c0*/  STL [R1+0x44], R0 ;  /* 0x0000440001007387 */ /* 0x0003e20000100800 */
[----:B------:R-:W-:-:S02]  /*190d0*/  IMAD.MOV.U32 R38, RZ, RZ, R134 ;  /* 0x000000ffff267224 */ /* 0x000fc400078e0086 */
[----:B------:R-:W-:Y:S02]  /*190e0*/  IMAD.MOV.U32 R39, RZ, RZ, R168 ;  /* 0x000000ffff277224 */ /* 0x000fe400078e00a8 */
[----:B------:R-:W-:Y:S02]  /*190f0*/  IMAD.MOV.U32 R36, RZ, RZ, R99 ;  /* 0x000000ffff247224 */ /* 0x000fe400078e0063 */
[----:B--2---:R-:W-:-:S14]  /*19100*/  IMAD.MOV.U32 R37, RZ, RZ, R133 ;  /* 0x000000ffff257224 */ /* 0x004fdc00078e0085 */
.L_x_976:
[----:B------:R-:W-:-:S06]  /*19110*/  UISETP.GT.AND UP0, UPT, UR17, UR14, UPT ;  /* 0x0000000e1100728c */ /* 0x000fcc000bf04270 */
[----:B------:R-:W-:-:S13]  /*19120*/  PLOP3.LUT P0, PT, PT, PT, UP0, 0x80, 0x0 ;  /* 0x000000000000781c */ /* 0x000fda0003f0f008 */
[----:B------:R-:W-:Y:S05]  /*19130*/  @!P0 BRA `(.L_x_980) ;  /* 0x000000b400548947 */ /* 0x000fea0003800000 */
[----:B------:R-:W2:Y:S01]  /*19140*/  LDL.64 R6, [R1+0x78] ;  /* 0x0000780001067983 */ /* 0x000ea20000100a00 */
[----:B------:R-:W-:Y:S01]  /*19150*/  ULDC UR4, c[0x0][0x2d0] ;  /* 0x0000b40000047ab9 */ /* 0x000fe20000000800 */
[----:B-1----:R-:W-:Y:S01]  /*19160*/  PRMT R3, R132, 0x7054, R132 ;  /* 0x0000705484037816 */ /* 0x002fe20000000084 */
        /* <DEDUP_REMOVED lines=8> */
[----:B------:R-:W-:Y:S01]  /*191f0*/  USHF.L.U64.HI UR18, UR10, 0x6, UR11 ;  /* 0x000000060a127899 */ /* 0x000fe2000801020b */
[----:B------:R-:W4:Y:S01]  /*19200*/  LDL.LU R5, [R1+0x1c] ;  /* 0x00001c0001057983 */ /* 0x000f220000300800 */
[----:B------:R-:W-:Y:S01]  /*19210*/  USHF.L.U32 UR29, UR10, 0x6, URZ ;  /* 0x000000060a1d7899 */ /* 0x000fe2000800063f */
[----:B------:R-:W-:-:S02]  /*19220*/  ULDC.64 UR6, c[0x0][0x248] ;  /* 0x0000920000067ab9 */ /* 0x000fc40000000a00 */
[----:B------:R-:W4:Y:S01]  /*19230*/  LDL.LU R4, [R1+0x90] ;  /* 0x0000900001047983 */ /* 0x000f220000300800 */
[----:B------:R-:W-:Y:S01]  /*19240*/  IMAD.MOV.U32 R132, RZ, RZ, R36 ;  /* 0x000000ffff847224 */ /* 0x000fe200078e0024 */
[----:B------:R-:W-:Y:S02]  /*19250*/  USHF.L.U64.HI UR10, UR12, 0x6, UR13 ;  /* 0x000000060c0a7899 */ /* 0x000fe4000801020d */
[----:B------:R-:W-:Y:S02]  /*19260*/  USHF.L.U32 UR11, UR12, 0x6, URZ ;  /* 0x000000060c0b7899 */ /* 0x000fe4000800063f */
[----:B------:R-:W-:Y:S02]  /*19270*/  UIADD3 UR40, UR40, UR39, URZ ;  /* 0x0000002728287290 */ /* 0x000fe4000fffe03f */
[----:B------:R-:W-:Y:S01]  /*19280*/  UIADD3 UR41, UR41, UR45, URZ ;  /* 0x0000002d29297290 */ /* 0x000fe2000fffe03f */
[----:B--2---:R-:W-:Y:S01]  /*19290*/  ISETP.GE.AND P4, PT, R6, UR4, PT ;  /* 0x0000000406007c0c */ /* 0x004fe2000bf86270 */
[----:B------:R-:W-:-:S12]  /*192a0*/  ULDC UR4, c[0x0][0x2ec] ;  /* 0x0000bb0000047ab9 */ /* 0x000fd80000000800 */
[----:B------:R-:W1:Y:S08]  /*192b0*/  @!P4 LDC.64 R6, c[0x0][0x220] ;  /* 0x00008800ff06cb82 */ /* 0x000e700000000a00 */
[----:B------:R-:W2:Y:S08]  /*192c0*/  @!P4 LDC.64 R10, c[0x0][0x220] ;  /* 0x00008800ff0acb82 */ /* 0x000eb00000000a00 */
[----:B------:R-:W3:Y:S01]  /*192d0*/  @!P4 LDC.64 R8, c[0x0][0x220] ;  /* 0x00008800ff08cb82 */ /* 0x000ee20000000a00 */
[----:B-1----:R1:W-:Y:S04]  /*192e0*/  @!P4 STL.64 [R1+0x70], R6 ;  /* 0x000070060100c387 */ /* 0x0023e80000100a00 */
[----:B--2---:R-:W-:Y:S04]  /*192f0*/  @!P4 STL.64 [R1+0x68], R10 ;  /* 0x0000680a0100c387 */ /* 0x004fe80000100a00 */
[----:B---3--:R-:W-:Y:S01]  /*19300*/  @!P4 STL.64 [R1+0x60], R8 ;  /* 0x000060080100c387 */ /* 0x008fe20000100a00 */
[----:B-1----:R-:W1:Y:S03]  /*19310*/  @!P4 LDC.64 R6, c[0x0][0x220] ;  /* 0x00008800ff06cb82 */ /* 0x002e660000000a00 */
[----:B-1----:R1:W-:Y:S04]  /*19320*/  @!P4 STL.64 [R1+0x58], R6 ;  /* 0x000058060100c387 */ /* 0x0023e80000100a00 */
[----:B------:R4:W-:Y:S01]  /*19330*/  STL [R1+0x4], R3 ;  /* 0x0000040301007387 */ /* 0x0009e20000100800 */
[----:B-1----:R-:W-:-:S04]  /*19340*/  IMAD.WIDE.U32 R6, R2, -0x326172a9, RZ ;  /* 0xcd9e8d5702067825 */ /* 0x002fc800078e00ff */
[----:B----4-:R-:W-:Y:S01]  /*19350*/  IMAD.WIDE.U32 R2, R0, -0x326172a9, RZ ;  /* 0xcd9e8d5700027825 */ /* 0x010fe200078e00ff */
[----:B------:R-:W-:Y:S01]  /*19360*/  STL.64 [R1+0x38], R6 ;  /* 0x0000380601007387 */ /* 0x000fe20000100a00 */
[----:B------:R-:W-:-:S03]  /*19370*/  LOP3.LUT R0, R7, R5, RZ, 0x3c, !PT ;  /* 0x0000000507007212 */ /* 0x000fc600078e3cff */
[----:B------:R1:W-:Y:S02]  /*19380*/  STL.64 [R1+0x30], R2 ;  /* 0x0000300201007387 */ /* 0x0003e40000100a00 */
[----:B-1----:R-:W-:Y:S01]  /*19390*/  LOP3.LUT R2, R3, R5, RZ, 0x3c, !PT ;  /* 0x0000000503027212 */ /* 0x002fe200078e3cff */
[----:B------:R-:W-:Y:S01]  /*193a0*/  IMAD.WIDE.U32 R4, R4, -0x2daee0ad, RZ ;  /* 0xd2511f5304047825 */ /* 0x000fe200078e00ff */
        /* <DEDUP_REMOVED lines=11> */
.L_x_983:
[----:B------:R-:W2:Y:S01]  /*19460*/  LDL.64 R246, [R1+0x88] ;  /* 0x0000880001f67983 */ /* 0x000ea20000100a00 */
[----:B------:R-:W1:Y:S01]  /*19470*/  @!P4 LDC.64 R174, c[0x0][0x218] ;  /* 0x00008600ffaecb82 */ /* 0x000e620000000a00 */
[----:B------:R-:W-:Y:S02]  /*19480*/  UIADD3 UR43, UR17, -0x2, URZ ;  /* 0xfffffffe112b7890 */ /* 0x000fe4000fffe03f */
[----:B------:R-:W3:Y:S02]  /*19490*/  LDL.64 R244, [R1+0x80] ;  /* 0x0000800001f47983 */ /* 0x000ee40000100a00 */
[----:B------:R-:W-:Y:S02]  /*194a0*/  USHF.R.S32.HI UR17, URZ, 0x1f, UR43 ;  /* 0x0000001f3f117899 */ /* 0x000fe4000801142b */
[----:B------:R4:W-:Y:S01]  /*194b0*/  @P4 STS [R228+0x2000], RZ ;  /* 0x002000ffe4004388 */ /* 0x0009e20000000800 */
[----:B------:R-:W-:Y:S02]  /*194c0*/  UIMAD.WIDE.U32 UR46, UR43, UR6, URZ ;  /* 0x000000062b2e72a5 */ /* 0x000fe4000f8e003f */
        /* <DEDUP_REMOVED lines=8> */
[----:B--2---:R-:W-:Y:S04]  /*19550*/  LEA R0, P0, R0, R246, 0x7 ;  /* 0x000000f600007211 */ /* 0x004fe800078038ff */
[----:B---3--:R-:W-:Y:S02]  /*19560*/  LEA.HI.X R2, R172, R245, R2, 0x7, P0 ;  /* 0x000000f5ac027211 */ /* 0x008fe400000f3c02 */
[----:B------:R-:W2:Y:S02]  /*19570*/  @!P4 LDC.64 R172, c[0x0][0x218] ;  /* 0x00008600ffaccb82 */ /* 0x000ea40000000a00 */
[C---:B--2---:R-:W-:Y:S04]  /*19580*/  @!P4 LEA R172, P0, R0.reuse, R172, 0x1 ;  /* 0x000000ac00acc211 */ /* 0x044fe800078008ff */
[C---:B------:R-:W-:Y:S05]  /*19590*/  @!P4 LEA.HI.X R173, R0.reuse, R173, R2, 0x1, P0 ;  /* 0x000000ad00adc211 */ /* 0x040fea00000f0c02 */
[----:B------:R-:W-:Y:S01]  /*195a0*/  @!PT LDS RZ, [RZ] ;  /* 0x00000000fffff984 */ /* 0x000fe20000000800 */
[----:B------:R-:W-:Y:S01]  /*195b0*/  @!PT LDS RZ, [RZ] ;  /* 0x00000000fffff984 */ /* 0x000fe20000000800 */
[----:B------:R-:W-:Y:S01]  /*195c0*/  @!PT LDS RZ, [RZ] ;  /* 0x00000000fffff984 */ /* 0x000fe20000000800 */
[----:B------:R2:W-:Y:S04]  /*195d0*/  @!P4 LDGSTS.E.BYPASS.LTC128B.128 [R228+0x2000], desc[UR22][R172.64] ;  /* 0x02000000ace4cfae */ /* 0x0005e8000b901d56 */
[----:B------:R4:W-:Y:S01]  /*195e0*/  @P4 STS.128 [R228+0x2800], RZ ;  /* 0x002800ffe4004388 */ /* 0x0009e20000000c00 */
[----:B--2---:R-:W-:Y:S04]  /*195f0*/  @!P4 IADD3 R173, P1, R0, UR35, RZ ;  /* 0x0000002300adcc10 */ /* 0x004fe8000ff3e0ff */
[C---:B-1----:R-:W-:Y:S02]  /*19600*/  @!P4 LEA R172, P0, R173.reuse, R174, 0x1 ;  /* 0x000000aeadacc211 */ /* 0x042fe400078008ff */
[----:B------:R-:W-:Y:S04]  /*19610*/  @!P4 IADD3.X R174, R2, UR34, RZ, P1, !PT ;  /* 0x0000002202aecc10 */ /* 0x000fe80008ffe4ff */
[----:B------:R-:W-:Y:S02]  /*19620*/  @!P4 LEA.HI.X R173, R173, R175, R174, 0x1, P0 ;  /* 0x000000afadadc211 */ /* 0x000fe400000f0cae */
[----:B------:R-:W1:Y:S03]  /*19630*/  @!P4 LDC.64 R174, c[0x0][0x218] ;  /* 0x00008600ffaecb82 */ /* 0x000e660000000a00 */
[----:B------:R-:W-:Y:S01]  /*19640*/  @!PT LDS RZ, [RZ] ;  /* 0x00000000fffff984 */ /* 0x000fe20000000800 */
[----:B------:R-:W-:Y:S01]  /*19650*/  @!PT LDS RZ, [RZ] ;  /* 0x00000000fffff984 */ /* 0x000fe20000000800 */
[----:B------:R-:W-:Y:S01]  /*19660*/  @!PT LDS RZ, [RZ] ;  /* 0x00000000fffff984 */ /* 0x000fe20000000800 */
[----:B------:R2:W-:Y:S04]  /*19670*/  @!P4 LDGSTS.E.BYPASS.LTC128B.128 [R228+0x2800], desc[UR22][R172.64] ;  /* 0x02800000ace4cfae */ /* 0x0005e8000b901d56 */
[----:B------:R4:W-:Y:S01]  /*19680*/  @P4 STS.128 [R228+0x3000], RZ ;  /* 0x003000ffe4004388 */ /* 0x0009e20000000c00 */
[----:B--2---:R-:W-:Y:S04]  /*19690*/  @!P4 IADD3 R173, P1, R0, UR11, RZ ;  /* 0x0000000b00adcc10 */ /* 0x004fe8000ff3e0ff */
[C---:B-1----:R-:W-:Y:S02]  /*196a0*/  @!P4 LEA R172, P0, R173.reuse, R174, 0x1 ;  /* 0x000000aeadacc211 */ /* 0x042fe400078008ff */
[----:B------:R-:W-:Y:S02]  /*196b0*/  @!P4 IADD3.X R174, R2, UR10, RZ, P1, !PT ;  /* 0x0000000a02aecc10 */ /* 0x000fe40008ffe4ff */
[----:B------:R-:W-:Y:S02]  /*196c0*/  @!P4 IADD3 R0, P1, R0, UR44, RZ ;  /* 0x0000002c0000cc10 */ /* 0x000fe4000ff3e0ff */
[----:B------:R-:W-:Y:S02]  /*196d0*/  @!P4 LEA.HI.X R173, R173, R175, R174, 0x1, P0 ;  /* 0x000000afadadc211 */ /* 0x000fe400000f0cae */
[----:B------:R-:W-:Y:S03]  /*196e0*/  @!P4 IADD3.X R2, R2, UR41, RZ, P1, !PT ;  /* 0x000000290202cc10 */ /* 0x000fe60008ffe4ff */
        /* <DEDUP_REMOVED lines=14> */
.L_x_981:
[----:B------:R-:W2:Y:S01]  /*197d0*/  LDL.64 R12, [R1+0x50] ;  /* 0x00005000010c7983 */ /* 0x000ea20000100a00 */
[----:B------:R-:W-:Y:S04]  /*197e0*/  DEPBAR.LE SB0, 0x0 ;  /* 0x000080000000791a */ /* 0x000fe80000000000 */
[----:B-1----:R-:W3:Y:S01]  /*197f0*/  LDL R9, [R1+0x70] ;  /* 0x0000700001097983 */ /* 0x002ee20000100800 */
[----:B------:R-:W-:Y:S02]  /*19800*/  UIADD3 UR37, UR17, -0x1, URZ ;  /* 0xffffffff11257890 */ /* 0x000fe4000fffe03f */
[----:B------:R-:W-:Y:S02]  /*19810*/  UIADD3 UR36, UR26, -0x61c88647, URZ ;  /* 0x9e3779b91a247890 */ /* 0x000fe4000fffe03f */
[----:B----4-:R-:W4:Y:S01]  /*19820*/  LDL R19, [R1+0x74] ;  /* 0x0000740001137983 */ /* 0x010f220000100800 */
[----:B------:R-:W-:Y:S02]  /*19830*/  USHF.R.S32.HI UR13, URZ, 0x1f, UR37 ;  /* 0x0000001f3f0d7899 */ /* 0x000fe40008011425 */
[----:B------:R-:W-:Y:S02]  /*19840*/  UIMAD UR12, UR8, UR37, URZ ;  /* 0x00000025080c72a4 */ /* 0x000fe4000f8e023f */
[----:B------:R-:W4:Y:S01]  /*19850*/  LDL R10, [R1+0x68] ;  /* 0x00006800010a7983 */ /* 0x000f220000100800 */
[----:B------:R-:W-:Y:S01]  /*19860*/  IMAD.U32 R4, RZ, RZ, UR37 ;  /* 0x00000025ff047e24 */ /* 0x000fe2000f8e00ff */
[----:B------:R-:W-:Y:S03]  /*19870*/  USHF.L.U32 UR42, UR37, 0x2, URZ ;  /* 0x00000002252a7899 */ /* 0x000fe6000800063f */
[----:B------:R-:W4:Y:S01]  /*19880*/  LDL R18, [R1+0x6c] ;  /* 0x00006c0001127983 */ /* 0x000f220000100800 */
[----:B------:R-:W-:Y:S02]  /*19890*/  UIMAD UR12, UR13, UR9, UR12 ;  /* 0x000000090d0c72a4 */ /* 0x000fe4000f8e020c */
[----:B------:R-:W-:Y:S02]  /*198a0*/  UIADD3 UR13, UR27, -0x4498517b, URZ ;  /* 0xbb67ae851b0d7890 */ /* 0x000fe4000fffe03f */
[----:B------:R-:W4:Y:S01]  /*198b0*/  LDL R8, [R1+0x60] ;  /* 0x0000600001087983 */ /* 0x000f220000100800 */
[----:B------:R-:W-:Y:S02]  /*198c0*/  UISETP.GT.AND UP0, UPT, UR37, UR14, UPT ;  /* 0x0000000e2500728c */ /* 0x000fe4000bf04270 */
[----:B------:R-:W-:Y:S02]  /*198d0*/  UIADD3 UR30, UR26, -0x4ab325aa, URZ ;  /* 0xb54cda561a1e7890 */ /* 0x000fe4000fffe03f */
[----:B------:R-:W4:Y:S05]  /*198e0*/  LDL R17, [R1+0x64] ;  /* 0x0000640001117983 */ /* 0x000f2a0000100800 */
[----:B------:R-:W4:Y:S05]  /*198f0*/  LDL R6, [R1+0x58] ;  /* 0x0000580001067983 */ /* 0x000f2a0000100800 */
[----:B------:R-:W4:Y:S01]  /*19900*/  LDL R16, [R1+0x5c] ;  /* 0x00005c0001107983 */ /* 0x000f220000100800 */
[----:B------:R-:W-:Y:S06]  /*19910*/  BAR.SYNC.DEFER_BLOCKING 0x0 ;  /* 0x0000000000007b1d */ /* 0x000fec0000010000 */
[----:B-----5:R-:W-:Y:S05]  /*19920*/  @P4 STS [R228+0x4000], RZ ;  /* 0x004000ffe4004388 */ /* 0x020fea0000000800 */
[----:B------:R-:W-:Y:S05]  /*19930*/  @P4 STS [R228+0x4004], RZ ;  /* 0x004004ffe4004388 */ /* 0x000fea0000000800 */
[----:B------:R-:W-:Y:S05]  /*19940*/  @P4 STS.64 [R228+0x4008], RZ ;  /* 0x004008ffe4004388 */ /* 0x000fea0000000a00 */
[----:B------:R-:W4:Y:S05]  /*19950*/  LDL.64 R234, [R1+0x8] ;  /* 0x0000080001ea7983 */ /* 0x000f2a0000100a00 */
[----:B------:R-:W4:Y:S05]  /*19960*/  LDL.64 R238, [R1+0x20] ;  /* 0x0000200001ee7983 */ /* 0x000f2a0000100a00 */
[----:B------:R-:W4:Y:S05]  /*19970*/  LDL.64 R240, [R1+0x28] ;  /* 0x0000280001f07983 */ /* 0x000f2a0000100a00 */
[----:B------:R-:W4:Y:S05]  /*19980*/  LDL.64 R242, [R1+0x38] ;  /* 0x0000380001f27983 */ /* 0x000f2a0000100a00 */
[----:B------:R-:W4:Y:S01]  /*19990*/  LDL.64 R232, [R1+0x30] ;  /* 0x0000300001e87983 */ /* 0x000f220000100a00 */
[----:B--2---:R-:W-:Y:S04]  /*199a0*/  IMAD.WIDE.U32 R4, R4, UR9, R12 ;  /* 0x0000000904047c25 */ /* 0x004fe8000f8e000c */
[----:B------:R-:W-:Y:S01]  /*199b0*/  VIADD R0, R5, UR12 ;  /* 0x0000000c05007c36 */ /* 0x000fe20008000000 */
[C---:B---3--:R-:W-:Y:S01]  /*199c0*/  @!P4 LEA R12, P3, R4.reuse, R9, 0x1 ;  /* 0x00000009040cc211 */ /* 0x048fe200078608ff */
[----:B------:R-:W-:Y:S01]  /*199d0*/  UIADD3 UR12, UR42, 0x1, URZ ;  /* 0x000000012a0c7890 */ /* 0x000fe2000fffe03f */
[C---:B------:R-:W-:Y:S02]  /*199e0*/  @!P4 IADD3 R2, P2, R4.reuse, UR33, RZ ;  /* 0x000000210402cc10 */ /* 0x040fe4000ff5e0ff */
[----:B----4-:R-:W-:Y:S02]  /*199f0*/  @!P4 LEA.HI.X R13, R4, R19, R0, 0x1, P3 ;  /* 0x00000013040dc211 */ /* 0x010fe400018f0c00 */
[----:B------:R-:W-:Y:S02]  /*19a00*/  @!P4 IADD3.X R9, R0, UR32, RZ, P2, !PT ;  /* 0x000000200009cc10 */ /* 0x000fe400097fe4ff */
[----:B------:R-:W-:Y:S01]  /*19a10*/  @!P4 LEA R10, P2, R2, R10, 0x1 ;  /* 0x0000000a020ac211 */ /* 0x000fe200078408ff */
[----:B------:R-:W-:Y:S01]  /*19a20*/  @!PT LDS RZ, [RZ] ;  /* 0x00000000fffff984 */ /* 0x000fe20000000800 */
[----:B------:R-:W-:Y:S01]  /*19a30*/  @!PT LDS RZ, [RZ] ;  /* 0x00000000fffff984 */ /* 0x000fe20000000800 */
[----:B------:R-:W-:Y:S01]  /*19a40*/  @!PT LDS RZ, [RZ] ;  /* 0x00000000fffff984 */ /* 0x000fe20000000800 */
[----:B------:R-:W-:Y:S01]  /*19a50*/  @!P4 LDGSTS.E.BYPASS.LTC128B.128 [R228+0x4000], desc[UR22][R12.64] ;  /* 0x040000000ce4cfae */ /* 0x000fe2000b901d56 */
[----:B------:R-:W-:Y:S02]  /*19a60*/  @!P4 IADD3 R5, P1, R4, UR29, RZ ;  /* 0x0000001d0405cc10 */ /* 0x000fe4000ff3e0ff */
[----:B------:R-:W-:Y:S02]  /*19a70*/  @!P4 LEA.HI.X R11, R2, R18, R9, 0x1, P2 ;  /* 0x00000012020bc211 */ /* 0x000fe400010f0c09 */
[----:B------:R-:W-:Y:S01]  /*19a80*/  @P4 STS.128 [R228+0x4800], RZ ;  /* 0x004800ffe4004388 */ /* 0x000fe20000000c00 */
[----:B------:R-:W-:Y:S02]  /*19a90*/  @!P4 IADD3.X R14, R0, UR18, RZ, P1, !PT ;  /* 0x00000012000ecc10 */ /* 0x000fe40008ffe4ff */
[C---:B------:R-:W-:Y:S02]  /*19aa0*/  @!P4 LEA R8, P1, R5.reuse, R8, 0x1 ;  /* 0x000000080508c211 */ /* 0x040fe400078208ff */
[----:B------:R-:W-:Y:S01]  /*19ab0*/  @!PT LDS RZ, [RZ] ;  /* 0x00000000fffff984 */ /* 0x000fe20000000800 */
[----:B------:R-:W-:Y:S01]  /*19ac0*/  @!PT LDS RZ, [RZ] ;  /* 0x00000000fffff984 */ /* 0x000fe20000000800 */
[----:B------:R-:W-:Y:S01]  /*19ad0*/  @!PT LDS RZ, [RZ] ;  /* 0x00000000fffff984 */ /* 0x000fe20000000800 */
[----:B------:R-:W-:Y:S01]  /*19ae0*/  @!P4 LDGSTS.E.BYPASS.LTC128B.128 [R228+0x4800], desc[UR22][R10.64] ;  /* 0x048000000ae4cfae */ /* 0x000fe2000b901d56 */
[----:B------:R-:W-:Y:S02]  /*19af0*/  @!P4 IADD3 R7, P0, R4, UR38, RZ ;  /* 0x000000260407cc10 */ /* 0x000fe4000ff1e0ff */
[----:B------:R-:W-:Y:S02]  /*19b00*/  @!P4 LEA.HI.X R9, R5, R17, R14, 0x1, P1 ;  /* 0x000000110509c211 */ /* 0x000fe400008f0c0e */
[----:B------:R-:W-:Y:S01]  /*19b10*/  @P4 STS.128 [R228+0x5000], RZ ;  /* 0x005000ffe4004388 */ /* 0x000fe20000000c00 */
[----:B------:R-:W-:Y:S01]  /*19b20*/  @!P4 IADD3.X R15, R0, UR40, RZ, P0, !PT ;  /* 0x00000028000fcc10 */ /* 0x000fe200087fe4ff */
[----:B------:R-:W-:Y:S01]  /*19b30*/  IMAD.U32 R0, RZ, RZ, UR27 ;  /* 0x0000001bff007e24 */ /* 0x000fe2000f8e00ff */
[C---:B------:R-:W-:Y:S02]  /*19b40*/  @!P4 LEA R6, P0, R7.reuse, R6, 0x1 ;  /* 0x000000060706c211 */ /* 0x040fe400078008ff */
[----:B------:R-:W-:Y:S01]  /*19b50*/  @!PT LDS RZ, [RZ] ;  /* 0x00000000fffff984 */ /* 0x000fe20000000800 */
[----:B------:R-:W-:Y:S01]  /*19b60*/  @!PT LDS RZ, [RZ] ;  /* 0x00000000fffff984 */ /* 0x000fe20000000800 */
[----:B------:R-:W-:Y:S01]  /*19b70*/  @!PT LDS RZ, [RZ] ;  /* 0x00000000fffff984 */ /* 0x000fe20000000800 */
[----:B------:R-:W-:Y:S02]  /*19b80*/  @!P4 LDGSTS.E.BYPASS.LTC128B.128 [R228+0x5000], desc[UR22][R8.64] ;  /* 0x0500000008e4cfae */ /* 0x000fe4000b901d56 */
[----:B------:R-:W-:Y:S03]  /*19b90*/  @!P4 LEA.HI.X R7, R7, R16, R15, 0x1, P0 ;  /* 0x000000100707c211 */ /* 0x000fe600000f0c0f */
[----:B------:R-:W-:Y:S01]  /*19ba0*/  @P4 STS.128 [R228+0x5800], RZ ;  /* 0x005800ffe4004388 */ /* 0x000fe20000000c00 */
[----:B------:R-:W-:Y:S04]  /*19bb0*/  PLOP3.LUT P0, PT, PT, PT, UP0, 0x80, 0x0 ;  /* 0x000000000000781c */ /* 0x000fe80003f0f008 */
        /* <DEDUP_REMOVED lines=10> */
[----:B------:R-:W4:Y:S01]  /*19c60*/  LDSM.16.M88.4 R64, [R135+0x2c00] ;  /* 0x002c00008740783b */ /* 0x000f220000000200 */
[----:B------:R-:W-:Y:S04]  /*19c70*/  LOP3.LUT R2, R235, UR42, R0, 0x96, !PT ;  /* 0x0000002aeb027c12 */ /* 0x000fe8000f8e9600 */
[----:B------:R-:W4:Y:S05]  /*19c80*/  LDSM.16.M88.4 R80, [R135+0x3000] ;  /* 0x003000008750783b */ /* 0x000f2a0000000200 */
[----:B------:R-:W4:Y:S01]  /*19c90*/  LDSM.16.M88.4 R96, [R135+0x3400] ;  /* 0x003400008760783b */ /* 0x000f220000000200 */
[--C-:B------:R-:W-:Y:S04]  /*19ca0*/  LOP3.LUT R0, R241, UR13, R234.reuse, 0x96, !PT ;  /* 0x0000000df1007c12 */ /* 0x100fe8000f8e96ea */
[----:B------:R-:W4:Y:S01]  /*19cb0*/  LDSM.16.M88.4 R112, [R135+0x3800] ;  /* 0x003800008770783b */ /* 0x000f220000000200 */
        /* <DEDUP_REMOVED lines=46> */
[----:B------:R-:W2:Y:S01]  /*19fa0*/  LDSM.16.M88.4 R176, [R209] ;  /* 0x00000000d1b0783b */ /* 0x000ea20000000200 */
[----:B------:R-:W-:Y:S04]  /*19fb0*/  DEPBAR.LE SB0, 0x0 ;  /* 0x000080000000791a */ /* 0x000fe80000000000 */
[-C--:B---3--:R-:W-:Y:S01]  /*19fc0*/  HMMA.16816.F32.BF16 R20, R172, R184.reuse, R20 ;  /* 0x000000b8ac14723c */ /* 0x088fe20000041814 */
[----:B------:R-:W-:Y:S05]  /*19fd0*/  BAR.SYNC.DEFER_BLOCKING 0x0 ;  /* 0x0000000000007b1d */ /* 0x000fea0000010000 */
[C---:B------:R-:W-:Y:S06]  /*19fe0*/  HMMA.16816.F32.BF16 R24, R180.reuse, R184, R24 ;  /* 0x000000b8b418723c */ /* 0x040fec0000041818 */
[-C--:B------:R-:W-:Y:S05]  /*19ff0*/  HMMA.16816.F32.BF16 R28, R180, R186.reuse, R28 ;  /* 0x000000bab41c723c */ /* 0x080fea000004181c */
[----:B------:R-:W-:Y:S01]  /*1a000*/  LOP3.LUT R184, R239, UR13, R234, 0x96, !PT ;  /* 0x0000000defb87c12 */ /* 0x000fe2000f8e96ea */
[C---:B------:R-:W-:Y:S01]  /*1a010*/  HMMA.16816.F32.BF16 R32, R172.reuse, R186, R32 ;  /* 0x000000baac20723c */ /* 0x040fe20000041820 */
[----:B------:R-:W-:Y:S05]  /*1a020*/  UIADD3 UR13, UR26, 0x3c6ef372, URZ ;  /* 0x3c6ef3721a0d7890 */ /* 0x000fea000fffe03f */
[-C--:B------:R-:W-:Y:S06]  /*1a030*/  HMMA.16816.F32.BF16 R36, R172, R188.reuse, R36 ;  /* 0x000000bcac24723c */ /* 0x080fec0000041824 */
[C---:B------:R-:W-:Y:S06]  /*1a040*/  HMMA.16816.F32.BF16 R40, R180.reuse, R188, R40 ;  /* 0x000000bcb428723c */ /* 0x040fec0000041828 */
[-C--:B------:R-:W-:Y:S05]  /*1a050*/  HMMA.16816.F32.BF16 R44, R180, R190.reuse, R44 ;  /* 0x000000beb42c723c */ /* 0x080fea000004182c */
[----:B------:R-:W-:Y:S01]  /*1a060*/  IMAD.WIDE.U32 R188, R2, -0x326172a9, RZ ;  /* 0xcd9e8d5702bc7825 */ /* 0x000fe200078e00ff */
[C---:B------:R-:W-:Y:S05]  /*1a070*/  HMMA.16816.F32.BF16 R48, R172.reuse, R190, R48 ;  /* 0x000000beac30723c */ /* 0x040fea0000041830 */
[C---:B------:R-:W-:Y:S01]  /*1a080*/  LOP3.LUT R186, R189.reuse, UR36, R232, 0x96, !PT ;  /* 0x00000024bdba7c12 */ /* 0x040fe2000f8e96e8 */
[-C--:B------:R-:W-:Y:S05]  /*1a090*/  HMMA.16816.F32.BF16 R52, R172, R192.reuse, R52 ;  /* 0x000000c0ac34723c */ /* 0x080fea0000041834 */
[----:B------:R-:W-:Y:S01]  /*1a0a0*/  IMAD.WIDE.U32 R186, R186, -0x2daee0ad, RZ ;  /* 0xd2511f53baba7825 */ /* 0x000fe200078e00ff */
        /* <DEDUP_REMOVED lines=8> */
[----:B------:R-:W-:Y:S01]  /*1a130*/  LOP3.LUT R184, R189, UR36, R242, 0x96, !PT ;  /* 0x00000024bdb87c12 */ /* 0x000fe2000f8e96f2 */
[-C--:B----4-:R-:W-:Y:S05]  /*1a140*/  HMMA.16816.F32.BF16 R84, R172, R200.reuse, R84 ;  /* 0x000000c8ac54723c */ /* 0x090fea0000041854 */
[----:B------:R-:W-:Y:S01]  /*1a150*/  IMAD.WIDE.U32 R198, R0, -0x326172a9, RZ ;  /* 0xcd9e8d5700c67825 */ /* 0x000fe200078e00ff */
[C---:B------:R-:W-:Y:S05]  /*1a160*/  HMMA.16816.F32.BF16 R88, R180.reuse, R200, R88 ;  /* 0x000000c8b458723c */ /* 0x040fea0000041858 */
[----:B------:R-:W-:Y:S01]  /*1a170*/  IMAD.U32 R0, RZ, RZ, UR12 ;  /* 0x0000000cff007e24 */ /* 0x000fe2000f8e00ff */
[-C--:B------:R-:W-:Y:S01]  /*1a180*/  HMMA.16816.F32.BF16 R92, R180, R202.reuse, R92 ;  /* 0x000000cab45c723c */ /* 0x080fe2000004185c */
[----:B------:R-:W-:Y:S04]  /*1a190*/  UIADD3 UR12, UR27, 0x76cf5d0a, URZ ;  /* 0x76cf5d0a1b0c7890 */ /* 0x000fe8000fffe03f */
[--C-:B------:R-:W-:Y:S01]  /*1a1a0*/  LOP3.LUT R2, R197, UR13, R188.reuse, 0x96, !PT ;  /* 0x0000000dc5027c12 */ /* 0x100fe2000f8e96bc */
[C---:B------:R-:W-:Y:S05]  /*1a1b0*/  HMMA.16816.F32.BF16 R96, R172.reuse, R202, R96 ;  /* 0x000000caac60723c */ /* 0x040fea0000041860 */
[----:B------:R-:W-:Y:S01]  /*1a1c0*/  LOP3.LUT R185, R199, UR13, R188, 0x96, !PT ;  /* 0x0000000dc7b97c12 */ /* 0x000fe2000f8e96bc */
[----:B------:R-:W-:Y:S01]  /*1a1d0*/  IMAD.WIDE.U32 R188, R184, -0x2daee0ad, RZ ;  /* 0xd2511f53b8bc7825 */ /* 0x000fe200078e00ff */
[-C--:B-1----:R-:W-:Y:S04]  /*1a1e0*/  HMMA.16816.F32.BF16 R100, R172, R168.reuse, R100 ;  /* 0x000000a8ac64723c */ /* 0x082fe80000041864 */
[----:B------:R-:W-:Y:S01]  /*1a1f0*/  IMAD.WIDE.U32 R202, R2, -0x2daee0ad, RZ ;  /* 0xd2511f5302ca7825 */ /* 0x000fe200078e00ff */
[----:B------:R-:W-:Y:S01]  /*1a200*/  LOP3.LUT R0, R235, UR27, R0, 0x96, !PT ;  /* 0x0000001beb007c12 */ /* 0x000fe2000f8e9600 */
[C---:B------:R-:W-:Y:S05]  /*1a210*/  HMMA.16816.F32.BF16 R104, R180.reuse, R168, R104 ;  /* 0x000000a8b468723c */ /* 0x040fea0000041868 */
[----:B------:R-:W-:Y:S01]  /*1a220*/  IMAD.WIDE.U32 R230, R185, -0x2daee0ad, RZ ;  /* 0xd2511f53b9e67825 */ /* 0x000fe200078e00ff */
[-C--:B------:R-:W-:Y:S05]  /*1a230*/  HMMA.16816.F32.BF16 R108, R180, R170.reuse, R108 ;  /* 0x000000aab46c723c */ /* 0x080fea000004186c */
[----:B------:R-:W-:Y:S01]  /*1a240*/  IMAD.WIDE.U32 R190, R0, -0x326172a9, RZ ;  /* 0xcd9e8d5700be7825 */ /* 0x000fe200078e00ff */
[C---:B------:R-:W-:Y:S05]  /*1a250*/  HMMA.16816.F32.BF16 R112, R172.reuse, R170, R112 ;  /* 0x000000aaac70723c */ /* 0x040fea0000041870 */
[----:B------:R-:W-:Y:S01]  /*1a260*/  LOP3.LUT R2, R189, UR12, R238, 0x96, !PT ;  /* 0x0000000cbd027c12 */ /* 0x000fe2000f8e96ee */
[-C--:B--2---:R-:W-:Y:S05]  /*1a270*/  HMMA.16816.F32.BF16 R116, R172, R176.reuse, R116 ;  /* 0x000000b0ac74723c */ /* 0x084fea0000041874 */
[----:B------:R-:W-:Y:S01]  /*1a280*/  LOP3.LUT R0, R203, UR25, R188, 0x96, !PT ;  /* 0x00000019cb007c12 */ /* 0x000fe2000f8e96bc */
[C---:B------:R-:W-:Y:S05]  /*1a290*/  HMMA.16816.F32.BF16 R120, R180.reuse, R176, R120 ;  /* 0x000000b0b478723c */ /* 0x040fea0000041878 */
[----:B------:R-:W-:Y:S01]  /*1a2a0*/  IMAD.WIDE.U32 R194, R0, -0x326172a9, RZ ;  /* 0xcd9e8d5700c27825 */ /* 0x000fe200078e00ff */
[----:B------:R-:W-:Y:S01]  /*1a2b0*/  LOP3.LUT R184, R187, UR12, R240, 0x96, !PT ;  /* 0x0000000cbbb87c12 */ /* 0x000fe2000f8e96f0 */
[-C--:B------:R-:W-:Y:S04]  /*1a2c0*/  HMMA.16816.F32.BF16 R124, R180, R178.reuse, R124 ;  /* 0x000000b2b47c723c */ /* 0x080fe8000004187c */
[----:B------:R-:W-:Y:S01]  /*1a2d0*/  IMAD.WIDE.U32 R188, R184, -0x326172a9, RZ ;  /* 0xcd9e8d57b8bc7825 */ /* 0x000fe200078e00ff */
[----:B------:R-:W-:Y:S01]  /*1a2e0*/  LOP3.LUT R169, R231, UR25, R186, 0x96, !PT ;  /* 0x00000019e7a97c12 */ /* 0x000fe2000f8e96ba */
[----:B------:R-:W-:Y:S05]  /*1a2f0*/  HMMA.16816.F32.BF16 R128, R172, R178, R128 ;  /* 0x000000b2ac80723c */ /* 0x000fea0000041880 */
[----:B------:R-:W-:Y:S01]  /*1a300*/  IMAD.WIDE.U32 R186, R2, -0x326172a9, RZ ;  /* 0xcd9e8d5702ba7825 */ /* 0x000fe200078e00ff */
[----:B------:R-:W-:Y:S02]  /*1a310*/  LOP3.LUT R168, R191, UR36, R232, 0x96, !PT ;  /* 0x00000024bfa87c12 */ /* 0x000fe4000f8e96e8 */
[----:B------:R-:W-:Y:S03]  /*1a320*/  LOP3.LUT R0, R199, UR13, R190, 0x96, !PT ;  /* 0x0000000dc7007c12 */ /* 0x000fe6000f8e96be */
        /* <DEDUP_REMOVED lines=13> */
[----:B------:R-:W-:Y:S03]  /*1a400*/  LOP3.LUT R171, R171, UR21, R202, 0x96, !PT ;  /* 0x00000015abab7c12 */ /* 0x000fe6000f8e96ca */
        /* <DEDUP_REMOVED lines=17> */
[----:B------:R-:W-:Y:S01]  /*1a520*/  LOP3.LUT R182, R249, UR21, R200, 0x96, !PT ;  /* 0x00000015f9b67c12 */ /* 0x000fe2000f8e96c8 */
[----:B------:R-:W-:Y:S06]  /*1a530*/  @P0 BRA `(.L_x_983) ;  /* 0xffffffec00c80947 */ /* 0x000fec000383ffff */
.L_x_982:
[C---:B------:R-:W-:Y:S01]  /*1a540*/  LOP3.LUT R2, R168.reuse, 0xffff, RZ, 0xc0, !PT ;  /* 0x0000ffffa8027812 */ /* 0x040fe200078ec0ff */
[----:B------:R1:W-:Y:S01]  /*1a550*/  STL [R1+0xc8], R214 ;  /* 0x0000c8d601007387 */ /* 0x0003e20000100800 */
[----:B------:R-:W-:Y:S01]  /*1a560*/  LOP3.LUT R174, R168, 0xff, RZ, 0xc0, !PT ;  /* 0x000000ffa8ae7812 */ /* 0x000fe200078ec0ff */
[----:B------:R-:W-:Y:S01]  /*1a570*/  IMAD.U32 R0, RZ, RZ, UR37 ;  /* 0x00000025ff007e24 */ /* 0x000fe2000f8e00ff */
[----:B------:R-:W-:Y:S01]  /*1a580*/  SHF.R.U32.HI R2, RZ, 0x8, R2 ;  /* 0x00000008ff027819 */ /* 0x000fe20000011602 */
[----:B------:R-:W2:Y:S01]  /*1a590*/  S2R R190, SR_TID.X ;  /* 0x0000000000be7919 */ /* 0x000ea20000002100 */
[----:B----4-:R-:W-:Y:S01]  /*1a5a0*/  SHF.R.U32.HI R173, RZ, 0x10, R168 ;  /* 0x00000010ffad7819 */ /* 0x010fe200000116a8 */
[----:B------:R-:W-:Y:S01]  /*1a5b0*/  UIADD3 UR17, UR27, 0x646e171e, URZ ;  /* 0x646e171e1b117890 */ /* 0x000fe2000fffe03f */
[----:B------:R-:W-:Y:S01]  /*1a5c0*/  LOP3.LUT R177, R170, 0xffff, RZ, 0xc0, !PT ;  /* 0x0000ffffaab17812 */ /* 0x000fe200078ec0ff */
[----:B------:R3:W-:Y:S01]  /*1a5d0*/  STL [R1+0xc4], R213 ;  /* 0x0000c4d501007387 */ /* 0x0007e20000100800 */
[--C-:B------:R-:W-:Y:S01]  /*1a5e0*/  SHF.R.U32.HI R178, RZ, 0x10, R170.reuse ;  /* 0x00000010ffb27819 */ /* 0x100fe200000116aa */
[----:B------:R-:W-:Y:S01]  /*1a5f0*/  IMAD.WIDE.U32 R246, R182, -0x326172a9, RZ ;  /* 0xcd9e8d57b6f67825 */ /* 0x000fe200078e00ff */
[----:B------:R-:W-:Y:S01]  /*1a600*/  LOP3.LUT R179, R170, 0xff, RZ, 0xc0, !PT ;  /* 0x000000ffaab37812 */ /* 0x000fe200078ec0ff */
[----:B------:R4:W-:Y:S01]  /*1a610*/  STL [R1+0xc0], R212 ;  /* 0x0000c0d401007387 */ /* 0x0009e20000100800 */
[----:B------:R-:W-:Y:S01]  /*1a620*/  SHF.R.U32.HI R175, RZ, 0x18, R170 ;  /* 0x00000018ffaf7819 */ /* 0x000fe200000116aa */
[----:B------:R-:W-:Y:S01]  /*1a630*/  IMAD.WIDE.U32 R170, R180, -0x2daee0ad, RZ ;  /* 0xd2511f53b4aa7825 */ /* 0x000fe200078e00ff */
[----:B------:R-:W-:Y:S01]  /*1a640*/  LOP3.LUT R176, R169, UR30, R176, 0x96, !PT ;  /* 0x0000001ea9b07c12 */ /* 0x000fe2000f8e96b0 */
[----:B------:R-:W-:Y:S01]  /*1a650*/  STL [R1+0xbc], R211 ;  /* 0x0000bcd301007387 */ /* 0x000fe20000100800 */
[----:B------:R-:W-:Y:S01]  /*1a660*/  SHF.R.U32.HI R172, RZ, 0x18, R168 ;  /* 0x00000018ffac7819 */ /* 0x000fe200000116a8 */
[----:B------:R-:W-:Y:S01]  /*1a670*/  IMAD.WIDE.U32 R168, R181, -0x2daee0ad, RZ ;  /* 0xd2511f53b5a87825 */ /* 0x000fe200078e00ff */
[----:B------:R-:W-:Y:S01]  /*1a680*/  LOP3.LUT R173, R173, 0xff, RZ, 0xc0, !PT ;  /* 0x000000ffadad7812 */ /* 0x000fe200078ec0ff */
[----:B------:R2:W-:Y:S01]  /*1a690*/  STL [R1+0xb8], R210 ;  /* 0x0000b8d201007387 */ /* 0x0005e20000100800 */
[C---:B------:R-:W-:Y:S01]  /*1a6a0*/  LOP3.LUT R249, R170.reuse, 0xffff, RZ, 0xc0, !PT ;  /* 0x0000ffffaaf97812 */ /* 0x040fe200078ec0ff */
[----:B------:R-:W-:Y:S01]  /*1a6b0*/  IMAD.MOV.U32 R202, RZ, RZ, R240 ;  /* 0x000000ffffca7224 */ /* 0x000fe200078e00f0 */
[--C-:B------:R-:W-:Y:S01]  /*1a6c0*/  SHF.R.U32.HI R252, RZ, 0x10, R170.reuse ;  /* 0x00000010fffc7819 */ /* 0x100fe200000116aa */
[----:B------:R2:W-:Y:S01]  /*1a6d0*/  STL [R1+0xb4], R209 ;  /* 0x0000b4d101007387 */ /* 0x0005e20000100800 */
[----:B-1----:R-:W-:Y:S01]  /*1a6e0*/  LOP3.LUT R214, R170, 0xff, RZ, 0xc0, !PT ;  /* 0x000000ffaad67812 */ /* 0x002fe200078ec0ff */
[----:B------:R-:W-:Y:S01]  /*1a6f0*/  IMAD.MOV.U32 R191, RZ, RZ, R243 ;  /* 0x000000ffffbf7224 */ /* 0x000fe200078e00f3 */
[----:B------:R-:W-:Y:S01]  /*1a700*/  SHF.R.U32.HI R195, RZ, 0x18, R170 ;  /* 0x00000018ffc37819 */ /* 0x000fe200000116aa */
[----:B------:R1:W-:Y:S01]  /*1a710*/  STL [R1+0xb0], R208 ;  /* 0x0000b0d001007387 */ /* 0x0003e20000100800 */
[----:B------:R-:W-:Y:S01]  /*1a720*/  LOP3.LUT R188, R169, UR17, R188, 0x96, !PT ;  /* 0x00000011a9bc7c12 */ /* 0x000fe2000f8e96bc */
[----:B------:R-:W-:Y:S01]  /*1a730*/  IMAD.MOV.U32 R231, RZ, RZ, R233 ;  /* 0x000000ffffe77224 */ /* 0x000fe200078e00e9 */
[----:B------:R-:W-:Y:S01]  /*1a740*/  LOP3.LUT R193, R168, 0xffff, RZ, 0xc0, !PT ;  /* 0x0000ffffa8c17812 */ /* 0x000fe200078ec0ff */
[----:B------:R1:W-:Y:S01]  /*1a750*/  STL [R1+0xac], R207 ;  /* 0x0000accf01007387 */ /* 0x0003e20000100800 */
[----:B------:R-:W-:Y:S01]  /*1a760*/  LOP3.LUT R184, R171, UR17, R184, 0x96, !PT ;  /* 0x00000011abb87c12 */ /* 0x000fe2000f8e96b8 */
[----:B---3--:R-:W-:Y:S01]  /*1a770*/  IMAD.MOV.U32 R213, RZ, RZ, R229 ;  /* 0x000000ffffd57224 */ /* 0x008fe200078e00e5 */
[----:B------:R-:W-:Y:S01]  /*1a780*/  SHF.R.U32.HI R192, RZ, 0x10, R168 ;  /* 0x00000010ffc07819 */ /* 0x000fe200000116a8 */
[----:B------:R3:W-:Y:S01]  /*1a790*/  STL [R1+0xa8], R206 ;  /* 0x0000a8ce01007387 */ /* 0x0007e20000100800 */
[----:B----4-:R-:W-:Y:S01]  /*1a7a0*/  PRMT R212, R174, 0x5410, R2 ;  /* 0x00005410aed47816 */ /* 0x010fe20000000002 */
[----:B--2---:R-:W-:Y:S01]  /*1a7b0*/  IMAD.SHL.U32 R190, R190, 0x2, RZ ;  /* 0x00000002bebe7824 */ /* 0x004fe200078e00ff */
[----:B------:R-:W-:Y:S01]  /*1a7c0*/  LOP3.LUT R174, R183, 0xff, RZ, 0xc0, !PT ;  /* 0x000000ffb7ae7812 */ /* 0x000fe200078ec0ff */
[----:B------:R2:W-:Y:S01]  /*1a7d0*/  STL [R1+0xa4], R135 ;  /* 0x0000a48701007387 */ /* 0x0005e20000100800 */
[----:B------:R-:W-:Y:S01]  /*1a7e0*/  SHF.R.U32.HI R177, RZ, 0x8, R177 ;  /* 0x00000008ffb17819 */ /* 0x000fe200000116b1 */
[----:B------:R-:W-:Y:S01]  /*1a7f0*/  IMAD.MOV.U32 R230, RZ, RZ, R232 ;  /* 0x000000ffffe67224 */ /* 0x000fe200078e00e8 */
[----:B------:R-:W-:Y:S01]  /*1a800*/  LOP3.LUT R190, R190, 0x6, RZ, 0xc0, !PT ;  /* 0x00000006bebe7812 */ /* 0x000fe200078ec0ff */
[----:B------:R-:W-:Y:S01]  /*1a810*/  IMAD.MOV.U32 R203, RZ, RZ, R241 ;  /* 0x000000ffffcb7224 */ /* 0x000fe200078e00f1 */
[----:B------:R-:W-:Y:S01]  /*1a820*/  PRMT R210, R179, 0x5410, R177 ;  /* 0x00005410b3d27816 */ /* 0x000fe200000000b1 */
[----:B------:R-:W-:Y:S01]  /*1a830*/  IMAD.MOV.U32 R177, RZ, RZ, R195 ;  /* 0x000000ffffb17224 */ /* 0x000fe200078e00c3 */
[----:B------:R-:W-:Y:S01]  /*1a840*/  LOP3.LUT R251, R247, UR20, R186, 0x96, !PT ;  /* 0x00000014f7fb7c12 */ /* 0x000fe2000f8e96ba */
[----:B------:R-:W-:Y:S01]  /*1a850*/  IMAD R0, R0, 0x80, R190 ;  /* 0x0000008000007824 */ /* 0x000fe200078e02be */
[----:B------:R-:W-:Y:S01]  /*1a860*/  LOP3.LUT R178, R178, 0xff, RZ, 0xc0, !PT ;  /* 0x000000ffb2b27812 */ /* 0x000fe200078ec0ff */
[----:B------:R-:W-:Y:S01]  /*1a870*/  IMAD.MOV.U32 R209, RZ, RZ, R236 ;  /* 0x000000ffffd17224 */ /* 0x000fe200078e00ec */
[----:B------:R-:W-:Y:S01]  /*1a880*/  UIADD3 UR43, UR42, 0x2, URZ ;  /* 0x000000022a2b7890 */ /* 0x000fe2000fffe03f */
[----:B------:R-:W-:Y:S01]  /*1a890*/  VIADD R2, R0, 0x1 ;  /* 0x0000000100027836 */ /* 0x000fe20000000000 */
[----:B-1----:R-:W-:Y:S01]  /*1a8a0*/  SHF.R.U32.HI R208, RZ, 0x18, R168 ;  /* 0x00000018ffd07819 */ /* 0x002fe200000116a8 */
[----:B------:R-:W-:Y:S01]  /*1a8b0*/  IMAD.IADD R169, R220, 0x1, -R0 ;  /* 0x00000001dca97824 */ /* 0x000fe200078e0a00 */
[----:B------:R-:W-:Y:S01]  /*1a8c0*/  ISETP.GE.AND P6, PT, R0, R219, PT ;  /* 0x000000db0000720c */ /* 0x000fe20003fc6270 */
[----:B------:R-:W-:Y:S01]  /*1a8d0*/  IMAD.MOV.U32 R190, RZ, RZ, R242 ;  /* 0x000000ffffbe7224 */ /* 0x000fe200078e00f2 */
[----:B------:R-:W-:Y:S01]  /*1a8e0*/  PRMT R207, R173, 0x5410, R172 ;  /* 0x00005410adcf7816 */ /* 0x000fe200000000ac */
[--C-:B------:R-:W-:Y:S01]  /*1a8f0*/  IMAD.IADD R170, R220, 0x1, -R2.reuse ;  /* 0x00000001dcaa7824 */ /* 0x100fe200078e0a02 */
[----:B------:R-:W-:Y:S01]  /*1a900*/  IABS R171, R169 ;  /* 0x000000a900ab7213 */ /* 0x000fe20000000000 */
[----:B------:R-:W-:Y:S01]  /*1a910*/  IMAD.IADD R172, R222, 0x1, -R2 ;  /* 0x00000001deac7824 */ /* 0x000fe200078e0a02 */
[----:B---3--:R-:W-:Y:S01]  /*1a920*/  LOP3.LUT R206, R168, 0xff, RZ, 0xc0, !PT ;  /* 0x000000ffa8ce7812 */ /* 0x008fe200078ec0ff */
[----:B------:R-:W-:Y:S01]  /*1a930*/  IMAD.IADD R168, R222, 0x1, -R0 ;  /* 0x00000001dea87824 */ /* 0x000fe200078e0a00 */
[----:B------:R-:W-:Y:S01]  /*1a940*/  IABS R170, R170 ;  /* 0x000000aa00aa7213 */ /* 0x000fe20000000000 */
[----:B------:R-:W-:Y:S01]  /*1a950*/  UIADD3 UR42, UR42, 0x3, URZ ;  /* 0x000000032a2a7890 */ /* 0x000fe2000fffe03f */
[----:B------:R-:W-:Y:S01]  /*1a960*/  IABS R169, R172 ;  /* 0x000000ac00a97213 */ /* 0x000fe20000000000 */
[----:B------:R-:W-:Y:S01]  /*1a970*/  UISETP.GT.AND UP0, UPT, UR37, UR14, UPT ;  /* 0x0000000e2500728c */ /* 0x000fe2000bf04270 */
[----:B------:R-:W-:Y:S02]  /*1a980*/  LOP3.LUT R172, R183, 0xffff, RZ, 0xc0, !PT ;  /* 0x0000ffffb7ac7812 */ /* 0x000fe400078ec0ff */
[----:B------:R-:W-:Y:S02]  /*1a990*/  I2FP.F32.S32 R170, R170 ;  /* 0x000000aa00aa7245 */ /* 0x000fe40000201400 */
[----:B------:R-:W-:Y:S02]  /*1a9a0*/  IABS R168, R168 ;  /* 0x000000a800a87213 */ /* 0x000fe40000000000 */
[----:B------:R-:W-:Y:S01]  /*1a9b0*/  SHF.R.U32.HI R173, RZ, 0x8, R172 ;  /* 0x00000008ffad7819 */ /* 0x000fe200000116ac */
[----:B------:R-:W-:Y:S01]  /*1a9c0*/  FFMA.FTZ R5, R170, -UR31, R5 ;  /* 0x8000001faa057c23 */ /* 0x000fe20008010005 */
[----:B------:R-:W-:Y:S01]  /*1a9d0*/  I2FP.F32.S32 R172, R171 ;  /* 0x000000ab00ac7245 */ /* 0x000fe20000201400 */
[----:B------:R-:W-:Y:S01]  /*1a9e0*/  IMAD.IADD R170, R221, 0x1, -R2 ;  /* 0x00000001ddaa7824 */ /* 0x000fe200078e0a02 */
[----:B------:R-:W-:Y:S02]  /*1a9f0*/  I2FP.F32.S32 R171, R168 ;  /* 0x000000a800ab7245 */ /* 0x000fe40000201400 */
[----:B------:R-:W-:Y:S01]  /*1aa00*/  I2FP.F32.S32 R168, R169 ;  /* 0x000000a900a87245 */ /* 0x000fe20000201400 */
[----:B------:R-:W-:Y:S01]  /*1aa10*/  FFMA.FTZ R4, R172, -UR31, R4 ;  /* 0x8000001fac047c23 */ /* 0x000fe20008010004 */
[C---:B------:R-:W-:Y:S01]  /*1aa20*/  ISETP.GE.AND P0, PT, R2.reuse, R219, PT ;  /* 0x000000db0200720c */ /* 0x040fe20003f06270 */
[----:B------:R-:W-:Y:S01]  /*1aa30*/  IMAD.IADD R172, R223, 0x1, -R0 ;  /* 0x00000001dfac7824 */ /* 0x000fe200078e0a00 */
[C---:B------:R-:W-:Y:S01]  /*1aa40*/  ISETP.GE.AND P1, PT, R2.reuse, R218, PT ;  /* 0x000000da0200720c */ /* 0x040fe20003f26270 */
[----:B------:R-:W-:Y:S01]  /*1aa50*/  FFMA.FTZ R6, R171, -UR31, R6 ;  /* 0x8000001fab067c23 */ /* 0x000fe20008010006 */
[C---:B------:R-:W-:Y:S01]  /*1aa60*/  ISETP.GE.AND P2, PT, R2.reuse, R217, PT ;  /* 0x000000d90200720c */ /* 0x040fe20003f46270 */
[----:B------:R-:W-:Y:S01]  /*1aa70*/  IMAD.IADD R169, R221, 0x1, -R0 ;  /* 0x00000001dda97824 */ /* 0x000fe200078e0a00 */
[----:B------:R-:W-:Y:S01]  /*1aa80*/  ISETP.GE.AND P5, PT, R2, R216, PT ;  /* 0x000000d80200720c */ /* 0x000fe20003fa6270 */
[----:B------:R-:W-:Y:S01]  /*1aa90*/  FFMA.FTZ R7, R168, -UR31, R7 ;  /* 0x8000001fa8077c23 */ /* 0x000fe20008010007 */
[----:B------:R-:W-:Y:S01]  /*1aaa0*/  IABS R171, R170 ;  /* 0x000000aa00ab7213 */ /* 0x000fe20000000000 */
[----:B------:R-:W-:Y:S01]  /*1aab0*/  IMAD.IADD R170, R223, 0x1, -R2 ;  /* 0x00000001dfaa7824 */ /* 0x000fe200078e0a02 */
[----:B------:R-:W-:Y:S01]  /*1aac0*/  ISETP.GE.OR P0, PT, R2, R227, !P0 ;  /* 0x000000e30200720c */ /* 0x000fe20004706670 */
[----:B------:R-:W-:Y:S01]  /*1aad0*/  VIADD R168, R0, 0x8 ;  /* 0x0000000800a87836 */ /* 0x000fe20000000000 */
[C---:B------:R-:W-:Y:S02]  /*1aae0*/  ISETP.GE.OR P1, PT, R2.reuse, R226, !P1 ;  /* 0x000000e20200720c */ /* 0x040fe40004f26670 */
[C---:B------:R-:W-:Y:S02]  /*1aaf0*/  ISETP.GE.OR P2, PT, R2.reuse, R225, !P2 ;  /* 0x000000e10200720c */ /* 0x040fe40005746670 */
[----:B------:R-:W-:Y:S02]  /*1ab00*/  ISETP.GE.OR P5, PT, R2, R224, !P5 ;  /* 0x000000e00200720c */ /* 0x000fe40006fa6670 */
[----:B------:R-:W-:Y:S02]  /*1ab10*/  IABS R2, R172 ;  /* 0x000000ac00027213 */ /* 0x000fe40000000000 */
[----:B------:R-:W-:Y:S02]  /*1ab20*/  IABS R169, R169 ;  /* 0x000000a900a97213 */ /* 0x000fe40000000000 */
[----:B------:R-:W-:Y:S01]  /*1ab30*/  PRMT R211, R174, 0x5410, R173 ;  /* 0x00005410aed37816 */ /* 0x000fe200000000ad */
[----:B------:R-:W-:Y:S01]  /*1ab40*/  IMAD.MOV.U32 R174, RZ, RZ, R202 ;  /* 0x000000ffffae7224 */ /* 0x000fe200078e00ca */
[C---:B------:R-:W-:Y:S02]  /*1ab50*/  ISETP.GE.OR P6, PT, R0.reuse, R227, !P6 ;  /* 0x000000e30000720c */ /* 0x040fe400077c6670 */
[----:B------:R-:W-:Y:S02]  /*1ab60*/  IABS R173, R170 ;  /* 0x000000aa00ad7213 */ /* 0x000fe40000000000 */
[----:B------:R-:W-:Y:S02]  /*1ab70*/  I2FP.F32.S32 R171, R171 ;  /* 0x000000ab00ab7245 */ /* 0x000fe40000201400 */
[----:B------:R-:W-:Y:S01]  /*1ab80*/  I2FP.F32.S32 R170, R2 ;  /* 0x0000000200aa7245 */ /* 0x000fe20000201400 */
[----:B------:R-:W-:Y:S01]  /*1ab90*/  VIADD R2, R0, 0x9 ;  /* 0x0000000900027836 */ /* 0x000fe20000000000 */
[----:B------:R-:W-:Y:S01]  /*1aba0*/  I2FP.F32.S32 R172, R169 ;  /* 0x000000a900ac7245 */ /* 0x000fe20000201400 */
[----:B------:R-:W-:Y:S01]  /*1abb0*/  FFMA.FTZ R9, R171, -UR31, R9 ;  /* 0x8000001fab097c23 */ /* 0x000fe20008010009 */
[----:B------:R-:W-:Y:S01]  /*1abc0*/  FSEL R179, R4, -INF , !P6 ;  /* 0xff80000004b37808 */ /* 0x000fe20007000000 */
[C---:B------:R-:W-:Y:S01]  /*1abd0*/  IMAD.IADD R171, R223.reuse, 0x1, -R168 ;  /* 0x00000001dfab7824 */ /* 0x040fe200078e0aa8 */
[----:B------:R-:W-:Y:S01]  /*1abe0*/  ISETP.GE.AND P3, PT, R0, R218, PT ;  /* 0x000000da0000720c */ /* 0x000fe20003f66270 */
[----:B------:R-:W-:Y:S01]  /*1abf0*/  FFMA.FTZ R8, R172, -UR31, R8 ;  /* 0x8000001fac087c23 */ /* 0x000fe20008010008 */
[C---:B------:R-:W-:Y:S01]  /*1ac00*/  ISETP.GE.AND P6, PT, R0.reuse, R217, PT ;  /* 0x000000d90000720c */ /* 0x040fe20003fc6270 */
[----:B------:R-:W-:Y:S01]  /*1ac10*/  IMAD.IADD R4, R223, 0x1, -R2 ;  /* 0x00000001df047824 */ /* 0x000fe200078e0a02 */
[----:B------:R-:W-:Y:S01]  /*1ac20*/  ISETP.GE.OR P3, PT, R0, R226, !P3 ;  /* 0x000000e20000720c */ /* 0x000fe20005f66670 */
[----:B------:R-:W-:Y:S01]  /*1ac30*/  FFMA.FTZ R10, R170, -UR31, R10 ;  /* 0x8000001faa0a7c23 */ /* 0x000fe2000801000a */
[----:B------:R-:W-:Y:S01]  /*1ac40*/  ISETP.GE.OR P6, PT, R0, R225, !P6 ;  /* 0x000000e10000720c */ /* 0x000fe200077c6670 */
[----:B------:R-:W-:Y:S01]  /*1ac50*/  IMAD.IADD R169, R221, 0x1, -R168 ;  /* 0x00000001dda97824 */ /* 0x000fe200078e0aa8 */
[----:B------:R-:W-:Y:S01]  /*1ac60*/  FSEL R181, R5, -INF , !P0 ;  /* 0xff80000005b57808 */ /* 0x000fe20004000000 */
[----:B------:R-:W-:Y:S01]  /*1ac70*/  IMAD.IADD R170, R221, 0x1, -R2 ;  /* 0x00000001ddaa7824 */ /* 0x000fe200078e0a02 */
[----:B------:R-:W-:Y:S01]  /*1ac80*/  FSEL R244, R9, -INF , !P2 ;  /* 0xff80000009f47808 */ /* 0x000fe20005000000 */
[----:B------:R-:W-:Y:S01]  /*1ac90*/  IMAD.IADD R5, R220, 0x1, -R168 ;  /* 0x00000001dc057824 */ /* 0x000fe200078e0aa8 */
[----:B------:R-:W-:Y:S02]  /*1aca0*/  IABS R4, R4 ;  /* 0x0000000400047213 */ /* 0x000fe40000000000 */
[-C--:B------:R-:W-:Y:S02]  /*1acb0*/  ISETP.GE.AND P2, PT, R0, R216.reuse, PT ;  /* 0x000000d80000720c */ /* 0x080fe40003f46270 */
[----:B------:R-:W-:Y:S01]  /*1acc0*/  FSEL R186, R6, -INF , !P3 ;  /* 0xff80000006ba7808 */ /* 0x000fe20005800000 */
[----:B------:R-:W-:Y:S01]  /*1acd0*/  IMAD.IADD R6, R220, 0x1, -R2 ;  /* 0x00000001dc067824 */ /* 0x000fe200078e0a02 */
[----:B------:R-:W-:Y:S02]  /*1ace0*/  FSEL R237, R7, -INF , !P1 ;  /* 0xff80000007ed7808 */ /* 0x000fe40004800000 */
[----:B------:R-:W-:Y:S02]  /*1acf0*/  FSEL R245, R8, -INF , !P6 ;  /* 0xff80000008f57808 */ /* 0x000fe40007000000 */
[C---:B------:R-:W-:Y:S02]  /*1ad00*/  ISETP.GE.AND P3, PT, R168.reuse, R217, PT ;  /* 0x000000d9a800720c */ /* 0x040fe40003f66270 */
[C---:B------:R-:W-:Y:S02]  /*1ad10*/  ISETP.GE.AND P0, PT, R168.reuse, R216, PT ;  /* 0x000000d8a800720c */ /* 0x040fe40003f06270 */
[C---:B------:R-:W-:Y:S02]  /*1ad20*/  ISETP.GE.AND P1, PT, R168.reuse, R219, PT ;  /* 0x000000dba800720c */ /* 0x040fe40003f26270 */
[----:B------:R-:W-:Y:S02]  /*1ad30*/  ISETP.GE.AND P6, PT, R168, R218, PT ;  /* 0x000000daa800720c */ /* 0x000fe40003fc6270 */
[----:B------:R-:W-:Y:S02]  /*1ad40*/  IABS R169, R169 ;  /* 0x000000a900a97213 */ /* 0x000fe40000000000 */
[----:B------:R-:W-:Y:S02]  /*1ad50*/  IABS R170, R170 ;  /* 0x000000aa00aa7213 */ /* 0x000fe40000000000 */
[----:B------:R-:W-:Y:S01]  /*1ad60*/  IABS R8, R5 ;  /* 0x0000000500087213 */ /* 0x000fe20000000000 */
[----:B------:R-:W-:Y:S01]  /*1ad70*/  IMAD.MOV.U32 R5, RZ, RZ, R4 ;  /* 0x000000ffff057224 */ /* 0x000fe200078e0004 */
[-C--:B------:R-:W-:Y:S02]  /*1ad80*/  ISETP.GE.OR P2, PT, R0, R224.reuse, !P2 ;  /* 0x000000e00000720c */ /* 0x080fe40005746670 */
[C---:B------:R-:W-:Y:S02]  /*1ad90*/  ISETP.GE.OR P3, PT, R168.reuse, R225, !P3 ;  /* 0x000000e1a800720c */ /* 0x040fe40005f66670 */
[C---:B------:R-:W-:Y:S02]  /*1ada0*/  ISETP.GE.OR P0, PT, R168.reuse, R224, !P0 ;  /* 0x000000e0a800720c */ /* 0x040fe40004706670 */
[C---:B------:R-:W-:Y:S02]  /*1adb0*/  ISETP.GE.OR P1, PT, R168.reuse, R227, !P1 ;  /* 0x000000e3a800720c */ /* 0x040fe40004f26670 */
[----:B------:R-:W-:Y:S01]  /*1adc0*/  ISETP.GE.OR P6, PT, R168, R226, !P6 ;  /* 0x000000e2a800720c */ /* 0x000fe200077c6670 */
[----:B------:R-:W-:Y:S01]  /*1add0*/  IMAD.IADD R168, R222, 0x1, -R168 ;  /* 0x00000001dea87824 */ /* 0x000fe200078e0aa8 */
[----:B------:R-:W-:Y:S02]  /*1ade0*/  I2FP.F32.S32 R173, R173 ;  /* 0x000000ad00ad7245 */ /* 0x000fe40000201400 */
[----:B------:R-:W-:Y:S02]  /*1adf0*/  I2FP.F32.S32 R172, R169 ;  /* 0x000000a900ac7245 */ /* 0x000fe40000201400 */
[----:B------:R-:W-:Y:S01]  /*1ae00*/  I2FP.F32.S32 R170, R170 ;  /* 0x000000aa00aa7245 */ /* 0x000fe20000201400 */
[----:B------:R-:W-:Y:S01]  /*1ae10*/  FFMA.FTZ R11, R173, -UR31, R11 ;  /* 0x8000001fad0b7c23 */ /* 0x000fe2000801000b */
[----:B------:R-:W-:Y:S01]  /*1ae20*/  FSEL R200, R10, -INF , !P2 ;  /* 0xff8000000ac87808 */ /* 0x000fe20005000000 */
[----:B------:R-:W-:Y:S01]  /*1ae30*/  IMAD.MOV.U32 R173, RZ, RZ, R235 ;  /* 0x000000ffffad7224 */ /* 0x000fe200078e00eb */
[----:B------:R-:W-:Y:S01]  /*1ae40*/  ISETP.GE.AND P2, PT, R2, R217, PT ;  /* 0x000000d90200720c */ /* 0x000fe20003f46270 */
[----:B------:R-:W-:Y:S01]  /*1ae50*/  FFMA.FTZ R12, R172, -UR31, R12 ;  /* 0x8000001fac0c7c23 */ /* 0x000fe2000801000c */
[----:B------:R-:W-:Y:S01]  /*1ae60*/  I2FP.F32.S32 R5, R5 ;  /* 0x0000000500057245 */ /* 0x000fe20000201400 */
[----:B------:R-:W-:Y:S01]  /*1ae70*/  IMAD.MOV.U32 R172, RZ, RZ, R234 ;  /* 0x000000ffffac7224 */ /* 0x000fe200078e00ea */
[----:B------:R-:W-:Y:S01]  /*1ae80*/  IABS R7, R168 ;  /* 0x000000a800077213 */ /* 0x000fe20000000000 */
[----:B------:R-:W-:Y:S01]  /*1ae90*/  FFMA.FTZ R13, R170, -UR31, R13 ;  /* 0x8000001faa0d7c23 */ /* 0x000fe2000801000d */
[----:B------:R-:W-:Y:S01]  /*1aea0*/  IABS R4, R6 ;  /* 0x0000000600047213 */ /* 0x000fe20000000000 */
[----:B------:R-:W-:Y:S01]  /*1aeb0*/  FFMA.FTZ R15, R5, -UR31, R15 ;  /* 0x8000001f050f7c23 */ /* 0x000fe2000801000f */
[----:B------:R-:W-:Y:S01]  /*1aec0*/  ISETP.GE.OR P2, PT, R2, R225, !P2 ;  /* 0x000000e10200720c */ /* 0x000fe20005746670 */
[----:B------:R-:W-:Y:S01]  /*1aed0*/  IMAD.MOV.U32 R6, RZ, RZ, R8 ;  /* 0x000000ffff067224 */ /* 0x000fe200078e0008 */
[----:B------:R-:W-:Y:S02]  /*1aee0*/  I2FP.F32.S32 R5, R7 ;  /* 0x0000000700057245 */ /* 0x000fe40000201400 */
[----:B------:R-:W-:Y:S02]  /*1aef0*/  I2FP.F32.S32 R4, R4 ;  /* 0x0000000400047245 */ /* 0x000fe40000201400 */
        /* <DEDUP_REMOVED lines=8> */
[C---:B------:R-:W-:Y:S01]  /*1af80*/  ISETP.GE.AND P3, PT, R2.reuse, R219, PT ;  /* 0x000000db0200720c */ /* 0x040fe20003f66270 */
[----:B------:R-:W-:Y:S01]  /*1af90*/  IMAD.MOV.U32 R12, RZ, RZ, R192 ;  /* 0x000000ffff0c7224 */ /* 0x000fe200078e00c0 */
[----:B------:R-:W-:Y:S01]  /*1afa0*/  ISETP.GE.AND P2, PT, R2, R218, PT ;  /* 0x000000da0200720c */ /* 0x000fe20003f46270 */
[--C-:B------:R-:W-:Y:S01]  /*1afb0*/  IMAD.IADD R7, R222, 0x1, -R5.reuse ;  /* 0x00000001de077824 */ /* 0x100fe200078e0a05 */
[----:B------:R-:W-:Y:S01]  /*1afc0*/  ISETP.GE.OR P5, PT, R2, R224, !P5 ;  /* 0x000000e00200720c */ /* 0x000fe20006fa6670 */
[--C-:B------:R-:W-:Y:S01]  /*1afd0*/  IMAD.IADD R9, R220, 0x1, -R4.reuse ;  /* 0x00000001dc097824 */ /* 0x100fe200078e0a04 */
[----:B------:R-:W-:Y:S01]  /*1afe0*/  ISETP.GE.OR P3, PT, R2, R227, !P3 ;  /* 0x000000e30200720c */ /* 0x000fe20005f66670 */
[----:B------:R-:W-:Y:S01]  /*1aff0*/  IMAD.IADD R10, R222, 0x1, -R4 ;  /* 0x00000001de0a7824 */ /* 0x000fe200078e0a04 */
[----:B------:R-:W-:Y:S01]  /*1b000*/  ISETP.GE.OR P2, PT, R2, R226, !P2 ;  /* 0x000000e20200720c */ /* 0x000fe20005746670 */
[----:B------:R-:W-:Y:S01]  /*1b010*/  IMAD.IADD R2, R222, 0x1, -R2 ;  /* 0x00000001de027824 */ /* 0x000fe200078e0a02 */
[----:B------:R-:W-:Y:S02]  /*1b020*/  I2FP.F32.S32 R6, R6 ;  /* 0x0000000600067245 */ /* 0x000fe40000201400 */
[----:B------:R-:W-:Y:S02]  /*1b030*/  IABS R169, R171 ;  /* 0x000000ab00a97213 */ /* 0x000fe40000000000 */
[----:B------:R-:W-:Y:S01]  /*1b040*/  IABS R11, R2 ;  /* 0x00000002000b7213 */ /* 0x000fe20000000000 */
[----:B------:R-:W-:Y:S01]  /*1b050*/  FFMA.FTZ R16, R6, -UR31, R16 ;  /* 0x8000001f06107c23 */ /* 0x000fe20008010010 */
[----:B------:R-:W-:Y:S01]  /*1b060*/  I2FP.F32.S32 R169, R169 ;  /* 0x000000a900a97245 */ /* 0x000fe20000201400 */
[----:B------:R-:W-:Y:S01]  /*1b070*/  IMAD.IADD R6, R220, 0x1, -R5 ;  /* 0x00000001dc067824 */ /* 0x000fe200078e0a05 */
[----:B------:R-:W-:Y:S02]  /*1b080*/  IABS R2, R7 ;  /* 0x0000000700027213 */ /* 0x000fe40000000000 */
[----:B------:R-:W-:Y:S01]  /*1b090*/  IABS R7, R9 ;  /* 0x0000000900077213 */ /* 0x000fe20000000000 */
[----:B------:R-:W-:Y:S01]  /*1b0a0*/  IMAD.MOV.U32 R9, RZ, RZ, R11 ;  /* 0x000000ffff097224 */ /* 0x000fe200078e000b */
[----:B------:R-:W-:Y:S01]  /*1b0b0*/  IABS R8, R6 ;  /* 0x0000000600087213 */ /* 0x000fe20000000000 */
[----:B------:R-:W-:Y:S01]  /*1b0c0*/  FFMA.FTZ R14, R169, -UR31, R14 ;  /* 0x8000001fa90e7c23 */ /* 0x000fe2000801000e */
[----:B------:R-:W-:Y:S02]  /*1b0d0*/  I2FP.F32.S32 R2, R2 ;  /* 0x0000000200027245 */ /* 0x000fe40000201400 */
[----:B------:R-:W-:Y:S02]  /*1b0e0*/  I2FP.F32.S32 R9, R9 ;  /* 0x0000000900097245 */ /* 0x000fe40000201400 */
[----:B------:R-:W-:Y:S01]  /*1b0f0*/  I2FP.F32.S32 R8, R8 ;  /* 0x0000000800087245 */ /* 0x000fe20000201400 */
[----:B------:R-:W-:Y:S01]  /*1b100*/  FFMA.FTZ R22, R2, -UR31, R22 ;  /* 0x8000001f02167c23 */ /* 0x000fe20008010016 */
[----:B------:R-:W-:Y:S01]  /*1b110*/  FSEL R232, R14, -INF , !P0 ;  /* 0xff8000000ee87808 */ /* 0x000fe20004000000 */
[----:B------:R-:W-:Y:S01]  /*1b120*/  FFMA.FTZ R19, R9, -UR31, R19 ;  /* 0x8000001f09137c23 */ /* 0x000fe20008010013 */
[----:B------:R-:W-:Y:S01]  /*1b130*/  FSEL R233, R15, -INF , !P5 ;  /* 0xff8000000fe97808 */ /* 0x000fe20006800000 */
[----:B------:R-:W-:Y:S01]  /*1b140*/  IMAD.MOV.U32 R15, RZ, RZ, R191 ;  /* 0x000000ffff0f7224 */ /* 0x000fe200078e00bf */
[C---:B------:R-:W-:Y:S01]  /*1b150*/  ISETP.GE.AND P0, PT, R5.reuse, R219, PT ;  /* 0x000000db0500720c */ /* 0x040fe20003f06270 */
[----:B------:R-:W-:Y:S01]  /*1b160*/  FFMA.FTZ R20, R8, -UR31, R20 ;  /* 0x8000001f08147c23 */ /* 0x000fe20008010014 */
[C---:B------:R-:W-:Y:S01]  /*1b170*/  ISETP.GE.AND P5, PT, R5.reuse, R218, PT ;  /* 0x000000da0500720c */ /* 0x040fe20003fa6270 */
[----:B------:R-:W-:Y:S01]  /*1b180*/  VIADD R2, R0, 0x18 ;  /* 0x0000001800027836 */ /* 0x000fe20000000000 */
[----:B------:R-:W-:Y:S01]  /*1b190*/  IABS R6, R10 ;  /* 0x0000000a00067213 */ /* 0x000fe20000000000 */
[----:B------:R-:W-:Y:S01]  /*1b1a0*/  IMAD.MOV.U32 R14, RZ, RZ, R190 ;  /* 0x000000ffff0e7224 */ /* 0x000fe200078e00be */
[----:B------:R-:W-:Y:S01]  /*1b1b0*/  ISETP.GE.OR P0, PT, R5, R227, !P0 ;  /* 0x000000e30500720c */ /* 0x000fe20004706670 */
[----:B------:R-:W-:Y:S01]  /*1b1c0*/  IMAD.IADD R8, R221, 0x1, -R5 ;  /* 0x00000001dd087824 */ /* 0x000fe200078e0a05 */
[----:B------:R-:W-:Y:S02]  /*1b1d0*/  ISETP.GE.OR P5, PT, R5, R226, !P5 ;  /* 0x000000e20500720c */ /* 0x000fe40006fa6670 */
[----:B------:R-:W-:Y:S02]  /*1b1e0*/  I2FP.F32.S32 R7, R7 ;  /* 0x0000000700077245 */ /* 0x000fe40000201400 */
[----:B------:R-:W-:Y:S02]  /*1b1f0*/  I2FP.F32.S32 R6, R6 ;  /* 0x0000000600067245 */ /* 0x000fe40000201400 */
[----:B------:R-:W-:Y:S01]  /*1b200*/  FSEL R17, R17, -INF , !P3 ;  /* 0xff80000011117808 */ /* 0x000fe20005800000 */
[----:B------:R-:W-:Y:S01]  /*1b210*/  FFMA.FTZ R21, R7, -UR31, R21 ;  /* 0x8000001f07157c23 */ /* 0x000fe20008010015 */
[----:B------:R-:W-:Y:S01]  /*1b220*/  FSEL R19, R19, -INF , !P2 ;  /* 0xff80000013137808 */ /* 0x000fe20005000000 */
[----:B------:R-:W-:Y:S01]  /*1b230*/  FFMA.FTZ R23, R6, -UR31, R23 ;  /* 0x8000001f06177c23 */ /* 0x000fe20008010017 */
[----:B------:R-:W-:Y:S01]  /*1b240*/  FSEL R241, R20, -INF , !P0 ;  /* 0xff80000014f17808 */ /* 0x000fe20004000000 */
[----:B------:R-:W-:Y:S01]  /*1b250*/  IMAD.MOV.U32 R20, RZ, RZ, R230 ;  /* 0x000000ffff147224 */ /* 0x000fe200078e00e6 */
[----:B------:R-:W-:Y:S01]  /*1b260*/  FSEL R242, R22, -INF , !P5 ;  /* 0xff80000016f27808 */ /* 0x000fe20006800000 */
[----:B------:R-:W-:Y:S01]  /*1b270*/  IMAD.MOV.U32 R22, RZ, RZ, R238 ;  /* 0x000000ffff167224 */ /* 0x000fe200078e00ee */
[----:B------:R-:W-:Y:S01]  /*1b280*/  FSEL R16, R16, -INF , !P1 ;  /* 0xff80000010107808 */ /* 0x000fe20004800000 */
[--C-:B------:R-:W-:Y:S01]  /*1b290*/  IMAD.IADD R7, R221, 0x1, -R4.reuse ;  /* 0x00000001dd077824 */ /* 0x100fe200078e0a04 */
[----:B------:R-:W-:Y:S01]  /*1b2a0*/  FSEL R18, R18, -INF , !P6 ;  /* 0xff80000012127808 */ /* 0x000fe20007000000 */
[----:B------:R-:W-:Y:S01]  /*1b2b0*/  IMAD.IADD R6, R223, 0x1, -R5 ;  /* 0x00000001df067824 */ /* 0x000fe200078e0a05 */
[C---:B------:R-:W-:Y:S02]  /*1b2c0*/  ISETP.GE.AND P3, PT, R4.reuse, R219, PT ;  /* 0x000000db0400720c */ /* 0x040fe40003f66270 */
[C---:B------:R-:W-:Y:S02]  /*1b2d0*/  ISETP.GE.AND P2, PT, R4.reuse, R218, PT ;  /* 0x000000da0400720c */ /* 0x040fe40003f46270 */
[CC--:B------:R-:W-:Y:S02]  /*1b2e0*/  ISETP.GE.AND P0, PT, R4.reuse, R217.reuse, PT ;  /* 0x000000d90400720c */ /* 0x0c0fe40003f06270 */
[CC--:B------:R-:W-:Y:S02]  /*1b2f0*/  ISETP.GE.AND P5, PT, R4.reuse, R216.reuse, PT ;  /* 0x000000d80400720c */ /* 0x0c0fe40003fa6270 */
[C---:B------:R-:W-:Y:S02]  /*1b300*/  ISETP.GE.AND P1, PT, R5.reuse, R217, PT ;  /* 0x000000d90500720c */ /* 0x040fe40003f26270 */
[----:B------:R-:W-:Y:S02]  /*1b310*/  ISETP.GE.AND P6, PT, R5, R216, PT ;  /* 0x000000d80500720c */ /* 0x000fe40003fc6270 */
[C---:B------:R-:W-:Y:S02]  /*1b320*/  ISETP.GE.OR P3, PT, R4.reuse, R227, !P3 ;  /* 0x000000e30400720c */ /* 0x040fe40005f66670 */
[C---:B------:R-:W-:Y:S02]  /*1b330*/  ISETP.GE.OR P2, PT, R4.reuse, R226, !P2 ;  /* 0x000000e20400720c */ /* 0x040fe40005746670 */
[CC--:B------:R-:W-:Y:S02]  /*1b340*/  ISETP.GE.OR P0, PT, R4.reuse, R225.reuse, !P0 ;  /* 0x000000e10400720c */ /* 0x0c0fe40004706670 */
[-C--:B------:R-:W-:Y:S01]  /*1b350*/  ISETP.GE.OR P5, PT, R4, R224.reuse, !P5 ;  /* 0x000000e00400720c */ /* 0x080fe20006fa6670 */
[----:B------:R-:W-:Y:S01]  /*1b360*/  IMAD.IADD R4, R223, 0x1, -R4 ;  /* 0x00000001df047824 */ /* 0x000fe200078e0a04 */
[C---:B------:R-:W-:Y:S02]  /*1b370*/  ISETP.GE.OR P1, PT, R5.reuse, R225, !P1 ;  /* 0x000000e10500720c */ /* 0x040fe40004f26670 */
[----:B------:R-:W-:Y:S01]  /*1b380*/  ISETP.GE.OR P6, PT, R5, R224, !P6 ;  /* 0x000000e00500720c */ /* 0x000fe200077c6670 */
[----:B------:R-:W-:Y:S01]  /*1b390*/  IMAD.IADD R5, R221, 0x1, -R2 ;  /* 0x00000001dd057824 */ /* 0x000fe200078e0a02 */
[----:B------:R-:W-:Y:S02]  /*1b3a0*/  IABS R10, R8 ;  /* 0x00000008000a7213 */ /* 0x000fe40000000000 */
[----:B------:R-:W-:Y:S02]  /*1b3b0*/  IABS R8, R4 ;  /* 0x0000000400087213 */ /* 0x000fe40000000000 */
[----:B------:R-:W-:Y:S01]  /*1b3c0*/  IABS R4, R5 ;  /* 0x0000000500047213 */ /* 0x000fe20000000000 */
[----:B------:R-:W-:Y:S01]  /*1b3d0*/  IMAD.MOV.U32 R5, RZ, RZ, R10 ;  /* 0x000000ffff057224 */ /* 0x000fe200078e000a */
[----:B------:R-:W-:Y:S02]  /*1b3e0*/  IABS R9, R7 ;  /* 0x0000000700097213 */ /* 0x000fe40000000000 */
[----:B------:R-:W-:Y:S02]  /*1b3f0*/  IABS R7, R6 ;  /* 0x0000000600077213 */ /* 0x000fe40000000000 */
[----:B------:R-:W-:Y:S01]  /*1b400*/  I2FP.F32.S32 R5, R5 ;  /* 0x0000000500057245 */ /* 0x000fe20000201400 */
[----:B------:R-:W-:Y:S01]  /*1b410*/  IMAD.MOV.U32 R6, RZ, RZ, R9 ;  /* 0x000000ffff067224 */ /* 0x000fe200078e0009 */
[----:B------:R-:W-:Y:S01]  /*1b420*/  I2FP.F32.S32 R4, R4 ;  /* 0x0000000400047245 */ /* 0x000fe20000201400 */
[----:B------:R-:W-:Y:S01]  /*1b430*/  IMAD.IADD R9, R220, 0x1, -R2 ;  /* 0x00000001dc097824 */ /* 0x000fe200078e0a02 */
[----:B------:R-:W-:Y:S01]  /*1b440*/  I2FP.F32.S32 R7, R7 ;  /* 0x0000000700077245 */ /* 0x000fe20000201400 */
[----:B------:R-:W-:Y:S01]  /*1b450*/  FFMA.FTZ R24, R5, -UR31, R24 ;  /* 0x8000001f05187c23 */ /* 0x000fe20008010018 */
[----:B------:R-:W-:Y:S01]  /*1b460*/  I2FP.F32.S32 R6, R6 ;  /* 0x0000000600067245 */ /* 0x000fe20000201400 */
[----:B------:R-:W-:Y:S01]  /*1b470*/  VIADD R5, R0, 0x19 ;  /* 0x0000001900057836 */ /* 0x000fe20000000000 */
[----:B------:R-:W-:Y:S01]  /*1b480*/  I2FP.F32.S32 R8, R8 ;  /* 0x0000000800087245 */ /* 0x000fe20000201400 */
[----:B------:R-:W-:Y:S01]  /*1b490*/  FFMA.FTZ R28, R4, -UR31, R28 ;  /* 0x8000001f041c7c23 */ /* 0x000fe2000801001c */
[----:B------:R-:W-:Y:S01]  /*1b4a0*/  FSEL R235, R23, -INF , !P2 ;  /* 0xff80000017eb7808 */ /* 0x000fe20005000000 */
[----:B------:R-:W-:Y:S01]  /*1b4b0*/  IMAD.IADD R4, R221, 0x1, -R5 ;  /* 0x00000001dd047824 */ /* 0x000fe200078e0a05 */
[----:B------:R-:W-:Y:S01]  /*1b4c0*/  FSEL R194, R21, -INF , !P3 ;  /* 0xff80000015c27808 */ /* 0x000fe20005800000 */
[----:B------:R-:W-:Y:S01]  /*1b4d0*/  FFMA.FTZ R25, R6, -UR31, R25 ;  /* 0x8000001f06197c23 */ /* 0x000fe20008010019 */
[----:B------:R-:W-:Y:S01]  /*1b4e0*/  ISETP.GE.AND P3, PT, R2, R217, PT ;  /* 0x000000d90200720c */ /* 0x000fe20003f66270 */
[----:B------:R-:W-:Y:S01]  /*1b4f0*/  FFMA.FTZ R26, R7, -UR31, R26 ;  /* 0x8000001f071a7c23 */ /* 0x000fe2000801001a */
[----:B------:R-:W-:Y:S01]  /*1b500*/  IABS R4, R4 ;  /* 0x0000000400047213 */ /* 0x000fe20000000000 */
[----:B------:R-:W-:Y:S01]  /*1b510*/  FFMA.FTZ R27, R8, -UR31, R27 ;  /* 0x8000001f081b7c23 */ /* 0x000fe2000801001b */
[----:B------:R-:W-:Y:S01]  /*1b520*/  FSEL R238, R25, -INF , !P0 ;  /* 0xff80000019ee7808 */ /* 0x000fe20004000000 */
[----:B------:R-:W-:Y:S01]  /*1b530*/  IMAD.MOV.U32 R23, RZ, RZ, R239 ;  /* 0x000000ffff177224 */ /* 0x000fe200078e00ef */
[----:B------:R-:W-:Y:S01]  /*1b540*/  FSEL R239, R24, -INF , !P1 ;  /* 0xff80000018ef7808 */ /* 0x000fe20004800000 */
[----:B------:R-:W-:Y:S01]  /*1b550*/  IMAD.MOV.U32 R21, RZ, RZ, R231 ;  /* 0x000000ffff157224 */ /* 0x000fe200078e00e7 */
[----:B------:R-:W-:Y:S01]  /*1b560*/  I2FP.F32.S32 R4, R4 ;  /* 0x0000000400047245 */ /* 0x000fe20000201400 */
[----:B------:R-:W-:Y:S01]  /*1b570*/  IMAD.IADD R8, R222, 0x1, -R2 ;  /* 0x00000001de087824 */ /* 0x000fe200078e0a02 */
[C---:B------:R-:W-:Y:S01]  /*1b580*/  ISETP.GE.AND P2, PT, R2.reuse, R216, PT ;  /* 0x000000d80200720c */ /* 0x040fe20003f46270 */
[----:B------:R-:W-:Y:S01]  /*1b590*/  IMAD.MOV.U32 R25, RZ, RZ, R15 ;  /* 0x000000ffff197224 */ /* 0x000fe200078e000f */
[----:B------:R-:W-:Y:S01]  /*1b5a0*/  ISETP.GE.AND P1, PT, R2, R219, PT ;  /* 0x000000db0200720c */ /* 0x000fe20003f26270 */
[----:B------:R-:W-:Y:S01]  /*1b5b0*/  FFMA.FTZ R29, R4, -UR31, R29 ;  /* 0x8000001f041d7c23 */ /* 0x000fe2000801001d */
[----:B------:R-:W-:Y:S01]  /*1b5c0*/  ISETP.GE.AND P0, PT, R2, R218, PT ;  /* 0x000000da0200720c */ /* 0x000fe20003f06270 */
[----:B------:R-:W-:Y:S01]  /*1b5d0*/  IMAD.MOV.U32 R24, RZ, RZ, R14 ;  /* 0x000000ffff187224 */ /* 0x000fe200078e000e */
[----:B------:R-:W-:Y:S01]  /*1b5e0*/  FSEL R231, R26, -INF , !P6 ;  /* 0xff8000001ae77808 */ /* 0x000fe20007000000 */
[----:B------:R-:W-:Y:S01]  /*1b5f0*/  IMAD.IADD R7, R223, 0x1, -R2 ;  /* 0x00000001df077824 */ /* 0x000fe200078e0a02 */
[----:B------:R-:W-:Y:S01]  /*1b600*/  ISETP.GE.AND P6, PT, R5, R217, PT ;  /* 0x000000d90500720c */ /* 0x000fe20003fc6270 */
[----:B------:R-:W-:Y:S01]  /*1b610*/  IMAD.IADD R6, R223, 0x1, -R5 ;  /* 0x00000001df067824 */ /* 0x000fe200078e0a05 */
[C---:B------:R-:W-:Y:S01]  /*1b620*/  ISETP.GE.OR P3, PT, R2.reuse, R225, !P3 ;  /* 0x000000e10200720c */ /* 0x040fe20005f66670 */
[----:B------:R-:W-:Y:S01]  /*1b630*/  IMAD.MOV.U32 R14, RZ, RZ, R12 ;  /* 0x000000ffff0e7224 */ /* 0x000fe200078e000c */
[C---:B------:R-:W-:Y:S01]  /*1b640*/  ISETP.GE.OR P2, PT, R2.reuse, R224, !P2 ;  /* 0x000000e00200720c */ /* 0x040fe20005746670 */
[----:B------:R-:W-:Y:S01]  /*1b650*/  IMAD.MOV.U32 R12, RZ, RZ, R177 ;  /* 0x000000ffff0c7224 */ /* 0x000fe200078e00b1 */
[C---:B------:R-:W-:Y:S02]  /*1b660*/  ISETP.GE.OR P1, PT, R2.reuse, R227, !P1 ;  /* 0x000000e30200720c */ /* 0x040fe40004f26670 */
[----:B------:R-:W-:Y:S02]  /*1b670*/  ISETP.GE.OR P0, PT, R2, R226, !P0 ;  /* 0x000000e20200720c */ /* 0x000fe40004706670 */
[----:B------:R-:W-:Y:S02]  /*1b680*/  IABS R8, R8 ;  /* 0x0000000800087213 */ /* 0x000fe40000000000 */
[----:B------:R-:W-:Y:S02]  /*1b690*/  IABS R10, R7 ;  /* 0x00000007000a7213 */ /* 0x000fe40000000000 */
[----:B------:R-:W-:Y:S02]  /*1b6a0*/  IABS R2, R6 ;  /* 0x0000000600027213 */ /* 0x000fe40000000000 */
[----:B------:R-:W-:Y:S01]  /*1b6b0*/  ISETP.GE.OR P6, PT, R5, R225, !P6 ;  /* 0x000000e10500720c */ /* 0x000fe200077c6670 */
[----:B------:R-:W-:Y:S01]  /*1b6c0*/  IMAD.MOV.U32 R6, RZ, RZ, R10 ;  /* 0x000000ffff067224 */ /* 0x000fe200078e000a */
[----:B------:R-:W-:Y:S02]  /*1b6d0*/  IABS R7, R9 ;  /* 0x0000000900077213 */ /* 0x000fe40000000000 */
[----:B------:R-:W-:Y:S01]  /*1b6e0*/  I2FP.F32.S32 R4, R8 ;  /* 0x0000000800047245 */ /* 0x000fe20000201400 */
[----:B------:R-:W-:Y:S01]  /*1b6f0*/  IMAD.IADD R8, R220, 0x1, -R5 ;  /* 0x00000001dc087824 */ /* 0x000fe200078e0a05 */
[----:B------:R-:W-:Y:S02]  /*1b700*/  I2FP.F32.S32 R2, R2 ;  /* 0x0000000200027245 */ /* 0x000fe40000201400 */
[----:B------:R-:W-:Y:S01]  /*1b710*/  FSEL R191, R27, -INF , !P5 ;  /* 0xff8000001bbf7808 */ /* 0x000fe20006800000 */
[----:B------:R-:W-:Y:S01]  /*1b720*/  IMAD.MOV.U32 R27, RZ, RZ, R14 ;  /* 0x000000ffff1b7224 */ /* 0x000fe200078e000e */
[----:B------:R-:W-:Y:S01]  /*1b730*/  FSEL R236, R28, -INF , !P3 ;  /* 0xff8000001cec7808 */ /* 0x000fe20005800000 */
[----:B------:R-:W-:Y:S01]  /*1b740*/  FFMA.FTZ R34, R4, -UR31, R34 ;  /* 0x8000001f04227c23 */ /* 0x000fe20008010022 */
[----:B------:R-:W-:Y:S01]  /*1b750*/  FSEL R234, R29, -INF , !P6 ;  /* 0xff8000001dea7808 */ /* 0x000fe20007000000 */
[----:B------:R-:W-:Y:S01]  /*1b760*/  FFMA.FTZ R31, R2, -UR31, R31 ;  /* 0x8000001f021f7c23 */ /* 0x000fe2000801001f */
[C---:B------:R-:W-:Y:S01]  /*1b770*/  ISETP.GE.AND P5, PT, R5.reuse, R216, PT ;  /* 0x000000d80500720c */ /* 0x040fe20003fa6270 */
[C---:B------:R-:W-:Y:S01]  /*1b780*/  VIADD R2, R0.reuse, 0x21 ;  /* 0x0000002100027836 */ /* 0x040fe20000000000 */
[C---:B------:R-:W-:Y:S01]  /*1b790*/  ISETP.GE.AND P3, PT, R5.reuse, R219, PT ;  /* 0x000000db0500720c */ /* 0x040fe20003f66270 */
[----:B------:R-:W-:Y:S01]  /*1b7a0*/  IMAD.MOV.U32 R28, RZ, RZ, R174 ;  /* 0x000000ffff1c7224 */ /* 0x000fe200078e00ae */
[C---:B------:R-:W-:Y:S01]  /*1b7b0*/  ISETP.GE.AND P6, PT, R5.reuse, R218, PT ;  /* 0x000000da0500720c */ /* 0x040fe20003fc6270 */
        /* <DEDUP_REMOVED lines=18> */
[----:B------:R-:W-:Y:S02]  /*1b8e0*/  IABS R6, R6 ;  /* 0x0000000600067213 */ /* 0x000fe40000000000 */
[----:B------:R-:W-:Y:S01]  /*1b8f0*/  I2FP.F32.S32 R9, R9 ;  /* 0x0000000900097245 */ /* 0x000fe20000201400 */
[----:B------:R-:W-:Y:S01]  /*1b900*/  FFMA.FTZ R33, R8, -UR31, R33 ;  /* 0x8000001f08217c23 */ /* 0x000fe20008010021 */
[----:B------:R-:W-:Y:S02]  /*1b910*/  I2FP.F32.S32 R6, R6 ;  /* 0x0000000600067245 */ /* 0x000fe40000201400 */
[----:B------:R-:W-:Y:S01]  /*1b920*/  I2FP.F32.S32 R5, R5 ;  /* 0x0000000500057245 */ /* 0x000fe20000201400 */
[----:B------:R-:W-:Y:S01]  /*1b930*/  FFMA.FTZ R35, R9, -UR31, R35 ;  /* 0x8000001f09237c23 */ /* 0x000fe20008010023 */
[----:B------:R-:W-:Y:S01]  /*1b940*/  FSEL R230, R30, -INF , !P2 ;  /* 0xff8000001ee67808 */ /* 0x000fe20005000000 */
[----:B------:R-:W-:Y:S01]  /*1b950*/  FFMA.FTZ R36, R6, -UR31, R36 ;  /* 0x8000001f06247c23 */ /* 0x000fe20008010024 */
[----:B------:R-:W-:Y:S01]  /*1b960*/  FSEL R229, R31, -INF , !P5 ;  /* 0xff8000001fe57808 */ /* 0x000fe20006800000 */
[----:B------:R-:W-:Y:S01]  /*1b970*/  FFMA.FTZ R38, R5, -UR31, R38 ;  /* 0x8000001f05267c23 */ /* 0x000fe20008010026 */
[----:B------:R-:W-:Y:S01]  /*1b980*/  ISETP.GE.AND P2, PT, R4, R219, PT ;  /* 0x000000db0400720c */ /* 0x000fe20003f46270 */
[--C-:B------:R-:W-:Y:S01]  /*1b990*/  IMAD.IADD R6, R222, 0x1, -R2.reuse ;  /* 0x00000001de067824 */ /* 0x100fe200078e0a02 */
[----:B------:R-:W-:Y:S01]  /*1b9a0*/  ISETP.GE.AND P5, PT, R4, R218, PT ;  /* 0x000000da0400720c */ /* 0x000fe20003fa6270 */
[----:B------:R-:W-:Y:S01]  /*1b9b0*/  IMAD.IADD R5, R221, 0x1, -R2 ;  /* 0x00000001dd057824 */ /* 0x000fe200078e0a02 */
[----:B------:R-:W-:Y:S02]  /*1b9c0*/  I2FP.F32.S32 R7, R7 ;  /* 0x0000000700077245 */ /* 0x000fe40000201400 */
[----:B------:R-:W-:Y:S02]  /*1b9d0*/  FSEL R168, R32, -INF , !P1 ;  /* 0xff80000020a87808 */ /* 0x000fe40004800000 */
[----:B------:R-:W-:Y:S01]  /*1b9e0*/  FSEL R170, R34, -INF , !P0 ;  /* 0xff80000022aa7808 */ /* 0x000fe20004000000 */
[----:B------:R-:W-:Y:S01]  /*1b9f0*/  FFMA.FTZ R37, R7, -UR31, R37 ;  /* 0x8000001f07257c23 */ /* 0x000fe20008010025 */
[C---:B------:R-:W-:Y:S01]  /*1ba00*/  ISETP.GE.AND P1, PT, R4.reuse, R217, PT ;  /* 0x000000d90400720c */ /* 0x040fe20003f26270 */
[----:B------:R-:W-:Y:S01]  /*1ba10*/  IMAD.IADD R7, R221, 0x1, -R4 ;  /* 0x00000001dd077824 */ /* 0x000fe200078e0a04 */
[C---:B------:R-:W-:Y:S02]  /*1ba20*/  ISETP.GE.AND P0, PT, R4.reuse, R216, PT ;  /* 0x000000d80400720c */ /* 0x040fe40003f06270 */
[C---:B------:R-:W-:Y:S02]  /*1ba30*/  ISETP.GE.OR P2, PT, R4.reuse, R227, !P2 ;  /* 0x000000e30400720c */ /* 0x040fe40005746670 */
[----:B------:R-:W-:Y:S02]  /*1ba40*/  ISETP.GE.OR P5, PT, R4, R226, !P5 ;  /* 0x000000e20400720c */ /* 0x000fe40006fa6670 */
[----:B--2---:R-:W-:Y:S01]  /*1ba50*/  PRMT R135, R178, 0x5410, R175 ;  /* 0x00005410b2877816 */ /* 0x004fe200000000af */
[----:B------:R-:W-:Y:S01]  /*1ba60*/  IMAD.MOV.U32 R178, RZ, RZ, R193 ;  /* 0x000000ffffb27224 */ /* 0x000fe200078e00c1 */
[----:B------:R-:W-:Y:S01]  /*1ba70*/  FSEL R169, R33, -INF , !P3 ;  /* 0xff80000021a97808 */ /* 0x000fe20005800000 */
[----:B------:R-:W-:Y:S01]  /*1ba80*/  IMAD.MOV.U32 R175, RZ, RZ, R203 ;  /* 0x000000ffffaf7224 */ /* 0x000fe200078e00cb */
[----:B------:R-:W-:Y:S01]  /*1ba90*/  FSEL R171, R35, -INF , !P6 ;  /* 0xff80000023ab7808 */ /* 0x000fe20007000000 */
[----:B------:R-:W-:Y:S01]  /*1baa0*/  IMAD.MOV.U32 R13, RZ, RZ, R178 ;  /* 0x000000ffff0d7224 */ /* 0x000fe200078e00b2 */
[----:B------:R-:W-:Y:S01]  /*1bab0*/  FSEL R187, R36, -INF , !P2 ;  /* 0xff80000024bb7808 */ /* 0x000fe20005000000 */
[----:B------:R-:W-:Y:S01]  /*1bac0*/  IMAD.MOV.U32 R29, RZ, RZ, R175 ;  /* 0x000000ffff1d7224 */ /* 0x000fe200078e00af */
[----:B------:R-:W-:Y:S01]  /*1bad0*/  FSEL R193, R38, -INF , !P5 ;  /* 0xff80000026c17808 */ /* 0x000fe20006800000 */
[----:B------:R-:W-:Y:S01]  /*1bae0*/  IMAD.MOV.U32 R30, RZ, RZ, R13 ;  /* 0x000000ffff1e7224 */ /* 0x000fe200078e000d */
[C---:B------:R-:W-:Y:S01]  /*1baf0*/  ISETP.GE.OR P1, PT, R4.reuse, R225, !P1 ;  /* 0x000000e10400720c */ /* 0x040fe20004f26670 */
[----:B------:R-:W-:Y:S01]  /*1bb00*/  IMAD.MOV.U32 R36, RZ, RZ, R12 ;  /* 0x000000ffff247224 */ /* 0x000fe200078e000c */
[----:B------:R-:W-:Y:S01]  /*1bb10*/  ISETP.GE.OR P0, PT, R4, R224, !P0 ;  /* 0x000000e00400720c */ /* 0x000fe20004706670 */
[C---:B------:R-:W-:Y:S01]  /*1bb20*/  IMAD.IADD R4, R223.reuse, 0x1, -R4 ;  /* 0x00000001df047824 */ /* 0x040fe200078e0a04 */
[C---:B------:R-:W-:Y:S02]  /*1bb30*/  ISETP.GE.AND P3, PT, R2.reuse, R219, PT ;  /* 0x000000db0200720c */ /* 0x040fe40003f66270 */
[C---:B------:R-:W-:Y:S02]  /*1bb40*/  ISETP.GE.AND P6, PT, R2.reuse, R218, PT ;  /* 0x000000da0200720c */ /* 0x040fe40003fc6270 */
[C---:B------:R-:W-:Y:S02]  /*1bb50*/  ISETP.GE.AND P2, PT, R2.reuse, R217, PT ;  /* 0x000000d90200720c */ /* 0x040fe40003f46270 */
[C---:B------:R-:W-:Y:S02]  /*1bb60*/  ISETP.GE.AND P5, PT, R2.reuse, R216, PT ;  /* 0x000000d80200720c */ /* 0x040fe40003fa6270 */
[----:B------:R-:W-:Y:S02]  /*1bb70*/  IABS R8, R6 ;  /* 0x0000000600087213 */ /* 0x000fe40000000000 */
[C---:B------:R-:W-:Y:S02]  /*1bb80*/  ISETP.GE.OR P3, PT, R2.reuse, R227, !P3 ;  /* 0x000000e30200720c */ /* 0x040fe40005f66670 */
[C---:B------:R-:W-:Y:S02]  /*1bb90*/  ISETP.GE.OR P6, PT, R2.reuse, R226, !P6 ;  /* 0x000000e20200720c */ /* 0x040fe400077c6670 */
[C---:B------:R-:W-:Y:S02]  /*1bba0*/  ISETP.GE.OR P2, PT, R2.reuse, R225, !P2 ;  /* 0x000000e10200720c */ /* 0x040fe40005746670 */
[----:B------:R-:W-:Y:S01]  /*1bbb0*/  ISETP.GE.OR P5, PT, R2, R224, !P5 ;  /* 0x000000e00200720c */ /* 0x000fe20006fa6670 */
[----:B------:R-:W-:Y:S01]  /*1bbc0*/  IMAD.IADD R2, R223, 0x1, -R2 ;  /* 0x00000001df027824 */ /* 0x000fe200078e0a02 */
[----:B------:R-:W-:Y:S01]  /*1bbd0*/  IABS R9, R4 ;  /* 0x0000000400097213 */ /* 0x000fe20000000000 */
[----:B------:R-:W-:Y:S01]  /*1bbe0*/  IMAD.MOV.U32 R4, RZ, RZ, R8 ;  /* 0x000000ffff047224 */ /* 0x000fe200078e0008 */
[----:B------:R-:W-:Y:S02]  /*1bbf0*/  IABS R6, R7 ;  /* 0x0000000700067213 */ /* 0x000fe40000000000 */
[----:B------:R-:W-:Y:S02]  /*1bc00*/  IABS R7, R2 ;  /* 0x0000000200077213 */ /* 0x000fe40000000000 */
[----:B------:R-:W-:Y:S02]  /*1bc10*/  IABS R5, R5 ;  /* 0x0000000500057213 */ /* 0x000fe40000000000 */
        /* <DEDUP_REMOVED lines=8> */
[----:B------:R-:W-:Y:S01]  /*1bca0*/  FFMA.FTZ R41, R5, -UR31, R41 ;  /* 0x8000001f05297c23 */ /* 0x000fe20008010029 */
[----:B------:R-:W-:Y:S01]  /*1bcb0*/  I2FP.F32.S32 R6, R7 ;  /* 0x0000000700067245 */ /* 0x000fe20000201400 */
[C---:B------:R-:W-:Y:S01]  /*1bcc0*/  VIADD R4, R0.reuse, 0x29 ;  /* 0x0000002900047836 */ /* 0x040fe20000000000 */
[----:B------:R-:W-:Y:S01]  /*1bcd0*/  FSEL R180, R39, -INF , !P6 ;  /* 0xff80000027b47808 */ /* 0x000fe20007000000 */
[----:B------:R-:W-:Y:S01]  /*1bce0*/  VIADD R5, R0, 0x28 ;  /* 0x0000002800057836 */ /* 0x000fe20000000000 */
[----:B------:R-:W-:Y:S01]  /*1bcf0*/  FSEL R195, R40, -INF , !P1 ;  /* 0xff80000028c37808 */ /* 0x000fe20004800000 */
[----:B------:R-:W-:Y:S01]  /*1bd00*/  FFMA.FTZ R43, R6, -UR31, R43 ;  /* 0x8000001f062b7c23 */ /* 0x000fe2000801002b */
[-C--:B------:R-:W-:Y:S01]  /*1bd10*/  ISETP.GE.AND P6, PT, R4, R217.reuse, PT ;  /* 0x000000d90400720c */ /* 0x080fe20003fc6270 */
[----:B------:R-:W-:Y:S01]  /*1bd20*/  FFMA.FTZ R42, R2, -UR31, R42 ;  /* 0x8000001f022a7c23 */ /* 0x000fe2000801002a */
[----:B------:R-:W-:Y:S01]  /*1bd30*/  ISETP.GE.AND P3, PT, R5, R217, PT ;  /* 0x000000d90500720c */ /* 0x000fe20003f66270 */
[C-C-:B------:R-:W-:Y:S01]  /*1bd40*/  IMAD.IADD R2, R221.reuse, 0x1, -R4.reuse ;  /* 0x00000001dd027824 */ /* 0x140fe200078e0a04 */
[-C--:B------:R-:W-:Y:S01]  /*1bd50*/  ISETP.GE.OR P6, PT, R4, R225.reuse, !P6 ;  /* 0x000000e10400720c */ /* 0x080fe200077c6670 */
[--C-:B------:R-:W-:Y:S01]  /*1bd60*/  IMAD.IADD R6, R221, 0x1, -R5.reuse ;  /* 0x00000001dd067824 */ /* 0x100fe200078e0a05 */
[----:B------:R-:W-:Y:S01]  /*1bd70*/  ISETP.GE.OR P3, PT, R5, R225, !P3 ;  /* 0x000000e10500720c */ /* 0x000fe20005f66670 */
[C---:B------:R-:W-:Y:S01]  /*1bd80*/  IMAD.IADD R10, R223.reuse, 0x1, -R4 ;  /* 0x00000001df0a7824 */ /* 0x040fe200078e0a04 */
[----:B------:R-:W-:Y:S01]  /*1bd90*/  IABS R8, R2 ;  /* 0x0000000200087213 */ /* 0x000fe20000000000 */
[--C-:B------:R-:W-:Y:S01]  /*1bda0*/  IMAD.IADD R7, R223, 0x1, -R5.reuse ;  /* 0x00000001df077824 */ /* 0x100fe200078e0a05 */
[----:B------:R-:W-:Y:S01]  /*1bdb0*/  IABS R9, R6 ;  /* 0x0000000600097213 */ /* 0x000fe20000000000 */
[----:B------:R-:W-:Y:S01]  /*1bdc0*/  IMAD.IADD R11, R220, 0x1, -R5 ;  /* 0x00000001dc0b7824 */ /* 0x000fe200078e0a05 */
[----:B------:R-:W-:Y:S02]  /*1bdd0*/  I2FP.F32.S32 R8, R8 ;  /* 0x0000000800087245 */ /* 0x000fe40000201400 */
[----:B------:R-:W-:Y:S02]  /*1bde0*/  I2FP.F32.S32 R9, R9 ;  /* 0x0000000900097245 */ /* 0x000fe40000201400 */
[----:B------:R-:W-:Y:S01]  /*1bdf0*/  IABS R2, R10 ;  /* 0x0000000a00027213 */ /* 0x000fe20000000000 */
[----:B------:R-:W-:Y:S01]  /*1be00*/  FFMA.FTZ R45, R8, -UR31, R45 ;  /* 0x8000001f082d7c23 */ /* 0x000fe2000801002d */
[----:B------:R-:W-:Y:S01]  /*1be10*/  IABS R6, R7 ;  /* 0x0000000700067213 */ /* 0x000fe20000000000 */
[----:B------:R-:W-:Y:S01]  /*1be20*/  FFMA.FTZ R44, R9, -UR31, R44 ;  /* 0x8000001f092c7c23 */ /* 0x000fe2000801002c */
[----:B------:R-:W-:Y:S01]  /*1be30*/  IABS R7, R11 ;  /* 0x0000000b00077213 */ /* 0x000fe20000000000 */
[----:B------:R-:W-:Y:S01]  /*1be40*/  IMAD.IADD R8, R220, 0x1, -R4 ;  /* 0x00000001dc087824 */ /* 0x000fe200078e0a04 */
[----:B------:R-:W-:Y:S02]  /*1be50*/  I2FP.F32.S32 R2, R2 ;  /* 0x0000000200027245 */ /* 0x000fe40000201400 */
[----:B------:R-:W-:Y:S02]  /*1be60*/  I2FP.F32.S32 R7, R7 ;  /* 0x0000000700077245 */ /* 0x000fe40000201400 */
[----:B------:R-:W-:Y:S01]  /*1be70*/  FSEL R192, R41, -INF , !P2 ;  /* 0xff80000029c07808 */ /* 0x000fe20005000000 */
[----:B------:R-:W-:Y:S01]  /*1be80*/  FFMA.FTZ R47, R2, -UR31, R47 ;  /* 0x8000001f022f7c23 */ /* 0x000fe2000801002f */
[----:B------:R-:W-:Y:S01]  /*1be90*/  FSEL R203, R42, -INF , !P0 ;  /* 0xff8000002acb7808 */ /* 0x000fe20004000000 */
[----:B------:R-:W-:Y:S01]  /*1bea0*/  FFMA.FTZ R48, R7, -UR31, R48 ;  /* 0x8000001f07307c23 */ /* 0x000fe20008010030 */
[C---:B------:R-:W-:Y:S01]  /*1beb0*/  ISETP.GE.AND P1, PT, R5.reuse, R216, PT ;  /* 0x000000d80500720c */ /* 0x040fe20003f26270 */
[----:B------:R-:W-:Y:S01]  /*1bec0*/  VIADD R2, R0, 0x30 ;  /* 0x0000003000027836 */ /* 0x000fe20000000000 */
[CC--:B------:R-:W-:Y:S01]  /*1bed0*/  ISETP.GE.AND P2, PT, R5.reuse, R219.reuse, PT ;  /* 0x000000db0500720c */ /* 0x0c0fe20003f46270 */
[----:B------:R-:W-:Y:S01]  /*1bee0*/  IMAD.IADD R7, R222, 0x1, -R5 ;  /* 0x00000001de077824 */ /* 0x000fe200078e0a05 */
[----:B------:R-:W-:Y:S02]  /*1bef0*/  ISETP.GE.AND P0, PT, R5, R218, PT ;  /* 0x000000da0500720c */ /* 0x000fe40003f06270 */
[----:B------:R-:W-:Y:S02]  /*1bf00*/  FSEL R202, R43, -INF , !P5 ;  /* 0xff8000002bca7808 */ /* 0x000fe40006800000 */
[----:B------:R-:W-:Y:S01]  /*1bf10*/  FSEL R190, R44, -INF , !P3 ;  /* 0xff8000002cbe7808 */ /* 0x000fe20005800000 */
[----:B------:R-:W-:Y:S01]  /*1bf20*/  IMAD.MOV.U32 R44, RZ, RZ, R24 ;  /* 0x000000ffff2c7224 */ /* 0x000fe200078e0018 */
[----:B------:R-:W-:Y:S01]  /*1bf30*/  FSEL R189, R45, -INF , !P6 ;  /* 0xff8000002dbd7808 */ /* 0x000fe20007000000 */
[----:B------:R-:W-:Y:S01]  /*1bf40*/  IMAD.MOV.U32 R45, RZ, RZ, R25 ;  /* 0x000000ffff2d7224 */ /* 0x000fe200078e0019 */
[----:B------:R-:W-:Y:S02]  /*1bf50*/  I2FP.F32.S32 R6, R6 ;  /* 0x0000000600067245 */ /* 0x000fe40000201400 */
[C---:B------:R-:W-:Y:S02]  /*1bf60*/  ISETP.GE.AND P5, PT, R4.reuse, R216, PT ;  /* 0x000000d80400720c */ /* 0x040fe40003fa6270 */
[----:B------:R-:W-:Y:S01]  /*1bf70*/  ISETP.GE.AND P3, PT, R4, R219, PT ;  /* 0x000000db0400720c */ /* 0x000fe20003f66270 */
[----:B------:R-:W-:Y:S01]  /*1bf80*/  FFMA.FTZ R46, R6, -UR31, R46 ;  /* 0x8000001f062e7c23 */ /* 0x000fe2000801002e */
[----:B------:R-:W-:Y:S01]  /*1bf90*/  ISETP.GE.AND P6, PT, R4, R218, PT ;  /* 0x000000da0400720c */ /* 0x000fe20003fc6270 */
[--C-:B------:R-:W-:Y:S01]  /*1bfa0*/  IMAD.IADD R6, R222, 0x1, -R2.reuse ;  /* 0x00000001de067824 */ /* 0x100fe200078e0a02 */
        /* <DEDUP_REMOVED lines=8> */
[----:B------:R-:W-:Y:S02]  /*1c030*/  IABS R9, R7 ;  /* 0x0000000700097213 */ /* 0x000fe40000000000 */
[----:B------:R-:W-:Y:S02]  /*1c040*/  IABS R7, R8 ;  /* 0x0000000800077213 */ /* 0x000fe40000000000 */
[----:B------:R-:W-:Y:S02]  /*1c050*/  IABS R5, R5 ;  /* 0x0000000500057213 */ /* 0x000fe40000000000 */
[----:B------:R-:W-:Y:S02]  /*1c060*/  IABS R8, R4 ;  /* 0x0000000400087213 */ /* 0x000fe40000000000 */
[----:B------:R-:W-:Y:S01]  /*1c070*/  IABS R4, R6 ;  /* 0x0000000600047213 */ /* 0x000fe20000000000 */
[----:B------:R-:W-:Y:S01]  /*1c080*/  IMAD.MOV.U32 R6, RZ, RZ, R9 ;  /* 0x000000ffff067224 */ /* 0x000fe200078e0009 */
[----:B------:R-:W-:Y:S01]  /*1c090*/  I2FP.F32.S32 R5, R5 ;  /* 0x0000000500057245 */ /* 0x000fe20000201400 */
[----:B------:R-:W-:Y:S01]  /*1c0a0*/  IMAD.IADD R9, R221, 0x1, -R2 ;  /* 0x00000001dd097824 */ /* 0x000fe200078e0a02 */
[----:B------:R-:W-:Y:S02]  /*1c0b0*/  I2FP.F32.S32 R4, R4 ;  /* 0x0000000400047245 */ /* 0x000fe40000201400 */
[----:B------:R-:W-:Y:S01]  /*1c0c0*/  I2FP.F32.S32 R6, R6 ;  /* 0x0000000600067245 */ /* 0x000fe20000201400 */
[----:B------:R-:W-:Y:S01]  /*1c0d0*/  FFMA.FTZ R52, R5, -UR31, R52 ;  /* 0x8000001f05347c23 */ /* 0x000fe20008010034 */
[----:B------:R-:W-:Y:S01]  /*1c0e0*/  I2FP.F32.S32 R7, R7 ;  /* 0x0000000700077245 */ /* 0x000fe20000201400 */
[----:B------:R-:W-:Y:S01]  /*1c0f0*/  VIADD R5, R0, 0x31 ;  /* 0x0000003100057836 */ /* 0x000fe20000000000 */
[----:B------:R-:W-:Y:S01]  /*1c100*/  I2FP.F32.S32 R8, R8 ;  /* 0x0000000800087245 */ /* 0x000fe20000201400 */
[----:B------:R-:W-:Y:S01]  /*1c110*/  FFMA.FTZ R50, R6, -UR31, R50 ;  /* 0x8000001f06327c23 */ /* 0x000fe20008010032 */
[----:B------:R-:W-:Y:S01]  /*1c120*/  FSEL R185, R46, -INF , !P1 ;  /* 0xff8000002eb97808 */ /* 0x000fe20004800000 */
[----:B------:R-:W-:Y:S01]  /*1c130*/  FFMA.FTZ R54, R4, -UR31, R54 ;  /* 0x8000001f04367c23 */ /* 0x000fe20008010036 */
[----:B------:R-:W-:Y:S01]  /*1c140*/  FSEL R182, R47, -INF , !P5 ;  /* 0xff8000002fb67808 */ /* 0x000fe20006800000 */
[----:B------:R-:W-:Y:S01]  /*1c150*/  IMAD.IADD R4, R221, 0x1, -R5 ;  /* 0x00000001dd047824 */ /* 0x000fe200078e0a05 */
[----:B------:R-:W-:Y:S01]  /*1c160*/  ISETP.GE.AND P1, PT, R2, R219, PT ;  /* 0x000000db0200720c */ /* 0x000fe20003f26270 */
[----:B------:R-:W-:Y:S01]  /*1c170*/  FFMA.FTZ R51, R8, -UR31, R51 ;  /* 0x8000001f08337c23 */ /* 0x000fe20008010033 */
[----:B------:R-:W-:Y:S01]  /*1c180*/  ISETP.GE.AND P5, PT, R2, R218, PT ;  /* 0x000000da0200720c */ /* 0x000fe20003fa6270 */
[----:B------:R-:W-:Y:S01]  /*1c190*/  IMAD.MOV.U32 R46, RZ, RZ, R22 ;  /* 0x000000ffff2e7224 */ /* 0x000fe200078e0016 */
[----:B------:R-:W-:Y:S01]  /*1c1a0*/  FSEL R31, R48, -INF , !P2 ;  /* 0xff800000301f7808 */ /* 0x000fe20005000000 */
[----:B------:R-:W-:Y:S01]  /*1c1b0*/  IMAD.MOV.U32 R47, RZ, RZ, R23 ;  /* 0x000000ffff2f7224 */ /* 0x000fe200078e0017 */
[----:B------:R-:W-:Y:S01]  /*1c1c0*/  FSEL R33, R50, -INF , !P0 ;  /* 0xff80000032217808 */ /* 0x000fe20004000000 */
[----:B------:R-:W-:Y:S01]  /*1c1d0*/  FFMA.FTZ R49, R7, -UR31, R49 ;  /* 0x8000001f07317c23 */ /* 0x000fe20008010031 */
[----:B------:R-:W-:Y:S01]  /*1c1e0*/  ISETP.GE.AND P2, PT, R2, R217, PT ;  /* 0x000000d90200720c */ /* 0x000fe20003f46270 */
[--C-:B------:R-:W-:Y:S01]  /*1c1f0*/  IMAD.IADD R7, R222, 0x1, -R5.reuse ;  /* 0x00000001de077824 */ /* 0x100fe200078e0a05 */
[----:B------:R-:W-:Y:S01]  /*1c200*/  ISETP.GE.AND P0, PT, R2, R216, PT ;  /* 0x000000d80200720c */ /* 0x000fe20003f06270 */
[----:B------:R-:W-:Y:S01]  /*1c210*/  IMAD.IADD R6, R220, 0x1, -R5 ;  /* 0x00000001dc067824 */ /* 0x000fe200078e0a05 */
[C---:B------:R-:W-:Y:S01]  /*1c220*/  ISETP.GE.OR P1, PT, R2.reuse, R227, !P1 ;  /* 0x000000e30200720c */ /* 0x040fe20004f26670 */
[----:B------:R-:W-:Y:S01]  /*1c230*/  IMAD.IADD R8, R223, 0x1, -R2 ;  /* 0x00000001df087824 */ /* 0x000fe200078e0a02 */
[C---:B------:R-:W-:Y:S02]  /*1c240*/  ISETP.GE.OR P5, PT, R2.reuse, R226, !P5 ;  /* 0x000000e20200720c */ /* 0x040fe40006fa6670 */
[----:B------:R-:W-:Y:S02]  /*1c250*/  IABS R4, R4 ;  /* 0x0000000400047213 */ /* 0x000fe40000000000 */
[C---:B------:R-:W-:Y:S02]  /*1c260*/  ISETP.GE.OR P2, PT, R2.reuse, R225, !P2 ;  /* 0x000000e10200720c */ /* 0x040fe40005746670 */
[----:B------:R-:W-:Y:S02]  /*1c270*/  ISETP.GE.OR P0, PT, R2, R224, !P0 ;  /* 0x000000e00200720c */ /* 0x000fe40004706670 */
[----:B------:R-:W-:Y:S02]  /*1c280*/  I2FP.F32.S32 R4, R4 ;  /* 0x0000000400047245 */ /* 0x000fe40000201400 */
[----:B------:R-:W-:Y:S02]  /*1c290*/  FSEL R22, R49, -INF , !P3 ;  /* 0xff80000031167808 */ /* 0x000fe40005800000 */
[----:B------:R-:W-:Y:S01]  /*1c2a0*/  FSEL R26, R51, -INF , !P6 ;  /* 0xff800000331a7808 */ /* 0x000fe20007000000 */
[----:B------:R-:W-:Y:S01]  /*1c2b0*/  FFMA.FTZ R57, R4, -UR31, R57 ;  /* 0x8000001f04397c23 */ /* 0x000fe20008010039 */
[----:B------:R-:W-:Y:S01]  /*1c2c0*/  FSEL R52, R52, -INF , !P1 ;  /* 0xff80000034347808 */ /* 0x000fe20004800000 */
[----:B------:R-:W-:Y:S01]  /*1c2d0*/  VIADD R4, R0, 0x38 ;  /* 0x0000003800047836 */ /* 0x000fe20000000000 */
[----:B------:R-:W-:Y:S02]  /*1c2e0*/  FSEL R32, R54, -INF , !P5 ;  /* 0xff80000036207808 */ /* 0x000fe40006800000 */
[----:B------:R-:W-:Y:S02]  /*1c2f0*/  IABS R2, R7 ;  /* 0x0000000700027213 */ /* 0x000fe40000000000 */
[C---:B------:R-:W-:Y:S02]  /*1c300*/  ISETP.GE.AND P3, PT, R5.reuse, R219, PT ;  /* 0x000000db0500720c */ /* 0x040fe40003f66270 */
[C---:B------:R-:W-:Y:S02]  /*1c310*/  ISETP.GE.AND P6, PT, R5.reuse, R218, PT ;  /* 0x000000da0500720c */ /* 0x040fe40003fc6270 */
[C---:B------:R-:W-:Y:S02]  /*1c320*/  ISETP.GE.AND P1, PT, R5.reuse, R217, PT ;  /* 0x000000d90500720c */ /* 0x040fe40003f26270 */
[----:B------:R-:W-:Y:S02]  /*1c330*/  ISETP.GE.AND P5, PT, R5, R216, PT ;  /* 0x000000d80500720c */ /* 0x000fe40003fa6270 */
[----:B------:R-:W-:Y:S02]  /*1c340*/  IABS R6, R6 ;  /* 0x0000000600067213 */ /* 0x000fe40000000000 */
[----:B------:R-:W-:Y:S01]  /*1c350*/  IABS R7, R9 ;  /* 0x0000000900077213 */ /* 0x000fe20000000000 */
[----:B------:R-:W-:Y:S01]  /*1c360*/  IMAD.IADD R9, R223, 0x1, -R4 ;  /* 0x00000001df097824 */ /* 0x000fe200078e0a04 */
[----:B------:R-:W-:Y:S02]  /*1c370*/  I2FP.F32.S32 R2, R2 ;  /* 0x0000000200027245 */ /* 0x000fe40000201400 */
[C---:B------:R-:W-:Y:S02]  /*1c380*/  ISETP.GE.OR P3, PT, R5.reuse, R227, !P3 ;  /* 0x000000e30500720c */ /* 0x040fe40005f66670 */
[C---:B------:R-:W-:Y:S01]  /*1c390*/  ISETP.GE.OR P6, PT, R5.reuse, R226, !P6 ;  /* 0x000000e20500720c */ /* 0x040fe200077c6670 */
[----:B------:R-:W-:Y:S01]  /*1c3a0*/  FFMA.FTZ R55, R2, -UR31, R55 ;  /* 0x8000001f02377c23 */ /* 0x000fe20008010037 */
[C---:B------:R-:W-:Y:S01]  /*1c3b0*/  ISETP.GE.OR P1, PT, R5.reuse, R225, !P1 ;  /* 0x000000e10500720c */ /* 0x040fe20004f26670 */
[----:B------:R-:W-:Y:S01]  /*1c3c0*/  VIADD R2, R0, 0x39 ;  /* 0x0000003900027836 */ /* 0x000fe20000000000 */
        /* <DEDUP_REMOVED lines=10> */
[C---:B------:R-:W-:Y:S01]  /*1c470*/  IMAD.IADD R6, R221.reuse, 0x1, -R4 ;  /* 0x00000001dd067824 */ /* 0x040fe200078e0a04 */
[----:B------:R-:W-:Y:S01]  /*1c480*/  IABS R5, R9 ;  /* 0x0000000900057213 */ /* 0x000fe20000000000 */
[----:B------:R-:W-:Y:S01]  /*1c490*/  IMAD.IADD R7, R221, 0x1, -R2 ;  /* 0x00000001dd077824 */ /* 0x000fe200078e0a02 */
[----:B------:R-:W-:Y:S01]  /*1c4a0*/  FSEL R53, R53, -INF , !P3 ;  /* 0xff80000035357808 */ /* 0x000fe20005800000 */
[----:B------:R-:W-:Y:S01]  /*1c4b0*/  IMAD.MOV.U32 R9, RZ, RZ, R11 ;  /* 0x000000ffff097224 */ /* 0x000fe200078e000b */
[----:B------:R-:W-:Y:S01]  /*1c4c0*/  FSEL R55, R55, -INF , !P6 ;  /* 0xff80000037377808 */ /* 0x000fe20007000000 */
[----:B------:R-:W-:Y:S01]  /*1c4d0*/  FFMA.FTZ R58, R8, -UR31, R58 ;  /* 0x8000001f083a7c23 */ /* 0x000fe2000801003a */
[----:B------:R-:W-:Y:S02]  /*1c4e0*/  IABS R8, R6 ;  /* 0x0000000600087213 */ /* 0x000fe40000000000 */
[----:B------:R-:W-:Y:S02]  /*1c4f0*/  IABS R7, R7 ;  /* 0x0000000700077213 */ /* 0x000fe40000000000 */
[----:B------:R-:W-:Y:S02]  /*1c500*/  I2FP.F32.S32 R9, R9 ;  /* 0x0000000900097245 */ /* 0x000fe40000201400 */
[----:B------:R-:W-:Y:S02]  /*1c510*/  I2FP.F32.S32 R8, R8 ;  /* 0x0000000800087245 */ /* 0x000fe40000201400 */
[----:B------:R-:W-:Y:S01]  /*1c520*/  I2FP.F32.S32 R7, R7 ;  /* 0x0000000700077245 */ /* 0x000fe20000201400 */
[----:B------:R-:W-:Y:S01]  /*1c530*/  FFMA.FTZ R59, R9, -UR31, R59 ;  /* 0x8000001f093b7c23 */ /* 0x000fe2000801003b */
[-C--:B------:R-:W-:Y:S01]  /*1c540*/  ISETP.GE.AND P3, PT, R4, R217.reuse, PT ;  /* 0x000000d90400720c */ /* 0x080fe20003f66270 */
[----:B------:R-:W-:Y:S01]  /*1c550*/  FFMA.FTZ R60, R8, -UR31, R60 ;  /* 0x8000001f083c7c23 */ /* 0x000fe2000801003c */
[----:B------:R-:W-:Y:S01]  /*1c560*/  ISETP.GE.AND P6, PT, R2, R217, PT ;  /* 0x000000d90200720c */ /* 0x000fe20003fc6270 */
[----:B------:R-:W-:Y:S01]  /*1c570*/  FFMA.FTZ R61, R7, -UR31, R61 ;  /* 0x8000001f073d7c23 */ /* 0x000fe2000801003d */
[----:B------:R-:W-:Y:S01]  /*1c580*/  IABS R6, R10 ;  /* 0x0000000a00067213 */ /* 0x000fe20000000000 */
[----:B------:R-:W-:Y:S01]  /*1c590*/  IMAD.IADD R7, R220, 0x1, -R2 ;  /* 0x00000001dc077824 */ /* 0x000fe200078e0a02 */
[-C--:B------:R-:W-:Y:S01]  /*1c5a0*/  ISETP.GE.OR P3, PT, R4, R225.reuse, !P3 ;  /* 0x000000e10400720c */ /* 0x080fe20005f66670 */
[----:B------:R-:W-:Y:S01]  /*1c5b0*/  IMAD.IADD R8, R220, 0x1, -R4 ;  /* 0x00000001dc087824 */ /* 0x000fe200078e0a04 */
[----:B------:R-:W-:Y:S02]  /*1c5c0*/  ISETP.GE.OR P6, PT, R2, R225, !P6 ;  /* 0x000000e10200720c */ /* 0x000fe400077c6670 */
[----:B------:R-:W-:Y:S02]  /*1c5d0*/  I2FP.F32.S32 R6, R6 ;  /* 0x0000000600067245 */ /* 0x000fe40000201400 */
        /* <DEDUP_REMOVED lines=8> */
[----:B------:R-:W-:Y:S01]  /*1c660*/  FSEL R173, R60, -INF , !P3 ;  /* 0xff8000003cad7808 */ /* 0x000fe20005800000 */
[----:B------:R-:W-:Y:S01]  /*1c670*/  FFMA.FTZ R63, R6, -UR31, R63 ;  /* 0x8000001f063f7c23 */ /* 0x000fe2000801003f */
[----:B------:R-:W-:Y:S01]  /*1c680*/  FSEL R175, R56, -INF , !P2 ;  /* 0xff80000038af7808 */ /* 0x000fe20005000000 */
[----:B------:R-:W-:Y:S01]  /*1c690*/  FFMA.FTZ R62, R5, -UR31, R62 ;  /* 0x8000001f053e7c23 */ /* 0x000fe2000801003e */
[----:B------:R-:W-:Y:S01]  /*1c6a0*/  FSEL R174, R57, -INF , !P1 ;  /* 0xff80000039ae7808 */ /* 0x000fe20004800000 */
[----:B------:R-:W-:Y:S01]  /*1c6b0*/  VIADD R6, R0, 0x40 ;  /* 0x0000004000067836 */ /* 0x000fe20000000000 */
[----:B------:R-:W-:Y:S01]  /*1c6c0*/  ISETP.GE.AND P5, PT, R2, R216, PT ;  /* 0x000000d80200720c */ /* 0x000fe20003fa6270 */
[----:B------:R-:W-:Y:S01]  /*1c6d0*/  IMAD.IADD R5, R222, 0x1, -R4 ;  /* 0x00000001de057824 */ /* 0x000fe200078e0a04 */
[CC--:B------:R-:W-:Y:S02]  /*1c6e0*/  ISETP.GE.AND P3, PT, R2.reuse, R219.reuse, PT ;  /* 0x000000db0200720c */ /* 0x0c0fe40003f66270 */
[----:B------:R-:W-:Y:S02]  /*1c6f0*/  ISETP.GE.AND P6, PT, R2, R218, PT ;  /* 0x000000da0200720c */ /* 0x000fe40003fc6270 */
[C---:B------:R-:W-:Y:S02]  /*1c700*/  ISETP.GE.AND P2, PT, R4.reuse, R216, PT ;  /* 0x000000d80400720c */ /* 0x040fe40003f46270 */
[C---:B------:R-:W-:Y:S02]  /*1c710*/  ISETP.GE.AND P1, PT, R4.reuse, R219, PT ;  /* 0x000000db0400720c */ /* 0x040fe40003f26270 */
[----:B------:R-:W-:Y:S02]  /*1c720*/  ISETP.GE.AND P0, PT, R4, R218, PT ;  /* 0x000000da0400720c */ /* 0x000fe40003f06270 */
        /* <DEDUP_REMOVED lines=20> */
[----:B------:R-:W-:Y:S01]  /*1c870*/  IMAD.IADD R2, R222, 0x1, -R6 ;  /* 0x00000001de027824 */ /* 0x000fe200078e0a06 */
[----:B------:R-:W-:Y:S01]  /*1c880*/  FSEL R62, R62, -INF , !P2 ;  /* 0xff8000003e3e7808 */ /* 0x000fe20005000000 */
[----:B------:R-:W-:Y:S01]  /*1c890*/  FFMA.FTZ R64, R4, -UR31, R64 ;  /* 0x8000001f04407c23 */ /* 0x000fe20008010040 */
        /* <DEDUP_REMOVED lines=8> */
[----:B------:R-:W-:Y:S01]  /*1c920*/  I2FP.F32.S32 R9, R10 ;  /* 0x0000000a00097245 */ /* 0x000fe20000201400 */
[--C-:B------:R-:W-:Y:S01]  /*1c930*/  IMAD.IADD R4, R220, 0x1, -R5.reuse ;  /* 0x00000001dc047824 */ /* 0x100fe200078e0a05 */
[C---:B------:R-:W-:Y:S01]  /*1c940*/  ISETP.GE.AND P2, PT, R6.reuse, R219, PT ;  /* 0x000000db0600720c */ /* 0x040fe20003f46270 */
[----:B------:R-:W-:Y:S01]  /*1c950*/  IMAD.IADD R11, R221, 0x1, -R5 ;  /* 0x00000001dd0b7824 */ /* 0x000fe200078e0a05 */
[----:B------:R-:W-:Y:S01]  /*1c960*/  ISETP.GE.AND P5, PT, R6, R218, PT ;  /* 0x000000da0600720c */ /* 0x000fe20003fa6270 */
[----:B------:R-:W-:Y:S01]  /*1c970*/  FFMA.FTZ R65, R7, -UR31, R65 ;  /* 0x8000001f07417c23 */ /* 0x000fe20008010041 */
[----:B------:R-:W-:Y:S01]  /*1c980*/  IABS R8, R4 ;  /* 0x0000000400087213 */ /* 0x000fe20000000000 */
[----:B------:R-:W-:Y:S01]  /*1c990*/  FFMA.FTZ R70, R9, -UR31, R70 ;  /* 0x8000001f09467c23 */ /* 0x000fe20008010046 */
[----:B------:R-:W-:Y:S01]  /*1c9a0*/  IABS R4, R11 ;  /* 0x0000000b00047213 */ /* 0x000fe20000000000 */
[----:B------:R-:W-:Y:S01]  /*1c9b0*/  IMAD.IADD R7, R222, 0x1, -R5 ;  /* 0x00000001de077824 */ /* 0x000fe200078e0a05 */
[C---:B------:R-:W-:Y:S02]  /*1c9c0*/  ISETP.GE.OR P2, PT, R6.reuse, R227, !P2 ;  /* 0x000000e30600720c */ /* 0x040fe40005746670 */
[----:B------:R-:W-:Y:S02]  /*1c9d0*/  ISETP.GE.OR P5, PT, R6, R226, !P5 ;  /* 0x000000e20600720c */ /* 0x000fe40006fa6670 */
[----:B------:R-:W-:Y:S02]  /*1c9e0*/  I2FP.F32.S32 R2, R2 ;  /* 0x0000000200027245 */ /* 0x000fe40000201400 */
[----:B------:R-:W-:Y:S02]  /*1c9f0*/  FSEL R64, R64, -INF , !P1 ;  /* 0xff80000040407808 */ /* 0x000fe40004800000 */
[----:B------:R-:W-:Y:S01]  /*1ca00*/  FSEL R34, R66, -INF , !P0 ;  /* 0xff80000042227808 */ /* 0x000fe20004000000 */
[----:B------:R-:W-:Y:S01]  /*1ca10*/  FFMA.FTZ R72, R2, -UR31, R72 ;  /* 0x8000001f02487c23 */ /* 0x000fe20008010048 */
[----:B------:R-:W-:Y:S01]  /*1ca20*/  ISETP.GE.AND P1, PT, R6, R217, PT ;  /* 0x000000d90600720c */ /* 0x000fe20003f26270 */
[----:B------:R-:W-:Y:S01]  /*1ca30*/  VIADD R2, R0, 0x49 ;  /* 0x0000004900027836 */ /* 0x000fe20000000000 */
[----:B------:R-:W-:Y:S02]  /*1ca40*/  ISETP.GE.AND P0, PT, R6, R216, PT ;  /* 0x000000d80600720c */ /* 0x000fe40003f06270 */
[----:B------:R-:W-:Y:S02]  /*1ca50*/  I2FP.F32.S32 R4, R4 ;  /* 0x0000000400047245 */ /* 0x000fe40000201400 */
[----:B------:R-:W-:Y:S02]  /*1ca60*/  FSEL R65, R65, -INF , !P3 ;  /* 0xff80000041417808 */ /* 0x000fe40005800000 */
[----:B------:R-:W-:Y:S01]  /*1ca70*/  FSEL R67, R67, -INF , !P6 ;  /* 0xff80000043437808 */ /* 0x000fe20007000000 */
[----:B------:R-:W-:Y:S01]  /*1ca80*/  FFMA.FTZ R73, R4, -UR31, R73 ;  /* 0x8000001f04497c23 */ /* 0x000fe20008010049 */
[----:B------:R-:W-:Y:S01]  /*1ca90*/  FSEL R68, R68, -INF , !P2 ;  /* 0xff80000044447808 */ /* 0x000fe20005000000 */
[----:B------:R-:W-:Y:S01]  /*1caa0*/  VIADD R4, R0, 0x48 ;  /* 0x0000004800047836 */ /* 0x000fe20000000000 */
[----:B------:R-:W-:Y:S02]  /*1cab0*/  FSEL R70, R70, -INF , !P5 ;  /* 0xff80000046467808 */ /* 0x000fe40006800000 */
[----:B------:R-:W-:Y:S01]  /*1cac0*/  I2FP.F32.S32 R8, R8 ;  /* 0x0000000800087245 */ /* 0x000fe20000201400 */
[----:B------:R-:W-:Y:S01]  /*1cad0*/  IMAD.IADD R9, R223, 0x1, -R4 ;  /* 0x00000001df097824 */ /* 0x000fe200078e0a04 */
[C---:B------:R-:W-:Y:S02]  /*1cae0*/  ISETP.GE.AND P3, PT, R5.reuse, R219, PT ;  /* 0x000000db0500720c */ /* 0x040fe40003f66270 */
[C---:B------:R-:W-:Y:S01]  /*1caf0*/  ISETP.GE.AND P6, PT, R5.reuse, R218, PT ;  /* 0x000000da0500720c */ /* 0x040fe20003fc6270 */
[----:B------:R-:W-:Y:S01]  /*1cb00*/  FFMA.FTZ R69, R8, -UR31, R69 ;  /* 0x8000001f08457c23 */ /* 0x000fe20008010045 */
[----:B------:R-:W-:Y:S01]  /*1cb10*/  ISETP.GE.AND P2, PT, R5, R217, PT ;  /* 0x000000d90500720c */ /* 0x000fe20003f46270 */
[----:B------:R-:W-:Y:S01]  /*1cb20*/  IMAD.IADD R8, R221, 0x1, -R2 ;  /* 0x00000001dd087824 */ /* 0x000fe200078e0a02 */
[----:B------:R-:W-:Y:S02]  /*1cb30*/  ISETP.GE.AND P5, PT, R5, R216, PT ;  /* 0x000000d80500720c */ /* 0x000fe40003fa6270 */
[----:B------:R-:W-:Y:S02]  /*1cb40*/  IABS R7, R7 ;  /* 0x0000000700077213 */ /* 0x000fe40000000000 */
[C---:B------:R-:W-:Y:S02]  /*1cb50*/  ISETP.GE.OR P1, PT, R6.reuse, R225, !P1 ;  /* 0x000000e10600720c */ /* 0x040fe40004f26670 */
[----:B------:R-:W-:Y:S01]  /*1cb60*/  ISETP.GE.OR P0, PT, R6, R224, !P0 ;  /* 0x000000e00600720c */ /* 0x000fe20004706670 */
[----:B------:R-:W-:Y:S01]  /*1cb70*/  IMAD.IADD R6, R223, 0x1, -R6 ;  /* 0x00000001df067824 */ /* 0x000fe200078e0a06 */
[C---:B------:R-:W-:Y:S02]  /*1cb80*/  ISETP.GE.OR P3, PT, R5.reuse, R227, !P3 ;  /* 0x000000e30500720c */ /* 0x040fe40005f66670 */
[C---:B------:R-:W-:Y:S02]  /*1cb90*/  ISETP.GE.OR P6, PT, R5.reuse, R226, !P6 ;  /* 0x000000e20500720c */ /* 0x040fe400077c6670 */
[C---:B------:R-:W-:Y:S02]  /*1cba0*/  ISETP.GE.OR P2, PT, R5.reuse, R225, !P2 ;  /* 0x000000e10500720c */ /* 0x040fe40005746670 */
[----:B------:R-:W-:Y:S01]  /*1cbb0*/  ISETP.GE.OR P5, PT, R5, R224, !P5 ;  /* 0x000000e00500720c */ /* 0x000fe20006fa6670 */
[----:B------:R-:W-:Y:S01]  /*1cbc0*/  IMAD.IADD R5, R223, 0x1, -R5 ;  /* 0x00000001df057824 */ /* 0x000fe200078e0a05 */
[----:B------:R-:W-:Y:S02]  /*1cbd0*/  I2FP.F32.S32 R7, R7 ;  /* 0x0000000700077245 */ /* 0x000fe40000201400 */
        /* <DEDUP_REMOVED lines=9> */
[----:B------:R-:W-:Y:S02]  /*1cc70*/  IABS R7, R7 ;  /* 0x0000000700077213 */ /* 0x000fe40000000000 */
        /* <DEDUP_REMOVED lines=8> */
[----:B------:R-:W-:Y:S01]  /*1cd00*/  FSEL R71, R71, -INF , !P6 ;  /* 0xff80000047477808 */ /* 0x000fe20007000000 */
[----:B------:R-:W-:Y:S01]  /*1cd10*/  FFMA.FTZ R76, R7, -UR31, R76 ;  /* 0x8000001f074c7c23 */ /* 0x000fe2000801004c */
[-C--:B------:R-:W-:Y:S01]  /*1cd20*/  ISETP.GE.AND P3, PT, R4, R217.reuse, PT ;  /* 0x000000d90400720c */ /* 0x080fe20003f66270 */
[----:B------:R-:W-:Y:S01]  /*1cd30*/  IMAD.IADD R7, R220, 0x1, -R4 ;  /* 0x00000001dc077824 */ /* 0x000fe200078e0a04 */
[----:B------:R-:W-:Y:S02]  /*1cd40*/  ISETP.GE.AND P6, PT, R2, R217, PT ;  /* 0x000000d90200720c */ /* 0x000fe40003fc6270 */
[-C--:B------:R-:W-:Y:S02]  /*1cd50*/  ISETP.GE.OR P3, PT, R4, R225.reuse, !P3 ;  /* 0x000000e10400720c */ /* 0x080fe40005f66670 */
[----:B------:R-:W-:Y:S02]  /*1cd60*/  ISETP.GE.OR P6, PT, R2, R225, !P6 ;  /* 0x000000e10200720c */ /* 0x000fe400077c6670 */
[----:B------:R-:W-:Y:S02]  /*1cd70*/  I2FP.F32.S32 R6, R6 ;  /* 0x0000000600067245 */ /* 0x000fe40000201400 */
[----:B------:R-:W-:Y:S02]  /*1cd80*/  FSEL R72, R72, -INF , !P1 ;  /* 0xff80000048487808 */ /* 0x000fe40004800000 */
[----:B------:R-:W-:Y:S01]  /*1cd90*/  FSEL R51, R73, -INF , !P2 ;  /* 0xff80000049337808 */ /* 0x000fe20005000000 */
[----:B------:R-:W-:Y:S01]  /*1cda0*/  FFMA.FTZ R78, R6, -UR31, R78 ;  /* 0x8000001f064e7c23 */ /* 0x000fe2000801004e */
[----:B------:R-:W-:Y:S01]  /*1cdb0*/  FSEL R60, R74, -INF , !P0 ;  /* 0xff8000004a3c7808 */ /* 0x000fe20004000000 */
[----:B------:R-:W-:Y:S01]  /*1cdc0*/  IMAD.MOV.U32 R74, RZ, RZ, R28 ;  /* 0x000000ffff4a7224 */ /* 0x000fe200078e001c */
[----:B------:R-:W-:Y:S01]  /*1cdd0*/  ISETP.GE.AND P1, PT, R4, R216, PT ;  /* 0x000000d80400720c */ /* 0x000fe20003f26270 */
[--C-:B------:R-:W-:Y:S01]  /*1cde0*/  IMAD.IADD R6, R220, 0x1, -R2.reuse ;  /* 0x00000001dc067824 */ /* 0x100fe200078e0a02 */
[CC--:B------:R-:W-:Y:S02]  /*1cdf0*/  ISETP.GE.AND P2, PT, R4.reuse, R219.reuse, PT ;  /* 0x000000db0400720c */ /* 0x0c0fe40003f46270 */
[----:B------:R-:W-:Y:S02]  /*1ce00*/  ISETP.GE.AND P0, PT, R4, R218, PT ;  /* 0x000000da0400720c */ /* 0x000fe40003f06270 */
[----:B------:R-:W-:Y:S01]  /*1ce10*/  FSEL R54, R75, -INF , !P5 ;  /* 0xff8000004b367808 */ /* 0x000fe20006800000 */
[----:B------:R-:W-:Y:S01]  /*1ce20*/  IMAD.MOV.U32 R75, RZ, RZ, R29 ;  /* 0x000000ffff4b7224 */ /* 0x000fe200078e001d */
[----:B------:R-:W-:Y:S02]  /*1ce30*/  FSEL R50, R76, -INF , !P3 ;  /* 0xff8000004c327808 */ /* 0x000fe40005800000 */
[----:B------:R-:W-:Y:S02]  /*1ce40*/  FSEL R43, R77, -INF , !P6 ;  /* 0xff8000004d2b7808 */ /* 0x000fe40007000000 */
[C---:B------:R-:W-:Y:S02]  /*1ce50*/  ISETP.GE.AND P5, PT, R2.reuse, R216, PT ;  /* 0x000000d80200720c */ /* 0x040fe40003fa6270 */
[C---:B------:R-:W-:Y:S02]  /*1ce60*/  ISETP.GE.AND P3, PT, R2.reuse, R219, PT ;  /* 0x000000db0200720c */ /* 0x040fe40003f66270 */
[----:B------:R-:W-:Y:S02]  /*1ce70*/  ISETP.GE.AND P6, PT, R2, R218, PT ;  /* 0x000000da0200720c */ /* 0x000fe40003fc6270 */
[C---:B------:R-:W-:Y:S02]  /*1ce80*/  ISETP.GE.OR P1, PT, R4.reuse, R224, !P1 ;  /* 0x000000e00400720c */ /* 0x040fe40004f26670 */
[C---:B------:R-:W-:Y:S02]  /*1ce90*/  ISETP.GE.OR P2, PT, R4.reuse, R227, !P2 ;  /* 0x000000e30400720c */ /* 0x040fe40005746670 */
[----:B------:R-:W-:Y:S01]  /*1cea0*/  ISETP.GE.OR P0, PT, R4, R226, !P0 ;  /* 0x000000e20400720c */ /* 0x000fe20004706670 */
[----:B------:R-:W-:Y:S01]  /*1ceb0*/  IMAD.IADD R4, R223, 0x1, -R2 ;  /* 0x00000001df047824 */ /* 0x000fe200078e0a02 */
[----:B------:R-:W-:Y:S02]  /*1cec0*/  IABS R10, R7 ;  /* 0x00000007000a7213 */ /* 0x000fe40000000000 */
[----:B------:R-:W-:Y:S02]  /*1ced0*/  IABS R9, R5 ;  /* 0x0000000500097213 */ /* 0x000fe40000000000 */
[C---:B------:R-:W-:Y:S01]  /*1cee0*/  ISETP.GE.OR P5, PT, R2.reuse, R224, !P5 ;  /* 0x000000e00200720c */ /* 0x040fe20006fa6670 */
[----:B------:R-:W-:Y:S01]  /*1cef0*/  IMAD.MOV.U32 R5, RZ, RZ, R10 ;  /* 0x000000ffff057224 */ /* 0x000fe200078e000a */
[C---:B------:R-:W-:Y:S02]  /*1cf00*/  ISETP.GE.OR P3, PT, R2.reuse, R227, !P3 ;  /* 0x000000e30200720c */ /* 0x040fe40005f66670 */
[----:B------:R-:W-:Y:S01]  /*1cf10*/  ISETP.GE.OR P6, PT, R2, R226, !P6 ;  /* 0x000000e20200720c */ /* 0x000fe200077c6670 */
[----:B------:R-:W-:Y:S01]  /*1cf20*/  IMAD.IADD R2, R222, 0x1, -R2 ;  /* 0x00000001de027824 */ /* 0x000fe200078e0a02 */
        /* <DEDUP_REMOVED lines=13> */
[----:B------:R-:W-:Y:S01]  /*1d000*/  VIADD R5, R0, 0x50 ;  /* 0x0000005000057836 */ /* 0x000fe20000000000 */
[----:B------:R-:W-:Y:S01]  /*1d010*/  FSEL R41, R79, -INF , !P5 ;  /* 0xff8000004f297808 */ /* 0x000fe20006800000 */
[----:B------:R-:W-:Y:S01]  /*1d020*/  FFMA.FTZ R81, R6, -UR31, R81 ;  /* 0x8000001f06517c23 */ /* 0x000fe20008010051 */
[----:B------:R-:W-:Y:S01]  /*1d030*/  FSEL R24, R80, -INF , !P2 ;  /* 0xff80000050187808 */ /* 0x000fe20005000000 */
[----:B------:R-:W-:Y:S01]  /*1d040*/  FFMA.FTZ R83, R2, -UR31, R83 ;  /* 0x8000001f02537c23 */ /* 0x000fe20008010053 */
[C---:B------:R-:W-:Y:S01]  /*1d050*/  ISETP.GE.AND P1, PT, R5.reuse, R219, PT ;  /* 0x000000db0500720c */ /* 0x040fe20003f26270 */
[--C-:B------:R-:W-:Y:S01]  /*1d060*/  IMAD.IADD R6, R220, 0x1, -R5.reuse ;  /* 0x00000001dc067824 */ /* 0x100fe200078e0a05 */
[C---:B------:R-:W-:Y:S01]  /*1d070*/  ISETP.GE.AND P5, PT, R5.reuse, R218, PT ;  /* 0x000000da0500720c */ /* 0x040fe20003fa6270 */
[--C-:B------:R-:W-:Y:S01]  /*1d080*/  IMAD.IADD R2, R222, 0x1, -R5.reuse ;  /* 0x00000001de027824 */ /* 0x100fe200078e0a05 */
[----:B------:R-:W-:Y:S01]  /*1d090*/  ISETP.GE.OR P1, PT, R5, R227, !P1 ;  /* 0x000000e30500720c */ /* 0x000fe20004f26670 */
[----:B------:R-:W-:Y:S01]  /*1d0a0*/  VIADD R4, R0, 0x51 ;  /* 0x0000005100047836 */ /* 0x000fe20000000000 */
[----:B------:R-:W-:Y:S01]  /*1d0b0*/  IABS R10, R6 ;  /* 0x00000006000a7213 */ /* 0x000fe20000000000 */
[----:B------:R-:W-:Y:S01]  /*1d0c0*/  IMAD.MOV.U32 R78, RZ, RZ, R46 ;  /* 0x000000ffff4e7224 */ /* 0x000fe200078e002e */
[----:B------:R-:W-:Y:S01]  /*1d0d0*/  IABS R7, R2 ;  /* 0x0000000200077213 */ /* 0x000fe20000000000 */
[--C-:B------:R-:W-:Y:S01]  /*1d0e0*/  IMAD.IADD R9, R222, 0x1, -R4.reuse ;  /* 0x00000001de097824 */ /* 0x100fe200078e0a04 */
[----:B------:R-:W-:Y:S01]  /*1d0f0*/  I2FP.F32.S32 R10, R10 ;  /* 0x0000000a000a7245 */ /* 0x000fe20000201400 */
[----:B------:R-:W-:Y:S01]  /*1d100*/  IMAD.IADD R11, R221, 0x1, -R5 ;  /* 0x00000001dd0b7824 */ /* 0x000fe200078e0a05 */
[----:B------:R-:W-:Y:S01]  /*1d110*/  I2FP.F32.S32 R7, R7 ;  /* 0x0000000700077245 */ /* 0x000fe20000201400 */
[----:B------:R-:W-:Y:S01]  /*1d120*/  IMAD.MOV.U32 R79, RZ, RZ, R47 ;  /* 0x000000ffff4f7224 */ /* 0x000fe200078e002f */
[----:B------:R-:W-:Y:S01]  /*1d130*/  IABS R2, R9 ;  /* 0x0000000900027213 */ /* 0x000fe20000000000 */
[----:B------:R-:W-:Y:S01]  /*1d140*/  IMAD.IADD R8, R220, 0x1, -R4 ;  /* 0x00000001dc087824 */ /* 0x000fe200078e0a04 */
[----:B------:R-:W-:Y:S01]  /*1d150*/  IABS R6, R11 ;  /* 0x0000000b00067213 */ /* 0x000fe20000000000 */
[----:B------:R-:W-:Y:S01]  /*1d160*/  FFMA.FTZ R86, R7, -UR31, R86 ;  /* 0x8000001f07567c23 */ /* 0x000fe20008010056 */
[----:B------:R-:W-:Y:S01]  /*1d170*/  I2FP.F32.S32 R2, R2 ;  /* 0x0000000200027245 */ /* 0x000fe20000201400 */
[----:B------:R-:W-:Y:S01]  /*1d180*/  FFMA.FTZ R84, R10, -UR31, R84 ;  /* 0x8000001f0a547c23 */ /* 0x000fe20008010054 */
[----:B------:R-:W-:Y:S01]  /*1d190*/  ISETP.GE.OR P5, PT, R5, R226, !P5 ;  /* 0x000000e20500720c */ /* 0x000fe20006fa6670 */
[----:B------:R-:W-:Y:S01]  /*1d1a0*/  IMAD.MOV.U32 R80, RZ, RZ, R20 ;  /* 0x000000ffff507224 */ /* 0x000fe200078e0014 */
[----:B------:R-:W-:Y:S01]  /*1d1b0*/  IABS R8, R8 ;  /* 0x0000000800087213 */ /* 0x000fe20000000000 */
[----:B------:R-:W-:Y:S01]  /*1d1c0*/  FFMA.FTZ R87, R2, -UR31, R87 ;  /* 0x8000001f02577c23 */ /* 0x000fe20008010057 */
[----:B------:R-:W-:Y:S01]  /*1d1d0*/  I2FP.F32.S32 R6, R6 ;  /* 0x0000000600067245 */ /* 0x000fe20000201400 */
[----:B------:R-:W-:Y:S01]  /*1d1e0*/  IMAD.IADD R9, R221, 0x1, -R4 ;  /* 0x00000001dd097824 */ /* 0x000fe200078e0a04 */
[----:B------:R-:W-:Y:S01]  /*1d1f0*/  FSEL R82, R82, -INF , !P0 ;  /* 0xff80000052527808 */ /* 0x000fe20004000000 */
[----:B------:R-:W-:Y:S01]  /*1d200*/  VIADD R2, R0, 0x58 ;  /* 0x0000005800027836 */ /* 0x000fe20000000000 */
[C---:B------:R-:W-:Y:S01]  /*1d210*/  ISETP.GE.AND P2, PT, R5.reuse, R217, PT ;  /* 0x000000d90500720c */ /* 0x040fe20003f46270 */
[----:B------:R-:W-:Y:S01]  /*1d220*/  FFMA.FTZ R88, R6, -UR31, R88 ;  /* 0x8000001f06587c23 */ /* 0x000fe20008010058 */
[----:B------:R-:W-:Y:S01]  /*1d230*/  ISETP.GE.AND P0, PT, R5, R216, PT ;  /* 0x000000d80500720c */ /* 0x000fe20003f06270 */
[----:B------:R-:W-:Y:S01]  /*1d240*/  VIADD R6, R0, 0x59 ;  /* 0x0000005900067836 */ /* 0x000fe20000000000 */
[----:B------:R-:W-:Y:S01]  /*1d250*/  FSEL R23, R81, -INF , !P3 ;  /* 0xff80000051177808 */ /* 0x000fe20005800000 */
[----:B------:R-:W-:Y:S01]  /*1d260*/  IMAD.MOV.U32 R81, RZ, RZ, R21 ;  /* 0x000000ffff517224 */ /* 0x000fe200078e0015 */
[----:B------:R-:W-:Y:S01]  /*1d270*/  FSEL R83, R83, -INF , !P6 ;  /* 0xff80000053537808 */ /* 0x000fe20007000000 */
[----:B------:R-:W-:Y:S01]  /*1d280*/  IMAD.IADD R7, R223, 0x1, -R5 ;  /* 0x00000001df077824 */ /* 0x000fe200078e0a05 */
[----:B------:R-:W-:Y:S02]  /*1d290*/  FSEL R84, R84, -INF , !P1 ;  /* 0xff80000054547808 */ /* 0x000fe40004800000 */
[----:B------:R-:W-:Y:S02]  /*1d2a0*/  FSEL R86, R86, -INF , !P5 ;  /* 0xff80000056567808 */ /* 0x000fe40006800000 */
[----:B------:R-:W-:Y:S02]  /*1d2b0*/  I2FP.F32.S32 R8, R8 ;  /* 0x0000000800087245 */ /* 0x000fe40000201400 */
[C---:B------:R-:W-:Y:S02]  /*1d2c0*/  ISETP.GE.AND P3, PT, R4.reuse, R219, PT ;  /* 0x000000db0400720c */ /* 0x040fe40003f66270 */
[----:B------:R-:W-:Y:S01]  /*1d2d0*/  ISETP.GE.AND P6, PT, R4, R218, PT ;  /* 0x000000da0400720c */ /* 0x000fe20003fc6270 */
[----:B------:R-:W-:Y:S01]  /*1d2e0*/  FFMA.FTZ R85, R8, -UR31, R85 ;  /* 0x8000001f08557c23 */ /* 0x000fe20008010055 */
[C---:B------:R-:W-:Y:S01]  /*1d2f0*/  ISETP.GE.AND P1, PT, R4.reuse, R217, PT ;  /* 0x000000d90400720c */ /* 0x040fe20003f26270 */
[----:B------:R-:W-:Y:S01]  /*1d300*/  IMAD.IADD R8, R221, 0x1, -R6 ;  /* 0x00000001dd087824 */ /* 0x000fe200078e0a06 */
[C---:B------:R-:W-:Y:S02]  /*1d310*/  ISETP.GE.AND P5, PT, R4.reuse, R216, PT ;  /* 0x000000d80400720c */ /* 0x040fe40003fa6270 */
        /* <DEDUP_REMOVED lines=22> */
[--C-:B------:R-:W-:Y:S01]  /*1d480*/  IMAD.IADD R5, R223, 0x1, -R2.reuse ;  /* 0x00000001df057824 */ /* 0x100fe200078e0a02 */
[----:B------:R-:W-:Y:S01]  /*1d490*/  FSEL R85, R85, -INF , !P3 ;  /* 0xff80000055557808 */ /* 0x000fe20005800000 */
[----:B------:R-:W-:Y:S01]  /*1d4a0*/  IMAD.IADD R7, R222, 0x1, -R2 ;  /* 0x00000001de077824 */ /* 0x000fe200078e0a02 */
[----:B------:R-:W-:Y:S01]  /*1d4b0*/  FSEL R87, R87, -INF , !P6 ;  /* 0xff80000057577808 */ /* 0x000fe20007000000 */
[----:B------:R-:W-:Y:S01]  /*1d4c0*/  FFMA.FTZ R90, R8, -UR31, R90 ;  /* 0x8000001f085a7c23 */ /* 0x000fe2000801005a */
[----:B------:R-:W-:Y:S01]  /*1d4d0*/  FSEL R40, R88, -INF , !P2 ;  /* 0xff80000058287808 */ /* 0x000fe20005000000 */
[----:B------:R-:W-:Y:S01]  /*1d4e0*/  FFMA.FTZ R91, R9, -UR31, R91 ;  /* 0x8000001f095b7c23 */ /* 0x000fe2000801005b */
[----:B------:R-:W-:Y:S01]  /*1d4f0*/  FSEL R25, R89, -INF , !P1 ;  /* 0xff80000059197808 */ /* 0x000fe20004800000 */
[----:B------:R-:W-:Y:S01]  /*1d500*/  FFMA.FTZ R93, R4, -UR31, R93 ;  /* 0x8000001f045d7c23 */ /* 0x000fe2000801005d */
[C---:B------:R-:W-:Y:S01]  /*1d510*/  ISETP.GE.AND P3, PT, R2.reuse, R217, PT ;  /* 0x000000d90200720c */ /* 0x040fe20003f66270 */
[----:B------:R-:W-:Y:S01]  /*1d520*/  IMAD.MOV.U32 R88, RZ, RZ, R74 ;  /* 0x000000ffff587224 */ /* 0x000fe200078e004a */
[C---:B------:R-:W-:Y:S01]  /*1d530*/  ISETP.GE.AND P6, PT, R2.reuse, R216, PT ;  /* 0x000000d80200720c */ /* 0x040fe20003fc6270 */
[----:B------:R-:W-:Y:S01]  /*1d540*/  IMAD.MOV.U32 R74, RZ, RZ, R58 ;  /* 0x000000ffff4a7224 */ /* 0x000fe200078e003a */
[C---:B------:R-:W-:Y:S01]  /*1d550*/  ISETP.GE.AND P2, PT, R2.reuse, R219, PT ;  /* 0x000000db0200720c */ /* 0x040fe20003f46270 */
[----:B------:R-:W-:Y:S01]  /*1d560*/  IMAD.MOV.U32 R89, RZ, RZ, R75 ;  /* 0x000000ffff597224 */ /* 0x000fe200078e004b */
[----:B------:R-:W-:Y:S01]  /*1d570*/  ISETP.GE.AND P1, PT, R2, R218, PT ;  /* 0x000000da0200720c */ /* 0x000fe20003f26270 */
[--C-:B------:R-:W-:Y:S01]  /*1d580*/  IMAD.IADD R4, R223, 0x1, -R6.reuse ;  /* 0x00000001df047824 */ /* 0x100fe200078e0a06 */
[----:B------:R-:W-:Y:S01]  /*1d590*/  IABS R5, R5 ;  /* 0x0000000500057213 */ /* 0x000fe20000000000 */
[C---:B------:R-:W-:Y:S01]  /*1d5a0*/  IMAD.IADD R8, R220.reuse, 0x1, -R6 ;  /* 0x00000001dc087824 */ /* 0x040fe200078e0a06 */
[----:B------:R-:W-:Y:S01]  /*1d5b0*/  IABS R10, R7 ;  /* 0x00000007000a7213 */ /* 0x000fe20000000000 */
[----:B------:R-:W-:Y:S01]  /*1d5c0*/  IMAD.IADD R9, R220, 0x1, -R2 ;  /* 0x00000001dc097824 */ /* 0x000fe200078e0a02 */
[C---:B------:R-:W-:Y:S01]  /*1d5d0*/  ISETP.GE.OR P3, PT, R2.reuse, R225, !P3 ;  /* 0x000000e10200720c */ /* 0x040fe20005f66670 */
[----:B------:R-:W-:Y:S01]  /*1d5e0*/  IMAD.MOV.U32 R75, RZ, RZ, R59 ;  /* 0x000000ffff4b7224 */ /* 0x000fe200078e003b */
[C---:B------:R-:W-:Y:S02]  /*1d5f0*/  ISETP.GE.OR P6, PT, R2.reuse, R224, !P6 ;  /* 0x000000e00200720c */ /* 0x040fe400077c6670 */
[C---:B------:R-:W-:Y:S02]  /*1d600*/  ISETP.GE.OR P2, PT, R2.reuse, R227, !P2 ;  /* 0x000000e30200720c */ /* 0x040fe40005746670 */
[----:B------:R-:W-:Y:S02]  /*1d610*/  ISETP.GE.OR P1, PT, R2, R226, !P1 ;  /* 0x000000e20200720c */ /* 0x000fe40004f26670 */
[----:B------:R-:W-:Y:S02]  /*1d620*/  IABS R2, R4 ;  /* 0x0000000400027213 */ /* 0x000fe40000000000 */
[----:B------:R-:W-:Y:S01]  /*1d630*/  FSEL R29, R90, -INF , !P0 ;  /* 0xff8000005a1d7808 */ /* 0x000fe20004000000 */
[----:B------:R-:W-:Y:S01]  /*1d640*/  IMAD.MOV.U32 R90, RZ, RZ, R44 ;  /* 0x000000ffff5a7224 */ /* 0x000fe200078e002c */
[----:B------:R-:W-:Y:S01]  /*1d650*/  IABS R4, R8 ;  /* 0x0000000800047213 */ /* 0x000fe20000000000 */
[----:B------:R-:W-:Y:S01]  /*1d660*/  IMAD.MOV.U32 R8, RZ, RZ, R10 ;  /* 0x000000ffff087224 */ /* 0x000fe200078e000a */
[----:B------:R-:W-:Y:S02]  /*1d670*/  I2FP.F32.S32 R5, R5 ;  /* 0x0000000500057245 */ /* 0x000fe40000201400 */
[C---:B------:R-:W-:Y:S02]  /*1d680*/  ISETP.GE.AND P0, PT, R6.reuse, R217, PT ;  /* 0x000000d90600720c */ /* 0x040fe40003f06270 */
[----:B------:R-:W-:Y:S01]  /*1d690*/  IABS R9, R9 ;  /* 0x0000000900097213 */ /* 0x000fe20000000000 */
[----:B------:R-:W-:Y:S01]  /*1d6a0*/  FFMA.FTZ R94, R5, -UR31, R94 ;  /* 0x8000001f055e7c23 */ /* 0x000fe2000801005e */
[----:B------:R-:W-:Y:S02]  /*1d6b0*/  I2FP.F32.S32 R2, R2 ;  /* 0x0000000200027245 */ /* 0x000fe40000201400 */
[----:B------:R-:W-:Y:S01]  /*1d6c0*/  ISETP.GE.OR P0, PT, R6, R225, !P0 ;  /* 0x000000e10600720c */ /* 0x000fe20004706670 */
[----:B------:R-:W-:Y:S01]  /*1d6d0*/  IMAD.MOV.U32 R7, RZ, RZ, R9 ;  /* 0x000000ffff077224 */ /* 0x000fe200078e0009 */
[----:B------:R-:W-:Y:S01]  /*1d6e0*/  I2FP.F32.S32 R5, R8 ;  /* 0x0000000800057245 */ /* 0x000fe20000201400 */
[----:B------:R-:W-:Y:S01]  /*1d6f0*/  FFMA.FTZ R95, R2, -UR31, R95 ;  /* 0x8000001f025f7c23 */ /* 0x000fe2000801005f */
[----:B------:R-:W-:Y:S01]  /*1d700*/  FSEL R28, R91, -INF , !P5 ;  /* 0xff8000005b1c7808 */ /* 0x000fe20006800000 */
[----:B------:R-:W-:Y:S01]  /*1d710*/  IMAD.MOV.U32 R91, RZ, RZ, R45 ;  /* 0x000000ffff5b7224 */ /* 0x000fe200078e002d */
[----:B------:R-:W-:Y:S01]  /*1d720*/  FSEL R92, R92, -INF , !P3 ;  /* 0xff8000005c5c7808 */ /* 0x000fe20005800000 */
[----:B------:R-:W-:Y:S01]  /*1d730*/  IMAD.MOV.U32 R45, RZ, RZ, R210 ;  /* 0x000000ffff2d7224 */ /* 0x000fe200078e00d2 */
[----:B------:R-:W-:Y:S01]  /*1d740*/  FSEL R93, R93, -INF , !P0 ;  /* 0xff8000005d5d7808 */ /* 0x000fe20004000000 */
[----:B------:R-:W-:Y:S01]  /*1d750*/  FFMA.FTZ R98, R5, -UR31, R98 ;  /* 0x8000001f05627c23 */ /* 0x000fe20008010062 */
[----:B------:R-:W-:Y:S01]  /*1d760*/  ISETP.GE.AND P5, PT, R6, R216, PT ;  /* 0x000000d80600720c */ /* 0x000fe20003fa6270 */
[----:B------:R-:W-:Y:S01]  /*1d770*/  VIADD R5, R0, 0x60 ;  /* 0x0000006000057836 */ /* 0x000fe20000000000 */
[C---:B------:R-:W-:Y:S02]  /*1d780*/  ISETP.GE.AND P3, PT, R6.reuse, R219, PT ;  /* 0x000000db0600720c */ /* 0x040fe40003f66270 */
[----:B------:R-:W-:Y:S02]  /*1d790*/  ISETP.GE.AND P0, PT, R6, R218, PT ;  /* 0x000000da0600720c */ /* 0x000fe40003f06270 */
[----:B------:R-:W-:Y:S01]  /*1d7a0*/  I2FP.F32.S32 R2, R4 ;  /* 0x0000000400027245 */ /* 0x000fe20000201400 */
[----:B------:R-:W-:Y:S01]  /*1d7b0*/  VIADD R4, R0, 0x61 ;  /* 0x0000006100047836 */ /* 0x000fe20000000000 */
[----:B------:R-:W-:Y:S02]  /*1d7c0*/  I2FP.F32.S32 R7, R7 ;  /* 0x0000000700077245 */ /* 0x000fe40000201400 */
[----:B------:R-:W-:Y:S01]  /*1d7d0*/  ISETP.GE.OR P5, PT, R6, R224, !P5 ;  /* 0x000000e00600720c */ /* 0x000fe20006fa6670 */
[----:B------:R-:W-:Y:S01]  /*1d7e0*/  FFMA.FTZ R97, R2, -UR31, R97 ;  /* 0x8000001f02617c23 */ /* 0x000fe20008010061 */
[C---:B------:R-:W-:Y:S01]  /*1d7f0*/  ISETP.GE.OR P3, PT, R6.reuse, R227, !P3 ;  /* 0x000000e30600720c */ /* 0x040fe20005f66670 */
[----:B------:R-:W-:Y:S01]  /*1d800*/  FFMA.FTZ R96, R7, -UR31, R96 ;  /* 0x8000001f07607c23 */ /* 0x000fe20008010060 */
[----:B------:R-:W-:Y:S01]  /*1d810*/  ISETP.GE.OR P0, PT, R6, R226, !P0 ;  /* 0x000000e20600720c */ /* 0x000fe20004706670 */
[----:B------:R-:W-:Y:S01]  /*1d820*/  IMAD.IADD R6, R222, 0x1, -R6 ;  /* 0x00000001de067824 */ /* 0x000fe200078e0a06 */
[----:B------:R-:W-:Y:S01]  /*1d830*/  FSEL R94, R94, -INF , !P6 ;  /* 0xff8000005e5e7808 */ /* 0x000fe20007000000 */
[--C-:B------:R-:W-:Y:S01]  /*1d840*/  IMAD.IADD R2, R220, 0x1, -R5.reuse ;  /* 0x00000001dc027824 */ /* 0x100fe200078e0a05 */
[----:B------:R-:W-:Y:S01]  /*1d850*/  FSEL R95, R95, -INF , !P5 ;  /* 0xff8000005f5f7808 */ /* 0x000fe20006800000 */
        /* <DEDUP_REMOVED lines=8> */
[----:B------:R-:W-:Y:S02]  /*1d8e0*/  I2FP.F32.S32 R8, R8 ;  /* 0x0000000800087245 */ /* 0x000fe40000201400 */
[----:B------:R-:W-:Y:S02]  /*1d8f0*/  I2FP.F32.S32 R2, R2 ;  /* 0x0000000200027245 */ /* 0x000fe40000201400 */
[----:B------:R-:W-:Y:S01]  /*1d900*/  I2FP.F32.S32 R9, R9 ;  /* 0x0000000900097245 */ /* 0x000fe20000201400 */
[----:B------:R-:W-:Y:S01]  /*1d910*/  FFMA.FTZ R100, R8, -UR31, R100 ;  /* 0x8000001f08647c23 */ /* 0x000fe20008010064 */
[C---:B------:R-:W-:Y:S01]  /*1d920*/  ISETP.GE.AND P6, PT, R5.reuse, R219, PT ;  /* 0x000000db0500720c */ /* 0x040fe20003fc6270 */
[----:B------:R-:W-:Y:S01]  /*1d930*/  FFMA.FTZ R102, R2, -UR31, R102 ;  /* 0x8000001f02667c23 */ /* 0x000fe20008010066 */
[----:B------:R-:W-:Y:S01]  /*1d940*/  ISETP.GE.AND P5, PT, R5, R218, PT ;  /* 0x000000da0500720c */ /* 0x000fe20003fa6270 */
[----:B------:R-:W-:Y:S01]  /*1d950*/  FFMA.FTZ R99, R9, -UR31, R99 ;  /* 0x8000001f09637c23 */ /* 0x000fe20008010063 */
[----:B------:R-:W-:Y:S01]  /*1d960*/  IABS R6, R10 ;  /* 0x0000000a00067213 */ /* 0x000fe20000000000 */
[----:B------:R-:W-:Y:S01]  /*1d970*/  VIADD R2, R0, 0x68 ;  /* 0x0000006800027836 */ /* 0x000fe20000000000 */
        /* <DEDUP_REMOVED lines=10> */
[----:B------:R-:W-:Y:S01]  /*1da20*/  IMAD.IADD R6, R223, 0x1, -R5 ;  /* 0x00000001df067824 */ /* 0x000fe200078e0a05 */
[----:B------:R-:W-:Y:S01]  /*1da30*/  FSEL R102, R102, -INF , !P5 ;  /* 0xff80000066667808 */ /* 0x000fe20006800000 */
[--C-:B------:R-:W-:Y:S01]  /*1da40*/  IMAD.IADD R7, R221, 0x1, -R4.reuse ;  /* 0x00000001dd077824 */ /* 0x100fe200078e0a04 */
[----:B------:R-:W-:Y:S02]  /*1da50*/  FSEL R96, R96, -INF , !P2 ;  /* 0xff80000060607808 */ /* 0x000fe40005000000 */
[----:B------:R-:W-:Y:S02]  /*1da60*/  FSEL R98, R98, -INF , !P1 ;  /* 0xff80000062627808 */ /* 0x000fe40004800000 */
        /* <DEDUP_REMOVED lines=34> */
[----:B------:R-:W-:Y:S01]  /*1dc90*/  FSEL R104, R104, -INF , !P2 ;  /* 0xff80000068687808 */ /* 0x000fe20005000000 */
[----:B------:R-:W-:Y:S01]  /*1dca0*/  FFMA.FTZ R106, R7, -UR31, R106 ;  /* 0x8000001f076a7c23 */ /* 0x000fe2000801006a */
[----:B------:R-:W-:Y:S01]  /*1dcb0*/  IABS R4, R4 ;  /* 0x0000000400047213 */ /* 0x000fe20000000000 */
[----:B------:R-:W-:Y:S01]  /*1dcc0*/  FFMA.FTZ R107, R8, -UR31, R107 ;  /* 0x8000001f086b7c23 */ /* 0x000fe2000801006b */
[----:B------:R-:W-:Y:S01]  /*1dcd0*/  FSEL R105, R105, -INF , !P6 ;  /* 0xff80000069697808 */ /* 0x000fe20007000000 */
[--C-:B------:R-:W-:Y:S01]  /*1dce0*/  IMAD.IADD R8, R222, 0x1, -R2.reuse ;  /* 0x00000001de087824 */ /* 0x100fe200078e0a02 */
[----:B------:R-:W-:Y:S01]  /*1dcf0*/  I2FP.F32.S32 R4, R4 ;  /* 0x0000000400047245 */ /* 0x000fe20000201400 */
[C---:B------:R-:W-:Y:S01]  /*1dd00*/  IMAD.IADD R7, R223.reuse, 0x1, -R2 ;  /* 0x00000001df077824 */ /* 0x040fe200078e0a02 */
[C---:B------:R-:W-:Y:S01]  /*1dd10*/  ISETP.GE.AND P3, PT, R2.reuse, R217, PT ;  /* 0x000000d90200720c */ /* 0x040fe20003f66270 */
[----:B------:R-:W-:Y:S01]  /*1dd20*/  IMAD.IADD R6, R223, 0x1, -R5 ;  /* 0x00000001df067824 */ /* 0x000fe200078e0a05 */
[----:B------:R-:W-:Y:S01]  /*1dd30*/  ISETP.GE.AND P0, PT, R2, R216, PT ;  /* 0x000000d80200720c */ /* 0x000fe20003f06270 */
[----:B------:R-:W-:Y:S01]  /*1dd40*/  FFMA.FTZ R109, R4, -UR31, R109 ;  /* 0x8000001f046d7c23 */ /* 0x000fe2000801006d */
[C---:B------:R-:W-:Y:S02]  /*1dd50*/  ISETP.GE.AND P2, PT, R2.reuse, R219, PT ;  /* 0x000000db0200720c */ /* 0x040fe40003f46270 */
[----:B------:R-:W-:Y:S02]  /*1dd60*/  ISETP.GE.AND P6, PT, R2, R218, PT ;  /* 0x000000da0200720c */ /* 0x000fe40003fc6270 */
[----:B------:R-:W-:Y:S02]  /*1dd70*/  FSEL R106, R106, -INF , !P1 ;  /* 0xff8000006a6a7808 */ /* 0x000fe40004800000 */
[C---:B------:R-:W-:Y:S02]  /*1dd80*/  ISETP.GE.AND P1, PT, R5.reuse, R217, PT ;  /* 0x000000d90500720c */ /* 0x040fe40003f26270 */
[C---:B------:R-:W-:Y:S02]  /*1dd90*/  ISETP.GE.OR P3, PT, R2.reuse, R225, !P3 ;  /* 0x000000e10200720c */ /* 0x040fe40005f66670 */
[C---:B------:R-:W-:Y:S02]  /*1dda0*/  ISETP.GE.OR P0, PT, R2.reuse, R224, !P0 ;  /* 0x000000e00200720c */ /* 0x040fe40004706670 */
        /* <DEDUP_REMOVED lines=12> */
[----:B------:R-:W-:Y:S01]  /*1de70*/  FFMA.FTZ R114, R4, -UR31, R114 ;  /* 0x8000001f04727c23 */ /* 0x000fe20008010072 */
[----:B------:R-:W-:Y:S01]  /*1de80*/  FSEL R108, R108, -INF , !P3 ;  /* 0xff8000006c6c7808 */ /* 0x000fe20005800000 */
[----:B------:R-:W-:Y:S01]  /*1de90*/  VIADD R4, R0, 0x70 ;  /* 0x0000007000047836 */ /* 0x000fe20000000000 */
[----:B------:R-:W-:Y:S01]  /*1dea0*/  FSEL R109, R109, -INF , !P1 ;  /* 0xff8000006d6d7808 */ /* 0x000fe20004800000 */
[----:B------:R-:W-:Y:S01]  /*1deb0*/  FFMA.FTZ R111, R2, -UR31, R111 ;  /* 0x8000001f026f7c23 */ /* 0x000fe2000801006f */
[C---:B------:R-:W-:Y:S01]  /*1dec0*/  ISETP.GE.AND P5, PT, R5.reuse, R216, PT ;  /* 0x000000d80500720c */ /* 0x040fe20003fa6270 */
[----:B------:R-:W-:Y:S01]  /*1ded0*/  VIADD R2, R0, 0x71 ;  /* 0x0000007100027836 */ /* 0x000fe20000000000 */
[C---:B------:R-:W-:Y:S02]  /*1dee0*/  ISETP.GE.AND P3, PT, R5.reuse, R219, PT ;  /* 0x000000db0500720c */ /* 0x040fe40003f66270 */
[C---:B------:R-:W-:Y:S01]  /*1def0*/  ISETP.GE.AND P1, PT, R5.reuse, R218, PT ;  /* 0x000000da0500720c */ /* 0x040fe20003f26270 */
[----:B------:R-:W-:Y:S01]  /*1df00*/  IMAD.IADD R9, R220, 0x1, -R2 ;  /* 0x00000001dc097824 */ /* 0x000fe200078e0a02 */
[----:B------:R-:W-:Y:S02]  /*1df10*/  I2FP.F32.S32 R7, R7 ;  /* 0x0000000700077245 */ /* 0x000fe40000201400 */
        /* <DEDUP_REMOVED lines=27> */
[C---:B------:R-:W-:Y:S01]  /*1e0d0*/  ISETP.GE.AND P5, PT, R4.reuse, R218, PT ;  /* 0x000000da0400720c */ /* 0x040fe20003fa6270 */
[----:B------:R-:W-:Y:S01]  /*1e0e0*/  IMAD.IADD R5, R221, 0x1, -R2 ;  /* 0x00000001dd057824 */ /* 0x000fe200078e0a02 */
[C---:B------:R-:W-:Y:S02]  /*1e0f0*/  ISETP.GE.OR P0, PT, R4.reuse, R227, !P0 ;  /* 0x000000e30400720c */ /* 0x040fe40004706670 */
[----:B------:R-:W-:Y:S02]  /*1e100*/  ISETP.GE.OR P5, PT, R4, R226, !P5 ;  /* 0x000000e20400720c */ /* 0x000fe40006fa6670 */
[----:B------:R-:W-:Y:S02]  /*1e110*/  I2FP.F32.S32 R7, R7 ;  /* 0x0000000700077245 */ /* 0x000fe40000201400 */
[----:B------:R-:W-:Y:S02]  /*1e120*/  FSEL R113, R113, -INF , !P3 ;  /* 0xff80000071717808 */ /* 0x000fe40005800000 */
[----:B------:R-:W-:Y:S01]  /*1e130*/  FSEL R115, R115, -INF , !P1 ;  /* 0xff80000073737808 */ /* 0x000fe20004800000 */
[----:B------:R-:W-:Y:S01]  /*1e140*/  FFMA.FTZ R117, R7, -UR31, R117 ;  /* 0x8000001f07757c23 */ /* 0x000fe20008010075 */
[----:B------:R-:W-:Y:S01]  /*1e150*/  FSEL R116, R116, -INF , !P0 ;  /* 0xff80000074747808 */ /* 0x000fe20004000000 */
[----:B------:R-:W-:Y:S01]  /*1e160*/  IMAD.IADD R7, R221, 0x1, -R4 ;  /* 0x00000001dd077824 */ /* 0x000fe200078e0a04 */
        /* <DEDUP_REMOVED lines=9> */
[C---:B------:R-:W-:Y:S01]  /*1e200*/  IMAD.IADD R2, R223.reuse, 0x1, -R2 ;  /* 0x00000001df027824 */ /* 0x040fe200078e0a02 */
[----:B------:R-:W-:Y:S02]  /*1e210*/  IABS R8, R6 ;  /* 0x0000000600087213 */ /* 0x000fe40000000000 */
[----:B------:R-:W-:Y:S02]  /*1e220*/  FSEL R112, R112, -INF , !P2 ;  /* 0xff80000070707808 */ /* 0x000fe40005000000 */
[----:B------:R-:W-:Y:S02]  /*1e230*/  FSEL R114, R114, -INF , !P6 ;  /* 0xff80000072727808 */ /* 0x000fe40007000000 */
[C---:B------:R-:W-:Y:S02]  /*1e240*/  ISETP.GE.AND P2, PT, R4.reuse, R217, PT ;  /* 0x000000d90400720c */ /* 0x040fe40003f46270 */
[C---:B------:R-:W-:Y:S02]  /*1e250*/  ISETP.GE.AND P6, PT, R4.reuse, R216, PT ;  /* 0x000000d80400720c */ /* 0x040fe40003fc6270 */
[----:B------:R-:W-:Y:S02]  /*1e260*/  IABS R9, R7 ;  /* 0x0000000700097213 */ /* 0x000fe40000000000 */
[----:B------:R-:W-:Y:S01]  /*1e270*/  IABS R7, R5 ;  /* 0x0000000500077213 */ /* 0x000fe20000000000 */
[----:B------:R-:W-:Y:S01]  /*1e280*/  IMAD.MOV.U32 R5, RZ, RZ, R8 ;  /* 0x000000ffff057224 */ /* 0x000fe200078e0008 */
[C---:B------:R-:W-:Y:S02]  /*1e290*/  ISETP.GE.OR P2, PT, R4.reuse, R225, !P2 ;  /* 0x000000e10400720c */ /* 0x040fe40005746670 */
[----:B------:R-:W-:Y:S01]  /*1e2a0*/  ISETP.GE.OR P6, PT, R4, R224, !P6 ;  /* 0x000000e00400720c */ /* 0x000fe200077c6670 */
[----:B------:R-:W-:Y:S01]  /*1e2b0*/  IMAD.IADD R4, R223, 0x1, -R4 ;  /* 0x00000001df047824 */ /* 0x000fe200078e0a04 */
[----:B------:R-:W-:Y:S02]  /*1e2c0*/  IABS R8, R2 ;  /* 0x0000000200087213 */ /* 0x000fe40000000000 */
[----:B------:R-:W-:Y:S02]  /*1e2d0*/  I2FP.F32.S32 R2, R5 ;  /* 0x0000000500027245 */ /* 0x000fe40000201400 */
[----:B------:R-:W-:Y:S01]  /*1e2e0*/  IABS R6, R4 ;  /* 0x0000000400067213 */ /* 0x000fe20000000000 */
[----:B------:R-:W-:Y:S01]  /*1e2f0*/  IMAD.MOV.U32 R5, RZ, RZ, R8 ;  /* 0x000000ffff057224 */ /* 0x000fe200078e0008 */
[----:B------:R-:W-:Y:S01]  /*1e300*/  I2FP.F32.S32 R7, R7 ;  /* 0x0000000700077245 */ /* 0x000fe20000201400 */
[----:B------:R-:W-:Y:S01]  /*1e310*/  IMAD.MOV.U32 R4, RZ, RZ, R9 ;  /* 0x000000ffff047224 */ /* 0x000fe200078e0009 */
[----:B------:R-:W-:Y:S01]  /*1e320*/  I2FP.F32.S32 R6, R6 ;  /* 0x0000000600067245 */ /* 0x000fe20000201400 */
[----:B------:R-:W-:Y:S01]  /*1e330*/  FFMA.FTZ R119, R2, -UR31, R119 ;  /* 0x8000001f02777c23 */ /* 0x000fe20008010077 */
[----:B------:R-:W-:Y:S01]  /*1e340*/  I2FP.F32.S32 R5, R5 ;  /* 0x0000000500057245 */ /* 0x000fe20000201400 */
[C---:B------:R-:W-:Y:S01]  /*1e350*/  VIADD R2, R0.reuse, 0x78 ;  /* 0x0000007800027836 */ /* 0x040fe20000000000 */
[----:B------:R-:W-:Y:S01]  /*1e360*/  I2FP.F32.S32 R4, R4 ;  /* 0x0000000400047245 */ /* 0x000fe20000201400 */
[----:B------:R-:W-:Y:S01]  /*1e370*/  VIADD R0, R0, 0x79 ;  /* 0x0000007900007836 */ /* 0x000fe20000000000 */
[----:B------:R-:W-:Y:S01]  /*1e380*/  FSEL R117, R117, -INF , !P3 ;  /* 0xff80000075757808 */ /* 0x000fe20005800000 */
[----:B------:R-:W-:Y:S01]  /*1e390*/  FFMA.FTZ R123, R5, -UR31, R123 ;  /* 0x8000001f057b7c23 */ /* 0x000fe2000801007b */
[----:B------:R-:W-:Y:S01]  /*1e3a0*/  FSEL R119, R119, -INF , !P1 ;  /* 0xff80000077777808 */ /* 0x000fe20004800000 */
[----:B------:R-:W-:Y:S01]  /*1e3b0*/  IMAD.IADD R5, R220, 0x1, -R2 ;  /* 0x00000001dc057824 */ /* 0x000fe200078e0a02 */
[----:B------:R-:W-:Y:S01]  /*1e3c0*/  ISETP.GE.AND P3, PT, R2, R219, PT ;  /* 0x000000db0200720c */ /* 0x000fe20003f66270 */
[----:B------:R-:W-:Y:S01]  /*1e3d0*/  FFMA.FTZ R120, R4, -UR31, R120 ;  /* 0x8000001f04787c23 */ /* 0x000fe20008010078 */
[----:B------:R-:W-:Y:S01]  /*1e3e0*/  ISETP.GE.AND P1, PT, R2, R218, PT ;  /* 0x000000da0200720c */ /* 0x000fe20003f26270 */
[----:B------:R-:W-:Y:S01]  /*1e3f0*/  IMAD.IADD R10, R222, 0x1, -R0 ;  /* 0x00000001de0a7824 */ /* 0x000fe200078e0a00 */
[----:B------:R-:W-:Y:S01]  /*1e400*/  ISETP.GE.OR P3, PT, R2, R227, !P3 ;  /* 0x000000e30200720c */ /* 0x000fe20005f66670 */
[----:B------:R-:W-:Y:S01]  /*1e410*/  FFMA.FTZ R122, R6, -UR31, R122 ;  /* 0x8000001f067a7c23 */ /* 0x000fe2000801007a */
[----:B------:R-:W-:Y:S01]  /*1e420*/  ISETP.GE.OR P1, PT, R2, R226, !P1 ;  /* 0x000000e20200720c */ /* 0x000fe20004f26670 */
[--C-:B------:R-:W-:Y:S01]  /*1e430*/  IMAD.IADD R4, R221, 0x1, -R2.reuse ;  /* 0x00000001dd047824 */ /* 0x100fe200078e0a02 */
[----:B------:R-:W-:Y:S01]  /*1e440*/  FSEL R120, R120, -INF , !P2 ;  /* 0xff80000078787808 */ /* 0x000fe20005000000 */
[----:B------:R-:W-:Y:S01]  /*1e450*/  IMAD.IADD R6, R222, 0x1, -R2 ;  /* 0x00000001de067824 */ /* 0x000fe200078e0a02 */
[----:B------:R-:W-:Y:S01]  /*1e460*/  ISETP.GE.AND P2, PT, R0, R219, PT ;  /* 0x000000db0000720c */ /* 0x000fe20003f46270 */
[----:B------:R-:W-:Y:S01]  /*1e470*/  FFMA.FTZ R121, R7, -UR31, R121 ;  /* 0x8000001f07797c23 */ /* 0x000fe20008010079 */
[----:B------:R-:W-:Y:S01]  /*1e480*/  IABS R7, R5 ;  /* 0x0000000500077213 */ /* 0x000fe20000000000 */
[----:B------:R-:W-:Y:S01]  /*1e490*/  IMAD.IADD R9, R220, 0x1, -R0 ;  /* 0x00000001dc097824 */ /* 0x000fe200078e0a00 */
[----:B------:R-:W-:Y:S02]  /*1e4a0*/  IABS R5, R10 ;  /* 0x0000000a00057213 */ /* 0x000fe40000000000 */
[----:B------:R-:W-:Y:S02]  /*1e4b0*/  IABS R8, R4 ;  /* 0x0000000400087213 */ /* 0x000fe40000000000 */
[----:B------:R-:W-:Y:S02]  /*1e4c0*/  IABS R4, R6 ;  /* 0x0000000600047213 */ /* 0x000fe40000000000 */
[----:B------:R-:W-:Y:S02]  /*1e4d0*/  I2FP.F32.S32 R5, R5 ;  /* 0x0000000500057245 */ /* 0x000fe40000201400 */
[----:B------:R-:W-:Y:S02]  /*1e4e0*/  I2FP.F32.S32 R4, R4 ;  /* 0x0000000400047245 */ /* 0x000fe40000201400 */
[----:B------:R-:W-:Y:S01]  /*1e4f0*/  I2FP.F32.S32 R7, R7 ;  /* 0x0000000700077245 */ /* 0x000fe20000201400 */
[----:B------:R-:W-:Y:S01]  /*1e500*/  FFMA.FTZ R131, R5, -UR31, R131 ;  /* 0x8000001f05837c23 */ /* 0x000fe20008010083 */
[----:B------:R-:W-:Y:S01]  /*1e510*/  FMNMX.FTZ R5, R179, R133, !PT ;  /* 0x00000085b3057209 */ /* 0x000fe20007810000 */
[----:B------:R-:W-:Y:S01]  /*1e520*/  FFMA.FTZ R130, R4, -UR31, R130 ;  /* 0x8000001f04827c23 */ /* 0x000fe20008010082 */
[----:B------:R-:W-:Y:S01]  /*1e530*/  FMNMX.FTZ R4, R186, R134, !PT ;  /* 0x00000086ba047209 */ /* 0x000fe20007810000 */
[----:B------:R-:W-:Y:S01]  /*1e540*/  FFMA.FTZ R128, R7, -UR31, R128 ;  /* 0x8000001f07807c23 */ /* 0x000fe20008010080 */
[----:B------:R-:W-:Y:S01]  /*1e550*/  FMNMX.FTZ R5, R181, R5, !PT ;  /* 0x00000005b5057209 */ /* 0x000fe20007810000 */
[----:B------:R-:W-:Y:S01]  /*1e560*/  IMAD.IADD R7, R223, 0x1, -R2 ;  /* 0x00000001df077824 */ /* 0x000fe200078e0a02 */
        /* <DEDUP_REMOVED lines=16> */
[----:B------:R-:W-:Y:S02]  /*1e670*/  IABS R6, R9 ;  /* 0x0000000900067213 */ /* 0x000fe40000000000 */
[----:B------:R-:W-:Y:S02]  /*1e680*/  FMNMX.FTZ R4, R180, R4, !PT ;  /* 0x00000004b4047209 */ /* 0x000fe40007810000 */
[----:B------:R-:W-:Y:S02]  /*1e690*/  FSEL R128, R128, -INF , !P3 ;  /* 0xff80000080807808 */ /* 0x000fe40005800000 */
[----:B------:R-:W-:Y:S02]  /*1e6a0*/  FSEL R130, R130, -INF , !P1 ;  /* 0xff80000082827808 */ /* 0x000fe40004800000 */
[----:B------:R-:W-:Y:S02]  /*1e6b0*/  FMNMX.FTZ R5, R31, R5, !PT ;  /* 0x000000051f057209 */ /* 0x000fe40007810000 */
[C---:B------:R-:W-:Y:S02]  /*1e6c0*/  ISETP.GE.AND P3, PT, R2.reuse, R217, PT ;  /* 0x000000d90200720c */ /* 0x040fe40003f66270 */
[----:B------:R-:W-:Y:S02]  /*1e6d0*/  ISETP.GE.AND P1, PT, R2, R216, PT ;  /* 0x000000d80200720c */ /* 0x000fe40003f26270 */
[----:B------:R-:W-:Y:S02]  /*1e6e0*/  I2FP.F32.S32 R6, R6 ;  /* 0x0000000600067245 */ /* 0x000fe40000201400 */
[----:B------:R-:W-:Y:S02]  /*1e6f0*/  FMNMX.FTZ R4, R33, R4, !PT ;  /* 0x0000000421047209 */ /* 0x000fe40007810000 */
[----:B------:R-:W-:Y:S01]  /*1e700*/  FSEL R121, R121, -INF , !P0 ;  /* 0xff80000079797808 */ /* 0x000fe20004000000 */
[----:B------:R-:W-:Y:S01]  /*1e710*/  FFMA.FTZ R129, R6, -UR31, R129 ;  /* 0x8000001f06817c23 */ /* 0x000fe20008010081 */
[----:B------:R-:W-:Y:S01]  /*1e720*/  ISETP.GE.AND P0, PT, R0, R218, PT ;  /* 0x000000da0000720c */ /* 0x000fe20003f06270 */
[----:B------:R-:W-:Y:S01]  /*1e730*/  IMAD.IADD R6, R221, 0x1, -R0 ;  /* 0x00000001dd067824 */ /* 0x000fe200078e0a00 */
[----:B------:R-:W-:Y:S02]  /*1e740*/  FMNMX.FTZ R5, R22, R5, !PT ;  /* 0x0000000516057209 */ /* 0x000fe40007810000 */
[C---:B------:R-:W-:Y:S02]  /*1e750*/  ISETP.GE.OR P3, PT, R2.reuse, R225, !P3 ;  /* 0x000000e10200720c */ /* 0x040fe40005f66670 */
[----:B------:R-:W-:Y:S02]  /*1e760*/  ISETP.GE.OR P1, PT, R2, R224, !P1 ;  /* 0x000000e00200720c */ /* 0x000fe40004f26670 */
[----:B------:R-:W-:Y:S02]  /*1e770*/  FMNMX.FTZ R2, R26, R4, !PT ;  /* 0x000000041a027209 */ /* 0x000fe40007810000 */
[C---:B------:R-:W-:Y:S02]  /*1e780*/  ISETP.GE.OR P2, PT, R0.reuse, R227, !P2 ;  /* 0x000000e30000720c */ /* 0x040fe40005746670 */
[----:B------:R-:W-:Y:S02]  /*1e790*/  ISETP.GE.OR P0, PT, R0, R226, !P0 ;  /* 0x000000e20000720c */ /* 0x000fe40004706670 */
[----:B------:R-:W-:Y:S02]  /*1e7a0*/  FMNMX.FTZ R5, R52, R5, !PT ;  /* 0x0000000534057209 */ /* 0x000fe40007810000 */
[----:B------:R-:W-:Y:S02]  /*1e7b0*/  FMNMX.FTZ R4, R32, R2, !PT ;  /* 0x0000000220047209 */ /* 0x000fe40007810000 */
[----:B------:R-:W-:Y:S02]  /*1e7c0*/  I2FP.F32.S32 R8, R8 ;  /* 0x0000000800087245 */ /* 0x000fe40000201400 */
[----:B------:R-:W-:Y:S02]  /*1e7d0*/  FSEL R129, R129, -INF , !P2 ;  /* 0xff80000081817808 */ /* 0x000fe40005000000 */
[----:B------:R-:W-:Y:S01]  /*1e7e0*/  FSEL R131, R131, -INF , !P0 ;  /* 0xff80000083837808 */ /* 0x000fe20004000000 */
[----:B------:R-:W-:Y:S01]  /*1e7f0*/  FFMA.FTZ R124, R8, -UR31, R124 ;  /* 0x8000001f087c7c23 */ /* 0x000fe2000801007c */
[----:B------:R-:W-:Y:S01]  /*1e800*/  FMNMX.FTZ R5, R53, R5, !PT ;  /* 0x0000000535057209 */ /* 0x000fe20007810000 */
[----:B------:R-:W-:Y:S01]  /*1e810*/  IMAD.IADD R8, R223, 0x1, -R0 ;  /* 0x00000001df087824 */ /* 0x000fe200078e0a00 */
        /* <DEDUP_REMOVED lines=79> */
[----:B------:R-:W-:Y:S05]  /*1ed10*/  IABS R7, R7 ;  /* 0x0000000700077213 */ /* 0x000fea0000000000 */
[----:B------:R-:W2:Y:S01]  /*1ed20*/  SHFL.BFLY PT, R38, R0, 0x2, 0x1f ;  /* 0x0c401f0000267f89 */ /* 0x000ea200000e0000 */
[----:B------:R-:W-:Y:S02]  /*1ed30*/  FMNMX.FTZ R2, R42, R2, !PT ;  /* 0x000000022a027209 */ /* 0x000fe40007810000 */
[----:B------:R-:W-:Y:S02]  /*1ed40*/  I2FP.F32.S32 R7, R7 ;  /* 0x0000000700077245 */ /* 0x000fe40000201400 */
[----:B------:R-:W-:Y:S02]  /*1ed50*/  FMNMX.FTZ R2, R41, R2, !PT ;  /* 0x0000000229027209 */ /* 0x000fe40007810000 */
[--C-:B------:R-:W-:Y:S01]  /*1ed60*/  SHF.R.U32.HI R12, RZ, 0x18, R183.reuse ;  /* 0x00000018ff0c7819 */ /* 0x100fe200000116b7 */
[----:B------:R-:W-:Y:S01]  /*1ed70*/  FFMA.FTZ R126, R7, -UR31, R126 ;  /* 0x8000001f077e7c23 */ /* 0x000fe2000801007e */
[----:B------:R-:W-:Y:S02]  /*1ed80*/  FMNMX.FTZ R2, R29, R2, !PT ;  /* 0x000000021d027209 */ /* 0x000fe40007810000 */
[----:B------:R-:W-:Y:S02]  /*1ed90*/  LOP3.LUT R7, R176, 0xff, RZ, 0xc0, !PT ;  /* 0x000000ffb0077812 */ /* 0x000fe400078ec0ff */
[----:B------:R-:W-:Y:S02]  /*1eda0*/  FMNMX.FTZ R2, R28, R2, !PT ;  /* 0x000000021c027209 */ /* 0x000fe40007810000 */
[----:B------:R-:W-:Y:S02]  /*1edb0*/  FSEL R124, R124, -INF , !P3 ;  /* 0xff8000007c7c7808 */ /* 0x000fe40005800000 */
[----:B------:R-:W-:Y:S02]  /*1edc0*/  FMNMX.FTZ R2, R94, R2, !PT ;  /* 0x000000025e027209 */ /* 0x000fe40007810000 */
[----:B------:R-:W-:Y:S02]  /*1edd0*/  FMNMX.FTZ R37, R43, R37, !PT ;  /* 0x000000252b257209 */ /* 0x000fe40007810000 */
[----:B-1----:R-:W-:Y:S02]  /*1ede0*/  FMNMX.FTZ R39, R39, R4, !PT ;  /* 0x0000000427277209 */ /* 0x002fe40007810000 */
[----:B------:R-:W-:Y:S01]  /*1edf0*/  SHF.R.U32.HI R4, RZ, 0x10, R183 ;  /* 0x00000010ff047819 */ /* 0x000fe200000116b7 */
[----:B------:R-:W-:Y:S01]  /*1ee00*/  IMAD.MOV.U32 R183, RZ, RZ, R45 ;  /* 0x000000ffffb77224 */ /* 0x000fe200078e002d */
[----:B--2---:R-:W-:Y:S01]  /*1ee10*/  FMNMX.FTZ R38, R0, R38, !PT ;  /* 0x0000002600267209 */ /* 0x004fe20007810000 */
[----:B------:R-:W1:Y:S01]  /*1ee20*/  SHFL.BFLY PT, R10, R39, 0x1, 0x1f ;  /* 0x0c201f00270a7f89 */ /* 0x000e6200000e0000 */
[----:B------:R-:W-:Y:S02]  /*1ee30*/  FMNMX.FTZ R0, R95, R2, !PT ;  /* 0x000000025f007209 */ /* 0x000fe40007810000 */
[----:B------:R-:W-:Y:S05]  /*1ee40*/  LOP3.LUT R2, R176, 0xffff, RZ, 0xc0, !PT ;  /* 0x0000ffffb0027812 */ /* 0x000fea00078ec0ff */
[----:B------:R-:W2:Y:S01]  /*1ee50*/  SHFL.BFLY PT, R11, R38, 0x1, 0x1f ;  /* 0x0c201f00260b7f89 */ /* 0x000ea200000e0000 */
[----:B------:R-:W-:Y:S02]  /*1ee60*/  LOP3.LUT R4, R4, 0xff, RZ, 0xc0, !PT ;  /* 0x000000ff04047812 */ /* 0x000fe400078ec0ff */
[----:B------:R-:W-:Y:S02]  /*1ee70*/  SHF.R.U32.HI R2, RZ, 0x8, R2 ;  /* 0x00000008ff027819 */ /* 0x000fe40000011602 */
[----:B------:R-:W-:Y:S02]  /*1ee80*/  PRMT R61, R4, 0x5410, R12 ;  /* 0x00005410043d7816 */ /* 0x000fe4000000000c */
[----:B------:R-:W-:Y:S02]  /*1ee90*/  SHF.R.U32.HI R4, RZ, 0x10, R176 ;  /* 0x00000010ff047819 */ /* 0x000fe400000116b0 */
[----:B------:R-:W-:Y:S02]  /*1eea0*/  PRMT R48, R7, 0x5410, R2 ;  /* 0x0000541007307816 */ /* 0x000fe40000000002 */
[----:B------:R-:W-:Y:S02]  /*1eeb0*/  SHF.R.U32.HI R7, RZ, 0x18, R176 ;  /* 0x00000018ff077819 */ /* 0x000fe400000116b0 */
[----:B------:R-:W-:Y:S02]  /*1eec0*/  LOP3.LUT R4, R4, 0xff, RZ, 0xc0, !PT ;  /* 0x000000ff04047812 */ /* 0x000fe400078ec0ff */
[----:B------:R-:W-:Y:S02]  /*1eed0*/  SHF.R.U32.HI R12, RZ, 0x8, R249 ;  /* 0x00000008ff0c7819 */ /* 0x000fe400000116f9 */
[----:B------:R-:W-:Y:S02]  /*1eee0*/  PRMT R49, R4, 0x5410, R7 ;  /* 0x0000541004317816 */ /* 0x000fe40000000007 */
[----:B------:R-:W-:Y:S02]  /*1eef0*/  FMNMX.FTZ R37, R40, R37, !PT ;  /* 0x0000002528257209 */ /* 0x000fe40007810000 */
[----:B-1----:R-:W-:Y:S02]  /*1ef00*/  FMNMX.FTZ R39, R39, R10, !PT ;  /* 0x0000000a27277209 */ /* 0x002fe40007810000 */
[----:B------:R-:W-:Y:S02]  /*1ef10*/  FMNMX.FTZ R37, R25, R37, !PT ;  /* 0x0000002519257209 */ /* 0x000fe40007810000 */
[C---:B------:R-:W-:Y:S01]  /*1ef20*/  FSETP.NEU.FTZ.AND P3, PT, R39.reuse, -INF , PT ;  /* 0xff8000002700780b */ /* 0x040fe20003f7d000 */
[----:B------:R-:W-:Y:S01]  /*1ef30*/  FMUL.FTZ R10, R39, UR4 ;  /* 0x00000004270a7c20 */ /* 0x000fe20008410000 */
[----:B------:R-:W-:Y:S02]  /*1ef40*/  IABS R9, R6 ;  /* 0x0000000600097213 */ /* 0x000fe40000000000 */
[----:B------:R-:W-:Y:S02]  /*1ef50*/  FMNMX.FTZ R37, R92, R37, !PT ;  /* 0x000000255c257209 */ /* 0x000fe40007810000 */
[----:B------:R-:W-:Y:S01]  /*1ef60*/  FSEL R10, R10, RZ, P3 ;  /* 0x000000ff0a0a7208 */ /* 0x000fe20001800000 */
[----:B------:R-:W-:Y:S01]  /*1ef70*/  IMAD.MOV.U32 R5, RZ, RZ, R9 ;  /* 0x000000ffff057224 */ /* 0x000fe200078e0009 */
[----:B------:R-:W-:Y:S01]  /*1ef80*/  IABS R6, R8 ;  /* 0x0000000800067213 */ /* 0x000fe20000000000 */
[----:B------:R-:W-:Y:S01]  /*1ef90*/  IMAD.WIDE.U32 R8, R250, -0x2daee0ad, RZ ;  /* 0xd2511f53fa087825 */ /* 0x000fe200078e00ff */
[----:B------:R-:W-:Y:S03]  /*1efa0*/  FMNMX.FTZ R37, R93, R37, !PT ;  /* 0x000000255d257209 */ /* 0x000fe60007810000 */
[----:B------:R-:W-:Y:S01]  /*1efb0*/  FFMA.FTZ R4, R16, UR4, -R10 ;  /* 0x0000000410047c23 */ /* 0x000fe2000801080a */
[----:B------:R-:W-:Y:S01]  /*1efc0*/  PRMT R214, R214, 0x5410, R12 ;  /* 0x00005410d6d67816 */ /* 0x000fe2000000000c */
[----:B------:R-:W-:Y:S01]  /*1efd0*/  IMAD.MOV.U32 R250, RZ, RZ, R80 ;  /* 0x000000fffffa7224 */ /* 0x000fe200078e0050 */
[----:B------:R-:W-:Y:S01]  /*1efe0*/  FSEL R122, R122, -INF , !P6 ;  /* 0xff8000007a7a7808 */ /* 0x000fe20007000000 */
[----:B------:R1:W-:Y:S01]  /*1eff0*/  MUFU.EX2 R249, R4 ;  /* 0x0000000400f97308 */ /* 0x0003e20000000800 */
[----:B------:R-:W-:Y:S01]  /*1f000*/  I2FP.F32.S32 R6, R6 ;  /* 0x0000000600067245 */ /* 0x000fe20000201400 */
[----:B------:R-:W-:Y:S01]  /*1f010*/  IMAD.MOV.U32 R80, RZ, RZ, R78 ;  /* 0x000000ffff507224 */ /* 0x000fe200078e004e */
[----:B------:R-:W-:Y:S01]  /*1f020*/  FMNMX.FTZ R37, R104, R37, !PT ;  /* 0x0000002568257209 */ /* 0x000fe20007810000 */
[----:B------:R-:W-:Y:S01]  /*1f030*/  FFMA.FTZ R45, R65, UR4, -R10 ;  /* 0x00000004412d7c23 */ /* 0x000fe2000801080a */
[----:B------:R-:W-:Y:S01]  /*1f040*/  I2FP.F32.S32 R5, R5 ;  /* 0x0000000500057245 */ /* 0x000fe20000201400 */
[----:B------:R-:W-:Y:S01]  /*1f050*/  FFMA.FTZ R127, R6, -UR31, R127 ;  /* 0x8000001f067f7c23 */ /* 0x000fe2000801007f */
[----:B------:R-:W-:Y:S01]  /*1f060*/  LOP3.LUT R6, R9, UR19, R248, 0x96, !PT ;  /* 0x0000001309067c12 */ /* 0x000fe2000f8e96f8 */
[--C-:B------:R-:W-:Y:S01]  /*1f070*/  FFMA.FTZ R47, R52, UR4, -R10.reuse ;  /* 0x00000004342f7c23 */ /* 0x100fe2000801080a */
[----:B------:R-:W-:Y:S01]  /*1f080*/  FMNMX.FTZ R37, R105, R37, !PT ;  /* 0x0000002569257209 */ /* 0x000fe20007810000 */
[----:B------:R-:W-:Y:S01]  /*1f090*/  FFMA.FTZ R125, R5, -UR31, R125 ;  /* 0x8000001f057d7c23 */ /* 0x000fe2000801007d */
[----:B------:R-:W-:Y:S01]  /*1f0a0*/  LOP3.LUT R9, R252, 0xff, RZ, 0xc0, !PT ;  /* 0x000000fffc097812 */ /* 0x000fe200078ec0ff */
[----:B------:R-:W-:Y:S01]  /*1f0b0*/  IMAD.WIDE.U32 R14, R6, -0x326172a9, RZ ;  /* 0xcd9e8d57060e7825 */ /* 0x000fe200078e00ff */
[----:B--2---:R-:W-:Y:S02]  /*1f0c0*/  FMNMX.FTZ R38, R38, R11, !PT ;  /* 0x0000000b26267209 */ /* 0x004fe40007810000 */
[----:B------:R-:W-:Y:S01]  /*1f0d0*/  FMNMX.FTZ R0, R106, R0, !PT ;  /* 0x000000006a007209 */ /* 0x000fe20007810000 */
[--C-:B------:R-:W-:Y:S01]  /*1f0e0*/  FFMA.FTZ R52, R53, UR4, -R10.reuse ;  /* 0x0000000435347c23 */ /* 0x100fe2000801080a */
[--C-:B-1----:R-:W-:Y:S01]  /*1f0f0*/  FFMA.FTZ R4, R17, UR4, -R10.reuse ;  /* 0x0000000411047c23 */ /* 0x102fe2000801080a */
[----:B------:R-:W-:Y:S01]  /*1f100*/  FSEL R125, R125, -INF , !P2 ;  /* 0xff8000007d7d7808 */ /* 0x000fe20005000000 */
[--C-:B------:R-:W-:Y:S01]  /*1f110*/  FFMA.FTZ R176, R84, UR4, -R10.reuse ;  /* 0x0000000454b07c23 */ /* 0x100fe2000801080a */
[----:B------:R-:W-:Y:S01]  /*1f120*/  FSEL R123, R123, -INF , !P5 ;  /* 0xff8000007b7b7808 */ /* 0x000fe20006800000 */
[----:B------:R1:W2:Y:S01]  /*1f130*/  MUFU.EX2 R248, R4 ;  /* 0x0000000400f87308 */ /* 0x0002a20000000800 */
[----:B------:R-:W-:Y:S01]  /*1f140*/  FMNMX.FTZ R37, R108, R37, !PT ;  /* 0x000000256c257209 */ /* 0x000fe20007810000 */
[----:B------:R-:W-:Y:S01]  /*1f150*/  FFMA.FTZ R73, R85, UR4, -R10 ;  /* 0x0000000455497c23 */ /* 0x000fe2000801080a */
[----:B------:R-:W-:Y:S01]  /*1f160*/  PRMT R57, R9, 0x5410, R36 ;  /* 0x0000541009397816 */ /* 0x000fe20000000024 */
[C---:B------:R-:W-:Y:S01]  /*1f170*/  FMUL.FTZ R9, R38.reuse, UR4 ;  /* 0x0000000426097c20 */ /* 0x040fe20008410000 */
[----:B------:R-:W-:Y:S01]  /*1f180*/  FMNMX.FTZ R0, R107, R0, !PT ;  /* 0x000000006b007209 */ /* 0x000fe20007810000 */
[----:B------:R-:W-:Y:S01]  /*1f190*/  FFMA.FTZ R59, R101, UR4, -R10 ;  /* 0x00000004653b7c23 */ /* 0x000fe2000801080a */
[----:B------:R-:W-:Y:S02]  /*1f1a0*/  FMNMX.FTZ R37, R109, R37, !PT ;  /* 0x000000256d257209 */ /* 0x000fe40007810000 */
[----:B------:R-:W-:Y:S02]  /*1f1b0*/  FSETP.NEU.FTZ.AND P2, PT, R38, -INF , PT ;  /* 0xff8000002600780b */ /* 0x000fe40003f5d000 */
[----:B------:R-:W-:Y:S02]  /*1f1c0*/  FMNMX.FTZ R0, R110, R0, !PT ;  /* 0x000000006e007209 */ /* 0x000fe40007810000 */
[----:B------:R-:W-:Y:S02]  /*1f1d0*/  FMNMX.FTZ R37, R120, R37, !PT ;  /* 0x0000002578257209 */ /* 0x000fe40007810000 */
[----:B------:R-:W-:Y:S02]  /*1f1e0*/  FSEL R9, R9, RZ, P2 ;  /* 0x000000ff09097208 */ /* 0x000fe40001000000 */
[----:B------:R-:W-:Y:S02]  /*1f1f0*/  FMNMX.FTZ R0, R111, R0, !PT ;  /* 0x000000006f007209 */ /* 0x000fe40007810000 */
[----:B------:R-:W-:Y:S01]  /*1f200*/  FMNMX.FTZ R37, R121, R37, !PT ;  /* 0x0000002579257209 */ /* 0x000fe20007810000 */
[--C-:B-1----:R-:W-:Y:S01]  /*1f210*/  FFMA.FTZ R4, R18, UR4, -R9.reuse ;  /* 0x0000000412047c23 */ /* 0x102fe20008010809 */
[----:B------:R-:W-:Y:S01]  /*1f220*/  FMNMX.FTZ R0, R122, R0, !PT ;  /* 0x000000007a007209 */ /* 0x000fe20007810000 */
[--C-:B------:R-:W-:Y:S01]  /*1f230*/  FFMA.FTZ R53, R32, UR4, -R9.reuse ;  /* 0x0000000420357c23 */ /* 0x100fe20008010809 */
[----:B------:R-:W-:Y:S01]  /*1f240*/  FMNMX.FTZ R37, R124, R37, !PT ;  /* 0x000000257c257209 */ /* 0x000fe20007810000 */
[----:B------:R1:W-:Y:S01]  /*1f250*/  MUFU.EX2 R247, R4 ;  /* 0x0000000400f77308 */ /* 0x0003e20000000800 */
[----:B------:R-:W-:Y:S01]  /*1f260*/  FSEL R126, R126, -INF , !P1 ;  /* 0xff8000007e7e7808 */ /* 0x000fe20004800000 */
[--C-:B------:R-:W-:Y:S01]  /*1f270*/  FFMA.FTZ R55, R55, UR4, -R9.reuse ;  /* 0x0000000437377c23 */ /* 0x100fe20008010809 */
[----:B------:R-:W-:Y:S01]  /*1f280*/  FMNMX.FTZ R0, R123, R0, !PT ;  /* 0x000000007b007209 */ /* 0x000fe20007810000 */
[--C-:B------:R-:W-:Y:S01]  /*1f290*/  FFMA.FTZ R101, R70, UR4, -R9.reuse ;  /* 0x0000000446657c23 */ /* 0x100fe20008010809 */
[----:B------:R-:W-:Y:S01]  /*1f2a0*/  FMNMX.FTZ R37, R125, R37, !PT ;  /* 0x000000257d257209 */ /* 0x000fe20007810000 */
[--C-:B------:R-:W-:Y:S01]  /*1f2b0*/  FFMA.FTZ R34, R34, UR4, -R9.reuse ;  /* 0x0000000422227c23 */ /* 0x100fe20008010809 */
[----:B------:R-:W-:Y:S01]  /*1f2c0*/  FSEL R5, R127, -INF , !P0 ;  /* 0xff8000007f057808 */ /* 0x000fe20004000000 */
[--C-:B------:R-:W-:Y:S01]  /*1f2d0*/  FFMA.FTZ R98, R98, UR4, -R9.reuse ;  /* 0x0000000462627c23 */ /* 0x100fe20008010809 */
[----:B------:R-:W-:Y:S01]  /*1f2e0*/  FMNMX.FTZ R0, R126, R0, !PT ;  /* 0x000000007e007209 */ /* 0x000fe20007810000 */
[----:B------:R-:W3:Y:S01]  /*1f2f0*/  SHFL.BFLY PT, R13, R37, 0x2, 0x1f ;  /* 0x0c401f00250d7f89 */ /* 0x000ee200000e0000 */
[----:B------:R-:W-:Y:S01]  /*1f300*/  SHF.R.U32.HI R12, RZ, 0x8, R30 ;  /* 0x00000008ff0c7819 */ /* 0x000fe2000001161e */
[--C-:B------:R-:W-:Y:S01]  /*1f310*/  FFMA.FTZ R99, R99, UR4, -R9.reuse ;  /* 0x0000000463637c23 */ /* 0x100fe20008010809 */
[----:B------:R-:W-:Y:S01]  /*1f320*/  FMNMX.FTZ R0, R5, R0, !PT ;  /* 0x0000000005007209 */ /* 0x000fe20007810000 */
[--C-:B------:R-:W-:Y:S01]  /*1f330*/  FFMA.FTZ R130, R130, UR4, -R9.reuse ;  /* 0x0000000482827c23 */ /* 0x100fe20008010809 */
[----:B------:R-:W-:Y:S01]  /*1f340*/  LOP3.LUT R6, R15, UR30, R246, 0x96, !PT ;  /* 0x0000001e0f067c12 */ /* 0x000fe2000f8e96f6 */
[----:B-1----:R-:W-:Y:S02]  /*1f350*/  FFMA.FTZ R4, R19, UR4, -R9 ;  /* 0x0000000413047c23 */ /* 0x002fe40008010809 */
[----:B------:R-:W1:Y:S01]  /*1f360*/  SHFL.BFLY PT, R2, R0, 0x2, 0x1f ;  /* 0x0c401f0000027f89 */ /* 0x000e6200000e0000 */
[----:B------:R-:W-:Y:S01]  /*1f370*/  PRMT R246, R206, 0x5410, R12 ;  /* 0x00005410cef67816 */ /* 0x000fe2000000000c */
[----:B------:R-:W-:Y:S01]  /*1f380*/  IMAD.MOV.U32 R206, RZ, RZ, R213 ;  /* 0x000000ffffce7224 */ /* 0x000fe200078e00d5 */
[----:B------:R-:W-:Y:S01]  /*1f390*/  LOP3.LUT R11, R27, 0xff, RZ, 0xc0, !PT ;  /* 0x000000ff1b0b7812 */ /* 0x000fe200078ec0ff */
[----:B------:R4:W2:Y:S01]  /*1f3a0*/  MUFU.EX2 R213, R4 ;  /* 0x0000000400d57308 */ /* 0x0008a20000000800 */
[----:B------:R-:W-:Y:S02]  /*1f3b0*/  LOP3.LUT R12, R184, 0xffff, RZ, 0xc0, !PT ;  /* 0x0000ffffb80c7812 */ /* 0x000fe400078ec0ff */
[----:B------:R-:W-:Y:S02]  /*1f3c0*/  PRMT R208, R11, 0x5410, R208 ;  /* 0x000054100bd07816 */ /* 0x000fe400000000d0 */
[----:B------:R-:W-:Y:S02]  /*1f3d0*/  LOP3.LUT R20, R14, 0xffff, RZ, 0xc0, !PT ;  /* 0x0000ffff0e147812 */ /* 0x000fe400078ec0ff */
[----:B------:R-:W-:Y:S02]  /*1f3e0*/  SHF.R.U32.HI R11, RZ, 0x10, R184 ;  /* 0x00000010ff0b7819 */ /* 0x000fe400000116b8 */
[----:B------:R-:W-:Y:S02]  /*1f3f0*/  LOP3.LUT R15, R184, 0xff, RZ, 0xc0, !PT ;  /* 0x000000ffb80f7812 */ /* 0x000fe400078ec0ff */
[----:B------:R-:W-:Y:S02]  /*1f400*/  SHF.R.U32.HI R12, RZ, 0x8, R12 ;  /* 0x00000008ff0c7819 */ /* 0x000fe4000001160c */
[----:B---3--:R-:W-:Y:S02]  /*1f410*/  FMNMX.FTZ R37, R37, R13, !PT ;  /* 0x0000000d25257209 */ /* 0x008fe40007810000 */
[----:B------:R-:W-:Y:S01]  /*1f420*/  SHF.R.U32.HI R13, RZ, 0x18, R184 ;  /* 0x00000018ff0d7819 */ /* 0x000fe200000116b8 */
[--C-:B------:R-:W-:Y:S01]  /*1f430*/  FFMA.FTZ R184, R116, UR4, -R10.reuse ;  /* 0x0000000474b87c23 */ /* 0x100fe2000801080a */
[----:B----4-:R-:W-:Y:S01]  /*1f440*/  FFMA.FTZ R4, R179, UR4, -R10 ;  /* 0x00000004b3047c23 */ /* 0x010fe2000801080a */
[----:B------:R-:W3:Y:S01]  /*1f450*/  SHFL.BFLY PT, R7, R37, 0x1, 0x1f ;  /* 0x0c201f0025077f89 */ /* 0x000ee200000e0000 */
[----:B------:R-:W-:Y:S02]  /*1f460*/  PRMT R77, R15, 0x5410, R12 ;  /* 0x000054100f4d7816 */ /* 0x000fe4000000000c */
[----:B------:R4:W-:Y:S01]  /*1f470*/  MUFU.EX2 R46, R4 ;  /* 0x00000004002e7308 */ /* 0x0009e20000000800 */
[----:B-1----:R-:W-:Y:S02]  /*1f480*/  FMNMX.FTZ R0, R0, R2, !PT ;  /* 0x0000000200007209 */ /* 0x002fe40007810000 */
[----:B------:R-:W-:Y:S02]  /*1f490*/  LOP3.LUT R11, R11, 0xff, RZ, 0xc0, !PT ;  /* 0x000000ff0b0b7812 */ /* 0x000fe400078ec0ff */
[----:B------:R-:W-:Y:S01]  /*1f4a0*/  SHF.R.U32.HI R12, RZ, 0x10, R188 ;  /* 0x00000010ff0c7819 */ /* 0x000fe200000116bc */
[----:B------:R-:W1:Y:S01]  /*1f4b0*/  SHFL.BFLY PT, R2, R0, 0x1, 0x1f ;  /* 0x0c201f0000027f89 */ /* 0x000e6200000e0000 */
[----:B------:R-:W-:Y:S02]  /*1f4c0*/  PRMT R66, R11, 0x5410, R13 ;  /* 0x000054100b427816 */ /* 0x000fe4000000000d */
[----:B------:R-:W-:Y:S02]  /*1f4d0*/  LOP3.LUT R21, R14, 0xff, RZ, 0xc0, !PT ;  /* 0x000000ff0e157812 */ /* 0x000fe400078ec0ff */
[--C-:B------:R-:W-:Y:S02]  /*1f4e0*/  SHF.R.U32.HI R18, RZ, 0x18, R14.reuse ;  /* 0x00000018ff127819 */ /* 0x100fe4000001160e */
[----:B------:R-:W-:Y:S02]  /*1f4f0*/  SHF.R.U32.HI R19, RZ, 0x10, R14 ;  /* 0x00000010ff137819 */ /* 0x000fe4000001160e */
[C---:B------:R-:W-:Y:S01]  /*1f500*/  LOP3.LUT R14, R188.reuse, 0xff, RZ, 0xc0, !PT ;  /* 0x000000ffbc0e7812 */ /* 0x040fe200078ec0ff */
[----:B----4-:R-:W-:Y:S01]  /*1f510*/  FFMA.FTZ R4, R181, UR4, -R10 ;  /* 0x00000004b5047c23 */ /* 0x010fe2000801080a */
[----:B------:R-:W-:Y:S03]  /*1f520*/  SHF.R.U32.HI R13, RZ, 0x18, R188 ;  /* 0x00000018ff0d7819 */ /* 0x000fe600000116bc */
[----:B------:R4:W2:Y:S01]  /*1f530*/  MUFU.EX2 R179, R4 ;  /* 0x0000000400b37308 */ /* 0x0008a20000000800 */
[----:B---3--:R-:W-:Y:S02]  /*1f540*/  FMNMX.FTZ R37, R37, R7, !PT ;  /* 0x0000000725257209 */ /* 0x008fe40007810000 */
[----:B------:R-:W-:Y:S01]  /*1f550*/  LOP3.LUT R7, R188, 0xffff, RZ, 0xc0, !PT ;  /* 0x0000ffffbc077812 */ /* 0x000fe200078ec0ff */
[----:B------:R-:W-:Y:S01]  /*1f560*/  IMAD.MOV.U32 R188, RZ, RZ, R206 ;  /* 0x000000ffffbc7224 */ /* 0x000fe200078e00ce */
[----:B------:R-:W-:Y:S01]  /*1f570*/  FSETP.NEU.FTZ.AND P1, PT, R37, -INF , PT ;  /* 0xff8000002500780b */ /* 0x000fe20003f3d000 */
[----:B------:R-:W-:Y:S01]  /*1f580*/  FFMA.FTZ R206, R117, UR4, -R10 ;  /* 0x0000000475ce7c23 */ /* 0x000fe2000801080a */
[----:B------:R-:W-:Y:S01]  /*1f590*/  SHF.R.U32.HI R11, RZ, 0x8, R7 ;  /* 0x00000008ff0b7819 */ /* 0x000fe20000011607 */
[--C-:B------:R-:W-:Y:S01]  /*1f5a0*/  FFMA.FTZ R117, R86, UR4, -R9.reuse ;  /* 0x0000000456757c23 */ /* 0x100fe20008010809 */
[----:B------:R-:W-:Y:S01]  /*1f5b0*/  LOP3.LUT R7, R12, 0xff, RZ, 0xc0, !PT ;  /* 0x000000ff0c077812 */ /* 0x000fe200078ec0ff */
[--C-:B------:R-:W-:Y:S01]  /*1f5c0*/  FFMA.FTZ R12, R237, UR4, -R9.reuse ;  /* 0x00000004ed0c7c23 */ /* 0x100fe20008010809 */
[----:B-1----:R-:W-:Y:S01]  /*1f5d0*/  FMNMX.FTZ R36, R0, R2, !PT ;  /* 0x0000000200247209 */ /* 0x002fe20007810000 */
[----:B------:R-:W-:Y:S01]  /*1f5e0*/  FFMA.FTZ R2, R186, UR4, -R9 ;  /* 0x00000004ba027c23 */ /* 0x000fe20008010809 */
[----:B------:R-:W-:Y:S01]  /*1f5f0*/  PRMT R56, R14, 0x5410, R11 ;  /* 0x000054100e387816 */ /* 0x000fe2000000000b */
[----:B------:R1:W-:Y:S01]  /*1f600*/  MUFU.EX2 R186, R12 ;  /* 0x0000000c00ba7308 */ /* 0x0003e20000000800 */
[----:B------:R-:W-:Y:S01]  /*1f610*/  FSEL R0, R37, RZ, P1 ;  /* 0x000000ff25007208 */ /* 0x000fe20000800000 */
[----:B------:R-:W-:Y:S01]  /*1f620*/  IMAD.WIDE.U32 R14, R251, -0x2daee0ad, RZ ;  /* 0xd2511f53fb0e7825 */ /* 0x000fe200078e00ff */
[----:B------:R-:W-:Y:S03]  /*1f630*/  PRMT R58, R7, 0x5410, R13 ;  /* 0x00005410073a7816 */ /* 0x000fe6000000000d */
[----:B------:R-:W-:Y:S01]  /*1f640*/  FMUL.FTZ R7, R37, UR4 ;  /* 0x0000000425077c20 */ /* 0x000fe20008410000 */
[----:B------:R-:W-:Y:S01]  /*1f650*/  FSETP.NEU.FTZ.AND P0, PT, R36, -INF , PT ;  /* 0xff8000002400780b */ /* 0x000fe20003f1d000 */
[----:B------:R-:W-:Y:S02]  /*1f660*/  FADD.FTZ R3, -R0, R3 ;  /* 0x0000000300037221 */ /* 0x000fe40000010100 */
[----:B------:R3:W2:Y:S01]  /*1f670*/  MUFU.EX2 R44, R2 ;  /* 0x00000002002c7308 */ /* 0x0006a20000000800 */
[----:B------:R-:W-:Y:S01]  /*1f680*/  LOP3.LUT R11, R15, UR17, R8, 0x96, !PT ;  /* 0x000000110f0b7c12 */ /* 0x000fe2000f8e9608 */
[----:B------:R-:W-:Y:S01]  /*1f690*/  IMAD.MOV.U32 R251, RZ, RZ, R81 ;  /* 0x000000fffffb7224 */ /* 0x000fe200078e0051 */
[----:B------:R-:W-:Y:S01]  /*1f6a0*/  FSEL R0, R36, RZ, P0 ;  /* 0x000000ff24007208 */ /* 0x000fe20000000000 */
[----:B------:R-:W-:Y:S01]  /*1f6b0*/  IMAD.MOV.U32 R81, RZ, RZ, R79 ;  /* 0x000000ffff517224 */ /* 0x000fe200078e004f */
[----:B------:R-:W-:Y:S01]  /*1f6c0*/  FSEL R8, R7, RZ, P1 ;  /* 0x000000ff07087208 */ /* 0x000fe20000800000 */
[--C-:B------:R-:W-:Y:S01]  /*1f6d0*/  FFMA.FTZ R86, R118, UR4, -R9.reuse ;  /* 0x0000000476567c23 */ /* 0x100fe20008010809 */
[----:B------:R-:W-:Y:S01]  /*1f6e0*/  LOP3.LUT R13, R6, 0xff, RZ, 0xc0, !PT ;  /* 0x000000ff060d7812 */ /* 0x000fe200078ec0ff */
[----:B----4-:R-:W-:Y:S01]  /*1f6f0*/  FADD.FTZ R4, -R0, R132 ;  /* 0x0000008400047221 */ /* 0x010fe20000010100 */
[----:B-1----:R-:W-:Y:S01]  /*1f700*/  LOP3.LUT R12, R6, 0xffff, RZ, 0xc0, !PT ;  /* 0x0000ffff060c7812 */ /* 0x002fe200078ec0ff */
[----:B------:R-:W-:Y:S01]  /*1f710*/  FFMA.FTZ R0, R245, UR4, -R8 ;  /* 0x00000004f5007c23 */ /* 0x000fe20008010808 */
[----:B------:R-:W-:Y:S02]  /*1f720*/  IMAD.MOV.U32 R245, RZ, RZ, R208 ;  /* 0x000000fffff57224 */ /* 0x000fe400078e00d0 */
[--C-:B------:R-:W-:Y:S01]  /*1f730*/  FFMA.FTZ R208, R124, UR4, -R8.reuse ;  /* 0x000000047cd07c23 */ /* 0x100fe20008010808 */
[----:B------:R-:W-:Y:S01]  /*1f740*/  FFMA.FTZ R118, R40, UR4, -R8 ;  /* 0x0000000428767c23 */ /* 0x000fe20008010808 */
[----:B------:R1:W-:Y:S01]  /*1f750*/  MUFU.EX2 R27, R0 ;  /* 0x00000000001b7308 */ /* 0x0003e20000000800 */
[----:B------:R-:W-:Y:S01]  /*1f760*/  SHF.R.U32.HI R12, RZ, 0x8, R12 ;  /* 0x00000008ff0c7819 */ /* 0x000fe2000001160c */
[----:B------:R-:W-:Y:S01]  /*1f770*/  IMAD.MOV.U32 R132, RZ, RZ, R74 ;  /* 0x000000ffff847224 */ /* 0x000fe200078e004a */
[----:B---3--:R-:W-:Y:S01]  /*1f780*/  FSEL R2, R39, RZ, P3 ;  /* 0x000000ff27027208 */ /* 0x008fe20001800000 */
[----:B------:R-:W-:Y:S01]  /*1f790*/  FFMA.FTZ R74, R100, UR4, -R10 ;  /* 0x00000004644a7c23 */ /* 0x000fe2000801080a */
[----:B------:R-:W-:Y:S01]  /*1f7a0*/  PRMT R76, R13, 0x5410, R12 ;  /* 0x000054100d4c7816 */ /* 0x000fe2000000000c */
[----:B------:R-:W-:Y:S01]  /*1f7b0*/  FFMA.FTZ R100, R71, UR4, -R9 ;  /* 0x0000000447647c23 */ /* 0x000fe20008010809 */
[--C-:B------:R-:W-:Y:S01]  /*1f7c0*/  SHF.R.U32.HI R13, RZ, 0x10, R6.reuse ;  /* 0x00000010ff0d7819 */ /* 0x100fe20000011606 */
[----:B------:R-:W-:Y:S01]  /*1f7d0*/  FADD.FTZ R7, -R2, R133 ;  /* 0x0000008502077221 */ /* 0x000fe20000010100 */
[----:B------:R-:W-:Y:S01]  /*1f7e0*/  FMUL.FTZ R2, R36, UR4 ;  /* 0x0000000424027c20 */ /* 0x000fe20008410000 */
[----:B------:R-:W-:Y:S01]  /*1f7f0*/  SHF.R.U32.HI R12, RZ, 0x18, R6 ;  /* 0x00000018ff0c7819 */ /* 0x000fe20000011606 */
[----:B------:R-:W-:Y:S01]  /*1f800*/  IMAD.MOV.U32 R133, RZ, RZ, R75 ;  /* 0x000000ffff857224 */ /* 0x000fe200078e004b */
[----:B------:R-:W-:Y:S01]  /*1f810*/  LOP3.LUT R6, R13, 0xff, RZ, 0xc0, !PT ;  /* 0x000000ff0d067812 */ /* 0x000fe200078ec0ff */
[----:B------:R-:W-:Y:S01]  /*1f820*/  FFMA.FTZ R13, R241, UR4, -R10 ;  /* 0x00000004f10d7c23 */ /* 0x000fe2000801080a */
[----:B------:R-:W-:Y:S01]  /*1f830*/  FSEL R2, R2, RZ, P0 ;  /* 0x000000ff02027208 */ /* 0x000fe20000000000 */
[----:B------:R-:W-:Y:S01]  /*1f840*/  FFMA.FTZ R71, R120, UR4, -R8 ;  /* 0x0000000478477c23 */ /* 0x000fe20008010808 */
[----:B------:R-:W-:Y:S01]  /*1f850*/  PRMT R75, R6, 0x5410, R12 ;  /* 0x00005410064b7816 */ /* 0x000fe2000000000c */
[----:B-1----:R-:W-:Y:S01]  /*1f860*/  FFMA.FTZ R0, R244, UR4, -R8 ;  /* 0x00000004f4007c23 */ /* 0x002fe20008010808 */
[----:B------:R-:W-:Y:S02]  /*1f870*/  IMAD.MOV.U32 R40, RZ, RZ, R211 ;  /* 0x000000ffff287224 */ /* 0x000fe400078e00d3 */
[----:B------:R-:W-:Y:S01]  /*1f880*/  FFMA.FTZ R211, R123, UR4, -R2 ;  /* 0x000000047bd37c23 */ /* 0x000fe20008010802 */
[----:B------:R-:W-:Y:S01]  /*1f890*/  SHF.R.U32.HI R6, RZ, 0x8, R20 ;  /* 0x00000008ff067819 */ /* 0x000fe20000011614 */
[----:B------:R1:W3:Y:S01]  /*1f8a0*/  MUFU.EX2 R181, R0 ;  /* 0x0000000000b57308 */ /* 0x0002e20000000800 */
[----:B------:R-:W-:Y:S01]  /*1f8b0*/  LOP3.LUT R12, R11, 0xff, RZ, 0xc0, !PT ;  /* 0x000000ff0b0c7812 */ /* 0x000fe200078ec0ff */
[----:B------:R-:W-:Y:S01]  /*1f8c0*/  IMAD.MOV.U32 R20, RZ, RZ, R132 ;  /* 0x000000ffff147224 */ /* 0x000fe200078e0084 */
[----:B------:R-:W-:Y:S01]  /*1f8d0*/  PRMT R78, R21, 0x5410, R6 ;  /* 0x00005410154e7816 */ /* 0x000fe20000000006 */
[----:B------:R-:W-:Y:S01]  /*1f8e0*/  IMAD.MOV.U32 R21, RZ, RZ, R133 ;  /* 0x000000ffff157224 */ /* 0x000fe200078e0085 */
[----:B------:R-:W-:Y:S01]  /*1f8f0*/  LOP3.LUT R6, R19, 0xff, RZ, 0xc0, !PT ;  /* 0x000000ff13067812 */ /* 0x000fe200078ec0ff */
[--C-:B------:R-:W-:Y:S01]  /*1f900*/  FFMA.FTZ R19, R22, UR4, -R10.reuse ;  /* 0x0000000416137c23 */ /* 0x100fe2000801080a */
[----:B------:R-:W-:Y:S01]  /*1f910*/  LOP3.LUT R15, R14, 0xffff, RZ, 0xc0, !PT ;  /* 0x0000ffff0e0f7812 */ /* 0x000fe200078ec0ff */
[----:B------:R-:W-:Y:S01]  /*1f920*/  FFMA.FTZ R22, R187, UR4, -R10 ;  /* 0x00000004bb167c23 */ /* 0x000fe2000801080a */
[----:B------:R-:W-:Y:S01]  /*1f930*/  PRMT R79, R6, 0x5410, R18 ;  /* 0x00005410064f7816 */ /* 0x000fe20000000012 */
[--C-:B------:R-:W-:Y:S01]  /*1f940*/  FFMA.FTZ R18, R31, UR4, -R10.reuse ;  /* 0x000000041f127c23 */ /* 0x100fe2000801080a */
[----:B------:R-:W-:Y:S01]  /*1f950*/  LOP3.LUT R6, R11, 0xffff, RZ, 0xc0, !PT ;  /* 0x0000ffff0b067812 */ /* 0x000fe200078ec0ff */
[--C-:B------:R-:W-:Y:S01]  /*1f960*/  FFMA.FTZ R31, R64, UR4, -R10.reuse ;  /* 0x00000004401f7c23 */ /* 0x100fe2000801080a */
[----:B------:R-:W-:Y:S01]  /*1f970*/  LOP3.LUT R17, R14, 0xff, RZ, 0xc0, !PT ;  /* 0x000000ff0e117812 */ /* 0x000fe200078ec0ff */
[----:B------:R-:W-:Y:S01]  /*1f980*/  FFMA.FTZ R132, R23, UR4, -R10 ;  /* 0x0000000417847c23 */ /* 0x000fe2000801080a */
[----:B------:R-:W-:Y:S01]  /*1f990*/  SHF.R.U32.HI R6, RZ, 0x8, R6 ;  /* 0x00000008ff067819 */ /* 0x000fe20000011606 */
[----:B------:R-:W-:Y:S01]  /*1f9a0*/  FFMA.FTZ R23, R112, UR4, -R10 ;  /* 0x0000000470177c23 */ /* 0x000fe2000801080a */
[----:B-1----:R-:W-:Y:S01]  /*1f9b0*/  FFMA.FTZ R0, R200, UR4, -R2 ;  /* 0x00000004c8007c23 */ /* 0x002fe20008010802 */
[----:B------:R-:W-:Y:S02]  /*1f9c0*/  IMAD.MOV.U32 R120, RZ, RZ, R183 ;  /* 0x000000ffff787224 */ /* 0x000fe400078e00b7 */
[----:B------:R-:W-:Y:S01]  /*1f9d0*/  FFMA.FTZ R104, R104, UR4, -R8 ;  /* 0x0000000468687c23 */ /* 0x000fe20008010808 */
[----:B------:R1:W-:Y:S01]  /*1f9e0*/  MUFU.EX2 R183, R22 ;  /* 0x0000001600b77308 */ /* 0x0003e20000000800 */
[----:B------:R-:W-:Y:S01]  /*1f9f0*/  SHF.R.U32.HI R16, RZ, 0x10, R14 ;  /* 0x00000010ff107819 */ /* 0x000fe2000001160e */
[----:B------:R-:W-:Y:S01]  /*1fa00*/  FFMA.FTZ R112, R92, UR4, -R8 ;  /* 0x000000045c707c23 */ /* 0x000fe20008010808 */
[----:B------:R-:W-:Y:S01]  /*1fa10*/  SHF.R.U32.HI R14, RZ, 0x18, R14 ;  /* 0x00000018ff0e7819 */ /* 0x000fe2000001160e */
[----:B------:R-:W-:Y:S01]  /*1fa20*/  FFMA.FTZ R110, R110, UR4, -R2 ;  /* 0x000000046e6e7c23 */ /* 0x000fe20008010802 */
[----:B------:R-:W-:Y:S01]  /*1fa30*/  FFMA.FTZ R116, R93, UR4, -R8 ;  /* 0x000000045d747c23 */ /* 0x000fe20008010808 */
[----:B------:R-:W-:Y:S01]  /*1fa40*/  IMAD.MOV.U32 R93, RZ, RZ, R245 ;  /* 0x000000ffff5d7224 */ /* 0x000fe200078e00f5 */
[----:B------:R-:W-:Y:S03]  /*1fa50*/  PLOP3.LUT P0, PT, PT, PT, UP0, 0x80, 0x0 ;  /* 0x000000000000781c */ /* 0x000fe60003f0f008 */
[----:B------:R4:W-:Y:S10]  /*1fa60*/  MUFU.EX2 R30, R0 ;  /* 0x00000000001e7308 */ /* 0x0009f40000000800 */
[----:B------:R-:W-:Y:S01]  /*1fa70*/  MUFU.EX2 R112, R112 ;  /* 0x0000007000707308 */ /* 0x000fe20000000800 */
[----:B-1----:R-:W-:Y:S09]  /*1fa80*/  IMAD.MOV.U32 R22, RZ, RZ, R104 ;  /* 0x000000ffff167224 */ /* 0x002ff200078e0068 */
[----:B------:R-:W-:Y:S01]  /*1fa90*/  MUFU.EX2 R116, R116 ;  /* 0x0000007400747308 */ /* 0x000fe20000000800 */
[----:B----4-:R-:W-:Y:S09]  /*1faa0*/  FFMA.FTZ R0, R201, UR4, -R2 ;  /* 0x00000004c9007c23 */ /* 0x010ff20008010802 */
[----:B------:R1:W4:Y:S10]  /*1fab0*/  MUFU.EX2 R201, R0 ;  /* 0x0000000000c97308 */ /* 0x0003340000000800 */
[----:B------:R-:W-:Y:S01]  /*1fac0*/  MUFU.EX2 R110, R110 ;  /* 0x0000006e006e7308 */ /* 0x000fe20000000800 */
[--C-:B-1----:R-:W-:Y:S09]  /*1fad0*/  FFMA.FTZ R0, R240, UR4, -R8.reuse ;  /* 0x00000004f0007c23 */ /* 0x102ff20008010808 */
[----:B------:R1:W-:Y:S02]  /*1fae0*/  MUFU.EX2 R200, R0 ;  /* 0x0000000000c87308 */ /* 0x0003e40000000800 */
[----:B-1----:R-:W-:Y:S08]  /*1faf0*/  FFMA.FTZ R0, R243, UR4, -R8 ;  /* 0x00000004f3007c23 */ /* 0x002ff00008010808 */
[----:B------:R1:W4:Y:S02]  /*1fb00*/  MUFU.EX2 R243, R0 ;  /* 0x0000000000f37308 */ /* 0x0003240000000800 */
[----:B-1----:R-:W-:Y:S01]  /*1fb10*/  FFMA.FTZ R0, R232, UR4, -R2 ;  /* 0x00000004e8007c23 */ /* 0x002fe20008010802 */
[----:B------:R-:W-:Y:S01]  /*1fb20*/  IMAD.MOV.U32 R232, RZ, RZ, R80 ;  /* 0x000000ffffe87224 */ /* 0x000fe200078e0050 */
[----:B------:R-:W-:Y:S01]  /*1fb30*/  PRMT R80, R12, 0x5410, R6 ;  /* 0x000054100c507816 */ /* 0x000fe20000000006 */
[----:B------:R-:W-:Y:S05]  /*1fb40*/  FFMA.FTZ R12, R194, UR4, -R10 ;  /* 0x00000004c20c7c23 */ /* 0x000fea000801080a */
[----:B------:R1:W-:Y:S01]  /*1fb50*/  MUFU.EX2 R240, R0 ;  /* 0x0000000000f07308 */ /* 0x0003e20000000800 */
[--C-:B------:R-:W-:Y:S01]  /*1fb60*/  SHF.R.U32.HI R6, RZ, 0x10, R11.reuse ;  /* 0x00000010ff067819 */ /* 0x100fe2000001160b */
[----:B------:R-:W-:Y:S01]  /*1fb70*/  IMAD.MOV.U32 R64, RZ, RZ, R232 ;  /* 0x000000ffff407224 */ /* 0x000fe200078e00e8 */
[----:B------:R-:W-:Y:S01]  /*1fb80*/  SHF.R.U32.HI R11, RZ, 0x18, R11 ;  /* 0x00000018ff0b7819 */ /* 0x000fe2000001160b */
[----:B------:R-:W-:Y:S01]  /*1fb90*/  FFMA.FTZ R232, R119, UR4, -R9 ;  /* 0x0000000477e87c23 */ /* 0x000fe20008010809 */
[----:B------:R-:W-:Y:S01]  /*1fba0*/  LOP3.LUT R6, R6, 0xff, RZ, 0xc0, !PT ;  /* 0x000000ff06067812 */ /* 0x000fe200078ec0ff */
[----:B------:R-:W-:Y:S04]  /*1fbb0*/  IMAD.MOV.U32 R84, RZ, RZ, R64 ;  /* 0x000000ffff547224 */ /* 0x000fe800078e0040 */
[----:B------:R-:W-:Y:S01]  /*1fbc0*/  MUFU.EX2 R237, R12 ;  /* 0x0000000c00ed7308 */ /* 0x000fe20000000800 */
[----:B-1----:R-:W-:Y:S01]  /*1fbd0*/  FFMA.FTZ R0, R233, UR4, -R2 ;  /* 0x00000004e9007c23 */ /* 0x002fe20008010802 */
[----:B------:R-:W-:Y:S01]  /*1fbe0*/  IMAD.MOV.U32 R233, RZ, RZ, R81 ;  /* 0x000000ffffe97224 */ /* 0x000fe200078e0051 */
[----:B------:R-:W-:Y:S07]  /*1fbf0*/  PRMT R81, R6, 0x5410, R11 ;  /* 0x0000541006517816 */ /* 0x000fee000000000b */
[----:B------:R1:W4:Y:S01]  /*1fc00*/  MUFU.EX2 R244, R0 ;  /* 0x0000000000f47308 */ /* 0x0003220000000800 */
[----:B------:R-:W-:Y:S01]  /*1fc10*/  SHF.R.U32.HI R6, RZ, 0x8, R15 ;  /* 0x00000008ff067819 */ /* 0x000fe2000001160f */
[----:B------:R-:W-:Y:S01]  /*1fc20*/  IMAD.MOV.U32 R65, RZ, RZ, R233 ;  /* 0x000000ffff417224 */ /* 0x000fe200078e00e9 */
[----:B------:R-:W-:Y:S01]  /*1fc30*/  LOP3.LUT R11, R16, 0xff, RZ, 0xc0, !PT ;  /* 0x000000ff100b7812 */ /* 0x000fe200078ec0ff */
[----:B------:R-:W-:Y:S01]  /*1fc40*/  IMAD.MOV.U32 R16, RZ, RZ, R250 ;  /* 0x000000ffff107224 */ /* 0x000fe200078e00fa */
[----:B------:R-:W-:Y:S01]  /*1fc50*/  PRMT R127, R17, 0x5410, R6 ;  /* 0x00005410117f7816 */ /* 0x000fe20000000006 */
[----:B------:R-:W-:Y:S01]  /*1fc60*/  FFMA.FTZ R6, R170, UR4, -R9 ;  /* 0x00000004aa067c23 */ /* 0x000fe20008010809 */
[----:B------:R-:W-:Y:S03]  /*1fc70*/  PRMT R133, R11, 0x5410, R14 ;  /* 0x000054100b857816 */ /* 0x000fe6000000000e */
[----:B------:R2:W-:Y:S01]  /*1fc80*/  MUFU.EX2 R233, R13 ;  /* 0x0000000d00e97308 */ /* 0x0005e20000000800 */
[----:B------:R-:W-:Y:S02]  /*1fc90*/  IMAD.MOV.U32 R17, RZ, RZ, R251 ;  /* 0x000000ffff117224 */ /* 0x000fe400078e00fb */
[----:B------:R-:W-:Y:S01]  /*1fca0*/  FFMA.FTZ R11, R242, UR4, -R9 ;  /* 0x00000004f20b7c23 */ /* 0x000fe20008010809 */
[----:B------:R-:W-:Y:S02]  /*1fcb0*/  IMAD.MOV.U32 R251, RZ, RZ, R209 ;  /* 0x000000fffffb7224 */ /* 0x000fe400078e00d1 */
[--C-:B------:R-:W-:Y:S01]  /*1fcc0*/  FFMA.FTZ R170, R69, UR4, -R10.reuse ;  /* 0x0000000445aa7c23 */ /* 0x100fe2000801080a */
[--C-:B------:R-:W-:Y:S01]  /*1fcd0*/  FFMA.FTZ R69, R113, UR4, -R10.reuse ;  /* 0x0000000471457c23 */ /* 0x100fe2000801080a */
[----:B------:R-:W-:Y:S01]  /*1fce0*/  FFMA.FTZ R113, R87, UR4, -R9 ;  /* 0x0000000457717c23 */ /* 0x000fe20008010809 */
[----:B------:R-:W-:Y:S01]  /*1fcf0*/  IMAD.MOV.U32 R15, RZ, RZ, R21 ;  /* 0x000000ffff0f7224 */ /* 0x000fe200078e0015 */
[----:B------:R-:W-:Y:S01]  /*1fd00*/  MUFU.EX2 R250, R6 ;  /* 0x0000000600fa7308 */ /* 0x000fe20000000800 */
[--C-:B-1----:R-:W-:Y:S01]  /*1fd10*/  FFMA.FTZ R0, R168, UR4, -R10.reuse ;  /* 0x00000004a8007c23 */ /* 0x102fe2000801080a */
[----:B------:R-:W-:Y:S01]  /*1fd20*/  FFMA.FTZ R21, R35, UR4, -R10 ;  /* 0x0000000423157c23 */ /* 0x000fe2000801080a */
[--C-:B------:R-:W-:Y:S01]  /*1fd30*/  FFMA.FTZ R35, R67, UR4, -R9.reuse ;  /* 0x0000000443237c23 */ /* 0x100fe20008010809 */
[----:B------:R-:W-:Y:S01]  /*1fd40*/  FFMA.FTZ R67, R173, UR4, -R8 ;  /* 0x00000004ad437c23 */ /* 0x000fe20008010808 */
[----:B------:R-:W-:Y:S02]  /*1fd50*/  IMAD.MOV.U32 R14, RZ, RZ, R20 ;  /* 0x000000ffff0e7224 */ /* 0x000fe400078e0014 */
[----:B------:R-:W-:Y:S01]  /*1fd60*/  FFMA.FTZ R20, R180, UR4, -R9 ;  /* 0x00000004b4147c23 */ /* 0x000fe20008010809 */
[----:B------:R-:W-:Y:S02]  /*1fd70*/  IMAD.MOV.U32 R85, RZ, RZ, R65 ;  /* 0x000000ffff557224 */ /* 0x000fe400078e0041 */
[----:B------:R1:W-:Y:S01]  /*1fd80*/  MUFU.EX2 R252, R0 ;  /* 0x0000000000fc7308 */ /* 0x0003e20000000800 */
[----:B--2---:R-:W-:Y:S04]  /*1fd90*/  IMAD.WIDE.U32 R12, R251, -0x2daee0ad, RZ ;  /* 0xd2511f53fb0c7825 */ /* 0x004fe800078e00ff */
[----:B------:R-:W-:Y:S01]  /*1fda0*/  FFMA.FTZ R173, R121, UR4, -R8 ;  /* 0x0000000479ad7c23 */ /* 0x000fe20008010808 */
[----:B------:R-:W-:Y:S01]  /*1fdb0*/  FFMA.FTZ R121, R111, UR4, -R2 ;  /* 0x000000046f797c23 */ /* 0x000fe20008010802 */
[----:B------:R-:W-:Y:S01]  /*1fdc0*/  IMAD.MOV.U32 R64, RZ, RZ, R14 ;  /* 0x000000ffff407224 */ /* 0x000fe200078e000e */
[----:B------:R-:W-:Y:S01]  /*1fdd0*/  LOP3.LUT R14, R13, UR12, R84, 0x96, !PT ;  /* 0x0000000c0d0e7c12 */ /* 0x000fe2000f8e9654 */
[----:B------:R-:W-:Y:S01]  /*1fde0*/  FFMA.FTZ R13, R239, UR4, -R8 ;  /* 0x00000004ef0d7c23 */ /* 0x000fe20008010808 */
[----:B------:R-:W-:Y:S01]  /*1fdf0*/  MUFU.EX2 R187, R11 ;  /* 0x0000000b00bb7308 */ /* 0x000fe20000000800 */
[----:B------:R-:W-:Y:S01]  /*1fe00*/  FFMA.FTZ R168, R97, UR4, -R10 ;  /* 0x0000000461a87c23 */ /* 0x000fe2000801080a */
[----:B------:R-:W-:Y:S02]  /*1fe10*/  IMAD.MOV.U32 R65, RZ, RZ, R15 ;  /* 0x000000ffff417224 */ /* 0x000fe400078e000f */
[----:B------:R-:W-:Y:S01]  /*1fe20*/  FFMA.FTZ R97, R82, UR4, -R9 ;  /* 0x0000000452617c23 */ /* 0x000fe20008010809 */
[----:B------:R-:W-:Y:S02]  /*1fe30*/  IMAD.MOV.U32 R239, RZ, RZ, R17 ;  /* 0x000000ffffef7224 */ /* 0x000fe400078e0011 */
[--C-:B------:R-:W-:Y:S01]  /*1fe40*/  FFMA.FTZ R17, R193, UR4, -R9.reuse ;  /* 0x00000004c1117c23 */ /* 0x100fe20008010809 */
[----:B------:R-:W-:Y:S02]  /*1fe50*/  IMAD.MOV.U32 R82, RZ, RZ, R64 ;  /* 0x000000ffff527224 */ /* 0x000fe400078e0040 */
[--C-:B------:R-:W-:Y:S01]  /*1fe60*/  FFMA.FTZ R64, R115, UR4, -R9.reuse ;  /* 0x0000000473407c23 */ /* 0x100fe20008010809 */
[----:B------:R2:W-:Y:S01]  /*1fe70*/  MUFU.EX2 R251, R19 ;  /* 0x0000001300fb7308 */ /* 0x0005e20000000800 */
[----:B-1----:R-:W-:Y:S01]  /*1fe80*/  FFMA.FTZ R0, R169, UR4, -R10 ;  /* 0x00000004a9007c23 */ /* 0x002fe2000801080a */
[----:B------:R-:W-:Y:S01]  /*1fe90*/  FFMA.FTZ R115, R25, UR4, -R8 ;  /* 0x0000000419737c23 */ /* 0x000fe20008010808 */
[----:B------:R-:W-:Y:S01]  /*1fea0*/  FFMA.FTZ R169, R96, UR4, -R10 ;  /* 0x0000000460a97c23 */ /* 0x000fe2000801080a */
[----:B------:R-:W-:Y:S01]  /*1feb0*/  FFMA.FTZ R25, R182, UR4, -R2 ;  /* 0x00000004b6197c23 */ /* 0x000fe20008010802 */
[----:B------:R-:W-:Y:S01]  /*1fec0*/  FFMA.FTZ R96, R83, UR4, -R9 ;  /* 0x0000000453607c23 */ /* 0x000fe20008010809 */
[----:B------:R-:W-:Y:S02]  /*1fed0*/  IMAD.MOV.U32 R83, RZ, RZ, R65 ;  /* 0x000000ffff537224 */ /* 0x000fe400078e0041 */
[----:B------:R-:W-:Y:S02]  /*1fee0*/  FFMA.FTZ R65, R131, UR4, -R9 ;  /* 0x0000000483417c23 */ /* 0x000fe40008010809 */
[----:B------:R1:W-:Y:S01]  /*1fef0*/  MUFU.EX2 R210, R0 ;  /* 0x0000000000d27308 */ /* 0x0003e20000000800 */
[----:B------:R-:W-:Y:S02]  /*1ff00*/  IMAD.MOV.U32 R70, RZ, RZ, R69 ;  /* 0x000000ffff467224 */ /* 0x000fe400078e0045 */
[--C-:B------:R-:W-:Y:S01]  /*1ff10*/  FFMA.FTZ R131, R108, UR4, -R8.reuse ;  /* 0x000000046c837c23 */ /* 0x100fe20008010808 */
[----:B------:R-:W-:Y:S02]  /*1ff20*/  IMAD.MOV.U32 R69, RZ, RZ, R91 ;  /* 0x000000ffff457224 */ /* 0x000fe400078e005b */
[----:B------:R-:W-:Y:S01]  /*1ff30*/  FFMA.FTZ R91, R50, UR4, -R8 ;  /* 0x00000004325b7c23 */ /* 0x000fe20008010808 */
[--C-:B------:R-:W-:Y:S01]  /*1ff40*/  FFMA.FTZ R108, R28, UR4, -R2.reuse ;  /* 0x000000041c6c7c23 */ /* 0x100fe20008010802 */
[----:B--2---:R-:W-:Y:S02]  /*1ff50*/  FFMA.FTZ R19, R185, UR4, -R2 ;  /* 0x00000004b9137c23 */ /* 0x004fe40008010802 */
[----:B------:R-:W-:Y:S01]  /*1ff60*/  MUFU.EX2 R185, R17 ;  /* 0x0000001100b97308 */ /* 0x000fe20000000800 */
[----:B-1----:R-:W-:Y:S05]  /*1ff70*/  FSEL R0, R38, RZ, P2 ;  /* 0x000000ff26007208 */ /* 0x002fea0001000000 */
[----:B------:R-:W-:Y:S01]  /*1ff80*/  FADD.FTZ R6, -R0, R134 ;  /* 0x0000008600067221 */ /* 0x000fe20000010100 */
[--C-:B------:R-:W-:Y:S01]  /*1ff90*/  FFMA.FTZ R0, R171, UR4, -R9.reuse ;  /* 0x00000004ab007c23 */ /* 0x100fe20008010809 */
[--C-:B------:R-:W-:Y:S01]  /*1ffa0*/  FFMA.FTZ R171, R68, UR4, -R10.reuse ;  /* 0x0000000444ab7c23 */ /* 0x100fe2000801080a */
[--C-:B------:R-:W-:Y:S01]  /*1ffb0*/  FFMA.FTZ R68, R129, UR4, -R10.reuse ;  /* 0x0000000481447c23 */ /* 0x100fe2000801080a */
[----:B------:R-:W-:Y:S01]  /*1ffc0*/  FFMA.FTZ R129, R114, UR4, -R9 ;  /* 0x0000000472817c23 */ /* 0x000fe20008010809 */
[----:B------:R1:W-:Y:S01]  /*1ffd0*/  MUFU.EX2 R209, R0 ;  /* 0x0000000000d17308 */ /* 0x0003e20000000800 */
[--C-:B------:R-:W-:Y:S01]  /*1ffe0*/  FFMA.FTZ R134, R24, UR4, -R10.reuse ;  /* 0x0000000418867c23 */ /* 0x100fe2000801080a */
[----:B------:R-:W-:Y:S01]  /*1fff0*/  FFMA.FTZ R24, R128, UR4, -R10 ;  /* 0x0000000480187c23 */ /* 0x000fe2000801080a */
[----:B------:R-:W-:Y:S04]  /*20000*/  IMAD.WIDE.U32 R10, R188, -0x2daee0ad, RZ ;  /* 0xd2511f53bc0a7825 */ /* 0x000fe800078e00ff */
[----:B------:R-:W-:Y:S01]  /*20010*/  FMUL.FTZ R6, R6, UR4 ;  /* 0x0000000406067c20 */ /* 0x000fe20008410000 */
[----:B------:R-:W-:Y:S01]  /*20020*/  IMAD.MOV.U32 R188, RZ, RZ, R246 ;  /* 0x000000ffffbc7224 */ /* 0x000fe200078e00f6 */
[----:B------:R-:W-:Y:S01]  /*20030*/  LOP3.LUT R15, R11, UR25, R12, 0x96, !PT ;  /* 0x000000190b0f7c12 */ /* 0x000fe2000f8e960c */
[----:B------:R2:W-:Y:S01]  /*20040*/  MUFU.EX2 R246, R18 ;  /* 0x0000001200f67308 */ /* 0x0005e20000000800 */
[----:B------:R-:W-:Y:S01]  /*20050*/  FFMA.FTZ R12, R238, UR4, -R8 ;  /* 0x00000004ee0c7c23 */ /* 0x000fe20008010808 */
[----:B------:R-:W-:Y:S01]  /*20060*/  FFMA.FTZ R11, R231, UR4, -R2 ;  /* 0x00000004e70b7c23 */ /* 0x000fe20008010802 */
[----:B------:R-:W-:Y:S02]  /*20070*/  IMAD.MOV.U32 R128, RZ, RZ, R23 ;  /* 0x000000ffff807224 */ /* 0x000fe400078e0017 */
[--C-:B------:R-:W-:Y:S01]  /*20080*/  FFMA.FTZ R23, R192, UR4, -R8.reuse ;  /* 0x00000004c0177c23 */ /* 0x100fe20008010808 */
[----:B------:R-:W-:Y:S01]  /*20090*/  FFMA.FTZ R192, R109, UR4, -R8 ;  /* 0x000000046dc07c23 */ /* 0x000fe20008010808 */
[----:B------:R-:W-:Y:S01]  /*200a0*/  FFMA.FTZ R109, R29, UR4, -R2 ;  /* 0x000000041d6d7c23 */ /* 0x000fe20008010802 */
[----:B------:R-:W-:Y:S02]  /*200b0*/  IMAD.MOV.U32 R114, RZ, RZ, R73 ;  /* 0x000000ffff727224 */ /* 0x000fe400078e0049 */
[----:B------:R3:W-:Y:S01]  /*200c0*/  MUFU.EX2 R180, R11 ;  /* 0x0000000b00b47308 */ /* 0x0007e20000000800 */
[--C-:B-1----:R-:W-:Y:S01]  /*200d0*/  FFMA.FTZ R0, R235, UR4, -R9.reuse ;  /* 0x00000004eb007c23 */ /* 0x102fe20008010809 */
[----:B------:R-:W-:Y:S02]  /*200e0*/  IMAD.MOV.U32 R238, RZ, RZ, R16 ;  /* 0x000000ffffee7224 */ /* 0x000fe400078e0010 */
[--C-:B------:R-:W-:Y:S01]  /*200f0*/  FFMA.FTZ R16, R33, UR4, -R9.reuse ;  /* 0x0000000421107c23 */ /* 0x100fe20008010809 */
[----:B------:R-:W-:Y:S02]  /*20100*/  IMAD.MOV.U32 R87, RZ, RZ, R68 ;  /* 0x000000ffff577224 */ /* 0x000fe400078e0044 */
[----:B------:R-:W-:Y:S01]  /*20110*/  FFMA.FTZ R73, R172, UR4, -R8 ;  /* 0x00000004ac497c23 */ /* 0x000fe20008010808 */
[----:B------:R-:W-:Y:S02]  /*20120*/  IMAD.MOV.U32 R68, RZ, RZ, R90 ;  /* 0x000000ffff447224 */ /* 0x000fe400078e005a */
[----:B------:R-:W-:Y:S01]  /*20130*/  FFMA.FTZ R90, R43, UR4, -R8 ;  /* 0x000000042b5a7c23 */ /* 0x000fe20008010808 */
[----:B------:R1:W-:Y:S01]  /*20140*/  MUFU.EX2 R241, R0 ;  /* 0x0000000000f17308 */ /* 0x0003e20000000800 */
[----:B------:R-:W-:Y:S04]  /*20150*/  IMAD.WIDE.U32 R32, R14, -0x326172a9, RZ ;  /* 0xcd9e8d570e207825 */ /* 0x000fe800078e00ff */
[--C-:B------:R-:W-:Y:S01]  /*20160*/  FFMA.FTZ R14, R203, UR4, -R2.reuse ;  /* 0x00000004cb0e7c23 */ /* 0x100fe20008010802 */
[----:B--2---:R-:W-:Y:S01]  /*20170*/  FFMA.FTZ R18, R202, UR4, -R2 ;  /* 0x00000004ca127c23 */ /* 0x004fe20008010802 */
[----:B------:R-:W-:Y:S02]  /*20180*/  IMAD.MOV.U32 R43, RZ, RZ, R130 ;  /* 0x000000ffff2b7224 */ /* 0x000fe400078e0082 */
[----:B------:R-:W-:Y:S01]  /*20190*/  IMAD.MOV.U32 R124, RZ, RZ, R238 ;  /* 0x000000ffff7c7224 */ /* 0x000fe200078e00ee */
[----:B------:R2:W-:Y:S01]  /*201a0*/  MUFU.EX2 R235, R12 ;  /* 0x0000000c00eb7308 */ /* 0x0005e20000000800 */
[----:B---3--:R-:W-:Y:S01]  /*201b0*/  FFMA.FTZ R11, R103, UR4, -R9 ;  /* 0x00000004670b7c23 */ /* 0x008fe20008010809 */
[----:B------:R-:W-:Y:S02]  /*201c0*/  IMAD.MOV.U32 R50, RZ, RZ, R87 ;  /* 0x000000ffff327224 */ /* 0x000fe400078e0057 */
[--C-:B------:R-:W-:Y:S01]  /*201d0*/  FFMA.FTZ R87, R42, UR4, -R2.reuse ;  /* 0x000000042a577c23 */ /* 0x100fe20008010802 */
[----:B------:R-:W-:Y:S04]  /*201e0*/  IMAD.WIDE.U32 R28, R15, -0x326172a9, RZ ;  /* 0xcd9e8d570f1c7825 */ /* 0x000fe800078e00ff */
[----:B------:R-:W-:Y:S02]  /*201f0*/  IMAD.MOV.U32 R119, RZ, RZ, R11 ;  /* 0x000000ffff777224 */ /* 0x000fe400078e000b */
[----:B-1----:R-:W-:Y:S01]  /*20200*/  FFMA.FTZ R0, R191, UR4, -R2 ;  /* 0x00000004bf007c23 */ /* 0x002fe20008010802 */
[--C-:B------:R-:W-:Y:S01]  /*20210*/  FFMA.FTZ R11, R234, UR4, -R8.reuse ;  /* 0x00000004ea0b7c23 */ /* 0x100fe20008010808 */
[----:B------:R1:W-:Y:S01]  /*20220*/  MUFU.EX2 R191, R13 ;  /* 0x0000000d00bf7308 */ /* 0x0003e20000000800 */
[----:B------:R-:W-:Y:S02]  /*20230*/  IMAD.MOV.U32 R234, RZ, RZ, R207 ;  /* 0x000000ffffea7224 */ /* 0x000fe400078e00cf */
[----:B------:R-:W-:Y:S01]  /*20240*/  FFMA.FTZ R207, R125, UR4, -R8 ;  /* 0x000000047dcf7c23 */ /* 0x000fe20008010808 */
[----:B------:R-:W-:Y:S02]  /*20250*/  IMAD.MOV.U32 R130, RZ, RZ, R70 ;  /* 0x000000ffff827224 */ /* 0x000fe400078e0046 */
[----:B------:R-:W-:Y:S02]  /*20260*/  IMAD.MOV.U32 R92, RZ, RZ, R188 ;  /* 0x000000ffff5c7224 */ /* 0x000fe400078e00bc */
[----:B--2---:R-:W-:Y:S01]  /*20270*/  FFMA.FTZ R12, R102, UR4, -R9 ;  /* 0x00000004660c7c23 */ /* 0x004fe20008010809 */
[----:B------:R-:W-:Y:S01]  /*20280*/  IMAD.MOV.U32 R102, RZ, RZ, R59 ;  /* 0x000000ffff667224 */ /* 0x000fe200078e003b */
[----:B------:R2:W-:Y:S01]  /*20290*/  MUFU.EX2 R194, R0 ;  /* 0x0000000000c27308 */ /* 0x0005e20000000800 */
[----:B------:R-:W-:Y:S01]  /*202a0*/  FFMA.FTZ R59, R174, UR4, -R8 ;  /* 0x00000004ae3b7c23 */ /* 0x000fe20008010808 */
[----:B------:R-:W-:Y:S02]  /*202b0*/  IMAD.MOV.U32 R103, RZ, RZ, R12 ;  /* 0x000000ffff677224 */ /* 0x000fe400078e000c */
[--C-:B------:R-:W-:Y:S01]  /*202c0*/  FFMA.FTZ R12, R236, UR4, -R8.reuse ;  /* 0x00000004ec0c7c23 */ /* 0x100fe20008010808 */
[----:B------:R-:W-:Y:S01]  /*202d0*/  FFMA.FTZ R236, R105, UR4, -R8 ;  /* 0x0000000469ec7c23 */ /* 0x000fe20008010808 */
[----:B------:R-:W-:Y:S02]  /*202e0*/  IMAD.MOV.U32 R105, RZ, RZ, R86 ;  /* 0x000000ffff697224 */ /* 0x000fe400078e0056 */
[----:B------:R-:W-:Y:S01]  /*202f0*/  FFMA.FTZ R86, R41, UR4, -R2 ;  /* 0x0000000429567c23 */ /* 0x000fe20008010802 */
[----:B------:R-:W-:Y:S01]  /*20300*/  IMAD.MOV.U32 R174, RZ, RZ, R88 ;  /* 0x000000ffffae7224 */ /* 0x000fe200078e0058 */
[----:B------:R3:W-:Y:S01]  /*20310*/  MUFU.EX2 R193, R12 ;  /* 0x0000000c00c17308 */ /* 0x0007e20000000800 */
[----:B-1----:R-:W-:Y:S01]  /*20320*/  FFMA.FTZ R13, R26, UR4, -R9 ;  /* 0x000000041a0d7c23 */ /* 0x002fe20008010809 */
[----:B------:R-:W-:Y:S01]  /*20330*/  FFMA.FTZ R9, R230, UR4, -R2 ;  /* 0x00000004e6097c23 */ /* 0x000fe20008010802 */
[--C-:B------:R-:W-:Y:S01]  /*20340*/  FFMA.FTZ R26, R189, UR4, -R8.reuse ;  /* 0x00000004bd1a7c23 */ /* 0x100fe20008010808 */
[----:B------:R-:W-:Y:S01]  /*20350*/  FFMA.FTZ R88, R51, UR4, -R8 ;  /* 0x0000000433587c23 */ /* 0x000fe20008010808 */
[----:B------:R-:W-:Y:S02]  /*20360*/  IMAD.MOV.U32 R202, RZ, RZ, R174 ;  /* 0x000000ffffca7224 */ /* 0x000fe400078e00ae */
[----:B------:R-:W-:Y:S03]  /*20370*/  IMAD.MOV.U32 R51, RZ, RZ, R234 ;  /* 0x000000ffff337224 */ /* 0x000fe600078e00ea */
[----:B------:R1:W-:Y:S01]  /*20380*/  MUFU.EX2 R242, R11 ;  /* 0x0000000b00f27308 */ /* 0x0003e20000000800 */
[----:B--2---:R-:W-:Y:S01]  /*20390*/  FFMA.FTZ R0, R229, UR4, -R2 ;  /* 0x00000004e5007c23 */ /* 0x004fe20008010802 */
[----:B------:R-:W-:Y:S02]  /*203a0*/  IMAD.MOV.U32 R229, RZ, RZ, R24 ;  /* 0x000000ffffe57224 */ /* 0x000fe400078e0018 */
[----:B------:R-:W-:Y:S01]  /*203b0*/  FFMA.FTZ R24, R190, UR4, -R8 ;  /* 0x00000004be187c23 */ /* 0x000fe20008010808 */
[----:B------:R-:W-:Y:S02]  /*203c0*/  IMAD.MOV.U32 R125, RZ, RZ, R239 ;  /* 0x000000ffff7d7224 */ /* 0x000fe400078e00ef */
[----:B------:R-:W-:Y:S02]  /*203d0*/  IMAD.MOV.U32 R188, RZ, RZ, R212 ;  /* 0x000000ffffbc7224 */ /* 0x000fe400078e00d4 */
[----:B------:R-:W-:Y:S01]  /*203e0*/  FFMA.FTZ R212, R122, UR4, -R2 ;  /* 0x000000047ad47c23 */ /* 0x000fe20008010802 */
[----:B------:R2:W-:Y:S01]  /*203f0*/  MUFU.EX2 R230, R0 ;  /* 0x0000000000e67308 */ /* 0x0005e20000000800 */
[--C-:B---3--:R-:W-:Y:S01]  /*20400*/  FFMA.FTZ R12, R195, UR4, -R8.reuse ;  /* 0x00000004c30c7c23 */ /* 0x108fe20008010808 */
[----:B------:R-:W-:Y:S02]  /*20410*/  IMAD.MOV.U32 R195, RZ, RZ, R57 ;  /* 0x000000ffffc37224 */ /* 0x000fe400078e0039 */
[--C-:B------:R-:W-:Y:S01]  /*20420*/  FFMA.FTZ R57, R175, UR4, -R8.reuse ;  /* 0x00000004af397c23 */ /* 0x100fe20008010808 */
[----:B------:R-:W-:Y:S02]  /*20430*/  IMAD.MOV.U32 R175, RZ, RZ, R89 ;  /* 0x000000ffffaf7224 */ /* 0x000fe400078e0059 */
[----:B------:R-:W-:Y:S01]  /*20440*/  FFMA.FTZ R89, R72, UR4, -R8 ;  /* 0x0000000448597c23 */ /* 0x000fe20008010808 */
[----:B------:R-:W-:Y:S01]  /*20450*/  LOP3.LUT R8, R33, UR28, R196, 0x96, !PT ;  /* 0x0000001c21087c12 */ /* 0x000fe2000f8e96c4 */
[----:B------:R-:W-:Y:S01]  /*20460*/  IMAD.MOV.U32 R189, RZ, RZ, R195 ;  /* 0x000000ffffbd7224 */ /* 0x000fe200078e00c3 */
[----:B------:R-:W-:Y:S01]  /*20470*/  MUFU.EX2 R231, R9 ;  /* 0x0000000900e77308 */ /* 0x000fe20000000800 */
[----:B-1----:R-:W-:Y:S02]  /*20480*/  IMAD.MOV.U32 R11, RZ, RZ, R120 ;  /* 0x000000ffff0b7224 */ /* 0x002fe400078e0078 */
[--C-:B------:R-:W-:Y:S01]  /*20490*/  FFMA.FTZ R72, R62, UR4, -R2.reuse ;  /* 0x000000043e487c23 */ /* 0x100fe20008010802 */
[----:B------:R-:W-:Y:S02]  /*204a0*/  IMAD.MOV.U32 R203, RZ, RZ, R175 ;  /* 0x000000ffffcb7224 */ /* 0x000fe400078e00af */
[----:B------:R-:W-:Y:S02]  /*204b0*/  IMAD.MOV.U32 R175, RZ, RZ, R103 ;  /* 0x000000ffffaf7224 */ /* 0x000fe400078e0067 */
[----:B------:R-:W-:Y:S01]  /*204c0*/  FFMA.FTZ R103, R94, UR4, -R2 ;  /* 0x000000045e677c23 */ /* 0x000fe20008010802 */
[----:B------:R-:W-:Y:S01]  /*204d0*/  IMAD.MOV.U32 R120, RZ, RZ, R43 ;  /* 0x000000ffff787224 */ /* 0x000fe200078e002b */
[----:B------:R-:W-:Y:S01]  /*204e0*/  MUFU.EX2 R245, R16 ;  /* 0x0000001000f57308 */ /* 0x000fe20000000800 */
[----:B--2---:R-:W-:Y:S02]  /*204f0*/  IMAD.MOV.U32 R0, RZ, RZ, R248 ;  /* 0x000000ffff007224 */ /* 0x004fe400078e00f8 */
[----:B------:R-:W-:Y:S02]  /*20500*/  IMAD.MOV.U32 R94, RZ, RZ, R124 ;  /* 0x000000ffff5e7224 */ /* 0x000fe400078e007c */
[----:B------:R-:W-:Y:S02]  /*20510*/  IMAD.MOV.U32 R123, RZ, RZ, R0 ;  /* 0x000000ffff7b7224 */ /* 0x000fe400078e0000 */
[----:B------:R-:W-:Y:S03]  /*20520*/  IMAD.MOV.U32 R0, RZ, RZ, R105 ;  /* 0x000000ffff007224 */ /* 0x000fe600078e0069 */
[----:B------:R1:W-:Y:S01]  /*20530*/  MUFU.EX2 R248, R13 ;  /* 0x0000000d00f87308 */ /* 0x0003e20000000800 */
[----:B------:R-:W-:Y:S02]  /*20540*/  IMAD.MOV.U32 R43, RZ, RZ, R135 ;  /* 0x000000ffff2b7224 */ /* 0x000fe400078e0087 */
[----:B------:R-:W-:Y:S01]  /*20550*/  FFMA.FTZ R135, R5, UR4, -R2 ;  /* 0x0000000405877c23 */ /* 0x000fe20008010802 */
[----:B------:R-:W-:Y:S01]  /*20560*/  IMAD.MOV.U32 R124, RZ, RZ, R0 ;  /* 0x000000ffff7c7224 */ /* 0x000fe200078e0000 */
[----:B------:R-:W-:Y:S01]  /*20570*/  F2FP.BF16.F32.PACK_AB R0, R123, R249 ;  /* 0x000000f97b00723e */ /* 0x000fe200000010ff */
[----:B------:R-:W-:Y:S02]  /*20580*/  IMAD.MOV.U32 R105, RZ, RZ, R50 ;  /* 0x000000ffff697224 */ /* 0x000fe400078e0032 */
[----:B------:R-:W-:Y:S02]  /*20590*/  IMAD.MOV.U32 R50, RZ, RZ, R189 ;  /* 0x000000ffff327224 */ /* 0x000fe400078e00bd */
[----:B------:R-:W-:Y:S01]  /*205a0*/  MUFU.EX2 R182, R12 ;  /* 0x0000000c00b67308 */ /* 0x000fe20000000800 */
[----:B------:R-:W-:Y:S02]  /*205b0*/  IMAD.MOV.U32 R189, RZ, RZ, R229 ;  /* 0x000000ffffbd7224 */ /* 0x000fe400078e00e5 */
[----:B------:R-:W-:Y:S02]  /*205c0*/  IMAD.MOV.U32 R229, RZ, RZ, R206 ;  /* 0x000000ffffe57224 */ /* 0x000fe400078e00ce */
[----:B------:R-:W-:Y:S01]  /*205d0*/  FFMA.FTZ R206, R126, UR4, -R2 ;  /* 0x000000047ece7c23 */ /* 0x000fe20008010802 */
[----:B------:R-:W-:Y:S02]  /*205e0*/  IMAD.MOV.U32 R174, RZ, RZ, R102 ;  /* 0x000000ffffae7224 */ /* 0x000fe400078e0066 */
[--C-:B------:R-:W-:Y:S01]  /*205f0*/  FFMA.FTZ R102, R95, UR4, -R2.reuse ;  /* 0x000000045f667c23 */ /* 0x100fe20008010802 */
[----:B------:R-:W-:Y:S02]  /*20600*/  IMAD.MOV.U32 R195, RZ, RZ, R65 ;  /* 0x000000ffffc37224 */ /* 0x000fe400078e0041 */
[--C-:B------:R-:W-:Y:S01]  /*20610*/  FFMA.FTZ R65, R177, UR4, -R2.reuse ;  /* 0x00000004b1417c23 */ /* 0x100fe20008010802 */
[----:B-1----:R-:W2:Y:S01]  /*20620*/  LDL R13, [R1+0x4] ;  /* 0x00000400010d7983 */ /* 0x002ea20000100800 */
[----:B------:R-:W-:Y:S02]  /*20630*/  IMAD.MOV.U32 R239, RZ, RZ, R85 ;  /* 0x000000ffffef7224 */ /* 0x000fe400078e0055 */
[----:B------:R-:W-:Y:S01]  /*20640*/  FFMA.FTZ R85, R60, UR4, -R2 ;  /* 0x000000043c557c23 */ /* 0x000fe20008010802 */
[----:B------:R-:W-:Y:S02]  /*20650*/  IMAD.MOV.U32 R70, RZ, RZ, R74 ;  /* 0x000000ffff467224 */ /* 0x000fe400078e004a */
[----:B------:R-:W-:Y:S01]  /*20660*/  FFMA.FTZ R74, R63, UR4, -R2 ;  /* 0x000000043f4a7c23 */ /* 0x000fe20008010802 */
[----:B------:R-:W-:Y:S02]  /*20670*/  IMAD.MOV.U32 R234, RZ, RZ, R64 ;  /* 0x000000ffffea7224 */ /* 0x000fe400078e0040 */
[----:B------:R-:W-:Y:S01]  /*20680*/  FFMA.FTZ R64, R178, UR4, -R2 ;  /* 0x00000004b2407c23 */ /* 0x000fe20008010802 */
[----:B------:R-:W-:Y:S01]  /*20690*/  IMAD.WIDE.U32 R8, R8, -0x2daee0ad, RZ ;  /* 0xd2511f5308087825 */ /* 0x000fe200078e00ff */
[----:B------:R-:W-:Y:S03]  /*206a0*/  MUFU.EX2 R178, R14 ;  /* 0x0000000e00b27308 */ /* 0x000fe60000000800 */
[----:B------:R-:W-:Y:S01]  /*206b0*/  IMAD.MOV.U32 R62, RZ, RZ, R202 ;  /* 0x000000ffff3e7224 */ /* 0x000fe200078e00ca */
[----:B------:R-:W-:Y:S01]  /*206c0*/  LOP3.LUT R10, R9, UR21, R10, 0x96, !PT ;  /* 0x00000015090a7c12 */ /* 0x000fe2000f8e960a */
        /* <DEDUP_REMOVED lines=8> */
[----:B------:R-:W-:Y:S02]  /*20750*/  IMAD.MOV.U32 R190, RZ, RZ, R119 ;  /* 0x000000ffffbe7224 */ /* 0x000fe400078e0077 */
[----:B------:R-:W-:Y:S01]  /*20760*/  FFMA.FTZ R119, R106, UR4, -R2 ;  /* 0x000000046a777c23 */ /* 0x000fe20008010802 */
[----:B------:R-:W-:Y:S02]  /*20770*/  IMAD.MOV.U32 R172, RZ, RZ, R114 ;  /* 0x000000ffffac7224 */ /* 0x000fe400078e0072 */
[----:B------:R-:W-:Y:S01]  /*20780*/  FFMA.FTZ R114, R107, UR4, -R2 ;  /* 0x000000046b727c23 */ /* 0x000fe20008010802 */
[----:B------:R-:W-:Y:S02]  /*20790*/  IMAD.MOV.U32 R238, RZ, RZ, R84 ;  /* 0x000000ffffee7224 */ /* 0x000fe400078e0054 */
[----:B------:R-:W-:Y:S01]  /*207a0*/  FFMA.FTZ R84, R54, UR4, -R2 ;  /* 0x0000000436547c23 */ /* 0x000fe20008010802 */
[----:B------:R-:W-:Y:S01]  /*207b0*/  LOP3.LUT R2, R29, UR24, R32, 0x96, !PT ;  /* 0x000000181d027c12 */ /* 0x000fe2000f8e9620 */
[----:B------:R1:W-:Y:S01]  /*207c0*/  MUFU.EX2 R236, R35 ;  /* 0x0000002300ec7308 */ /* 0x0003e20000000800 */
[----:B------:R-:W-:Y:S02]  /*207d0*/  IMAD.MOV.U32 R29, RZ, RZ, R239 ;  /* 0x000000ffff1d7224 */ /* 0x000fe400078e00ef */
[----:B------:R-:W-:Y:S02]  /*207e0*/  IMAD.MOV.U32 R54, RZ, RZ, R92 ;  /* 0x000000ffff367224 */ /* 0x000fe400078e005c */
[----:B------:R-:W-:Y:S05]  /*207f0*/  IMAD.WIDE.U32 R16, R2, -0x2daee0ad, RZ ;  /* 0xd2511f5302107825 */ /* 0x000fea00078e00ff */
[----:B------:R-:W-:Y:S01]  /*20800*/  MUFU.EX2 R239, R31 ;  /* 0x0000001f00ef7308 */ /* 0x000fe20000000800 */
[----:B------:R-:W-:Y:S01]  /*20810*/  IMAD.MOV.U32 R92, RZ, RZ, R195 ;  /* 0x000000ffff5c7224 */ /* 0x000fe200078e00c3 */
[----:B------:R-:W-:Y:S01]  /*20820*/  LOP3.LUT R8, R17, UR19, R8, 0x96, !PT ;  /* 0x0000001311087c12 */ /* 0x000fe2000f8e9608 */
[----:B------:R-:W-:Y:S02]  /*20830*/  IMAD.MOV.U32 R17, RZ, RZ, R29 ;  /* 0x000000ffff117224 */ /* 0x000fe400078e001d */
[----:B------:R-:W-:Y:S02]  /*20840*/  IMAD.MOV.U32 R106, RZ, RZ, R94 ;  /* 0x000000ffff6a7224 */ /* 0x000fe400078e005e */
[----:B------:R-:W-:Y:S03]  /*20850*/  IMAD.WIDE.U32 R8, R8, -0x326172a9, RZ ;  /* 0xcd9e8d5708087825 */ /* 0x000fe600078e00ff */
[----:B------:R-:W-:Y:S01]  /*20860*/  MUFU.EX2 R192, R23 ;  /* 0x0000001700c07308 */ /* 0x000fe20000000800 */
[----:B------:R-:W-:Y:S01]  /*20870*/  IMAD.MOV.U32 R94, RZ, RZ, R62 ;  /* 0x000000ffff5e7224 */ /* 0x000fe200078e003e */
[----:B------:R-:W-:Y:S01]  /*20880*/  LOP3.LUT R5, R8, 0xff, RZ, 0xc0, !PT ;  /* 0x000000ff08057812 */ /* 0x000fe200078ec0ff */
[----:B-1----:R-:W-:Y:S02]  /*20890*/  IMAD.MOV.U32 R35, RZ, RZ, R17 ;  /* 0x000000ffff237224 */ /* 0x002fe400078e0011 */
[----:B------:R-:W-:Y:S05]  /*208a0*/  IMAD.MOV.U32 R95, RZ, RZ, R125 ;  /* 0x000000ffff5f7224 */ /* 0x000fea00078e007d */
[----:B------:R1:W-:Y:S01]  /*208b0*/  MUFU.EX2 R229, R20 ;  /* 0x0000001400e57308 */ /* 0x0003e20000000800 */
        /* <DEDUP_REMOVED lines=8> */
[----:B------:R-:W-:Y:S02]  /*20940*/  IMAD.MOV.U32 R177, RZ, RZ, R93 ;  /* 0x000000ffffb17224 */ /* 0x000fe400078e005d */
[----:B------:R-:W-:Y:S02]  /*20950*/  IMAD.MOV.U32 R93, RZ, RZ, R234 ;  /* 0x000000ffff5d7224 */ /* 0x000fe400078e00ea */
[----:B------:R-:W-:Y:S01]  /*20960*/  MUFU.EX2 R234, R26 ;  /* 0x0000001a00ea7308 */ /* 0x000fe20000000800 */
[----:B-1----:R-:W-:Y:S02]  /*20970*/  IMAD.MOV.U32 R20, RZ, RZ, R106 ;  /* 0x000000ffff147224 */ /* 0x002fe400078e006a */
        /* <DEDUP_REMOVED lines=9> */
[----:B---3--:R-:W-:Y:S02]  /*20a10*/  IMAD.MOV.U32 R19, RZ, RZ, R176 ;  /* 0x000000ffff137224 */ /* 0x008fe400078e00b0 */
        /* <DEDUP_REMOVED lines=16> */
[--C-:B--2---:R-:W-:Y:S01]  /*20b20*/  HSET2.LE.AND R42, R11, R13.reuse, PT ;  /* 0x0000000d0b2a7233 */ /* 0x104fe20003803000 */
[----:B------:R-:W-:Y:S01]  /*20b30*/  IMAD.WIDE.U32 R10, R10, -0x326172a9, RZ ;  /* 0xcd9e8d570a0a7825 */ /* 0x000fe200078e00ff */
[--C-:B------:R-:W-:Y:S02]  /*20b40*/  HSET2.LE.AND R43, R43, R13.reuse, PT ;  /* 0x0000000d2b2b7233 */ /* 0x100fe40003803000 */
[--C-:B------:R-:W-:Y:S02]  /*20b50*/  HSET2.LE.AND R40, R40, R13.reuse, PT ;  /* 0x0000000d28287233 */ /* 0x100fe40003803000 */
[----:B------:R-:W-:Y:S02]  /*20b60*/  LOP3.LUT R42, R42, R0, RZ, 0xc0, !PT ;  /* 0x000000002a2a7212 */ /* 0x000fe400078ec0ff */
[----:B------:R-:W-:Y:S02]  /*20b70*/  F2FP.BF16.F32.PACK_AB R0, R213, R247 ;  /* 0x000000f7d500723e */ /* 0x000fe400000010ff */
        /* <DEDUP_REMOVED lines=9> */
[----:B------:R-:W-:Y:S01]  /*20c10*/  LOP3.LUT R2, R11, UR20, R28, 0x96, !PT ;  /* 0x000000140b027c12 */ /* 0x000fe2000f8e961c */
[----:B------:R-:W-:Y:S01]  /*20c20*/  IMAD.MOV.U32 R28, RZ, RZ, R238 ;  /* 0x000000ffff1c7224 */ /* 0x000fe200078e00ee */
[----:B------:R-:W-:Y:S01]  /*20c30*/  LOP3.LUT R48, R48, R0, RZ, 0xc0, !PT ;  /* 0x0000000030307212 */ /* 0x000fe200078ec0ff */
[----:B------:R2:W-:Y:S01]  /*20c40*/  MUFU.EX2 R238, R45 ;  /* 0x0000002d00ee7308 */ /* 0x0005e20000000800 */
[----:B------:R-:W-:Y:S02]  /*20c50*/  LOP3.LUT R0, R8, 0xffff, RZ, 0xc0, !PT ;  /* 0x0000ffff08007812 */ /* 0x000fe400078ec0ff */
[----:B------:R-:W-:Y:S02]  /*20c60*/  LOP3.LUT R10, R9, UR30, R10, 0x96, !PT ;  /* 0x0000001e090a7c12 */ /* 0x000fe4000f8e960a */
[----:B------:R-:W-:Y:S02]  /*20c70*/  SHF.R.U32.HI R0, RZ, 0x8, R0 ;  /* 0x00000008ff007819 */ /* 0x000fe40000011600 */
[--C-:B------:R-:W-:Y:S02]  /*20c80*/  HSET2.LE.AND R50, R50, R13.reuse, PT ;  /* 0x0000000d32327233 */ /* 0x100fe40003803000 */
[----:B------:R-:W-:Y:S02]  /*20c90*/  PRMT R62, R5, 0x5410, R0 ;  /* 0x00005410053e7816 */ /* 0x000fe40000000000 */
[--C-:B------:R-:W-:Y:S02]  /*20ca0*/  SHF.R.U32.HI R5, RZ, 0x10, R8.reuse ;  /* 0x00000010ff057819 */ /* 0x100fe40000011608 */
[----:B------:R-:W-:Y:S02]  /*20cb0*/  SHF.R.U32.HI R8, RZ, 0x18, R8 ;  /* 0x00000018ff087819 */ /* 0x000fe40000011608 */
[----:B------:R-:W-:Y:S02]  /*20cc0*/  LOP3.LUT R5, R5, 0xff, RZ, 0xc0, !PT ;  /* 0x000000ff05057812 */ /* 0x000fe400078ec0ff */
[----:B----4-:R-:W-:Y:S02]  /*20cd0*/  F2FP.BF16.F32.PACK_AB R0, R201, R30 ;  /* 0x0000001ec900723e */ /* 0x010fe400000010ff */
[----:B------:R-:W-:Y:S01]  /*20ce0*/  PRMT R63, R5, 0x5410, R8 ;  /* 0x00005410053f7816 */ /* 0x000fe20000000008 */
[----:B------:R-:W-:Y:S01]  /*20cf0*/  IMAD.WIDE.U32 R8, R2, -0x2daee0ad, RZ ;  /* 0xd2511f5302087825 */ /* 0x000fe200078e00ff */
[----:B------:R-:W-:Y:S02]  /*20d00*/  LOP3.LUT R49, R49, R0, RZ, 0xc0, !PT ;  /* 0x0000000031317212 */ /* 0x000fe400078ec0ff */
[----:B------:R-:W-:Y:S02]  /*20d10*/  F2FP.BF16.F32.PACK_AB R0, R243, R200 ;  /* 0x000000c8f300723e */ /* 0x000fe400000010ff */
[----:B------:R-:W-:Y:S01]  /*20d20*/  LOP3.LUT R5, R9, UR17, R16, 0x96, !PT ;  /* 0x0000001109057c12 */ /* 0x000fe2000f8e9610 */
[----:B------:R-:W-:Y:S01]  /*20d30*/  IMAD.MOV.U32 R16, RZ, RZ, R28 ;  /* 0x000000ffff107224 */ /* 0x000fe200078e001c */
[----:B------:R-:W-:Y:S02]  /*20d40*/  LOP3.LUT R50, R50, R0, RZ, 0xc0, !PT ;  /* 0x0000000032327212 */ /* 0x000fe400078ec0ff */
[C---:B------:R-:W-:Y:S01]  /*20d50*/  LOP3.LUT R0, R8.reuse, 0xffff, RZ, 0xc0, !PT ;  /* 0x0000ffff08007812 */ /* 0x040fe200078ec0ff */
[----:B-1----:R-:W-:Y:S01]  /*20d60*/  IMAD.MOV.U32 R34, RZ, RZ, R16 ;  /* 0x000000ffff227224 */ /* 0x002fe200078e0010 */
[----:B------:R-:W-:Y:S01]  /*20d70*/  LOP3.LUT R2, R8, 0xff, RZ, 0xc0, !PT ;  /* 0x000000ff08027812 */ /* 0x000fe200078ec0ff */
[----:B------:R-:W3:Y:S01]  /*20d80*/  LDL.LU R9, [R1+0x40] ;  /* 0x0000400001097983 */ /* 0x000ee20000300800 */
[----:B------:R-:W-:Y:S02]  /*20d90*/  SHF.R.U32.HI R0, RZ, 0x8, R0 ;  /* 0x00000008ff007819 */ /* 0x000fe40000011600 */
[----:B------:R-:W-:Y:S01]  /*20da0*/  HSET2.LE.AND R51, R51, R13, PT ;  /* 0x0000000d33337233 */ /* 0x000fe20003803000 */
[----:B------:R-:W4:Y:S01]  /*20db0*/  LDL.LU R18, [R1+0x44] ;  /* 0x0000440001127983 */ /* 0x000f220000300800 */
[----:B------:R-:W-:Y:S01]  /*20dc0*/  PRMT R70, R2, 0x5410, R0 ;  /* 0x0000541002467816 */ /* 0x000fe20000000000 */
[----:B------:R-:W-:Y:S01]  /*20dd0*/  IMAD.MOV.U32 R13, RZ, RZ, R21 ;  /* 0x000000ffff0d7224 */ /* 0x000fe200078e0015 */
[--C-:B------:R-:W-:Y:S01]  /*20de0*/  SHF.R.U32.HI R0, RZ, 0x10, R8.reuse ;  /* 0x00000010ff007819 */ /* 0x100fe20000011608 */
[----:B------:R-:W-:Y:S01]  /*20df0*/  IMAD.MOV.U32 R21, RZ, RZ, R33 ;  /* 0x000000ffff157224 */ /* 0x000fe200078e0021 */
[----:B------:R-:W-:Y:S01]  /*20e00*/  F2FP.BF16.F32.PACK_AB R2, R244, R240 ;  /* 0x000000f0f402723e */ /* 0x000fe200000010ff */
[----:B------:R-:W-:Y:S01]  /*20e10*/  IMAD.MOV.U32 R23, RZ, RZ, R13 ;  /* 0x000000ffff177224 */ /* 0x000fe200078e000d */
[----:B------:R-:W-:Y:S01]  /*20e20*/  SHF.R.U32.HI R8, RZ, 0x18, R8 ;  /* 0x00000018ff087819 */ /* 0x000fe20000011608 */
[----:B------:R-:W-:Y:S01]  /*20e30*/  IMAD.MOV.U32 R11, RZ, RZ, R21 ;  /* 0x000000ffff0b7224 */ /* 0x000fe200078e0015 */
[----:B------:R-:W-:Y:S01]  /*20e40*/  LOP3.LUT R0, R0, 0xff, RZ, 0xc0, !PT ;  /* 0x000000ff00007812 */ /* 0x000fe200078ec0ff */
[----:B------:R-:W-:Y:S01]  /*20e50*/  IMAD.MOV.U32 R21, RZ, RZ, R174 ;  /* 0x000000ffff157224 */ /* 0x000fe200078e00ae */
[----:B------:R-:W-:Y:S01]  /*20e60*/  LOP3.LUT R51, R51, R2, RZ, 0xc0, !PT ;  /* 0x0000000233337212 */ /* 0x000fe200078ec0ff */
[----:B------:R-:W-:Y:S01]  /*20e70*/  IMAD.MOV.U32 R33, RZ, RZ, R175 ;  /* 0x000000ffff217224 */ /* 0x000fe200078e00af */
[----:B------:R-:W-:Y:S01]  /*20e80*/  LOP3.LUT R2, R10, 0xffff, RZ, 0xc0, !PT ;  /* 0x0000ffff0a027812 */ /* 0x000fe200078ec0ff */
[----:B------:R-:W-:Y:S01]  /*20e90*/  IMAD.MOV.U32 R175, RZ, RZ, R184 ;  /* 0x000000ffffaf7224 */ /* 0x000fe200078e00b8 */
[----:B------:R-:W-:Y:S01]  /*20ea0*/  PRMT R71, R0, 0x5410, R8 ;  /* 0x0000541000477816 */ /* 0x000fe20000000008 */
[----:B------:R-:W-:Y:S01]  /*20eb0*/  FMUL.FTZ R0, R3, UR4 ;  /* 0x0000000403007c20 */ /* 0x000fe20008410000 */
[----:B------:R-:W-:Y:S01]  /*20ec0*/  LOP3.LUT R3, R10, 0xff, RZ, 0xc0, !PT ;  /* 0x000000ff0a037812 */ /* 0x000fe200078ec0ff */
[----:B--2---:R-:W-:Y:S01]  /*20ed0*/  IMAD.MOV.U32 R45, RZ, RZ, R33 ;  /* 0x000000ffff2d7224 */ /* 0x004fe200078e0021 */
[----:B------:R-:W-:Y:S01]  /*20ee0*/  SHF.R.U32.HI R2, RZ, 0x8, R2 ;  /* 0x00000008ff027819 */ /* 0x000fe20000011602 */
[----:B------:R-:W-:Y:S01]  /*20ef0*/  IMAD.MOV.U32 R174, RZ, RZ, R190 ;  /* 0x000000ffffae7224 */ /* 0x000fe200078e00be */
[----:B------:R-:W-:Y:S02]  /*20f00*/  MUFU.EX2 R184, R47 ;  /* 0x0000002f00b87308 */ /* 0x000fe40000000800 */
[----:B------:R-:W-:Y:S02]  /*20f10*/  PRMT R60, R3, 0x5410, R2 ;  /* 0x00005410033c7816 */ /* 0x000fe40000000002 */
[--C-:B------:R-:W-:Y:S02]  /*20f20*/  SHF.R.U32.HI R2, RZ, 0x10, R10.reuse ;  /* 0x00000010ff027819 */ /* 0x100fe4000001160a */
[----:B------:R-:W-:Y:S02]  /*20f30*/  SHF.R.U32.HI R10, RZ, 0x18, R10 ;  /* 0x00000018ff0a7819 */ /* 0x000fe4000001160a */
[----:B------:R-:W-:Y:S02]  /*20f40*/  LOP3.LUT R2, R2, 0xff, RZ, 0xc0, !PT ;  /* 0x000000ff02027812 */ /* 0x000fe400078ec0ff */
[----:B------:R-:W1:Y:S01]  /*20f50*/  MUFU.EX2 R0, R0 ;  /* 0x0000000000007308 */ /* 0x000e620000000800 */
[C---:B------:R-:W-:Y:S02]  /*20f60*/  LOP3.LUT R3, R5.reuse, 0xff, RZ, 0xc0, !PT ;  /* 0x000000ff05037812 */ /* 0x040fe400078ec0ff */
[----:B------:R-:W-:Y:S01]  /*20f70*/  PRMT R61, R2, 0x5410, R10 ;  /* 0x00005410023d7816 */ /* 0x000fe2000000000a */
[----:B------:R-:W-:Y:S01]  /*20f80*/  IMAD.MOV.U32 R10, RZ, RZ, R20 ;  /* 0x000000ffff0a7224 */ /* 0x000fe200078e0014 */
[----:B------:R-:W-:Y:S01]  /*20f90*/  LOP3.LUT R2, R5, 0xffff, RZ, 0xc0, !PT ;  /* 0x0000ffff05027812 */ /* 0x000fe200078ec0ff */
[----:B------:R-:W-:Y:S02]  /*20fa0*/  IMAD.MOV.U32 R20, RZ, RZ, R106 ;  /* 0x000000ffff147224 */ /* 0x000fe400078e006a */
[----:B------:R-:W-:Y:S01]  /*20fb0*/  IMAD.MOV.U32 R106, RZ, RZ, R177 ;  /* 0x000000ffff6a7224 */ /* 0x000fe200078e00b1 */
[----:B------:R-:W-:Y:S01]  /*20fc0*/  SHF.R.U32.HI R2, RZ, 0x8, R2 ;  /* 0x00000008ff027819 */ /* 0x000fe20000011602 */
[----:B------:R-:W-:Y:S01]  /*20fd0*/  IMAD.MOV.U32 R177, RZ, RZ, R105 ;  /* 0x000000ffffb17224 */ /* 0x000fe200078e0069 */
[----:B------:R-:W-:Y:S01]  /*20fe0*/  MUFU.EX2 R190, R52 ;  /* 0x0000003400be7308 */ /* 0x000fe20000000800 */
[----:B------:R-:W-:Y:S02]  /*20ff0*/  IMAD.MOV.U32 R105, RZ, RZ, R172 ;  /* 0x000000ffff697224 */ /* 0x000fe400078e00ac */
[----:B------:R-:W-:Y:S01]  /*21000*/  IMAD.MOV.U32 R172, RZ, RZ, R68 ;  /* 0x000000ffffac7224 */ /* 0x000fe200078e0044 */
[----:B------:R-:W-:Y:S01]  /*21010*/  PRMT R68, R3, 0x5410, R2 ;  /* 0x0000541003447816 */ /* 0x000fe20000000002 */
[----:B------:R-:W-:Y:S01]  /*21020*/  FMUL.FTZ R2, R4, UR4 ;  /* 0x0000000404027c20 */ /* 0x000fe20008410000 */
[--C-:B------:R-:W-:Y:S01]  /*21030*/  SHF.R.U32.HI R4, RZ, 0x10, R5.reuse ;  /* 0x00000010ff047819 */ /* 0x100fe20000011605 */
[----:B-1----:R-:W-:Y:S01]  /*21040*/  FMUL.FTZ R12, R0, R144 ;  /* 0x00000090000c7220 */ /* 0x002fe20000410000 */
[----:B------:R-:W-:Y:S02]  /*21050*/  SHF.R.U32.HI R5, RZ, 0x18, R5 ;  /* 0x00000018ff057819 */ /* 0x000fe40000011605 */
[----:B------:R1:W2:Y:S01]  /*21060*/  MUFU.EX2 R3, R2 ;  /* 0x0000000200037308 */ /* 0x0002a20000000800 */
[----:B------:R-:W-:Y:S01]  /*21070*/  LOP3.LUT R4, R4, 0xff, RZ, 0xc0, !PT ;  /* 0x000000ff04047812 */ /* 0x000fe200078ec0ff */
[----:B------:R-:W-:Y:S02]  /*21080*/  IMAD.MOV.U32 R144, RZ, RZ, R17 ;  /* 0x000000ffff907224 */ /* 0x000fe400078e0011 */
[C---:B------:R-:W-:Y:S01]  /*21090*/  FMUL.FTZ R8, R0.reuse, R152 ;  /* 0x0000009800087220 */ /* 0x040fe20000410000 */
[----:B------:R-:W-:Y:S01]  /*210a0*/  FMUL.FTZ R13, R0, R145 ;  /* 0x00000091000d7220 */ /* 0x000fe20000410000 */
[----:B------:R-:W-:Y:S01]  /*210b0*/  PRMT R69, R4, 0x5410, R5 ;  /* 0x0000541004457816 */ /* 0x000fe20000000005 */
[----:B------:R-:W-:Y:S02]  /*210c0*/  IMAD.MOV.U32 R4, RZ, RZ, R10 ;  /* 0x000000ffff047224 */ /* 0x000fe400078e000a */
[C---:B------:R-:W-:Y:S01]  /*210d0*/  FMUL.FTZ R29, R0.reuse, R137 ;  /* 0x00000089001d7220 */ /* 0x040fe20000410000 */
[----:B------:R-:W-:Y:S02]  /*210e0*/  IMAD.MOV.U32 R5, RZ, RZ, R11 ;  /* 0x000000ffff057224 */ /* 0x000fe400078e000b */
[C---:B------:R-:W-:Y:S01]  /*210f0*/  FMUL.FTZ R25, R0.reuse, R141 ;  /* 0x0000008d00197220 */ /* 0x040fe20000410000 */
[----:B------:R-:W-:Y:S02]  /*21100*/  IMAD.MOV.U32 R16, RZ, RZ, R20 ;  /* 0x000000ffff107224 */ /* 0x000fe400078e0014 */
[C---:B------:R-:W-:Y:S01]  /*21110*/  FMUL.FTZ R28, R0.reuse, R136 ;  /* 0x00000088001c7220 */ /* 0x040fe20000410000 */
[----:B------:R-:W-:Y:S02]  /*21120*/  IMAD.MOV.U32 R20, RZ, RZ, R93 ;  /* 0x000000ffff147224 */ /* 0x000fe400078e005d */
[----:B------:R-:W-:Y:S01]  /*21130*/  FMUL.FTZ R24, R0, R140 ;  /* 0x0000008c00187220 */ /* 0x000fe20000410000 */
[----:B------:R-:W-:Y:S01]  /*21140*/  IMAD.MOV.U32 R152, RZ, RZ, R32 ;  /* 0x000000ffff987224 */ /* 0x000fe200078e0020 */
[----:B------:R-:W-:Y:S01]  /*21150*/  MUFU.EX2 R105, R105 ;  /* 0x0000006900697308 */ /* 0x000fe20000000800 */
[----:B------:R-:W-:Y:S02]  /*21160*/  IMAD.MOV.U32 R145, RZ, RZ, R144 ;  /* 0x000000ffff917224 */ /* 0x000fe400078e0090 */
[----:B-1----:R-:W-:Y:S01]  /*21170*/  FMUL.FTZ R2, R7, UR4 ;  /* 0x0000000407027c20 */ /* 0x002fe20008410000 */
[C---:B--2---:R-:W-:Y:S01]  /*21180*/  FMUL.FTZ R10, R3.reuse, R154 ;  /* 0x0000009a030a7220 */ /* 0x044fe20000410000 */
[----:B------:R-:W2:Y:S01]  /*21190*/  LDL.LU R7, [R1+0x48] ;  /* 0x0000480001077983 */ /* 0x000ea20000300800 */
[C---:B------:R-:W-:Y:S01]  /*211a0*/  FMUL.FTZ R11, R3.reuse, R155 ;  /* 0x0000009b030b7220 */ /* 0x040fe20000410000 */
[C---:B------:R-:W-:Y:S01]  /*211b0*/  FMUL.FTZ R15, R3.reuse, R147 ;  /* 0x00000093030f7220 */ /* 0x040fe20000410000 */
[C---:B------:R-:W-:Y:S02]  /*211c0*/  FMUL.FTZ R26, R3.reuse, R142 ;  /* 0x0000008e031a7220 */ /* 0x040fe40000410000 */
[----:B------:R-:W1:Y:S01]  /*211d0*/  MUFU.EX2 R2, R2 ;  /* 0x0000000200027308 */ /* 0x000e620000000800 */
[C---:B------:R-:W-:Y:S01]  /*211e0*/  FMUL.FTZ R31, R3.reuse, R139 ;  /* 0x0000008b031f7220 */ /* 0x040fe20000410000 */
        /* <DEDUP_REMOVED lines=8> */
[C---:B-1----:R-:W-:Y:S01]  /*21270*/  FMUL.FTZ R17, R2.reuse, R161 ;  /* 0x000000a102117220 */ /* 0x042fe20000410000 */
[C---:B------:R-:W-:Y:S01]  /*21280*/  FMUL.FTZ R16, R2.reuse, R160 ;  /* 0x000000a002107220 */ /* 0x040fe20000410000 */
[C---:B------:R-:W-:Y:S01]  /*21290*/  FMUL.FTZ R4, R2.reuse, R164 ;  /* 0x000000a402047220 */ /* 0x040fe20000410000 */
[----:B------:R-:W-:Y:S01]  /*212a0*/  MUFU.EX2 R160, R57 ;  /* 0x0000003900a07308 */ /* 0x000fe20000000800 */
[C---:B------:R-:W-:Y:S01]  /*212b0*/  FMUL.FTZ R5, R2.reuse, R165 ;  /* 0x000000a502057220 */ /* 0x040fe20000410000 */
[C---:B------:R-:W-:Y:S01]  /*212c0*/  FMUL.FTZ R21, R2.reuse, R157 ;  /* 0x0000009d02157220 */ /* 0x040fe20000410000 */
[C---:B------:R-:W-:Y:S01]  /*212d0*/  FMUL.FTZ R32, R2.reuse, R148 ;  /* 0x0000009402207220 */ /* 0x040fe20000410000 */
[----:B------:R-:W-:Y:S01]  /*212e0*/  FMUL.FTZ R33, R2, R149 ;  /* 0x0000009502217220 */ /* 0x000fe20000410000 */
[----:B------:R-:W-:Y:S02]  /*212f0*/  IMAD.MOV.U32 R154, RZ, RZ, R140 ;  /* 0x000000ffff9a7224 */ /* 0x000fe400078e008c */
[----:B------:R-:W-:Y:S03]  /*21300*/  IMAD.MOV.U32 R145, RZ, RZ, R35 ;  /* 0x000000ffff917224 */ /* 0x000fe600078e0023 */
[----:B------:R-:W-:Y:S01]  /*21310*/  MUFU.EX2 R173, R64 ;  /* 0x0000004000ad7308 */ /* 0x000fe20000000800 */
[----:B------:R-:W-:Y:S09]  /*21320*/  IMAD.MOV.U32 R157, RZ, RZ, R83 ;  /* 0x000000ffff9d7224 */ /* 0x000ff200078e0053 */
[----:B------:R-:W-:Y:S10]  /*21330*/  MUFU.EX2 R165, R74 ;  /* 0x0000004a00a57308 */ /* 0x000ff40000000800 */
[----:B------:R1:W-:Y:S01]  /*21340*/  MUFU.EX2 R164, R88 ;  /* 0x0000005800a47308 */ /* 0x0003e20000000800 */
[C---:B---3--:R-:W-:Y:S01]  /*21350*/  FFMA.FTZ R104, R0.reuse, R9, R27 ;  /* 0x0000000900687223 */ /* 0x048fe2000001001b */
[C---:B------:R-:W-:Y:S01]  /*21360*/  FMUL.FTZ R27, R3.reuse, R143 ;  /* 0x0000008f031b7220 */ /* 0x040fe20000410000 */
[----:B------:R-:W-:Y:S01]  /*21370*/  FMUL.FTZ R9, R0, R153 ;  /* 0x0000009900097220 */ /* 0x000fe20000410000 */
[----:B------:R-:W-:Y:S02]  /*21380*/  IMAD.MOV.U32 R153, RZ, RZ, R20 ;  /* 0x000000ffff997224 */ /* 0x000fe400078e0014 */
[C---:B----4-:R-:W-:Y:S01]  /*21390*/  FFMA.FTZ R120, R3.reuse, R18, R30 ;  /* 0x0000001203787223 */ /* 0x050fe2000001001e */
[----:B------:R-:W-:Y:S02]  /*213a0*/  IMAD.MOV.U32 R18, RZ, RZ, R14 ;  /* 0x000000ffff127224 */ /* 0x000fe400078e000e */
[C---:B------:R-:W-:Y:S01]  /*213b0*/  FMUL.FTZ R14, R3.reuse, R146 ;  /* 0x00000092030e7220 */ /* 0x040fe20000410000 */
[----:B------:R-:W-:Y:S01]  /*213c0*/  FMUL.FTZ R30, R3, R138 ;  /* 0x0000008a031e7220 */ /* 0x000fe20000410000 */
[----:B------:R-:W-:Y:S01]  /*213d0*/  IMAD.MOV.U32 R144, RZ, RZ, R153 ;  /* 0x000000ffff907224 */ /* 0x000fe200078e0099 */
[----:B------:R-:W3:Y:S01]  /*213e0*/  LDL.LU R3, [R1+0x4c] ;  /* 0x00004c0001037983 */ /* 0x000ee20000300800 */
[----:B------:R-:W-:Y:S01]  /*213f0*/  IMAD.MOV.U32 R153, RZ, RZ, R152 ;  /* 0x000000ffff997224 */ /* 0x000fe200078e0098 */
[----:B------:R-:W4:Y:S01]  /*21400*/  MUFU.EX2 R0, R6 ;  /* 0x0000000600007308 */ /* 0x000f220000000800 */
[----:B------:R-:W-:Y:S01]  /*21410*/  IMAD.MOV.U32 R136, RZ, RZ, R144 ;  /* 0x000000ffff887224 */ /* 0x000fe200078e0090 */
[----:B------:R-:W3:Y:S01]  /*21420*/  LDL R161, [R1+0x4] ;  /* 0x0000040001a17983 */ /* 0x000ee20000100800 */
[----:B------:R-:W-:Y:S02]  /*21430*/  IMAD.MOV.U32 R147, RZ, RZ, R153 ;  /* 0x000000ffff937224 */ /* 0x000fe400078e0099 */
[----:B------:R-:W-:Y:S01]  /*21440*/  FMUL.FTZ R20, R2, R156 ;  /* 0x0000009c02147220 */ /* 0x000fe20000410000 */
[----:B------:R-:W-:Y:S02]  /*21450*/  IMAD.MOV.U32 R144, RZ, RZ, R34 ;  /* 0x000000ffff907224 */ /* 0x000fe400078e0022 */
[----:B------:R-:W-:Y:S02]  /*21460*/  IMAD.MOV.U32 R143, RZ, RZ, R23 ;  /* 0x000000ffff8f7224 */ /* 0x000fe400078e0017 */
[----:B------:R-:W-:Y:S02]  /*21470*/  IMAD.MOV.U32 R138, RZ, RZ, R172 ;  /* 0x000000ffff8a7224 */ /* 0x000fe400078e00ac */
[----:B------:R-:W-:Y:S01]  /*21480*/  MUFU.EX2 R172, R67 ;  /* 0x0000004300ac7308 */ /* 0x000fe20000000800 */
[----:B------:R-:W-:Y:S04]  /*21490*/  IMAD.MOV.U32 R156, RZ, RZ, R82 ;  /* 0x000000ffff9c7224 */ /* 0x000fe800078e0052 */
[----:B-1----:R-:W-:Y:S02]  /*214a0*/  IMAD.MOV.U32 R88, RZ, RZ, R156 ;  /* 0x000000ffff587224 */ /* 0x002fe400078e009c */
[C---:B----4-:R-:W-:Y:S01]  /*214b0*/  FMUL.FTZ R22, R0.reuse, R158 ;  /* 0x0000009e00167220 */ /* 0x050fe20000410000 */
[C---:B------:R-:W-:Y:S01]  /*214c0*/  FMUL.FTZ R6, R0.reuse, R166 ;  /* 0x000000a600067220 */ /* 0x040fe20000410000 */
[C---:B------:R-:W-:Y:S01]  /*214d0*/  FMUL.FTZ R23, R0.reuse, R159 ;  /* 0x0000009f00177220 */ /* 0x040fe20000410000 */
[C---:B------:R-:W-:Y:S01]  /*214e0*/  FMUL.FTZ R34, R0.reuse, R150 ;  /* 0x0000009600227220 */ /* 0x040fe20000410000 */
[----:B------:R-:W-:Y:S01]  /*214f0*/  FMUL.FTZ R35, R0, R151 ;  /* 0x0000009700237220 */ /* 0x000fe20000410000 */
[----:B------:R-:W-:Y:S01]  /*21500*/  MUFU.EX2 R166, R72 ;  /* 0x0000004800a67308 */ /* 0x000fe20000000800 */
[----:B------:R-:W-:Y:S02]  /*21510*/  IMAD.MOV.U32 R150, RZ, RZ, R142 ;  /* 0x000000ffff967224 */ /* 0x000fe400078e008e */
[----:B------:R-:W-:Y:S07]  /*21520*/  IMAD.MOV.U32 R151, RZ, RZ, R143 ;  /* 0x000000ffff977224 */ /* 0x000fee00078e008f */
[----:B------:R1:W-:Y:S02]  /*21530*/  MUFU.EX2 R159, R90 ;  /* 0x0000005a009f7308 */ /* 0x0003e40000000800 */
[----:B-1----:R-:W-:Y:S02]  /*21540*/  IMAD.MOV.U32 R90, RZ, RZ, R138 ;  /* 0x000000ffff5a7224 */ /* 0x002fe400078e008a */
[----:B--2---:R-:W-:Y:S01]  /*21550*/  FFMA.FTZ R93, R2, R7, R46 ;  /* 0x00000007025d7223 */ /* 0x004fe2000001002e */
[----:B------:R-:W-:Y:S01]  /*21560*/  F2FP.BF16.F32.PACK_AB R2, R210, R252 ;  /* 0x000000fcd202723e */ /* 0x000fe200000010ff */
[----:B------:R-:W-:Y:S04]  /*21570*/  IMAD.MOV.U32 R7, RZ, RZ, R94 ;  /* 0x000000ffff077224 */ /* 0x000fe800078e005e */
[----:B------:R-:W-:Y:S02]  /*21580*/  IMAD.MOV.U32 R152, RZ, RZ, R7 ;  /* 0x000000ffff987224 */ /* 0x000fe400078e0007 */
[----:B------:R-:W-:Y:S02]  /*21590*/  IMAD.MOV.U32 R7, RZ, RZ, R19 ;  /* 0x000000ffff077224 */ /* 0x000fe400078e0013 */
[----:B------:R-:W-:Y:S02]  /*215a0*/  IMAD.MOV.U32 R19, RZ, RZ, R18 ;  /* 0x000000ffff137224 */ /* 0x000fe400078e0012 */
[----:B------:R-:W-:Y:S02]  /*215b0*/  IMAD.MOV.U32 R18, RZ, RZ, R122 ;  /* 0x000000ffff127224 */ /* 0x000fe400078e007a */
[----:B------:R-:W-:Y:S02]  /*215c0*/  IMAD.MOV.U32 R122, RZ, RZ, R106 ;  /* 0x000000ffff7a7224 */ /* 0x000fe400078e006a */
[----:B------:R-:W-:Y:S02]  /*215d0*/  IMAD.MOV.U32 R146, RZ, RZ, R18 ;  /* 0x000000ffff927224 */ /* 0x000fe400078e0012 */
[C---:B------:R-:W-:Y:S01]  /*215e0*/  FMUL.FTZ R18, R0.reuse, R162 ;  /* 0x000000a200127220 */ /* 0x040fe20000410000 */
[----:B------:R-:W-:Y:S02]  /*215f0*/  IMAD.MOV.U32 R137, RZ, RZ, R122 ;  /* 0x000000ffff897224 */ /* 0x000fe400078e007a */
[----:B------:R-:W-:Y:S02]  /*21600*/  IMAD.MOV.U32 R122, RZ, RZ, R177 ;  /* 0x000000ffff7a7224 */ /* 0x000fe400078e00b1 */
[----:B------:R-:W1:Y:S01]  /*21610*/  MUFU.EX2 R177, R55 ;  /* 0x0000003700b17308 */ /* 0x000e620000000800 */
[----:B------:R-:W-:Y:S02]  /*21620*/  IMAD.MOV.U32 R106, RZ, RZ, R54 ;  /* 0x000000ffff6a7224 */ /* 0x000fe400078e0036 */
[----:B------:R-:W-:Y:S02]  /*21630*/  IMAD.MOV.U32 R140, RZ, RZ, R7 ;  /* 0x000000ffff8c7224 */ /* 0x000fe400078e0007 */
[C---:B------:R-:W-:Y:S01]  /*21640*/  FMUL.FTZ R7, R0.reuse, R167 ;  /* 0x000000a700077220 */ /* 0x040fe20000410000 */
[----:B------:R-:W-:Y:S02]  /*21650*/  IMAD.MOV.U32 R162, RZ, RZ, R154 ;  /* 0x000000ffffa27224 */ /* 0x000fe400078e009a */
[----:B------:R-:W-:Y:S02]  /*21660*/  IMAD.MOV.U32 R153, RZ, RZ, R152 ;  /* 0x000000ffff997224 */ /* 0x000fe400078e0098 */
[----:B------:R-:W-:Y:S01]  /*21670*/  MUFU.EX2 R167, R73 ;  /* 0x0000004900a77308 */ /* 0x000fe20000000800 */
[----:B------:R-:W-:Y:S02]  /*21680*/  IMAD.MOV.U32 R152, RZ, RZ, R19 ;  /* 0x000000ffff987224 */ /* 0x000fe400078e0013 */
[C---:B------:R-:W-:Y:S01]  /*21690*/  FMUL.FTZ R19, R0.reuse, R163 ;  /* 0x000000a300137220 */ /* 0x040fe20000410000 */
[----:B------:R-:W-:Y:S06]  /*216a0*/  IMAD.MOV.U32 R163, RZ, RZ, R155 ;  /* 0x000000ffffa37224 */ /* 0x000fec00078e009b */
[----:B------:R-:W-:Y:S10]  /*216b0*/  MUFU.EX2 R122, R122 ;  /* 0x0000007a007a7308 */ /* 0x000ff40000000800 */
[----:B------:R2:W-:Y:S02]  /*216c0*/  MUFU.EX2 R155, R84 ;  /* 0x00000054009b7308 */ /* 0x0005e40000000800 */
[----:B--2---:R-:W-:Y:S02]  /*216d0*/  IMAD.MOV.U32 R84, RZ, RZ, R162 ;  /* 0x000000ffff547224 */ /* 0x004fe400078e00a2 */
[----:B------:R-:W-:Y:S06]  /*216e0*/  IMAD.MOV.U32 R162, RZ, RZ, R152 ;  /* 0x000000ffffa27224 */ /* 0x000fec00078e0098 */
[----:B------:R2:W-:Y:S01]  /*216f0*/  MUFU.EX2 R152, R87 ;  /* 0x0000005700987308 */ /* 0x0005e20000000800 */
[----:B------:R-:W-:Y:S02]  /*21700*/  IMAD.MOV.U32 R84, RZ, RZ, R88 ;  /* 0x000000ffff547224 */ /* 0x000fe400078e0058 */
[----:B--2---:R-:W-:Y:S02]  /*21710*/  IMAD.MOV.U32 R87, RZ, RZ, R145 ;  /* 0x000000ffff577224 */ /* 0x004fe400078e0091 */
[----:B------:R-:W-:Y:S02]  /*21720*/  IMAD.MOV.U32 R145, RZ, RZ, R92 ;  /* 0x000000ffff917224 */ /* 0x000fe400078e005c */
[----:B---3--:R-:W-:Y:S01]  /*21730*/  FFMA.FTZ R94, R0, R3, R44 ;  /* 0x00000003005e7223 */ /* 0x008fe2000001002c */
[----:B------:R-:W-:Y:S02]  /*21740*/  F2FP.BF16.F32.PACK_AB R3, R241, R187 ;  /* 0x000000bbf103723e */ /* 0x000fe400000010ff */
[----:B------:R-:W-:Y:S02]  /*21750*/  F2FP.BF16.F32.PACK_AB R0, R209, R250 ;  /* 0x000000fad100723e */ /* 0x000fe400000010ff */
[--C-:B------:R-:W-:Y:S01]  /*21760*/  HSET2.LE.AND R55, R147, R161.reuse, PT ;  /* 0x000000a193377233 */ /* 0x100fe20003803000 */
[----:B------:R-:W-:Y:S01]  /*21770*/  IMAD.MOV.U32 R147, RZ, RZ, R146 ;  /* 0x000000ffff937224 */ /* 0x000fe200078e0092 */
        /* <DEDUP_REMOVED lines=27> */
[----:B------:R2:W3:Y:S01]  /*21930*/  MUFU.EX2 R175, R59 ;  /* 0x0000003b00af7308 */ /* 0x0004e20000000800 */
[--C-:B------:R-:W-:Y:S01]  /*21940*/  HSET2.LE.AND R56, R56, R161.reuse, PT ;  /* 0x000000a138387233 */ /* 0x100fe20003803000 */
[----:B------:R-:W-:Y:S01]  /*21950*/  IMAD.MOV.U32 R158, RZ, RZ, R137 ;  /* 0x000000ffff9e7224 */ /* 0x000fe200078e0089 */
[----:B------:R-:W-:Y:S01]  /*21960*/  F2FP.BF16.F32.PACK_AB R0, R194, R180 ;  /* 0x000000b4c200723e */ /* 0x000fe200000010ff */
[----:B------:R-:W-:Y:S01]  /*21970*/  IMAD.MOV.U32 R137, RZ, RZ, R174 ;  /* 0x000000ffff897224 */ /* 0x000fe200078e00ae */
[----:B------:R-:W-:Y:S01]  /*21980*/  F2FP.BF16.F32.PACK_AB R2, R202, R183 ;  /* 0x000000b7ca02723e */ /* 0x000fe200000010ff */
[----:B------:R4:W5:Y:S01]  /*21990*/  LDL.LU R214, [R1+0xc8] ;  /* 0x0000c80001d67983 */ /* 0x0009620000300800 */
[----:B------:R-:W-:Y:S03]  /*219a0*/  F2FP.BF16.F32.PACK_AB R44, R235, R191 ;  /* 0x000000bfeb2c723e */ /* 0x000fe600000010ff */
[----:B------:R1:W4:Y:S01]  /*219b0*/  MUFU.EX2 R174, R65 ;  /* 0x0000004100ae7308 */ /* 0x0003220000000800 */
[----:B------:R-:W-:Y:S01]  /*219c0*/  LOP3.LUT R57, R57, R0, RZ, 0xc0, !PT ;  /* 0x0000000039397212 */ /* 0x000fe200078ec0ff */
[----:B------:R-:W-:Y:S01]  /*219d0*/  IMAD.MOV.U32 R148, RZ, RZ, R146 ;  /* 0x000000ffff947224 */ /* 0x000fe200078e0092 */
[--C-:B------:R-:W-:Y:S01]  /*219e0*/  HSET2.LE.AND R62, R62, R161.reuse, PT ;  /* 0x000000a13e3e7233 */ /* 0x100fe20003803000 */
[----:B------:R-:W-:Y:S01]  /*219f0*/  IMAD.MOV.U32 R154, RZ, RZ, R153 ;  /* 0x000000ffff9a7224 */ /* 0x000fe200078e0099 */
[----:B------:R-:W-:Y:S01]  /*21a00*/  LOP3.LUT R60, R60, R2, RZ, 0xc0, !PT ;  /* 0x000000023c3c7212 */ /* 0x000fe200078ec0ff */
[----:B------:R-:W-:Y:S01]  /*21a10*/  IMAD.MOV.U32 R146, RZ, RZ, R45 ;  /* 0x000000ffff927224 */ /* 0x000fe200078e002d */
[--C-:B------:R-:W-:Y:S03]  /*21a20*/  HSET2.LE.AND R64, R76, R161.reuse, PT ;  /* 0x000000a14c407233 */ /* 0x100fe60003803000 */
[----:B------:R3:W4:Y:S01]  /*21a30*/  MUFU.EX2 R153, R89 ;  /* 0x0000005900997308 */ /* 0x0007220000000800 */
[--C-:B--2---:R-:W-:Y:S01]  /*21a40*/  HSET2.LE.AND R59, R147, R161.reuse, PT ;  /* 0x000000a1933b7233 */ /* 0x104fe20003803000 */
[----:B------:R-:W-:Y:S01]  /*21a50*/  IMAD.MOV.U32 R142, RZ, RZ, R47 ;  /* 0x000000ffff8e7224 */ /* 0x000fe200078e002f */
[----:B------:R-:W-:Y:S02]  /*21a60*/  LOP3.LUT R56, R56, R44, RZ, 0xc0, !PT ;  /* 0x0000002c38387212 */ /* 0x000fe400078ec0ff */
[----:B------:R-:W-:Y:S01]  /*21a70*/  F2FP.BF16.F32.PACK_AB R0, R251, R246 ;  /* 0x000000f6fb00723e */ /* 0x000fe200000010ff */
[----:B------:R-:W-:Y:S01]  /*21a80*/  IMAD.MOV.U32 R143, RZ, RZ, R142 ;  /* 0x000000ffff8f7224 */ /* 0x000fe200078e008e */
[----:B------:R-:W-:Y:S01]  /*21a90*/  LOP3.LUT R59, R59, R3, RZ, 0xc0, !PT ;  /* 0x000000033b3b7212 */ /* 0x000fe200078ec0ff */
[----:B------:R-:W-:Y:S01]  /*21aa0*/  IMAD.U32 R3, RZ, RZ, UR43 ;  /* 0x0000002bff037e24 */ /* 0x000fe2000f8e00ff */
[--C-:B------:R-:W-:Y:S01]  /*21ab0*/  HSET2.LE.AND R66, R78, R161.reuse, PT ;  /* 0x000000a14e427233 */ /* 0x100fe20003803000 */
[----:B------:R2:W4:Y:S01]  /*21ac0*/  MUFU.EX2 R147, R85 ;  /* 0x0000005500937308 */ /* 0x0005220000000800 */
[--C-:B-1----:R-:W-:Y:S02]  /*21ad0*/  HSET2.LE.AND R65, R75, R161.reuse, PT ;  /* 0x000000a14b417233 */ /* 0x102fe40003803000 */
[----:B------:R-:W-:Y:S02]  /*21ae0*/  LOP3.LUT R45, R163, UR27, R3, 0x96, !PT ;  /* 0x0000001ba32d7c12 */ /* 0x000fe4000f8e9603 */
[----:B------:R-:W-:Y:S02]  /*21af0*/  F2FP.BF16.F32.PACK_AB R2, R192, R182 ;  /* 0x000000b6c002723e */ /* 0x000fe400000010ff */
[----:B------:R-:W-:Y:S01]  /*21b00*/  F2FP.BF16.F32.PACK_AB R3, R188, R178 ;  /* 0x000000b2bc03723e */ /* 0x000fe200000010ff */
[----:B------:R-:W-:Y:S01]  /*21b10*/  IMAD.WIDE.U32 R46, R45, -0x326172a9, RZ ;  /* 0xcd9e8d572d2e7825 */ /* 0x000fe200078e00ff */
[----:B------:R-:W-:Y:S01]  /*21b20*/  F2FP.BF16.F32.PACK_AB R44, R234, R189 ;  /* 0x000000bdea2c723e */ /* 0x000fe200000010ff */
[----:B------:R-:W-:Y:S01]  /*21b30*/  MUFU.EX2 R142, R134 ;  /* 0x00000086008e7308 */ /* 0x000fe20000000800 */
[----:B------:R-:W-:Y:S01]  /*21b40*/  LOP3.LUT R62, R62, R0, RZ, 0xc0, !PT ;  /* 0x000000003e3e7212 */ /* 0x000fe200078ec0ff */
[----:B---3--:R-:W-:Y:S01]  /*21b50*/  IMAD.MOV.U32 R89, RZ, RZ, R157 ;  /* 0x000000ffff597224 */ /* 0x008fe200078e009d */
[--C-:B------:R-:W-:Y:S02]  /*21b60*/  HSET2.LE.AND R63, R63, R161.reuse, PT ;  /* 0x000000a13f3f7233 */ /* 0x100fe40003803000 */
[----:B------:R-:W-:Y:S02]  /*21b70*/  LOP3.LUT R64, R64, R2, RZ, 0xc0, !PT ;  /* 0x0000000240407212 */ /* 0x000fe400078ec0ff */
[--C-:B------:R-:W-:Y:S01]  /*21b80*/  HSET2.LE.AND R70, R70, R161.reuse, PT ;  /* 0x000000a146467233 */ /* 0x100fe20003803000 */
[----:B--2---:R-:W-:Y:S01]  /*21b90*/  IMAD.MOV.U32 R85, RZ, RZ, R163 ;  /* 0x000000ffff557224 */ /* 0x004fe200078e00a3 */
[----:B------:R-:W-:Y:S01]  /*21ba0*/  F2FP.BF16.F32.PACK_AB R0, R248, R245 ;  /* 0x000000f5f800723e */ /* 0x000fe200000010ff */
[----:B------:R-:W-:Y:S01]  /*21bb0*/  IMAD.MOV.U32 R163, RZ, RZ, R137 ;  /* 0x000000ffffa37224 */ /* 0x000fe200078e0089 */
[----:B------:R-:W-:Y:S01]  /*21bc0*/  LOP3.LUT R65, R65, R3, RZ, 0xc0, !PT ;  /* 0x0000000341417212 */ /* 0x000fe200078ec0ff */
[----:B------:R-:W-:Y:S01]  /*21bd0*/  IMAD.MOV.U32 R137, RZ, RZ, R126 ;  /* 0x000000ffff897224 */ /* 0x000fe200078e007e */
[----:B------:R-:W-:Y:S01]  /*21be0*/  LOP3.LUT R66, R66, R44, RZ, 0xc0, !PT ;  /* 0x0000002c42427212 */ /* 0x000fe200078ec0ff */
[----:B------:R-:W-:Y:S01]  /*21bf0*/  IMAD.MOV.U32 R126, RZ, RZ, R107 ;  /* 0x000000ffff7e7224 */ /* 0x000fe200078e006b */
[----:B------:R-:W-:Y:S01]  /*21c00*/  F2FP.BF16.F32.PACK_AB R2, R238, R239 ;  /* 0x000000efee02723e */ /* 0x000fe200000010ff */
[----:B------:R1:W2:Y:S01]  /*21c10*/  MUFU.EX2 R157, R91 ;  /* 0x0000005b009d7308 */ /* 0x0002a20000000800 */
[--C-:B------:R-:W-:Y:S02]  /*21c20*/  HSET2.LE.AND R71, R71, R161.reuse, PT ;  /* 0x000000a147477233 */ /* 0x100fe40003803000 */
[----:B------:R-:W-:Y:S02]  /*21c30*/  F2FP.BF16.F32.PACK_AB R3, R236, R232 ;  /* 0x000000e8ec03723e */ /* 0x000fe400000010ff */
[----:B------:R-:W-:Y:S02]  /*21c40*/  LOP3.LUT R44, R47, UR36, R150, 0x96, !PT ;  /* 0x000000242f2c7c12 */ /* 0x000fe4000f8e9696 */
[----:B------:R-:W-:Y:S03]  /*21c50*/  LOP3.LUT R63, R63, R0, RZ, 0xc0, !PT ;  /* 0x000000003f3f7212 */ /* 0x000fe600078ec0ff */
[----:B------:R3:W-:Y:S01]  /*21c60*/  MUFU.EX2 R134, R170 ;  /* 0x000000aa00867308 */ /* 0x0007e20000000800 */
[--C-:B------:R-:W-:Y:S02]  /*21c70*/  HSET2.LE.AND R61, R61, R161.reuse, PT ;  /* 0x000000a13d3d7233 */ /* 0x100fe40003803000 */
[--C-:B------:R-:W-:Y:S02]  /*21c80*/  HSET2.LE.AND R67, R79, R161.reuse, PT ;  /* 0x000000a14f437233 */ /* 0x100fe40003803000 */
[----:B------:R-:W-:Y:S02]  /*21c90*/  LOP3.LUT R70, R70, R2, RZ, 0xc0, !PT ;  /* 0x0000000246467212 */ /* 0x000fe400078ec0ff */
[--C-:B------:R-:W-:Y:S02]  /*21ca0*/  HSET2.LE.AND R69, R69, R161.reuse, PT ;  /* 0x000000a145457233 */ /* 0x100fe40003803000 */
[----:B------:R-:W-:Y:S01]  /*21cb0*/  F2FP.BF16.F32.PACK_AB R0, R229, R185 ;  /* 0x000000b9e500723e */ /* 0x000fe200000010ff */
[----:B-1----:R-:W-:Y:S01]  /*21cc0*/  IMAD.MOV.U32 R91, RZ, RZ, R139 ;  /* 0x000000ffff5b7224 */ /* 0x002fe200078e008b */
[----:B------:R-:W-:Y:S01]  /*21cd0*/  LOP3.LUT R71, R71, R3, RZ, 0xc0, !PT ;  /* 0x0000000347477212 */ /* 0x000fe200078ec0ff */
[----:B------:R-:W-:Y:S01]  /*21ce0*/  IMAD.MOV.U32 R139, RZ, RZ, R140 ;  /* 0x000000ffff8b7224 */ /* 0x000fe200078e008c */
[----:B------:R-:W-:Y:S01]  /*21cf0*/  LOP3.LUT R78, R47, UR36, R138, 0x96, !PT ;  /* 0x000000242f4e7c12 */ /* 0x000fe2000f8e968a */
[----:B------:R-:W-:Y:S01]  /*21d00*/  IMAD.MOV.U32 R138, RZ, RZ, R154 ;  /* 0x000000ffff8a7224 */ /* 0x000fe200078e009a */
[----:B------:R-:W-:Y:S01]  /*21d10*/  LOP3.LUT R79, R197, UR13, R46, 0x96, !PT ;  /* 0x0000000dc54f7c12 */ /* 0x000fe2000f8e962e */
[----:B------:R1:W2:Y:S01]  /*21d20*/  MUFU.EX2 R154, R86 ;  /* 0x00000056009a7308 */ /* 0x0002a20000000800 */
[--C-:B------:R-:W-:Y:S01]  /*21d30*/  HSET2.LE.AND R72, R80, R161.reuse, PT ;  /* 0x000000a150487233 */ /* 0x100fe20003803000 */
[----:B---3--:R-:W-:Y:S01]  /*21d40*/  IMAD.MOV.U32 R170, RZ, RZ, R90 ;  /* 0x000000ffffaa7224 */ /* 0x008fe200078e005a */
[----:B------:R-:W-:Y:S02]  /*21d50*/  F2FP.BF16.F32.PACK_AB R2, R177, R176 ;  /* 0x000000b0b102723e */ /* 0x000fe400000010ff */
[----:B------:R-:W-:Y:S01]  /*21d60*/  LOP3.LUT R45, R199, UR13, R46, 0x96, !PT ;  /* 0x0000000dc72d7c12 */ /* 0x000fe2000f8e962e */
[----:B------:R-:W-:Y:S01]  /*21d70*/  IMAD.WIDE.U32 R46, R44, -0x2daee0ad, RZ ;  /* 0xd2511f532c2e7825 */ /* 0x000fe200078e00ff */
[----:B------:R-:W-:Y:S03]  /*21d80*/  F2FP.BF16.F32.PACK_AB R3, R175, R160 ;  /* 0x000000a0af03723e */ /* 0x000fe600000010ff */
[----:B------:R3:W-:Y:S01]  /*21d90*/  MUFU.EX2 R140, R97 ;  /* 0x00000061008c7308 */ /* 0x0007e20000000800 */
[----:B------:R-:W-:Y:S01]  /*21da0*/  LOP3.LUT R61, R61, R0, RZ, 0xc0, !PT ;  /* 0x000000003d3d7212 */ /* 0x000fe200078ec0ff */
[----:B------:R-:W-:Y:S01]  /*21db0*/  IMAD.WIDE.U32 R76, R45, -0x2daee0ad, RZ ;  /* 0xd2511f532d4c7825 */ /* 0x000fe200078e00ff */
[----:B------:R-:W-:Y:S02]  /*21dc0*/  LOP3.LUT R69, R69, R2, RZ, 0xc0, !PT ;  /* 0x0000000245457212 */ /* 0x000fe400078ec0ff */
[--C-:B------:R-:W-:Y:S01]  /*21dd0*/  HSET2.LE.AND R74, R127, R161.reuse, PT ;  /* 0x000000a17f4a7233 */ /* 0x100fe20003803000 */
[----:B------:R-:W-:Y:S01]  /*21de0*/  IMAD.MOV.U32 R127, RZ, RZ, R146 ;  /* 0x000000ffff7f7224 */ /* 0x000fe200078e0092 */
[----:B------:R-:W-:Y:S03]  /*21df0*/  F2FP.BF16.F32.PACK_AB R0, R203, R195 ;  /* 0x000000c3cb00723e */ /* 0x000fe600000010ff */
[----:B------:R4:W-:Y:S01]  /*21e00*/  MUFU.EX2 R146, R168 ;  /* 0x000000a800927308 */ /* 0x0009e20000000800 */
[----:B------:R-:W-:Y:S01]  /*21e10*/  LOP3.LUT R72, R72, R3, RZ, 0xc0, !PT ;  /* 0x0000000348487212 */ /* 0x000fe200078ec0ff */
[----:B-1----:R-:W-:Y:S01]  /*21e20*/  IMAD.MOV.U32 R86, RZ, RZ, R144 ;  /* 0x000000ffff567224 */ /* 0x002fe200078e0090 */
[----:B------:R-:W-:Y:S02]  /*21e30*/  F2FP.BF16.F32.PACK_AB R2, R167, R172 ;  /* 0x000000aca702723e */ /* 0x000fe400000010ff */
[----:B------:R-:W-:Y:S01]  /*21e40*/  LOP3.LUT R3, R47, UR12, R156, 0x96, !PT ;  /* 0x0000000c2f037c12 */ /* 0x000fe2000f8e969c */
[----:B------:R-:W-:Y:S01]  /*21e50*/  IMAD.MOV.U32 R156, RZ, RZ, R141 ;  /* 0x000000ffff9c7224 */ /* 0x000fe200078e008d */
[----:B------:R-:W-:Y:S03]  /*21e60*/  LOP3.LUT R67, R67, R0, RZ, 0xc0, !PT ;  /* 0x0000000043437212 */ /* 0x000fe600078ec0ff */
[----:B------:R1:W2:Y:S01]  /*21e70*/  MUFU.EX2 R144, R132 ;  /* 0x0000008400907308 */ /* 0x0002a20000000800 */
[--C-:B------:R-:W-:Y:S01]  /*21e80*/  HSET2.LE.AND R68, R68, R161.reuse, PT ;  /* 0x000000a144447233 */ /* 0x100fe20003803000 */
[----:B------:R-:W-:Y:S01]  /*21e90*/  IMAD.WIDE.U32 R44, R3, -0x326172a9, RZ ;  /* 0xcd9e8d57032c7825 */ /* 0x000fe200078e00ff */
[----:B------:R-:W-:Y:S02]  /*21ea0*/  LOP3.LUT R74, R74, R2, RZ, 0xc0, !PT ;  /* 0x000000024a4a7212 */ /* 0x000fe400078ec0ff */
[----:B------:R-:W-:Y:S01]  /*21eb0*/  F2FP.BF16.F32.PACK_AB R0, R190, R184 ;  /* 0x000000b8be00723e */ /* 0x000fe200000010ff */
[----:B---3--:R-:W-:Y:S01]  /*21ec0*/  IMAD.MOV.U32 R97, RZ, RZ, R143 ;  /* 0x000000ffff617224 */ /* 0x008fe200078e008f */
[----:B------:R-:W-:Y:S03]  /*21ed0*/  LOP3.LUT R2, R77, UR25, R46, 0x96, !PT ;  /* 0x000000194d027c12 */ /* 0x000fe6000f8e962e */
[----:B------:R3:W2:Y:S01]  /*21ee0*/  MUFU.EX2 R141, R96 ;  /* 0x00000060008d7308 */ /* 0x0006a20000000800 */
[----:B------:R-:W-:Y:S01]  /*21ef0*/  LOP3.LUT R68, R68, R0, RZ, 0xc0, !PT ;  /* 0x0000000044447212 */ /* 0x000fe200078ec0ff */
[----:B----4-:R-:W-:Y:S01]  /*21f00*/  IMAD.MOV.U32 R168, RZ, RZ, R124 ;  /* 0x000000ffffa87224 */ /* 0x010fe200078e007c */
[--C-:B------:R-:W-:Y:S01]  /*21f10*/  HSET2.LE.AND R73, R81, R161.reuse, PT ;  /* 0x000000a151497233 */ /* 0x100fe20003803000 */
[----:B------:R-:W-:Y:S01]  /*21f20*/  IMAD.MOV.U32 R124, RZ, RZ, R131 ;  /* 0x000000ffff7c7224 */ /* 0x000fe200078e0083 */
[----:B------:R-:W-:Y:S01]  /*21f30*/  F2FP.BF16.F32.PACK_AB R0, R174, R173 ;  /* 0x000000adae00723e */ /* 0x000fe200000010ff */
[----:B------:R-:W-:Y:S01]  /*21f40*/  IMAD.WIDE.U32 R46, R2, -0x326172a9, RZ ;  /* 0xcd9e8d57022e7825 */ /* 0x000fe200078e00ff */
[----:B------:R-:W-:Y:S03]  /*21f50*/  LOP3.LUT R2, R45, UR28, R198, 0x96, !PT ;  /* 0x0000001c2d027c12 */ /* 0x000fe6000f8e96c6 */
[----:B------:R4:W-:Y:S01]  /*21f60*/  MUFU.EX2 R131, R101 ;  /* 0x0000006500837308 */ /* 0x0009e20000000800 */
[----:B------:R-:W-:Y:S01]  /*21f70*/  LOP3.LUT R73, R73, R0, RZ, 0xc0, !PT ;  /* 0x0000000049497212 */ /* 0x000fe200078ec0ff */
[----:B-1----:R-:W-:Y:S01]  /*21f80*/  IMAD.MOV.U32 R132, RZ, RZ, R86 ;  /* 0x000000ffff847224 */ /* 0x002fe200078e0056 */
[--C-:B------:R-:W-:Y:S01]  /*21f90*/  HSET2.LE.AND R75, R133, R161.reuse, PT ;  /* 0x000000a1854b7233 */ /* 0x100fe20003803000 */
[----:B------:R-:W-:Y:S01]  /*21fa0*/  IMAD.WIDE.U32 R2, R2, -0x2daee0ad, RZ ;  /* 0xd2511f5302027825 */ /* 0x000fe200078e00ff */
[----:B------:R-:W-:Y:S05]  /*21fb0*/  F2FP.BF16.F32.PACK_AB R0, R165, R166 ;  /* 0x000000a6a500723e */ /* 0x000fea00000010ff */
[----:B------:R1:W-:Y:S01]  /*21fc0*/  MUFU.EX2 R143, R98 ;  /* 0x00000062008f7308 */ /* 0x0003e20000000800 */
[----:B------:R-:W-:Y:S01]  /*21fd0*/  LOP3.LUT R75, R75, R0, RZ, 0xc0, !PT ;  /* 0x000000004b4b7212 */ /* 0x000fe200078ec0ff */
[----:B---3--:R-:W-:Y:S01]  /*21fe0*/  IMAD.MOV.U32 R96, RZ, RZ, R138 ;  /* 0x000000ffff607224 */ /* 0x008fe200078e008a */
[----:B------:R-:W-:Y:S01]  /*21ff0*/  LOP3.LUT R0, R47, UR24, R44, 0x96, !PT ;  /* 0x000000182f007c12 */ /* 0x000fe2000f8e962c */
[----:B------:R-:W-:Y:S01]  /*22000*/  IMAD.MOV.U32 R138, RZ, RZ, R136 ;  /* 0x000000ffff8a7224 */ /* 0x000fe200078e0088 */
[----:B------:R-:W-:Y:S01]  /*22010*/  LOP3.LUT R44, R3, UR21, R76, 0x96, !PT ;  /* 0x00000015032c7c12 */ /* 0x000fe2000f8e964c */
[----:B------:R-:W-:Y:S02]  /*22020*/  IMAD.MOV.U32 R133, RZ, RZ, R87 ;  /* 0x000000ffff857224 */ /* 0x000fe400078e0057 */
[----:B------:R-:W-:Y:S02]  /*22030*/  IMAD.MOV.U32 R136, RZ, RZ, R111 ;  /* 0x000000ffff887224 */ /* 0x000fe400078e006f */
[----:B------:R-:W-:Y:S04]  /*22040*/  IMAD.WIDE.U32 R44, R44, -0x326172a9, RZ ;  /* 0xcd9e8d572c2c7825 */ /* 0x000fe800078e00ff */
[----:B------:R-:W-:Y:S01]  /*22050*/  IMAD.MOV.U32 R111, RZ, RZ, R95 ;  /* 0x000000ffff6f7224 */ /* 0x000fe200078e005f */
[----:B------:R-:W-:Y:S01]  /*22060*/  LOP3.LUT R45, R45, UR20, R46, 0x96, !PT ;  /* 0x000000142d2d7c12 */ /* 0x000fe2000f8e962e */
[----:B------:R-:W-:Y:S04]  /*22070*/  IMAD.WIDE.U32 R46, R0, -0x2daee0ad, RZ ;  /* 0xd2511f53002e7825 */ /* 0x000fe800078e00ff */
[----:B----4-:R-:W-:Y:S01]  /*22080*/  IMAD.MOV.U32 R101, RZ, RZ, R129 ;  /* 0x000000ffff657224 */ /* 0x010fe200078e0081 */
[----:B------:R-:W-:Y:S01]  /*22090*/  LOP3.LUT R2, R47, UR19, R2, 0x96, !PT ;  /* 0x000000132f027c12 */ /* 0x000fe2000f8e9602 */
[----:B-1----:R-:W-:Y:S01]  /*220a0*/  IMAD.MOV.U32 R98, RZ, RZ, R132 ;  /* 0x000000ffff627224 */ /* 0x002fe200078e0084 */
[----:B------:R-:W-:Y:S03]  /*220b0*/  MUFU.EX2 R111, R111 ;  /* 0x0000006f006f7308 */ /* 0x000fe60000000800 */
[----:B------:R-:W-:Y:S05]  /*220c0*/  IMAD.WIDE.U32 R2, R2, -0x326172a9, RZ ;  /* 0xcd9e8d5702027825 */ /* 0x000fea00078e00ff */
[----:B------:R-:W-:Y:S02]  /*220d0*/  LOP3.LUT R44, R3, UR30, R44, 0x96, !PT ;  /* 0x0000001e032c7c12 */ /* 0x000fe4000f8e962c */
[----:B------:R1:W-:Y:S01]  /*220e0*/  MUFU.EX2 R132, R171 ;  /* 0x000000ab00847308 */ /* 0x0003e20000000800 */
        /* <DEDUP_REMOVED lines=8> */
[--C-:B------:R-:W-:Y:S01]  /*22170*/  HSET2.LE.AND R80, R80, R161.reuse, PT ;  /* 0x000000a150507233 */ /* 0x100fe20003803000 */
[----:B-1----:R-:W-:Y:S01]  /*22180*/  IMAD.MOV.U32 R171, RZ, RZ, R91 ;  /* 0x000000ffffab7224 */ /* 0x002fe200078e005b */
[----:B------:R-:W-:Y:S01]  /*22190*/  PRMT R81, R81, 0x5410, R44 ;  /* 0x0000541051517816 */ /* 0x000fe2000000002c */
[----:B------:R-:W-:Y:S01]  /*221a0*/  IMAD.MOV.U32 R171, RZ, RZ, R158 ;  /* 0x000000ffffab7224 */ /* 0x000fe200078e009e */
        /* <DEDUP_REMOVED lines=13> */
[----:B------:R-:W-:Y:S02]  /*22280*/  PRMT R83, R83, 0x5410, R77 ;  /* 0x0000541053537816 */ /* 0x000fe4000000004d */
[----:B--2---:R-:W-:Y:S02]  /*22290*/  F2FP.BF16.F32.PACK_AB R0, R159, R157 ;  /* 0x0000009d9f00723e */ /* 0x004fe400000010ff */
        /* <DEDUP_REMOVED lines=11> */
[----:B------:R-:W-:Y:S01]  /*22350*/  LOP3.LUT R0, R45, 0xff, RZ, 0xc0, !PT ;  /* 0x000000ff2d007812 */ /* 0x000fe200078ec0ff */
[----:B------:R-:W-:Y:S03]  /*22360*/  IMAD.WIDE.U32 R44, R79, -0x2daee0ad, RZ ;  /* 0xd2511f534f2c7825 */ /* 0x000fe600078e00ff */
        /* <DEDUP_REMOVED lines=14> */
[----:B------:R-:W-:Y:S02]  /*22450*/  LOP3.LUT R47, R45, UR20, R78, 0x96, !PT ;  /* 0x000000142d2f7c12 */ /* 0x000fe4000f8e964e */
[--C-:B------:R-:W-:Y:S02]  /*22460*/  SHF.R.U32.HI R79, RZ, 0x10, R2.reuse ;  /* 0x00000010ff4f7819 */ /* 0x100fe40000011602 */
[C---:B------:R-:W-:Y:S02]  /*22470*/  LOP3.LUT R78, R2.reuse, 0xffff, RZ, 0xc0, !PT ;  /* 0x0000ffff024e7812 */ /* 0x040fe400078ec0ff */
[----:B------:R-:W-:Y:S02]  /*22480*/  LOP3.LUT R0, R2, 0xff, RZ, 0xc0, !PT ;  /* 0x000000ff02007812 */ /* 0x000fe400078ec0ff */
[----:B------:R-:W-:Y:S02]  /*22490*/  SHF.R.U32.HI R2, RZ, 0x18, R2 ;  /* 0x00000018ff027819 */ /* 0x000fe40000011602 */
[----:B------:R-:W-:Y:S02]  /*224a0*/  LOP3.LUT R79, R79, 0xff, RZ, 0xc0, !PT ;  /* 0x000000ff4f4f7812 */ /* 0x000fe400078ec0ff */
[----:B------:R-:W-:Y:S02]  /*224b0*/  LOP3.LUT R45, R3, UR30, R44, 0x96, !PT ;  /* 0x0000001e032d7c12 */ /* 0x000fe4000f8e962c */
[----:B------:R-:W-:Y:S01]  /*224c0*/  PRMT R79, R79, 0x5410, R2 ;  /* 0x000054104f4f7816 */ /* 0x000fe20000000002 */
[----:B------:R-:W-:Y:S01]  /*224d0*/  IMAD.WIDE.U32 R2, R47, -0x2daee0ad, RZ ;  /* 0xd2511f532f027825 */ /* 0x000fe200078e00ff */
[----:B------:R-:W-:Y:S02]  /*224e0*/  SHF.R.U32.HI R78, RZ, 0x8, R78 ;  /* 0x00000008ff4e7819 */ /* 0x000fe4000001164e */
[----:B------:R-:W-:Y:S01]  /*224f0*/  SHF.R.U32.HI R77, RZ, 0x10, R45 ;  /* 0x00000010ff4d7819 */ /* 0x000fe2000001162d */
[----:B------:R-:W-:Y:S01]  /*22500*/  IMAD.MOV.U32 R47, RZ, RZ, R145 ;  /* 0x000000ffff2f7224 */ /* 0x000fe200078e0091 */
[----:B------:R-:W-:Y:S01]  /*22510*/  PRMT R78, R0, 0x5410, R78 ;  /* 0x00005410004e7816 */ /* 0x000fe2000000004e */
[----:B------:R1:W2:Y:S01]  /*22520*/  MUFU.EX2 R145, R169 ;  /* 0x000000a900917308 */ /* 0x0002a20000000800 */
[----:B------:R-:W-:Y:S02]  /*22530*/  F2FP.BF16.F32.PACK_AB R0, R144, R142 ;  /* 0x0000008e9000723e */ /* 0x000fe400000010ff */
[--C-:B------:R-:W-:Y:S02]  /*22540*/  HSET2.LE.AND R79, R79, R161.reuse, PT ;  /* 0x000000a14f4f7233 */ /* 0x100fe40003803000 */
[--C-:B------:R-:W-:Y:S02]  /*22550*/  HSET2.LE.AND R78, R78, R161.reuse, PT ;  /* 0x000000a14e4e7233 */ /* 0x100fe40003803000 */
[----:B------:R-:W-:Y:S02]  /*22560*/  LOP3.LUT R86, R2, 0xff, RZ, 0xc0, !PT ;  /* 0x000000ff02567812 */ /* 0x000fe400078ec0ff */
[----:B------:R-:W-:Y:S02]  /*22570*/  SHF.R.U32.HI R87, RZ, 0x10, R2 ;  /* 0x00000010ff577819 */ /* 0x000fe40000011602 */
[----:B------:R-:W-:Y:S02]  /*22580*/  LOP3.LUT R78, R78, R0, RZ, 0xc0, !PT ;  /* 0x000000004e4e7212 */ /* 0x000fe400078ec0ff */
[----:B------:R-:W-:Y:S02]  /*22590*/  F2FP.BF16.F32.PACK_AB R0, R141, R140 ;  /* 0x0000008c8d00723e */ /* 0x000fe400000010ff */
[----:B------:R-:W-:Y:S02]  /*225a0*/  LOP3.LUT R87, R87, 0xff, RZ, 0xc0, !PT ;  /* 0x000000ff57577812 */ /* 0x000fe400078ec0ff */
[----:B------:R-:W-:Y:S01]  /*225b0*/  LOP3.LUT R79, R79, R0, RZ, 0xc0, !PT ;  /* 0x000000004f4f7212 */ /* 0x000fe200078ec0ff */
[----:B-1----:R-:W-:Y:S01]  /*225c0*/  IMAD.MOV.U32 R169, RZ, RZ, R162 ;  /* 0x000000ffffa97224 */ /* 0x002fe200078e00a2 */
[----:B------:R-:W-:Y:S01]  /*225d0*/  LOP3.LUT R0, R2, 0xffff, RZ, 0xc0, !PT ;  /* 0x0000ffff02007812 */ /* 0x000fe200078ec0ff */
[----:B------:R-:W-:Y:S01]  /*225e0*/  IMAD.MOV.U32 R162, RZ, RZ, R156 ;  /* 0x000000ffffa27224 */ /* 0x000fe200078e009c */
[----:B------:R-:W-:Y:S01]  /*225f0*/  SHF.R.U32.HI R2, RZ, 0x18, R2 ;  /* 0x00000018ff027819 */ /* 0x000fe20000011602 */
[----:B------:R1:W3:Y:S01]  /*22600*/  MUFU.EX2 R156, R99 ;  /* 0x00000063009c7308 */ /* 0x0002e20000000800 */
[----:B------:R-:W-:Y:S02]  /*22610*/  SHF.R.U32.HI R0, RZ, 0x8, R0 ;  /* 0x00000008ff007819 */ /* 0x000fe40000011600 */
[----:B------:R-:W-:Y:S02]  /*22620*/  PRMT R87, R87, 0x5410, R2 ;  /* 0x0000541057577816 */ /* 0x000fe40000000002 */
[----:B------:R-:W-:Y:S02]  /*22630*/  PRMT R86, R86, 0x5410, R0 ;  /* 0x0000541056567816 */ /* 0x000fe40000000000 */
[----:B--2---:R-:W-:Y:S02]  /*22640*/  F2FP.BF16.F32.PACK_AB R0, R146, R145 ;  /* 0x000000919200723e */ /* 0x004fe400000010ff */
[--C-:B------:R-:W-:Y:S02]  /*22650*/  HSET2.LE.AND R87, R87, R161.reuse, PT ;  /* 0x000000a157577233 */ /* 0x100fe40003803000 */
[--C-:B------:R-:W-:Y:S02]  /*22660*/  HSET2.LE.AND R86, R86, R161.reuse, PT ;  /* 0x000000a156567233 */ /* 0x100fe40003803000 */
[----:B------:R-:W-:Y:S02]  /*22670*/  LOP3.LUT R44, R3, UR17, R76, 0x96, !PT ;  /* 0x00000011032c7c12 */ /* 0x000fe4000f8e964c */
[----:B------:R-:W-:Y:S02]  /*22680*/  LOP3.LUT R76, R45, 0xff, RZ, 0xc0, !PT ;  /* 0x000000ff2d4c7812 */ /* 0x000fe400078ec0ff */
[----:B------:R-:W-:Y:S01]  /*22690*/  LOP3.LUT R86, R86, R0, RZ, 0xc0, !PT ;  /* 0x0000000056567212 */ /* 0x000fe200078ec0ff */
[----:B-1----:R-:W-:Y:S01]  /*226a0*/  IMAD.MOV.U32 R99, RZ, RZ, R133 ;  /* 0x000000ffff637224 */ /* 0x002fe200078e0085 */
[----:B---3--:R-:W-:Y:S01]  /*226b0*/  F2FP.BF16.F32.PACK_AB R0, R156, R143 ;  /* 0x0000008f9c00723e */ /* 0x008fe200000010ff */
[----:B------:R1:W2:Y:S01]  /*226c0*/  MUFU.EX2 R133, R100 ;  /* 0x0000006400857308 */ /* 0x0002a20000000800 */
[----:B------:R-:W-:Y:S01]  /*226d0*/  LOP3.LUT R77, R77, 0xff, RZ, 0xc0, !PT ;  /* 0x000000ff4d4d7812 */ /* 0x000fe200078ec0ff */
[----:B------:R-:W-:Y:S01]  /*226e0*/  IMAD.MOV.U32 R99, RZ, RZ, R47 ;  /* 0x000000ffff637224 */ /* 0x000fe200078e002f */
[----:B------:R-:W-:Y:S02]  /*226f0*/  LOP3.LUT R87, R87, R0, RZ, 0xc0, !PT ;  /* 0x0000000057577212 */ /* 0x000fe400078ec0ff */
[----:B------:R-:W-:Y:S02]  /*22700*/  LOP3.LUT R0, R45, 0xffff, RZ, 0xc0, !PT ;  /* 0x0000ffff2d007812 */ /* 0x000fe400078ec0ff */
[----:B------:R-:W-:Y:S02]  /*22710*/  SHF.R.U32.HI R45, RZ, 0x18, R45 ;  /* 0x00000018ff2d7819 */ /* 0x000fe4000001162d */
[----:B------:R-:W-:Y:S02]  /*22720*/  SHF.R.U32.HI R0, RZ, 0x8, R0 ;  /* 0x00000008ff007819 */ /* 0x000fe40000011600 */
[----:B------:R-:W-:Y:S02]  /*22730*/  PRMT R77, R77, 0x5410, R45 ;  /* 0x000054104d4d7816 */ /* 0x000fe4000000002d */
[----:B------:R-:W-:Y:S02]  /*22740*/  PRMT R76, R76, 0x5410, R0 ;  /* 0x000054104c4c7816 */ /* 0x000fe40000000000 */
[----:B------:R-:W-:Y:S02]  /*22750*/  F2FP.BF16.F32.PACK_AB R0, R134, R132 ;  /* 0x000000848600723e */ /* 0x000fe400000010ff */
[--C-:B------:R-:W-:Y:S01]  /*22760*/  HSET2.LE.AND R77, R77, R161.reuse, PT ;  /* 0x000000a14d4d7233 */ /* 0x100fe20003803000 */
[----:B-1----:R-:W-:Y:S01]  /*22770*/  IMAD.MOV.U32 R100, RZ, RZ, R168 ;  /* 0x000000ffff647224 */ /* 0x002fe200078e00a8 */
[--C-:B------:R-:W-:Y:S01]  /*22780*/  HSET2.LE.AND R76, R76, R161.reuse, PT ;  /* 0x000000a14c4c7233 */ /* 0x100fe20003803000 */
[----:B------:R-:W-:Y:S04]  /*22790*/  IMAD.MOV.U32 R168, RZ, RZ, R125 ;  /* 0x000000ffffa87224 */ /* 0x000fe800078e007d */
[----:B------:R-:W-:Y:S02]  /*227a0*/  LOP3.LUT R76, R76, R0, RZ, 0xc0, !PT ;  /* 0x000000004c4c7212 */ /* 0x000fe400078ec0ff */
[----:B--2---:R-:W-:Y:S04]  /*227b0*/  F2FP.BF16.F32.PACK_AB R0, R133, R131 ;  /* 0x000000838500723e */ /* 0x004fe800000010ff */
        /* <DEDUP_REMOVED lines=18> */
[----:B------:R-:W-:Y:S01]  /*228e0*/  LOP3.LUT R0, R85, UR42, R0, 0x96, !PT ;  /* 0x0000002a55007c12 */ /* 0x000fe2000f8e9600 */
[----:B------:R-:W-:Y:S04]  /*228f0*/  IMAD.MOV.U32 R85, RZ, RZ, R89 ;  /* 0x000000ffff557224 */ /* 0x000fe800078e0059 */
[----:B------:R-:W-:Y:S05]  /*22900*/  IMAD.WIDE.U32 R88, R0, -0x326172a9, RZ ;  /* 0xcd9e8d5700587825 */ /* 0x000fea00078e00ff */
[----:B------:R-:W-:Y:S01]  /*22910*/  LOP3.LUT R2, R89, UR36, R170, 0x96, !PT ;  /* 0x0000002459027c12 */ /* 0x000fe2000f8e96aa */
[----:B------:R-:W-:Y:S01]  /*22920*/  IMAD.MOV.U32 R170, RZ, RZ, R148 ;  /* 0x000000ffffaa7224 */ /* 0x000fe200078e0094 */
        /* <DEDUP_REMOVED lines=30> */
[----:B------:R-:W-:Y:S03]  /*22b10*/  IMAD.MOV.U32 R97, RZ, RZ, R126 ;  /* 0x000000ffff617224 */ /* 0x000fe600078e007e */
        /* <DEDUP_REMOVED lines=58> */
[----:B------:R-:W-:Y:S02]  /*22ec0*/  IMAD.MOV.U32 R171, RZ, RZ, R123 ;  /* 0x000000ffffab7224 */ /* 0x000fe400078e007b */
[----:B------:R-:W-:Y:S01]  /*22ed0*/  IMAD.MOV.U32 R96, RZ, RZ, R127 ;  /* 0x000000ffff607224 */ /* 0x000fe200078e007f */
[C---:B------:R-:W-:Y:S01]  /*22ee0*/  LOP3.LUT R44, R0.reuse, 0xffff, RZ, 0xc0, !PT ;  /* 0x0000ffff002c7812 */ /* 0x040fe200078ec0ff */
[----:B------:R-:W-:Y:S02]  /*22ef0*/  IMAD.MOV.U32 R89, RZ, RZ, R170 ;  /* 0x000000ffff597224 */ /* 0x000fe400078e00aa */
[----:B------:R-:W-:Y:S01]  /*22f00*/  IMAD.MOV.U32 R170, RZ, RZ, R124 ;  /* 0x000000ffffaa7224 */ /* 0x000fe200078e007c */
[----:B------:R-:W-:Y:S01]  /*22f10*/  SHF.R.U32.HI R45, RZ, 0x8, R44 ;  /* 0x00000008ff2d7819 */ /* 0x000fe2000001162c */
[----:B------:R-:W-:Y:S01]  /*22f20*/  IMAD.MOV.U32 R85, RZ, RZ, R101 ;  /* 0x000000ffff557224 */ /* 0x000fe200078e0065 */
[----:B------:R-:W-:Y:S01]  /*22f30*/  LOP3.LUT R44, R0, 0xff, RZ, 0xc0, !PT ;  /* 0x000000ff002c7812 */ /* 0x000fe200078ec0ff */
[----:B------:R-:W-:Y:S02]  /*22f40*/  IMAD.MOV.U32 R101, RZ, RZ, R137 ;  /* 0x000000ffff657224 */ /* 0x000fe400078e0089 */
[----:B------:R-:W-:Y:S01]  /*22f50*/  IMAD.MOV.U32 R163, RZ, RZ, R138 ;  /* 0x000000ffffa37224 */ /* 0x000fe200078e008a */
        /* <DEDUP_REMOVED lines=16> */
[----:B------:R-:W-:Y:S01]  /*23060*/  UMOV UR17, UR37 ;  /* 0x0000002500117c82 */ /* 0x000fe20008000000 */
[----:B------:R-:W-:Y:S01]  /*23070*/  IMAD.MOV.U32 R99, RZ, RZ, R96 ;  /* 0x000000ffff637224 */ /* 0x000fe200078e0060 */
[C---:B------:R-:W-:Y:S01]  /*23080*/  LOP3.LUT R44, R0.reuse, 0xffff, RZ, 0xc0, !PT ;  /* 0x0000ffff002c7812 */ /* 0x040fe200078ec0ff */
[----:B------:R-:W-:Y:S03]  /*23090*/  IMAD.MOV.U32 R96, RZ, RZ, R136 ;  /* 0x000000ffff607224 */ /* 0x000fe600078e0088 */
[----:B------:R-:W-:Y:S01]  /*230a0*/  SHF.R.U32.HI R45, RZ, 0x8, R44 ;  /* 0x00000008ff2d7819 */ /* 0x000fe2000001162c */
[----:B------:R-:W-:Y:S01]  /*230b0*/  MUFU.EX2 R99, R99 ;  /* 0x0000006300637308 */ /* 0x000fe20000000800 */
        /* <DEDUP_REMOVED lines=18> */
[--C-:B------:R-:W-:Y:S01]  /*231e0*/  HSET2.LE.AND R138, R138, R161.reuse, PT ;  /* 0x000000a18a8a7233 */ /* 0x100fe20003803000 */
[----:B------:R-:W-:Y:S01]  /*231f0*/  IMAD.MOV.U32 R97, RZ, RZ, R139 ;  /* 0x000000ffff617224 */ /* 0x000fe200078e008b */
[----:B------:R-:W-:Y:S04]  /*23200*/  LOP3.LUT R0, R0, 0xff, RZ, 0xc0, !PT ;  /* 0x000000ff00007812 */ /* 0x000fe800078ec0ff */
[----:B------:R-:W-:Y:S01]  /*23210*/  PRMT R139, R0, 0x5410, R2 ;  /* 0x00005410008b7816 */ /* 0x000fe20000000002 */
[----:B------:R-:W2:Y:S01]  /*23220*/  MUFU.EX2 R97, R97 ;  /* 0x0000006100617308 */ /* 0x000ea20000000800 */
[--C-:B------:R-:W-:Y:S03]  /*23230*/  HSET2.LE.AND R2, R92, R161.reuse, PT ;  /* 0x000000a15c027233 */ /* 0x100fe60003803000 */
[--C-:B------:R-:W-:Y:S06]  /*23240*/  HSET2.LE.AND R139, R139, R161.reuse, PT ;  /* 0x000000a18b8b7233 */ /* 0x100fec0003803000 */
[----:B------:R-:W-:Y:S01]  /*23250*/  MUFU.EX2 R92, R108 ;  /* 0x0000006c005c7308 */ /* 0x000fe20000000800 */
[-C--:B-1----:R-:W-:Y:S09]  /*23260*/  HMMA.16816.F32.BF16 R4, R40, R44.reuse, R4 ;  /* 0x0000002c2804723c */ /* 0x082ff20000041804 */
[----:B------:R-:W-:Y:S02]  /*23270*/  MUFU.EX2 R108, R3 ;  /* 0x00000003006c7308 */ /* 0x000fe40000000800 */
[----:B--2---:R-:W-:Y:S01]  /*23280*/  F2FP.BF16.F32.PACK_AB R0, R105, R97 ;  /* 0x000000616900723e */ /* 0x004fe200000010ff */
        /* <DEDUP_REMOVED lines=12> */
[----:B------:R-:W-:Y:S01]  /*23350*/  IMAD.MOV.U32 R47, RZ, RZ, R199 ;  /* 0x000000ffff2f7224 */ /* 0x000fe200078e00c7 */
[--C-:B------:R-:W-:Y:S01]  /*23360*/  HSET2.LE.AND R85, R91, R161.reuse, PT ;  /* 0x000000a15b557233 */ /* 0x100fe20003803000 */
[----:B------:R-:W-:Y:S02]  /*23370*/  MUFU.EX2 R90, R115 ;  /* 0x00000073005a7308 */ /* 0x000fe40000000800 */
[----:B------:R-:W-:Y:S01]  /*23380*/  IMAD.MOV.U32 R50, RZ, RZ, R89 ;  /* 0x000000ffff327224 */ /* 0x000fe200078e0059 */
[----:B------:R-:W-:Y:S01]  /*23390*/  LOP3.LUT R84, R84, R0, RZ, 0xc0, !PT ;  /* 0x0000000054547212 */ /* 0x000fe200078ec0ff */
[----:B------:R-:W-:Y:S02]  /*233a0*/  IMAD.MOV.U32 R48, RZ, RZ, R106 ;  /* 0x000000ffff307224 */ /* 0x000fe400078e006a */
[----:B------:R-:W-:Y:S02]  /*233b0*/  IMAD.MOV.U32 R51, RZ, RZ, R88 ;  /* 0x000000ffff337224 */ /* 0x000fe400078e0058 */
[----:B------:R-:W-:Y:S02]  /*233c0*/  IMAD.MOV.U32 R49, RZ, RZ, R198 ;  /* 0x000000ffff317224 */ /* 0x000fe400078e00c6 */
[----:B------:R-:W-:Y:S01]  /*233d0*/  MUFU.EX2 R106, R113 ;  /* 0x00000071006a7308 */ /* 0x000fe20000000800 */
[----:B------:R-:W-:Y:S02]  /*233e0*/  IMAD.MOV.U32 R198, RZ, RZ, R100 ;  /* 0x000000ffffc67224 */ /* 0x000fe400078e0064 */
[----:B------:R-:W-:Y:S07]  /*233f0*/  IMAD.MOV.U32 R199, RZ, RZ, R98 ;  /* 0x000000ffffc77224 */ /* 0x000fee00078e0062 */
[----:B------:R-:W-:Y:S10]  /*23400*/  MUFU.EX2 R113, R47 ;  /* 0x0000002f00717308 */ /* 0x000ff40000000800 */
[----:B------:R-:W-:Y:S01]  /*23410*/  MUFU.EX2 R115, R49 ;  /* 0x0000003100737308 */ /* 0x000fe20000000800 */
[-C--:B-1----:R-:W-:Y:S09]  /*23420*/  HMMA.16816.F32.BF16 R4, R52, R40.reuse, R4 ;  /* 0x000000283404723c */ /* 0x082ff20000041804 */
[----:B------:R-:W1:Y:S01]  /*23430*/  MUFU.EX2 R89, R109 ;  /* 0x0000006d00597308 */ /* 0x000e620000000800 */
[C---:B------:R-:W-:Y:S09]  /*23440*/  HMMA.16816.F32.BF16 R8, R56.reuse, R40, R8 ;  /* 0x000000283808723c */ /* 0x040ff20000041808 */
[----:B------:R-:W-:Y:S01]  /*23450*/  MUFU.EX2 R109, R44 ;  /* 0x0000002c006d7308 */ /* 0x000fe20000000800 */
[-C--:B------:R-:W-:Y:S09]  /*23460*/  HMMA.16816.F32.BF16 R12, R56, R42.reuse, R12 ;  /* 0x0000002a380c723c */ /* 0x080ff2000004180c */
[----:B------:R-:W2:Y:S01]  /*23470*/  MUFU.EX2 R100, R117 ;  /* 0x0000007500647308 */ /* 0x000ea20000000800 */
[C---:B------:R-:W-:Y:S01]  /*23480*/  HMMA.16816.F32.BF16 R16, R52.reuse, R42, R16 ;  /* 0x0000002a3410723c */ /* 0x040fe20000041810 */
[----:B------:R-:W3:Y:S03]  /*23490*/  LDSM.16.MT88.4 R40, [R205+0x4400] ;  /* 0x00440000cd28783b */ /* 0x000ee60000004200 */
[----:B-1----:R-:W-:Y:S05]  /*234a0*/  F2FP.BF16.F32.PACK_AB R3, R92, R89 ;  /* 0x000000595c03723e */ /* 0x002fea00000010ff */
[----:B------:R-:W-:Y:S10]  /*234b0*/  MUFU.EX2 R117, R48 ;  /* 0x0000003000757308 */ /* 0x000ff40000000800 */
[----:B------:R-:W-:Y:S01]  /*234c0*/  MUFU.EX2 R98, R102 ;  /* 0x0000006600627308 */ /* 0x000fe20000000800 */
[----:B--2---:R-:W-:Y:S04]  /*234d0*/  F2FP.BF16.F32.PACK_AB R0, R106, R100 ;  /* 0x000000646a00723e */ /* 0x004fe800000010ff */
[----:B------:R-:W-:Y:S01]  /*234e0*/  LOP3.LUT R85, R85, R0, RZ, 0xc0, !PT ;  /* 0x0000000055557212 */ /* 0x000fe200078ec0ff */
[----:B------:R-:W-:Y:S04]  /*234f0*/  FADD.FTZ R0, R181, R104 ;  /* 0x00000068b5007221 */ /* 0x000fe80000010000 */
[----:B------:R-:W-:Y:S10]  /*23500*/  MUFU.EX2 R102, R51 ;  /* 0x0000003300667308 */ /* 0x000ff40000000800 */
[----:B------:R-:W-:Y:S10]  /*23510*/  MUFU.EX2 R88, R118 ;  /* 0x0000007600587308 */ /* 0x000ff40000000800 */
[----:B------:R1:W-:Y:S01]  /*23520*/  MUFU.EX2 R118, R50 ;  /* 0x0000003200767308 */ /* 0x0003e20000000800 */
[-C--:B---3--:R-:W-:Y:S06]  /*23530*/  HMMA.16816.F32.BF16 R20, R52, R40.reuse, R20 ;  /* 0x000000283414723c */ /* 0x088fec0000041814 */
[C---:B------:R-:W-:Y:S03]  /*23540*/  HMMA.16816.F32.BF16 R24, R56.reuse, R40, R24 ;  /* 0x000000283818723c */ /* 0x040fe60000041818 */
[----:B------:R-:W-:Y:S03]  /*23550*/  MUFU.EX2 R104, R114 ;  /* 0x0000007200687308 */ /* 0x000fe60000000800 */
[-C--:B------:R-:W-:Y:S01]  /*23560*/  HMMA.16816.F32.BF16 R28, R56, R42.reuse, R28 ;  /* 0x0000002a381c723c */ /* 0x080fe2000004181c */
[----:B-1----:R-:W-:Y:S06]  /*23570*/  LDSM.16.MT88.4 R48, [R205+0x5000] ;  /* 0x00500000cd30783b */ /* 0x002fec0000004200 */
[----:B------:R-:W-:Y:S01]  /*23580*/  MUFU.EX2 R91, R168 ;  /* 0x000000a8005b7308 */ /* 0x000fe20000000800 */
[----:B------:R-:W-:Y:S01]  /*23590*/  HMMA.16816.F32.BF16 R32, R52, R42, R32 ;  /* 0x0000002a3420723c */ /* 0x000fe20000041820 */
[----:B------:R-:W1:Y:S03]  /*235a0*/  LDSM.16.MT88.4 R40, [R204+0x4800] ;  /* 0x00480000cc28783b */ /* 0x000e660000004200 */
[--C-:B------:R-:W-:Y:S01]  /*235b0*/  HSET2.LE.AND R59, R125, R161.reuse, PT ;  /* 0x000000a17d3b7233 */ /* 0x100fe20003803000 */
[----:B------:R-:W-:Y:S02]  /*235c0*/  FADD.FTZ R57, R200, R0 ;  /* 0x00000000c8397221 */ /* 0x000fe40000010000 */
[--C-:B------:R-:W-:Y:S02]  /*235d0*/  HSET2.LE.AND R52, R107, R161.reuse, PT ;  /* 0x000000a16b347233 */ /* 0x100fe40003803000 */
[----:B------:R-:W-:Y:S02]  /*235e0*/  MUFU.EX2 R114, R121 ;  /* 0x0000007900727308 */ /* 0x000fe40000000800 */
[--C-:B------:R-:W-:Y:S01]  /*235f0*/  HSET2.LE.AND R53, R95, R161.reuse, PT ;  /* 0x000000a15f357233 */ /* 0x100fe20003803000 */
[----:B------:R-:W-:Y:S01]  /*23600*/  FADD.FTZ R56, R179, R93 ;  /* 0x0000005db3387221 */ /* 0x000fe20000010000 */
[--C-:B------:R-:W-:Y:S02]  /*23610*/  HSET2.LE.AND R55, R149, R161.reuse, PT ;  /* 0x000000a195377233 */ /* 0x100fe40003803000 */
[--C-:B------:R-:W-:Y:S01]  /*23620*/  HSET2.LE.AND R58, R128, R161.reuse, PT ;  /* 0x000000a1803a7233 */ /* 0x100fe20003803000 */
[----:B------:R-:W-:Y:S01]  /*23630*/  FADD.FTZ R56, R249, R56 ;  /* 0x00000038f9387221 */ /* 0x000fe20000010000 */
[--C-:B------:R-:W-:Y:S02]  /*23640*/  HSET2.LE.AND R149, R158, R161.reuse, PT ;  /* 0x000000a19e957233 */ /* 0x100fe40003803000 */
[----:B------:R-:W2:Y:S01]  /*23650*/  MUFU.EX2 R93, R103 ;  /* 0x00000067005d7308 */ /* 0x000ea20000000800 */
[----:B------:R-:W-:Y:S02]  /*23660*/  LOP3.LUT R53, R53, R3, RZ, 0xc0, !PT ;  /* 0x0000000335357212 */ /* 0x000fe400078ec0ff */
[----:B------:R-:W-:Y:S04]  /*23670*/  F2FP.BF16.F32.PACK_AB R54, R116, R112 ;  /* 0x000000707436723e */ /* 0x000fe800000010ff */
[----:B------:R-:W-:Y:S03]  /*23680*/  LOP3.LUT R54, R2, R54, RZ, 0xc0, !PT ;  /* 0x0000003602367212 */ /* 0x000fe600078ec0ff */
[----:B------:R3:W4:Y:S01]  /*23690*/  MUFU.EX2 R103, R45 ;  /* 0x0000002d00677308 */ /* 0x0007220000000800 */
[----:B------:R-:W-:Y:S09]  /*236a0*/  FADD.FTZ R2, R186, R94 ;  /* 0x0000005eba027221 */ /* 0x000ff20000010000 */
[----:B------:R-:W-:Y:S01]  /*236b0*/  MUFU.EX2 R121, R199 ;  /* 0x000000c700797308 */ /* 0x000fe20000000800 */
[----:B--2---:R-:W-:Y:S04]  /*236c0*/  F2FP.BF16.F32.PACK_AB R0, R98, R93 ;  /* 0x0000005d6200723e */ /* 0x004fe800000010ff */
[----:B------:R-:W-:Y:S02]  /*236d0*/  LOP3.LUT R55, R55, R0, RZ, 0xc0, !PT ;  /* 0x0000000037377212 */ /* 0x000fe400078ec0ff */
[----:B------:R-:W-:Y:S03]  /*236e0*/  F2FP.BF16.F32.PACK_AB R0, R117, R113 ;  /* 0x000000717500723e */ /* 0x000fe600000010ff */
[----:B------:R-:W-:Y:S01]  /*236f0*/  MUFU.EX2 R95, R171 ;  /* 0x000000ab005f7308 */ /* 0x000fe20000000800 */
[----:B---3--:R-:W-:Y:S01]  /*23700*/  LDSM.16.MT88.4 R44, [R204+0x5000] ;  /* 0x00500000cc2c783b */ /* 0x008fe20000004200 */
[-C--:B-1----:R-:W-:Y:S05]  /*23710*/  HMMA.16816.F32.BF16 R4, R60, R40.reuse, R4 ;  /* 0x000000283c04723c */ /* 0x082fea0000041804 */
[----:B------:R-:W-:Y:S01]  /*23720*/  LOP3.LUT R58, R58, R0, RZ, 0xc0, !PT ;  /* 0x000000003a3a7212 */ /* 0x000fe200078ec0ff */
[C---:B------:R-:W-:Y:S02]  /*23730*/  HMMA.16816.F32.BF16 R8, R64.reuse, R40, R8 ;  /* 0x000000284008723c */ /* 0x040fe40000041808 */
[----:B------:R-:W-:Y:S04]  /*23740*/  MUFU.EX2 R94, R101 ;  /* 0x00000065005e7308 */ /* 0x000fe80000000800 */
[-C--:B------:R-:W-:Y:S06]  /*23750*/  HMMA.16816.F32.BF16 R12, R64, R42.reuse, R12 ;  /* 0x0000002a400c723c */ /* 0x080fec000004180c */
[----:B------:R-:W-:Y:S01]  /*23760*/  MUFU.EX2 R101, R96 ;  /* 0x0000006000657308 */ /* 0x000fe20000000800 */
[C---:B------:R-:W-:Y:S01]  /*23770*/  HMMA.16816.F32.BF16 R16, R60.reuse, R42, R16 ;  /* 0x0000002a3c10723c */ /* 0x040fe20000041810 */
[----:B------:R-:W1:Y:S08]  /*23780*/  LDSM.16.MT88.4 R40, [R205+0x4800] ;  /* 0x00480000cd28783b */ /* 0x000e700000004200 */
[----:B------:R-:W2:Y:S10]  /*23790*/  MUFU.EX2 R96, R119 ;  /* 0x0000007700607308 */ /* 0x000eb40000000800 */
[----:B------:R-:W3:Y:S10]  /*237a0*/  MUFU.EX2 R119, R198 ;  /* 0x000000c600777308 */ /* 0x000ef40000000800 */
[----:B------:R-:W-:Y:S01]  /*237b0*/  MUFU.EX2 R107, R197 ;  /* 0x000000c5006b7308 */ /* 0x000fe20000000800 */
[-C--:B-1----:R-:W-:Y:S06]  /*237c0*/  HMMA.16816.F32.BF16 R20, R60, R40.reuse, R20 ;  /* 0x000000283c14723c */ /* 0x082fec0000041814 */
[C---:B------:R-:W-:Y:S06]  /*237d0*/  HMMA.16816.F32.BF16 R24, R64.reuse, R40, R24 ;  /* 0x000000284018723c */ /* 0x040fec0000041818 */
[-C--:B------:R-:W-:Y:S06]  /*237e0*/  HMMA.16816.F32.BF16 R28, R64, R42.reuse, R28 ;  /* 0x0000002a401c723c */ /* 0x080fec000004181c */
[----:B------:R-:W-:Y:S01]  /*237f0*/  HMMA.16816.F32.BF16 R32, R60, R42, R32 ;  /* 0x0000002a3c20723c */ /* 0x000fe20000041820 */
[----:B------:R-:W1:Y:S06]  /*23800*/  LDSM.16.MT88.4 R40, [R204+0x4c00] ;  /* 0x004c0000cc28783b */ /* 0x000e6c0000004200 */
[--C-:B------:R-:W-:Y:S04]  /*23810*/  HSET2.LE.AND R60, R123, R161.reuse, PT ;  /* 0x000000a17b3c7233 */ /* 0x100fe80003803000 */
        /* <DEDUP_REMOVED lines=8> */
[-C--:B------:R-:W-:Y:S01]  /*238a0*/  HMMA.16816.F32.BF16 R28, R72, R42.reuse, R28 ;  /* 0x0000002a481c723c */ /* 0x080fe2000004181c */
[----:B------:R1:W-:Y:S04]  /*238b0*/  MUFU.EX2 R72, R212 ;  /* 0x000000d400487308 */ /* 0x0003e80000000800 */
[----:B------:R-:W-:Y:S01]  /*238c0*/  FADD.FTZ R41, R247, R2 ;  /* 0x00000002f7297221 */ /* 0x000fe20000010000 */
[----:B------:R-:W-:Y:S05]  /*238d0*/  HMMA.16816.F32.BF16 R32, R68, R42, R32 ;  /* 0x0000002a4420723c */ /* 0x000fea0000041820 */
[----:B------:R4:W-:Y:S01]  /*238e0*/  MUFU.EX2 R71, R211 ;  /* 0x000000d300477308 */ /* 0x0009e20000000800 */
[----:B------:R-:W-:Y:S01]  /*238f0*/  F2FP.BF16.F32.PACK_AB R2, R90, R88 ;  /* 0x000000585a02723e */ /* 0x000fe200000010ff */
[-C--:B------:R-:W-:Y:S05]  /*23900*/  HMMA.16816.F32.BF16 R4, R76, R44.reuse, R4 ;  /* 0x0000002c4c04723c */ /* 0x080fea0000041804 */
[----:B------:R-:W-:Y:S01]  /*23910*/  FADD.FTZ R40, R201, R120 ;  /* 0x00000078c9287221 */ /* 0x000fe20000010000 */
[C---:B------:R-:W-:Y:S02]  /*23920*/  HMMA.16816.F32.BF16 R8, R80.reuse, R44, R8 ;  /* 0x0000002c5008723c */ /* 0x040fe40000041808 */
[----:B------:R3:W-:Y:S03]  /*23930*/  MUFU.EX2 R70, R208 ;  /* 0x000000d000467308 */ /* 0x0007e60000000800 */
[----:B------:R-:W-:Y:S01]  /*23940*/  LOP3.LUT R52, R52, R2, RZ, 0xc0, !PT ;  /* 0x0000000234347212 */ /* 0x000fe200078ec0ff */
[-C--:B------:R-:W-:Y:S06]  /*23950*/  HMMA.16816.F32.BF16 R12, R80, R46.reuse, R12 ;  /* 0x0000002e500c723c */ /* 0x080fec000004180c */
[----:B------:R3:W-:Y:S01]  /*23960*/  MUFU.EX2 R69, R207 ;  /* 0x000000cf00457308 */ /* 0x0007e20000000800 */
[----:B------:R-:W-:Y:S01]  /*23970*/  FADD.FTZ R3, R240, R40 ;  /* 0x00000028f0037221 */ /* 0x000fe20000010000 */
[C---:B------:R-:W-:Y:S04]  /*23980*/  HMMA.16816.F32.BF16 R16, R76.reuse, R46, R16 ;  /* 0x0000002e4c10723c */ /* 0x040fe80000041810 */
[----:B------:R-:W-:Y:S02]  /*23990*/  F2FP.BF16.F32.PACK_AB R2, R118, R115 ;  /* 0x000000737602723e */ /* 0x000fe400000010ff */
[-C--:B------:R-:W-:Y:S02]  /*239a0*/  HMMA.16816.F32.BF16 R20, R76, R48.reuse, R20 ;  /* 0x000000304c14723c */ /* 0x080fe40000041814 */
[----:B------:R3:W-:Y:S03]  /*239b0*/  MUFU.EX2 R68, R206 ;  /* 0x000000ce00447308 */ /* 0x0007e60000000800 */
[----:B------:R-:W-:Y:S01]  /*239c0*/  FADD.FTZ R40, R170, R56 ;  /* 0x00000038aa287221 */ /* 0x000fe20000010000 */
[C---:B------:R-:W-:Y:S06]  /*239d0*/  HMMA.16816.F32.BF16 R24, R80.reuse, R48, R24 ;  /* 0x000000305018723c */ /* 0x040fec0000041818 */
[----:B------:R-:W-:Y:S01]  /*239e0*/  MUFU.EX2 R74, R163 ;  /* 0x000000a3004a7308 */ /* 0x000fe20000000800 */
[----:B------:R-:W-:Y:S01]  /*239f0*/  FADD.FTZ R41, R213, R41 ;  /* 0x00000029d5297221 */ /* 0x000fe20000010000 */
[-C--:B------:R-:W-:Y:S01]  /*23a00*/  HMMA.16816.F32.BF16 R28, R80, R50.reuse, R28 ;  /* 0x00000032501c723c */ /* 0x080fe2000004181c */
[----:B------:R2:W5:Y:S02]  /*23a10*/  LDL.LU R213, [R1+0xc4] ;  /* 0x0000c40001d57983 */ /* 0x0005640000300800 */
[----:B------:R-:W-:Y:S03]  /*23a20*/  LOP3.LUT R59, R59, R2, RZ, 0xc0, !PT ;  /* 0x000000023b3b7212 */ /* 0x000fe600078ec0ff */
[----:B------:R-:W-:Y:S01]  /*23a30*/  HMMA.16816.F32.BF16 R32, R76, R50, R32 ;  /* 0x000000324c20723c */ /* 0x000fe20000041820 */
[----:B-1----:R1:W5:Y:S01]  /*23a40*/  LDL.LU R212, [R1+0xc0] ;  /* 0x0000c00001d47983 */ /* 0x0023620000300800 */
[----:B------:R-:W1:Y:S03]  /*23a50*/  MUFU.EX2 R75, R169 ;  /* 0x000000a9004b7308 */ /* 0x000e660000000800 */
[----:B------:R-:W-:Y:S01]  /*23a60*/  FADD.FTZ R2, R233, R40 ;  /* 0x00000028e9027221 */ /* 0x000fe20000010000 */
[----:B------:R-:W-:Y:S01]  /*23a70*/  FADD.FTZ R61, R187, R41 ;  /* 0x00000029bb3d7221 */ /* 0x000fe20000010000 */
[----:B------:R-:W-:Y:S01]  /*23a80*/  FADD.FTZ R56, R243, R57 ;  /* 0x00000039f3387221 */ /* 0x000fe20000010000 */
[----:B------:R-:W1:Y:S04]  /*23a90*/  LDSM.16.MT88.4 R40, [R204+0x5400] ;  /* 0x00540000cc28783b */ /* 0x000e680000004200 */
[----:B------:R-:W-:Y:S01]  /*23aa0*/  MUFU.EX2 R73, R162 ;  /* 0x000000a200497308 */ /* 0x000fe20000000800 */
[----:B------:R-:W-:Y:S01]  /*23ab0*/  FADD.FTZ R0, R244, R3 ;  /* 0x00000003f4007221 */ /* 0x000fe20000010000 */
[----:B------:R-:W-:Y:S01]  /*23ac0*/  FADD.FTZ R44, R191, R56 ;  /* 0x00000038bf2c7221 */ /* 0x000fe20000010000 */
[--C-:B------:R-:W-:Y:S01]  /*23ad0*/  HSET2.LE.AND R57, R129, R161.reuse, PT ;  /* 0x000000a181397233 */ /* 0x100fe20003803000 */
[----:B------:R-:W-:Y:S01]  /*23ae0*/  FADD.FTZ R62, R237, R2 ;  /* 0x00000002ed3e7221 */ /* 0x000fe20000010000 */
[----:B------:R-:W-:Y:S01]  /*23af0*/  FADD.FTZ R45, R180, R0 ;  /* 0x00000000b42d7221 */ /* 0x000fe20000010000 */
[--C-:B------:R-:W-:Y:S01]  /*23b00*/  HSET2.LE.AND R56, R130, R161.reuse, PT ;  /* 0x000000a182387233 */ /* 0x100fe20003803000 */
[----:B----4-:R4:W5:Y:S01]  /*23b10*/  LDL.LU R211, [R1+0xbc] ;  /* 0x0000bc0001d37983 */ /* 0x0109620000300800 */
[----:B------:R-:W-:Y:S01]  /*23b20*/  F2FP.BF16.F32.PACK_AB R2, R99, R103 ;  /* 0x000000676302723e */ /* 0x000fe200000010ff */
[----:B------:R-:W-:Y:S01]  /*23b30*/  FADD.FTZ R49, R252, R62 ;  /* 0x0000003efc317221 */ /* 0x000fe20000010000 */
[----:B------:R-:W-:Y:S01]  /*23b40*/  F2FP.BF16.F32.PACK_AB R0, R109, R102 ;  /* 0x000000666d00723e */ /* 0x000fe200000010ff */
[----:B------:R-:W-:Y:S01]  /*23b50*/  FADD.FTZ R48, R194, R45 ;  /* 0x0000002dc2307221 */ /* 0x000fe20000010000 */
[----:B------:R-:W-:Y:S01]  /*23b60*/  LOP3.LUT R57, R57, R2, RZ, 0xc0, !PT ;  /* 0x0000000239397212 */ /* 0x000fe200078ec0ff */
[----:B------:R-:W-:Y:S01]  /*23b70*/  FADD.FTZ R2, R241, R61 ;  /* 0x0000003df1027221 */ /* 0x000fe20000010000 */
[--C-:B------:R-:W-:Y:S01]  /*23b80*/  HSET2.LE.AND R62, R124, R161.reuse, PT ;  /* 0x000000a17c3e7233 */ /* 0x100fe20003803000 */
[----:B------:R-:W4:Y:S01]  /*23b90*/  MUFU.EX2 R120, R196 ;  /* 0x000000c400787308 */ /* 0x000f220000000800 */
[----:B------:R-:W-:Y:S01]  /*23ba0*/  HSET2.LE.AND R61, R127, R161, PT ;  /* 0x000000a17f3d7233 */ /* 0x000fe20003803000 */
[----:B------:R-:W-:Y:S01]  /*23bb0*/  FADD.FTZ R64, R250, R2 ;  /* 0x00000002fa407221 */ /* 0x000fe20000010000 */
[----:B------:R-:W-:Y:S01]  /*23bc0*/  LOP3.LUT R56, R56, R0, RZ, 0xc0, !PT ;  /* 0x0000000038387212 */ /* 0x000fe200078ec0ff */
[----:B------:R-:W-:Y:S01]  /*23bd0*/  FADD.FTZ R0, R235, R44 ;  /* 0x0000002ceb007221 */ /* 0x000fe20000010000 */
[----:B------:R-:W-:Y:S01]  /*23be0*/  F2FP.BF16.F32.PACK_AB R2, R111, R108 ;  /* 0x0000006c6f02723e */ /* 0x000fe200000010ff */
[----:B------:R-:W4:Y:S01]  /*23bf0*/  LDSM.16.MT88.4 R44, [R205+0x5400] ;  /* 0x00540000cd2c783b */ /* 0x000f220000004200 */
[----:B------:R-:W-:Y:S01]  /*23c00*/  FADD.FTZ R64, R209, R64 ;  /* 0x00000040d1407221 */ /* 0x000fe20000010000 */
[----:B------:R-:W-:Y:S01]  /*23c10*/  FADD.FTZ R66, R193, R0 ;  /* 0x00000000c1427221 */ /* 0x000fe20000010000 */
[----:B------:R-:W-:Y:S01]  /*23c20*/  LOP3.LUT R62, R62, R2, RZ, 0xc0, !PT ;  /* 0x000000023e3e7212 */ /* 0x000fe200078ec0ff */
[----:B------:R-:W-:Y:S01]  /*23c30*/  FADD.FTZ R2, R210, R49 ;  /* 0x00000031d2027221 */ /* 0x000fe20000010000 */
[----:B--2---:R-:W-:Y:S01]  /*23c40*/  F2FP.BF16.F32.PACK_AB R0, R104, R96 ;  /* 0x000000606800723e */ /* 0x004fe200000010ff */
[----:B------:R-:W-:Y:S01]  /*23c50*/  FADD.FTZ R66, R242, R66 ;  /* 0x00000042f2427221 */ /* 0x000fe20000010000 */
[----:B------:R-:W-:Y:S01]  /*23c60*/  F2FP.BF16.F32.PACK_AB R3, R101, R94 ;  /* 0x0000005e6503723e */ /* 0x000fe200000010ff */
[----:B------:R2:W5:Y:S01]  /*23c70*/  LDL.LU R210, [R1+0xb8] ;  /* 0x0000b80001d27983 */ /* 0x0005620000300800 */
[----:B------:R-:W-:Y:S01]  /*23c80*/  LOP3.LUT R61, R61, R0, RZ, 0xc0, !PT ;  /* 0x000000003d3d7212 */ /* 0x000fe200078ec0ff */
[----:B------:R-:W-:Y:S01]  /*23c90*/  FADD.FTZ R0, R231, R48 ;  /* 0x00000030e7007221 */ /* 0x000fe20000010000 */
[----:B------:R-:W-:Y:S01]  /*23ca0*/  FADD.FTZ R67, R183, R2 ;  /* 0x00000002b7437221 */ /* 0x000fe20000010000 */
[----:B------:R-:W2:Y:S01]  /*23cb0*/  LDSM.16.MT88.4 R48, [R204+0x5800] ;  /* 0x00580000cc30783b */ /* 0x000ea20000004200 */
[----:B------:R-:W-:Y:S01]  /*23cc0*/  LOP3.LUT R60, R60, R3, RZ, 0xc0, !PT ;  /* 0x000000033c3c7212 */ /* 0x000fe200078ec0ff */
[----:B------:R-:W-:Y:S01]  /*23cd0*/  FADD.FTZ R65, R230, R0 ;  /* 0x00000000e6417221 */ /* 0x000fe20000010000 */
[----:B---3--:R-:W-:Y:S01]  /*23ce0*/  F2FP.BF16.F32.PACK_AB R0, R122, R119 ;  /* 0x000000777a00723e */ /* 0x008fe200000010ff */
[-C--:B-1----:R-:W-:Y:S04]  /*23cf0*/  HMMA.16816.F32.BF16 R4, R84, R40.reuse, R4 ;  /* 0x000000285404723c */ /* 0x082fe80000041804 */
[----:B------:R3:W5:Y:S01]  /*23d00*/  LDL.LU R209, [R1+0xb4] ;  /* 0x0000b40001d17983 */ /* 0x0007620000300800 */
[----:B------:R-:W-:Y:S01]  /*23d10*/  LOP3.LUT R150, R150, R0, RZ, 0xc0, !PT ;  /* 0x0000000096967212 */ /* 0x000fe200078ec0ff */
[C---:B------:R-:W-:Y:S02]  /*23d20*/  HMMA.16816.F32.BF16 R8, R52.reuse, R40, R8 ;  /* 0x000000283408723c */ /* 0x040fe40000041808 */
[----:B------:R3:W5:Y:S04]  /*23d30*/  LDL.LU R208, [R1+0xb0] ;  /* 0x0000b00001d07983 */ /* 0x0007680000300800 */
[----:B------:R3:W5:Y:S01]  /*23d40*/  LDL.LU R207, [R1+0xac] ;  /* 0x0000ac0001cf7983 */ /* 0x0007620000300800 */
[-C--:B------:R-:W-:Y:S03]  /*23d50*/  HMMA.16816.F32.BF16 R12, R52, R42.reuse, R12 ;  /* 0x0000002a340c723c */ /* 0x080fe6000004180c */
[----:B------:R3:W5:Y:S01]  /*23d60*/  LDL.LU R206, [R1+0xa8] ;  /* 0x0000a80001ce7983 */ /* 0x0007620000300800 */
[----:B------:R-:W-:Y:S02]  /*23d70*/  FADD.FTZ R41, R182, R66 ;  /* 0x00000042b6297221 */ /* 0x000fe40000010000 */
[C---:B------:R-:W-:Y:S01]  /*23d80*/  HMMA.16816.F32.BF16 R16, R84.reuse, R42, R16 ;  /* 0x0000002a5410723c */ /* 0x040fe20000041810 */
[----:B------:R1:W3:Y:S04]  /*23d90*/  MUFU.EX2 R66, R135 ;  /* 0x0000008700427308 */ /* 0x0002e80000000800 */
[----:B------:R-:W-:Y:S01]  /*23da0*/  FADD.FTZ R40, R202, R67 ;  /* 0x00000043ca287221 */ /* 0x000fe20000010000 */
[-C--:B----4-:R-:W-:Y:S05]  /*23db0*/  HMMA.16816.F32.BF16 R20, R84, R44.reuse, R20 ;  /* 0x0000002c5414723c */ /* 0x090fea0000041814 */
[----:B------:R-:W-:Y:S01]  /*23dc0*/  F2FP.BF16.F32.PACK_AB R0, R75, R91 ;  /* 0x0000005b4b00723e */ /* 0x000fe200000010ff */
[C---:B------:R-:W-:Y:S05]  /*23dd0*/  HMMA.16816.F32.BF16 R24, R52.reuse, R44, R24 ;  /* 0x0000002c3418723c */ /* 0x040fea0000041818 */
[----:B------:R-:W-:Y:S01]  /*23de0*/  F2FP.BF16.F32.PACK_AB R3, R114, R110 ;  /* 0x0000006e7203723e */ /* 0x000fe200000010ff */
[-C--:B------:R-:W-:Y:S01]  /*23df0*/  HMMA.16816.F32.BF16 R28, R52, R46.reuse, R28 ;  /* 0x0000002e341c723c */ /* 0x080fe2000004181c */
[----:B-1----:R4:W5:Y:S04]  /*23e00*/  LDL.LU R135, [R1+0xa4] ;  /* 0x0000a40001877983 */ /* 0x0029680000300800 */
[----:B------:R-:W-:Y:S01]  /*23e10*/  LOP3.LUT R149, R149, R0, RZ, 0xc0, !PT ;  /* 0x0000000095957212 */ /* 0x000fe200078ec0ff */
[----:B------:R-:W-:Y:S05]  /*23e20*/  HMMA.16816.F32.BF16 R32, R84, R46, R32 ;  /* 0x0000002e5420723c */ /* 0x000fea0000041820 */
[----:B------:R-:W-:Y:S01]  /*23e30*/  FADD.FTZ R0, R192, R41 ;  /* 0x00000029c0007221 */ /* 0x000fe20000010000 */
[-C--:B--2---:R-:W-:Y:S05]  /*23e40*/  HMMA.16816.F32.BF16 R4, R56, R48.reuse, R4 ;  /* 0x000000303804723c */ /* 0x084fea0000041804 */
[----:B------:R-:W-:Y:S01]  /*23e50*/  FADD.FTZ R45, R246, R40 ;  /* 0x00000028f62d7221 */ /* 0x000fe20000010000 */
[----:B------:R-:W-:Y:S01]  /*23e60*/  LOP3.LUT R63, R63, R3, RZ, 0xc0, !PT ;  /* 0x000000033f3f7212 */ /* 0x000fe200078ec0ff */
[----:B------:R-:W1:Y:S01]  /*23e70*/  LDSM.16.MT88.4 R40, [R205+0x5800] ;  /* 0x00580000cd28783b */ /* 0x000e620000004200 */
[----:B------:R-:W-:Y:S03]  /*23e80*/  F2FP.BF16.F32.PACK_AB R2, R120, R121 ;  /* 0x000000797802723e */ /* 0x000fe600000010ff */
[----:B------:R-:W-:Y:S01]  /*23e90*/  F2FP.BF16.F32.PACK_AB R3, R95, R107 ;  /* 0x0000006b5f03723e */ /* 0x000fe200000010ff */
[----:B------:R-:W-:Y:S01]  /*23ea0*/  FADD.FTZ R65, R178, R65 ;  /* 0x00000041b2417221 */ /* 0x000fe20000010000 */
[----:B------:R-:W-:Y:S01]  /*23eb0*/  LOP3.LUT R151, R151, R2, RZ, 0xc0, !PT ;  /* 0x0000000297977212 */ /* 0x000fe200078ec0ff */
[C---:B------:R-:W-:Y:S04]  /*23ec0*/  HMMA.16816.F32.BF16 R8, R60.reuse, R48, R8 ;  /* 0x000000303c08723c */ /* 0x040fe80000041808 */
[----:B------:R-:W-:Y:S01]  /*23ed0*/  LOP3.LUT R148, R148, R3, RZ, 0xc0, !PT ;  /* 0x0000000394947212 */ /* 0x000fe200078ec0ff */
[----:B------:R-:W-:Y:S01]  /*23ee0*/  FADD.FTZ R3, R185, R64 ;  /* 0x00000040b9037221 */ /* 0x000fe20000010000 */
[----:B------:R-:W-:Y:S01]  /*23ef0*/  F2FP.BF16.F32.PACK_AB R2, R73, R74 ;  /* 0x0000004a4902723e */ /* 0x000fe200000010ff */
[----:B------:R-:W-:Y:S01]  /*23f00*/  FADD.FTZ R64, R189, R0 ;  /* 0x00000000bd407221 */ /* 0x000fe20000010000 */
[----:B------:R-:W-:Y:S01]  /*23f10*/  F2FP.BF16.F32.PACK_AB R0, R71, R72 ;  /* 0x000000484700723e */ /* 0x000fe200000010ff */
[-C--:B------:R-:W-:Y:S03]  /*23f20*/  HMMA.16816.F32.BF16 R12, R60, R50.reuse, R12 ;  /* 0x000000323c0c723c */ /* 0x080fe6000004180c */
[----:B------:R-:W-:Y:S01]  /*23f30*/  LOP3.LUT R136, R136, R2, RZ, 0xc0, !PT ;  /* 0x0000000288887212 */ /* 0x000fe200078ec0ff */
[----:B------:R-:W-:Y:S01]  /*23f40*/  FADD.FTZ R2, R229, R3 ;  /* 0x00000003e5027221 */ /* 0x000fe20000010000 */
[----:B---3--:R-:W-:Y:S01]  /*23f50*/  F2FP.BF16.F32.PACK_AB R3, R66, R68 ;  /* 0x000000444203723e */ /* 0x008fe200000010ff */
[----:B------:R-:W-:Y:S01]  /*23f60*/  FADD.FTZ R44, R188, R65 ;  /* 0x00000041bc2c7221 */ /* 0x000fe20000010000 */
[----:B------:R-:W-:Y:S01]  /*23f70*/  LOP3.LUT R137, R137, R0, RZ, 0xc0, !PT ;  /* 0x0000000089897212 */ /* 0x000fe200078ec0ff */
[----:B------:R-:W-:Y:S01]  /*23f80*/  FADD.FTZ R65, R245, R2 ;  /* 0x00000002f5417221 */ /* 0x000fe20000010000 */
[C---:B------:R-:W-:Y:S04]  /*23f90*/  HMMA.16816.F32.BF16 R16, R56.reuse, R50, R16 ;  /* 0x000000323810723c */ /* 0x040fe80000041810 */
[----:B------:R-:W-:Y:S01]  /*23fa0*/  F2FP.BF16.F32.PACK_AB R2, R69, R70 ;  /* 0x000000464502723e */ /* 0x000fe200000010ff */
[----:B------:R-:W-:Y:S01]  /*23fb0*/  FADD.FTZ R0, R248, R65 ;  /* 0x00000041f8007221 */ /* 0x000fe20000010000 */
[----:B------:R-:W-:Y:S01]  /*23fc0*/  LOP3.LUT R139, R139, R3, RZ, 0xc0, !PT ;  /* 0x000000038b8b7212 */ /* 0x000fe200078ec0ff */
[----:B------:R-:W-:Y:S01]  /*23fd0*/  FADD.FTZ R3, R234, R64 ;  /* 0x00000040ea037221 */ /* 0x000fe20000010000 */
[----:B------:R-:W-:Y:S03]  /*23fe0*/  LOP3.LUT R138, R138, R2, RZ, 0xc0, !PT ;  /* 0x000000028a8a7212 */ /* 0x000fe600078ec0ff */
[----:B------:R-:W-:Y:S01]  /*23ff0*/  FADD.FTZ R2, R195, R44 ;  /* 0x0000002cc3027221 */ /* 0x000fe20000010000 */
[----:B------:R-:W-:Y:S01]  /*24000*/  FADD.FTZ R44, R251, R45 ;  /* 0x0000002dfb2c7221 */ /* 0x000fe20000010000 */
[----:B------:R-:W-:Y:S01]  /*24010*/  FADD.FTZ R45, R176, R0 ;  /* 0x00000000b02d7221 */ /* 0x000fe20000010000 */
        /* <DEDUP_REMOVED lines=8> */
[-C--:B-1----:R-:W-:Y:S03]  /*240a0*/  HMMA.16816.F32.BF16 R20, R56, R40.reuse, R20 ;  /* 0x000000283814723c */ /* 0x082fe60000041814 */
[----:B------:R-:W-:Y:S01]  /*240b0*/  FADD.FTZ R44, R190, R44 ;  /* 0x0000002cbe2c7221 */ /* 0x000fe20000010000 */
[----:B------:R-:W-:Y:S02]  /*240c0*/  FADD.FTZ R2, R174, R2 ;  /* 0x00000002ae027221 */ /* 0x000fe40000010000 */
[C---:B------:R-:W-:Y:S05]  /*240d0*/  HMMA.16816.F32.BF16 R24, R60.reuse, R40, R24 ;  /* 0x000000283c18723c */ /* 0x040fea0000041818 */
        /* <DEDUP_REMOVED lines=13> */
[----:B------:R-:W1:Y:S01]  /*241b0*/  LDSM.16.MT88.4 R44, [R205+0x5c00] ;  /* 0x005c0000cd2c783b */ /* 0x000e620000004200 */
[----:B------:R-:W-:Y:S01]  /*241c0*/  FADD.FTZ R3, R147, R3 ;  /* 0x0000000393037221 */ /* 0x000fe20000010000 */
[----:B------:R-:W-:Y:S03]  /*241d0*/  FADD.FTZ R0, R133, R2 ;  /* 0x0000000285007221 */ /* 0x000fe60000010000 */
[----:B------:R-:W-:Y:S01]  /*241e0*/  FADD.FTZ R2, R164, R48 ;  /* 0x00000030a4027221 */ /* 0x000fe20000010000 */
[----:B------:R-:W-:Y:S01]  /*241f0*/  FADD.FTZ R3, R155, R3 ;  /* 0x000000039b037221 */ /* 0x000fe20000010000 */
[-C--:B--2---:R-:W-:Y:S05]  /*24200*/  HMMA.16816.F32.BF16 R164, R148, R160.reuse, R4 ;  /* 0x000000a094a4723c */ /* 0x084fea0000041804 */
        /* <DEDUP_REMOVED lines=20> */
[----:B------:R-:W-:Y:S03]  /*24350*/  IMAD.MOV.U32 R132, RZ, RZ, R36 ;  /* 0x000000ffff847224 */ /* 0x000fe600078e0024 */
[----:B------:R-:W-:Y:S01]  /*24360*/  FADD.FTZ R3, R98, R3 ;  /* 0x0000000362037221 */ /* 0x000fe20000010000 */
[----:B------:R-:W-:Y:S01]  /*24370*/  FADD.FTZ R0, R145, R41 ;  /* 0x0000002991007221 */ /* 0x000fe20000010000 */
[----:B------:R-:W-:Y:S02]  /*24380*/  IMAD.MOV.U32 R134, RZ, RZ, R38 ;  /* 0x000000ffff867224 */ /* 0x000fe400078e0026 */
[----:B------:R-:W-:Y:S02]  /*24390*/  IMAD.MOV.U32 R133, RZ, RZ, R39 ;  /* 0x000000ffff857224 */ /* 0x000fe400078e0027 */
        /* <DEDUP_REMOVED lines=32> */
[----:B------:R-:W-:Y:S02]  /*245a0*/  FADD.FTZ R2, R73, R2 ;  /* 0x0000000249027221 */ /* 0x000fe40000010000 */
[----:B------:R-:W-:Y:S03]  /*245b0*/  FADD.FTZ R0, R71, R3 ;  /* 0x0000000347007221 */ /* 0x000fe60000010000 */
[----:B------:R-:W-:Y:S01]  /*245c0*/  FADD.FTZ R4, R122, R4 ;  /* 0x000000047a047221 */ /* 0x000fe20000010000 */
[----:B------:R-:W-:Y:S01]  /*245d0*/  FADD.FTZ R3, R121, R5 ;  /* 0x0000000579037221 */ /* 0x000fe20000010000 */
[----:B------:R-:W-:Y:S01]  /*245e0*/  FADD.FTZ R2, R70, R2 ;  /* 0x0000000246027221 */ /* 0x000fe20000010000 */
[----:B------:R-:W-:Y:S02]  /*245f0*/  FADD.FTZ R0, R68, R0 ;  /* 0x0000000044007221 */ /* 0x000fe40000010000 */
        /* <DEDUP_REMOVED lines=9> */
.L_x_980:
[----:B------:R-:W1:Y:S01]  /*24690*/  LDL.LU R8, [R1+0x48] ;  /* 0x0000480001087983 */ /* 0x000e620000300800 */
[----:B------:R-:W-:-:S03]  /*246a0*/  ULDC UR6, c[0x0][0x38c] ;  /* 0x0000e30000067ab9 */ /* 0x000fc60000000800 */
[----:B------:R-:W4:Y:S04]  /*246b0*/  LDL.LU R7, [R1+0x4c] ;  /* 0x00004c0001077983 */ /* 0x000f280000300800 */
[----:B------:R-:W2:Y:S04]  /*246c0*/  LDL.LU R5, [R1+0x40] ;  /* 0x0000400001057983 */ /* 0x000ea80000300800 */
[----:B------:R-:W3:Y:S01]  /*246d0*/  LDL.LU R6, [R1+0x44] ;  /* 0x0000440001067983 */ /* 0x000ee20000300800 */
[----:B------:R-:W3:Y:S01]  /*246e0*/  S2UR UR4, SR_CgaCtaId ;  /* 0x00000000000479c3 */ /* 0x000ee20000008800 */
[----:B------:R-:W-:Y:S01]  /*246f0*/  UISETP.NE.AND UP0, UPT, UR15, -0x1, UPT ;  /* 0xffffffff0f00788c */ /* 0x000fe2000bf05270 */
[----:B------:R-:W-:Y:S01]  /*24700*/  MOV R15, 0x10 ;  /* 0x00000010000f7802 */ /* 0x000fe20000000f00 */
[----:B------:R-:W1:Y:S02]  /*24710*/  S2R R21, SR_TID.X ;  /* 0x0000000000157919 */ /* 0x000e640000002100 */
[----:B-1----:R-:W-:Y:S01]  /*24720*/  SHF.R.S32.HI R20, RZ, 0x1f, R21 ;  /* 0x0000001fff147819 */ /* 0x002fe20000011415 */
[----:B------:R-:W1:Y:S04]  /*24730*/  SHFL.BFLY PT, R3, R8, 0x2, 0x1f ;  /* 0x0c401f0008037f89 */ /* 0x000e6800000e0000 */
[----:B----4-:R-:W4:Y:S04]  /*24740*/  SHFL.BFLY PT, R2, R7, 0x2, 0x1f ;  /* 0x0c401f0007027f89 */ /* 0x010f2800000e0000 */
[----:B--2---:R-:W2:Y:S04]  /*24750*/  SHFL.BFLY PT, R0, R5, 0x2, 0x1f ;  /* 0x0c401f0005007f89 */ /* 0x004ea800000e0000 */
[----:B---3--:R-:W3:Y:S01]  /*24760*/  SHFL.BFLY PT, R4, R6, 0x2, 0x1f ;  /* 0x0c401f0006047f89 */ /* 0x008ee200000e0000 */
[----:B-1----:R-:W-:Y:S01]  /*24770*/  FADD.FTZ R3, R3, R8 ;  /* 0x0000000803037221 */ /* 0x002fe20000010000 */
[----:B----4-:R-:W-:-:S04]  /*24780*/  FADD.FTZ R2, R2, R7 ;  /* 0x0000000702027221 */ /* 0x010fc80000010000 */
[----:B------:R-:W1:Y:S01]  /*24790*/  SHFL.BFLY PT, R8, R3, 0x1, 0x1f ;  /* 0x0c201f0003087f89 */ /* 0x000e6200000e0000 */
[----:B--2---:R-:W-:-:S03]  /*247a0*/  FADD.FTZ R0, R0, R5 ;  /* 0x0000000500007221 */ /* 0x004fc60000010000 */
[----:B------:R-:W2:Y:S01]  /*247b0*/  SHFL.BFLY PT, R7, R2, 0x1, 0x1f ;  /* 0x0c201f0002077f89 */ /* 0x000ea200000e0000 */
[----:B---3--:R-:W-:-:S03]  /*247c0*/  FADD.FTZ R4, R4, R6 ;  /* 0x0000000604047221 */ /* 0x008fc60000010000 */
[----:B------:R-:W3:Y:S04]  /*247d0*/  SHFL.BFLY PT, R5, R0, 0x1, 0x1f ;  /* 0x0c201f0000057f89 */ /* 0x000ee800000e0000 */
[----:B------:R-:W4:Y:S01]  /*247e0*/  SHFL.BFLY PT, R6, R4, 0x1, 0x1f ;  /* 0x0c201f0004067f89 */ /* 0x000f2200000e0000 */
[----:B-1----:R-:W-:Y:S01]  /*247f0*/  FADD.FTZ R16, R3, R8 ;  /* 0x0000000803107221 */ /* 0x002fe20000010000 */
[----:B------:R-:W-:Y:S02]  /*24800*/  IMAD.MOV.U32 R3, RZ, RZ, 0x3f800000 ;  /* 0x3f800000ff037424 */ /* 0x000fe400078e00ff */
[----:B--2---:R-:W-:Y:S02]  /*24810*/  FADD.FTZ R17, R2, R7 ;  /* 0x0000000702117221 */ /* 0x004fe40000010000 */
[----:B------:R-:W-:-:S02]  /*24820*/  FSETP.NE.FTZ.AND P5, PT, R16, RZ, PT ;  /* 0x000000ff1000720b */ /* 0x000fc40003fb5000 */
[----:B------:R-:W-:Y:S01]  /*24830*/  MOV R2, 0x3f800000 ;  /* 0x3f80000000027802 */ /* 0x000fe20000000f00 */
[----:B---3--:R-:W-:Y:S01]  /*24840*/  FADD.FTZ R18, R0, R5 ;  /* 0x0000000500127221 */ /* 0x008fe20000010000 */
[----:B------:R-:W-:Y:S01]  /*24850*/  FSETP.NE.FTZ.AND P4, PT, R17, RZ, PT ;  /* 0x000000ff1100720b */ /* 0x000fe20003f95000 */
[----:B------:R-:W-:Y:S01]  /*24860*/  IMAD.MOV.U32 R5, RZ, RZ, 0x3f800000 ;  /* 0x3f800000ff057424 */ /* 0x000fe200078e00ff */
[----:B------:R-:W-:Y:S01]  /*24870*/  MOV R0, 0x3f800000 ;  /* 0x3f80000000007802 */ /* 0x000fe20000000f00 */
[----:B----4-:R-:W-:Y:S01]  /*24880*/  FADD.FTZ R19, R4, R6 ;  /* 0x0000000604137221 */ /* 0x010fe20000010000 */
[----:B------:R-:W-:Y:S02]  /*24890*/  FSETP.NE.FTZ.AND P3, PT, R18, RZ, PT ;  /* 0x000000ff1200720b */ /* 0x000fe40003f75000 */
[----:B------:R-:W-:Y:S02]  /*248a0*/  LEA.HI R4, R20, R21, RZ, 0x2 ;  /* 0x0000001514047211 */ /* 0x000fe400078f10ff */
[----:B------:R-:W-:Y:S01]  /*248b0*/  FSETP.NE.FTZ.AND P2, PT, R19, RZ, PT ;  /* 0x000000ff1300720b */ /* 0x000fe20003f55000 */
[----:B------:R-:W1:Y:S01]  /*248c0*/  @P5 MUFU.RCP R2, R16 ;  /* 0x0000001000025308 */ /* 0x000e620000001000 */
[----:B------:R-:W-:-:S02]  /*248d0*/  SHF.R.S32.HI R25, RZ, 0x2, R4 ;  /* 0x00000002ff197819 */ /* 0x000fc40000011404 */
[----:B------:R-:W-:Y:S02]  /*248e0*/  LOP3.LUT R7, R4, 0xfffffffc, RZ, 0xc0, !PT ;  /* 0xfffffffc04077812 */ /* 0x000fe400078ec0ff */
[----:B------:R-:W-:Y:S02]  /*248f0*/  SHF.R.S32.HI R4, RZ, 0x1f, R25 ;  /* 0x0000001fff047819 */ /* 0x000fe40000011419 */
[----:B------:R-:W-:Y:S01]  /*24900*/  LEA.HI R20, R20, R21, RZ, 0x5 ;  /* 0x0000001514147211 */ /* 0x000fe200078f28ff */
[----:B------:R-:W2:Y:S01]  /*24910*/  @P3 MUFU.RCP R3, R18 ;  /* 0x0000001200033308 */ /* 0x000ea20000001000 */
[----:B------:R-:W-:Y:S02]  /*24920*/  LEA.HI R4, R4, R25, RZ, 0x3 ;  /* 0x0000001904047211 */ /* 0x000fe400078f18ff */
[----:B------:R-:W-:Y:S02]  /*24930*/  SHF.R.S32.HI R6, RZ, 0x5, R20 ;  /* 0x00000005ff067819 */ /* 0x000fe40000011414 */
[----:B------:R-:W-:-:S02]  /*24940*/  LOP3.LUT R4, R4, 0xfffffff8, RZ, 0xc0, !PT ;  /* 0xfffffff804047812 */ /* 0x000fc400078ec0ff */
[----:B------:R-:W-:Y:S01]  /*24950*/  IADD3 R7, -R7, R21, RZ ;  /* 0x0000001507077210 */ /* 0x000fe20007ffe1ff */
[----:B------:R-:W3:Y:S01]  /*24960*/  @P4 MUFU.RCP R0, R17 ;  /* 0x0000001100004308 */ /* 0x000ee20000001000 */
[----:B-1----:R-:W-:Y:S01]  /*24970*/  FMUL.FTZ R2, R2, UR6 ;  /* 0x0000000602027c20 */ /* 0x002fe20008410000 */
[----:B------:R-:W-:Y:S01]  /*24980*/  IMAD.IADD R4, R25, 0x1, -R4 ;  /* 0x0000000119047824 */ /* 0x000fe200078e0a04 */
[----:B------:R-:W-:Y:S02]  /*24990*/  LEA R7, R6, R7, 0x8 ;  /* 0x0000000706077211 */ /* 0x000fe400078e40ff */
[C---:B------:R-:W-:Y:S01]  /*249a0*/  FMUL.FTZ R164, R2.reuse, R164 ;  /* 0x000000a402a47220 */ /* 0x040fe20000410000 */
[C---:B------:R-:W-:Y:S01]  /*249b0*/  FMUL.FTZ R165, R2.reuse, R165 ;  /* 0x000000a502a57220 */ /* 0x040fe20000410000 */
[C---:B------:R-:W-:Y:S01]  /*249c0*/  FMUL.FTZ R160, R2.reuse, R160 ;  /* 0x000000a002a07220 */ /* 0x040fe20000410000 */
[----:B------:R-:W1:Y:S01]  /*249d0*/  @P2 MUFU.RCP R5, R19 ;  /* 0x0000001300052308 */ /* 0x000e620000001000 */
[C---:B------:R-:W-:Y:S01]  /*249e0*/  FMUL.FTZ R161, R2.reuse, R161 ;  /* 0x000000a102a17220 */ /* 0x040fe20000410000 */
[C---:B------:R-:W-:Y:S01]  /*249f0*/  FMUL.FTZ R156, R2.reuse, R156 ;  /* 0x0000009c029c7220 */ /* 0x040fe20000410000 */
[C---:B------:R-:W-:Y:S01]  /*24a00*/  FMUL.FTZ R9, R2.reuse, R157 ;  /* 0x0000009d02097220 */ /* 0x040fe20000410000 */
[C---:B------:R-:W-:Y:S01]  /*24a10*/  FMUL.FTZ R148, R2.reuse, R148 ;  /* 0x0000009402947220 */ /* 0x040fe20000410000 */
[----:B------:R-:W-:Y:S01]  /*24a20*/  FMUL.FTZ R149, R2, R149 ;  /* 0x0000009502957220 */ /* 0x000fe20000410000 */
[----:B--2---:R-:W-:Y:S01]  /*24a30*/  FMUL.FTZ R2, R3, UR6 ;  /* 0x0000000603027c20 */ /* 0x004fe20008410000 */
[----:B------:R-:W-:Y:S01]  /*24a40*/  LEA.HI R3, R4, R4, RZ, 0x1 ;  /* 0x0000000404037211 */ /* 0x000fe200078f08ff */
[----:B---3--:R-:W-:-:S02]  /*24a50*/  FMUL.FTZ R0, R0, UR6 ;  /* 0x0000000600007c20 */ /* 0x008fc40008410000 */
[C---:B------:R-:W-:Y:S01]  /*24a60*/  FMUL.FTZ R152, R2.reuse, R152 ;  /* 0x0000009802987220 */ /* 0x040fe20000410000 */
[----:B------:R-:W-:Y:S01]  /*24a70*/  SHF.R.S32.HI R8, RZ, 0x1, R3 ;  /* 0x00000001ff087819 */ /* 0x000fe20000011403 */
        /* <DEDUP_REMOVED lines=10> */
[----:B------:R-:W-:Y:S01]  /*24b20*/  LOP3.LUT R3, R3, 0x3fffffe, RZ, 0xc0, !PT ;  /* 0x03fffffe03037812 */ /* 0x000fe200078ec0ff */
[C---:B------:R-:W-:Y:S01]  /*24b30*/  FMUL.FTZ R5, R2.reuse, R153 ;  /* 0x0000009902057220 */ /* 0x040fe20000410000 */
[C---:B------:R-:W-:Y:S01]  /*24b40*/  FMUL.FTZ R11, R2.reuse, R145 ;  /* 0x00000091020b7220 */ /* 0x040fe20000410000 */
[C---:B------:R-:W-:Y:S01]  /*24b50*/  FMUL.FTZ R140, R2.reuse, R140 ;  /* 0x0000008c028c7220 */ /* 0x040fe20000410000 */
[C---:B------:R-:W-:Y:S01]  /*24b60*/  FMUL.FTZ R141, R2.reuse, R141 ;  /* 0x0000008d028d7220 */ /* 0x040fe20000410000 */
[C---:B------:R-:W-:Y:S01]  /*24b70*/  FMUL.FTZ R136, R2.reuse, R136 ;  /* 0x0000008802887220 */ /* 0x040fe20000410000 */
[----:B------:R-:W-:Y:S01]  /*24b80*/  FMUL.FTZ R13, R2, R137 ;  /* 0x00000089020d7220 */ /* 0x000fe20000410000 */
[----:B------:R-:W-:Y:S01]  /*24b90*/  SHF.L.U32 R2, R8, 0x6, RZ ;  /* 0x0000000608027819 */ /* 0x000fe200000006ff */
[----:B------:R-:W-:Y:S01]  /*24ba0*/  UMOV UR6, 0x400 ;  /* 0x0000040000067882 */ /* 0x000fe20000000000 */
[----:B------:R-:W-:Y:S01]  /*24bb0*/  IADD3 R3, R4, -R3, RZ ;  /* 0x8000000304037210 */ /* 0x000fe20007ffe0ff */
[----:B------:R-:W-:Y:S01]  /*24bc0*/  ULEA UR4, UR4, UR6, 0x18 ;  /* 0x0000000604047291 */ /* 0x000fe2000f8ec03f */
[----:B------:R-:W-:Y:S01]  /*24bd0*/  LOP3.LUT R2, R2, 0xc0, RZ, 0xc0, !PT ;  /* 0x000000c002027812 */ /* 0x000fe200078ec0ff */
[----:B------:R-:W-:Y:S01]  /*24be0*/  FMUL.FTZ R154, R0, R154 ;  /* 0x0000009a009a7220 */ /* 0x000fe20000410000 */
[----:B------:R-:W-:Y:S01]  /*24bf0*/  LOP3.LUT R4, R8, 0x1, RZ, 0xc0, !PT ;  /* 0x0000000108047812 */ /* 0x000fe200078ec0ff */
[----:B------:R-:W-:Y:S01]  /*24c00*/  IMAD R3, R3, 0x10, R7 ;  /* 0x0000001003037824 */ /* 0x000fe200078e0207 */
[----:B------:R-:W-:Y:S01]  /*24c10*/  LEA.HI R2, R2, R2, RZ, 0x1d ;  /* 0x0000000202027211 */ /* 0x000fe200078fe8ff */
[----:B------:R-:W-:Y:S01]  /*24c20*/  FMUL.FTZ R14, R0, R155 ;  /* 0x0000009b000e7220 */ /* 0x000fe20000410000 */
[----:B------:R-:W-:Y:S01]  /*24c30*/  ISETP.NE.U32.AND P0, PT, R4, 0x1, PT ;  /* 0x000000010400780c */ /* 0x000fe20003f05070 */
[C---:B------:R-:W-:Y:S01]  /*24c40*/  FMUL.FTZ R146, R0.reuse, R146 ;  /* 0x0000009200927220 */ /* 0x040fe20000410000 */
[----:B------:R-:W-:Y:S01]  /*24c50*/  LEA R2, R3, R2, 0x1 ;  /* 0x0000000203027211 */ /* 0x000fe200078e08ff */
[C---:B------:R-:W-:Y:S01]  /*24c60*/  FMUL.FTZ R10, R0.reuse, R147 ;  /* 0x00000093000a7220 */ /* 0x040fe20000410000 */
[----:B------:R-:W-:Y:S01]  /*24c70*/  SEL R15, R15, 0xfffffff0, P0 ;  /* 0xfffffff00f0f7807 */ /* 0x000fe20000000000 */
[C---:B------:R-:W-:Y:S01]  /*24c80*/  FMUL.FTZ R142, R0.reuse, R142 ;  /* 0x0000008e008e7220 */ /* 0x040fe20000410000 */
[----:B------:R-:W-:Y:S01]  /*24c90*/  PLOP3.LUT P0, PT, PT, PT, UP0, 0x80, 0x0 ;  /* 0x000000000000781c */ /* 0x000fe20003f0f008 */
[C---:B------:R-:W-:Y:S01]  /*24ca0*/  FMUL.FTZ R143, R0.reuse, R143 ;  /* 0x0000008f008f7220 */ /* 0x040fe20000410000 */
[C---:B------:R-:W-:Y:S01]  /*24cb0*/  FMUL.FTZ R138, R0.reuse, R138 ;  /* 0x0000008a008a7220 */ /* 0x040fe20000410000 */
[----:B------:R-:W-:Y:S01]  /*24cc0*/  FMUL.FTZ R12, R0, R139 ;  /* 0x0000008b000c7220 */ /* 0x000fe20000410000 */
[----:B------:R-:W-:Y:S01]  /*24cd0*/  LOP3.LUT P1, RZ, R8, 0x2, RZ, 0xc0, !PT ;  /* 0x0000000208ff7812 */ /* 0x000fe2000782c0ff */
[----:B------:R-:W-:Y:S01]  /*24ce0*/  @UP0 ULDC.64 UR6, c[0x0][0x298] ;  /* 0x0000a60000060ab9 */ /* 0x000fe20000000a00 */
[----:B------:R-:W-:Y:S01]  /*24cf0*/  LEA R0, R2, UR4, 0x1 ;  /* 0x0000000402007c11 */ /* 0x000fe2000f8e08ff */
[----:B------:R-:W-:Y:S01]  /*24d00*/  @UP0 UIMAD.WIDE.U32 UR10, UR15, UR6, URZ ;  /* 0x000000060f0a02a5 */ /* 0x000fe2000f8e003f */
[----:B------:R-:W-:-:S02]  /*24d10*/  F2FP.BF16.F32.PACK_AB R7, R165, R164 ;  /* 0x000000a4a507723e */ /* 0x000fc400000010ff */
[----:B------:R-:W-:Y:S01]  /*24d20*/  F2FP.BF16.F32.PACK_AB R6, R6, R166 ;  /* 0x000000a60606723e */ /* 0x000fe200000010ff */
[----:B------:R-:W-:Y:S01]  /*24d30*/  IMAD.IADD R3, R0, 0x1, R15 ;  /* 0x0000000100037824 */ /* 0x000fe200078e020f */
[----:B------:R-:W-:Y:S01]  /*24d40*/  F2FP.BF16.F32.PACK_AB R4, R161, R160 ;  /* 0x000000a0a104723e */ /* 0x000fe200000010ff */
[----:B------:R1:W-:Y:S01]  /*24d50*/  STS [R0], R7 ;  /* 0x0000000700007388 */ /* 0x0003e20000000800 */
[----:B------:R-:W-:Y:S01]  /*24d60*/  F2FP.BF16.F32.PACK_AB R2, R163, R162 ;  /* 0x000000a2a302723e */ /* 0x000fe200000010ff */
[----:B------:R-:W-:Y:S01]  /*24d70*/  @UP0 UIMAD UR4, UR15, UR7, UR11 ;  /* 0x000000070f0402a4 */ /* 0x000fe2000f8e020b */
[----:B------:R-:W-:Y:S01]  /*24d80*/  F2FP.BF16.F32.PACK_AB R5, R5, R152 ;  /* 0x000000980505723e */ /* 0x000fe200000010ff */
[----:B------:R2:W-:Y:S01]  /*24d90*/  STS [R0+0x200], R6 ;  /* 0x0002000600007388 */ /* 0x0005e20000000800 */
[----:B------:R-:W-:Y:S02]  /*24da0*/  F2FP.BF16.F32.PACK_AB R14, R14, R154 ;  /* 0x0000009a0e0e723e */ /* 0x000fe400000010ff */
[----:B------:R-:W-:Y:S01]  /*24db0*/  F2FP.BF16.F32.PACK_AB R11, R11, R144 ;  /* 0x000000900b0b723e */ /* 0x000fe200000010ff */
[----:B------:R3:W-:Y:S01]  /*24dc0*/  STS [R3], R4 ;  /* 0x0000000403007388 */ /* 0x0007e20000000800 */
[----:B------:R-:W-:-:S02]  /*24dd0*/  F2FP.BF16.F32.PACK_AB R10, R10, R146 ;  /* 0x000000920a0a723e */ /* 0x000fc400000010ff */
[----:B------:R-:W-:Y:S01]  /*24de0*/  F2FP.BF16.F32.PACK_AB R9, R9, R156 ;  /* 0x0000009c0909723e */ /* 0x000fe200000010ff */
[----:B------:R4:W-:Y:S01]  /*24df0*/  STS [R3+0x200], R2 ;  /* 0x0002000203007388 */ /* 0x0009e20000000800 */
[----:B------:R-:W-:Y:S02]  /*24e00*/  F2FP.BF16.F32.PACK_AB R8, R159, R158 ;  /* 0x0000009e9f08723e */ /* 0x000fe400000010ff */
[----:B------:R-:W-:Y:S01]  /*24e10*/  F2FP.BF16.F32.PACK_AB R13, R13, R136 ;  /* 0x000000880d0d723e */ /* 0x000fe200000010ff */
[----:B------:R4:W-:Y:S01]  /*24e20*/  STS [R0+0x1000], R5 ;  /* 0x0010000500007388 */ /* 0x0009e20000000800 */
[----:B------:R-:W-:Y:S02]  /*24e30*/  F2FP.BF16.F32.PACK_AB R12, R12, R138 ;  /* 0x0000008a0c0c723e */ /* 0x000fe400000010ff */
[----:B-1----:R-:W-:Y:S02]  /*24e40*/  F2FP.BF16.F32.PACK_AB R7, R141, R140 ;  /* 0x0000008c8d07723e */ /* 0x002fe400000010ff */
[----:B--2---:R-:W-:-:S02]  /*24e50*/  F2FP.BF16.F32.PACK_AB R6, R143, R142 ;  /* 0x0000008e8f06723e */ /* 0x004fc400000010ff */
[----:B---3--:R-:W-:Y:S02]  /*24e60*/  F2FP.BF16.F32.PACK_AB R4, R151, R150 ;  /* 0x000000969704723e */ /* 0x008fe400000010ff */
[C---:B----4-:R-:W-:Y:S02]  /*24e70*/  IADD3 R2, R0.reuse, 0x20, RZ ;  /* 0x0000002000027810 */ /* 0x050fe40007ffe0ff */
        /* <DEDUP_REMOVED lines=10> */
.L_x_984:
        /* <DEDUP_REMOVED lines=10> */
[----:B------:R-:W4:Y:S05]  /*24fc0*/  S2R R22, SR_CTAID.Y ;  /* 0x0000000000167919 */ /* 0x000f2a0000002600 */
[----:B------:R-:W-:Y:S01]  /*24fd0*/  @!P0 PLOP3.LUT P6, PT, PT, PT, PT, 0x8, 0x0 ;  /* 0x000000000000881c */ /* 0x000fe20003fce170 */
[----:B------:R-:W4:Y:S01]  /*24fe0*/  S2R R32, SR_CTAID.Z ;  /* 0x0000000000207919 */ /* 0x000f220000002700 */
[----:B-1----:R-:W-:Y:S01]  /*24ff0*/  IMAD.IADD R0, R15, 0x1, R2 ;  /* 0x000000010f007824 */ /* 0x002fe200078e0202 */
[----:B------:R-:W1:Y:S01]  /*25000*/  S2R R26, SR_CTAID.X ;  /* 0x00000000001a7919 */ /* 0x000e620000002500 */
[----:B--2---:R-:W2:Y:S03]  /*25010*/  @P5 LDC R11, c[0x0][0x2e8] ;  /* 0x0000ba00ff0b5b82 */ /* 0x004ea60000000800 */
[----:B------:R-:W-:Y:S04]  /*25020*/  STS [R0], R5 ;  /* 0x0000000500007388 */ /* 0x000fe80000000800 */
[----:B------:R1:W-:Y:S01]  /*25030*/  STS [R0+0x200], R4 ;  /* 0x0002000400007388 */ /* 0x0003e20000000800 */
[----:B---3--:R-:W3:Y:S03]  /*25040*/  @P4 LDC R10, c[0x0][0x2e8] ;  /* 0x0000ba00ff0a4b82 */ /* 0x008ee60000000800 */
[----:B------:R1:W-:Y:S04]  /*25050*/  STS [R2+0x1000], R7 ;  /* 0x0010000702007388 */ /* 0x0003e80000000800 */
[----:B------:R1:W-:Y:S01]  /*25060*/  STS [R2+0x1200], R6 ;  /* 0x0012000602007388 */ /* 0x0003e20000000800 */
[----:B----4-:R-:W4:Y:S01]  /*25070*/  @P1 LDC R8, c[0x0][0x2c0] ;  /* 0x0000b000ff081b82 */ /* 0x010f220000000800 */
[----:B------:R-:W2:Y:S02]  /*25080*/  S2R R27, SR_TID.X ;  /* 0x00000000001b7919 */ /* 0x000ea40000002100 */
[----:B------:R-:W-:Y:S04]  /*25090*/  STS [R0+0x1000], R13 ;  /* 0x0010000d00007388 */ /* 0x000fe80000000800 */
[----:B------:R2:W-:Y:S01]  /*250a0*/  STS [R0+0x1200], R12 ;  /* 0x0012000c00007388 */ /* 0x0005e20000000800 */
[----:B-1----:R-:W-:Y:S01]  /*250b0*/  @P1 IMAD.MOV.U32 R4, RZ, RZ, 0x1 ;  /* 0x00000001ff041424 */ /* 0x002fe200078e00ff */
[----:B------:R1:W1:Y:S01]  /*250c0*/  @P5 MUFU.LG2 R7, R16 ;  /* 0x0000001000075308 */ /* 0x0002620000000c00 */
[----:B------:R-:W2:Y:S07]  /*250d0*/  @P1 LDC.64 R2, c[0x0][0x2c0] ;  /* 0x0000b000ff021b82 */ /* 0x000eae0000000a00 */
[----:B------:R1:W1:Y:S01]  /*250e0*/  @P4 MUFU.LG2 R6, R17 ;  /* 0x0000001100064308 */ /* 0x0002620000000c00 */
[----:B--2---:R-:W-:Y:S01]  /*250f0*/  @P1 IMAD R0, R3, R2, RZ ;  /* 0x0000000203001224 */ /* 0x004fe200078e02ff */
[----:B------:R-:W-:Y:S01]  /*25100*/  @!P0 CS2R R2, SRZ ;  /* 0x0000000000028805 */ /* 0x000fe2000001ff00 */
[----:B-1-34-:R-:W-:Y:S06]  /*25110*/  @!P0 BRA `(.L_x_985) ;  /* 0x00000000001c8947 */ /* 0x01afec0003800000 */
[----:B------:R-:W1:Y:S01]  /*25120*/  S2UR UR7, SR_CTAID.Y ;  /* 0x00000000000779c3 */ /* 0x000e620000002600 */
[----:B------:R-:W-:Y:S01]  /*25130*/  ULDC UR6, c[0x0][0x2c4] ;  /* 0x0000b10000067ab9 */ /* 0x000fe20000000800 */
[----:B------:R-:W-:Y:S01]  /*25140*/  PLOP3.LUT P6, PT, PT, PT, PT, 0x80, 0x0 ;  /* 0x000000000000781c */ /* 0x000fe20003fcf070 */
[----:B-1----:R-:W-:-:S04]  /*25150*/  @!UP0 UIMAD UR15, UR7, UR6, URZ ;  /* 0x00000006070f82a4 */ /* 0x002fc8000f8e023f */
[----:B------:R-:W-:Y:S02]  /*25160*/  USHF.R.S32.HI UR6, URZ, 0x1f, UR15 ;  /* 0x0000001f3f067899 */ /* 0x000fe4000801140f */
[----:B------:R-:W-:-:S04]  /*25170*/  IMAD.U32 R2, RZ, RZ, UR15 ;  /* 0x0000000fff027e24 */ /* 0x000fc8000f8e00ff */
[----:B------:R-:W-:Y:S02]  /*25180*/  MOV R3, UR6 ;  /* 0x0000000600037c02 */ /* 0x000fe40008000f00 */
.L_x_985:
[----:B------:R-:W-:Y:S05]  /*25190*/  @P1 BRA `(.L_x_986) ;  /* 0x0000000000181947 */ /* 0x000fea0003800000 */
[----:B------:R-:W1:Y:S01]  /*251a0*/  LDC R0, c[0x0][0x2c4] ;  /* 0x0000b100ff007b82 */ /* 0x000e620000000800 */
[----:B------:R-:W-:Y:S02]  /*251b0*/  ISETP.NE.AND P0, PT, RZ, UR8, PT ;  /* 0x00000008ff007c0c */ /* 0x000fe4000bf05270 */
[----:B------:R-:W-:-:S05]  /*251c0*/  MOV R8, 0x1 ;  /* 0x0000000100087802 */ /* 0x000fca0000000f00 */
[----:B------:R-:W2:Y:S08]  /*251d0*/  LDC R4, c[0x0][0x270] ;  /* 0x00009c00ff047b82 */ /* 0x000eb00000000800 */
[----:B-1----:R-:W2:Y:S02]  /*251e0*/  @P0 LDC R0, c[0x0][0x2e4] ;  /* 0x0000b900ff000b82 */ /* 0x002ea40000000800 */
[----:B--2---:R-:W-:-:S07]  /*251f0*/  IMAD R4, R0, R4, RZ ;  /* 0x0000000400047224 */ /* 0x004fce00078e02ff */
.L_x_986:
[----:B------:R-:W-:Y:S01]  /*25200*/  BAR.SYNC.DEFER_BLOCKING 0x0 ;  /* 0x0000000000007b1d */ /* 0x000fe20000010000 */
[----:B------:R-:W-:Y:S01]  /*25210*/  LOP3.LUT R5, R20, 0xffffffe0, RZ, 0xc0, !PT ;  /* 0xffffffe014057812 */ /* 0x000fe200078ec0ff */
[----:B------:R-:W-:Y:S02]  /*25220*/  IMAD R4, R22, R4, RZ ;  /* 0x0000000416047224 */ /* 0x000fe400078e02ff */
[----:B------:R-:W-:Y:S01]  /*25230*/  @P4 FMUL.FTZ R6, R6, 0.69314718246459960938 ;  /* 0x3f31721806064820 */ /* 0x000fe20000410000 */
[----:B------:R-:W-:Y:S01]  /*25240*/  MOV R24, 0x7f800000 ;  /* 0x7f80000000187802 */ /* 0x000fe20000000f00 */
[----:B------:R-:W-:Y:S02]  /*25250*/  @P5 FMUL.FTZ R7, R7, 0.69314718246459960938 ;  /* 0x3f31721807075820 */ /* 0x000fe40000410000 */
[----:B------:R-:W1:Y:S01]  /*25260*/  @P3 LDC R15, c[0x0][0x2e8] ;  /* 0x0000ba00ff0f3b82 */ /* 0x000e620000000800 */
[----:B------:R-:W2:Y:S01]  /*25270*/  @P3 MUFU.LG2 R13, R18 ;  /* 0x00000012000d3308 */ /* 0x000ea20000000c00 */
[----:B------:R-:W-:Y:S01]  /*25280*/  IADD3 R9, -R5, R21, RZ ;  /* 0x0000001505097210 */ /* 0x000fe20007ffe1ff */
[----:B------:R-:W-:Y:S01]  /*25290*/  @P4 FFMA.FTZ R24, R38, R10, R6 ;  /* 0x0000000a26184223 */ /* 0x000fe20000010006 */
[----:B------:R-:W-:Y:S01]  /*252a0*/  SEL R5, R4, RZ, !P6 ;  /* 0x000000ff04057207 */ /* 0x000fe20007000000 */
[----:B------:R-:W-:Y:S01]  /*252b0*/  IMAD R4, R26, R8, RZ ;  /* 0x000000081a047224 */ /* 0x000fe200078e02ff */
[----:B------:R-:W-:Y:S01]  /*252c0*/  LOP3.LUT P0, RZ, R9, 0x3, RZ, 0xc0, !PT ;  /* 0x0000000309ff7812 */ /* 0x000fe2000780c0ff */
[----:B------:R-:W-:Y:S01]  /*252d0*/  BSSY B0, `(.L_x_987) ;  /* 0x0000047000007945 */ /* 0x000fe20003800000 */
[----:B------:R-:W3:Y:S01]  /*252e0*/  @P2 LDC R14, c[0x0][0x2e8] ;  /* 0x0000ba00ff0e2b82 */ /* 0x000ee20000000800 */
[----:B------:R-:W4:Y:S01]  /*252f0*/  @P2 MUFU.LG2 R12, R19 ;  /* 0x00000013000c2308 */ /* 0x000f220000000c00 */
[----:B------:R-:W-:Y:S01]  /*25300*/  IMAD.SHL.U32 R6, R4, 0x80, RZ ;  /* 0x0000008004067824 */ /* 0x000fe200078e00ff */
[----:B------:R-:W-:Y:S01]  /*25310*/  MOV R23, 0x7f800000 ;  /* 0x7f80000000177802 */ /* 0x000fe20000000f00 */
[----:B------:R-:W-:Y:S01]  /*25320*/  IMAD R0, R32, R0, R5 ;  /* 0x0000000020007224 */ /* 0x000fe200078e0205 */
[----:B------:R-:W-:Y:S01]  /*25330*/  SHF.R.S32.HI R26, RZ, 0x1f, R27 ;  /* 0x0000001fff1a7819 */ /* 0x000fe2000001141b */
[----:B------:R-:W-:Y:S01]  /*25340*/  @P5 FFMA.FTZ R23, R39, R11, R7 ;  /* 0x0000000b27175223 */ /* 0x000fe20000010007 */
[----:B------:R-:W-:Y:S01]  /*25350*/  SHF.R.S32.HI R7, RZ, 0x1f, R6 ;  /* 0x0000001fff077819 */ /* 0x000fe20000011406 */
[----:B------:R-:W-:Y:S01]  /*25360*/  IMAD.MOV.U32 R11, RZ, RZ, 0x7f800000 ;  /* 0x7f800000ff0b7424 */ /* 0x000fe200078e00ff */
[--C-:B------:R-:W-:Y:S01]  /*25370*/  IADD3 R6, P4, P1, R6, R2, R0.reuse ;  /* 0x0000000206067210 */ /* 0x100fe2000799e000 */
[----:B-----5:R1:W3:Y:S01]  /*25380*/  LDS.128 R28, [R228+0x1800] ;  /* 0x00180000e41c7984 */ /* 0x0202e20000000c00 */
[----:B------:R-:W-:Y:S01]  /*25390*/  LEA.HI R26, R26, R27, RZ, 0x2 ;  /* 0x0000001b1a1a7211 */ /* 0x000fe200078f10ff */
[----:B--2---:R-:W-:Y:S01]  /*253a0*/  @P3 FMUL.FTZ R5, R13, 0.69314718246459960938 ;  /* 0x3f3172180d053820 */ /* 0x004fe20000410000 */
[----:B------:R-:W-:-:S02]  /*253b0*/  SHF.R.S32.HI R0, RZ, 0x1f, R0 ;  /* 0x0000001fff007819 */ /* 0x000fc40000011400 */
[----:B------:R-:W-:Y:S01]  /*253c0*/  MOV R22, 0x7f800000 ;  /* 0x7f80000000167802 */ /* 0x000fe20000000f00 */
[----:B-1----:R-:W-:Y:S01]  /*253d0*/  @P3 FFMA.FTZ R11, R37, R15, R5 ;  /* 0x0000000f250b3223 */ /* 0x002fe20000010005 */
[----:B------:R-:W-:Y:S01]  /*253e0*/  SHF.R.S32.HI R10, RZ, 0x2, R26 ;  /* 0x00000002ff0a7819 */ /* 0x000fe2000001141a */
[----:B----4-:R-:W-:Y:S01]  /*253f0*/  @P2 FMUL.FTZ R4, R12, 0.69314718246459960938 ;  /* 0x3f3172180c042820 */ /* 0x010fe20000410000 */
[----:B------:R-:W-:-:S03]  /*25400*/  IADD3.X R9, R7, R3, R0, P4, P1 ;  /* 0x0000000307097210 */ /* 0x000fc600027e2400 */
        /* <DEDUP_REMOVED lines=51> */
.L_x_988:
[----:B------:R-:W-:Y:S05]  /*25740*/  BSYNC B0 ;  /* 0x0000000000007941 */ /* 0x000fea0003800000 */
.L_x_987:
        /* <DEDUP_REMOVED lines=38> */
.L_x_990:
[----:B------:R-:W-:Y:S05]  /*259b0*/  BSYNC B0 ;  /* 0x0000000000007941 */ /* 0x000fea0003800000 */
.L_x_989:
        /* <DEDUP_REMOVED lines=16> */
.L_x_992:
[----:B------:R-:W-:Y:S05]  /*25ac0*/  BSYNC B0 ;  /* 0x0000000000007941 */ /* 0x000fea0003800000 */
.L_x_991:
        /* <DEDUP_REMOVED lines=16> */
.L_x_994:
[----:B------:R-:W-:Y:S05]  /*25bd0*/  BSYNC B0 ;  /* 0x0000000000007941 */ /* 0x000fea0003800000 */
.L_x_993:
        /* <DEDUP_REMOVED lines=15> */
.L_x_995:
        /* <DEDUP_REMOVED lines=11> */
.L_x_1324:


//--------------------- .text._ZN5flash16flash_fwd_kernelI23Flash_fwd_kernel_traitsILi32ELi128ELi128ELi4ELb0ELb0EN7cutlass10bfloat16_tE19Flash_kernel_traitsILi32ELi128ELi128ELi4ES3_EELb1ELb0ELb1ELb0ELb0ELb0ELb0ELb1EEEvNS_16Flash_fwd_paramsE --------------------------
	.section	.text._ZN5flash16flash_fwd_kernelI23Flash_fwd_kernel_traitsILi32ELi128ELi128ELi4ELb0ELb0EN7cutlass10bfloat16_tE19Flash_kernel_traitsILi32ELi128ELi128ELi4ES3_EELb1ELb0ELb1ELb0ELb0ELb0ELb0ELb1EEEvNS_16Flash_fwd_paramsE,"ax",@progbits
	.align	128
        .global         _ZN5flash16flash_fwd_kernelI23Flash_fwd_kernel_traitsILi32ELi128ELi128ELi4ELb0ELb0EN7cutlass10bfloat16_tE19Flash_kernel_traitsILi32ELi128ELi128ELi4ES3_EELb1ELb0ELb1ELb0ELb0ELb0ELb0ELb1EEEvNS_16Flash_fwd_paramsE
        .type           _ZN5flash16flash_fwd_kernelI23Flash_fwd_kernel_traitsILi32ELi128ELi128ELi4ELb0ELb0EN7cutlass10bfloat16_tE19Flash_kernel_traitsILi32ELi128ELi128ELi4ES3_EELb1ELb0ELb1ELb0ELb0ELb0ELb0ELb1EEEvNS_16Flash_fwd_paramsE,@function
        .size           _ZN5flash16flash_fwd_kernelI23Flash_fwd_kernel_traitsILi32ELi128ELi128ELi4ELb0ELb0EN7cutlass10bfloat16_tE19Flash_kernel_traitsILi32ELi128ELi128ELi4ES3_EELb1ELb0ELb1ELb0ELb0ELb0ELb0ELb1EEEvNS_16Flash_fwd_paramsE,(.L_x_1302 - _ZN5flash16flash_fwd_kernelI23Flash_fwd_kernel_traitsILi32ELi128ELi128ELi4ELb0ELb0EN7cutlass10bfloat16_tE19Flash_kernel_traitsILi32ELi128ELi128ELi4ES3_EELb1ELb0ELb1ELb0ELb0ELb0ELb0ELb1EEEvNS_16Flash_fwd_paramsE)
        .other          _ZN5flash16flash_fwd_kernelI23Flash_fwd_kernel_traitsILi32ELi128ELi128ELi4ELb0ELb0EN7cutlass10bfloat16_tE19Flash_kernel_traitsILi32ELi128ELi128ELi4ES3_EELb1ELb0ELb1ELb0ELb0ELb0ELb0ELb1EEEvNS_16Flash_fwd_paramsE,@"STO_CUDA_ENTRY STV_DEFAULT"
_ZN5flash16flash_fwd_kernelI23Flash_fwd_kernel_traitsILi32ELi128ELi128ELi4ELb0ELb0EN7cutlass10bfloat16_tE19Flash_kernel_traitsILi32ELi128ELi128ELi4ES3_EELb1ELb0ELb1ELb0ELb0ELb0ELb0ELb1EEEvNS_16Flash_fwd_paramsE:
.text._ZN5flash16flash_fwd_kernelI23Flash_fwd_kernel_traitsILi32ELi128ELi128ELi4ELb0ELb0EN7cutlass10bfloat16_tE19Flash_kernel_traitsILi32ELi128ELi128ELi4ES3_EELb1ELb0ELb1ELb0ELb0ELb0ELb0ELb1EEEvNS_16Flash_fwd_paramsE:
[----:B------:R-:W1:Y:S08]  /*0000*/  LDC R1, c[0x0][0x28] ;  /* 0x00000a00ff017b82 */ /* 0x000e700000000800 */
[----:B------:R-:W2:Y:S01]  /*0010*/  LDC.64 R168, c[0x0][0x198] ;  /* 0x00006600ffa87b82 */ /* 0x000ea20000000a00 */
[----:B------:R-:W-:Y:S01]  /*0020*/  BSSY B2, `(.L_x_996) ;  /* 0x0000003000027945 */ /* 0x000fe20003800000 */
[----:B-1----:R-:W-:-:S06]  /*0030*/  IADD3 R1, R1, -0x518, RZ ;  /* 0xfffffae801017810 */ /* 0x002fcc0007ffe0ff */
[----:B--2---:R-:W-:Y:S05]  /*0040*/  CALL.REL.NOINC `($_ZN5flash16flash_fwd_kernelI23Flash_fwd_kernel_traitsILi32ELi128ELi128ELi4ELb0ELb0EN7cutlass10bfloat16_tE19Flash_kernel_traitsILi32ELi128ELi128ELi4ES3_EELb1ELb0ELb1ELb0ELb0ELb0ELb0ELb1EEEvNS_16Flash_fwd_paramsE$_ZN5flash22compute_attn_1rowblockI23Flash_fwd_kernel_traitsILi32ELi128ELi128ELi4ELb0ELb0EN7cutlass10bfloat16_tE19Flash_kernel_traitsILi32ELi128ELi128ELi4ES3_EELb1ELb0ELb1ELb0ELb0ELb0ELb0ELb1ENS_16Flash_fwd_paramsEEEvRKT8_iii) ;  /* 0x0000000000087944 */ /* 0x004fea0003c00000 */
[----:B------:R-:W-:Y:S05]  /*0050*/  BSYNC B2 ;  /* 0x0000000000027941 */ /* 0x000fea0003800000 */
.L_x_996:
[----:B------:R-:W-:Y:S05]  /*0060*/  EXIT ;  /* 0x000000000000794d */ /* 0x000fea0003800000 */
        .type           $_ZN5flash16flash_fwd_kernelI23Flash_fwd_kernel_traitsILi32ELi128ELi128ELi4ELb0ELb0EN7cutlass10bfloat16_tE19Flash_kernel_traitsILi32ELi128ELi128ELi4ES3_EELb1ELb0ELb1ELb0ELb0ELb0ELb0ELb1EEEvNS_16Flash_fwd_paramsE$_ZN5flash22compute_attn_1rowblockI23Flash_fwd_kernel_traitsILi32ELi128ELi128ELi4ELb0ELb0EN7cutlass10bfloat16_tE19Flash_kernel_traitsILi32ELi128ELi128ELi4ES3_EELb1ELb0ELb1ELb0ELb0ELb0ELb0ELb1ENS_16Flash_fwd_paramsEEEvRKT8_iii,@function
        .size           $_ZN5flash16flash_fwd_kernelI23Flash_fwd_kernel_traitsILi32ELi128ELi128ELi4ELb0ELb0EN7cutlass10bfloat16_tE19Flash_kernel_traitsILi32ELi128ELi128ELi4ES3_EELb1ELb0ELb1ELb0ELb0ELb0ELb0ELb1EEEvNS_16Flash_fwd_paramsE$_ZN5flash22compute_attn_1rowblockI23Flash_fwd_kernel_traitsILi32ELi128ELi128ELi4ELb0ELb0EN7cutlass10bfloat16_tE19Flash_kernel_traitsILi32ELi128ELi128ELi4ES3_EELb1ELb0ELb1ELb0ELb0ELb0ELb0ELb1ENS_16Flash_fwd_paramsEEEvRKT8_iii,(.L_x_1302 - $_ZN5flash16flash_fwd_kernelI23Flash_fwd_kernel_traitsILi32ELi128ELi128ELi4ELb0ELb0EN7cutlass10bfloat16_tE19Flash_kernel_traitsILi32ELi128ELi128ELi4ES3_EELb1ELb0ELb1ELb0ELb0ELb0ELb0ELb1EEEvNS_16Flash_fwd_paramsE$_ZN5flash22compute_attn_1rowblockI23Flash_fwd_kernel_traitsILi32ELi128ELi128ELi4ELb0ELb0EN7cutlass10bfloat16_tE19Flash_kernel_traitsILi32ELi128ELi128ELi4ES3_EELb1ELb0ELb1ELb0ELb0ELb0ELb0ELb1ENS_16Flash_fwd_paramsEEEvRKT8_iii)
$_ZN5flash16flash_fwd_kernelI23Flash_fwd_kernel_traitsILi32ELi128ELi128ELi4ELb0ELb0EN7cutlass10bfloat16_tE19Flash_kernel_traitsILi32ELi128ELi128ELi4ES3_EELb1ELb0ELb1ELb0ELb0ELb0ELb0ELb1EEEvNS_16Flash_fwd_paramsE$_ZN5flash22compute_attn_1rowblockI23Flash_fwd_kernel_traitsILi32ELi128ELi128ELi4ELb0ELb0EN7cutlass10bfloat16_tE19Flash_kernel_traitsILi32ELi128ELi128ELi4ES3_EELb1ELb0ELb1ELb0ELb0ELb0ELb0ELb1ENS_16Flash_fwd_paramsEEEvRKT8_iii:
[----:B------:R-:W-:Y:S02]  /*0070*/  ULDC.64 UR4, c[0x0][0x208] ;  /* 0x0000820000047ab9 */ /* 0x000fe40000000a00 */
[----:B------:R-:W2:Y:S04]  /*0080*/  LD.E.U8 R0, desc[UR4][R168.64+0x1a4] ;  /* 0x0001a404a8007980 */ /* 0x000ea8000c101100 */
[----:B------:R-:W3:Y:S01]  /*0090*/  LD.E.64 R192, desc[UR4][R168.64+0x190] ;  /* 0x00019004a8c07980 */ /* 0x000ee2000c101b00 */
[----:B------:R-:W-:Y:S01]  /*00a0*/  S2UR UR8, SR_CTAID.Y ;  /* 0x00000000000879c3 */ /* 0x000fe20000002600 */
[----:B------:R-:W1:Y:S02]  /*00b0*/  S2R R214, SR_TID.X ;  /* 0x0000000000d67919 */ /* 0x000e640000002100 */
[----:B------:R-:W4:Y:S05]  /*00c0*/  LD.E.64 R2, desc[UR4][R168.64+0x198] ;  /* 0x00019804a8027980 */ /* 0x000f2a000c101b00 */
[----:B------:R-:W-:Y:S01]  /*00d0*/  S2UR UR7, SR_CTAID.X ;  /* 0x00000000000779c3 */ /* 0x000fe20000002500 */
[----:B------:R-:W4:Y:S04]  /*00e0*/  LD.E R8, desc[UR4][R168.64+0x60] ;  /* 0x00006004a8087980 */ /* 0x000f28000c101900 */
[----:B------:R-:W5:Y:S03]  /*00f0*/  LD.E.U8 R199, desc[UR4][R168.64+0x178] ;  /* 0x00017804a8c77980 */ /* 0x000f66000c101100 */
[----:B------:R-:W1:Y:S02]  /*0100*/  S2UR UR6, SR_CTAID.Z ;  /* 0x00000000000679c3 */ /* 0x000e640000002700 */
[----:B-1----:R-:W-:-:S06]  /*0110*/  ULOP3.LUT UR6, UR6, UR7, UR8, 0xfe, !UPT ;  /* 0x0000000706067292 */ /* 0x002fcc000f8efe08 */
[----:B------:R-:W-:-:S13]  /*0120*/  LOP3.LUT P2, RZ, R214, UR6, RZ, 0xfc, !PT ;  /* 0x00000006d6ff7c12 */ /* 0x000fda000f84fcff */
[----:B------:R-:W4:Y:S01]  /*0130*/  @!P2 LD.E.64 R6, desc[UR4][R168.64+0x1a8] ;  /* 0x0001a804a806a980 */ /* 0x000f22000c101b00 */
[----:B--2---:R-:W-:-:S13]  /*0140*/  ISETP.NE.AND P1, PT, R0, RZ, PT ;  /* 0x000000ff0000720c */ /* 0x004fda0003f25270 */
[----:B---3--:R-:W2:Y:S04]  /*0150*/  @P1 LD.E.64 R192, desc[UR4][R192.64] ;  /* 0x00000004c0c01980 */ /* 0x008ea8000c101b00 */
[----:B------:R-:W3:Y:S04]  /*0160*/  @P1 LD.E R0, desc[UR4][R168.64+0x1a0] ;  /* 0x0001a004a8001980 */ /* 0x000ee8000c101900 */
[----:B----4-:R-:W3:Y:S04]  /*0170*/  @P1 LD.E.64 R4, desc[UR4][R2.64] ;  /* 0x0000000402041980 */ /* 0x010ee8000c101b00 */
[----:B--2---:R1:W-:Y:S04]  /*0180*/  @!P2 ST.E.64 desc[UR4][R6.64], R192 ;  /* 0x000000c00600a985 */ /* 0x0043e8000c101b04 */
[----:B-1----:R-:W2:Y:S01]  /*0190*/  @!P2 LD.E.64 R6, desc[UR4][R168.64+0x1a8] ;  /* 0x0001a804a806a980 */ /* 0x002ea2000c101b00 */
[----:B---3--:R-:W-:-:S05]  /*01a0*/  @P1 IADD3 R0, P0, R0, R4, RZ ;  /* 0x0000000400001210 */ /* 0x008fca0007f1e0ff */
[----:B------:R-:W-:Y:S02]  /*01b0*/  @P1 IMAD.X R4, RZ, RZ, R5, P0 ;  /* 0x000000ffff041224 */ /* 0x000fe400000e0605 */
[----:B------:R-:W-:Y:S02]  /*01c0*/  @P1 IMAD.MOV.U32 R2, RZ, RZ, R0 ;  /* 0x000000ffff021224 */ /* 0x000fe400078e0000 */
[----:B------:R-:W-:Y:S01]  /*01d0*/  @P1 IMAD.MOV.U32 R3, RZ, RZ, R4 ;  /* 0x000000ffff031224 */ /* 0x000fe200078e0004 */
[----:B------:R-:W1:Y:S04]  /*01e0*/  S2R R39, SR_CTAID.Y ;  /* 0x0000000000277919 */ /* 0x000e680000002600 */
[----:B--2---:R2:W-:Y:S04]  /*01f0*/  @!P2 ST.E.64 desc[UR4][R6.64+0x8], R2 ;  /* 0x000008020600a985 */ /* 0x0045e8000c101b04 */
[----:B------:R-:W3:Y:S01]  /*0200*/  LD.E.64 R4, desc[UR4][R168.64+0xe0] ;  /* 0x0000e004a8047980 */ /* 0x000ee2000c101b00 */
[----:B------:R-:W-:-:S03]  /*0210*/  IMAD.MOV.U32 R9, RZ, RZ, -0x1 ;  /* 0xffffffffff097424 */ /* 0x000fc600078e00ff */
[----:B--2---:R-:W2:Y:S01]  /*0220*/  LD.E.64 R6, desc[UR4][R168.64+0xf0] ;  /* 0x0000f004a8067980 */ /* 0x004ea2000c101b00 */
[----:B---3--:R-:W-:-:S04]  /*0230*/  ISETP.NE.U32.AND P1, PT, R4, RZ, PT ;  /* 0x000000ff0400720c */ /* 0x008fc80003f25070 */
[----:B------:R-:W-:Y:S01]  /*0240*/  ISETP.NE.AND.EX P1, PT, R5, RZ, PT, P1 ;  /* 0x000000ff0500720c */ /* 0x000fe20003f25310 */
[----:B-1----:R-:W-:-:S12]  /*0250*/  IMAD.WIDE R4, R39, 0x4, R4 ;  /* 0x0000000427047825 */ /* 0x002fd800078e0204 */
[----:B------:R-:W3:Y:S04]  /*0260*/  @P1 LD.E R9, desc[UR4][R4.64] ;  /* 0x0000000404091980 */ /* 0x000ee8000c101900 */
[----:B------:R-:W4:Y:S04]  /*0270*/  @P1 LD.E R0, desc[UR4][R4.64+0x4] ;  /* 0x0000040404001980 */ /* 0x000f28000c101900 */
[----:B------:R-:W2:Y:S01]  /*0280*/  LD.E.64 R4, desc[UR4][R168.64+0xe8] ;  /* 0x0000e804a8047980 */ /* 0x000ea2000c101b00 */
[----:B------:R-:W1:Y:S01]  /*0290*/  S2R R32, SR_CTAID.Z ;  /* 0x0000000000207919 */ /* 0x000e620000002700 */
[----:B---3--:R-:W-:-:S04]  /*02a0*/  IMAD.MOV.U32 R33, RZ, RZ, R9 ;  /* 0x000000ffff217224 */ /* 0x008fc800078e0009 */
[----:B----4-:R-:W-:-:S06]  /*02b0*/  @P1 IMAD.IADD R65, R0, 0x1, -R33 ;  /* 0x0000000100411824 */ /* 0x010fcc00078e0a21 */
[----:B------:R-:W3:Y:S01]  /*02c0*/  @!P1 LD.E R65, desc[UR4][R168.64+0xb4] ;  /* 0x0000b404a8419980 */ /* 0x000ee2000c101900 */
[----:B--2---:R-:W-:Y:S02]  /*02d0*/  ISETP.NE.U32.AND P0, PT, R6, RZ, PT ;  /* 0x000000ff0600720c */ /* 0x004fe40003f05070 */
[----:B------:R-:W-:Y:S02]  /*02e0*/  SHF.R.S32.HI R38, RZ, 0x1f, R214 ;  /* 0x0000001fff267819 */ /* 0x000fe400000114d6 */
[----:B------:R-:W-:Y:S02]  /*02f0*/  ISETP.NE.AND.EX P0, PT, R7, RZ, PT, P0 ;  /* 0x000000ff0700720c */ /* 0x000fe40003f05300 */
[----:B------:R-:W-:Y:S01]  /*0300*/  LEA.HI R46, R38, R214, RZ, 0x5 ;  /* 0x000000d6262e7211 */ /* 0x000fe200078f28ff */
[----:B------:R-:W-:Y:S01]  /*0310*/  STL.64 [R1+0x108], R192 ;  /* 0x000108c001007387 */ /* 0x000fe20000100a00 */
[----:B-1----:R-:W-:-:S03]  /*0320*/  IMAD R0, R39, R8, R32 ;  /* 0x0000000827007224 */ /* 0x002fc600078e0220 */
[----:B------:R1:W-:Y:S01]  /*0330*/  STL [R1+0x374], R9 ;  /* 0x0003740901007387 */ /* 0x0003e20000100800 */
[----:B------:R-:W-:Y:S02]  /*0340*/  IMAD.MOV.U32 R23, RZ, RZ, RZ ;  /* 0x000000ffff177224 */ /* 0x000fe400078e00ff */
[----:B------:R-:W-:-:S03]  /*0350*/  IMAD.SHL.U32 R0, R0, 0x20, RZ ;  /* 0x0000002000007824 */ /* 0x000fc600078e00ff */
[----:B------:R-:W-:-:S05]  /*0360*/  @P0 IMAD.WIDE R6, R39, 0x4, R6 ;  /* 0x0000000427060825 */ /* 0x000fca00078e0206 */
[----:B------:R2:W5:Y:S01]  /*0370*/  @P0 LD.E R23, desc[UR4][R6.64] ;  /* 0x0000000406170980 */ /* 0x000562000c101900 */
[----:B-1----:R-:W-:-:S05]  /*0380*/  LOP3.LUT R9, R46, 0xffffffe0, RZ, 0xc0, !PT ;  /* 0xffffffe02e097812 */ /* 0x002fca00078ec0ff */
[----:B------:R-:W-:-:S05]  /*0390*/  IMAD.IADD R45, R214, 0x1, -R9 ;  /* 0x00000001d62d7824 */ /* 0x000fca00078e0a09 */
[----:B------:R-:W-:Y:S02]  /*03a0*/  IADD3 R215, P1, P0, R0, R2, R45 ;  /* 0x0000000200d77210 */ /* 0x000fe4000783e02d */
[----:B------:R-:W-:-:S03]  /*03b0*/  ISETP.NE.U32.AND P2, PT, R4, RZ, PT ;  /* 0x000000ff0400720c */ /* 0x000fc60003f45070 */
[----:B------:R1:W-:Y:S01]  /*03c0*/  STL [R1+0x3a0], R215 ;  /* 0x0003a0d701007387 */ /* 0x0003e20000100800 */
[----:B------:R-:W-:Y:S01]  /*03d0*/  ISETP.NE.AND.EX P2, PT, R5, RZ, PT, P2 ;  /* 0x000000ff0500720c */ /* 0x000fe20003f45320 */
[----:B------:R-:W-:Y:S01]  /*03e0*/  BSSY B0, `(.L_x_997) ;  /* 0x000000b000007945 */ /* 0x000fe20003800000 */
[----:B------:R-:W-:Y:S01]  /*03f0*/  IMAD.MOV.U32 R26, RZ, RZ, -0x1 ;  /* 0xffffffffff1a7424 */ /* 0x000fe200078e00ff */
[----:B--2---:R-:W-:Y:S01]  /*0400*/  SHF.R.S32.HI R6, RZ, 0x1f, R0 ;  /* 0x0000001fff067819 */ /* 0x004fe20000011400 */
[----:B------:R-:W-:Y:S01]  /*0410*/  IMAD.WIDE R4, R39, 0x4, R4 ;  /* 0x0000000427047825 */ /* 0x000fe200078e0204 */
[----:B------:R-:W-:Y:S01]  /*0420*/  SHF.R.S32.HI R7, RZ, 0x1f, R45 ;  /* 0x0000001fff077819 */ /* 0x000fe2000001142d */
[----:B---3--:R1:W-:Y:S07]  /*0430*/  STL [R1+0x3a4], R65 ;  /* 0x0003a44101007387 */ /* 0x0083ee0000100800 */
[----:B------:R-:W-:Y:S05]  /*0440*/  @!P2 BRA `(.L_x_998) ;  /* 0x000000000010a947 */ /* 0x000fea0003800000 */
[----:B------:R-:W2:Y:S02]  /*0450*/  LD.E.U8 R0, desc[UR4][R168.64+0x1b2] ;  /* 0x0001b204a8007980 */ /* 0x000ea4000c101100 */
[----:B--2---:R-:W-:-:S13]  /*0460*/  ISETP.NE.AND P3, PT, R0, RZ, PT ;  /* 0x000000ff0000720c */ /* 0x004fda0003f65270 */
[----:B------:R-:W-:Y:S05]  /*0470*/  @!P3 BRA `(.L_x_998) ;  /* 0x000000000004b947 */ /* 0x000fea0003800000 */
[----:B------:R2:W5:Y:S02]  /*0480*/  LD.E R26, desc[UR4][R4.64] ;  /* 0x00000004041a7980 */ /* 0x000564000c101900 */
.L_x_998:
[----:B------:R-:W-:Y:S05]  /*0490*/  BSYNC B0 ;  /* 0x0000000000007941 */ /* 0x000fea0003800000 */
.L_x_997:
[----:B------:R-:W-:Y:S01]  /*04a0*/  BSSY B0, `(.L_x_999) ;  /* 0x000000a000007945 */ /* 0x000fe20003800000 */
[----:B------:R-:W-:-:S03]  /*04b0*/  IADD3.X R185, R6, R3, R7, P1, P0 ;  /* 0x0000000306b97210 */ /* 0x000fc60000fe0407 */
[----:B------:R-:W-:Y:S05]  /*04c0*/  @!P2 BRA `(.L_x_1000) ;  /* 0x000000000018a947 */ /* 0x000fea0003800000 */
[----:B------:R-:W3:Y:S02]  /*04d0*/  LD.E.U8 R0, desc[UR4][R168.64+0x1b2] ;  /* 0x0001b204a8007980 */ /* 0x000ee4000c101100 */
[----:B---3--:R-:W-:-:S13]  /*04e0*/  ISETP.NE.AND P0, PT, R0, RZ, PT ;  /* 0x000000ff0000720c */ /* 0x008fda0003f05270 */
[----:B------:R-:W3:Y:S02]  /*04f0*/  @P0 LD.E R6, desc[UR4][R4.64+0x4] ;  /* 0x0000040404060980 */ /* 0x000ee4000c101900 */
[----:B---3-5:R-:W-:-:S06]  /*0500*/  @P0 IADD3 R6, R6, -R26, RZ ;  /* 0x8000001a06060210 */ /* 0x028fcc0007ffe0ff */
[----:B------:R4:W5:Y:S01]  /*0510*/  @!P0 LD.E R6, desc[UR4][R4.64] ;  /* 0x0000000404068980 */ /* 0x000962000c101900 */
[----:B------:R-:W-:Y:S05]  /*0520*/  BRA `(.L_x_1001) ;  /* 0x0000000000047947 */ /* 0x000fea0003800000 */
.L_x_1000:
[----:B------:R3:W5:Y:S02]  /*0530*/  LD.E R6, desc[UR4][R168.64+0xb8] ;  /* 0x0000b804a8067980 */ /* 0x000764000c101900 */
.L_x_1001:
[----:B------:R-:W-:Y:S05]  /*0540*/  BSYNC B0 ;  /* 0x0000000000007941 */ /* 0x000fea0003800000 */
.L_x_999:
[----:B------:R-:W2:Y:S01]  /*0550*/  LD.E.64 R2, desc[UR4][R168.64+0xf8] ;  /* 0x0000f804a8027980 */ /* 0x000ea2000c101b00 */
[----:B------:R-:W-:Y:S01]  /*0560*/  BSSY B1, `(.L_x_1002) ;  /* 0x0000011000017945 */ /* 0x000fe20003800000 */
[----:B--2---:R-:W-:-:S04]  /*0570*/  ISETP.NE.U32.AND P0, PT, R2, RZ, PT ;  /* 0x000000ff0200720c */ /* 0x004fc80003f05070 */
[----:B------:R-:W-:-:S13]  /*0580*/  ISETP.NE.AND.EX P0, PT, R3, RZ, PT, P0 ;  /* 0x000000ff0300720c */ /* 0x000fda0003f05300 */
[----:B------:R-:W-:Y:S05]  /*0590*/  @!P0 BRA `(.L_x_1003) ;  /* 0x0000000000108947 */ /* 0x000fea0003800000 */
[----:B------:R-:W-:-:S05]  /*05a0*/  IMAD.WIDE R2, R39, 0x4, R2 ;  /* 0x0000000427027825 */ /* 0x000fca00078e0202 */
[----:B------:R-:W2:Y:S02]  /*05b0*/  LD.E R0, desc[UR4][R2.64] ;  /* 0x0000000402007980 */ /* 0x000ea4000c101900 */
[----:B--2--5:R-:W-:Y:S01]  /*05c0*/  IADD3 R40, R0, -R23, RZ ;  /* 0x8000001700287210 */ /* 0x024fe20007ffe0ff */
[----:B------:R-:W-:Y:S05]  /*05d0*/  BRA `(.L_x_1004) ;  /* 0x0000000000247947 */ /* 0x000fea0003800000 */
.L_x_1003:
[----:B------:R-:W2:Y:S01]  /*05e0*/  LD.E.64 R2, desc[UR4][R168.64+0x108] ;  /* 0x00010804a8027980 */ /* 0x000ea2000c101b00 */
[----:B------:R-:W-:Y:S01]  /*05f0*/  BSSY B0, `(.L_x_1005) ;  /* 0x0000006000007945 */ /* 0x000fe20003800000 */
[----:B------:R-:W-:Y:S01]  /*0600*/  IMAD.MOV.U32 R0, RZ, RZ, RZ ;  /* 0x000000ffff007224 */ /* 0x000fe200078e00ff */
[----:B--2---:R-:W-:-:S04]  /*0610*/  ISETP.NE.U32.AND P0, PT, R2, RZ, PT ;  /* 0x000000ff0200720c */ /* 0x004fc80003f05070 */
[----:B------:R-:W-:-:S13]  /*0620*/  ISETP.NE.AND.EX P0, PT, R3, RZ, PT, P0 ;  /* 0x000000ff0300720c */ /* 0x000fda0003f05300 */
[----:B------:R-:W-:Y:S05]  /*0630*/  @!P0 BRA `(.L_x_1006) ;  /* 0x0000000000048947 */ /* 0x000fea0003800000 */
[----:B------:R2:W5:Y:S02]  /*0640*/  LD.E R0, desc[UR4][R168.64+0xbc] ;  /* 0x0000bc04a8007980 */ /* 0x000564000c101900 */
.L_x_1006:
[----:B------:R-:W-:Y:S05]  /*0650*/  BSYNC B0 ;  /* 0x0000000000007941 */ /* 0x000fea0003800000 */
.L_x_1005:
[----:B-----5:R-:W-:Y:S02]  /*0660*/  IADD3 R40, R0, R6, -R23 ;  /* 0x0000000600287210 */ /* 0x020fe40007ffe817 */
.L_x_1004:
[----:B------:R-:W-:Y:S05]  /*0670*/  BSYNC B1 ;  /* 0x0000000000017941 */ /* 0x000fea0003800000 */
.L_x_1002:
[----:B------:R-:W5:Y:S01]  /*0680*/  S2R R211, SR_CTAID.X ;  /* 0x0000000000d37919 */ /* 0x000f620000002500 */
[----:B------:R-:W-:Y:S01]  /*0690*/  MOV R31, 0x50 ;  /* 0x00000050001f7802 */ /* 0x000fe20000000f00 */
[----:B------:R-:W-:-:S03]  /*06a0*/  IMAD.MOV.U32 R3, RZ, RZ, 0x0 ;  /* 0x00000000ff037424 */ /* 0x000fc600078e00ff */
[----:B------:R-:W-:Y:S01]  /*06b0*/  MOV R2, R31 ;  /* 0x0000001f00027202 */ /* 0x000fe20000000f00 */
[----:B-----5:R-:W-:-:S05]  /*06c0*/  IMAD.SHL.U32 R47, R211, 0x80, RZ ;  /* 0x00000080d32f7824 */ /* 0x020fca00078e00ff */
[----:B------:R-:W-:-:S13]  /*06d0*/  ISETP.GT.AND P0, PT, R65, R47, PT ;  /* 0x0000002f4100720c */ /* 0x000fda0003f04270 */
[----:B-1234-:R-:W-:Y:S05]  /*06e0*/  @!P0 RET.REL.NODEC R2 `(_ZN5flash16flash_fwd_kernelI23Flash_fwd_kernel_traitsILi32ELi128ELi128ELi4ELb0ELb0EN7cutlass10bfloat16_tE19Flash_kernel_traitsILi32ELi128ELi128ELi4ES3_EELb1ELb0ELb1ELb0ELb0ELb0ELb0ELb1EEEvNS_16Flash_fwd_paramsE) ;  /* 0xfffffff802448950 */ /* 0x01efea0003c3ffff */
[----:B------:R-:W2:Y:S04]  /*06f0*/  LD.E R0, desc[UR4][R168.64+0x188] ;  /* 0x00018804a8007980 */ /* 0x000ea8000c101900 */
[----:B------:R-:W3:Y:S01]  /*0700*/  LD.E R4, desc[UR4][R168.64+0x184] ;  /* 0x00018404a8047980 */ /* 0x000ee2000c101900 */
[----:B------:R-:W-:Y:S01]  /*0710*/  IADD3 R3, -R65, 0xff, R47 ;  /* 0x000000ff41037810 */ /* 0x000fe20007ffe12f */
[C---:B------:R-:W-:Y:S01]  /*0720*/  VIADD R2, R40.reuse, 0x7f ;  /* 0x0000007f28027836 */ /* 0x040fe20000000000 */
[----:B------:R-:W-:Y:S02]  /*0730*/  IADD3 R5, R40, R47, -R65 ;  /* 0x0000002f28057210 */ /* 0x000fe40007ffe841 */
[----:B--2---:R-:W-:-:S03]  /*0740*/  IADD3 R0, R0, R3, R40 ;  /* 0x0000000300007210 */ /* 0x004fc60007ffe028 */
[----:B---3--:R-:W-:Y:S01]  /*0750*/  IMAD.IADD R3, R5, 0x1, -R4 ;  /* 0x0000000105037824 */ /* 0x008fe200078e0a04 */
[----:B------:R-:W-:Y:S02]  /*0760*/  SHF.R.S32.HI R5, RZ, 0x1f, R2 ;  /* 0x0000001fff057819 */ /* 0x000fe40000011402 */
[----:B------:R-:W-:Y:S02]  /*0770*/  SHF.R.S32.HI R4, RZ, 0x1f, R0 ;  /* 0x0000001fff047819 */ /* 0x000fe40000011400 */
[----:B------:R-:W-:Y:S02]  /*0780*/  SHF.R.S32.HI R6, RZ, 0x1f, R3 ;  /* 0x0000001fff067819 */ /* 0x000fe40000011403 */
[----:B------:R-:W-:Y:S02]  /*0790*/  LEA.HI R5, R5, R2, RZ, 0x7 ;  /* 0x0000000205057211 */ /* 0x000fe400078f38ff */
[----:B------:R-:W-:Y:S02]  /*07a0*/  LEA.HI R0, R4, R0, RZ, 0x7 ;  /* 0x0000000004007211 */ /* 0x000fe400078f38ff */
[----:B------:R-:W-:-:S02]  /*07b0*/  LEA.HI R2, R6, R3, RZ, 0x7 ;  /* 0x0000000306027211 */ /* 0x000fc400078f38ff */
[----:B------:R-:W-:Y:S02]  /*07c0*/  SHF.R.S32.HI R3, RZ, 0x7, R5 ;  /* 0x00000007ff037819 */ /* 0x000fe40000011405 */
[----:B------:R-:W-:Y:S02]  /*07d0*/  SHF.R.S32.HI R0, RZ, 0x7, R0 ;  /* 0x00000007ff007819 */ /* 0x000fe40000011400 */
[----:B------:R-:W-:Y:S02]  /*07e0*/  SHF.R.S32.HI R2, RZ, 0x7, R2 ;  /* 0x00000007ff027819 */ /* 0x000fe40000011402 */
[----:B------:R-:W-:Y:S02]  /*07f0*/  VIMNMX R186, R3, R0, PT ;  /* 0x0000000003ba7248 */ /* 0x000fe40003fe0100 */
[----:B------:R-:W-:-:S03]  /*0800*/  VIMNMX R187, RZ, R2, !PT ;  /* 0x00000002ffbb7248 */ /* 0x000fc60007fe0100 */
[----:B------:R1:W-:Y:S01]  /*0810*/  STL [R1+0xa8], R186 ;  /* 0x0000a8ba01007387 */ /* 0x0003e20000100800 */
[----:B------:R-:W-:-:S03]  /*0820*/  ISETP.GT.AND P0, PT, R186, R187, PT ;  /* 0x000000bbba00720c */ /* 0x000fc60003f04270 */
[----:B------:R1:W-:Y:S10]  /*0830*/  STL [R1+0x370], R187 ;  /* 0x000370bb01007387 */ /* 0x0003f40000100800 */
[----:B------:R-:W-:Y:S05]  /*0840*/  @P0 BRA `(.L_x_1007) ;  /* 0x0000000800c80947 */ /* 0x000fea0003800000 */
[----:B------:R-:W-:Y:S01]  /*0850*/  ISETP.NE.AND P1, PT, R33, -0x1, PT ;  /* 0xffffffff2100780c */ /* 0x000fe20003f25270 */
[----:B------:R-:W2:Y:S04]  /*0860*/  LD.E.U16 R0, desc[UR4][R168.64+0x1c8] ;  /* 0x0001c804a8007980 */ /* 0x000ea8000c101500 */
[----:B------:R-:W3:Y:S04]  /*0870*/  LD.E.64 R2, desc[UR4][R168.64+0x88] ;  /* 0x00008804a8027980 */ /* 0x000ee8000c101b00 */
[----:B------:R4:W5:Y:S04]  /*0880*/  LD.E.64 R10, desc[UR4][R168.64+0x70] ;  /* 0x00007004a80a7980 */ /* 0x000968000c101b00 */
[----:B------:R-:W4:Y:S04]  /*0890*/  @!P1 LD.E.64 R6, desc[UR4][R168.64+0x80] ;  /* 0x00008004a8069980 */ /* 0x000f28000c101b00 */
[----:B------:R1:W5:Y:S01]  /*08a0*/  LD.E.64 R14, desc[UR4][R168.64+0x90] ;  /* 0x00009004a80e7980 */ /* 0x000362000c101b00 */
[----:B------:R-:W-:Y:S01]  /*08b0*/  @!P1 SHF.R.S32.HI R12, RZ, 0x1f, R39 ;  /* 0x0000001fff0c9819 */ /* 0x000fe20000011427 */
[----:B------:R-:W-:Y:S01]  /*08c0*/  BSSY B1, `(.L_x_1008) ;  /* 0x0000020000017945 */ /* 0x000fe20003800000 */
[----:B------:R-:W-:-:S02]  /*08d0*/  PLOP3.LUT P5, PT, PT, PT, PT, 0x8, 0x0 ;  /* 0x000000000000781c */ /* 0x000fc40003fae170 */
[----:B------:R-:W-:Y:S01]  /*08e0*/  CS2R R20, SRZ ;  /* 0x0000000000147805 */ /* 0x000fe2000001ff00 */
[----:B----4-:R-:W-:Y:S01]  /*08f0*/  @!P1 IMAD R9, R7, R39, RZ ;  /* 0x0000002707099224 */ /* 0x010fe200078e02ff */
[C---:B--2---:R-:W-:Y:S02]  /*0900*/  PRMT R7, R0.reuse, 0x7770, RZ ;  /* 0x0000777000077816 */ /* 0x044fe400000000ff */
[----:B------:R-:W-:Y:S02]  /*0910*/  PRMT R0, R0, 0x7771, RZ ;  /* 0x0000777100007816 */ /* 0x000fe400000000ff */
[----:B------:R-:W-:-:S04]  /*0920*/  ISETP.NE.AND P0, PT, R7, RZ, PT ;  /* 0x000000ff0700720c */ /* 0x000fc80003f05270 */
[----:B------:R-:W-:Y:S01]  /*0930*/  ISETP.NE.OR P2, PT, R0, RZ, !P0 ;  /* 0x000000ff0000720c */ /* 0x000fe20004745670 */
[-C--:B---3--:R-:W-:Y:S02]  /*0940*/  @P1 IMAD R8, R3, R33.reuse, RZ ;  /* 0x0000002103081224 */ /* 0x088fe400078e02ff */
[----:B------:R-:W-:-:S04]  /*0950*/  @P1 IMAD.WIDE.U32 R4, R2, R33, RZ ;  /* 0x0000002102041225 */ /* 0x000fc800078e00ff */
[C---:B------:R-:W-:Y:S02]  /*0960*/  @!P1 IMAD R9, R6.reuse, R12, R9 ;  /* 0x0000000c06099224 */ /* 0x040fe400078e0209 */
[----:B------:R-:W-:-:S04]  /*0970*/  @!P1 IMAD.WIDE.U32 R6, R6, R39, RZ ;  /* 0x0000002706069225 */ /* 0x000fc800078e00ff */
[----:B------:R-:W-:Y:S02]  /*0980*/  @P1 IMAD.IADD R13, R5, 0x1, R8 ;  /* 0x00000001050d1824 */ /* 0x000fe400078e0208 */
[----:B------:R-:W-:Y:S01]  /*0990*/  @P1 IMAD.MOV.U32 R12, RZ, RZ, R4 ;  /* 0x000000ffff0c1224 */ /* 0x000fe200078e0004 */
[-C--:B------:R-:W-:Y:S01]  /*09a0*/  @P1 MOV R4, R2.reuse ;  /* 0x0000000200041202 */ /* 0x080fe20000000f00 */
[--C-:B------:R-:W-:Y:S01]  /*09b0*/  @P1 IMAD.MOV.U32 R5, RZ, RZ, R3.reuse ;  /* 0x000000ffff051224 */ /* 0x100fe200078e0003 */
[----:B------:R-:W-:Y:S01]  /*09c0*/  @!P1 MOV R4, R2 ;  /* 0x0000000200049202 */ /* 0x000fe20000000f00 */
[----:B------:R-:W-:Y:S01]  /*09d0*/  @!P1 IMAD.MOV.U32 R5, RZ, RZ, R3 ;  /* 0x000000ffff059224 */ /* 0x000fe200078e0003 */
[----:B------:R-:W-:Y:S01]  /*09e0*/  @!P1 MOV R12, R6 ;  /* 0x00000006000c9202 */ /* 0x000fe20000000f00 */
[----:B------:R-:W-:Y:S01]  /*09f0*/  @!P1 IMAD.IADD R13, R7, 0x1, R9 ;  /* 0x00000001070d9824 */ /* 0x000fe200078e0209 */
[----:B-1----:R-:W-:Y:S06]  /*0a00*/  @P2 BRA `(.L_x_1009) ;  /* 0x00000000002c2947 */ /* 0x002fec0003800000 */
[----:B------:R-:W-:Y:S01]  /*0a10*/  ISETP.NE.AND P1, PT, R33, -0x1, PT ;  /* 0xffffffff2100780c */ /* 0x000fe20003f25270 */
[----:B------:R-:W-:Y:S01]  /*0a20*/  BSSY B0, `(.L_x_1010) ;  /* 0x0000006000007945 */ /* 0x000fe20003800000 */
[----:B------:R-:W-:-:S11]  /*0a30*/  PLOP3.LUT P5, PT, PT, PT, PT, 0x80, 0x0 ;  /* 0x000000000000781c */ /* 0x000fd60003faf070 */
[----:B------:R-:W-:Y:S05]  /*0a40*/  @P1 BRA `(.L_x_1011) ;  /* 0x00000000000c1947 */ /* 0x000fea0003800000 */
[----:B------:R-:W2:Y:S02]  /*0a50*/  LD.E R0, desc[UR4][R168.64+0xb4] ;  /* 0x0000b404a8007980 */ /* 0x000ea4000c101900 */
[----:B--2---:R-:W-:-:S05]  /*0a60*/  IMAD R33, R39, R0, RZ ;  /* 0x0000000027217224 */ /* 0x004fca00078e02ff */
[----:B------:R1:W-:Y:S02]  /*0a70*/  STL [R1+0x374], R33 ;  /* 0x0003742101007387 */ /* 0x0003e40000100800 */
.L_x_1011:
[----:B------:R-:W-:Y:S05]  /*0a80*/  BSYNC B0 ;  /* 0x0000000000007941 */ /* 0x000fea0003800000 */
.L_x_1010:
[----:B------:R-:W-:Y:S01]  /*0a90*/  PRMT R0, RZ, 0x7610, R0 ;  /* 0x00007610ff007816 */ /* 0x000fe20000000000 */
[--C-:B------:R-:W-:Y:S01]  /*0aa0*/  IMAD.MOV.U32 R20, RZ, RZ, R33.reuse ;  /* 0x000000ffff147224 */ /* 0x100fe200078e0021 */
[----:B------:R-:W-:Y:S02]  /*0ab0*/  SHF.R.S32.HI R21, RZ, 0x1f, R33 ;  /* 0x0000001fff157819 */ /* 0x000fe40000011421 */
.L_x_1009:
[----:B------:R-:W-:Y:S05]  /*0ac0*/  BSYNC B1 ;  /* 0x0000000000017941 */ /* 0x000fea0003800000 */
.L_x_1008:
[----:B------:R-:W-:Y:S01]  /*0ad0*/  LOP3.LUT P1, RZ, R0, 0xff, RZ, 0xc0, !PT ;  /* 0x000000ff00ff7812 */ /* 0x000fe2000782c0ff */
[----:B------:R2:W5:Y:S04]  /*0ae0*/  LD.E R22, desc[UR4][R168.64+0xc0] ;  /* 0x0000c004a8167980 */ /* 0x000568000c101900 */
[----:B------:R2:W5:Y:S08]  /*0af0*/  LD.E.64 R18, desc[UR4][R168.64+0xa0] ;  /* 0x0000a004a8127980 */ /* 0x000570000c101b00 */
[----:B------:R-:W3:Y:S01]  /*0b00*/  @P1 LD.E.64 R24, desc[UR4][R168.64+0xb0] ;  /* 0x0000b004a8181980 */ /* 0x000ee2000c101b00 */
[----:B------:R-:W-:Y:S01]  /*0b10*/  LEA.HI R8, R38, R214, RZ, 0x2 ;  /* 0x000000d626087211 */ /* 0x000fe200078f10ff */
[----:B-----5:R-:W-:Y:S01]  /*0b20*/  IMAD R6, R15, R32, RZ ;  /* 0x000000200f067224 */ /* 0x020fe200078e02ff */
[----:B------:R-:W-:-:S02]  /*0b30*/  SHF.R.S32.HI R0, RZ, 0x1f, R32 ;  /* 0x0000001fff007819 */ /* 0x000fc40000011420 */
[----:B------:R-:W-:Y:S01]  /*0b40*/  LOP3.LUT R26, R8, 0xfffffffc, RZ, 0xc0, !PT ;  /* 0xfffffffc081a7812 */ /* 0x000fe200078ec0ff */
[----:B------:R-:W-:Y:S01]  /*0b50*/  BSSY B0, `(.L_x_1012) ;  /* 0x000000d000007945 */ /* 0x000fe20003800000 */
[----:B------:R-:W-:Y:S01]  /*0b60*/  SHF.R.S32.HI R8, RZ, 0x2, R8 ;  /* 0x00000002ff087819 */ /* 0x000fe20000011408 */
[----:B------:R-:W-:Y:S01]  /*0b70*/  IMAD R6, R14, R0, R6 ;  /* 0x000000000e067224 */ /* 0x000fe200078e0206 */
[----:B------:R-:W-:Y:S01]  /*0b80*/  IADD3 R0, -R47, R65, RZ ;  /* 0x000000412f007210 */ /* 0x000fe20007ffe1ff */
[----:B------:R-:W-:Y:S02]  /*0b90*/  IMAD.IADD R26, R214, 0x1, -R26 ;  /* 0x00000001d61a7824 */ /* 0x000fe400078e0a1a */
[----:B------:R-:W-:Y:S02]  /*0ba0*/  @P1 IMAD.MOV.U32 R2, RZ, RZ, 0x1 ;  /* 0x00000001ff021424 */ /* 0x000fe400078e00ff */
[----:B---3--:R-:W-:Y:S01]  /*0bb0*/  @P1 IMAD R23, R24, R25, RZ ;  /* 0x0000001918171224 */ /* 0x008fe200078e02ff */
[----:B--2---:R-:W-:Y:S06]  /*0bc0*/  @P1 BRA `(.L_x_1013) ;  /* 0x0000000000141947 */ /* 0x004fec0003800000 */
[----:B------:R-:W2:Y:S04]  /*0bd0*/  @P0 LD.E R23, desc[UR4][R168.64+0xd4] ;  /* 0x0000d404a8170980 */ /* 0x000ea8000c101900 */
[----:B------:R-:W2:Y:S04]  /*0be0*/  LD.E R2, desc[UR4][R168.64+0x60] ;  /* 0x00006004a8027980 */ /* 0x000ea8000c101900 */
[----:B------:R-:W2:Y:S01]  /*0bf0*/  @!P0 LD.E R23, desc[UR4][R168.64+0xb4] ;  /* 0x0000b404a8178980 */ /* 0x000ea2000c101900 */
[----:B------:R-:W-:Y:S01]  /*0c00*/  MOV R24, 0x1 ;  /* 0x0000000100187802 */ /* 0x000fe20000000f00 */
[----:B--2---:R-:W-:-:S02]  /*0c10*/  IMAD R2, R23, R2, RZ ;  /* 0x0000000217027224 */ /* 0x004fc400078e02ff */
.L_x_1013:
[----:B------:R-:W-:Y:S05]  /*0c20*/  BSYNC B0 ;  /* 0x0000000000007941 */ /* 0x000fea0003800000 */
.L_x_1012:
[----:B------:R-:W-:Y:S01]  /*0c30*/  IMAD.SHL.U32 R30, R26, 0x8, RZ ;  /* 0x000000081a1e7824 */ /* 0x000fe200078e00ff */
[C---:B------:R-:W-:Y:S01]  /*0c40*/  ISETP.GE.AND P3, PT, R8.reuse, R0, PT ;  /* 0x000000000800720c */ /* 0x040fe20003f66270 */
[C---:B------:R-:W-:Y:S01]  /*0c50*/  VIADD R27, R8.reuse, 0x20 ;  /* 0x00000020081b7836 */ /* 0x040fe20000000000 */
[----:B------:R-:W-:Y:S01]  /*0c60*/  SHF.R.S32.HI R9, RZ, 0x1f, R8 ;  /* 0x0000001fff097819 */ /* 0x000fe20000011408 */
[----:B------:R-:W-:Y:S01]  /*0c70*/  VIADD R28, R8, 0x40 ;  /* 0x00000040081c7836 */ /* 0x000fe20000000000 */
[----:B------:R-:W-:Y:S01]  /*0c80*/  IADD3 R12, P4, R30, R12, RZ ;  /* 0x0000000c1e0c7210 */ /* 0x000fe20007f9e0ff */
[----:B------:R-:W-:Y:S01]  /*0c90*/  IMAD R2, R39, R2, RZ ;  /* 0x0000000227027224 */ /* 0x000fe200078e02ff */
[----:B------:R-:W-:Y:S01]  /*0ca0*/  ISETP.GE.AND P2, PT, R27, R0, PT ;  /* 0x000000001b00720c */ /* 0x000fe20003f46270 */
[----:B------:R-:W-:Y:S01]  /*0cb0*/  VIADD R29, R8, 0x60 ;  /* 0x00000060081d7836 */ /* 0x000fe20000000000 */
[C---:B------:R-:W-:Y:S01]  /*0cc0*/  LEA.HI.X.SX32 R13, R30.reuse, R13, 0x1, P4 ;  /* 0x0000000d1e0d7211 */ /* 0x040fe200020f0eff */
[----:B------:R-:W-:Y:S01]  /*0cd0*/  BSSY B0, `(.L_x_1014) ;  /* 0x0000013000007945 */ /* 0x000fe20003800000 */
[----:B------:R-:W-:-:S02]  /*0ce0*/  ISETP.GE.OR P4, PT, R30, R22, P3 ;  /* 0x000000161e00720c */ /* 0x000fc40001f86670 */
[----:B------:R-:W-:Y:S01]  /*0cf0*/  ISETP.GE.AND P1, PT, R28, R0, PT ;  /* 0x000000001c00720c */ /* 0x000fe20003f26270 */
[----:B------:R-:W-:Y:S01]  /*0d00*/  IMAD.WIDE.U32 R12, R32, R14, R12 ;  /* 0x0000000e200c7225 */ /* 0x000fe200078e000c */
[----:B------:R-:W-:Y:S02]  /*0d10*/  SEL R25, R2, RZ, !P5 ;  /* 0x000000ff02197207 */ /* 0x000fe40006800000 */
[----:B------:R-:W-:Y:S01]  /*0d20*/  ISETP.GE.AND P0, PT, R29, R0, PT ;  /* 0x000000001d00720c */ /* 0x000fe20003f06270 */
[----:B------:R-:W-:Y:S01]  /*0d30*/  IMAD.WIDE R2, R211, 0x80, R8 ;  /* 0x00000080d3027825 */ /* 0x000fe200078e0208 */
[CC--:B------:R-:W-:Y:S02]  /*0d40*/  ISETP.GE.OR P6, PT, R30.reuse, R22.reuse, P2 ;  /* 0x000000161e00720c */ /* 0x0c0fe400017c6670 */
[----:B------:R-:W-:Y:S01]  /*0d50*/  ISETP.GE.OR P5, PT, R30, R22, P1 ;  /* 0x000000161e00720c */ /* 0x000fe20000fa6670 */
[----:B------:R-:W-:Y:S02]  /*0d60*/  IMAD.IADD R7, R13, 0x1, R6 ;  /* 0x000000010d077824 */ /* 0x000fe400078e0206 */
[----:B------:R-:W-:Y:S10]  /*0d70*/  @P4 BRA `(.L_x_1015) ;  /* 0x0000000000204947 */ /* 0x000ff40003800000 */
[----:B------:R-:W-:Y:S01]  /*0d80*/  MOV R6, R12 ;  /* 0x0000000c00067202 */ /* 0x000fe20000000f00 */
[----:B------:R-:W-:-:S04]  /*0d90*/  IMAD R0, R3, R4, RZ ;  /* 0x0000000403007224 */ /* 0x000fc800078e02ff */
[----:B------:R-:W-:-:S04]  /*0da0*/  IMAD.WIDE.U32 R14, R2, R4, R6 ;  /* 0x00000004020e7225 */ /* 0x000fc800078e0006 */
[----:B------:R-:W-:Y:S01]  /*0db0*/  IMAD R0, R2, R5, R0 ;  /* 0x0000000502007224 */ /* 0x000fe200078e0200 */
[----:B------:R-:W-:-:S04]  /*0dc0*/  LEA R16, P4, R14, R10, 0x1 ;  /* 0x0000000a0e107211 */ /* 0x000fc800078808ff */
[----:B------:R-:W-:-:S04]  /*0dd0*/  IADD3 R0, R15, R0, RZ ;  /* 0x000000000f007210 */ /* 0x000fc80007ffe0ff */
[----:B------:R-:W-:-:S05]  /*0de0*/  LEA.HI.X R17, R14, R11, R0, 0x1, P4 ;  /* 0x0000000b0e117211 */ /* 0x000fca00020f0c00 */
[----:B------:R2:W-:Y:S02]  /*0df0*/  ST.E.128 desc[UR4][R16.64], RZ ;  /* 0x000000ff10007985 */ /* 0x0005e4000c101d04 */
.L_x_1015:
[----:B------:R-:W-:Y:S05]  /*0e00*/  BSYNC B0 ;  /* 0x0000000000007941 */ /* 0x000fea0003800000 */
.L_x_1014:
[----:B------:R-:W-:Y:S01]  /*0e10*/  BSSY B0, `(.L_x_1016) ;  /* 0x0000013000007945 */ /* 0x000fe20003800000 */
[----:B------:R-:W-:Y:S01]  /*0e20*/  ISETP.GE.OR P4, PT, R30, R22, P0 ;  /* 0x000000161e00720c */ /* 0x000fe20000786670 */
[----:B------:R-:W-:Y:S01]  /*0e30*/  IMAD R25, R32, R23, R25 ;  /* 0x0000001720197224 */ /* 0x000fe200078e0219 */
[C---:B------:R-:W-:Y:S01]  /*0e40*/  ISETP.NE.OR P3, PT, R26.reuse, RZ, P3 ;  /* 0x000000ff1a00720c */ /* 0x040fe20001f65670 */
[----:B------:R-:W-:Y:S01]  /*0e50*/  IMAD R22, R47, R24, RZ ;  /* 0x000000182f167224 */ /* 0x000fe200078e02ff */
[C---:B------:R-:W-:Y:S02]  /*0e60*/  ISETP.NE.OR P2, PT, R26.reuse, RZ, P2 ;  /* 0x000000ff1a00720c */ /* 0x040fe40001745670 */
[----:B------:R-:W-:Y:S01]  /*0e70*/  ISETP.NE.OR P1, PT, R26, RZ, P1 ;  /* 0x000000ff1a00720c */ /* 0x000fe20000f25670 */
[----:B------:R-:W-:-:S12]  /*0e80*/  @P6 BRA `(.L_x_1017) ;  /* 0x00000000002c6947 */ /* 0x000fd80003800000 */
[----:B------:R-:W-:Y:S02]  /*0e90*/  IADD3 R0, P6, R2, 0x20, RZ ;  /* 0x0000002002007810 */ /* 0x000fe40007fde0ff */
[----:B------:R-:W-:-:S03]  /*0ea0*/  MOV R15, R7 ;  /* 0x00000007000f7202 */ /* 0x000fc60000000f00 */
[----:B------:R-:W-:-:S04]  /*0eb0*/  IMAD.X R14, RZ, RZ, R3, P6 ;  /* 0x000000ffff0e7224 */ /* 0x000fc800030e0603 */
[----:B--2---:R-:W-:Y:S02]  /*0ec0*/  IMAD R16, R14, R4, RZ ;  /* 0x000000040e107224 */ /* 0x004fe400078e02ff */
[----:B------:R-:W-:-:S04]  /*0ed0*/  IMAD.MOV.U32 R14, RZ, RZ, R12 ;  /* 0x000000ffff0e7224 */ /* 0x000fc800078e000c */
[----:B------:R-:W-:-:S04]  /*0ee0*/  IMAD.WIDE.U32 R14, R4, R0, R14 ;  /* 0x00000000040e7225 */ /* 0x000fc800078e000e */
[----:B------:R-:W-:Y:S01]  /*0ef0*/  IMAD R0, R5, R0, R16 ;  /* 0x0000000005007224 */ /* 0x000fe200078e0210 */
[----:B------:R-:W-:-:S04]  /*0f00*/  LEA R16, P6, R14, R10, 0x1 ;  /* 0x0000000a0e107211 */ /* 0x000fc800078c08ff */
[----:B------:R-:W-:-:S04]  /*0f10*/  IADD3 R0, R15, R0, RZ ;  /* 0x000000000f007210 */ /* 0x000fc80007ffe0ff */
[----:B------:R-:W-:-:S05]  /*0f20*/  LEA.HI.X R17, R14, R11, R0, 0x1, P6 ;  /* 0x0000000b0e117211 */ /* 0x000fca00030f0c00 */
[----:B------:R3:W-:Y:S02]  /*0f30*/  ST.E.128 desc[UR4][R16.64], RZ ;  /* 0x000000ff10007985 */ /* 0x0007e4000c101d04 */
.L_x_1017:
[----:B------:R-:W-:Y:S05]  /*0f40*/  BSYNC B0 ;  /* 0x0000000000007941 */ /* 0x000fea0003800000 */
.L_x_1016:
[----:B------:R-:W-:Y:S04]  /*0f50*/  BSSY B0, `(.L_x_1018) ;  /* 0x000000d000007945 */ /* 0x000fe80003800000 */
[----:B------:R-:W-:Y:S05]  /*0f60*/  @P5 BRA `(.L_x_1019) ;  /* 0x00000000002c5947 */ /* 0x000fea0003800000 */
[----:B------:R-:W-:Y:S02]  /*0f70*/  IADD3 R0, P5, R2, 0x40, RZ ;  /* 0x0000004002007810 */ /* 0x000fe40007fbe0ff */
[----:B------:R-:W-:-:S03]  /*0f80*/  MOV R15, R7 ;  /* 0x00000007000f7202 */ /* 0x000fc60000000f00 */
[----:B------:R-:W-:-:S04]  /*0f90*/  IMAD.X R14, RZ, RZ, R3, P5 ;  /* 0x000000ffff0e7224 */ /* 0x000fc800028e0603 */
[----:B--23--:R-:W-:Y:S02]  /*0fa0*/  IMAD R16, R14, R4, RZ ;  /* 0x000000040e107224 */ /* 0x00cfe400078e02ff */
[----:B------:R-:W-:-:S04]  /*0fb0*/  IMAD.MOV.U32 R14, RZ, RZ, R12 ;  /* 0x000000ffff0e7224 */ /* 0x000fc800078e000c */
[----:B------:R-:W-:-:S04]  /*0fc0*/  IMAD.WIDE.U32 R14, R4, R0, R14 ;  /* 0x00000000040e7225 */ /* 0x000fc800078e000e */
[----:B------:R-:W-:Y:S01]  /*0fd0*/  IMAD R0, R5, R0, R16 ;  /* 0x0000000005007224 */ /* 0x000fe200078e0210 */
[----:B------:R-:W-:-:S04]  /*0fe0*/  LEA R16, P5, R14, R10, 0x1 ;  /* 0x0000000a0e107211 */ /* 0x000fc800078a08ff */
[----:B------:R-:W-:-:S04]  /*0ff0*/  IADD3 R0, R15, R0, RZ ;  /* 0x000000000f007210 */ /* 0x000fc80007ffe0ff */
[----:B------:R-:W-:-:S05]  /*1000*/  LEA.HI.X R17, R14, R11, R0, 0x1, P5 ;  /* 0x0000000b0e117211 */ /* 0x000fca00028f0c00 */
[----:B------:R4:W-:Y:S02]  /*1010*/  ST.E.128 desc[UR4][R16.64], RZ ;  /* 0x000000ff10007985 */ /* 0x0009e4000c101d04 */
.L_x_1019:
[----:B------:R-:W-:Y:S05]  /*1020*/  BSYNC B0 ;  /* 0x0000000000007941 */ /* 0x000fea0003800000 */
.L_x_1018:
[----:B------:R-:W-:Y:S04]  /*1030*/  BSSY B0, `(.L_x_1020) ;  /* 0x000000c000007945 */ /* 0x000fe80003800000 */
[----:B------:R-:W-:Y:S05]  /*1040*/  @P4 BRA `(.L_x_1021) ;  /* 0x0000000000284947 */ /* 0x000fea0003800000 */
[----:B------:R-:W-:Y:S02]  /*1050*/  IADD3 R0, P4, R2, 0x60, RZ ;  /* 0x0000006002007810 */ /* 0x000fe40007f9e0ff */
[----:B------:R-:W-:Y:S02]  /*1060*/  MOV R6, R12 ;  /* 0x0000000c00067202 */ /* 0x000fe40000000f00 */
[----:B------:R-:W-:-:S03]  /*1070*/  IADD3.X R2, RZ, R3, RZ, P4, !PT ;  /* 0x00000003ff027210 */ /* 0x000fc600027fe4ff */
[----:B------:R-:W-:-:S04]  /*1080*/  IMAD.WIDE.U32 R6, R4, R0, R6 ;  /* 0x0000000004067225 */ /* 0x000fc800078e0006 */
[----:B------:R-:W-:-:S04]  /*1090*/  IMAD R2, R2, R4, RZ ;  /* 0x0000000402027224 */ /* 0x000fc800078e02ff */
[----:B------:R-:W-:Y:S01]  /*10a0*/  IMAD R4, R5, R0, R2 ;  /* 0x0000000005047224 */ /* 0x000fe200078e0202 */
[----:B------:R-:W-:-:S04]  /*10b0*/  LEA R2, P4, R6, R10, 0x1 ;  /* 0x0000000a06027211 */ /* 0x000fc800078808ff */
[----:B------:R-:W-:-:S04]  /*10c0*/  IADD3 R4, R7, R4, RZ ;  /* 0x0000000407047210 */ /* 0x000fc80007ffe0ff */
[----:B------:R-:W-:-:S05]  /*10d0*/  LEA.HI.X R3, R6, R11, R4, 0x1, P4 ;  /* 0x0000000b06037211 */ /* 0x000fca00020f0c04 */
[----:B------:R1:W-:Y:S02]  /*10e0*/  ST.E.128 desc[UR4][R2.64], RZ ;  /* 0x000000ff02007985 */ /* 0x0003e4000c101d04 */
.L_x_1021:
[----:B------:R-:W-:Y:S05]  /*10f0*/  BSYNC B0 ;  /* 0x0000000000007941 */ /* 0x000fea0003800000 */
.L_x_1020:
[----:B-1----:R-:W-:Y:S01]  /*1100*/  SHF.R.S32.HI R2, RZ, 0x1f, R22 ;  /* 0x0000001fff027819 */ /* 0x002fe20000011416 */
[----:B------:R-:W-:Y:S01]  /*1110*/  @!P3 IMAD R0, R8, R24, RZ ;  /* 0x000000180800b224 */ /* 0x000fe200078e02ff */
[--C-:B------:R-:W-:Y:S01]  /*1120*/  IADD3 R9, P5, P4, R22, R20, R25.reuse ;  /* 0x0000001416097210 */ /* 0x100fe20007cbe019 */
[-C--:B------:R-:W-:Y:S01]  /*1130*/  @!P2 IMAD R3, R27, R24.reuse, RZ ;  /* 0x000000181b03a224 */ /* 0x080fe200078e02ff */
[----:B------:R-:W-:Y:S01]  /*1140*/  SHF.R.S32.HI R4, RZ, 0x1f, R25 ;  /* 0x0000001fff047819 */ /* 0x000fe20000011419 */
[----:B------:R-:W-:Y:S01]  /*1150*/  @!P1 IMAD R5, R28, R24, RZ ;  /* 0x000000181c059224 */ /* 0x000fe200078e02ff */
[----:B------:R-:W-:Y:S02]  /*1160*/  ISETP.NE.OR P0, PT, R26, RZ, P0 ;  /* 0x000000ff1a00720c */ /* 0x000fe40000705670 */
[----:B------:R-:W-:Y:S02]  /*1170*/  IADD3.X R8, R2, R21, R4, P5, P4 ;  /* 0x0000001502087210 */ /* 0x000fe40002fe8404 */
[----:B------:R-:W-:-:S02]  /*1180*/  @!P3 IADD3 R2, P4, R0, R9, RZ ;  /* 0x000000090002b210 */ /* 0x000fc40007f9e0ff */
[-C--:B------:R-:W-:Y:S02]  /*1190*/  @!P2 IADD3 R10, P5, R3, R9.reuse, RZ ;  /* 0x00000009030aa210 */ /* 0x080fe40007fbe0ff */
[----:B------:R-:W-:Y:S02]  /*11a0*/  @!P3 LEA.HI.X.SX32 R4, R0, R8, 0x1, P4 ;  /* 0x000000080004b211 */ /* 0x000fe400020f0eff */
[C---:B------:R-:W-:Y:S02]  /*11b0*/  @!P3 LEA R6, P6, R2.reuse, R18, 0x2 ;  /* 0x000000120206b211 */ /* 0x040fe400078c10ff */
[----:B------:R-:W-:Y:S02]  /*11c0*/  @!P1 IADD3 R0, P4, R5, R9, RZ ;  /* 0x0000000905009210 */ /* 0x000fe40007f9e0ff */
[----:B------:R-:W-:Y:S02]  /*11d0*/  @!P2 LEA.HI.X.SX32 R11, R3, R8, 0x1, P5 ;  /* 0x00000008030ba211 */ /* 0x000fe400028f0eff */
[----:B------:R-:W-:-:S02]  /*11e0*/  @!P3 LEA.HI.X R7, R2, R19, R4, 0x2, P6 ;  /* 0x000000130207b211 */ /* 0x000fc400030f1404 */
[----:B------:R-:W-:Y:S02]  /*11f0*/  @!P2 LEA R4, P5, R10, R18, 0x2 ;  /* 0x000000120a04a211 */ /* 0x000fe400078a10ff */
[----:B------:R-:W-:Y:S02]  /*1200*/  @!P1 LEA.HI.X.SX32 R3, R5, R8, 0x1, P4 ;  /* 0x0000000805039211 */ /* 0x000fe400020f0eff */
[----:B------:R-:W-:Y:S02]  /*1210*/  @!P1 LEA R2, P4, R0, R18, 0x2 ;  /* 0x0000001200029211 */ /* 0x000fe400078810ff */
[-C--:B------:R-:W-:Y:S01]  /*1220*/  @!P2 LEA.HI.X R5, R10, R19.reuse, R11, 0x2, P5 ;  /* 0x000000130a05a211 */ /* 0x080fe200028f140b */
[----:B------:R-:W-:Y:S01]  /*1230*/  @!P3 IMAD.MOV.U32 R11, RZ, RZ, 0x7f800000 ;  /* 0x7f800000ff0bb424 */ /* 0x000fe200078e00ff */
[----:B------:R-:W-:Y:S01]  /*1240*/  @!P1 LEA.HI.X R3, R0, R19, R3, 0x2, P4 ;  /* 0x0000001300039211 */ /* 0x000fe200020f1403 */
[----:B------:R-:W-:Y:S02]  /*1250*/  @!P2 IMAD.MOV.U32 R10, RZ, RZ, 0x7f800000 ;  /* 0x7f800000ff0aa424 */ /* 0x000fe400078e00ff */
[----:B------:R-:W-:Y:S01]  /*1260*/  @!P1 IMAD.MOV.U32 R0, RZ, RZ, 0x7f800000 ;  /* 0x7f800000ff009424 */ /* 0x000fe200078e00ff */
[----:B------:R-:W-:Y:S04]  /*1270*/  @!P3 ST.E desc[UR4][R6.64], R11 ;  /* 0x0000000b0600b985 */ /* 0x000fe8000c101904 */
[----:B------:R-:W-:Y:S04]  /*1280*/  @!P2 ST.E desc[UR4][R4.64], R10 ;  /* 0x0000000a0400a985 */ /* 0x000fe8000c101904 */
[----:B------:R1:W-:Y:S02]  /*1290*/  @!P1 ST.E desc[UR4][R2.64], R0 ;  /* 0x0000000002009985 */ /* 0x0003e4000c101904 */
[----:B-1----:R-:W-:-:S02]  /*12a0*/  IMAD.MOV.U32 R2, RZ, RZ, R31 ;  /* 0x000000ffff027224 */ /* 0x002fc400078e001f */
[----:B------:R-:W-:-:S04]  /*12b0*/  IMAD.MOV.U32 R3, RZ, RZ, 0x0 ;  /* 0x00000000ff037424 */ /* 0x000fc800078e00ff */
[----:B--234-:R-:W-:Y:S05]  /*12c0*/  @P0 RET.REL.NODEC R2 `(_ZN5flash16flash_fwd_kernelI23Flash_fwd_kernel_traitsILi32ELi128ELi128ELi4ELb0ELb0EN7cutlass10bfloat16_tE19Flash_kernel_traitsILi32ELi128ELi128ELi4ES3_EELb1ELb0ELb1ELb0ELb0ELb0ELb0ELb1EEEvNS_16Flash_fwd_paramsE) ;  /* 0xffffffec024c0950 */ /* 0x01cfea0003c3ffff */
[----:B------:R-:W-:-:S05]  /*12d0*/  IMAD R0, R29, R24, RZ ;  /* 0x000000181d007224 */ /* 0x000fca00078e02ff */
[----:B------:R-:W-:-:S04]  /*12e0*/  IADD3 R3, P0, R0, R9, RZ ;  /* 0x0000000900037210 */ /* 0x000fc80007f1e0ff */
[----:B------:R-:W-:Y:S02]  /*12f0*/  LEA.HI.X.SX32 R0, R0, R8, 0x1, P0 ;  /* 0x0000000800007211 */ /* 0x000fe400000f0eff */
[----:B------:R-:W-:-:S04]  /*1300*/  LEA R2, P0, R3, R18, 0x2 ;  /* 0x0000001203027211 */ /* 0x000fc800078010ff */
[----:B------:R-:W-:Y:S01]  /*1310*/  LEA.HI.X R3, R3, R19, R0, 0x2, P0 ;  /* 0x0000001303037211 */ /* 0x000fe200000f1400 */
[----:B------:R-:W-:-:S05]  /*1320*/  IMAD.MOV.U32 R0, RZ, RZ, 0x7f800000 ;  /* 0x7f800000ff007424 */ /* 0x000fca00078e00ff */
[----:B------:R1:W-:Y:S02]  /*1330*/  ST.E desc[UR4][R2.64], R0 ;  /* 0x0000000002007985 */ /* 0x0003e4000c101904 */
[----:B-1----:R-:W-:Y:S02]  /*1340*/  IMAD.MOV.U32 R2, RZ, RZ, R31 ;  /* 0x000000ffff027224 */ /* 0x002fe400078e001f */
[----:B------:R-:W-:-:S04]  /*1350*/  IMAD.MOV.U32 R3, RZ, RZ, 0x0 ;  /* 0x00000000ff037424 */ /* 0x000fc800078e00ff */
[----:B------:R-:W-:Y:S05]  /*1360*/  RET.REL.NODEC R2 `(_ZN5flash16flash_fwd_kernelI23Flash_fwd_kernel_traitsILi32ELi128ELi128ELi4ELb0ELb0EN7cutlass10bfloat16_tE19Flash_kernel_traitsILi32ELi128ELi128ELi4ES3_EELb1ELb0ELb1ELb0ELb0ELb0ELb0ELb1EEEvNS_16Flash_fwd_paramsE) ;  /* 0xffffffec02247950 */ /* 0x000fea0003c3ffff */
.L_x_1007:
[----:B------:R-:W2:Y:S01]  /*1370*/  LD.E R18, desc[UR4][R168.64+0x68] ;  /* 0x00006804a8127980 */ /* 0x000ea2000c101900 */
[----:B------:R-:W-:-:S03]  /*1380*/  ISETP.NE.AND P1, PT, R26, -0x1, PT ;  /* 0xffffffff1a00780c */ /* 0x000fc60003f25270 */
[----:B------:R-:W3:Y:S01]  /*1390*/  LD.E.64 R180, desc[UR4][R168.64+0x38] ;  /* 0x00003804a8b47980 */ /* 0x000ee2000c101b00 */
[----:B------:R-:W-:-:S03]  /*13a0*/  ISETP.NE.AND P0, PT, R33, -0x1, PT ;  /* 0xffffffff2100780c */ /* 0x000fc60003f05270 */
[----:B------:R-:W4:Y:S04]  /*13b0*/  LD.E.64 R12, desc[UR4][R168.64+0x30] ;  /* 0x00003004a80c7980 */ /* 0x000f28000c101b00 */
[----:B------:R-:W4:Y:S04]  /*13c0*/  LD.E.64 R20, desc[UR4][R168.64+0x48] ;  /* 0x00004804a8147980 */ /* 0x000f28000c101b00 */
[----:B------:R-:W4:Y:S04]  /*13d0*/  @!P1 LD.E.64 R8, desc[UR4][R168.64+0x20] ;  /* 0x00002004a8089980 */ /* 0x000f28000c101b00 */
[----:B------:R-:W4:Y:S01]  /*13e0*/  @!P0 LD.E.64 R10, desc[UR4][R168.64+0x18] ;  /* 0x00001804a80a8980 */ /* 0x000f22000c101b00 */
[----:B------:R-:W1:Y:S01]  /*13f0*/  S2R R16, SR_CgaCtaId ;  /* 0x0000000000107919 */ /* 0x000e620000008800 */
[----:B------:R-:W-:-:S02]  /*1400*/  LEA.HI R15, R38, R214, RZ, 0x2 ;  /* 0x000000d6260f7211 */ /* 0x000fc400078f10ff */
[----:B------:R-:W-:Y:S01]  /*1410*/  LEA.HI R37, R38, R214, RZ, 0x3 ;  /* 0x000000d626257211 */ /* 0x000fe200078f18ff */
[----:B------:R-:W4:Y:S01]  /*1420*/  LD.E.64 R50, desc[UR4][R168.64+0x40] ;  /* 0x00004004a8327980 */ /* 0x000f22000c101b00 */
[----:B------:R-:W-:Y:S02]  /*1430*/  LOP3.LUT R2, R15, 0xfffffffc, RZ, 0xc0, !PT ;  /* 0xfffffffc0f027812 */ /* 0x000fe400078ec0ff */
[----:B------:R-:W-:Y:S01]  /*1440*/  SHF.R.S32.HI R36, RZ, 0x3, R37 ;  /* 0x00000003ff247819 */ /* 0x000fe20000011425 */
[----:B------:R-:W4:Y:S02]  /*1450*/  LD.E.64 R178, desc[UR4][R168.64+0x8] ;  /* 0x00000804a8b27980 */ /* 0x000f24000c101b00 */
[----:B------:R-:W-:Y:S01]  /*1460*/  IMAD.IADD R2, R214, 0x1, -R2 ;  /* 0x00000001d6027824 */ /* 0x000fe200078e0a02 */
[----:B------:R-:W-:Y:S01]  /*1470*/  SHF.L.U32 R3, R36, 0x6, RZ ;  /* 0x0000000624037819 */ /* 0x000fe200000006ff */
[----:B------:R-:W4:Y:S02]  /*1480*/  LD.E.64 R48, desc[UR4][R168.64+0x10] ;  /* 0x00001004a8307980 */ /* 0x000f24000c101b00 */
[----:B------:R-:W-:Y:S01]  /*1490*/  IMAD.SHL.U32 R92, R2, 0x8, RZ ;  /* 0x00000008025c7824 */ /* 0x000fe200078e00ff */
[----:B------:R-:W-:Y:S01]  /*14a0*/  LOP3.LUT R2, R3, 0xc0, RZ, 0xc0, !PT ;  /* 0x000000c003027812 */ /* 0x000fe200078ec0ff */
[----:B------:R2:W5:Y:S03]  /*14b0*/  LD.E.64 R24, desc[UR4][R168.64+0x50] ;  /* 0x00005004a8187980 */ /* 0x000566000c101b00 */
[----:B------:R-:W-:Y:S01]  /*14c0*/  SHF.R.U32.HI R5, RZ, 0x3, R2 ;  /* 0x00000003ff057819 */ /* 0x000fe20000011602 */
[----:B------:R2:W5:Y:S01]  /*14d0*/  @!P1 LD.E.64 R28, desc[UR4][R168.64+0x28] ;  /* 0x00002804a81c9980 */ /* 0x000562000c101b00 */
[----:B------:R-:W-:-:S02]  /*14e0*/  MOV R3, 0x400 ;  /* 0x0000040000037802 */ /* 0x000fc40000000f00 */
[----:B------:R-:W-:Y:S01]  /*14f0*/  IABS R17, R32 ;  /* 0x0000002000117213 */ /* 0x000fe20000000000 */
[----:B------:R2:W5:Y:S01]  /*1500*/  LD.E.64 R30, desc[UR4][R168.64+0x58] ;  /* 0x00005804a81e7980 */ /* 0x000562000c101b00 */
[----:B------:R-:W-:-:S03]  /*1510*/  SHF.R.S32.HI R176, RZ, 0x5, R46 ;  /* 0x00000005ffb07819 */ /* 0x000fc6000001142e */
[----:B------:R2:W5:Y:S01]  /*1520*/  LD.E R116, desc[UR4][R168.64+0xc0] ;  /* 0x0000c004a8747980 */ /* 0x000562000c101900 */
[----:B-1----:R-:W-:Y:S02]  /*1530*/  LEA R3, R16, R3, 0x18 ;  /* 0x0000000310037211 */ /* 0x002fe400078ec0ff */
[----:B------:R-:W-:Y:S02]  /*1540*/  @!P1 SHF.R.S32.HI R19, RZ, 0x1f, R39 ;  /* 0x0000001fff139819 */ /* 0x000fe40000011427 */
[----:B------:R-:W-:Y:S02]  /*1550*/  SHF.R.S32.HI R35, RZ, 0x1f, R92 ;  /* 0x0000001fff237819 */ /* 0x000fe4000001145c */
[----:B--2---:R-:W-:-:S04]  /*1560*/  IABS R0, R18 ;  /* 0x0000001200007213 */ /* 0x004fc80000000000 */
[----:B------:R-:W1:Y:S08]  /*1570*/  I2F.RP R6, R0 ;  /* 0x0000000000067306 */ /* 0x000e700000209400 */
[----:B-1----:R-:W1:Y:S02]  /*1580*/  MUFU.RCP R6, R6 ;  /* 0x0000000600067308 */ /* 0x002e640000001000 */
[----:B-1----:R-:W-:-:S06]  /*1590*/  VIADD R6, R6, 0xffffffe ;  /* 0x0ffffffe06067836 */ /* 0x002fcc0000000000 */
[----:B------:R-:W1:Y:S02]  /*15a0*/  F2I.FTZ.U32.TRUNC.NTZ R7, R6 ;  /* 0x0000000600077305 */ /* 0x000e64000021f000 */
[----:B-1----:R-:W-:Y:S01]  /*15b0*/  IMAD.MOV R4, RZ, RZ, -R7 ;  /* 0x000000ffff047224 */ /* 0x002fe200078e0a07 */
[----:B------:R-:W-:-:S04]  /*15c0*/  LOP3.LUT R6, R2, 0x18, R92, 0xf8, !PT ;  /* 0x0000001802067812 */ /* 0x000fc800078ef85c */
[----:B------:R-:W-:Y:S02]  /*15d0*/  MOV R14, R4 ;  /* 0x00000004000e7202 */ /* 0x000fe40000000f00 */
[----:B------:R-:W-:-:S03]  /*15e0*/  SHF.R.S32.HI R4, RZ, 0x2, R15 ;  /* 0x00000002ff047819 */ /* 0x000fc6000001140f */
[----:B------:R-:W-:Y:S01]  /*15f0*/  IMAD R2, R14, R0, RZ ;  /* 0x000000000e027224 */ /* 0x000fe200078e02ff */
[----:B------:R-:W-:Y:S02]  /*1600*/  LEA.HI R14, R15, R4, RZ, 0x1 ;  /* 0x000000040f0e7211 */ /* 0x000fe400078f08ff */
[----:B------:R-:W-:Y:S01]  /*1610*/  LOP3.LUT R15, R6, R5, RZ, 0x3c, !PT ;  /* 0x00000005060f7212 */ /* 0x000fe200078e3cff */
[----:B------:R-:W-:Y:S01]  /*1620*/  IMAD.MOV.U32 R6, RZ, RZ, RZ ;  /* 0x000000ffff067224 */ /* 0x000fe200078e00ff */
[----:B------:R-:W-:-:S03]  /*1630*/  LOP3.LUT R5, R14, 0x7fffffe, RZ, 0xc0, !PT ;  /* 0x07fffffe0e057812 */ /* 0x000fc600078ec0ff */
[----:B------:R-:W-:Y:S01]  /*1640*/  IMAD.HI.U32 R16, R7, R2, R6 ;  /* 0x0000000207107227 */ /* 0x000fe200078e0006 */
[----:B------:R-:W-:-:S04]  /*1650*/  IABS R2, R18 ;  /* 0x0000001200027213 */ /* 0x000fc80000000000 */
[----:B------:R-:W-:Y:S01]  /*1660*/  IADD3 R2, RZ, -R2, RZ ;  /* 0x80000002ff027210 */ /* 0x000fe20007ffe0ff */
[----:B------:R-:W-:-:S04]  /*1670*/  IMAD.HI.U32 R16, R16, R17, RZ ;  /* 0x0000001110107227 */ /* 0x000fc800078e00ff */
[----:B------:R-:W-:Y:S02]  /*1680*/  IMAD.IADD R5, R4, 0x1, -R5 ;  /* 0x0000000104057824 */ /* 0x000fe400078e0a05 */
[----:B------:R-:W-:Y:S01]  /*1690*/  IMAD R2, R16, R2, R17 ;  /* 0x0000000210027224 */ /* 0x000fe200078e0211 */
[----:B------:R-:W-:Y:S01]  /*16a0*/  @!P1 SHF.R.S32.HI R7, RZ, 0x1f, R23 ;  /* 0x0000001fff079819 */ /* 0x000fe20000011417 */
[----:B------:R-:W-:Y:S02]  /*16b0*/  IMAD R6, R176, 0x8, R5 ;  /* 0x00000008b0067824 */ /* 0x000fe400078e0205 */
[----:B---3--:R-:W-:Y:S01]  /*16c0*/  @!P1 IMAD R5, R181, R23, RZ ;  /* 0x00000017b5059224 */ /* 0x008fe200078e02ff */
[----:B------:R-:W-:Y:S01]  /*16d0*/  ISETP.GT.U32.AND P2, PT, R0, R2, PT ;  /* 0x000000020000720c */ /* 0x000fe20003f44070 */
[----:B------:R-:W-:Y:S01]  /*16e0*/  IMAD.U32 R210, R6, 0x20, R15 ;  /* 0x0000002006d27824 */ /* 0x000fe200078e000f */
[----:B------:R-:W-:Y:S01]  /*16f0*/  @P1 IADD3 R14, R23, R26, RZ ;  /* 0x0000001a170e1210 */ /* 0x000fe20007ffe0ff */
[----:B------:R-:W-:-:S02]  /*1700*/  @!P1 IMAD R5, R180, R7, R5 ;  /* 0x00000007b4059224 */ /* 0x000fc400078e0205 */
[----:B------:R-:W-:-:S04]  /*1710*/  @!P1 IMAD.WIDE.U32 R6, R180, R23, RZ ;  /* 0x00000017b4069225 */ /* 0x000fc800078e00ff */
[----:B------:R-:W-:Y:S02]  /*1720*/  @!P1 IMAD.IADD R7, R7, 0x1, R5 ;  /* 0x0000000107079824 */ /* 0x000fe400078e0205 */
[-C--:B------:R-:W-:Y:S02]  /*1730*/  @P1 IMAD R17, R181, R14.reuse, RZ ;  /* 0x0000000eb5111224 */ /* 0x080fe400078e02ff */
[----:B------:R-:W-:Y:S01]  /*1740*/  @P1 IMAD.WIDE.U32 R14, R180, R14, RZ ;  /* 0x0000000eb40e1225 */ /* 0x000fe200078e00ff */
[----:B------:R-:W-:-:S03]  /*1750*/  @!P2 IADD3 R2, R2, -R0, RZ ;  /* 0x800000000202a210 */ /* 0x000fc60007ffe0ff */
[----:B----4-:R-:W-:Y:S02]  /*1760*/  @!P1 IMAD R5, R9, R39, RZ ;  /* 0x0000002709059224 */ /* 0x010fe400078e02ff */
[----:B------:R-:W-:-:S04]  /*1770*/  @!P1 IMAD.WIDE.U32 R6, R39, R8, R6 ;  /* 0x0000000827069225 */ /* 0x000fc800078e0006 */
[----:B------:R-:W-:Y:S01]  /*1780*/  @P1 IMAD.IADD R17, R15, 0x1, R17 ;  /* 0x000000010f111824 */ /* 0x000fe200078e0211 */
[----:B------:R-:W-:Y:S01]  /*1790*/  @P1 MOV R15, R14 ;  /* 0x0000000e000f1202 */ /* 0x000fe20000000f00 */
[----:B------:R-:W-:Y:S02]  /*17a0*/  @!P1 IMAD R14, R8, R19, R5 ;  /* 0x00000013080e9224 */ /* 0x000fe400078e0205 */
[----:B------:R-:W-:Y:S01]  /*17b0*/  @!P1 IMAD.MOV.U32 R15, RZ, RZ, R6 ;  /* 0x000000ffff0f9224 */ /* 0x000fe200078e0006 */
[----:B------:R-:W-:Y:S01]  /*17c0*/  ISETP.GE.U32.AND P5, PT, R2, R0, PT ;  /* 0x000000000200720c */ /* 0x000fe20003fa6070 */
[----:B------:R-:W-:Y:S01]  /*17d0*/  @!P1 IMAD.IADD R17, R7, 0x1, R14 ;  /* 0x0000000107119824 */ /* 0x000fe200078e020e */
[----:B------:R-:W-:Y:S02]  /*17e0*/  @!P0 SHF.R.S32.HI R19, RZ, 0x1f, R39 ;  /* 0x0000001fff138819 */ /* 0x000fe40000011427 */
[----:B------:R-:W-:Y:S01]  /*17f0*/  IADD3 R6, P3, R92, R15, RZ ;  /* 0x0000000f5c067210 */ /* 0x000fe20007f7e0ff */
[----:B------:R-:W-:Y:S01]  /*1800*/  @!P0 IMAD R22, R11, R39, RZ ;  /* 0x000000270b168224 */ /* 0x000fe200078e02ff */
[----:B------:R-:W-:-:S02]  /*1810*/  LOP3.LUT R2, R32, R18, RZ, 0x3c, !PT ;  /* 0x0000001220027212 */ /* 0x000fc400078e3cff */
[----:B------:R-:W-:Y:S01]  /*1820*/  IADD3.X R7, R35, R17, RZ, P3, !PT ;  /* 0x0000001123077210 */ /* 0x000fe20001ffe4ff */
[----:B------:R-:W-:Y:S01]  /*1830*/  @P0 IMAD.WIDE.U32 R8, R12, R33, RZ ;  /* 0x000000210c080225 */ /* 0x000fe200078e00ff */
[----:B------:R-:W-:Y:S02]  /*1840*/  ISETP.GE.AND P3, PT, R2, RZ, PT ;  /* 0x000000ff0200720c */ /* 0x000fe40003f66270 */
[----:B------:R-:W-:Y:S01]  /*1850*/  @!P2 IADD3 R16, R16, 0x1, RZ ;  /* 0x000000011010a810 */ /* 0x000fe20007ffe0ff */
[----:B------:R-:W-:Y:S01]  /*1860*/  @!P0 IMAD R22, R10, R19, R22 ;  /* 0x000000130a168224 */ /* 0x000fe200078e0216 */
[----:B------:R-:W-:Y:S01]  /*1870*/  ISETP.NE.AND P4, PT, R18, RZ, PT ;  /* 0x000000ff1200720c */ /* 0x000fe20003f85270 */
[----:B------:R-:W-:Y:S01]  /*1880*/  @!P0 IMAD.WIDE.U32 R10, R10, R39, RZ ;  /* 0x000000270a0a8225 */ /* 0x000fe200078e00ff */
[----:B------:R-:W-:-:S03]  /*1890*/  SHF.R.S32.HI R2, RZ, 0x1f, R32 ;  /* 0x0000001fff027819 */ /* 0x000fc60000011420 */
[----:B------:R-:W-:Y:S02]  /*18a0*/  @P0 IMAD R5, R13, R33, RZ ;  /* 0x000000210d050224 */ /* 0x000fe400078e02ff */
[----:B------:R-:W-:Y:S02]  /*18b0*/  @P0 IMAD.MOV.U32 R14, RZ, RZ, R8 ;  /* 0x000000ffff0e0224 */ /* 0x000fe400078e0008 */
[----:B------:R-:W-:Y:S02]  /*18c0*/  @P5 VIADD R16, R16, 0x1 ;  /* 0x0000000110105836 */ /* 0x000fe40000000000 */
[----:B------:R-:W-:Y:S02]  /*18d0*/  @!P0 IMAD.MOV.U32 R14, RZ, RZ, R10 ;  /* 0x000000ffff0e8224 */ /* 0x000fe400078e000a */
[----:B------:R-:W-:Y:S02]  /*18e0*/  IMAD R10, R21, R32, RZ ;  /* 0x00000020150a7224 */ /* 0x000fe400078e02ff */
[----:B------:R-:W-:-:S02]  /*18f0*/  @P0 IMAD.IADD R19, R9, 0x1, R5 ;  /* 0x0000000109130824 */ /* 0x000fc400078e0205 */
[----:B------:R-:W-:Y:S01]  /*1900*/  IMAD.MOV.U32 R21, RZ, RZ, R16 ;  /* 0x000000ffff157224 */ /* 0x000fe200078e0010 */
[----:B------:R-:W-:Y:S01]  /*1910*/  IADD3 R14, P2, R92, R14, RZ ;  /* 0x0000000e5c0e7210 */ /* 0x000fe20007f5e0ff */
[----:B------:R-:W-:Y:S02]  /*1920*/  @!P0 IMAD.IADD R19, R11, 0x1, R22 ;  /* 0x000000010b138824 */ /* 0x000fe400078e0216 */
[----:B------:R-:W-:Y:S01]  /*1930*/  IMAD.WIDE.U32 R8, R180, R4, R6 ;  /* 0x00000004b4087225 */ /* 0x000fe200078e0006 */
[----:B------:R-:W-:-:S03]  /*1940*/  @P0 MOV R6, R12 ;  /* 0x0000000c00060202 */ /* 0x000fc60000000f00 */
[----:B------:R-:W-:Y:S01]  /*1950*/  @P0 IMAD.MOV.U32 R7, RZ, RZ, R13 ;  /* 0x000000ffff070224 */ /* 0x000fe200078e000d */
[----:B------:R-:W-:Y:S01]  /*1960*/  @!P0 MOV R7, R13 ;  /* 0x0000000d00078202 */ /* 0x000fe20000000f00 */
[----:B------:R-:W-:Y:S02]  /*1970*/  @!P0 IMAD.MOV.U32 R6, RZ, RZ, R12 ;  /* 0x000000ffff068224 */ /* 0x000fe400078e000c */
[----:B------:R-:W-:Y:S01]  /*1980*/  @!P3 IMAD.MOV R21, RZ, RZ, -R21 ;  /* 0x000000ffff15b224 */ /* 0x000fe200078e0a15 */
[----:B------:R-:W2:Y:S01]  /*1990*/  LD.E.64 R12, desc[UR4][R168.64+0x98] ;  /* 0x00009804a80c7980 */ /* 0x000ea2000c101b00 */
[----:B------:R-:W-:Y:S01]  /*19a0*/  IMAD R10, R20, R2, R10 ;  /* 0x00000002140a7224 */ /* 0x000fe200078e020a */
[----:B------:R-:W-:Y:S02]  /*19b0*/  @!P4 LOP3.LUT R21, RZ, R18, RZ, 0x33, !PT ;  /* 0x00000012ff15c212 */ /* 0x000fe400078e33ff */
[----:B------:R-:W3:Y:S01]  /*19c0*/  LD.E R2, desc[UR4][R168.64+0xc8] ;  /* 0x0000c804a8027980 */ /* 0x000ee2000c101900 */
[----:B------:R-:W-:-:S03]  /*19d0*/  IADD3.X R15, R35, R19, RZ, P2, !PT ;  /* 0x00000013230f7210 */ /* 0x000fc600017fe4ff */
[----:B------:R-:W4:Y:S04]  /*19e0*/  LD.E R18, desc[UR4][R168.64+0xc4] ;  /* 0x0000c404a8127980 */ /* 0x000f28000c101900 */
[----:B------:R-:W4:Y:S01]  /*19f0*/  LD.E R19, desc[UR4][R168.64+0x60] ;  /* 0x00006004a8137980 */ /* 0x000f22000c101900 */
[----:B------:R-:W-:Y:S01]  /*1a00*/  SHF.R.S32.HI R5, RZ, 0x1f, R4 ;  /* 0x0000001fff057819 */ /* 0x000fe20000011404 */
[----:B------:R-:W-:-:S04]  /*1a10*/  IMAD R0, R181, R4, RZ ;  /* 0x00000004b5007224 */ /* 0x000fc800078e02ff */
[----:B------:R-:W-:Y:S02]  /*1a20*/  IMAD R0, R180, R5, R0 ;  /* 0x00000005b4007224 */ /* 0x000fe400078e0200 */
[----:B------:R-:W-:Y:S02]  /*1a30*/  IMAD.MOV.U32 R16, RZ, RZ, R8 ;  /* 0x000000ffff107224 */ /* 0x000fe400078e0008 */
[----:B------:R-:W-:Y:S02]  /*1a40*/  IMAD.IADD R17, R9, 0x1, R0 ;  /* 0x0000000109117824 */ /* 0x000fe400078e0200 */
[----:B------:R1:W5:Y:S01]  /*1a50*/  LD.E.64 R8, desc[UR4][R168.64] ;  /* 0x00000004a8087980 */ /* 0x000362000c101b00 */
[----:B------:R-:W-:Y:S01]  /*1a60*/  IADD3 R0, -R47, R65, RZ ;  /* 0x000000412f007210 */ /* 0x000fe20007ffe1ff */
[----:B------:R-:W-:Y:S02]  /*1a70*/  IMAD.WIDE R42, R211, 0x80, R4 ;  /* 0x00000080d32a7825 */ /* 0x000fe400078e0204 */
[----:B------:R1:W-:Y:S04]  /*1a80*/  STL.64 [R1+0x110], R180 ;  /* 0x000110b401007387 */ /* 0x0003e80000100a00 */
[----:B------:R1:W-:Y:S04]  /*1a90*/  STL.64 [R1+0x60], R50 ;  /* 0x0000603201007387 */ /* 0x0003e80000100a00 */
[----:B------:R1:W-:Y:S04]  /*1aa0*/  STL [R1+0x3a8], R0 ;  /* 0x0003a80001007387 */ /* 0x0003e80000100800 */
[----:B------:R1:W-:Y:S04]  /*1ab0*/  STL.64 [R1+0x88], R178 ;  /* 0x000088b201007387 */ /* 0x0003e80000100a00 */
[----:B------:R1:W-:Y:S04]  /*1ac0*/  STL.64 [R1+0x398], R42 ;  /* 0x0003982a01007387 */ /* 0x0003e80000100a00 */
[----:B------:R1:W-:Y:S01]  /*1ad0*/  STL.64 [R1+0xb8], R48 ;  /* 0x0000b83001007387 */ /* 0x0003e20000100a00 */
[----:B------:R-:W-:Y:S01]  /*1ae0*/  ISETP.GE.AND P3, PT, R4, R0, PT ;  /* 0x000000000400720c */ /* 0x000fe20003f66270 */
[----:B------:R-:W-:-:S02]  /*1af0*/  VIADD R172, R186, 0xffffffff ;  /* 0xffffffffbaac7836 */ /* 0x000fc40000000000 */
[----:B------:R-:W-:Y:S01]  /*1b00*/  IMAD.WIDE.U32 R14, R32, R20, R14 ;  /* 0x00000014200e7225 */ /* 0x000fe200078e000e */
[C---:B------:R-:W-:Y:S01]  /*1b10*/  IADD3 R27, R4.reuse, 0x20, RZ ;  /* 0x00000020041b7810 */ /* 0x040fe20007ffe0ff */
[----:B------:R-:W-:Y:S01]  /*1b20*/  BSSY B0, `(.L_x_1022) ;  /* 0x0000020000007945 */ /* 0x000fe20003800000 */
[----:B------:R-:W-:Y:S01]  /*1b30*/  IADD3 R32, R4, 0x60, RZ ;  /* 0x0000006004207810 */ /* 0x000fe20007ffe0ff */
[----:B------:R-:W-:Y:S02]  /*1b40*/  IMAD R20, R172, -0x80, R40 ;  /* 0xffffff80ac147824 */ /* 0x000fe400078e0228 */
[----:B------:R-:W-:Y:S01]  /*1b50*/  VIADD R33, R4, 0x40 ;  /* 0x0000004004217836 */ /* 0x000fe20000000000 */
[----:B------:R-:W-:Y:S01]  /*1b60*/  ISETP.GE.AND P2, PT, R27, R0, PT ;  /* 0x000000001b00720c */ /* 0x000fe20003f46270 */
[----:B------:R-:W-:Y:S01]  /*1b70*/  IMAD R210, R210, 0x2, R3 ;  /* 0x00000002d2d27824 */ /* 0x000fe200078e0203 */
[----:B------:R-:W-:Y:S02]  /*1b80*/  ISETP.GE.AND P5, PT, R4, R20, PT ;  /* 0x000000140400720c */ /* 0x000fe40003fa6270 */
[----:B------:R-:W-:-:S02]  /*1b90*/  ISETP.GE.AND P0, PT, R33, R0, PT ;  /* 0x000000002100720c */ /* 0x000fc40003f06270 */
[----:B------:R-:W-:Y:S02]  /*1ba0*/  ISETP.GE.AND P6, PT, R32, R0, PT ;  /* 0x000000002000720c */ /* 0x000fe40003fc6270 */
[----:B------:R-:W-:Y:S02]  /*1bb0*/  ISETP.GE.AND P4, PT, R27, R20, PT ;  /* 0x000000141b00720c */ /* 0x000fe40003f86270 */
[----:B------:R-:W-:Y:S01]  /*1bc0*/  IADD3 R11, R15, R10, RZ ;  /* 0x0000000a0f0b7210 */ /* 0x000fe20007ffe0ff */
[----:B--2---:R1:W-:Y:S04]  /*1bd0*/  STL.64 [R1+0x190], R12 ;  /* 0x0001900c01007387 */ /* 0x0043e80000100a00 */
[----:B---3--:R1:W-:Y:S04]  /*1be0*/  STL [R1+0x1a8], R2 ;  /* 0x0001a80201007387 */ /* 0x0083e80000100800 */
[----:B----4-:R1:W-:Y:S04]  /*1bf0*/  STL [R1+0x1e0], R18 ;  /* 0x0001e01201007387 */ /* 0x0103e80000100800 */
[----:B------:R1:W-:Y:S01]  /*1c00*/  STL [R1+0x188], R19 ;  /* 0x0001881301007387 */ /* 0x0003e20000100800 */
[----:B------:R-:W-:Y:S05]  /*1c10*/  @P3 BRA `(.L_x_1023) ;  /* 0x0000000000403947 */ /* 0x000fea0003800000 */
[----:B-----5:R-:W-:-:S13]  /*1c20*/  ISETP.GE.AND P3, PT, R92, R116, PT ;  /* 0x000000745c00720c */ /* 0x020fda0003f66270 */
[----:B------:R2:W-:Y:S04]  /*1c30*/  @P3 STS [R210], RZ ;  /* 0x000000ffd2003388 */ /* 0x0005e80000000800 */
[----:B------:R2:W-:Y:S04]  /*1c40*/  @P3 STS [R210+0x4], RZ ;  /* 0x000004ffd2003388 */ /* 0x0005e80000000800 */
[----:B------:R2:W-:Y:S01]  /*1c50*/  @P3 STS.64 [R210+0x8], RZ ;  /* 0x000008ffd2003388 */ /* 0x0005e20000000a00 */
[----:B------:R-:W-:Y:S05]  /*1c60*/  @P3 BRA `(.L_x_1023) ;  /* 0x00000000002c3947 */ /* 0x000fea0003800000 */
[----:B------:R-:W-:Y:S01]  /*1c70*/  MOV R10, R14 ;  /* 0x0000000e000a7202 */ /* 0x000fe20000000f00 */
[----:B-1----:R-:W-:-:S04]  /*1c80*/  IMAD R0, R43, R6, RZ ;  /* 0x000000062b007224 */ /* 0x002fc800078e02ff */
[----:B------:R-:W-:-:S04]  /*1c90*/  IMAD.WIDE.U32 R12, R42, R6, R10 ;  /* 0x000000062a0c7225 */ /* 0x000fc800078e000a */
[----:B------:R-:W-:Y:S01]  /*1ca0*/  IMAD R0, R42, R7, R0 ;  /* 0x000000072a007224 */ /* 0x000fe200078e0200 */
[----:B------:R-:W-:-:S04]  /*1cb0*/  LEA R18, P3, R12, R8, 0x1 ;  /* 0x000000080c127211 */ /* 0x000fc800078608ff */
[----:B------:R-:W-:-:S04]  /*1cc0*/  IADD3 R0, R13, R0, RZ ;  /* 0x000000000d007210 */ /* 0x000fc80007ffe0ff */
[----:B------:R-:W-:-:S05]  /*1cd0*/  LEA.HI.X R19, R12, R9, R0, 0x1, P3 ;  /* 0x000000090c137211 */ /* 0x000fca00018f0c00 */
[----:B------:R-:W-:Y:S01]  /*1ce0*/  @!PT LDS RZ, [RZ] ;  /* 0x00000000fffff984 */ /* 0x000fe20000000800 */
[----:B------:R-:W-:Y:S01]  /*1cf0*/  @!PT LDS RZ, [RZ] ;  /* 0x00000000fffff984 */ /* 0x000fe20000000800 */
[----:B------:R-:W-:Y:S01]  /*1d00*/  @!PT LDS RZ, [RZ] ;  /* 0x00000000fffff984 */ /* 0x000fe20000000800 */
[----:B------:R3:W-:Y:S02]  /*1d10*/  LDGSTS.E.BYPASS.LTC128B.128 [R210], desc[UR4][R18.64] ;  /* 0x0000000012d27fae */ /* 0x0007e4000b901d44 */
.L_x_1023:
[----:B------:R-:W-:Y:S05]  /*1d20*/  BSYNC B0 ;  /* 0x0000000000007941 */ /* 0x000fea0003800000 */
.L_x_1022:
[----:B------:R-:W-:Y:S01]  /*1d30*/  SHF.L.U64.HI R184, R180, 0x7, R181 ;  /* 0x00000007b4b87819 */ /* 0x000fe200000102b5 */
[-C--:B-----5:R-:W-:Y:S01]  /*1d40*/  IMAD.WIDE.U32 R52, R24, R21.reuse, R16 ;  /* 0x0000001518347225 */ /* 0x0a0fe200078e0010 */
[----:B------:R-:W-:Y:S01]  /*1d50*/  SHF.L.U32 R177, R180, 0x7, RZ ;  /* 0x00000007b4b17819 */ /* 0x000fe200000006ff */
[----:B------:R-:W-:Y:S01]  /*1d60*/  BSSY B0, `(.L_x_1024) ;  /* 0x000001c000007945 */ /* 0x000fe20003800000 */
[----:B------:R-:W-:Y:S01]  /*1d70*/  SHF.R.S32.HI R34, RZ, 0x1f, R21 ;  /* 0x0000001fff227819 */ /* 0x000fe20000011415 */
[----:B------:R4:W-:Y:S01]  /*1d80*/  STL [R1+0x22c], R184 ;  /* 0x00022cb801007387 */ /* 0x0009e20000100800 */
[----:B-1----:R-:W-:Y:S01]  /*1d90*/  IMAD R0, R25, R21, RZ ;  /* 0x0000001519007224 */ /* 0x002fe200078e02ff */
[----:B------:R-:W-:Y:S01]  /*1da0*/  ISETP.GE.AND P3, PT, R33, R20, PT ;  /* 0x000000142100720c */ /* 0x000fe20003f66270 */
[----:B---3--:R-:W-:Y:S01]  /*1db0*/  IMAD R18, R184, R172, RZ ;  /* 0x000000acb8127224 */ /* 0x008fe200078e02ff */
[----:B------:R4:W-:Y:S01]  /*1dc0*/  STL.64 [R1+0x390], R52 ;  /* 0x0003903401007387 */ /* 0x0009e20000100a00 */
[----:B------:R-:W-:Y:S01]  /*1dd0*/  IMAD R19, R24, R34, R0 ;  /* 0x0000002218137224 */ /* 0x000fe200078e0200 */
[----:B------:R-:W-:-:S02]  /*1de0*/  SHF.R.S32.HI R24, RZ, 0x1f, R172 ;  /* 0x0000001fff187819 */ /* 0x000fc400000114ac */
[----:B------:R4:W-:Y:S01]  /*1df0*/  STL [R1+0x228], R177 ;  /* 0x000228b101007387 */ /* 0x0009e20000100800 */
[----:B------:R-:W-:Y:S05]  /*1e00*/  @P2 BRA `(.L_x_1025) ;  /* 0x0000000000442947 */ /* 0x000fea0003800000 */
[----:B------:R-:W-:-:S13]  /*1e10*/  ISETP.GE.AND P2, PT, R92, R116, PT ;  /* 0x000000745c00720c */ /* 0x000fda0003f46270 */
[----:B------:R1:W-:Y:S01]  /*1e20*/  @P2 STS.128 [R210+0x800], RZ ;  /* 0x000800ffd2002388 */ /* 0x0003e20000000c00 */
[----:B------:R-:W-:Y:S05]  /*1e30*/  @P2 BRA `(.L_x_1025) ;  /* 0x0000000000382947 */ /* 0x000fea0003800000 */
[----:B------:R-:W-:Y:S01]  /*1e40*/  IADD3 R0, P2, R42, 0x20, RZ ;  /* 0x000000202a007810 */ /* 0x000fe20007f5e0ff */
[----:B------:R-:W-:Y:S01]  /*1e50*/  IMAD.MOV.U32 R12, RZ, RZ, R14 ;  /* 0x000000ffff0c7224 */ /* 0x000fe200078e000e */
[----:B------:R-:W-:-:S03]  /*1e60*/  MOV R13, R11 ;  /* 0x0000000b000d7202 */ /* 0x000fc60000000f00 */
[----:B------:R-:W-:Y:S02]  /*1e70*/  IMAD.X R2, RZ, RZ, R43, P2 ;  /* 0x000000ffff027224 */ /* 0x000fe400010e062b */
[----:B------:R-:W-:-:S04]  /*1e80*/  IMAD.WIDE.U32 R12, R6, R0, R12 ;  /* 0x00000000060c7225 */ /* 0x000fc800078e000c */
[----:B------:R-:W-:Y:S01]  /*1e90*/  IMAD R2, R2, R6, RZ ;  /* 0x0000000602027224 */ /* 0x000fe200078e02ff */
[----:B------:R-:W-:-:S03]  /*1ea0*/  LEA R16, P2, R12, R8, 0x1 ;  /* 0x000000080c107211 */ /* 0x000fc600078408ff */
[----:B------:R-:W-:-:S05]  /*1eb0*/  IMAD R0, R7, R0, R2 ;  /* 0x0000000007007224 */ /* 0x000fca00078e0202 */
[----:B------:R-:W-:-:S04]  /*1ec0*/  IADD3 R0, R13, R0, RZ ;  /* 0x000000000d007210 */ /* 0x000fc80007ffe0ff */
[----:B------:R-:W-:-:S05]  /*1ed0*/  LEA.HI.X R17, R12, R9, R0, 0x1, P2 ;  /* 0x000000090c117211 */ /* 0x000fca00010f0c00 */
[----:B------:R-:W-:Y:S01]  /*1ee0*/  @!PT LDS RZ, [RZ] ;  /* 0x00000000fffff984 */ /* 0x000fe20000000800 */
[----:B------:R-:W-:Y:S01]  /*1ef0*/  @!PT LDS RZ, [RZ] ;  /* 0x00000000fffff984 */ /* 0x000fe20000000800 */
[----:B------:R-:W-:Y:S01]  /*1f00*/  @!PT LDS RZ, [RZ] ;  /* 0x00000000fffff984 */ /* 0x000fe20000000800 */
[----:B------:R3:W-:Y:S02]  /*1f10*/  LDGSTS.E.BYPASS.LTC128B.128 [R210+0x800], desc[UR4][R16.64] ;  /* 0x0080000010d27fae */ /* 0x0007e4000b901d44 */
.L_x_1025:
[----:B------:R-:W-:Y:S05]  /*1f20*/  BSYNC B0 ;  /* 0x0000000000007941 */ /* 0x000fea0003800000 */
.L_x_1024:
[----:B------:R-:W-:Y:S01]  /*1f30*/  IADD3 R183, R53, R19, RZ ;  /* 0x0000001335b77210 */ /* 0x000fe20007ffe0ff */
[----:B------:R-:W-:Y:S01]  /*1f40*/  BSSY B0, `(.L_x_1026) ;  /* 0x0000018000007945 */ /* 0x000fe20003800000 */
[----:B------:R-:W-:Y:S01]  /*1f50*/  MOV R182, R52 ;  /* 0x0000003400b67202 */ /* 0x000fe20000000f00 */
[----:B------:R-:W-:Y:S01]  /*1f60*/  IMAD R22, R24, R177, R18 ;  /* 0x000000b118167224 */ /* 0x000fe200078e0212 */
[----:B------:R-:W-:-:S03]  /*1f70*/  ISETP.GE.AND P2, PT, R32, R20, PT ;  /* 0x000000142000720c */ /* 0x000fc60003f46270 */
[----:B------:R1:W-:Y:S01]  /*1f80*/  STL.64 [R1+0x378], R182 ;  /* 0x000378b601007387 */ /* 0x0003e20000100a00 */
[----:B------:R-:W-:Y:S01]  /*1f90*/  IMAD.WIDE.U32 R12, R172, R177, R182 ;  /* 0x000000b1ac0c7225 */ /* 0x000fe200078e00b6 */
[----:B------:R-:W-:Y:S05]  /*1fa0*/  @P0 BRA `(.L_x_1027) ;  /* 0x0000000000440947 */ /* 0x000fea0003800000 */
[----:B------:R-:W-:-:S13]  /*1fb0*/  ISETP.GE.AND P0, PT, R92, R116, PT ;  /* 0x000000745c00720c */ /* 0x000fda0003f06270 */
[----:B------:R1:W-:Y:S01]  /*1fc0*/  @P0 STS.128 [R210+0x1000], RZ ;  /* 0x001000ffd2000388 */ /* 0x0003e20000000c00 */
[----:B------:R-:W-:Y:S05]  /*1fd0*/  @P0 BRA `(.L_x_1027) ;  /* 0x0000000000380947 */ /* 0x000fea0003800000 */
[----:B------:R-:W-:Y:S01]  /*1fe0*/  IADD3 R0, P0, R42, 0x40, RZ ;  /* 0x000000402a007810 */ /* 0x000fe20007f1e0ff */
[----:B---3--:R-:W-:Y:S01]  /*1ff0*/  IMAD.MOV.U32 R16, RZ, RZ, R14 ;  /* 0x000000ffff107224 */ /* 0x008fe200078e000e */
        /* <DEDUP_REMOVED lines=12> */
.L_x_1027:
[----:B------:R-:W-:Y:S05]  /*20c0*/  BSYNC B0 ;  /* 0x0000000000007941 */ /* 0x000fea0003800000 */
.L_x_1026:
[----:B------:R-:W-:Y:S04]  /*20d0*/  BSSY B0, `(.L_x_1028) ;  /* 0x0000012000007945 */ /* 0x000fe80003800000 */
[----:B------:R-:W-:Y:S05]  /*20e0*/  @P6 BRA `(.L_x_1029) ;  /* 0x0000000000406947 */ /* 0x000fea0003800000 */
[----:B------:R-:W-:-:S13]  /*20f0*/  ISETP.GE.AND P0, PT, R92, R116, PT ;  /* 0x000000745c00720c */ /* 0x000fda0003f06270 */
[----:B------:R1:W-:Y:S01]  /*2100*/  @P0 STS.128 [R210+0x1800], RZ ;  /* 0x001800ffd2000388 */ /* 0x0003e20000000c00 */
[----:B------:R-:W-:Y:S05]  /*2110*/  @P0 BRA `(.L_x_1029) ;  /* 0x0000000000340947 */ /* 0x000fea0003800000 */
[----:B------:R-:W-:Y:S02]  /*2120*/  IADD3 R0, P0, R42, 0x60, RZ ;  /* 0x000000602a007810 */ /* 0x000fe40007f1e0ff */
[----:B------:R-:W-:Y:S02]  /*2130*/  MOV R10, R14 ;  /* 0x0000000e000a7202 */ /* 0x000fe40000000f00 */
[----:B------:R-:W-:-:S03]  /*2140*/  IADD3.X R2, RZ, R43, RZ, P0, !PT ;  /* 0x0000002bff027210 */ /* 0x000fc600007fe4ff */
        /* <DEDUP_REMOVED lines=10> */
.L_x_1029:
[----:B------:R-:W-:Y:S05]  /*21f0*/  BSYNC B0 ;  /* 0x0000000000007941 */ /* 0x000fea0003800000 */
.L_x_1028:
[----:B------:R-:W-:Y:S01]  /*2200*/  BSSY B0, `(.L_x_1030) ;  /* 0x0000010000007945 */ /* 0x000fe20003800000 */
[C---:B------:R-:W-:Y:S01]  /*2210*/  SHF.L.U64.HI R175, R180.reuse, 0x5, R181 ;  /* 0x00000005b4af7819 */ /* 0x040fe200000102b5 */
[----:B------:R-:W-:Y:S01]  /*2220*/  IMAD.SHL.U32 R174, R180, 0x20, RZ ;  /* 0x00000020b4ae7824 */ /* 0x000fe200078e00ff */
[----:B-1----:R-:W-:Y:S01]  /*2230*/  IADD3 R7, R13, R22, RZ ;  /* 0x000000160d077210 */ /* 0x002fe20007ffe0ff */
[----:B------:R-:W-:Y:S05]  /*2240*/  @P5 BRA `(.L_x_1031) ;  /* 0x00000000002c5947 */ /* 0x000fea0003800000 */
[----:B------:R-:W-:-:S13]  /*2250*/  ISETP.GE.AND P0, PT, R92, R116, PT ;  /* 0x000000745c00720c */ /* 0x000fda0003f06270 */
[----:B------:R1:W-:Y:S04]  /*2260*/  @P0 STS [R210+0x2000], RZ ;  /* 0x002000ffd2000388 */ /* 0x0003e80000000800 */
[----:B------:R1:W-:Y:S04]  /*2270*/  @P0 STS [R210+0x2004], RZ ;  /* 0x002004ffd2000388 */ /* 0x0003e80000000800 */
[----:B------:R1:W-:Y:S01]  /*2280*/  @P0 STS.64 [R210+0x2008], RZ ;  /* 0x002008ffd2000388 */ /* 0x0003e20000000a00 */
[----:B------:R-:W-:Y:S05]  /*2290*/  @P0 BRA `(.L_x_1031) ;  /* 0x0000000000180947 */ /* 0x000fea0003800000 */
[----:B------:R-:W-:-:S04]  /*22a0*/  LEA R8, P0, R12, R178, 0x1 ;  /* 0x000000b20c087211 */ /* 0x000fc800078008ff */
[----:B------:R-:W-:-:S05]  /*22b0*/  LEA.HI.X R9, R12, R179, R7, 0x1, P0 ;  /* 0x000000b30c097211 */ /* 0x000fca00000f0c07 */
[----:B------:R-:W-:Y:S01]  /*22c0*/  @!PT LDS RZ, [RZ] ;  /* 0x00000000fffff984 */ /* 0x000fe20000000800 */
[----:B------:R-:W-:Y:S01]  /*22d0*/  @!PT LDS RZ, [RZ] ;  /* 0x00000000fffff984 */ /* 0x000fe20000000800 */
[----:B------:R-:W-:Y:S01]  /*22e0*/  @!PT LDS RZ, [RZ] ;  /* 0x00000000fffff984 */ /* 0x000fe20000000800 */
[----:B------:R1:W-:Y:S04]  /*22f0*/  LDGSTS.E.BYPASS.LTC128B.128 [R210+0x2000], desc[UR4][R8.64] ;  /* 0x0200000008d27fae */ /* 0x0003e8000b901d44 */
.L_x_1031:
[----:B------:R-:W-:Y:S05]  /*2300*/  BSYNC B0 ;  /* 0x0000000000007941 */ /* 0x000fea0003800000 */
.L_x_1030:
[----:B------:R-:W-:Y:S04]  /*2310*/  BSSY B0, `(.L_x_1032) ;  /* 0x000000d000007945 */ /* 0x000fe80003800000 */
[----:B------:R-:W-:Y:S05]  /*2320*/  @P4 BRA `(.L_x_1033) ;  /* 0x00000000002c4947 */ /* 0x000fea0003800000 */
[----:B------:R-:W-:-:S13]  /*2330*/  ISETP.GE.AND P0, PT, R92, R116, PT ;  /* 0x000000745c00720c */ /* 0x000fda0003f06270 */
[----:B------:R1:W-:Y:S01]  /*2340*/  @P0 STS.128 [R210+0x2800], RZ ;  /* 0x002800ffd2000388 */ /* 0x0003e20000000c00 */
[----:B------:R-:W-:Y:S05]  /*2350*/  @P0 BRA `(.L_x_1033) ;  /* 0x0000000000200947 */ /* 0x000fea0003800000 */
[----:B------:R-:W-:-:S05]  /*2360*/  IADD3 R0, P0, R174, R12, RZ ;  /* 0x0000000cae007210 */ /* 0x000fca0007f1e0ff */
[----:B------:R-:W-:Y:S01]  /*2370*/  IMAD.X R2, R175, 0x1, R7, P0 ;  /* 0x00000001af027824 */ /* 0x000fe200000e0607 */
[----:B-1----:R-:W-:-:S04]  /*2380*/  LEA R8, P0, R0, R178, 0x1 ;  /* 0x000000b200087211 */ /* 0x002fc800078008ff */
[----:B------:R-:W-:-:S05]  /*2390*/  LEA.HI.X R9, R0, R179, R2, 0x1, P0 ;  /* 0x000000b300097211 */ /* 0x000fca00000f0c02 */
[----:B------:R-:W-:Y:S01]  /*23a0*/  @!PT LDS RZ, [RZ] ;  /* 0x00000000fffff984 */ /* 0x000fe20000000800 */
[----:B------:R-:W-:Y:S01]  /*23b0*/  @!PT LDS RZ, [RZ] ;  /* 0x00000000fffff984 */ /* 0x000fe20000000800 */
[----:B------:R-:W-:Y:S01]  /*23c0*/  @!PT LDS RZ, [RZ] ;  /* 0x00000000fffff984 */ /* 0x000fe20000000800 */
[----:B------:R1:W-:Y:S04]  /*23d0*/  LDGSTS.E.BYPASS.LTC128B.128 [R210+0x2800], desc[UR4][R8.64] ;  /* 0x0280000008d27fae */ /* 0x0003e8000b901d44 */
.L_x_1033:
[----:B------:R-:W-:Y:S05]  /*23e0*/  BSYNC B0 ;  /* 0x0000000000007941 */ /* 0x000fea0003800000 */
.L_x_1032:
[----:B------:R-:W-:Y:S04]  /*23f0*/  BSSY B0, `(.L_x_1034) ;  /* 0x000000d000007945 */ /* 0x000fe80003800000 */
[----:B------:R-:W-:Y:S05]  /*2400*/  @P3 BRA `(.L_x_1035) ;  /* 0x00000000002c3947 */ /* 0x000fea0003800000 */
[----:B------:R-:W-:-:S13]  /*2410*/  ISETP.GE.AND P0, PT, R92, R116, PT ;  /* 0x000000745c00720c */ /* 0x000fda0003f06270 */
[----:B------:R1:W-:Y:S01]  /*2420*/  @P0 STS.128 [R210+0x3000], RZ ;  /* 0x003000ffd2000388 */ /* 0x0003e20000000c00 */
[----:B------:R-:W-:Y:S05]  /*2430*/  @P0 BRA `(.L_x_1035) ;  /* 0x0000000000200947 */ /* 0x000fea0003800000 */
[----:B------:R-:W-:-:S04]  /*2440*/  LEA R0, P0, R180, R12, 0x6 ;  /* 0x0000000cb4007211 */ /* 0x000fc800078030ff */
[----:B------:R-:W-:Y:S02]  /*2450*/  LEA.HI.X R2, R180, R7, R181, 0x6, P0 ;  /* 0x00000007b4027211 */ /* 0x000fe400000f34b5 */
[----:B-1----:R-:W-:-:S04]  /*2460*/  LEA R8, P0, R0, R178, 0x1 ;  /* 0x000000b200087211 */ /* 0x002fc800078008ff */
[----:B------:R-:W-:-:S05]  /*2470*/  LEA.HI.X R9, R0, R179, R2, 0x1, P0 ;  /* 0x000000b300097211 */ /* 0x000fca00000f0c02 */
[----:B------:R-:W-:Y:S01]  /*2480*/  @!PT LDS RZ, [RZ] ;  /* 0x00000000fffff984 */ /* 0x000fe20000000800 */
[----:B------:R-:W-:Y:S01]  /*2490*/  @!PT LDS RZ, [RZ] ;  /* 0x00000000fffff984 */ /* 0x000fe20000000800 */
[----:B------:R-:W-:Y:S01]  /*24a0*/  @!PT LDS RZ, [RZ] ;  /* 0x00000000fffff984 */ /* 0x000fe20000000800 */
[----:B------:R1:W-:Y:S04]  /*24b0*/  LDGSTS.E.BYPASS.LTC128B.128 [R210+0x3000], desc[UR4][R8.64] ;  /* 0x0300000008d27fae */ /* 0x0003e8000b901d44 */
.L_x_1035:
[----:B------:R-:W-:Y:S05]  /*24c0*/  BSYNC B0 ;  /* 0x0000000000007941 */ /* 0x000fea0003800000 */
.L_x_1034:
[----:B------:R-:W-:Y:S04]  /*24d0*/  BSSY B0, `(.L_x_1036) ;  /* 0x000000f000007945 */ /* 0x000fe80003800000 */
[----:B------:R-:W-:Y:S05]  /*24e0*/  @P2 BRA `(.L_x_1037) ;  /* 0x0000000000342947 */ /* 0x000fea0003800000 */
[----:B------:R-:W-:-:S13]  /*24f0*/  ISETP.GE.AND P0, PT, R92, R116, PT ;  /* 0x000000745c00720c */ /* 0x000fda0003f06270 */
[----:B------:R1:W-:Y:S01]  /*2500*/  @P0 STS.128 [R210+0x3800], RZ ;  /* 0x003800ffd2000388 */ /* 0x0003e20000000c00 */
[----:B------:R-:W-:Y:S05]  /*2510*/  @P0 BRA `(.L_x_1037) ;  /* 0x0000000000280947 */ /* 0x000fea0003800000 */
[----:B------:R-:W-:Y:S01]  /*2520*/  MOV R6, R12 ;  /* 0x0000000c00067202 */ /* 0x000fe20000000f00 */
[----:B------:R-:W-:-:S04]  /*2530*/  IMAD R0, R181, 0x60, RZ ;  /* 0x00000060b5007824 */ /* 0x000fc800078e02ff */
[----:B-1----:R-:W-:-:S05]  /*2540*/  IMAD.WIDE.U32 R8, R180, 0x60, R6 ;  /* 0x00000060b4087825 */ /* 0x002fca00078e0006 */
[----:B------:R-:W-:Y:S02]  /*2550*/  IADD3 R0, R9, R0, RZ ;  /* 0x0000000009007210 */ /* 0x000fe40007ffe0ff */
[----:B------:R-:W-:-:S04]  /*2560*/  LEA R6, P0, R8, R178, 0x1 ;  /* 0x000000b208067211 */ /* 0x000fc800078008ff */
[----:B------:R-:W-:-:S05]  /*2570*/  LEA.HI.X R7, R8, R179, R0, 0x1, P0 ;  /* 0x000000b308077211 */ /* 0x000fca00000f0c00 */
[----:B------:R-:W-:Y:S01]  /*2580*/  @!PT LDS RZ, [RZ] ;  /* 0x00000000fffff984 */ /* 0x000fe20000000800 */
[----:B------:R-:W-:Y:S01]  /*2590*/  @!PT LDS RZ, [RZ] ;  /* 0x00000000fffff984 */ /* 0x000fe20000000800 */
[----:B------:R-:W-:Y:S01]  /*25a0*/  @!PT LDS RZ, [RZ] ;  /* 0x00000000fffff984 */ /* 0x000fe20000000800 */
[----:B------:R1:W-:Y:S04]  /*25b0*/  LDGSTS.E.BYPASS.LTC128B.128 [R210+0x3800], desc[UR4][R6.64] ;  /* 0x0380000006d27fae */ /* 0x0003e8000b901d44 */
.L_x_1037:
[----:B------:R-:W-:Y:S05]  /*25c0*/  BSYNC B0 ;  /* 0x0000000000007941 */ /* 0x000fea0003800000 */
.L_x_1036:
[----:B-1----:R-:W-:Y:S01]  /*25d0*/  LEA.HI R7, R38, R214, RZ, 0x4 ;  /* 0x000000d626077211 */ /* 0x002fe200078f20ff */
[----:B------:R-:W-:Y:S01]  /*25e0*/  @!P1 IMAD R2, R51, R23, RZ ;  /* 0x0000001733029224 */ /* 0x000fe200078e02ff */
[----:B------:R-:W-:Y:S01]  /*25f0*/  @!P1 SHF.R.S32.HI R0, RZ, 0x1f, R23 ;  /* 0x0000001fff009819 */ /* 0x000fe20000011417 */
[----:B------:R-:W0:Y:S01]  /*2600*/  LDGDEPBAR ;  /* 0x00000000000079af */ /* 0x000e220000000000 */
[----:B------:R-:W-:-:S03]  /*2610*/  SHF.R.S32.HI R9, RZ, 0x4, R7 ;  /* 0x00000004ff097819 */ /* 0x000fc60000011407 */
[----:B------:R1:W5:Y:S01]  /*2620*/  LD.E R44, desc[UR4][R168.64+0x188] ;  /* 0x00018804a82c7980 */ /* 0x000362000c101900 */
[C---:B------:R-:W-:Y:S02]  /*2630*/  LEA.HI R6, R7.reuse, R9, RZ, 0x1 ;  /* 0x0000000907067211 */ /* 0x040fe400078f08ff */
[----:B------:R-:W-:Y:S01]  /*2640*/  LOP3.LUT R7, R7, 0xfffffff0, RZ, 0xc0, !PT ;  /* 0xfffffff007077812 */ /* 0x000fe200078ec0ff */
[----:B------:R-:W-:Y:S01]  /*2650*/  @!P1 IMAD R8, R50, R0, R2 ;  /* 0x0000000032089224 */ /* 0x000fe200078e0202 */
[----:B------:R-:W-:Y:S01]  /*2660*/  LOP3.LUT R2, R6, 0xfffffffe, RZ, 0xc0, !PT ;  /* 0xfffffffe06027812 */ /* 0x000fe200078ec0ff */
[----:B------:R1:W5:Y:S01]  /*2670*/  LD.E R64, desc[UR4][R168.64+0x184] ;  /* 0x00018404a8407980 */ /* 0x000362000c101900 */
[----:B------:R-:W-:Y:S01]  /*2680*/  LOP3.LUT R13, R37, 0xfffffff8, RZ, 0xc0, !PT ;  /* 0xfffffff8250d7812 */ /* 0x000fe200078ec0ff */
[----:B------:R-:W-:Y:S01]  /*2690*/  IMAD.IADD R0, R214, 0x1, -R7 ;  /* 0x00000001d6007824 */ /* 0x000fe200078e0a07 */
[C---:B---3--:R-:W-:Y:S01]  /*26a0*/  SHF.L.U64.HI R19, R50.reuse, 0x7, R51 ;  /* 0x0000000732137819 */ /* 0x048fe20000010233 */
[----:B------:R-:W-:Y:S01]  /*26b0*/  @!P1 IMAD.WIDE.U32 R6, R50, R23, RZ ;  /* 0x0000001732069225 */ /* 0x000fe200078e00ff */
[----:B------:R-:W-:-:S02]  /*26c0*/  ISETP.GE.AND P3, PT, R27, R20, PT ;  /* 0x000000141b00720c */ /* 0x000fc40003f66270 */
[----:B------:R-:W-:Y:S01]  /*26d0*/  SHF.R.S32.HI R12, RZ, 0x1f, R0 ;  /* 0x0000001fff0c7819 */ /* 0x000fe20000011400 */
[----:B------:R-:W-:Y:S01]  /*26e0*/  IMAD.IADD R16, R9, 0x1, -R2 ;  /* 0x0000000109107824 */ /* 0x000fe200078e0a02 */
[----:B------:R-:W-:Y:S01]  /*26f0*/  LEA.HI R2, R0, R0, RZ, 0x1 ;  /* 0x0000000000027211 */ /* 0x000fe200078f08ff */
[----:B------:R-:W-:Y:S01]  /*2700*/  @!P1 IMAD R9, R29, R39, RZ ;  /* 0x000000271d099224 */ /* 0x000fe200078e02ff */
[----:B------:R-:W-:Y:S01]  /*2710*/  @!P1 IADD3 R7, R7, R8, RZ ;  /* 0x0000000807079210 */ /* 0x000fe20007ffe0ff */
[----:B------:R-:W-:Y:S01]  /*2720*/  @P1 IMAD.IADD R10, R23, 0x1, R26 ;  /* 0x00000001170a1824 */ /* 0x000fe200078e021a */
[----:B------:R-:W-:Y:S01]  /*2730*/  LOP3.LUT R11, R2, 0x7fffffe, RZ, 0xc0, !PT ;  /* 0x07fffffe020b7812 */ /* 0x000fe200078ec0ff */
[----:B------:R-:W-:-:S04]  /*2740*/  DEPBAR.LE SB0, 0x0 ;  /* 0x000080000000791a */ /* 0x000fc80000000000 */
[----:B------:R-:W-:Y:S01]  /*2750*/  @!P1 SHF.R.S32.HI R8, RZ, 0x1f, R39 ;  /* 0x0000001fff089819 */ /* 0x000fe20000011427 */
[----:B------:R-:W-:Y:S01]  /*2760*/  IMAD.IADD R43, R0, 0x1, -R11 ;  /* 0x00000001002b7824 */ /* 0x000fe200078e0a0b */
[----:B------:R-:W-:Y:S01]  /*2770*/  LEA.HI R17, R12, R0, RZ, 0x3 ;  /* 0x000000000c117211 */ /* 0x000fe200078f18ff */
[----:B------:R-:W-:Y:S01]  /*2780*/  IMAD.IADD R11, R214, 0x1, -R13 ;  /* 0x00000001d60b7824 */ /* 0x000fe200078e0a0d */
[--C-:B------:R-:W-:Y:S01]  /*2790*/  SHF.R.S32.HI R12, RZ, 0x1, R2.reuse ;  /* 0x00000001ff0c7819 */ /* 0x100fe20000011402 */
[----:B------:R-:W-:Y:S01]  /*27a0*/  @!P1 IMAD R15, R28, R8, R9 ;  /* 0x000000081c0f9224 */ /* 0x000fe200078e0209 */
[----:B------:R-:W-:Y:S01]  /*27b0*/  SHF.R.S32.HI R13, RZ, 0x1f, R2 ;  /* 0x0000001fff0d7819 */ /* 0x000fe20000011402 */
[----:B-1----:R-:W-:-:S07]  /*27c0*/  @P1 IMAD.WIDE.U32 R8, R50, R10, RZ ;  /* 0x0000000a32081225 */ /* 0x002fce00078e00ff */
[----:B------:R-:W-:Y:S05]  /*27d0*/  WARPSYNC.ALL ;  /* 0x0000000000007948 */ /* 0x000fea0003800000 */
[----:B------:R-:W-:Y:S01]  /*27e0*/  @!P1 IMAD.WIDE.U32 R6, R39, R28, R6 ;  /* 0x0000001c27069225 */ /* 0x000fe200078e0006 */
[----:B------:R-:W-:Y:S01]  /*27f0*/  BSSY B0, `(.L_x_1038) ;  /* 0x0000049000007945 */ /* 0x000fe20003800000 */
[----:B------:R-:W-:Y:S01]  /*2800*/  BAR.SYNC.DEFER_BLOCKING 0x0 ;  /* 0x0000000000007b1d */ /* 0x000fe20000010000 */
[----:B------:R-:W-:Y:S01]  /*2810*/  ISETP.GE.AND P2, PT, R33, R20, PT ;  /* 0x000000142100720c */ /* 0x000fe20003f46270 */
[----:B------:R-:W-:Y:S01]  /*2820*/  @P1 IMAD R0, R51, R10, RZ ;  /* 0x0000000a33001224 */ /* 0x000fe200078e02ff */
[----:B------:R-:W-:Y:S01]  /*2830*/  LEA.HI R10, R11, R11, RZ, 0x1 ;  /* 0x0000000b0b0a7211 */ /* 0x000fe200078f08ff */
[----:B------:R-:W-:Y:S01]  /*2840*/  @P1 IMAD.MOV.U32 R2, RZ, RZ, R8 ;  /* 0x000000ffff021224 */ /* 0x000fe200078e0008 */
[----:B------:R-:W-:Y:S01]  /*2850*/  LEA.HI R8, R13, R12, RZ, 0x2 ;  /* 0x0000000c0d087211 */ /* 0x000fe200078f10ff */
[----:B------:R-:W-:Y:S01]  /*2860*/  @!P1 IMAD.MOV.U32 R2, RZ, RZ, R6 ;  /* 0x000000ffff029224 */ /* 0x000fe200078e0006 */
[----:B------:R-:W-:Y:S01]  /*2870*/  LOP3.LUT R14, R10, 0x7fffffe, RZ, 0xc0, !PT ;  /* 0x07fffffe0a0e7812 */ /* 0x000fe200078ec0ff */
[----:B------:R-:W-:Y:S01]  /*2880*/  IMAD.SHL.U32 R18, R50, 0x80, RZ ;  /* 0x0000008032127824 */ /* 0x000fe200078e00ff */
[----:B------:R-:W-:Y:S01]  /*2890*/  @P1 IADD3 R0, R9, R0, RZ ;  /* 0x0000000009001210 */ /* 0x000fe20007ffe0ff */
[----:B------:R-:W-:Y:S01]  /*28a0*/  @!P1 IMAD.IADD R0, R7, 0x1, R15 ;  /* 0x0000000107009824 */ /* 0x000fe200078e020f */
[----:B------:R-:W-:Y:S01]  /*28b0*/  LOP3.LUT R7, R8, 0xfffffffc, RZ, 0xc0, !PT ;  /* 0xfffffffc08077812 */ /* 0x000fe200078ec0ff */
[----:B------:R-:W-:Y:S01]  /*28c0*/  IMAD.IADD R14, R11, 0x1, -R14 ;  /* 0x000000010b0e7824 */ /* 0x000fe200078e0a0e */
[----:B------:R-:W-:Y:S01]  /*28d0*/  IADD3 R6, P0, R92, R2, RZ ;  /* 0x000000025c067210 */ /* 0x000fe20007f1e0ff */
[----:B------:R-:W-:Y:S01]  /*28e0*/  IMAD R2, R51, R4, RZ ;  /* 0x0000000433027224 */ /* 0x000fe200078e02ff */
[----:B------:R-:W-:Y:S01]  /*28f0*/  SHF.R.S32.HI R10, RZ, 0x1, R10 ;  /* 0x00000001ff0a7819 */ /* 0x000fe2000001140a */
[----:B------:R-:W-:Y:S01]  /*2900*/  IMAD.SHL.U32 R9, R36, 0x8, RZ ;  /* 0x0000000824097824 */ /* 0x000fe200078e00ff */
[----:B------:R-:W-:Y:S01]  /*2910*/  IADD3 R11, R12, -R7, RZ ;  /* 0x800000070c0b7210 */ /* 0x000fe20007ffe0ff */
[----:B------:R-:W-:Y:S01]  /*2920*/  IMAD.X R7, R35, 0x1, R0, P0 ;  /* 0x0000000123077824 */ /* 0x000fe200000e0600 */
[----:B------:R-:W-:Y:S01]  /*2930*/  ISETP.GE.AND P0, PT, R4, R20, PT ;  /* 0x000000140400720c */ /* 0x000fe20003f06270 */
[----:B------:R-:W-:Y:S01]  /*2940*/  IMAD.SHL.U32 R0, R10, 0x40, RZ ;  /* 0x000000400a007824 */ /* 0x000fe200078e00ff */
[----:B------:R-:W-:Y:S01]  /*2950*/  LEA R14, R16, R14, 0x3 ;  /* 0x0000000e100e7211 */ /* 0x000fe200078e18ff */
[----:B------:R-:W-:Y:S01]  /*2960*/  IMAD R8, R50, R5, R2 ;  /* 0x0000000532087224 */ /* 0x000fe200078e0202 */
[----:B------:R-:W-:Y:S01]  /*2970*/  ISETP.GE.AND P1, PT, R32, R20, PT ;  /* 0x000000142000720c */ /* 0x000fe20003f26270 */
[----:B------:R-:W-:Y:S01]  /*2980*/  IMAD.SHL.U32 R2, R11, 0x40, RZ ;  /* 0x000000400b027824 */ /* 0x000fe200078e00ff */
[----:B------:R-:W-:Y:S01]  /*2990*/  LOP3.LUT R0, R0, 0xc0, RZ, 0xc0, !PT ;  /* 0x000000c000007812 */ /* 0x000fe200078ec0ff */
[----:B------:R-:W-:Y:S01]  /*29a0*/  IMAD.WIDE.U32 R4, R50, R4, R6 ;  /* 0x0000000432047225 */ /* 0x000fe200078e0006 */
[----:B------:R-:W-:-:S02]  /*29b0*/  SHF.L.U32 R7, R17, 0x5, RZ ;  /* 0x0000000511077819 */ /* 0x000fc400000006ff */
[----:B------:R-:W-:Y:S01]  /*29c0*/  LOP3.LUT R9, R0, 0x8, R9, 0xf8, !PT ;  /* 0x0000000800097812 */ /* 0x000fe200078ef809 */
[----:B------:R-:W-:Y:S01]  /*29d0*/  IMAD.SHL.U32 R6, R16, 0x8, RZ ;  /* 0x0000000810067824 */ /* 0x000fe200078e00ff */
[----:B------:R-:W-:Y:S01]  /*29e0*/  SHF.R.U32.HI R0, RZ, 0x3, R0 ;  /* 0x00000003ff007819 */ /* 0x000fe20000011600 */
[----:B------:R-:W-:Y:S01]  /*29f0*/  @P0 STS [R210+0x4000], RZ ;  /* 0x004000ffd2000388 */ /* 0x000fe20000000800 */
[----:B------:R-:W-:Y:S01]  /*2a00*/  LOP3.LUT R2, R2, 0xc0, RZ, 0xc0, !PT ;  /* 0x000000c002027812 */ /* 0x000fe200078ec0ff */
[----:B------:R-:W-:Y:S01]  /*2a10*/  IMAD.IADD R5, R5, 0x1, R8 ;  /* 0x0000000105057824 */ /* 0x000fe200078e0208 */
[----:B------:R-:W-:Y:S01]  /*2a20*/  LOP3.LUT R9, R9, R0, RZ, 0x3c, !PT ;  /* 0x0000000009097212 */ /* 0x000fe200078e3cff */
[----:B------:R-:W-:Y:S01]  /*2a30*/  @P0 STS [R210+0x4004], RZ ;  /* 0x004004ffd2000388 */ /* 0x000fe20000000800 */
[----:B------:R-:W-:Y:S01]  /*2a40*/  LOP3.LUT R41, R7, 0xffffff00, RZ, 0xc0, !PT ;  /* 0xffffff0007297812 */ /* 0x000fe200078ec0ff */
[-C--:B------:R-:W-:Y:S01]  /*2a50*/  IMAD R0, R31, R21.reuse, RZ ;  /* 0x000000151f007224 */ /* 0x080fe200078e02ff */
[----:B------:R-:W-:Y:S01]  /*2a60*/  LOP3.LUT R6, R2, 0x8, R6, 0xf8, !PT ;  /* 0x0000000802067812 */ /* 0x000fe200078ef806 */
[----:B------:R-:W-:Y:S01]  /*2a70*/  @P0 STS.64 [R210+0x4008], RZ ;  /* 0x004008ffd2000388 */ /* 0x000fe20000000a00 */
[----:B------:R-:W-:Y:S01]  /*2a80*/  IMAD.WIDE.U32 R22, R30, R21, R4 ;  /* 0x000000151e167225 */ /* 0x000fe200078e0004 */
[----:B------:R-:W-:-:S03]  /*2a90*/  SHF.R.U32.HI R2, RZ, 0x3, R2 ;  /* 0x00000003ff027819 */ /* 0x000fc60000011602 */
[----:B------:R-:W-:Y:S01]  /*2aa0*/  IMAD R5, R30, R34, R0 ;  /* 0x000000221e057224 */ /* 0x000fe200078e0200 */
[----:B------:R-:W-:Y:S01]  /*2ab0*/  LOP3.LUT R42, R6, R2, RZ, 0x3c, !PT ;  /* 0x00000002062a7212 */ /* 0x000fe200078e3cff */
[----:B------:R-:W-:Y:S01]  /*2ac0*/  IMAD R0, R176, 0x200, R41 ;  /* 0x00000200b0007824 */ /* 0x000fe200078e0229 */
[----:B------:R-:W-:Y:S01]  /*2ad0*/  STL.64 [R1+0x388], R22 ;  /* 0x0003881601007387 */ /* 0x000fe20000100a00 */
[----:B------:R-:W-:Y:S02]  /*2ae0*/  IMAD.IADD R7, R23, 0x1, R5 ;  /* 0x0000000117077824 */ /* 0x000fe400078e0205 */
[----:B------:R-:W-:Y:S01]  /*2af0*/  IMAD.MOV.U32 R6, RZ, RZ, R22 ;  /* 0x000000ffff067224 */ /* 0x000fe200078e0016 */
[----:B------:R-:W-:Y:S01]  /*2b00*/  LEA R2, R43, R0, 0x5 ;  /* 0x000000002b027211 */ /* 0x000fe200078e28ff */
[----:B------:R-:W-:Y:S01]  /*2b10*/  IMAD R4, R19, R172, RZ ;  /* 0x000000ac13047224 */ /* 0x000fe200078e02ff */
[----:B------:R-:W-:Y:S01]  /*2b20*/  STL [R1+0x224], R19 ;  /* 0x0002241301007387 */ /* 0x000fe20000100800 */
[----:B------:R-:W-:Y:S01]  /*2b30*/  IMAD.U32 R0, R14, 0x20, R9 ;  /* 0x000000200e007824 */ /* 0x000fe200078e0009 */
[----:B------:R-:W-:Y:S01]  /*2b40*/  IADD3 R2, R42, R2, RZ ;  /* 0x000000022a027210 */ /* 0x000fe20007ffe0ff */
[----:B------:R-:W-:Y:S01]  /*2b50*/  IMAD R4, R24, R18, R4 ;  /* 0x0000001218047224 */ /* 0x000fe200078e0204 */
[----:B------:R-:W-:Y:S01]  /*2b60*/  STL [R1+0x220], R18 ;  /* 0x0002201201007387 */ /* 0x000fe20000100800 */
[----:B------:R-:W-:Y:S01]  /*2b70*/  IMAD R170, R0, 0x2, R3 ;  /* 0x0000000200aa7824 */ /* 0x000fe200078e0203 */
[----:B------:R-:W-:-:S02]  /*2b80*/  LEA R189, R2, R3, 0x1 ;  /* 0x0000000302bd7211 */ /* 0x000fc400078e08ff */
[----:B------:R1:W-:Y:S02]  /*2b90*/  STL.64 [R1+0x380], R6 ;  /* 0x0003800601007387 */ /* 0x0003e40000100a00 */
[----:B-1----:R-:W-:-:S04]  /*2ba0*/  IMAD.WIDE.U32 R6, R172, R18, R6 ;  /* 0x00000012ac067225 */ /* 0x002fc800078e0006 */
[----:B------:R-:W-:Y:S01]  /*2bb0*/  IMAD.IADD R5, R7, 0x1, R4 ;  /* 0x0000000107057824 */ /* 0x000fe200078e0204 */
[----:B------:R-:W-:Y:S06]  /*2bc0*/  @P0 BRA `(.L_x_1039) ;  /* 0x00000000002c0947 */ /* 0x000fec0003800000 */
        /* <DEDUP_REMOVED lines=11> */
.L_x_1039:
[----:B------:R-:W-:Y:S05]  /*2c80*/  BSYNC B0 ;  /* 0x0000000000007941 */ /* 0x000fea0003800000 */
.L_x_1038:
[----:B------:R1:W-:Y:S01]  /*2c90*/  @P3 STS.128 [R210+0x4800], RZ ;  /* 0x004800ffd2003388 */ /* 0x0003e20000000c00 */
[----:B------:R-:W-:Y:S04]  /*2ca0*/  BSSY B0, `(.L_x_1040) ;  /* 0x000000d000007945 */ /* 0x000fe80003800000 */
[----:B------:R-:W-:Y:S05]  /*2cb0*/  @P3 BRA `(.L_x_1041) ;  /* 0x00000000002c3947 */ /* 0x000fea0003800000 */
[----:B------:R-:W-:-:S13]  /*2cc0*/  ISETP.GE.AND P0, PT, R92, R116, PT ;  /* 0x000000745c00720c */ /* 0x000fda0003f06270 */
[----:B------:R1:W-:Y:S01]  /*2cd0*/  @P0 STS.128 [R210+0x4800], RZ ;  /* 0x004800ffd2000388 */ /* 0x0003e20000000c00 */
[----:B------:R-:W-:Y:S05]  /*2ce0*/  @P0 BRA `(.L_x_1041) ;  /* 0x0000000000200947 */ /* 0x000fea0003800000 */
[----:B------:R-:W-:-:S04]  /*2cf0*/  LEA R0, P0, R50, R6, 0x5 ;  /* 0x0000000632007211 */ /* 0x000fc800078028ff */
[----:B------:R-:W-:Y:S02]  /*2d00*/  LEA.HI.X R2, R50, R5, R51, 0x5, P0 ;  /* 0x0000000532027211 */ /* 0x000fe400000f2c33 */
[----:B---3--:R-:W-:-:S04]  /*2d10*/  LEA R8, P0, R0, R48, 0x1 ;  /* 0x0000003000087211 */ /* 0x008fc800078008ff */
[----:B------:R-:W-:-:S05]  /*2d20*/  LEA.HI.X R9, R0, R49, R2, 0x1, P0 ;  /* 0x0000003100097211 */ /* 0x000fca00000f0c02 */
[----:B------:R-:W-:Y:S01]  /*2d30*/  @!PT LDS RZ, [RZ] ;  /* 0x00000000fffff984 */ /* 0x000fe20000000800 */
[----:B------:R-:W-:Y:S01]  /*2d40*/  @!PT LDS RZ, [RZ] ;  /* 0x00000000fffff984 */ /* 0x000fe20000000800 */
[----:B------:R-:W-:Y:S01]  /*2d50*/  @!PT LDS RZ, [RZ] ;  /* 0x00000000fffff984 */ /* 0x000fe20000000800 */
[----:B------:R3:W-:Y:S04]  /*2d60*/  LDGSTS.E.BYPASS.LTC128B.128 [R210+0x4800], desc[UR4][R8.64] ;  /* 0x0480000008d27fae */ /* 0x0007e8000b901d44 */
.L_x_1041:
[----:B------:R-:W-:Y:S05]  /*2d70*/  BSYNC B0 ;  /* 0x0000000000007941 */ /* 0x000fea0003800000 */
.L_x_1040:
        /* <DEDUP_REMOVED lines=14> */
.L_x_1043:
[----:B------:R-:W-:Y:S05]  /*2e60*/  BSYNC B0 ;  /* 0x0000000000007941 */ /* 0x000fea0003800000 */
.L_x_1042:
[----:B------:R1:W-:Y:S01]  /*2e70*/  @P1 STS.128 [R210+0x5800], RZ ;  /* 0x005800ffd2001388 */ /* 0x0003e20000000c00 */
[----:B------:R-:W-:Y:S04]  /*2e80*/  BSSY B0, `(.L_x_1044) ;  /* 0x000000f000007945 */ /* 0x000fe80003800000 */
[----:B------:R-:W-:Y:S05]  /*2e90*/  @P1 BRA `(.L_x_1045) ;  /* 0x0000000000341947 */ /* 0x000fea0003800000 */
[----:B------:R-:W-:-:S13]  /*2ea0*/  ISETP.GE.AND P0, PT, R92, R116, PT ;  /* 0x000000745c00720c */ /* 0x000fda0003f06270 */
[----:B------:R1:W-:Y:S01]  /*2eb0*/  @P0 STS.128 [R210+0x5800], RZ ;  /* 0x005800ffd2000388 */ /* 0x0003e20000000c00 */
[----:B------:R-:W-:Y:S05]  /*2ec0*/  @P0 BRA `(.L_x_1045) ;  /* 0x0000000000280947 */ /* 0x000fea0003800000 */
[----:B------:R-:W-:Y:S01]  /*2ed0*/  MOV R4, R6 ;  /* 0x0000000600047202 */ /* 0x000fe20000000f00 */
[----:B------:R-:W-:-:S04]  /*2ee0*/  IMAD R0, R51, 0x60, RZ ;  /* 0x0000006033007824 */ /* 0x000fc800078e02ff */
[----:B------:R-:W-:-:S05]  /*2ef0*/  IMAD.WIDE.U32 R6, R50, 0x60, R4 ;  /* 0x0000006032067825 */ /* 0x000fca00078e0004 */
[----:B------:R-:W-:Y:S02]  /*2f00*/  IADD3 R0, R7, R0, RZ ;  /* 0x0000000007007210 */ /* 0x000fe40007ffe0ff */
[----:B------:R-:W-:-:S04]  /*2f10*/  LEA R4, P0, R6, R48, 0x1 ;  /* 0x0000003006047211 */ /* 0x000fc800078008ff */
[----:B------:R-:W-:-:S05]  /*2f20*/  LEA.HI.X R5, R6, R49, R0, 0x1, P0 ;  /* 0x0000003106057211 */ /* 0x000fca00000f0c00 */
[----:B------:R-:W-:Y:S01]  /*2f30*/  @!PT LDS RZ, [RZ] ;  /* 0x00000000fffff984 */ /* 0x000fe20000000800 */
[----:B------:R-:W-:Y:S01]  /*2f40*/  @!PT LDS RZ, [RZ] ;  /* 0x00000000fffff984 */ /* 0x000fe20000000800 */
[----:B------:R-:W-:Y:S01]  /*2f50*/  @!PT LDS RZ, [RZ] ;  /* 0x00000000fffff984 */ /* 0x000fe20000000800 */
[----:B------:R1:W-:Y:S04]  /*2f60*/  LDGSTS.E.BYPASS.LTC128B.128 [R210+0x5800], desc[UR4][R4.64] ;  /* 0x0580000004d27fae */ /* 0x0003e8000b901d44 */
.L_x_1045:
[----:B------:R-:W-:Y:S05]  /*2f70*/  BSYNC B0 ;  /* 0x0000000000007941 */ /* 0x000fea0003800000 */
.L_x_1044:
[----:B------:R-:W-:Y:S01]  /*2f80*/  LDSM.16.M88.4 R24, [R170+0x2000] ;  /* 0x00200000aa18783b */ /* 0x000fe20000000200 */
[----:B------:R-:W-:Y:S01]  /*2f90*/  LOP3.LUT P0, RZ, R10, 0x2, RZ, 0xc0, !PT ;  /* 0x000000020aff7812 */ /* 0x000fe2000780c0ff */
[----:B------:R-:W-:Y:S01]  /*2fa0*/  IMAD.MOV.U32 R0, RZ, RZ, 0x10 ;  /* 0x00000010ff007424 */ /* 0x000fe200078e00ff */
[----:B------:R-:W-:Y:S01]  /*2fb0*/  LOP3.LUT P1, RZ, R11, 0x2, RZ, 0xc0, !PT ;  /* 0x000000020bff7812 */ /* 0x000fe2000782c0ff */
[----:B------:R-:W2:Y:S01]  /*2fc0*/  LDSM.16.M88.4 R12, [R189+0x1000] ;  /* 0x00100000bd0c783b */ /* 0x000ea20000000200 */
[----:B------:R-:W-:Y:S01]  /*2fd0*/  VIADD R2, R170, 0x2000 ;  /* 0x00002000aa027836 */ /* 0x000fe20000000000 */
[----:B------:R-:W-:Y:S01]  /*2fe0*/  BSSY B1, `(.L_x_1046) ;  /* 0x0000258000017945 */ /* 0x000fe20003800000 */
[----:B------:R-:W-:Y:S01]  /*2ff0*/  SEL R0, R0, 0xfffffff0, !P1 ;  /* 0xfffffff000007807 */ /* 0x000fe20004800000 */
[----:B------:R-:W4:Y:S01]  /*3000*/  LDSM.16.M88.4 R16, [R189] ;  /* 0x00000000bd10783b */ /* 0x000f220000000200 */
[----:B------:R-:W-:Y:S02]  /*3010*/  VIADD R191, R170, 0x2020 ;  /* 0x00002020aabf7836 */ /* 0x000fe40000000000 */
[----:B------:R-:W-:Y:S01]  /*3020*/  VIADD R222, R192, 0xb54cda56 ;  /* 0xb54cda56c0de7836 */ /* 0x000fe20000000000 */
[----:B------:R-:W-:Y:S01]  /*3030*/  LDSM.16.M88.4 R36, [R170+0x2400] ;  /* 0x00240000aa24783b */ /* 0x000fe20000000200 */
[----:B------:R-:W-:-:S02]  /*3040*/  IMAD R190, R0, 0x2, R189 ;  /* 0x0000000200be7824 */ /* 0x000fc400078e02bd */
[----:B------:R-:W-:Y:S01]  /*3050*/  @P0 VIADD R191, R2, 0xffffffe0 ;  /* 0xffffffe002bf0836 */ /* 0x000fe20000000000 */
[----:B------:R-:W-:Y:S01]  /*3060*/  SHF.R.S32.HI R2, RZ, 0x1f, R45 ;  /* 0x0000001fff027819 */ /* 0x000fe2000001142d */
[----:B------:R-:W0:Y:S01]  /*3070*/  LDGDEPBAR ;  /* 0x00000000000079af */ /* 0x000e220000000000 */
[----:B------:R-:W-:Y:S02]  /*3080*/  VIADD R223, R193, 0x646e171e ;  /* 0x646e171ec1df7836 */ /* 0x000fe40000000000 */
[----:B------:R-:W-:Y:S01]  /*3090*/  LEA.HI R48, R2, R45, RZ, 0x2 ;  /* 0x0000002d02307211 */ /* 0x000fe200078f10ff */
[----:B------:R-:W-:Y:S01]  /*30a0*/  LDSM.16.M88.4 R28, [R191] ;  /* 0x00000000bf1c783b */ /* 0x000fe20000000200 */
[C---:B------:R-:W-:Y:S02]  /*30b0*/  VIADD R198, R191.reuse, 0x400 ;  /* 0x00000400bfc67836 */ /* 0x040fe40000000000 */
[C---:B------:R-:W-:Y:S01]  /*30c0*/  VIADD R197, R191.reuse, 0x800 ;  /* 0x00000800bfc57836 */ /* 0x040fe20000000000 */
[----:B-1----:R-:W1:Y:S01]  /*30d0*/  LDSM.16.M88.4 R4, [R190+0x1000] ;  /* 0x00100000be04783b */ /* 0x002e620000000200 */
[----:B------:R-:W-:-:S02]  /*30e0*/  VIADD R196, R191, 0xc00 ;  /* 0x00000c00bfc47836 */ /* 0x000fc40000000000 */
[C---:B------:R-:W-:Y:S01]  /*30f0*/  VIADD R195, R191.reuse, 0x1000 ;  /* 0x00001000bfc37836 */ /* 0x040fe20000000000 */
[----:B---3--:R-:W3:Y:S01]  /*3100*/  LDSM.16.M88.4 R8, [R190] ;  /* 0x00000000be08783b */ /* 0x008ee20000000200 */
[C---:B------:R-:W-:Y:S02]  /*3110*/  VIADD R194, R191.reuse, 0x1400 ;  /* 0x00001400bfc27836 */ /* 0x040fe40000000000 */
[C---:B------:R-:W-:Y:S01]  /*3120*/  VIADD R193, R191.reuse, 0x1800 ;  /* 0x00001800bfc17836 */ /* 0x040fe20000000000 */
[----:B------:R3:W-:Y:S01]  /*3130*/  STL [R1+0x180], R48 ;  /* 0x0001803001007387 */ /* 0x0007e20000100800 */
[----:B------:R-:W-:Y:S01]  /*3140*/  VIADD R192, R191, 0x1c00 ;  /* 0x00001c00bfc07836 */ /* 0x000fe20000000000 */
[-C--:B--2---:R-:W-:Y:S06]  /*3150*/  HMMA.16816.F32.BF16 R20, R12, R24.reuse, RZ ;  /* 0x000000180c14723c */ /* 0x084fec00000418ff */
[C---:B----4-:R-:W-:Y:S06]  /*3160*/  HMMA.16816.F32.BF16 R32, R16.reuse, R24, RZ ;  /* 0x000000181020723c */ /* 0x050fec00000418ff */
[----:B------:R-:W-:Y:S01]  /*3170*/  HMMA.16816.F32.BF16 R52, R16, R26, RZ ;  /* 0x0000001a1034723c */ /* 0x000fe200000418ff */
[----:B------:R-:W-:-:S04]  /*3180*/  SHF.R.S32.HI R24, RZ, 0x1f, R46 ;  /* 0x0000001fff187819 */ /* 0x000fc8000001142e */
[----:B------:R-:W-:Y:S01]  /*3190*/  LEA.HI R2, R24, R176, RZ, 0x2 ;  /* 0x000000b018027211 */ /* 0x000fe200078f10ff */
[----:B------:R-:W-:Y:S01]  /*31a0*/  HMMA.16816.F32.BF16 R56, R12, R26, RZ ;  /* 0x0000001a0c38723c */ /* 0x000fe200000418ff */
[----:B------:R-:W-:-:S05]  /*31b0*/  IMAD.SHL.U32 R24, R214, 0x2, RZ ;  /* 0x00000002d6187824 */ /* 0x000fca00078e00ff */
[----:B-1----:R-:W-:Y:S01]  /*31c0*/  HMMA.16816.F32.BF16 R72, R4, R28, R20 ;  /* 0x0000001c0448723c */ /* 0x002fe20000041814 */
[----:B------:R-:W-:-:S05]  /*31d0*/  LOP3.LUT R25, R24, 0x6, RZ, 0xc0, !PT ;  /* 0x0000000618197812 */ /* 0x000fca00078ec0ff */
[C---:B---3--:R-:W-:Y:S01]  /*31e0*/  HMMA.16816.F32.BF16 R60, R8.reuse, R28, R32 ;  /* 0x0000001c083c723c */ /* 0x048fe20000041820 */
[----:B------:R-:W-:Y:S01]  /*31f0*/  LOP3.LUT R20, R2, 0xffffffc, RZ, 0xc0, !PT ;  /* 0x0ffffffc02147812 */ /* 0x000fe200078ec0ff */
[----:B------:R-:W1:Y:S01]  /*3200*/  LDSM.16.M88.4 R32, [R191+0x400] ;  /* 0x00040000bf20783b */ /* 0x000e620000000200 */
[----:B------:R-:W-:Y:S01]  /*3210*/  SHF.R.S32.HI R2, RZ, 0x2, R48 ;  /* 0x00000002ff027819 */ /* 0x000fe20000011430 */
[----:B------:R-:W-:Y:S01]  /*3220*/  IMAD R23, R43, 0x20, R41 ;  /* 0x000000202b177824 */ /* 0x000fe200078e0229 */
[----:B------:R-:W-:Y:S01]  /*3230*/  IADD3 R22, R40, 0x1, -R65 ;  /* 0x0000000128167810 */ /* 0x000fe20007ffe841 */
[C---:B------:R-:W-:Y:S01]  /*3240*/  IMAD.IADD R20, R176.reuse, 0x1, -R20 ;  /* 0x00000001b0147824 */ /* 0x040fe200078e0a14 */
[----:B------:R-:W-:Y:S01]  /*3250*/  HMMA.16816.F32.BF16 R68, R8, R30, R52 ;  /* 0x0000001e0844723c */ /* 0x000fe20000041834 */
[--C-:B------:R-:W-:Y:S02]  /*3260*/  IMAD R21, R176, 0x10, R2.reuse ;  /* 0x00000010b0157824 */ /* 0x100fe400078e0202 */
[----:B------:R-:W-:-:S02]  /*3270*/  IMAD R24, R20, 0x10, R2 ;  /* 0x0000001014187824 */ /* 0x000fc400078e0202 */
[----:B-----5:R-:W-:Y:S01]  /*3280*/  IMAD.IADD R22, R22, 0x1, R44 ;  /* 0x0000000116167824 */ /* 0x020fe200078e022c */
[----:B------:R-:W-:Y:S01]  /*3290*/  HMMA.16816.F32.BF16 R56, R4, R30, R56 ;  /* 0x0000001e0438723c */ /* 0x000fe20000041838 */
[----:B------:R-:W-:Y:S01]  /*32a0*/  IMAD.IADD R21, R47, 0x1, R21 ;  /* 0x000000012f157824 */ /* 0x000fe200078e0215 */
[----:B------:R2:W-:Y:S01]  /*32b0*/  STL [R1+0x3ac], R24 ;  /* 0x0003ac1801007387 */ /* 0x0005e20000100800 */
[----:B------:R-:W-:Y:S02]  /*32c0*/  IMAD.IADD R2, R42, 0x1, R23 ;  /* 0x000000012a027824 */ /* 0x000fe400078e0217 */
[----:B------:R-:W-:Y:S01]  /*32d0*/  IMAD R20, R172, 0x80, R25 ;  /* 0x00000080ac147824 */ /* 0x000fe200078e0219 */
[C---:B------:R-:W-:Y:S01]  /*32e0*/  IADD3 R23, R22.reuse, 0x8, R21 ;  /* 0x0000000816177810 */ /* 0x040fe20007ffe015 */
[----:B------:R-:W3:Y:S01]  /*32f0*/  LDSM.16.M88.4 R28, [R170+0x2800] ;  /* 0x00280000aa1c783b */ /* 0x000ee20000000200 */
[----:B------:R-:W-:Y:S01]  /*3300*/  VIADDMNMX R209, R22, R21, R40, PT ;  /* 0x0000001516d17246 */ /* 0x000fe20003800128 */
[----:B------:R-:W-:Y:S01]  /*3310*/  VIADD R25, R21, 0x40 ;  /* 0x0000004015197836 */ /* 0x000fe20000000000 */
[----:B------:R-:W-:Y:S01]  /*3320*/  VIMNMX R208, R23, R40, PT ;  /* 0x0000002817d07248 */ /* 0x000fe20003fe0100 */
[----:B------:R-:W-:Y:S01]  /*3330*/  VIADD R23, R20, 0x1 ;  /* 0x0000000114177836 */ /* 0x000fe20000000000 */
[----:B------:R-:W-:Y:S01]  /*3340*/  HMMA.16816.F32.BF16 R48, R16, R36, RZ ;  /* 0x000000241030723c */ /* 0x000fe200000418ff */
[----:B------:R-:W-:-:S05]  /*3350*/  VIADD R26, R21, 0x48 ;  /* 0x00000048151a7836 */ /* 0x000fca0000000000 */
[----:B------:R-:W-:Y:S01]  /*3360*/  HMMA.16816.F32.BF16 R44, R12, R36, RZ ;  /* 0x000000240c2c723c */ /* 0x000fe200000418ff */
[C-C-:B--2---:R-:W-:Y:S02]  /*3370*/  IADD3 R24, R22.reuse, 0x40, R21.reuse ;  /* 0x0000004016187810 */ /* 0x144fe40007ffe015 */
[----:B------:R-:W-:Y:S02]  /*3380*/  IADD3 R22, R22, 0x48, R21 ;  /* 0x0000004816167810 */ /* 0x000fe40007ffe015 */
[-C--:B------:R-:W-:Y:S01]  /*3390*/  VIMNMX R207, R24, R40.reuse, PT ;  /* 0x0000002818cf7248 */ /* 0x080fe20003fe0100 */
[----:B------:R-:W-:Y:S01]  /*33a0*/  VIADD R24, R21, 0x8 ;  /* 0x0000000815187836 */ /* 0x000fe20000000000 */
[-C--:B------:R-:W-:Y:S02]  /*33b0*/  VIMNMX R206, R22, R40.reuse, PT ;  /* 0x0000002816ce7248 */ /* 0x080fe40003fe0100 */
[----:B------:R-:W-:-:S09]  /*33c0*/  IADD3 R22, -R64, R40, -R65 ;  /* 0x0000002840167210 */ /* 0x000fd20007ffe941 */
[----:B-1----:R-:W-:Y:S01]  /*33d0*/  HMMA.16816.F32.BF16 R52, R8, R32, R48 ;  /* 0x000000200834723c */ /* 0x002fe20000041830 */
[----:B------:R-:W-:Y:S01]  /*33e0*/  VIADDMNMX R205, R22, R21, RZ, !PT ;  /* 0x0000001516cd7246 */ /* 0x000fe200078001ff */
[----:B------:R-:W-:Y:S01]  /*33f0*/  VIADD R21, R20, 0x8 ;  /* 0x0000000814157836 */ /* 0x000fe20000000000 */
[----:B------:R-:W-:-:S03]  /*3400*/  VIADDMNMX R203, R22, R25, RZ, !PT ;  /* 0x0000001916cb7246 */ /* 0x000fc600078001ff */
[-C--:B------:R-:W-:Y:S01]  /*3410*/  HMMA.16816.F32.BF16 R40, R12, R38.reuse, RZ ;  /* 0x000000260c28723c */ /* 0x080fe200000418ff */
[C---:B------:R-:W-:Y:S02]  /*3420*/  ISETP.GE.AND P3, PT, R23.reuse, R205, PT ;  /* 0x000000cd1700720c */ /* 0x040fe40003f66270 */
[----:B------:R-:W-:Y:S02]  /*3430*/  VIADDMNMX R202, R22, R26, RZ, !PT ;  /* 0x0000001a16ca7246 */ /* 0x000fe400078001ff */
[C---:B------:R-:W-:Y:S01]  /*3440*/  ISETP.GE.OR P3, PT, R23.reuse, R209, !P3 ;  /* 0x000000d11700720c */ /* 0x040fe20005f66670 */
[----:B------:R-:W-:Y:S01]  /*3450*/  HMMA.16816.F32.BF16 R36, R16, R38, RZ ;  /* 0x000000261024723c */ /* 0x000fe200000418ff */
[-C--:B------:R-:W-:Y:S02]  /*3460*/  ISETP.GE.AND P6, PT, R23, R203.reuse, PT ;  /* 0x000000cb1700720c */ /* 0x080fe40003fc6270 */
[----:B------:R-:W-:Y:S02]  /*3470*/  FSEL R156, R61, -INF , !P3 ;  /* 0xff8000003d9c7808 */ /* 0x000fe40005800000 */
[----:B------:R-:W-:Y:S01]  /*3480*/  ISETP.GE.AND P5, PT, R23, R202, PT ;  /* 0x000000ca1700720c */ /* 0x000fe20003fa6270 */
[----:B------:R-:W-:Y:S01]  /*3490*/  HMMA.16816.F32.BF16 R64, R4, R32, R44 ;  /* 0x000000200440723c */ /* 0x000fe2000004182c */
[----:B------:R-:W-:-:S02]  /*34a0*/  ISETP.GE.AND P2, PT, R20, R203, PT ;  /* 0x000000cb1400720c */ /* 0x000fc40003f46270 */
[C---:B------:R-:W-:Y:S02]  /*34b0*/  ISETP.GE.AND P3, PT, R20.reuse, R202, PT ;  /* 0x000000ca1400720c */ /* 0x040fe40003f66270 */
[CC--:B------:R-:W-:Y:S01]  /*34c0*/  ISETP.GE.OR P6, PT, R23.reuse, R207.reuse, !P6 ;  /* 0x000000cf1700720c */ /* 0x0c0fe200077c6670 */
[-C--:B---3--:R-:W-:Y:S01]  /*34d0*/  HMMA.16816.F32.BF16 R44, R12, R28.reuse, RZ ;  /* 0x0000001c0c2c723c */ /* 0x088fe200000418ff */
[-C--:B------:R-:W-:Y:S02]  /*34e0*/  ISETP.GE.OR P5, PT, R23, R206.reuse, !P5 ;  /* 0x000000ce1700720c */ /* 0x080fe40006fa6670 */
[C---:B------:R-:W-:Y:S02]  /*34f0*/  ISETP.GE.OR P2, PT, R20.reuse, R207, !P2 ;  /* 0x000000cf1400720c */ /* 0x040fe40005746670 */
[----:B------:R-:W-:Y:S01]  /*3500*/  ISETP.GE.OR P3, PT, R20, R206, !P3 ;  /* 0x000000ce1400720c */ /* 0x000fe20005f66670 */
[----:B------:R-:W-:Y:S01]  /*3510*/  HMMA.16816.F32.BF16 R48, R16, R28, RZ ;  /* 0x0000001c1030723c */ /* 0x000fe200000418ff */
[----:B------:R-:W-:Y:S01]  /*3520*/  VIADDMNMX R204, R22, R24, RZ, !PT ;  /* 0x0000001816cc7246 */ /* 0x000fe200078001ff */
[----:B------:R-:W-:Y:S01]  /*3530*/  VIADD R22, R20, 0x9 ;  /* 0x0000000914167836 */ /* 0x000fe20000000000 */
[----:B------:R-:W-:Y:S01]  /*3540*/  FSEL R171, R72, -INF , !P2 ;  /* 0xff80000048ab7808 */ /* 0x000fe20005000000 */
[----:B------:R-:W1:Y:S01]  /*3550*/  LDSM.16.M88.4 R24, [R191+0x800] ;  /* 0x00080000bf18783b */ /* 0x000e620000000200 */
[----:B------:R-:W-:-:S02]  /*3560*/  FSEL R167, R73, -INF , !P6 ;  /* 0xff80000049a77808 */ /* 0x000fc40007000000 */
[----:B------:R-:W-:Y:S02]  /*3570*/  FSEL R150, R74, -INF , !P3 ;  /* 0xff8000004a967808 */ /* 0x000fe40005800000 */
[----:B------:R-:W-:Y:S02]  /*3580*/  FSEL R149, R75, -INF , !P5 ;  /* 0xff8000004b957808 */ /* 0x000fe40006800000 */
[----:B------:R-:W-:Y:S01]  /*3590*/  HMMA.16816.F32.BF16 R72, R4, R34, R40 ;  /* 0x000000220448723c */ /* 0x000fe20000041828 */
[----:B------:R-:W2:Y:S01]  /*35a0*/  LDSM.16.M88.4 R40, [R170+0x2c00] ;  /* 0x002c0000aa28783b */ /* 0x000ea20000000200 */
[C---:B------:R-:W-:Y:S02]  /*35b0*/  ISETP.GE.AND P4, PT, R20.reuse, R205, PT ;  /* 0x000000cd1400720c */ /* 0x040fe40003f86270 */
[-C--:B------:R-:W-:Y:S02]  /*35c0*/  ISETP.GE.AND P0, PT, R23, R204.reuse, PT ;  /* 0x000000cc1700720c */ /* 0x080fe40003f06270 */
[----:B------:R-:W-:-:S02]  /*35d0*/  ISETP.GE.AND P1, PT, R20, R204, PT ;  /* 0x000000cc1400720c */ /* 0x000fc40003f26270 */
[-C--:B------:R-:W-:Y:S02]  /*35e0*/  ISETP.GE.OR P0, PT, R23, R208.reuse, !P0 ;  /* 0x000000d01700720c */ /* 0x080fe40004706670 */
[C---:B------:R-:W-:Y:S02]  /*35f0*/  ISETP.GE.OR P4, PT, R20.reuse, R209, !P4 ;  /* 0x000000d11400720c */ /* 0x040fe40006786670 */
[----:B------:R-:W-:Y:S02]  /*3600*/  ISETP.GE.OR P1, PT, R20, R208, !P1 ;  /* 0x000000d01400720c */ /* 0x000fe40004f26670 */
[----:B------:R-:W-:Y:S02]  /*3610*/  FSEL R157, R60, -INF , !P4 ;  /* 0xff8000003c9d7808 */ /* 0x000fe40006000000 */
[----:B------:R-:W-:Y:S02]  /*3620*/  FSEL R164, R62, -INF , !P1 ;  /* 0xff8000003ea47808 */ /* 0x000fe40004800000 */
[----:B------:R-:W-:-:S02]  /*3630*/  FSEL R163, R63, -INF , !P0 ;  /* 0xff8000003fa37808 */ /* 0x000fc40004000000 */
[C---:B------:R-:W-:Y:S01]  /*3640*/  ISETP.GE.AND P0, PT, R21.reuse, R205, PT ;  /* 0x000000cd1500720c */ /* 0x040fe20003f06270 */
[----:B------:R-:W-:Y:S01]  /*3650*/  HMMA.16816.F32.BF16 R60, R8, R34, R36 ;  /* 0x00000022083c723c */ /* 0x000fe20000041824 */
[C---:B------:R-:W-:Y:S01]  /*3660*/  ISETP.GE.AND P4, PT, R21.reuse, R204, PT ;  /* 0x000000cc1500720c */ /* 0x040fe20003f86270 */
[----:B------:R-:W-:Y:S01]  /*3670*/  LDSM.16.M88.4 R32, [R191+0xc00] ;  /* 0x000c0000bf20783b */ /* 0x000fe20000000200 */
[C---:B------:R-:W-:Y:S02]  /*3680*/  ISETP.GE.AND P1, PT, R21.reuse, R203, PT ;  /* 0x000000cb1500720c */ /* 0x040fe40003f26270 */
[C---:B------:R-:W-:Y:S01]  /*3690*/  ISETP.GE.AND P2, PT, R21.reuse, R202, PT ;  /* 0x000000ca1500720c */ /* 0x040fe20003f46270 */
[----:B------:R-:W-:Y:S01]  /*36a0*/  HMMA.16816.F32.BF16 R36, R12, R30, RZ ;  /* 0x0000001e0c24723c */ /* 0x000fe200000418ff */
[----:B------:R-:W-:Y:S02]  /*36b0*/  ISETP.GE.AND P5, PT, R22, R205, PT ;  /* 0x000000cd1600720c */ /* 0x000fe40003fa6270 */
[----:B------:R-:W-:-:S02]  /*36c0*/  ISETP.GE.OR P0, PT, R21, R209, !P0 ;  /* 0x000000d11500720c */ /* 0x000fc40004706670 */
[C---:B------:R-:W-:Y:S01]  /*36d0*/  ISETP.GE.OR P4, PT, R21.reuse, R208, !P4 ;  /* 0x000000d01500720c */ /* 0x040fe20006786670 */
[----:B-1----:R-:W-:Y:S01]  /*36e0*/  HMMA.16816.F32.BF16 R76, R4, R24, R44 ;  /* 0x00000018044c723c */ /* 0x002fe2000004182c */
[C---:B------:R-:W-:Y:S02]  /*36f0*/  ISETP.GE.OR P1, PT, R21.reuse, R207, !P1 ;  /* 0x000000cf1500720c */ /* 0x040fe40004f26670 */
[----:B------:R-:W-:Y:S01]  /*3700*/  ISETP.GE.OR P2, PT, R21, R206, !P2 ;  /* 0x000000ce1500720c */ /* 0x000fe20005746670 */
[----:B------:R-:W-:Y:S01]  /*3710*/  VIADD R21, R20, 0x10 ;  /* 0x0000001014157836 */ /* 0x000fe20000000000 */
[----:B------:R-:W-:Y:S01]  /*3720*/  ISETP.GE.OR P5, PT, R22, R209, !P5 ;  /* 0x000000d11600720c */ /* 0x000fe20006fa6670 */
[----:B------:R-:W-:Y:S01]  /*3730*/  HMMA.16816.F32.BF16 R28, R16, R30, RZ ;  /* 0x0000001e101c723c */ /* 0x000fe200000418ff */
[----:B------:R-:W-:Y:S02]  /*3740*/  FSEL R165, R70, -INF , !P4 ;  /* 0xff80000046a57808 */ /* 0x000fe40006000000 */
[----:B------:R-:W-:-:S02]  /*3750*/  FSEL R173, R56, -INF , !P1 ;  /* 0xff80000038ad7808 */ /* 0x000fc40004800000 */
[----:B------:R-:W-:Y:S01]  /*3760*/  FSEL R153, R58, -INF , !P2 ;  /* 0xff8000003a997808 */ /* 0x000fe20005000000 */
[----:B--2---:R-:W-:Y:S01]  /*3770*/  HMMA.16816.F32.BF16 R44, R12, R40, RZ ;  /* 0x000000280c2c723c */ /* 0x004fe200000418ff */
[----:B------:R-:W-:Y:S02]  /*3780*/  FSEL R155, R69, -INF , !P5 ;  /* 0xff800000459b7808 */ /* 0x000fe40006800000 */
[----:B------:R-:W-:Y:S02]  /*3790*/  FSEL R160, R68, -INF , !P0 ;  /* 0xff80000044a07808 */ /* 0x000fe40004000000 */
[C---:B------:R-:W-:Y:S02]  /*37a0*/  ISETP.GE.AND P4, PT, R21.reuse, R205, PT ;  /* 0x000000cd1500720c */ /* 0x040fe40003f86270 */
[C---:B------:R-:W-:Y:S02]  /*37b0*/  ISETP.GE.AND P1, PT, R21.reuse, R204, PT ;  /* 0x000000cc1500720c */ /* 0x040fe40003f26270 */
[----:B------:R-:W-:-:S02]  /*37c0*/  ISETP.GE.AND P2, PT, R21, R203, PT ;  /* 0x000000cb1500720c */ /* 0x000fc40003f46270 */
[C---:B------:R-:W-:Y:S02]  /*37d0*/  ISETP.GE.AND P5, PT, R21.reuse, R202, PT ;  /* 0x000000ca1500720c */ /* 0x040fe40003fa6270 */
[C---:B------:R-:W-:Y:S02]  /*37e0*/  ISETP.GE.AND P6, PT, R22.reuse, R204, PT ;  /* 0x000000cc1600720c */ /* 0x040fe40003fc6270 */
[C---:B------:R-:W-:Y:S02]  /*37f0*/  ISETP.GE.AND P3, PT, R22.reuse, R203, PT ;  /* 0x000000cb1600720c */ /* 0x040fe40003f66270 */
[----:B------:R-:W-:Y:S02]  /*3800*/  ISETP.GE.AND P0, PT, R22, R202, PT ;  /* 0x000000ca1600720c */ /* 0x000fe40003f06270 */
[C---:B------:R-:W-:Y:S02]  /*3810*/  ISETP.GE.OR P4, PT, R21.reuse, R209, !P4 ;  /* 0x000000d11500720c */ /* 0x040fe40006786670 */
[----:B------:R-:W-:-:S02]  /*3820*/  ISETP.GE.OR P1, PT, R21, R208, !P1 ;  /* 0x000000d01500720c */ /* 0x000fc40004f26670 */
[CC--:B------:R-:W-:Y:S02]  /*3830*/  ISETP.GE.OR P2, PT, R21.reuse, R207.reuse, !P2 ;  /* 0x000000cf1500720c */ /* 0x0c0fe40005746670 */
[----:B------:R-:W-:Y:S01]  /*3840*/  ISETP.GE.OR P5, PT, R21, R206, !P5 ;  /* 0x000000ce1500720c */ /* 0x000fe20006fa6670 */
[----:B------:R-:W-:Y:S01]  /*3850*/  VIADD R21, R20, 0x11 ;  /* 0x0000001114157836 */ /* 0x000fe20000000000 */
[C---:B------:R-:W-:Y:S02]  /*3860*/  ISETP.GE.OR P6, PT, R22.reuse, R208, !P6 ;  /* 0x000000d01600720c */ /* 0x040fe400077c6670 */
[C---:B------:R-:W-:Y:S02]  /*3870*/  ISETP.GE.OR P3, PT, R22.reuse, R207, !P3 ;  /* 0x000000cf1600720c */ /* 0x040fe40005f66670 */
[----:B------:R-:W-:Y:S01]  /*3880*/  ISETP.GE.OR P0, PT, R22, R206, !P0 ;  /* 0x000000ce1600720c */ /* 0x000fe20004706670 */
[----:B------:R-:W-:Y:S01]  /*3890*/  VIADD R22, R20, 0x19 ;  /* 0x0000001914167836 */ /* 0x000fe20000000000 */
[----:B------:R-:W-:-:S02]  /*38a0*/  FSEL R161, R71, -INF , !P6 ;  /* 0xff80000047a17808 */ /* 0x000fc40007000000 */
[----:B------:R-:W-:Y:S01]  /*38b0*/  FSEL R166, R57, -INF , !P3 ;  /* 0xff80000039a67808 */ /* 0x000fe20005800000 */
[----:B------:R-:W-:Y:S01]  /*38c0*/  HMMA.16816.F32.BF16 R68, R8, R24, R48 ;  /* 0x000000180844723c */ /* 0x000fe20000041830 */
[----:B------:R-:W-:Y:S02]  /*38d0*/  FSEL R147, R59, -INF , !P0 ;  /* 0xff8000003b937808 */ /* 0x000fe40004000000 */
[----:B------:R-:W-:Y:S02]  /*38e0*/  FSEL R148, R52, -INF , !P4 ;  /* 0xff80000034947808 */ /* 0x000fe40006000000 */
[C---:B------:R-:W-:Y:S01]  /*38f0*/  ISETP.GE.AND P3, PT, R21.reuse, R205, PT ;  /* 0x000000cd1500720c */ /* 0x040fe20003f66270 */
[----:B------:R-:W-:Y:S01]  /*3900*/  HMMA.16816.F32.BF16 R56, R4, R26, R36 ;  /* 0x0000001a0438723c */ /* 0x000fe20000041824 */
[C---:B------:R-:W-:Y:S01]  /*3910*/  ISETP.GE.AND P0, PT, R21.reuse, R204, PT ;  /* 0x000000cc1500720c */ /* 0x040fe20003f06270 */
[----:B------:R-:W1:Y:S01]  /*3920*/  LDSM.16.M88.4 R36, [R170+0x3000] ;  /* 0x00300000aa24783b */ /* 0x000e620000000200 */
[----:B------:R-:W-:-:S02]  /*3930*/  ISETP.GE.AND P6, PT, R21, R203, PT ;  /* 0x000000cb1500720c */ /* 0x000fc40003fc6270 */
[C---:B------:R-:W-:Y:S01]  /*3940*/  ISETP.GE.AND P4, PT, R21.reuse, R202, PT ;  /* 0x000000ca1500720c */ /* 0x040fe20003f86270 */
[----:B------:R-:W-:Y:S01]  /*3950*/  HMMA.16816.F32.BF16 R48, R16, R40, RZ ;  /* 0x000000281030723c */ /* 0x000fe200000418ff */
[C---:B------:R-:W-:Y:S02]  /*3960*/  ISETP.GE.OR P3, PT, R21.reuse, R209, !P3 ;  /* 0x000000d11500720c */ /* 0x040fe40005f66670 */
[C---:B------:R-:W-:Y:S02]  /*3970*/  ISETP.GE.OR P0, PT, R21.reuse, R208, !P0 ;  /* 0x000000d01500720c */ /* 0x040fe40004706670 */
[C---:B------:R-:W-:Y:S02]  /*3980*/  ISETP.GE.OR P6, PT, R21.reuse, R207, !P6 ;  /* 0x000000cf1500720c */ /* 0x040fe400077c6670 */
[----:B------:R-:W-:Y:S01]  /*3990*/  ISETP.GE.OR P4, PT, R21, R206, !P4 ;  /* 0x000000ce1500720c */ /* 0x000fe20006786670 */
[----:B------:R-:W-:Y:S01]  /*39a0*/  VIADD R21, R20, 0x18 ;  /* 0x0000001814157836 */ /* 0x000fe20000000000 */
[----:B------:R-:W-:-:S02]  /*39b0*/  FSEL R151, R55, -INF , !P0 ;  /* 0xff80000037977808 */ /* 0x000fc40004000000 */
[----:B------:R-:W-:Y:S02]  /*39c0*/  FSEL R145, R53, -INF , !P3 ;  /* 0xff80000035917808 */ /* 0x000fe40005800000 */
[C---:B------:R-:W-:Y:S02]  /*39d0*/  ISETP.GE.AND P0, PT, R21.reuse, R203, PT ;  /* 0x000000cb1500720c */ /* 0x040fe40003f06270 */
[----:B------:R-:W-:Y:S02]  /*39e0*/  FSEL R152, R54, -INF , !P1 ;  /* 0xff80000036987808 */ /* 0x000fe40004800000 */
[----:B------:R-:W-:Y:S01]  /*39f0*/  FSEL R162, R64, -INF , !P2 ;  /* 0xff80000040a27808 */ /* 0x000fe20005000000 */
[----:B------:R-:W-:Y:S01]  /*3a00*/  HMMA.16816.F32.BF16 R52, R8, R26, R28 ;  /* 0x0000001a0834723c */ /* 0x000fe2000004181c */
[C---:B------:R-:W-:Y:S01]  /*3a10*/  ISETP.GE.OR P0, PT, R21.reuse, R207, !P0 ;  /* 0x000000cf1500720c */ /* 0x040fe20004706670 */
[----:B------:R-:W2:Y:S01]  /*3a20*/  LDSM.16.M88.4 R28, [R191+0x1000] ;  /* 0x00100000bf1c783b */ /* 0x000ea20000000200 */
[----:B------:R-:W-:-:S02]  /*3a30*/  ISETP.GE.AND P1, PT, R21, R205, PT ;  /* 0x000000cd1500720c */ /* 0x000fc40003f26270 */
[C---:B------:R-:W-:Y:S02]  /*3a40*/  ISETP.GE.AND P3, PT, R21.reuse, R204, PT ;  /* 0x000000cc1500720c */ /* 0x040fe40003f66270 */
[C---:B------:R-:W-:Y:S02]  /*3a50*/  ISETP.GE.AND P2, PT, R21.reuse, R202, PT ;  /* 0x000000ca1500720c */ /* 0x040fe40003f46270 */
[----:B------:R-:W-:Y:S02]  /*3a60*/  FSEL R139, R66, -INF , !P5 ;  /* 0xff800000428b7808 */ /* 0x000fe40006800000 */
[----:B------:R-:W-:Y:S02]  /*3a70*/  ISETP.GE.AND P5, PT, R22, R203, PT ;  /* 0x000000cb1600720c */ /* 0x000fe40003fa6270 */
[----:B------:R-:W-:Y:S02]  /*3a80*/  FSEL R158, R72, -INF , !P0 ;  /* 0xff800000489e7808 */ /* 0x000fe40004000000 */
[----:B------:R-:W-:-:S02]  /*3a90*/  ISETP.GE.OR P1, PT, R21, R209, !P1 ;  /* 0x000000d11500720c */ /* 0x000fc40004f26670 */
[C---:B------:R-:W-:Y:S01]  /*3aa0*/  ISETP.GE.OR P3, PT, R21.reuse, R208, !P3 ;  /* 0x000000d01500720c */ /* 0x040fe20005f66670 */
[----:B-1----:R-:W-:Y:S01]  /*3ab0*/  HMMA.16816.F32.BF16 R24, R12, R36, RZ ;  /* 0x000000240c18723c */ /* 0x002fe200000418ff */
[----:B------:R-:W-:Y:S01]  /*3ac0*/  ISETP.GE.OR P2, PT, R21, R206, !P2 ;  /* 0x000000ce1500720c */ /* 0x000fe20005746670 */
[----:B------:R-:W-:Y:S01]  /*3ad0*/  VIADD R21, R20, 0x20 ;  /* 0x0000002014157836 */ /* 0x000fe20000000000 */
[C---:B------:R-:W-:Y:S02]  /*3ae0*/  ISETP.GE.AND P0, PT, R22.reuse, R202, PT ;  /* 0x000000ca1600720c */ /* 0x040fe40003f06270 */
[C---:B------:R-:W-:Y:S02]  /*3af0*/  ISETP.GE.OR P5, PT, R22.reuse, R207, !P5 ;  /* 0x000000cf1600720c */ /* 0x040fe40006fa6670 */
[----:B------:R-:W-:Y:S02]  /*3b00*/  ISETP.GE.OR P0, PT, R22, R206, !P0 ;  /* 0x000000ce1600720c */ /* 0x000fe40004706670 */
[----:B------:R-:W-:-:S02]  /*3b10*/  FSEL R137, R74, -INF , !P2 ;  /* 0xff8000004a897808 */ /* 0x000fc40005000000 */
[----:B------:R-:W-:Y:S02]  /*3b20*/  FSEL R141, R60, -INF , !P1 ;  /* 0xff8000003c8d7808 */ /* 0x000fe40004800000 */
[----:B------:R-:W-:Y:S02]  /*3b30*/  FSEL R146, R62, -INF , !P3 ;  /* 0xff8000003e927808 */ /* 0x000fe40005800000 */
[----:B------:R-:W-:Y:S02]  /*3b40*/  FSEL R154, R73, -INF , !P5 ;  /* 0xff800000499a7808 */ /* 0x000fe40006800000 */
[----:B------:R-:W-:Y:S02]  /*3b50*/  FSEL R159, R65, -INF , !P6 ;  /* 0xff800000419f7808 */ /* 0x000fe40007000000 */
[----:B------:R-:W-:Y:S02]  /*3b60*/  FSEL R138, R67, -INF , !P4 ;  /* 0xff800000438a7808 */ /* 0x000fe40006000000 */
[C---:B------:R-:W-:Y:S01]  /*3b70*/  ISETP.GE.AND P2, PT, R21.reuse, R205, PT ;  /* 0x000000cd1500720c */ /* 0x040fe20003f46270 */
[----:B------:R-:W-:Y:S01]  /*3b80*/  HMMA.16816.F32.BF16 R64, R8, R32, R48 ;  /* 0x000000200840723c */ /* 0x000fe20000041830 */
[----:B------:R-:W-:-:S02]  /*3b90*/  ISETP.GE.AND P1, PT, R21, R204, PT ;  /* 0x000000cc1500720c */ /* 0x000fc40003f26270 */
[C---:B------:R-:W-:Y:S02]  /*3ba0*/  ISETP.GE.AND P3, PT, R21.reuse, R203, PT ;  /* 0x000000cb1500720c */ /* 0x040fe40003f66270 */
[----:B------:R-:W-:Y:S01]  /*3bb0*/  ISETP.GE.AND P5, PT, R21, R202, PT ;  /* 0x000000ca1500720c */ /* 0x000fe20003fa6270 */
[----:B------:R-:W-:Y:S01]  /*3bc0*/  HMMA.16816.F32.BF16 R48, R16, R36, RZ ;  /* 0x000000241030723c */ /* 0x000fe200000418ff */
[C---:B------:R-:W-:Y:S02]  /*3bd0*/  ISETP.GE.AND P6, PT, R22.reuse, R205, PT ;  /* 0x000000cd1600720c */ /* 0x040fe40003fc6270 */
[----:B------:R-:W-:Y:S02]  /*3be0*/  ISETP.GE.AND P4, PT, R22, R204, PT ;  /* 0x000000cc1600720c */ /* 0x000fe40003f86270 */
[----:B------:R-:W-:Y:S02]  /*3bf0*/  FSEL R131, R75, -INF , !P0 ;  /* 0xff8000004b837808 */ /* 0x000fe40004000000 */
[----:B------:R-:W-:Y:S01]  /*3c00*/  HMMA.16816.F32.BF16 R72, R4, R32, R44 ;  /* 0x000000200448723c */ /* 0x000fe2000004182c */
[----:B------:R-:W-:-:S02]  /*3c10*/  ISETP.GE.OR P2, PT, R21, R209, !P2 ;  /* 0x000000d11500720c */ /* 0x000fc40005746670 */
[C---:B------:R-:W-:Y:S02]  /*3c20*/  ISETP.GE.OR P1, PT, R21.reuse, R208, !P1 ;  /* 0x000000d01500720c */ /* 0x040fe40004f26670 */
[C---:B------:R-:W-:Y:S01]  /*3c30*/  ISETP.GE.OR P3, PT, R21.reuse, R207, !P3 ;  /* 0x000000cf1500720c */ /* 0x040fe20005f66670 */
[-C--:B------:R-:W-:Y:S01]  /*3c40*/  HMMA.16816.F32.BF16 R44, R12, R42.reuse, RZ ;  /* 0x0000002a0c2c723c */ /* 0x080fe200000418ff */
[----:B------:R-:W-:Y:S01]  /*3c50*/  ISETP.GE.OR P5, PT, R21, R206, !P5 ;  /* 0x000000ce1500720c */ /* 0x000fe20006fa6670 */
[----:B------:R-:W-:Y:S01]  /*3c60*/  VIADD R21, R20, 0x21 ;  /* 0x0000002114157836 */ /* 0x000fe20000000000 */
[C---:B------:R-:W-:Y:S02]  /*3c70*/  ISETP.GE.OR P6, PT, R22.reuse, R209, !P6 ;  /* 0x000000d11600720c */ /* 0x040fe400077c6670 */
[----:B------:R-:W-:Y:S01]  /*3c80*/  ISETP.GE.OR P4, PT, R22, R208, !P4 ;  /* 0x000000d01600720c */ /* 0x000fe20006786670 */
[----:B------:R-:W-:Y:S01]  /*3c90*/  HMMA.16816.F32.BF16 R40, R16, R42, RZ ;  /* 0x0000002a1028723c */ /* 0x000fe200000418ff */
[----:B------:R-:W-:Y:S01]  /*3ca0*/  FSEL R133, R61, -INF , !P6 ;  /* 0xff8000003d857808 */ /* 0x000fe20007000000 */
[----:B------:R-:W-:Y:S01]  /*3cb0*/  VIADD R22, R20, 0x29 ;  /* 0x0000002914167836 */ /* 0x000fe20000000000 */
[----:B------:R-:W-:-:S02]  /*3cc0*/  FSEL R143, R63, -INF , !P4 ;  /* 0xff8000003f8f7808 */ /* 0x000fc40006000000 */
[----:B------:R-:W-:Y:S02]  /*3cd0*/  FSEL R132, R68, -INF , !P2 ;  /* 0xff80000044847808 */ /* 0x000fe40005000000 */
[C---:B------:R-:W-:Y:S02]  /*3ce0*/  ISETP.GE.AND P4, PT, R21.reuse, R205, PT ;  /* 0x000000cd1500720c */ /* 0x040fe40003f86270 */
[C---:B------:R-:W-:Y:S02]  /*3cf0*/  ISETP.GE.AND P0, PT, R21.reuse, R204, PT ;  /* 0x000000cc1500720c */ /* 0x040fe40003f06270 */
[C---:B------:R-:W-:Y:S02]  /*3d00*/  ISETP.GE.AND P6, PT, R21.reuse, R203, PT ;  /* 0x000000cb1500720c */ /* 0x040fe40003fc6270 */
[C---:B------:R-:W-:Y:S02]  /*3d10*/  ISETP.GE.AND P2, PT, R21.reuse, R202, PT ;  /* 0x000000ca1500720c */ /* 0x040fe40003f46270 */
[----:B------:R-:W-:-:S02]  /*3d20*/  ISETP.GE.OR P4, PT, R21, R209, !P4 ;  /* 0x000000d11500720c */ /* 0x000fc40006786670 */
[C---:B------:R-:W-:Y:S02]  /*3d30*/  ISETP.GE.OR P0, PT, R21.reuse, R208, !P0 ;  /* 0x000000d01500720c */ /* 0x040fe40004706670 */
[C---:B------:R-:W-:Y:S02]  /*3d40*/  ISETP.GE.OR P6, PT, R21.reuse, R207, !P6 ;  /* 0x000000cf1500720c */ /* 0x040fe400077c6670 */
[----:B------:R-:W-:Y:S01]  /*3d50*/  ISETP.GE.OR P2, PT, R21, R206, !P2 ;  /* 0x000000ce1500720c */ /* 0x000fe20005746670 */
[----:B------:R-:W-:Y:S01]  /*3d60*/  VIADD R21, R20, 0x28 ;  /* 0x0000002814157836 */ /* 0x000fe20000000000 */
[----:B------:R-:W-:Y:S01]  /*3d70*/  FSEL R129, R69, -INF , !P4 ;  /* 0xff80000045817808 */ /* 0x000fe20006000000 */
[----:B------:R-:W-:Y:S01]  /*3d80*/  HMMA.16816.F32.BF16 R60, R8, R34, R40 ;  /* 0x00000022083c723c */ /* 0x000fe20000041828 */
        /* <DEDUP_REMOVED lines=9> */
[C---:B------:R-:W-:Y:S02]  /*3e20*/  ISETP.GE.OR P1, PT, R21.reuse, R209, !P1 ;  /* 0x000000d11500720c */ /* 0x040fe40004f26670 */
[C---:B------:R-:W-:Y:S02]  /*3e30*/  ISETP.GE.OR P4, PT, R21.reuse, R208, !P4 ;  /* 0x000000d01500720c */ /* 0x040fe40006786670 */
[CC--:B------:R-:W-:Y:S02]  /*3e40*/  ISETP.GE.OR P0, PT, R21.reuse, R207.reuse, !P0 ;  /* 0x000000cf1500720c */ /* 0x0c0fe40004706670 */
[----:B------:R-:W-:Y:S01]  /*3e50*/  ISETP.GE.OR P3, PT, R21, R206, !P3 ;  /* 0x000000ce1500720c */ /* 0x000fe20005f66670 */
[----:B------:R-:W-:Y:S01]  /*3e60*/  VIADD R21, R20, 0x30 ;  /* 0x0000003014157836 */ /* 0x000fe20000000000 */
[----:B------:R-:W-:-:S02]  /*3e70*/  ISETP.GE.OR P5, PT, R22, R207, !P5 ;  /* 0x000000cf1600720c */ /* 0x000fc40006fa6670 */
[----:B------:R-:W-:Y:S02]  /*3e80*/  FSEL R142, R77, -INF , !P6 ;  /* 0xff8000004d8e7808 */ /* 0x000fe40007000000 */
[----:B------:R-:W-:Y:S02]  /*3e90*/  FSEL R122, R79, -INF , !P2 ;  /* 0xff8000004f7a7808 */ /* 0x000fe40005000000 */
[----:B------:R-:W-:Y:S01]  /*3ea0*/  HMMA.16816.F32.BF16 R76, R4, R34, R44 ;  /* 0x00000022044c723c */ /* 0x000fe2000004182c */
[----:B------:R-:W-:Y:S01]  /*3eb0*/  FSEL R119, R58, -INF , !P3 ;  /* 0xff8000003a777808 */ /* 0x000fe20005800000 */
[----:B------:R-:W1:Y:S01]  /*3ec0*/  LDSM.16.M88.4 R32, [R170+0x3400] ;  /* 0x00340000aa20783b */ /* 0x000e620000000200 */
[----:B------:R-:W-:Y:S02]  /*3ed0*/  FSEL R126, R52, -INF , !P1 ;  /* 0xff800000347e7808 */ /* 0x000fe40004800000 */
[----:B------:R-:W-:Y:S01]  /*3ee0*/  FSEL R130, R54, -INF , !P4 ;  /* 0xff80000036827808 */ /* 0x000fe20006000000 */
[----:B------:R-:W-:Y:S01]  /*3ef0*/  HMMA.16816.F32.BF16 R44, R12, R38, RZ ;  /* 0x000000260c2c723c */ /* 0x000fe200000418ff */
[----:B------:R-:W-:-:S02]  /*3f00*/  FSEL R134, R57, -INF , !P5 ;  /* 0xff80000039867808 */ /* 0x000fc40006800000 */
[----:B------:R-:W-:Y:S02]  /*3f10*/  FSEL R140, R56, -INF , !P0 ;  /* 0xff800000388c7808 */ /* 0x000fe40004000000 */
[C---:B------:R-:W-:Y:S01]  /*3f20*/  ISETP.GE.AND P3, PT, R21.reuse, R205, PT ;  /* 0x000000cd1500720c */ /* 0x040fe20003f66270 */
[----:B------:R-:W-:Y:S01]  /*3f30*/  HMMA.16816.F32.BF16 R36, R16, R38, RZ ;  /* 0x000000261024723c */ /* 0x000fe200000418ff */
[C---:B------:R-:W-:Y:S02]  /*3f40*/  ISETP.GE.AND P1, PT, R21.reuse, R204, PT ;  /* 0x000000cc1500720c */ /* 0x040fe40003f26270 */
[C---:B------:R-:W-:Y:S02]  /*3f50*/  ISETP.GE.AND P4, PT, R21.reuse, R203, PT ;  /* 0x000000cb1500720c */ /* 0x040fe40003f86270 */
[----:B------:R-:W-:Y:S02]  /*3f60*/  ISETP.GE.AND P5, PT, R21, R202, PT ;  /* 0x000000ca1500720c */ /* 0x000fe40003fa6270 */
[----:B------:R-:W-:-:S02]  /*3f70*/  ISETP.GE.AND P6, PT, R22, R205, PT ;  /* 0x000000cd1600720c */ /* 0x000fc40003fc6270 */
[C---:B------:R-:W-:Y:S02]  /*3f80*/  ISETP.GE.AND P2, PT, R22.reuse, R204, PT ;  /* 0x000000cc1600720c */ /* 0x040fe40003f46270 */
[----:B------:R-:W-:Y:S02]  /*3f90*/  ISETP.GE.AND P0, PT, R22, R202, PT ;  /* 0x000000ca1600720c */ /* 0x000fe40003f06270 */
[C---:B------:R-:W-:Y:S02]  /*3fa0*/  ISETP.GE.OR P3, PT, R21.reuse, R209, !P3 ;  /* 0x000000d11500720c */ /* 0x040fe40005f66670 */
[C---:B------:R-:W-:Y:S02]  /*3fb0*/  ISETP.GE.OR P1, PT, R21.reuse, R208, !P1 ;  /* 0x000000d01500720c */ /* 0x040fe40004f26670 */
[C---:B------:R-:W-:Y:S02]  /*3fc0*/  ISETP.GE.OR P4, PT, R21.reuse, R207, !P4 ;  /* 0x000000cf1500720c */ /* 0x040fe40006786670 */
[----:B------:R-:W-:Y:S01]  /*3fd0*/  ISETP.GE.OR P5, PT, R21, R206, !P5 ;  /* 0x000000ce1500720c */ /* 0x000fe20006fa6670 */
[----:B------:R-:W-:Y:S01]  /*3fe0*/  VIADD R21, R20, 0x31 ;  /* 0x0000003114157836 */ /* 0x000fe20000000000 */
[----:B------:R-:W-:-:S02]  /*3ff0*/  ISETP.GE.OR P6, PT, R22, R209, !P6 ;  /* 0x000000d11600720c */ /* 0x000fc400077c6670 */
[C---:B------:R-:W-:Y:S01]  /*4000*/  ISETP.GE.OR P2, PT, R22.reuse, R208, !P2 ;  /* 0x000000d01600720c */ /* 0x040fe20005746670 */
[----:B--2---:R-:W-:Y:S01]  /*4010*/  HMMA.16816.F32.BF16 R68, R8, R30, R36 ;  /* 0x0000001e0844723c */ /* 0x004fe20000041824 */
[----:B------:R-:W-:Y:S01]  /*4020*/  ISETP.GE.OR P0, PT, R22, R206, !P0 ;  /* 0x000000ce1600720c */ /* 0x000fe20004706670 */
[----:B------:R-:W-:Y:S01]  /*4030*/  VIADD R22, R20, 0x39 ;  /* 0x0000003914167836 */ /* 0x000fe20000000000 */
[----:B------:R-:W-:Y:S01]  /*4040*/  FSEL R118, R53, -INF , !P6 ;  /* 0xff80000035767808 */ /* 0x000fe20007000000 */
[----:B------:R-:W-:Y:S01]  /*4050*/  LDSM.16.M88.4 R36, [R170+0x3800] ;  /* 0x00380000aa24783b */ /* 0x000fe20000000200 */
[----:B------:R-:W-:Y:S01]  /*4060*/  FSEL R112, R59, -INF , !P0 ;  /* 0xff8000003b707808 */ /* 0x000fe20004000000 */
[----:B-1----:R-:W-:Y:S01]  /*4070*/  HMMA.16816.F32.BF16 R40, R12, R32, RZ ;  /* 0x000000200c28723c */ /* 0x002fe200000418ff */
[----:B------:R-:W-:Y:S02]  /*4080*/  FSEL R128, R55, -INF , !P2 ;  /* 0xff80000037807808 */ /* 0x000fe40005000000 */
[----:B------:R-:W-:-:S02]  /*4090*/  FSEL R115, R64, -INF , !P3 ;  /* 0xff80000040737808 */ /* 0x000fc40005800000 */
[C---:B------:R-:W-:Y:S01]  /*40a0*/  ISETP.GE.AND P2, PT, R21.reuse, R205, PT ;  /* 0x000000cd1500720c */ /* 0x040fe20003f46270 */
[-C--:B------:R-:W-:Y:S01]  /*40b0*/  HMMA.16816.F32.BF16 R56, R4, R28.reuse, R24 ;  /* 0x0000001c0438723c */ /* 0x080fe20000041818 */
[C---:B------:R-:W-:Y:S01]  /*40c0*/  ISETP.GE.AND P0, PT, R21.reuse, R204, PT ;  /* 0x000000cc1500720c */ /* 0x040fe20003f06270 */
[----:B------:R-:W1:Y:S01]  /*40d0*/  LDSM.16.M88.4 R24, [R191+0x1400] ;  /* 0x00140000bf18783b */ /* 0x000e620000000200 */
[C---:B------:R-:W-:Y:S02]  /*40e0*/  ISETP.GE.AND P6, PT, R21.reuse, R203, PT ;  /* 0x000000cb1500720c */ /* 0x040fe40003fc6270 */
[C---:B------:R-:W-:Y:S01]  /*40f0*/  ISETP.GE.AND P3, PT, R21.reuse, R202, PT ;  /* 0x000000ca1500720c */ /* 0x040fe20003f66270 */
[----:B------:R-:W-:Y:S01]  /*4100*/  HMMA.16816.F32.BF16 R52, R8, R28, R48 ;  /* 0x0000001c0834723c */ /* 0x000fe20000041830 */
[C---:B------:R-:W-:Y:S02]  /*4110*/  ISETP.GE.OR P2, PT, R21.reuse, R209, !P2 ;  /* 0x000000d11500720c */ /* 0x040fe40005746670 */
[----:B------:R-:W-:-:S02]  /*4120*/  ISETP.GE.OR P0, PT, R21, R208, !P0 ;  /* 0x000000d01500720c */ /* 0x000fc40004706670 */
[C---:B------:R-:W-:Y:S01]  /*4130*/  ISETP.GE.OR P6, PT, R21.reuse, R207, !P6 ;  /* 0x000000cf1500720c */ /* 0x040fe200077c6670 */
[----:B------:R-:W-:Y:S01]  /*4140*/  HMMA.16816.F32.BF16 R48, R16, R32, RZ ;  /* 0x000000201030723c */ /* 0x000fe200000418ff */
[----:B------:R-:W-:Y:S01]  /*4150*/  ISETP.GE.OR P3, PT, R21, R206, !P3 ;  /* 0x000000ce1500720c */ /* 0x000fe20005f66670 */
[----:B------:R-:W-:Y:S01]  /*4160*/  VIADD R21, R20, 0x38 ;  /* 0x0000003814157836 */ /* 0x000fe20000000000 */
[----:B------:R-:W-:Y:S02]  /*4170*/  FSEL R113, R65, -INF , !P2 ;  /* 0xff80000041717808 */ /* 0x000fe40005000000 */
[----:B------:R-:W-:Y:S02]  /*4180*/  FSEL R121, R66, -INF , !P1 ;  /* 0xff80000042797808 */ /* 0x000fe40004800000 */
[----:B------:R-:W-:Y:S02]  /*4190*/  FSEL R120, R67, -INF , !P0 ;  /* 0xff80000043787808 */ /* 0x000fe40004000000 */
[----:B------:R-:W-:-:S02]  /*41a0*/  FSEL R127, R72, -INF , !P4 ;  /* 0xff800000487f7808 */ /* 0x000fc40006000000 */
[C---:B------:R-:W-:Y:S02]  /*41b0*/  ISETP.GE.AND P1, PT, R21.reuse, R205, PT ;  /* 0x000000cd1500720c */ /* 0x040fe40003f26270 */
[C---:B------:R-:W-:Y:S02]  /*41c0*/  ISETP.GE.AND P2, PT, R21.reuse, R204, PT ;  /* 0x000000cc1500720c */ /* 0x040fe40003f46270 */
[CC--:B------:R-:W-:Y:S02]  /*41d0*/  ISETP.GE.AND P0, PT, R21.reuse, R203.reuse, PT ;  /* 0x000000cb1500720c */ /* 0x0c0fe40003f06270 */
[----:B------:R-:W-:Y:S02]  /*41e0*/  ISETP.GE.AND P4, PT, R21, R202, PT ;  /* 0x000000ca1500720c */ /* 0x000fe40003f86270 */
[----:B------:R-:W-:Y:S02]  /*41f0*/  FSEL R106, R74, -INF , !P5 ;  /* 0xff8000004a6a7808 */ /* 0x000fe40006800000 */
[----:B------:R-:W-:-:S02]  /*4200*/  ISETP.GE.AND P5, PT, R22, R203, PT ;  /* 0x000000cb1600720c */ /* 0x000fc40003fa6270 */
[C---:B------:R-:W-:Y:S02]  /*4210*/  ISETP.GE.OR P1, PT, R21.reuse, R209, !P1 ;  /* 0x000000d11500720c */ /* 0x040fe40004f26670 */
[C---:B------:R-:W-:Y:S02]  /*4220*/  ISETP.GE.OR P2, PT, R21.reuse, R208, !P2 ;  /* 0x000000d01500720c */ /* 0x040fe40005746670 */
[CC--:B------:R-:W-:Y:S02]  /*4230*/  ISETP.GE.OR P0, PT, R21.reuse, R207.reuse, !P0 ;  /* 0x000000cf1500720c */ /* 0x0c0fe40004706670 */
[----:B------:R-:W-:Y:S01]  /*4240*/  ISETP.GE.OR P4, PT, R21, R206, !P4 ;  /* 0x000000ce1500720c */ /* 0x000fe20006786670 */
[----:B------:R-:W-:Y:S01]  /*4250*/  VIADD R21, R20, 0x40 ;  /* 0x0000004014157836 */ /* 0x000fe20000000000 */
[----:B------:R-:W-:Y:S01]  /*4260*/  ISETP.GE.OR P5, PT, R22, R207, !P5 ;  /* 0x000000cf1600720c */ /* 0x000fe20006fa6670 */
[----:B-1----:R-:W-:Y:S01]  /*4270*/  HMMA.16816.F32.BF16 R84, R4, R24, R40 ;  /* 0x000000180454723c */ /* 0x002fe20000041828 */
[----:B------:R-:W-:-:S02]  /*4280*/  FSEL R102, R78, -INF , !P4 ;  /* 0xff8000004e667808 */ /* 0x000fc40006000000 */
[----:B------:R-:W-:Y:S02]  /*4290*/  FSEL R110, R60, -INF , !P1 ;  /* 0xff8000003c6e7808 */ /* 0x000fe40004800000 */
[----:B------:R-:W-:Y:S01]  /*42a0*/  FSEL R114, R62, -INF , !P2 ;  /* 0xff8000003e727808 */ /* 0x000fe20005000000 */
[----:B------:R-:W-:Y:S01]  /*42b0*/  HMMA.16816.F32.BF16 R40, R12, R36, RZ ;  /* 0x000000240c28723c */ /* 0x000fe200000418ff */
[----:B------:R-:W-:Y:S02]  /*42c0*/  FSEL R117, R77, -INF , !P5 ;  /* 0xff8000004d757808 */ /* 0x000fe40006800000 */
[----:B------:R-:W-:Y:S02]  /*42d0*/  FSEL R105, R75, -INF , !P3 ;  /* 0xff8000004b697808 */ /* 0x000fe40005800000 */
[----:B------:R-:W-:Y:S01]  /*42e0*/  FSEL R123, R76, -INF , !P0 ;  /* 0xff8000004c7b7808 */ /* 0x000fe20004000000 */
[----:B------:R-:W-:Y:S01]  /*42f0*/  HMMA.16816.F32.BF16 R80, R8, R24, R48 ;  /* 0x000000180850723c */ /* 0x000fe20000041830 */
[----:B------:R-:W-:-:S02]  /*4300*/  ISETP.GE.AND P4, PT, R21, R205, PT ;  /* 0x000000cd1500720c */ /* 0x000fc40003f86270 */
[C---:B------:R-:W-:Y:S02]  /*4310*/  ISETP.GE.AND P1, PT, R21.reuse, R204, PT ;  /* 0x000000cc1500720c */ /* 0x040fe40003f26270 */
[C---:B------:R-:W-:Y:S01]  /*4320*/  ISETP.GE.AND P2, PT, R21.reuse, R203, PT ;  /* 0x000000cb1500720c */ /* 0x040fe20003f46270 */
[----:B------:R-:W-:Y:S01]  /*4330*/  HMMA.16816.F32.BF16 R48, R16, R36, RZ ;  /* 0x000000241030723c */ /* 0x000fe200000418ff */
[C---:B------:R-:W-:Y:S02]  /*4340*/  ISETP.GE.AND P5, PT, R21.reuse, R202, PT ;  /* 0x000000ca1500720c */ /* 0x040fe40003fa6270 */
[C---:B------:R-:W-:Y:S02]  /*4350*/  ISETP.GE.AND P3, PT, R22.reuse, R204, PT ;  /* 0x000000cc1600720c */ /* 0x040fe40003f66270 */
[----:B------:R-:W-:Y:S02]  /*4360*/  ISETP.GE.AND P0, PT, R22, R202, PT ;  /* 0x000000ca1600720c */ /* 0x000fe40003f06270 */
[----:B------:R-:W-:-:S02]  /*4370*/  ISETP.GE.OR P4, PT, R21, R209, !P4 ;  /* 0x000000d11500720c */ /* 0x000fc40006786670 */
[C---:B------:R-:W-:Y:S02]  /*4380*/  ISETP.GE.OR P1, PT, R21.reuse, R208, !P1 ;  /* 0x000000d01500720c */ /* 0x040fe40004f26670 */
[C---:B------:R-:W-:Y:S02]  /*4390*/  ISETP.GE.OR P2, PT, R21.reuse, R207, !P2 ;  /* 0x000000cf1500720c */ /* 0x040fe40005746670 */
[----:B------:R-:W-:Y:S01]  /*43a0*/  ISETP.GE.OR P5, PT, R21, R206, !P5 ;  /* 0x000000ce1500720c */ /* 0x000fe20006fa6670 */
[----:B------:R-:W-:Y:S01]  /*43b0*/  VIADD R21, R20, 0x41 ;  /* 0x0000004114157836 */ /* 0x000fe20000000000 */
[C---:B------:R-:W-:Y:S02]  /*43c0*/  ISETP.GE.OR P3, PT, R22.reuse, R208, !P3 ;  /* 0x000000d01600720c */ /* 0x040fe40005f66670 */
[----:B------:R-:W-:Y:S02]  /*43d0*/  ISETP.GE.OR P0, PT, R22, R206, !P0 ;  /* 0x000000ce1600720c */ /* 0x000fe40004706670 */
[----:B------:R-:W-:-:S02]  /*43e0*/  FSEL R111, R63, -INF , !P3 ;  /* 0xff8000003f6f7808 */ /* 0x000fc40005800000 */
[----:B------:R-:W-:Y:S02]  /*43f0*/  FSEL R96, R79, -INF , !P0 ;  /* 0xff8000004f607808 */ /* 0x000fe40004000000 */
[CC--:B------:R-:W-:Y:S02]  /*4400*/  ISETP.GE.AND P3, PT, R21.reuse, R205.reuse, PT ;  /* 0x000000cd1500720c */ /* 0x0c0fe40003f66270 */
[----:B------:R-:W-:Y:S02]  /*4410*/  ISETP.GE.AND P0, PT, R21, R204, PT ;  /* 0x000000cc1500720c */ /* 0x000fe40003f06270 */
[----:B------:R-:W-:Y:S02]  /*4420*/  FSEL R125, R73, -INF , !P6 ;  /* 0xff800000497d7808 */ /* 0x000fe40007000000 */
[----:B------:R-:W-:Y:S01]  /*4430*/  ISETP.GE.AND P6, PT, R22, R205, PT ;  /* 0x000000cd1600720c */ /* 0x000fe20003fc6270 */
[----:B------:R-:W-:Y:S01]  /*4440*/  HMMA.16816.F32.BF16 R72, R4, R30, R44 ;  /* 0x0000001e0448723c */ /* 0x000fe2000004182c */
[C---:B------:R-:W-:Y:S01]  /*4450*/  ISETP.GE.OR P3, PT, R21.reuse, R209, !P3 ;  /* 0x000000d11500720c */ /* 0x040fe20005f66670 */
[----:B------:R-:W1:Y:S01]  /*4460*/  LDSM.16.M88.4 R28, [R191+0x1800] ;  /* 0x00180000bf1c783b */ /* 0x000e620000000200 */
[----:B------:R-:W-:-:S02]  /*4470*/  ISETP.GE.OR P0, PT, R21, R208, !P0 ;  /* 0x000000d01500720c */ /* 0x000fc40004706670 */
[----:B------:R-:W-:Y:S01]  /*4480*/  ISETP.GE.OR P6, PT, R22, R209, !P6 ;  /* 0x000000d11600720c */ /* 0x000fe200077c6670 */
[-C--:B------:R-:W-:Y:S01]  /*4490*/  HMMA.16816.F32.BF16 R44, R16, R34.reuse, RZ ;  /* 0x00000022102c723c */ /* 0x080fe200000418ff */
[----:B------:R-:W-:Y:S01]  /*44a0*/  FSEL R99, R52, -INF , !P4 ;  /* 0xff80000034637808 */ /* 0x000fe20006000000 */
[----:B------:R-:W-:Y:S01]  /*44b0*/  VIADD R22, R20, 0x59 ;  /* 0x0000005914167836 */ /* 0x000fe20000000000 */
[----:B------:R-:W-:Y:S02]  /*44c0*/  FSEL R97, R53, -INF , !P3 ;  /* 0xff80000035617808 */ /* 0x000fe40005800000 */
[----:B------:R-:W-:Y:S02]  /*44d0*/  FSEL R104, R54, -INF , !P1 ;  /* 0xff80000036687808 */ /* 0x000fe40004800000 */
[----:B------:R-:W-:Y:S02]  /*44e0*/  FSEL R103, R55, -INF , !P0 ;  /* 0xff80000037677808 */ /* 0x000fe40004000000 */
[----:B------:R-:W-:Y:S01]  /*44f0*/  HMMA.16816.F32.BF16 R52, R12, R34, RZ ;  /* 0x000000220c34723c */ /* 0x000fe200000418ff */
[----:B------:R-:W-:Y:S01]  /*4500*/  FSEL R101, R61, -INF , !P6 ;  /* 0xff8000003d657808 */ /* 0x000fe20007000000 */
[----:B------:R-:W2:Y:S01]  /*4510*/  LDSM.16.M88.4 R32, [R170+0x3c00] ;  /* 0x003c0000aa20783b */ /* 0x000ea20000000200 */
[----:B------:R-:W-:-:S02]  /*4520*/  ISETP.GE.AND P6, PT, R21, R203, PT ;  /* 0x000000cb1500720c */ /* 0x000fc40003fc6270 */
[C---:B------:R-:W-:Y:S02]  /*4530*/  ISETP.GE.AND P4, PT, R21.reuse, R202, PT ;  /* 0x000000ca1500720c */ /* 0x040fe40003f86270 */
[C---:B------:R-:W-:Y:S02]  /*4540*/  ISETP.GE.OR P6, PT, R21.reuse, R207, !P6 ;  /* 0x000000cf1500720c */ /* 0x040fe400077c6670 */
[----:B------:R-:W-:Y:S01]  /*4550*/  ISETP.GE.OR P4, PT, R21, R206, !P4 ;  /* 0x000000ce1500720c */ /* 0x000fe20006786670 */
[----:B------:R-:W-:Y:S01]  /*4560*/  VIADD R21, R20, 0x48 ;  /* 0x0000004814157836 */ /* 0x000fe20000000000 */
[----:B------:R-:W-:Y:S02]  /*4570*/  FSEL R109, R56, -INF , !P2 ;  /* 0xff800000386d7808 */ /* 0x000fe40005000000 */
[----:B------:R-:W-:Y:S02]  /*4580*/  FSEL R108, R57, -INF , !P6 ;  /* 0xff800000396c7808 */ /* 0x000fe40007000000 */
[C---:B------:R-:W-:Y:S01]  /*4590*/  ISETP.GE.AND P3, PT, R21.reuse, R205, PT ;  /* 0x000000cd1500720c */ /* 0x040fe20003f66270 */
[----:B------:R-:W-:Y:S01]  /*45a0*/  HMMA.16816.F32.BF16 R60, R8, R26, R44 ;  /* 0x0000001a083c723c */ /* 0x000fe2000004182c */
[----:B------:R-:W-:-:S02]  /*45b0*/  ISETP.GE.AND P0, PT, R21, R204, PT ;  /* 0x000000cc1500720c */ /* 0x000fc40003f06270 */
[C---:B------:R-:W-:Y:S02]  /*45c0*/  ISETP.GE.AND P1, PT, R21.reuse, R203, PT ;  /* 0x000000cb1500720c */ /* 0x040fe40003f26270 */
[C---:B------:R-:W-:Y:S02]  /*45d0*/  ISETP.GE.AND P2, PT, R21.reuse, R202, PT ;  /* 0x000000ca1500720c */ /* 0x040fe40003f46270 */
[C---:B------:R-:W-:Y:S01]  /*45e0*/  ISETP.GE.OR P3, PT, R21.reuse, R209, !P3 ;  /* 0x000000d11500720c */ /* 0x040fe20005f66670 */
[----:B------:R-:W-:Y:S01]  /*45f0*/  HMMA.16816.F32.BF16 R64, R4, R26, R52 ;  /* 0x0000001a0440723c */ /* 0x000fe20000041834 */
[C---:B------:R-:W-:Y:S01]  /*4600*/  ISETP.GE.OR P0, PT, R21.reuse, R208, !P0 ;  /* 0x000000d01500720c */ /* 0x040fe20004706670 */
[----:B------:R-:W3:Y:S01]  /*4610*/  LDSM.16.M88.4 R24, [R191+0x1c00] ;  /* 0x001c0000bf18783b */ /* 0x000ee20000000200 */
[----:B------:R-:W-:Y:S01]  /*4620*/  ISETP.GE.OR P1, PT, R21, R207, !P1 ;  /* 0x000000cf1500720c */ /* 0x000fe20004f26670 */
[----:B------:R-:W-:-:S04]  /*4630*/  DEPBAR.LE SB0, 0x0 ;  /* 0x000080000000791a */ /* 0x000fc80000000000 */
[----:B------:R-:W-:Y:S01]  /*4640*/  ISETP.GE.OR P2, PT, R21, R206, !P2 ;  /* 0x000000ce1500720c */ /* 0x000fe20005746670 */
[----:B------:R-:W-:Y:S01]  /*4650*/  VIADD R21, R20, 0x49 ;  /* 0x0000004914157836 */ /* 0x000fe20000000000 */
[----:B------:R-:W-:Y:S01]  /*4660*/  FSEL R93, R58, -INF , !P5 ;  /* 0xff8000003a5d7808 */ /* 0x000fe20006800000 */
[----:B-1----:R-:W-:Y:S01]  /*4670*/  HMMA.16816.F32.BF16 R76, R8, R28, R48 ;  /* 0x0000001c084c723c */ /* 0x002fe20000041830 */
[----:B------:R-:W-:Y:S02]  /*4680*/  FSEL R91, R59, -INF , !P4 ;  /* 0xff8000003b5b7808 */ /* 0x000fe40006000000 */
[----:B------:R-:W-:Y:S02]  /*4690*/  FSEL R107, R72, -INF , !P1 ;  /* 0xff800000486b7808 */ /* 0x000fe40004800000 */
[C---:B------:R-:W-:Y:S01]  /*46a0*/  ISETP.GE.AND P6, PT, R21.reuse, R205, PT ;  /* 0x000000cd1500720c */ /* 0x040fe20003fc6270 */
[----:B------:R-:W-:Y:S01]  /*46b0*/  HMMA.16816.F32.BF16 R52, R12, R38, RZ ;  /* 0x000000260c34723c */ /* 0x000fe200000418ff */
[----:B------:R-:W-:-:S02]  /*46c0*/  ISETP.GE.AND P5, PT, R21, R204, PT ;  /* 0x000000cc1500720c */ /* 0x000fc40003fa6270 */
[C---:B------:R-:W-:Y:S02]  /*46d0*/  ISETP.GE.AND P4, PT, R21.reuse, R203, PT ;  /* 0x000000cb1500720c */ /* 0x040fe40003f86270 */
[C---:B------:R-:W-:Y:S01]  /*46e0*/  ISETP.GE.AND P1, PT, R21.reuse, R202, PT ;  /* 0x000000ca1500720c */ /* 0x040fe20003f26270 */
[----:B--2---:R-:W-:Y:S01]  /*46f0*/  HMMA.16816.F32.BF16 R44, R12, R32, RZ ;  /* 0x000000200c2c723c */ /* 0x004fe200000418ff */
[C---:B------:R-:W-:Y:S02]  /*4700*/  ISETP.GE.OR P6, PT, R21.reuse, R209, !P6 ;  /* 0x000000d11500720c */ /* 0x040fe400077c6670 */
[C---:B------:R-:W-:Y:S02]  /*4710*/  ISETP.GE.OR P5, PT, R21.reuse, R208, !P5 ;  /* 0x000000d01500720c */ /* 0x040fe40006fa6670 */
[C---:B------:R-:W-:Y:S01]  /*4720*/  ISETP.GE.OR P4, PT, R21.reuse, R207, !P4 ;  /* 0x000000cf1500720c */ /* 0x040fe20006786670 */
[----:B------:R-:W-:Y:S01]  /*4730*/  HMMA.16816.F32.BF16 R48, R16, R38, RZ ;  /* 0x000000261030723c */ /* 0x000fe200000418ff */
[----:B------:R-:W-:Y:S01]  /*4740*/  ISETP.GE.OR P1, PT, R21, R206, !P1 ;  /* 0x000000ce1500720c */ /* 0x000fe20004f26670 */
[----:B------:R-:W-:Y:S01]  /*4750*/  VIADD R21, R20, 0x50 ;  /* 0x0000005014157836 */ /* 0x000fe20000000000 */
[----:B------:R-:W-:-:S02]  /*4760*/  FSEL R89, R74, -INF , !P2 ;  /* 0xff8000004a597808 */ /* 0x000fc40005000000 */
[----:B------:R-:W-:Y:S01]  /*4770*/  FSEL R94, R68, -INF , !P3 ;  /* 0xff800000445e7808 */ /* 0x000fe20005800000 */
[----:B------:R-:W-:Y:S01]  /*4780*/  HMMA.16816.F32.BF16 R56, R16, R34, RZ ;  /* 0x000000221038723c */ /* 0x000fe200000418ff */
[----:B------:R-:W-:Y:S02]  /*4790*/  FSEL R98, R70, -INF , !P0 ;  /* 0xff80000046627808 */ /* 0x000fe40004000000 */
[----:B------:R-:W-:Y:S01]  /*47a0*/  FSEL R100, R73, -INF , !P4 ;  /* 0xff80000049647808 */ /* 0x000fe20006000000 */
[----:B------:R-:W-:Y:S01]  /*47b0*/  BAR.SYNC.DEFER_BLOCKING 0x0 ;  /* 0x0000000000007b1d */ /* 0x000fe20000010000 */
[C---:B------:R-:W-:Y:S02]  /*47c0*/  ISETP.GE.AND P2, PT, R21.reuse, R205, PT ;  /* 0x000000cd1500720c */ /* 0x040fe40003f46270 */
[C---:B------:R-:W-:Y:S02]  /*47d0*/  ISETP.GE.AND P3, PT, R21.reuse, R204, PT ;  /* 0x000000cc1500720c */ /* 0x040fe40003f66270 */
[----:B------:R-:W-:-:S02]  /*47e0*/  ISETP.GE.AND P0, PT, R21, R203, PT ;  /* 0x000000cb1500720c */ /* 0x000fc40003f06270 */
[C---:B------:R-:W-:Y:S02]  /*47f0*/  ISETP.GE.AND P4, PT, R21.reuse, R202, PT ;  /* 0x000000ca1500720c */ /* 0x040fe40003f86270 */
[C---:B------:R-:W-:Y:S02]  /*4800*/  ISETP.GE.OR P2, PT, R21.reuse, R209, !P2 ;  /* 0x000000d11500720c */ /* 0x040fe40005746670 */
[C---:B------:R-:W-:Y:S02]  /*4810*/  ISETP.GE.OR P3, PT, R21.reuse, R208, !P3 ;  /* 0x000000d01500720c */ /* 0x040fe40005f66670 */
[C---:B------:R-:W-:Y:S02]  /*4820*/  ISETP.GE.OR P0, PT, R21.reuse, R207, !P0 ;  /* 0x000000cf1500720c */ /* 0x040fe40004706670 */
[----:B------:R-:W-:Y:S01]  /*4830*/  ISETP.GE.OR P4, PT, R21, R206, !P4 ;  /* 0x000000ce1500720c */ /* 0x000fe20006786670 */
[----:B------:R-:W-:Y:S01]  /*4840*/  VIADD R21, R20, 0x51 ;  /* 0x0000005114157836 */ /* 0x000fe20000000000 */
[----:B------:R-:W-:-:S02]  /*4850*/  FSEL R88, R75, -INF , !P1 ;  /* 0xff8000004b587808 */ /* 0x000fc40004800000 */
[----:B------:R-:W-:Y:S01]  /*4860*/  HMMA.16816.F32.BF16 R72, R4, R28, R40 ;  /* 0x0000001c0448723c */ /* 0x000fe20000041828 */
[----:B------:R-:W-:Y:S02]  /*4870*/  FSEL R90, R69, -INF , !P6 ;  /* 0xff800000455a7808 */ /* 0x000fe40007000000 */
[----:B------:R-:W-:Y:S02]  /*4880*/  FSEL R95, R71, -INF , !P5 ;  /* 0xff800000475f7808 */ /* 0x000fe40006800000 */
[----:B------:R-:W-:Y:S01]  /*4890*/  FSEL R80, R80, -INF , !P2 ;  /* 0xff80000050507808 */ /* 0x000fe20005000000 */
[----:B------:R-:W-:Y:S01]  /*48a0*/  HMMA.16816.F32.BF16 R40, R16, R32, RZ ;  /* 0x000000201028723c */ /* 0x000fe200000418ff */
[C---:B------:R-:W-:Y:S02]  /*48b0*/  ISETP.GE.AND P5, PT, R21.reuse, R205, PT ;  /* 0x000000cd1500720c */ /* 0x040fe40003fa6270 */
[C---:B------:R-:W-:Y:S02]  /*48c0*/  ISETP.GE.AND P1, PT, R21.reuse, R204, PT ;  /* 0x000000cc1500720c */ /* 0x040fe40003f26270 */
[C---:B------:R-:W-:Y:S01]  /*48d0*/  ISETP.GE.AND P6, PT, R21.reuse, R203, PT ;  /* 0x000000cb1500720c */ /* 0x040fe20003fc6270 */
[----:B------:R-:W-:Y:S01]  /*48e0*/  HMMA.16816.F32.BF16 R68, R12, R34, RZ ;  /* 0x000000220c44723c */ /* 0x000fe200000418ff */
[----:B------:R-:W-:-:S02]  /*48f0*/  ISETP.GE.AND P2, PT, R21, R202, PT ;  /* 0x000000ca1500720c */ /* 0x000fc40003f46270 */
[C---:B------:R-:W-:Y:S02]  /*4900*/  ISETP.GE.OR P5, PT, R21.reuse, R209, !P5 ;  /* 0x000000d11500720c */ /* 0x040fe40006fa6670 */
[C---:B------:R-:W-:Y:S01]  /*4910*/  ISETP.GE.OR P1, PT, R21.reuse, R208, !P1 ;  /* 0x000000d01500720c */ /* 0x040fe20004f26670 */
[----:B---3--:R-:W-:Y:S01]  /*4920*/  HMMA.16816.F32.BF16 R32, R4, R24, R44 ;  /* 0x000000180420723c */ /* 0x008fe2000004182c */
[C---:B------:R-:W-:Y:S01]  /*4930*/  ISETP.GE.OR P6, PT, R21.reuse, R207, !P6 ;  /* 0x000000cf1500720c */ /* 0x040fe200077c6670 */
[C---:B------:R-:W-:Y:S01]  /*4940*/  VIADD R13, R20.reuse, 0x61 ;  /* 0x00000061140d7836 */ /* 0x040fe20000000000 */
[----:B------:R-:W-:Y:S01]  /*4950*/  ISETP.GE.OR P2, PT, R21, R206, !P2 ;  /* 0x000000ce1500720c */ /* 0x000fe20005746670 */
[C---:B------:R-:W-:Y:S01]  /*4960*/  VIADD R21, R20.reuse, 0x58 ;  /* 0x0000005814157836 */ /* 0x040fe20000000000 */
[----:B------:R-:W-:Y:S01]  /*4970*/  FSEL R81, R81, -INF , !P5 ;  /* 0xff80000051517808 */ /* 0x000fe20006800000 */
[----:B------:R-:W-:Y:S01]  /*4980*/  VIADD R12, R20, 0x70 ;  /* 0x00000070140c7836 */ /* 0x000fe20000000000 */
[----:B------:R-:W-:-:S02]  /*4990*/  FSEL R82, R82, -INF , !P3 ;  /* 0xff80000052527808 */ /* 0x000fc40005800000 */
[----:B------:R-:W-:Y:S02]  /*49a0*/  FSEL R83, R83, -INF , !P1 ;  /* 0xff80000053537808 */ /* 0x000fe40004800000 */
[----:B------:R-:W-:Y:S01]  /*49b0*/  FSEL R84, R84, -INF , !P0 ;  /* 0xff80000054547808 */ /* 0x000fe20004000000 */
[----:B------:R-:W-:Y:S01]  /*49c0*/  HMMA.16816.F32.BF16 R36, R8, R24, R40 ;  /* 0x000000180824723c */ /* 0x000fe20000041828 */
[C---:B------:R-:W-:Y:S02]  /*49d0*/  ISETP.GE.AND P5, PT, R21.reuse, R205, PT ;  /* 0x000000cd1500720c */ /* 0x040fe40003fa6270 */
[C---:B------:R-:W-:Y:S02]  /*49e0*/  ISETP.GE.AND P3, PT, R21.reuse, R204, PT ;  /* 0x000000cc1500720c */ /* 0x040fe40003f66270 */
[C---:B------:R-:W-:Y:S01]  /*49f0*/  ISETP.GE.AND P1, PT, R21.reuse, R203, PT ;  /* 0x000000cb1500720c */ /* 0x040fe20003f26270 */
[----:B------:R-:W-:Y:S01]  /*4a00*/  HMMA.16816.F32.BF16 R40, R4, R30, R52 ;  /* 0x0000001e0428723c */ /* 0x000fe20000041834 */
[----:B------:R-:W-:-:S02]  /*4a10*/  ISETP.GE.AND P0, PT, R21, R202, PT ;  /* 0x000000ca1500720c */ /* 0x000fc40003f06270 */
[----:B------:R-:W-:Y:S02]  /*4a20*/  FSEL R85, R85, -INF , !P6 ;  /* 0xff80000055557808 */ /* 0x000fe40007000000 */
[----:B------:R-:W-:Y:S01]  /*4a30*/  FSEL R87, R87, -INF , !P2 ;  /* 0xff80000057577808 */ /* 0x000fe20005000000 */
[----:B------:R-:W-:Y:S01]  /*4a40*/  HMMA.16816.F32.BF16 R28, R8, R30, R48 ;  /* 0x0000001e081c723c */ /* 0x000fe20000041830 */
[C---:B------:R-:W-:Y:S02]  /*4a50*/  ISETP.GE.AND P2, PT, R22.reuse, R204, PT ;  /* 0x000000cc1600720c */ /* 0x040fe40003f46270 */
[----:B------:R-:W-:Y:S02]  /*4a60*/  ISETP.GE.AND P6, PT, R22, R203, PT ;  /* 0x000000cb1600720c */ /* 0x000fe40003fc6270 */
[C---:B------:R-:W-:Y:S01]  /*4a70*/  ISETP.GE.OR P5, PT, R21.reuse, R209, !P5 ;  /* 0x000000d11500720c */ /* 0x040fe20006fa6670 */
[----:B------:R-:W-:Y:S01]  /*4a80*/  HMMA.16816.F32.BF16 R16, R4, R26, R68 ;  /* 0x0000001a0410723c */ /* 0x000fe20000041844 */
[----:B------:R-:W-:-:S02]  /*4a90*/  ISETP.GE.OR P3, PT, R21, R208, !P3 ;  /* 0x000000d01500720c */ /* 0x000fc40005f66670 */
[CC--:B------:R-:W-:Y:S02]  /*4aa0*/  ISETP.GE.OR P1, PT, R21.reuse, R207.reuse, !P1 ;  /* 0x000000cf1500720c */ /* 0x0c0fe40004f26670 */
[----:B------:R-:W-:Y:S01]  /*4ab0*/  ISETP.GE.OR P0, PT, R21, R206, !P0 ;  /* 0x000000ce1500720c */ /* 0x000fe20004706670 */
[----:B------:R-:W-:Y:S01]  /*4ac0*/  VIADD R21, R20, 0x60 ;  /* 0x0000006014157836 */ /* 0x000fe20000000000 */
[----:B------:R-:W-:Y:S01]  /*4ad0*/  ISETP.GE.OR P2, PT, R22, R208, !P2 ;  /* 0x000000d01600720c */ /* 0x000fe20005746670 */
[----:B------:R-:W-:Y:S01]  /*4ae0*/  VIADD R5, R20, 0x78 ;  /* 0x0000007814057836 */ /* 0x000fe20000000000 */
[----:B------:R-:W-:Y:S01]  /*4af0*/  ISETP.GE.OR P6, PT, R22, R207, !P6 ;  /* 0x000000cf1600720c */ /* 0x000fe200077c6670 */
[----:B------:R-:W-:Y:S01]  /*4b00*/  VIADD R4, R20, 0x79 ;  /* 0x0000007914047836 */ /* 0x000fe20000000000 */
[----:B------:R-:W-:Y:S01]  /*4b10*/  FSEL R60, R60, -INF , !P5 ;  /* 0xff8000003c3c7808 */ /* 0x000fe20006800000 */
[----:B------:R-:W-:Y:S01]  /*4b20*/  HMMA.16816.F32.BF16 R8, R8, R26, R56 ;  /* 0x0000001a0808723c */ /* 0x000fe20000041838 */
        /* <DEDUP_REMOVED lines=8> */
[-C--:B------:R-:W-:Y:S02]  /*4bb0*/  ISETP.GE.AND P4, PT, R22, R205.reuse, PT ;  /* 0x000000cd1600720c */ /* 0x080fe40003f86270 */
[----:B------:R-:W-:Y:S02]  /*4bc0*/  FSEL R64, R64, -INF , !P1 ;  /* 0xff80000040407808 */ /* 0x000fe40004800000 */
[----:B------:R-:W-:Y:S02]  /*4bd0*/  FSEL R66, R66, -INF , !P0 ;  /* 0xff80000042427808 */ /* 0x000fe40004000000 */
[----:B------:R-:W-:Y:S02]  /*4be0*/  ISETP.GE.AND P1, PT, R22, R202, PT ;  /* 0x000000ca1600720c */ /* 0x000fe40003f26270 */
[----:B------:R-:W-:-:S02]  /*4bf0*/  ISETP.GE.AND P0, PT, R21, R205, PT ;  /* 0x000000cd1500720c */ /* 0x000fc40003f06270 */
[C---:B------:R-:W-:Y:S02]  /*4c00*/  ISETP.GE.OR P5, PT, R21.reuse, R208, !P5 ;  /* 0x000000d01500720c */ /* 0x040fe40006fa6670 */
[C---:B------:R-:W-:Y:S02]  /*4c10*/  ISETP.GE.OR P3, PT, R21.reuse, R207, !P3 ;  /* 0x000000cf1500720c */ /* 0x040fe40005f66670 */
[-C--:B------:R-:W-:Y:S02]  /*4c20*/  ISETP.GE.OR P6, PT, R21, R206.reuse, !P6 ;  /* 0x000000ce1500720c */ /* 0x080fe400077c6670 */
[-C--:B------:R-:W-:Y:S02]  /*4c30*/  ISETP.GE.OR P2, PT, R13, R209.reuse, !P2 ;  /* 0x000000d10d00720c */ /* 0x080fe40005746670 */
[C---:B------:R-:W-:Y:S02]  /*4c40*/  ISETP.GE.OR P4, PT, R22.reuse, R209, !P4 ;  /* 0x000000d11600720c */ /* 0x040fe40006786670 */
[----:B------:R-:W-:-:S02]  /*4c50*/  ISETP.GE.OR P1, PT, R22, R206, !P1 ;  /* 0x000000ce1600720c */ /* 0x000fc40004f26670 */
[----:B------:R-:W-:Y:S02]  /*4c60*/  ISETP.GE.OR P0, PT, R21, R209, !P0 ;  /* 0x000000d11500720c */ /* 0x000fe40004706670 */
        /* <DEDUP_REMOVED lines=8> */
[----:B------:R-:W-:Y:S02]  /*4cf0*/  ISETP.GE.AND P2, PT, R12, R202, PT ;  /* 0x000000ca0c00720c */ /* 0x000fe40003f46270 */
[----:B------:R-:W-:Y:S02]  /*4d00*/  ISETP.GE.AND P4, PT, R13, R204, PT ;  /* 0x000000cc0d00720c */ /* 0x000fe40003f86270 */
[----:B------:R-:W-:-:S02]  /*4d10*/  FSEL R67, R67, -INF , !P1 ;  /* 0xff80000043437808 */ /* 0x000fc40004800000 */
[----:B------:R-:W-:Y:S02]  /*4d20*/  FSEL R76, R76, -INF , !P0 ;  /* 0xff8000004c4c7808 */ /* 0x000fe40004000000 */
[C---:B------:R-:W-:Y:S02]  /*4d30*/  ISETP.GE.AND P1, PT, R13.reuse, R203, PT ;  /* 0x000000cb0d00720c */ /* 0x040fe40003f26270 */
[----:B------:R-:W-:Y:S02]  /*4d40*/  ISETP.GE.AND P0, PT, R13, R202, PT ;  /* 0x000000ca0d00720c */ /* 0x000fe40003f06270 */
[C---:B------:R-:W-:Y:S02]  /*4d50*/  ISETP.GE.OR P5, PT, R12.reuse, R209, !P5 ;  /* 0x000000d10c00720c */ /* 0x040fe40006fa6670 */
[C---:B------:R-:W-:Y:S02]  /*4d60*/  ISETP.GE.OR P3, PT, R12.reuse, R208, !P3 ;  /* 0x000000d00c00720c */ /* 0x040fe40005f66670 */
[----:B------:R-:W-:-:S02]  /*4d70*/  ISETP.GE.OR P6, PT, R12, R207, !P6 ;  /* 0x000000cf0c00720c */ /* 0x000fc400077c6670 */
[----:B------:R-:W-:Y:S01]  /*4d80*/  ISETP.GE.OR P2, PT, R12, R206, !P2 ;  /* 0x000000ce0c00720c */ /* 0x000fe20005746670 */
[C---:B------:R-:W-:Y:S01]  /*4d90*/  VIADD R12, R20.reuse, 0x71 ;  /* 0x00000071140c7836 */ /* 0x040fe20000000000 */
[C---:B------:R-:W-:Y:S02]  /*4da0*/  ISETP.GE.OR P4, PT, R13.reuse, R208, !P4 ;  /* 0x000000d00d00720c */ /* 0x040fe40006786670 */
[C---:B------:R-:W-:Y:S02]  /*4db0*/  ISETP.GE.OR P1, PT, R13.reuse, R207, !P1 ;  /* 0x000000cf0d00720c */ /* 0x040fe40004f26670 */
[----:B------:R-:W-:Y:S01]  /*4dc0*/  ISETP.GE.OR P0, PT, R13, R206, !P0 ;  /* 0x000000ce0d00720c */ /* 0x000fe20004706670 */
[----:B------:R-:W-:Y:S01]  /*4dd0*/  VIADD R13, R20, 0x68 ;  /* 0x00000068140d7836 */ /* 0x000fe20000000000 */
[----:B------:R-:W-:Y:S02]  /*4de0*/  FSEL R79, R79, -INF , !P4 ;  /* 0xff8000004f4f7808 */ /* 0x000fe40006000000 */
[----:B------:R-:W-:-:S02]  /*4df0*/  ISETP.GE.AND P4, PT, R12, R205, PT ;  /* 0x000000cd0c00720c */ /* 0x000fc40003f86270 */
[----:B------:R-:W-:Y:S02]  /*4e00*/  FSEL R75, R75, -INF , !P0 ;  /* 0xff8000004b4b7808 */ /* 0x000fe40004000000 */
[C---:B------:R-:W-:Y:S02]  /*4e10*/  ISETP.GE.AND P0, PT, R13.reuse, R205, PT ;  /* 0x000000cd0d00720c */ /* 0x040fe40003f06270 */
[-C--:B------:R-:W-:Y:S02]  /*4e20*/  ISETP.GE.OR P4, PT, R12, R209.reuse, !P4 ;  /* 0x000000d10c00720c */ /* 0x080fe40006786670 */
[----:B------:R-:W-:Y:S02]  /*4e30*/  ISETP.GE.OR P0, PT, R13, R209, !P0 ;  /* 0x000000d10d00720c */ /* 0x000fe40004706670 */
[----:B------:R-:W-:Y:S02]  /*4e40*/  FSEL R45, R36, -INF , !P5 ;  /* 0xff800000242d7808 */ /* 0x000fe40006800000 */
[----:B------:R-:W-:-:S02]  /*4e50*/  FSEL R49, R32, -INF , !P6 ;  /* 0xff80000020317808 */ /* 0x000fc40007000000 */
[----:B------:R-:W-:Y:S02]  /*4e60*/  FSEL R34, R34, -INF , !P2 ;  /* 0xff80000022227808 */ /* 0x000fe40005000000 */
[----:B------:R-:W-:Y:S02]  /*4e70*/  FSEL R24, R37, -INF , !P4 ;  /* 0xff80000025187808 */ /* 0x000fe40006000000 */
[-C--:B------:R-:W-:Y:S02]  /*4e80*/  ISETP.GE.AND P5, PT, R13, R203.reuse, PT ;  /* 0x000000cb0d00720c */ /* 0x080fe40003fa6270 */
[C---:B------:R-:W-:Y:S02]  /*4e90*/  ISETP.GE.AND P6, PT, R12.reuse, R204, PT ;  /* 0x000000cc0c00720c */ /* 0x040fe40003fc6270 */
[C---:B------:R-:W-:Y:S02]  /*4ea0*/  ISETP.GE.AND P2, PT, R12.reuse, R203, PT ;  /* 0x000000cb0c00720c */ /* 0x040fe40003f46270 */
[----:B------:R-:W-:-:S02]  /*4eb0*/  ISETP.GE.AND P4, PT, R12, R202, PT ;  /* 0x000000ca0c00720c */ /* 0x000fc40003f86270 */
[----:B------:R-:W-:Y:S02]  /*4ec0*/  FSEL R28, R28, -INF , !P0 ;  /* 0xff8000001c1c7808 */ /* 0x000fe40004000000 */
[----:B------:R-:W-:Y:S02]  /*4ed0*/  ISETP.GE.AND P0, PT, R5, R202, PT ;  /* 0x000000ca0500720c */ /* 0x000fe40003f06270 */
[-C--:B------:R-:W-:Y:S02]  /*4ee0*/  ISETP.GE.OR P5, PT, R13, R207.reuse, !P5 ;  /* 0x000000cf0d00720c */ /* 0x080fe40006fa6670 */
[C---:B------:R-:W-:Y:S02]  /*4ef0*/  ISETP.GE.OR P6, PT, R12.reuse, R208, !P6 ;  /* 0x000000d00c00720c */ /* 0x040fe400077c6670 */
[C---:B------:R-:W-:Y:S02]  /*4f00*/  ISETP.GE.OR P2, PT, R12.reuse, R207, !P2 ;  /* 0x000000cf0c00720c */ /* 0x040fe40005746670 */
[-C--:B------:R-:W-:Y:S01]  /*4f10*/  ISETP.GE.OR P4, PT, R12, R206.reuse, !P4 ;  /* 0x000000ce0c00720c */ /* 0x080fe20006786670 */
[----:B------:R-:W-:Y:S01]  /*4f20*/  VIADD R12, R20, 0x69 ;  /* 0x00000069140c7836 */ /* 0x000fe20000000000 */
[----:B------:R-:W-:-:S02]  /*4f30*/  ISETP.GE.OR P0, PT, R5, R206, !P0 ;  /* 0x000000ce0500720c */ /* 0x000fc40004706670 */
[----:B------:R-:W-:Y:S02]  /*4f40*/  FSEL R46, R40, -INF , !P5 ;  /* 0xff800000282e7808 */ /* 0x000fe40006800000 */
[----:B------:R-:W-:Y:S02]  /*4f50*/  FSEL R47, R38, -INF , !P3 ;  /* 0xff800000262f7808 */ /* 0x000fe40005800000 */
[----:B------:R-:W-:Y:S02]  /*4f60*/  FSEL R40, R33, -INF , !P2 ;  /* 0xff80000021287808 */ /* 0x000fe40005000000 */
[-C--:B------:R-:W-:Y:S02]  /*4f70*/  ISETP.GE.AND P3, PT, R13, R202.reuse, PT ;  /* 0x000000ca0d00720c */ /* 0x080fe40003f66270 */
[----:B------:R-:W-:Y:S02]  /*4f80*/  ISETP.GE.AND P2, PT, R12, R202, PT ;  /* 0x000000ca0c00720c */ /* 0x000fe40003f46270 */
[----:B------:R-:W-:-:S02]  /*4f90*/  FSEL R18, R18, -INF , !P0 ;  /* 0xff80000012127808 */ /* 0x000fc40004000000 */
[----:B------:R-:W-:Y:S02]  /*4fa0*/  ISETP.GE.AND P0, PT, R4, R202, PT ;  /* 0x000000ca0400720c */ /* 0x000fe40003f06270 */
[-C--:B------:R-:W-:Y:S02]  /*4fb0*/  ISETP.GE.OR P3, PT, R13, R206.reuse, !P3 ;  /* 0x000000ce0d00720c */ /* 0x080fe40005f66670 */
[-C--:B------:R-:W-:Y:S02]  /*4fc0*/  ISETP.GE.OR P2, PT, R12, R206.reuse, !P2 ;  /* 0x000000ce0c00720c */ /* 0x080fe40005746670 */
[----:B------:R-:W-:Y:S02]  /*4fd0*/  ISETP.GE.OR P0, PT, R4, R206, !P0 ;  /* 0x000000ce0400720c */ /* 0x000fe40004706670 */
[----:B------:R-:W-:Y:S02]  /*4fe0*/  FSEL R73, R73, -INF , !P1 ;  /* 0xff80000049497808 */ /* 0x000fe40004800000 */
[----:B------:R-:W-:-:S02]  /*4ff0*/  FSEL R42, R42, -INF , !P3 ;  /* 0xff8000002a2a7808 */ /* 0x000fc40005800000 */
[----:B------:R-:W-:Y:S02]  /*5000*/  FSEL R35, R35, -INF , !P4 ;  /* 0xff80000023237808 */ /* 0x000fe40006000000 */
[----:B------:R-:W-:Y:S02]  /*5010*/  FSEL R43, R43, -INF , !P2 ;  /* 0xff8000002b2b7808 */ /* 0x000fe40005000000 */
[----:B------:R-:W-:Y:S02]  /*5020*/  ISETP.GE.AND P1, PT, R13, R204, PT ;  /* 0x000000cc0d00720c */ /* 0x000fe40003f26270 */
[-C--:B------:R-:W-:Y:S02]  /*5030*/  ISETP.GE.AND P3, PT, R12, R203.reuse, PT ;  /* 0x000000cb0c00720c */ /* 0x080fe40003f66270 */
[-C--:B------:R-:W-:Y:S02]  /*5040*/  ISETP.GE.AND P2, PT, R5, R203.reuse, PT ;  /* 0x000000cb0500720c */ /* 0x080fe40003f46270 */
[----:B------:R-:W-:-:S02]  /*5050*/  ISETP.GE.AND P4, PT, R4, R203, PT ;  /* 0x000000cb0400720c */ /* 0x000fc40003f86270 */
[----:B------:R-:W-:Y:S02]  /*5060*/  FSEL R19, R19, -INF , !P0 ;  /* 0xff80000013137808 */ /* 0x000fe40004000000 */
[----:B------:R-:W-:Y:S02]  /*5070*/  ISETP.GT.AND P0, PT, R172, R187, PT ;  /* 0x000000bbac00720c */ /* 0x000fe40003f04270 */
[----:B------:R-:W-:Y:S02]  /*5080*/  ISETP.GE.OR P1, PT, R13, R208, !P1 ;  /* 0x000000d00d00720c */ /* 0x000fe40004f26670 */
[-C--:B------:R-:W-:Y:S02]  /*5090*/  ISETP.GE.OR P3, PT, R12, R207.reuse, !P3 ;  /* 0x000000cf0c00720c */ /* 0x080fe40005f66670 */
[-C--:B------:R-:W-:Y:S02]  /*50a0*/  ISETP.GE.OR P2, PT, R5, R207.reuse, !P2 ;  /* 0x000000cf0500720c */ /* 0x080fe40005746670 */
[----:B------:R-:W-:-:S02]  /*50b0*/  ISETP.GE.OR P4, PT, R4, R207, !P4 ;  /* 0x000000cf0400720c */ /* 0x000fc40006786670 */
[----:B------:R-:W-:Y:S02]  /*50c0*/  FSEL R44, R39, -INF , !P6 ;  /* 0xff800000272c7808 */ /* 0x000fe40007000000 */
[----:B------:R-:W-:Y:S02]  /*50d0*/  FSEL R41, R41, -INF , !P3 ;  /* 0xff80000029297808 */ /* 0x000fe40005800000 */
[----:B------:R-:W-:Y:S02]  /*50e0*/  FSEL R30, R30, -INF , !P1 ;  /* 0xff8000001e1e7808 */ /* 0x000fe40004800000 */
[----:B------:R-:W-:Y:S02]  /*50f0*/  FSEL R32, R16, -INF , !P2 ;  /* 0xff80000010207808 */ /* 0x000fe40005000000 */
[----:B------:R-:W-:Y:S02]  /*5100*/  FSEL R27, R17, -INF , !P4 ;  /* 0xff800000111b7808 */ /* 0x000fe40006000000 */
[----:B------:R-:W-:-:S02]  /*5110*/  ISETP.GE.AND P6, PT, R12, R205, PT ;  /* 0x000000cd0c00720c */ /* 0x000fc40003fc6270 */
[-C--:B------:R-:W-:Y:S02]  /*5120*/  ISETP.GE.AND P5, PT, R12, R204.reuse, PT ;  /* 0x000000cc0c00720c */ /* 0x080fe40003fa6270 */
[CC--:B------:R-:W-:Y:S02]  /*5130*/  ISETP.GE.AND P3, PT, R5.reuse, R205.reuse, PT ;  /* 0x000000cd0500720c */ /* 0x0c0fe40003f66270 */
[-C--:B------:R-:W-:Y:S02]  /*5140*/  ISETP.GE.AND P1, PT, R5, R204.reuse, PT ;  /* 0x000000cc0500720c */ /* 0x080fe40003f26270 */
[C---:B------:R-:W-:Y:S02]  /*5150*/  ISETP.GE.AND P2, PT, R4.reuse, R205, PT ;  /* 0x000000cd0400720c */ /* 0x040fe40003f46270 */
[----:B------:R-:W-:Y:S02]  /*5160*/  ISETP.GE.AND P4, PT, R4, R204, PT ;  /* 0x000000cc0400720c */ /* 0x000fe40003f86270 */
[----:B------:R-:W-:-:S02]  /*5170*/  ISETP.GE.OR P6, PT, R12, R209, !P6 ;  /* 0x000000d10c00720c */ /* 0x000fc400077c6670 */
[-C--:B------:R-:W-:Y:S02]  /*5180*/  ISETP.GE.OR P5, PT, R12, R208.reuse, !P5 ;  /* 0x000000d00c00720c */ /* 0x080fe40006fa6670 */
[CC--:B------:R-:W-:Y:S02]  /*5190*/  ISETP.GE.OR P3, PT, R5.reuse, R209.reuse, !P3 ;  /* 0x000000d10500720c */ /* 0x0c0fe40005f66670 */
[-C--:B------:R-:W-:Y:S02]  /*51a0*/  ISETP.GE.OR P1, PT, R5, R208.reuse, !P1 ;  /* 0x000000d00500720c */ /* 0x080fe40004f26670 */
[C---:B------:R-:W-:Y:S02]  /*51b0*/  ISETP.GE.OR P2, PT, R4.reuse, R209, !P2 ;  /* 0x000000d10400720c */ /* 0x040fe40005746670 */
[----:B------:R-:W-:Y:S01]  /*51c0*/  ISETP.GE.OR P4, PT, R4, R208, !P4 ;  /* 0x000000d00400720c */ /* 0x000fe20006786670 */
[----:B------:R-:W-:Y:S01]  /*51d0*/  IMAD R4, R211, 0x8, R176 ;  /* 0x00000008d3047824 */ /* 0x000fe200078e02b0 */
[----:B------:R-:W-:-:S02]  /*51e0*/  FSEL R29, R29, -INF , !P6 ;  /* 0xff8000001d1d7808 */ /* 0x000fc40007000000 */
[----:B------:R-:W-:Y:S02]  /*51f0*/  FSEL R31, R31, -INF , !P5 ;  /* 0xff8000001f1f7808 */ /* 0x000fe40006800000 */
[----:B------:R-:W-:Y:S02]  /*5200*/  FSEL R23, R8, -INF , !P3 ;  /* 0xff80000008177808 */ /* 0x000fe40005800000 */
[----:B------:R-:W-:Y:S02]  /*5210*/  FSEL R26, R10, -INF , !P1 ;  /* 0xff8000000a1a7808 */ /* 0x000fe40004800000 */
[----:B------:R-:W-:Y:S02]  /*5220*/  FSEL R22, R9, -INF , !P2 ;  /* 0xff80000009167808 */ /* 0x000fe40005000000 */
[----:B------:R-:W-:Y:S01]  /*5230*/  FSEL R25, R11, -INF , !P4 ;  /* 0xff8000000b197808 */ /* 0x000fe20006000000 */
[----:B------:R-:W-:Y:S06]  /*5240*/  @!P0 BRA `(.L_x_1047) ;  /* 0x0000000000c48947 */ /* 0x000fec0003800000 */
[----:B------:R-:W-:Y:S01]  /*5250*/  ISETP.GE.AND P0, PT, R92, R116, PT ;  /* 0x000000745c00720c */ /* 0x000fe20003f06270 */
[----:B------:R-:W-:Y:S01]  /*5260*/  VIADD R6, R186, 0xfffffffe ;  /* 0xfffffffeba067836 */ /* 0x000fe20000000000 */
[----:B------:R-:W-:Y:S03]  /*5270*/  BSSY B0, `(.L_x_1048) ;  /* 0x000002d000007945 */ /* 0x000fe60003800000 */
[----:B------:R-:W-:Y:S01]  /*5280*/  IMAD R5, R184, R6, RZ ;  /* 0x00000006b8057224 */ /* 0x000fe200078e02ff */
[----:B------:R-:W-:Y:S01]  /*5290*/  SHF.R.S32.HI R4, RZ, 0x1f, R6 ;  /* 0x0000001fff047819 */ /* 0x000fe20000011406 */
[----:B------:R-:W-:-:S04]  /*52a0*/  IMAD.WIDE.U32 R6, R6, R177, R182 ;  /* 0x000000b106067225 */ /* 0x000fc800078e00b6 */
[----:B------:R-:W-:Y:S02]  /*52b0*/  IMAD R5, R4, R177, R5 ;  /* 0x000000b104057224 */ /* 0x000fe400078e0205 */
[-C--:B------:R-:W-:Y:S01]  /*52c0*/  @!P0 IADD3 R4, P1, R174, R6.reuse, RZ ;  /* 0x00000006ae048210 */ /* 0x080fe20007f3e0ff */
[----:B------:R1:W-:Y:S01]  /*52d0*/  @P0 STS [R210+0x2000], RZ ;  /* 0x002000ffd2000388 */ /* 0x0003e20000000800 */
[----:B------:R-:W-:Y:S01]  /*52e0*/  IMAD.IADD R5, R7, 0x1, R5 ;  /* 0x0000000107057824 */ /* 0x000fe200078e0205 */
[----:B------:R-:W-:Y:S02]  /*52f0*/  @!P0 LEA R9, P2, R180, R6, 0x6 ;  /* 0x00000006b4098211 */ /* 0x000fe400078430ff */
[-C--:B------:R-:W-:Y:S01]  /*5300*/  @!P0 LEA R12, P4, R6, R178.reuse, 0x1 ;  /* 0x000000b2060c8211 */ /* 0x080fe200078808ff */
[----:B------:R-:W-:Y:S01]  /*5310*/  @!P0 IMAD.X R11, R175, 0x1, R5, P1 ;  /* 0x00000001af0b8824 */ /* 0x000fe200008e0605 */
[-C--:B------:R-:W-:Y:S01]  /*5320*/  @!P0 LEA R10, P3, R4, R178.reuse, 0x1 ;  /* 0x000000b2040a8211 */ /* 0x080fe200078608ff */
[----:B------:R1:W-:Y:S01]  /*5330*/  @P0 STS [R210+0x2004], RZ ;  /* 0x002004ffd2000388 */ /* 0x0003e20000000800 */
[----:B------:R-:W-:-:S02]  /*5340*/  @!P0 LEA R8, P1, R9, R178, 0x1 ;  /* 0x000000b209088211 */ /* 0x000fc400078208ff */
[----:B------:R-:W-:Y:S01]  /*5350*/  @!P0 LEA.HI.X R14, R180, R5, R181, 0x6, P2 ;  /* 0x00000005b40e8211 */ /* 0x000fe200010f34b5 */
[----:B------:R1:W-:Y:S01]  /*5360*/  @P0 STS.64 [R210+0x2008], RZ ;  /* 0x002008ffd2000388 */ /* 0x0003e20000000a00 */
[-C--:B------:R-:W-:Y:S02]  /*5370*/  @!P0 LEA.HI.X R13, R6, R179.reuse, R5, 0x1, P4 ;  /* 0x000000b3060d8211 */ /* 0x080fe400020f0c05 */
[-C--:B------:R-:W-:Y:S02]  /*5380*/  @!P0 LEA.HI.X R11, R4, R179.reuse, R11, 0x1, P3 ;  /* 0x000000b3040b8211 */ /* 0x080fe400018f0c0b */
        /* <DEDUP_REMOVED lines=18> */
[----:B-1----:R-:W-:-:S04]  /*54b0*/  IMAD R8, R181, 0x60, RZ ;  /* 0x00000060b5087824 */ /* 0x002fc800078e02ff */
        /* <DEDUP_REMOVED lines=8> */
.L_x_1049:
[----:B------:R-:W-:Y:S05]  /*5540*/  BSYNC B0 ;  /* 0x0000000000007941 */ /* 0x000fea0003800000 */
.L_x_1048:
[----:B------:R-:W0:Y:S02]  /*5550*/  LDGDEPBAR ;  /* 0x00000000000079af */ /* 0x000e240000000000 */
.L_x_1047:
[----:B------:R-:W-:Y:S05]  /*5560*/  BSYNC B1 ;  /* 0x0000000000017941 */ /* 0x000fea0003800000 */
.L_x_1046:
[----:B--2---:R-:W2:Y:S04]  /*5570*/  LD.E R4, desc[UR4][R168.64+0xdc] ;  /* 0x0000dc04a8047980 */ /* 0x004ea8000c101900 */
[----:B------:R-:W-:Y:S04]  /*5580*/  STL [R1+0x470], R186 ;  /* 0x000470ba01007387 */ /* 0x000fe80000100800 */
        /* <DEDUP_REMOVED lines=29> */
[----:B------:R-:W-:Y:S04]  /*5760*/  STL.64 [R1+0x3e0], R194 ;  /* 0x0003e0c201007387 */ /* 0x000fe80000100a00 */
[----:B------:R3:W-:Y:S04]  /*5770*/  STL.64 [R1+0x3d8], R192 ;  /* 0x0003d8c001007387 */ /* 0x0007e80000100a00 */
[----:B---3--:R-:W3:Y:S01]  /*5780*/  LDL.64 R192, [R1+0x108] ;  /* 0x0001080001c07983 */ /* 0x008ee20000100a00 */
[----:B------:R-:W-:-:S02]  /*5790*/  FMNMX.FTZ R36, R150, R149, !PT ;  /* 0x0000009596247209 */ /* 0x000fc40007810000 */
[----:B------:R-:W-:Y:S01]  /*57a0*/  FMNMX.FTZ R5, R157, R156, !PT ;  /* 0x0000009c9d057209 */ /* 0x000fe20007810000 */
[----:B------:R-:W-:Y:S01]  /*57b0*/  STL.64 [R1+0x3d0], R190 ;  /* 0x0003d0be01007387 */ /* 0x000fe20000100a00 */
        /* <DEDUP_REMOVED lines=114> */
[----:B------:R-:W4:Y:S01]  /*5ee0*/  SHFL.BFLY PT, R7, R36, 0x2, 0x1f ;  /* 0x0c401f0024077f89 */ /* 0x000f2200000e0000 */
[----:B------:R-:W-:Y:S02]  /*5ef0*/  FMNMX.FTZ R39, R22, R39, !PT ;  /* 0x0000002716277209 */ /* 0x000fe40007810000 */
[----:B------:R-:W-:Y:S02]  /*5f00*/  FMNMX.FTZ R5, R72, R5, !PT ;  /* 0x0000000548057209 */ /* 0x000fe40007810000 */
[----:B------:R-:W-:Y:S01]  /*5f10*/  FMNMX.FTZ R38, R44, R38, !PT ;  /* 0x000000262c267209 */ /* 0x000fe20007810000 */
[----:B------:R-:W2:Y:S01]  /*5f20*/  SHFL.BFLY PT, R6, R39, 0x2, 0x1f ;  /* 0x0c401f0027067f89 */ /* 0x000ea200000e0000 */
[----:B------:R-:W-:-:S02]  /*5f30*/  FMNMX.FTZ R5, R73, R5, !PT ;  /* 0x0000000549057209 */ /* 0x000fc40007810000 */
[----:B------:R-:W-:Y:S02]  /*5f40*/  FMNMX.FTZ R38, R26, R38, !PT ;  /* 0x000000261a267209 */ /* 0x000fe40007810000 */
[----:B------:R-:W-:Y:S02]  /*5f50*/  FMNMX.FTZ R5, R46, R5, !PT ;  /* 0x000000052e057209 */ /* 0x000fe40007810000 */
[----:B------:R-:W-:Y:S02]  /*5f60*/  FMNMX.FTZ R38, R25, R38, !PT ;  /* 0x0000002619267209 */ /* 0x000fe40007810000 */
[----:B------:R-:W-:-:S03]  /*5f70*/  FMNMX.FTZ R5, R41, R5, !PT ;  /* 0x0000000529057209 */ /* 0x000fc60007810000 */
[----:B-1----:R-:W1:Y:S01]  /*5f80*/  SHFL.BFLY PT, R8, R38, 0x2, 0x1f ;  /* 0x0c401f0026087f89 */ /* 0x002e6200000e0000 */
[----:B------:R-:W-:-:S04]  /*5f90*/  FMNMX.FTZ R5, R49, R5, !PT ;  /* 0x0000000531057209 */ /* 0x000fc80007810000 */
[----:B------:R-:W-:Y:S02]  /*5fa0*/  FMNMX.FTZ R5, R40, R5, !PT ;  /* 0x0000000528057209 */ /* 0x000fe40007810000 */
[----:B----4-:R-:W-:Y:S02]  /*5fb0*/  FMNMX.FTZ R36, R36, R7, !PT ;  /* 0x0000000724247209 */ /* 0x010fe40007810000 */
[----:B------:R-:W-:Y:S02]  /*5fc0*/  FMNMX.FTZ R5, R32, R5, !PT ;  /* 0x0000000520057209 */ /* 0x000fe40007810000 */
[----:B--2---:R-:W-:Y:S02]  /*5fd0*/  FMNMX.FTZ R39, R39, R6, !PT ;  /* 0x0000000627277209 */ /* 0x004fe40007810000 */
[----:B------:R-:W-:Y:S01]  /*5fe0*/  FMNMX.FTZ R5, R27, R5, !PT ;  /* 0x000000051b057209 */ /* 0x000fe20007810000 */
[----:B------:R-:W2:Y:S04]  /*5ff0*/  SHFL.BFLY PT, R6, R36, 0x1, 0x1f ;  /* 0x0c201f0024067f89 */ /* 0x000ea800000e0000 */
[----:B------:R-:W4:Y:S01]  /*6000*/  SHFL.BFLY PT, R37, R5, 0x2, 0x1f ;  /* 0x0c401f0005257f89 */ /* 0x000f2200000e0000 */
[----:B-1----:R-:W-:-:S03]  /*6010*/  FMNMX.FTZ R38, R38, R8, !PT ;  /* 0x0000000826267209 */ /* 0x002fc60007810000 */
[----:B------:R-:W1:Y:S04]  /*6020*/  SHFL.BFLY PT, R7, R39, 0x1, 0x1f ;  /* 0x0c201f0027077f89 */ /* 0x000e6800000e0000 */
[----:B------:R-:W3:Y:S01]  /*6030*/  SHFL.BFLY PT, R8, R38, 0x1, 0x1f ;  /* 0x0c201f0026087f89 */ /* 0x000ee200000e0000 */
[----:B--2---:R-:W-:Y:S02]  /*6040*/  FMNMX.FTZ R36, R36, R6, !PT ;  /* 0x0000000624247209 */ /* 0x004fe40007810000 */
[----:B----4-:R-:W-:-:S03]  /*6050*/  FMNMX.FTZ R37, R5, R37, !PT ;  /* 0x0000002505257209 */ /* 0x010fc60007810000 */
[----:B------:R-:W-:Y:S01]  /*6060*/  FMUL.FTZ R5, R4, R36 ;  /* 0x0000002404057220 */ /* 0x000fe20000410000 */
[----:B------:R-:W-:Y:S01]  /*6070*/  FSETP.NEU.FTZ.AND P0, PT, R36, -INF , PT ;  /* 0xff8000002400780b */ /* 0x000fe20003f1d000 */
[----:B------:R-:W2:Y:S03]  /*6080*/  SHFL.BFLY PT, R9, R37, 0x1, 0x1f ;  /* 0x0c201f0025097f89 */ /* 0x000ea600000e0000 */
[----:B------:R-:W-:Y:S02]  /*6090*/  FSEL R5, R5, RZ, P0 ;  /* 0x000000ff05057208 */ /* 0x000fe40000000000 */
[----:B-1----:R-:W-:Y:S01]  /*60a0*/  FMNMX.FTZ R39, R39, R7, !PT ;  /* 0x0000000727277209 */ /* 0x002fe20007810000 */
[----:B------:R-:W-:Y:S01]  /*60b0*/  STL [R1+0x428], R168 ;  /* 0x000428a801007387 */ /* 0x000fe20000100800 */
[----:B---3--:R-:W-:Y:S01]  /*60c0*/  FMNMX.FTZ R38, R38, R8, !PT ;  /* 0x0000000826267209 */ /* 0x008fe20007810000 */
[-CC-:B------:R-:W-:Y:S01]  /*60d0*/  FFMA.FTZ R13, R119, R4.reuse, -R5.reuse ;  /* 0x00000004770d7223 */ /* 0x180fe20000010805 */
[-CC-:B------:R-:W-:Y:S01]  /*60e0*/  FFMA.FTZ R188, R106, R4.reuse, -R5.reuse ;  /* 0x000000046abc7223 */ /* 0x180fe20000010805 */
[----:B------:R-:W-:Y:S01]  /*60f0*/  STL [R1+0x424], R169 ;  /* 0x000424a901007387 */ /* 0x000fe20000100800 */
[----:B------:R-:W-:Y:S01]  /*6100*/  FFMA.FTZ R12, R112, R4, -R5 ;  /* 0x00000004700c7223 */ /* 0x000fe20000010805 */
[----:B------:R-:W-:-:S02]  /*6110*/  FMUL.FTZ R7, R4, R39 ;  /* 0x0000002704077220 */ /* 0x000fc40000410000 */
[----:B------:R1:W-:Y:S01]  /*6120*/  STL [R1+0x42c], R169 ;  /* 0x00042ca901007387 */ /* 0x0003e20000100800 */
[-CC-:B------:R-:W-:Y:S01]  /*6130*/  FFMA.FTZ R213, R105, R4.reuse, -R5.reuse ;  /* 0x0000000469d57223 */ /* 0x180fe20000010805 */
[----:B------:R-:W-:Y:S02]  /*6140*/  FSETP.NEU.FTZ.AND P1, PT, R39, -INF , PT ;  /* 0xff8000002700780b */ /* 0x000fe40003f3d000 */
[----:B------:R-:W-:Y:S01]  /*6150*/  STL [R1+0x430], R36 ;  /* 0x0004302401007387 */ /* 0x000fe20000100800 */
[-CC-:B------:R-:W-:Y:S01]  /*6160*/  FFMA.FTZ R227, R102, R4.reuse, -R5.reuse ;  /* 0x0000000466e37223 */ /* 0x180fe20000010805 */
[-CC-:B------:R-:W-:Y:S02]  /*6170*/  FFMA.FTZ R226, R96, R4.reuse, -R5.reuse ;  /* 0x0000000460e27223 */ /* 0x180fe40000010805 */
[----:B------:R-:W-:Y:S01]  /*6180*/  STL [R1+0x434], R39 ;  /* 0x0004342701007387 */ /* 0x000fe20000100800 */
[----:B------:R-:W-:-:S03]  /*6190*/  FFMA.FTZ R229, R93, R4, -R5 ;  /* 0x000000045de57223 */ /* 0x000fc60000010805 */
[----:B------:R-:W-:Y:S01]  /*61a0*/  STL [R1+0x474], R38 ;  /* 0x0004742601007387 */ /* 0x000fe20000100800 */
[----:B------:R-:W-:-:S03]  /*61b0*/  FFMA.FTZ R228, R91, R4, -R5 ;  /* 0x000000045be47223 */ /* 0x000fc60000010805 */
[----:B------:R-:W-:Y:S01]  /*61c0*/  STL [R1+0x1c], R13 ;  /* 0x00001c0d01007387 */ /* 0x000fe20000100800 */
[----:B------:R-:W-:-:S03]  /*61d0*/  FSEL R7, R7, RZ, P1 ;  /* 0x000000ff07077208 */ /* 0x000fc60000800000 */
[----:B------:R-:W-:Y:S04]  /*61e0*/  STL [R1+0x478], R188 ;  /* 0x000478bc01007387 */ /* 0x000fe80000100800 */
[----:B------:R-:W-:Y:S04]  /*61f0*/  STL [R1+0x24], R12 ;  /* 0x0000240c01007387 */ /* 0x000fe80000100800 */
[----:B------:R-:W-:Y:S01]  /*6200*/  STL [R1+0x47c], R213 ;  /* 0x00047cd501007387 */ /* 0x000fe20000100800 */
[----:B------:R-:W-:-:S03]  /*6210*/  FFMA.FTZ R250, R89, R4, -R5 ;  /* 0x0000000459fa7223 */ /* 0x000fc60000010805 */
[----:B------:R-:W-:Y:S01]  /*6220*/  STL [R1+0x480], R227 ;  /* 0x000480e301007387 */ /* 0x000fe20000100800 */
[----:B------:R-:W-:-:S03]  /*6230*/  FFMA.FTZ R17, R157, R4, -R7 ;  /* 0x000000049d117223 */ /* 0x000fc60000010807 */
[----:B------:R-:W-:Y:S01]  /*6240*/  STL [R1+0x484], R226 ;  /* 0x000484e201007387 */ /* 0x000fe20000100800 */
[----:B------:R-:W-:-:S03]  /*6250*/  FFMA.FTZ R16, R156, R4, -R7 ;  /* 0x000000049c107223 */ /* 0x000fc60000010807 */
[----:B------:R-:W-:Y:S01]  /*6260*/  STL [R1+0x488], R229 ;  /* 0x000488e501007387 */ /* 0x000fe20000100800 */
[----:B-1----:R-:W-:-:S03]  /*6270*/  FFMA.FTZ R169, R86, R4, -R5 ;  /* 0x0000000456a97223 */ /* 0x002fc60000010805 */
[----:B------:R1:W-:Y:S01]  /*6280*/  STL [R1+0x48c], R228 ;  /* 0x00048ce401007387 */ /* 0x0003e20000100800 */
[--C-:B------:R-:W-:Y:S01]  /*6290*/  FFMA.FTZ R168, R87, R4, -R5.reuse ;  /* 0x0000000457a87223 */ /* 0x100fe20000010805 */
[----:B------:R-:W-:Y:S01]  /*62a0*/  FMUL.FTZ R6, R4, R38 ;  /* 0x0000002604067220 */ /* 0x000fe20000410000 */
[-C--:B------:R-:W-:Y:S01]  /*62b0*/  FFMA.FTZ R209, R66, R4.reuse, -R5 ;  /* 0x0000000442d17223 */ /* 0x080fe20000010805 */
[----:B------:R-:W-:Y:S01]  /*62c0*/  FSETP.NEU.FTZ.AND P0, PT, R38, -INF , PT ;  /* 0xff8000002600780b */ /* 0x000fe20003f1d000 */
[----:B------:R-:W-:Y:S01]  /*62d0*/  STL [R1+0x490], R250 ;  /* 0x000490fa01007387 */ /* 0x000fe20000100800 */
[-C--:B------:R-:W-:Y:S01]  /*62e0*/  FFMA.FTZ R15, R160, R4.reuse, -R7 ;  /* 0x00000004a00f7223 */ /* 0x080fe20000010807 */
[----:B--2---:R-:W-:Y:S01]  /*62f0*/  FMNMX.FTZ R37, R37, R9, !PT ;  /* 0x0000000925257209 */ /* 0x004fe20007810000 */
[-CC-:B------:R-:W-:Y:S01]  /*6300*/  FFMA.FTZ R10, R150, R4.reuse, -R5.reuse ;  /* 0x00000004960a7223 */ /* 0x180fe20000010805 */
[-C--:B------:R-:W-:Y:S01]  /*6310*/  FFMA.FTZ R9, R149, R4.reuse, -R5 ;  /* 0x0000000495097223 */ /* 0x080fe20000010805 */
[----:B------:R-:W-:Y:S01]  /*6320*/  MUFU.EX2 R17, R17 ;  /* 0x0000001100117308 */ /* 0x000fe20000000800 */
[----:B------:R-:W-:Y:S01]  /*6330*/  FSEL R6, R6, RZ, P0 ;  /* 0x000000ff06067208 */ /* 0x000fe20000000000 */
[-C--:B------:R-:W-:Y:S01]  /*6340*/  FFMA.FTZ R14, R155, R4.reuse, -R7 ;  /* 0x000000049b0e7223 */ /* 0x080fe20000010807 */
[-CC-:B------:R-:W-:Y:S01]  /*6350*/  FFMA.FTZ R205, R67, R4.reuse, -R5.reuse ;  /* 0x0000000443cd7223 */ /* 0x180fe20000010805 */
[----:B------:R-:W-:-:S04]  /*6360*/  FFMA.FTZ R8, R153, R4, -R5 ;  /* 0x0000000499087223 */ /* 0x000fc80000010805 */
[----:B------:R-:W2:Y:S01]  /*6370*/  MUFU.EX2 R16, R16 ;  /* 0x0000001000107308 */ /* 0x000ea20000000800 */
[----:B-1----:R-:W-:-:S05]  /*6380*/  FFMA.FTZ R228, R88, R4, -R5 ;  /* 0x0000000458e47223 */ /* 0x002fca0000010805 */
[----:B------:R-:W-:Y:S04]  /*6390*/  STL [R1+0x494], R228 ;  /* 0x000494e401007387 */ /* 0x000fe80000100800 */
[----:B------:R-:W-:Y:S01]  /*63a0*/  STL [R1+0x498], R169 ;  /* 0x000498a901007387 */ /* 0x000fe20000100800 */
[----:B------:R-:W-:-:S03]  /*63b0*/  FFMA.FTZ R12, R74, R4, -R5 ;  /* 0x000000044a0c7223 */ /* 0x000fc60000010805 */
[----:B------:R-:W-:Y:S01]  /*63c0*/  STL [R1+0x49c], R168 ;  /* 0x00049ca801007387 */ /* 0x000fe20000100800 */
[----:B------:R-:W-:Y:S03]  /*63d0*/  MUFU.EX2 R21, R10 ;  /* 0x0000000a00157308 */ /* 0x000fe60000000800 */
[----:B------:R1:W-:Y:S01]  /*63e0*/  STL [R1+0x4a0], R209 ;  /* 0x0004a0d101007387 */ /* 0x0003e20000100800 */
[-C--:B------:R-:W-:Y:S01]  /*63f0*/  FFMA.FTZ R11, R147, R4.reuse, -R5 ;  /* 0x00000004930b7223 */ /* 0x080fe20000010805 */
[----:B------:R-:W-:-:S03]  /*6400*/  FFMA.FTZ R13, R148, R4, -R7 ;  /* 0x00000004940d7223 */ /* 0x000fc60000010807 */
[----:B------:R-:W3:Y:S01]  /*6410*/  MUFU.EX2 R15, R15 ;  /* 0x0000000f000f7308 */ /* 0x000ee20000000800 */
[----:B------:R-:W-:Y:S01]  /*6420*/  STL [R1+0x4a4], R205 ;  /* 0x0004a4cd01007387 */ /* 0x000fe20000100800 */
[-CC-:B------:R-:W-:Y:S01]  /*6430*/  FFMA.FTZ R56, R138, R4.reuse, -R5.reuse ;  /* 0x000000048a387223 */ /* 0x180fe20000010805 */
[-CC-:B------:R-:W-:Y:S01]  /*6440*/  FFMA.FTZ R92, R34, R4.reuse, -R5.reuse ;  /* 0x00000004225c7223 */ /* 0x180fe20000010805 */
[-CC-:B------:R-:W-:Y:S01]  /*6450*/  FFMA.FTZ R229, R18, R4.reuse, -R5.reuse ;  /* 0x0000000412e57223 */ /* 0x180fe20000010805 */
[----:B------:R4:W-:Y:S03]  /*6460*/  STL [R1+0x198], R12 ;  /* 0x0001980c01007387 */ /* 0x0009e60000100800 */
[----:B------:R2:W-:Y:S01]  /*6470*/  MUFU.EX2 R20, R8 ;  /* 0x0000000800147308 */ /* 0x0005e20000000800 */
[-C--:B------:R-:W-:Y:S01]  /*6480*/  FFMA.FTZ R138, R124, R4.reuse, -R5 ;  /* 0x000000047c8a7223 */ /* 0x080fe20000010805 */
[-C--:B------:R-:W-:Y:S01]  /*6490*/  FFMA.FTZ R34, R133, R4.reuse, -R7 ;  /* 0x0000000485227223 */ /* 0x080fe20000010807 */
[-CC-:B------:R-:W-:Y:S01]  /*64a0*/  FFMA.FTZ R53, R139, R4.reuse, -R5.reuse ;  /* 0x000000048b357223 */ /* 0x180fe20000010805 */
[----:B-1----:R-:W-:-:S04]  /*64b0*/  FFMA.FTZ R209, R19, R4, -R5 ;  /* 0x0000000413d17223 */ /* 0x002fc80000010805 */
[----:B------:R1:W3:Y:S01]  /*64c0*/  MUFU.EX2 R19, R9 ;  /* 0x0000000900137308 */ /* 0x0002e20000000800 */
[-C--:B--2---:R-:W-:Y:S01]  /*64d0*/  FFMA.FTZ R8, R163, R4.reuse, -R6 ;  /* 0x00000004a3087223 */ /* 0x084fe20000010806 */
[----:B------:R-:W-:-:S06]  /*64e0*/  FFMA.FTZ R33, R141, R4, -R7 ;  /* 0x000000048d217223 */ /* 0x000fcc0000010807 */
[----:B------:R-:W2:Y:S01]  /*64f0*/  MUFU.EX2 R14, R14 ;  /* 0x0000000e000e7308 */ /* 0x000ea20000000800 */
[-CC-:B----4-:R-:W-:Y:S01]  /*6500*/  FFMA.FTZ R12, R145, R4.reuse, -R7.reuse ;  /* 0x00000004910c7223 */ /* 0x190fe20000010807 */
[-CC-:B------:R-:W-:Y:S01]  /*6510*/  FFMA.FTZ R50, R132, R4.reuse, -R7.reuse ;  /* 0x0000000484327223 */ /* 0x180fe20000010807 */
[-CC-:B------:R-:W-:Y:S01]  /*6520*/  FFMA.FTZ R51, R129, R4.reuse, -R7.reuse ;  /* 0x0000000481337223 */ /* 0x180fe20000010807 */
[-C--:B------:R-:W-:Y:S01]  /*6530*/  FFMA.FTZ R52, R126, R4.reuse, -R7 ;  /* 0x000000047e347223 */ /* 0x080fe20000010807 */
[----:B-1----:R-:W-:-:S03]  /*6540*/  FFMA.FTZ R9, R164, R4, -R6 ;  /* 0x00000004a4097223 */ /* 0x002fc60000010806 */
[----:B------:R-:W1:Y:S01]  /*6550*/  MUFU.EX2 R18, R11 ;  /* 0x0000000b00127308 */ /* 0x000e620000000800 */
[-CC-:B------:R-:W-:Y:S01]  /*6560*/  FFMA.FTZ R54, R118, R4.reuse, -R7.reuse ;  /* 0x0000000476367223 */ /* 0x180fe20000010807 */
        /* <DEDUP_REMOVED lines=19> */
[-C--:B------:R-:W-:Y:S01]  /*66a0*/  FFMA.FTZ R245, R22, R4.reuse, -R7 ;  /* 0x0000000416f57223 */ /* 0x080fe20000010807 */
[----:B------:R-:W4:Y:S01]  /*66b0*/  MUFU.EX2 R13, R13 ;  /* 0x0000000d000d7308 */ /* 0x000f220000000800 */
[-CC-:B------:R-:W-:Y:S01]  /*66c0*/  FFMA.FTZ R137, R137, R4.reuse, -R5.reuse ;  /* 0x0000000489897223 */ /* 0x180fe20000010805 */
[-CC-:B------:R-:W-:Y:S01]  /*66d0*/  FFMA.FTZ R131, R131, R4.reuse, -R5.reuse ;  /* 0x0000000483837223 */ /* 0x180fe20000010805 */
[-CC-:B------:R-:W-:Y:S01]  /*66e0*/  FFMA.FTZ R139, R122, R4.reuse, -R5.reuse ;  /* 0x000000047a8b7223 */ /* 0x180fe20000010805 */
[-CC-:B------:R-:W-:Y:S01]  /*66f0*/  FFMA.FTZ R168, R75, R4.reuse, -R5.reuse ;  /* 0x000000044ba87223 */ /* 0x180fe20000010805 */
[-CC-:B------:R-:W-:Y:S01]  /*6700*/  FFMA.FTZ R213, R42, R4.reuse, -R5.reuse ;  /* 0x000000042ad57223 */ /* 0x180fe20000010805 */
[-CC-:B------:R-:W-:Y:S01]  /*6710*/  FFMA.FTZ R212, R43, R4.reuse, -R5.reuse ;  /* 0x000000042bd47223 */ /* 0x180fe20000010805 */
[-C--:B------:R-:W-:Y:S01]  /*6720*/  FFMA.FTZ R188, R35, R4.reuse, -R5 ;  /* 0x0000000423bc7223 */ /* 0x080fe20000010805 */
[----:B------:R-:W-:Y:S01]  /*6730*/  MUFU.EX2 R11, R9 ;  /* 0x00000009000b7308 */ /* 0x000fe20000000800 */
[-CC-:B------:R-:W-:Y:S01]  /*6740*/  FFMA.FTZ R7, R165, R4.reuse, -R6.reuse ;  /* 0x00000004a5077223 */ /* 0x180fe20000010806 */
[----:B------:R-:W-:Y:S01]  /*6750*/  FMUL.FTZ R5, R4, R37 ;  /* 0x0000002504057220 */ /* 0x000fe20000410000 */
[----:B------:R-:W-:Y:S01]  /*6760*/  FSETP.NEU.FTZ.AND P1, PT, R37, -INF , PT ;  /* 0xff8000002500780b */ /* 0x000fe20003f3d000 */
[-CC-:B------:R-:W-:Y:S01]  /*6770*/  FFMA.FTZ R10, R161, R4.reuse, -R6.reuse ;  /* 0x00000004a10a7223 */ /* 0x180fe20000010806 */
[----:B------:R-:W-:-:S03]  /*6780*/  FFMA.FTZ R23, R152, R4, -R6 ;  /* 0x0000000498177223 */ /* 0x000fc60000010806 */
[----:B------:R-:W4:Y:S01]  /*6790*/  MUFU.EX2 R9, R8 ;  /* 0x0000000800097308 */ /* 0x000f220000000800 */
        /* <DEDUP_REMOVED lines=26> */
[----:B------:R-:W-:Y:S01]  /*6940*/  FFMA.FTZ R242, R25, R4, -R6 ;  /* 0x0000000419f27223 */ /* 0x000fe20000010806 */
[----:B------:R-:W4:Y:S01]  /*6950*/  MUFU.EX2 R12, R12 ;  /* 0x0000000c000c7308 */ /* 0x000f220000000800 */
[----:B------:R-:W-:Y:S01]  /*6960*/  FADD.FTZ R6, R17, R16 ;  /* 0x0000001011067221 */ /* 0x000fe20000010000 */
[----:B------:R-:W-:-:S02]  /*6970*/  SHF.R.S32.HI R190, RZ, 0x1f, R214 ;  /* 0x0000001fffbe7819 */ /* 0x000fc400000114d6 */
[----:B------:R-:W-:-:S04]  /*6980*/  FSEL R5, R5, RZ, P1 ;  /* 0x000000ff05057208 */ /* 0x000fc80000800000 */
[----:B------:R2:W4:Y:S01]  /*6990*/  MUFU.EX2 R8, R7 ;  /* 0x0000000700087308 */ /* 0x0005220000000800 */
[----:B---3--:R-:W-:Y:S01]  /*69a0*/  FADD.FTZ R6, R15, R6 ;  /* 0x000000060f067221 */ /* 0x008fe20000010000 */
[----:B------:R-:W-:Y:S01]  /*69b0*/  LEA.HI R190, R190, R214, RZ, 0x5 ;  /* 0x000000d6bebe7211 */ /* 0x000fe200078f28ff */
[-CC-:B------:R-:W-:Y:S01]  /*69c0*/  FFMA.FTZ R22, R171, R4.reuse, -R5.reuse ;  /* 0x00000004ab167223 */ /* 0x180fe20000010805 */
[-CC-:B------:R-:W-:Y:S01]  /*69d0*/  FFMA.FTZ R25, R167, R4.reuse, -R5.reuse ;  /* 0x00000004a7197223 */ /* 0x180fe20000010805 */
[----:B------:R-:W-:-:S03]  /*69e0*/  FFMA.FTZ R26, R173, R4, -R5 ;  /* 0x00000004ad1a7223 */ /* 0x000fc60000010805 */
[----:B------:R-:W3:Y:S01]  /*69f0*/  MUFU.EX2 R10, R10 ;  /* 0x0000000a000a7308 */ /* 0x000ee20000000800 */
[-CC-:B------:R-:W-:Y:S01]  /*6a00*/  FFMA.FTZ R28, R166, R4.reuse, -R5.reuse ;  /* 0x00000004a61c7223 */ /* 0x180fe20000010805 */
[-CC-:B------:R-:W-:Y:S01]  /*6a10*/  FFMA.FTZ R30, R162, R4.reuse, -R5.reuse ;  /* 0x00000004a21e7223 */ /* 0x180fe20000010805 */
[-CC-:B------:R-:W-:Y:S01]  /*6a20*/  FFMA.FTZ R31, R159, R4.reuse, -R5.reuse ;  /* 0x000000049f1f7223 */ /* 0x180fe20000010805 */
[-CC-:B------:R-:W-:Y:S01]  /*6a30*/  FFMA.FTZ R35, R158, R4.reuse, -R5.reuse ;  /* 0x000000049e237223 */ /* 0x180fe20000010805 */
[-CC-:B------:R-:W-:Y:S01]  /*6a40*/  FFMA.FTZ R42, R154, R4.reuse, -R5.reuse ;  /* 0x000000049a2a7223 */ /* 0x180fe20000010805 */
[-C--:B------:R-:W-:Y:S01]  /*6a50*/  FFMA.FTZ R76, R144, R4.reuse, -R5 ;  /* 0x00000004904c7223 */ /* 0x080fe20000010805 */
[----:B--2---:R-:W-:Y:S01]  /*6a60*/  FADD.FTZ R7, R21, R19 ;  /* 0x0000001315077221 */ /* 0x004fe20000010000 */
        /* <DEDUP_REMOVED lines=23> */
[----:B------:R-:W-:Y:S01]  /*6be0*/  F2FP.BF16.F32.PACK_AB R71, R19, R21 ;  /* 0x000000151347723e */ /* 0x000fe200000010ff */
[----:B------:R-:W-:Y:S01]  /*6bf0*/  FADD.FTZ R5, R20, R7 ;  /* 0x0000000714057221 */ /* 0x000fe20000010000 */
[----:B------:R-:W-:Y:S01]  /*6c00*/  FADD.FTZ R4, R14, R6 ;  /* 0x000000060e047221 */ /* 0x000fe20000010000 */
[----:B------:R-:W-:-:S02]  /*6c10*/  SHF.R.S32.HI R190, RZ, 0x5, R190 ;  /* 0x00000005ffbe7819 */ /* 0x000fc400000114be */
[C---:B------:R-:W-:Y:S01]  /*6c20*/  PRMT R39, R71.reuse, 0x7632, R39 ;  /* 0x0000763247277816 */ /* 0x040fe20000000027 */
[----:B-1----:R-:W-:Y:S01]  /*6c30*/  FADD.FTZ R32, R18, R5 ;  /* 0x0000000512207221 */ /* 0x002fe20000010000 */
[----:B------:R-:W-:Y:S01]  /*6c40*/  PRMT R36, R71, 0x7610, R36 ;  /* 0x0000761047247816 */ /* 0x000fe20000000024 */
[----:B----4-:R-:W-:Y:S01]  /*6c50*/  FADD.FTZ R4, R13, R4 ;  /* 0x000000040d047221 */ /* 0x010fe20000010000 */
[----:B------:R-:W-:Y:S02]  /*6c60*/  IMAD.SHL.U32 R71, R172, 0x4, RZ ;  /* 0x00000004ac477824 */ /* 0x000fe400078e00ff */
[----:B------:R-:W-:Y:S01]  /*6c70*/  FADD.FTZ R5, R11, R9 ;  /* 0x000000090b057221 */ /* 0x000fe20000010000 */
[----:B------:R-:W-:Y:S02]  /*6c80*/  IMAD R190, R211, 0x8, R190 ;  /* 0x00000008d3be7824 */ /* 0x000fe400078e02be */
[----:B------:R-:W-:Y:S01]  /*6c90*/  FADD.FTZ R21, R12, R4 ;  /* 0x000000040c157221 */ /* 0x000fe20000010000 */
[----:B------:R-:W-:Y:S01]  /*6ca0*/  IMAD.WIDE.U32 R128, R215, -0x2daee0ad, RZ ;  /* 0xd2511f53d7807825 */ /* 0x000fe200078e00ff */
[----:B------:R-:W-:-:S03]  /*6cb0*/  LOP3.LUT R4, R193, R71, RZ, 0x3c, !PT ;  /* 0x00000047c1047212 */ /* 0x000fc600078e3cff */
[----:B------:R-:W-:Y:S01]  /*6cc0*/  FADD.FTZ R5, R8, R5 ;  /* 0x0000000508057221 */ /* 0x000fe20000010000 */
[----:B------:R-:W-:Y:S01]  /*6cd0*/  LOP3.LUT R197, R192, R185, RZ, 0x3c, !PT ;  /* 0x000000b9c0c57212 */ /* 0x000fe200078e3cff */
[----:B------:R-:W-:Y:S01]  /*6ce0*/  IMAD.WIDE.U32 R194, R190, -0x326172a9, RZ ;  /* 0xcd9e8d57bec27825 */ /* 0x000fe200078e00ff */
[----:B------:R-:W-:-:S03]  /*6cf0*/  F2FP.BF16.F32.PACK_AB R19, R16, R17 ;  /* 0x000000111013723e */ /* 0x000fc600000010ff */
[----:B---3--:R-:W-:Y:S01]  /*6d00*/  FADD.FTZ R16, R10, R5 ;  /* 0x000000050a107221 */ /* 0x008fe20000010000 */
[----:B------:R-:W-:Y:S02]  /*6d10*/  LOP3.LUT R4, R4, R129, RZ, 0x3c, !PT ;  /* 0x0000008104047212 */ /* 0x000fe400078e3cff */
[----:B------:R-:W-:Y:S01]  /*6d20*/  LOP3.LUT R5, R197, R195, RZ, 0x3c, !PT ;  /* 0x000000c3c5057212 */ /* 0x000fe200078e3cff */
[----:B------:R-:W-:Y:S02]  /*6d30*/  VIADD R215, R192, 0x9e3779b9 ;  /* 0x9e3779b9c0d77836 */ /* 0x000fe40000000000 */
[----:B------:R-:W-:-:S04]  /*6d40*/  IMAD.WIDE.U32 R40, R4, -0x326172a9, RZ ;  /* 0xcd9e8d5704287825 */ /* 0x000fc800078e00ff */
[----:B------:R-:W-:Y:S02]  /*6d50*/  VIADD R196, R193, 0xbb67ae85 ;  /* 0xbb67ae85c1c47836 */ /* 0x000fe40000000000 */
[----:B------:R-:W-:Y:S01]  /*6d60*/  IMAD.WIDE.U32 R238, R5, -0x2daee0ad, RZ ;  /* 0xd2511f5305ee7825 */ /* 0x000fe200078e00ff */
[----:B------:R-:W-:Y:S02]  /*6d70*/  F2FP.BF16.F32.PACK_AB R7, R18, R20 ;  /* 0x000000141207723e */ /* 0x000fe400000010ff */
[----:B------:R-:W-:Y:S02]  /*6d80*/  LOP3.LUT R6, R41, R215, R194, 0x96, !PT ;  /* 0x000000d729067212 */ /* 0x000fe400078e96c2 */
[----:B------:R-:W-:Y:S01]  /*6d90*/  LOP3.LUT R4, R239, R196, R128, 0x96, !PT ;  /* 0x000000c4ef047212 */ /* 0x000fe200078e9680 */
[----:B------:R-:W-:Y:S01]  /*6da0*/  VIADD R216, R193, 0x76cf5d0a ;  /* 0x76cf5d0ac1d87836 */ /* 0x000fe20000000000 */
[C---:B------:R-:W-:Y:S02]  /*6db0*/  PRMT R2, R7.reuse, 0x7610, R2 ;  /* 0x0000761007027816 */ /* 0x040fe40000000002 */
[----:B------:R-:W-:Y:S01]  /*6dc0*/  PRMT R3, R7, 0x7632, R3 ;  /* 0x0000763207037816 */ /* 0x000fe20000000003 */
[----:B------:R-:W-:Y:S01]  /*6dd0*/  IMAD.WIDE.U32 R6, R6, -0x2daee0ad, RZ ;  /* 0xd2511f5306067825 */ /* 0x000fe200078e00ff */
[----:B------:R-:W-:-:S03]  /*6de0*/  F2FP.BF16.F32.PACK_AB R20, R10, R8 ;  /* 0x000000080a14723e */ /* 0x000fc600000010ff */
[----:B------:R-:W-:Y:S02]  /*6df0*/  VIADD R214, R192, 0x3c6ef372 ;  /* 0x3c6ef372c0d67836 */ /* 0x000fe40000000000 */
[----:B------:R-:W-:Y:S01]  /*6e00*/  IMAD.WIDE.U32 R4, R4, -0x326172a9, RZ ;  /* 0xcd9e8d5704047825 */ /* 0x000fe200078e00ff */
[----:B------:R-:W-:-:S04]  /*6e10*/  LOP3.LUT R10, R7, R216, R238, 0x96, !PT ;  /* 0x000000d8070a7212 */ /* 0x000fc800078e96ee */
[----:B------:R-:W-:Y:S01]  /*6e20*/  LOP3.LUT R8, R5, R214, R40, 0x96, !PT ;  /* 0x000000d605087212 */ /* 0x000fe200078e9628 */
[----:B------:R-:W-:Y:S01]  /*6e30*/  VIADD R211, R192, 0xdaa66d2b ;  /* 0xdaa66d2bc0d37836 */ /* 0x000fe20000000000 */
[----:B------:R-:W-:Y:S01]  /*6e40*/  F2FP.BF16.F32.PACK_AB R18, R9, R11 ;  /* 0x0000000b0912723e */ /* 0x000fe200000010ff */
[----:B------:R-:W-:Y:S01]  /*6e50*/  IMAD.WIDE.U32 R10, R10, -0x326172a9, RZ ;  /* 0xcd9e8d570a0a7825 */ /* 0x000fe200078e00ff */
[----:B------:R-:W-:-:S03]  /*6e60*/  F2FP.BF16.F32.PACK_AB R29, R12, R13 ;  /* 0x0000000d0c1d723e */ /* 0x000fc600000010ff */
[----:B------:R-:W-:Y:S02]  /*6e70*/  VIADD R221, R193, 0x32370b8f ;  /* 0x32370b8fc1dd7836 */ /* 0x000fe40000000000 */
[----:B------:R-:W-:Y:S01]  /*6e80*/  IMAD.WIDE.U32 R8, R8, -0x2daee0ad, RZ ;  /* 0xd2511f5308087825 */ /* 0x000fe200078e00ff */
[----:B------:R-:W-:-:S04]  /*6e90*/  LOP3.LUT R12, R11, R211, R4, 0x96, !PT ;  /* 0x000000d30b0c7212 */ /* 0x000fc800078e9604 */
[----:B------:R-:W-:Y:S01]  /*6ea0*/  LOP3.LUT R6, R9, R221, R6, 0x96, !PT ;  /* 0x000000dd09067212 */ /* 0x000fe200078e9606 */
[----:B------:R-:W-:-:S04]  /*6eb0*/  IMAD.WIDE.U32 R12, R12, -0x2daee0ad, RZ ;  /* 0xd2511f530c0c7825 */ /* 0x000fc800078e00ff */
[----:B------:R-:W-:Y:S02]  /*6ec0*/  VIADD R219, R193, 0xed9eba14 ;  /* 0xed9eba14c1db7836 */ /* 0x000fe40000000000 */
[----:B------:R-:W-:-:S04]  /*6ed0*/  IMAD.WIDE.U32 R6, R6, -0x326172a9, RZ ;  /* 0xcd9e8d5706067825 */ /* 0x000fc800078e00ff */
[----:B------:R-:W-:Y:S01]  /*6ee0*/  VIADD R220, R192, 0x78dde6e4 ;  /* 0x78dde6e4c0dc7836 */ /* 0x000fe20000000000 */
[----:B------:R-:W-:-:S04]  /*6ef0*/  LOP3.LUT R8, R13, R219, R8, 0x96, !PT ;  /* 0x000000db0d087212 */ /* 0x000fc800078e9608 */
[----:B------:R-:W-:Y:S01]  /*6f00*/  LOP3.LUT R10, R7, R220, R10, 0x96, !PT ;  /* 0x000000dc070a7212 */ /* 0x000fe200078e960a */
[----:B------:R-:W-:-:S04]  /*6f10*/  IMAD.WIDE.U32 R8, R8, -0x326172a9, RZ ;  /* 0xcd9e8d5708087825 */ /* 0x000fc800078e00ff */
[----:B------:R-:W-:Y:S02]  /*6f20*/  VIADD R218, R192, 0x1715609d ;  /* 0x1715609dc0da7836 */ /* 0x000fe40000000000 */
[----:B------:R-:W-:-:S04]  /*6f30*/  IMAD.WIDE.U32 R10, R10, -0x2daee0ad, RZ ;  /* 0xd2511f530a0a7825 */ /* 0x000fc800078e00ff */
[----:B------:R-:W-:Y:S01]  /*6f40*/  VIADD R217, R193, 0xa9066899 ;  /* 0xa9066899c1d97836 */ /* 0x000fe20000000000 */
[----:B------:R-:W-:-:S04]  /*6f50*/  LOP3.LUT R13, R9, R218, R6, 0x96, !PT ;  /* 0x000000da090d7212 */ /* 0x000fc800078e9606 */
[----:B------:R-:W-:-:S05]  /*6f60*/  LOP3.LUT R6, R11, R217, R12, 0x96, !PT ;  /* 0x000000d90b067212 */ /* 0x000fca00078e960c */
[----:B------:R-:W-:-:S05]  /*6f70*/  IMAD.WIDE.U32 R6, R6, -0x326172a9, RZ ;  /* 0xcd9e8d5706067825 */ /* 0x000fca00078e00ff */
[----:B------:R-:W-:-:S04]  /*6f80*/  LOP3.LUT R8, R7, R222, R8, 0x96, !PT ;  /* 0x000000de07087212 */ /* 0x000fc800078e9608 */
[----:B------:R-:W-:-:S04]  /*6f90*/  LOP3.LUT R9, R8, 0xff, RZ, 0xc0, !PT ;  /* 0x000000ff08097812 */ /* 0x000fc800078ec0ff */
[----:B------:R-:W-:Y:S02]  /*6fa0*/  ISETP.GE.U32.AND P3, PT, R199, R9, PT ;  /* 0x00000009c700720c */ /* 0x000fe40003f66070 */
[----:B------:R-:W-:-:S04]  /*6fb0*/  LOP3.LUT R9, R8, 0xffff, RZ, 0xc0, !PT ;  /* 0x0000ffff08097812 */ /* 0x000fc800078ec0ff */
[----:B------:R-:W-:-:S04]  /*6fc0*/  SHF.R.U32.HI R9, RZ, 0x8, R9 ;  /* 0x00000008ff097819 */ /* 0x000fc80000011609 */
[----:B------:R-:W-:-:S04]  /*6fd0*/  LOP3.LUT R9, R9, 0xffff, RZ, 0xc0, !PT ;  /* 0x0000ffff09097812 */ /* 0x000fc800078ec0ff */
[----:B------:R-:W-:Y:S02]  /*6fe0*/  ISETP.GE.U32.AND P4, PT, R199, R9, PT ;  /* 0x00000009c700720c */ /* 0x000fe40003f86070 */
[--C-:B------:R-:W-:Y:S02]  /*6ff0*/  SHF.R.U32.HI R9, RZ, 0x10, R8.reuse ;  /* 0x00000010ff097819 */ /* 0x100fe40000011608 */
[----:B------:R-:W-:Y:S02]  /*7000*/  SHF.R.U32.HI R8, RZ, 0x18, R8 ;  /* 0x00000018ff087819 */ /* 0x000fe40000011608 */
[----:B------:R-:W-:Y:S02]  /*7010*/  LOP3.LUT R9, R9, 0xff, RZ, 0xc0, !PT ;  /* 0x000000ff09097812 */ /* 0x000fe400078ec0ff */
[----:B------:R-:W-:Y:S01]  /*7020*/  ISETP.GE.U32.AND P0, PT, R199, R8, PT ;  /* 0x00000008c700720c */ /* 0x000fe20003f06070 */
[----:B------:R-:W1:Y:S01]  /*7030*/  MUFU.EX2 R23, R23 ;  /* 0x0000001700177308 */ /* 0x000e620000000800 */
[----:B------:R-:W-:-:S02]  /*7040*/  LOP3.LUT R8, R6, 0xff, RZ, 0xc0, !PT ;  /* 0x000000ff06087812 */ /* 0x000fc400078ec0ff */
[C---:B------:R-:W-:Y:S02]  /*7050*/  ISETP.GE.U32.AND P5, PT, R199.reuse, R9, PT ;  /* 0x00000009c700720c */ /* 0x040fe40003fa6070 */
[--C-:B------:R-:W-:Y:S02]  /*7060*/  SHF.R.U32.HI R9, RZ, 0x10, R6.reuse ;  /* 0x00000010ff097819 */ /* 0x100fe40000011606 */
[----:B------:R-:W-:Y:S02]  /*7070*/  ISETP.GE.U32.AND P2, PT, R199, R8, PT ;  /* 0x00000008c700720c */ /* 0x000fe40003f46070 */
[----:B------:R-:W-:Y:S02]  /*7080*/  SHF.R.U32.HI R8, RZ, 0x18, R6 ;  /* 0x00000018ff087819 */ /* 0x000fe40000011606 */
[----:B------:R-:W-:Y:S02]  /*7090*/  LOP3.LUT R11, R6, 0xffff, RZ, 0xc0, !PT ;  /* 0x0000ffff060b7812 */ /* 0x000fe400078ec0ff */
[----:B------:R-:W-:Y:S01]  /*70a0*/  LOP3.LUT R6, R9, 0xff, RZ, 0xc0, !PT ;  /* 0x000000ff09067812 */ /* 0x000fe200078ec0ff */
[----:B------:R-:W2:Y:S01]  /*70b0*/  MUFU.EX2 R12, R24 ;  /* 0x00000018000c7308 */ /* 0x000ea20000000800 */
[----:B------:R-:W-:-:S02]  /*70c0*/  F2FP.BF16.F32.PACK_AB R27, R14, R15 ;  /* 0x0000000f0e1b723e */ /* 0x000fc400000010ff */
[----:B------:R-:W-:Y:S01]  /*70d0*/  ISETP.GE.U32.AND P6, PT, R199, R6, PT ;  /* 0x00000006c700720c */ /* 0x000fe20003fc6070 */
[----:B------:R-:W-:-:S04]  /*70e0*/  IMAD.WIDE.U32 R6, R13, -0x2daee0ad, RZ ;  /* 0xd2511f530d067825 */ /* 0x000fc800078e00ff */
[----:B------:R-:W-:Y:S01]  /*70f0*/  MUFU.EX2 R22, R22 ;  /* 0x0000001600167308 */ /* 0x000fe20000000800 */
[----:B------:R-:W-:Y:S02]  /*7100*/  ISETP.GE.U32.AND P1, PT, R199, R8, PT ;  /* 0x00000008c700720c */ /* 0x000fe40003f26070 */
[----:B------:R-:W-:-:S05]  /*7110*/  LOP3.LUT R8, R7, R223, R10, 0x96, !PT ;  /* 0x000000df07087212 */ /* 0x000fca00078e960a */
[----:B------:R-:W3:Y:S01]  /*7120*/  MUFU.EX2 R15, R25 ;  /* 0x00000019000f7308 */ /* 0x000ee20000000800 */
[C---:B------:R-:W-:Y:S02]  /*7130*/  LOP3.LUT R14, R6.reuse, 0xffff, RZ, 0xc0, !PT ;  /* 0x0000ffff060e7812 */ /* 0x040fe400078ec0ff */
[----:B------:R-:W-:Y:S02]  /*7140*/  LOP3.LUT R9, R6, 0xff, RZ, 0xc0, !PT ;  /* 0x000000ff06097812 */ /* 0x000fe400078ec0ff */
[----:B------:R-:W-:-:S03]  /*7150*/  SHF.R.U32.HI R10, RZ, 0x10, R6 ;  /* 0x00000010ff0a7819 */ /* 0x000fc60000011606 */
[----:B------:R-:W4:Y:S01]  /*7160*/  MUFU.EX2 R17, R26 ;  /* 0x0000001a00117308 */ /* 0x000f220000000800 */
[----:B------:R-:W-:Y:S01]  /*7170*/  SHF.R.U32.HI R7, RZ, 0x18, R6 ;  /* 0x00000018ff077819 */ /* 0x000fe20000011606 */
[----:B-1----:R-:W-:-:S06]  /*7180*/  FADD.FTZ R6, R23, R16 ;  /* 0x0000001017067221 */ /* 0x002fcc0000010000 */
[----:B------:R-:W1:Y:S01]  /*7190*/  MUFU.EX2 R16, R28 ;  /* 0x0000001c00107308 */ /* 0x000e620000000800 */
[----:B--2---:R-:W-:Y:S01]  /*71a0*/  FADD.FTZ R13, R12, R6 ;  /* 0x000000060c0d7221 */ /* 0x004fe20000010000 */
[----:B---3--:R-:W-:Y:S01]  /*71b0*/  FADD.FTZ R6, R22, R15 ;  /* 0x0000000f16067221 */ /* 0x008fe20000010000 */
[----:B------:R-:W-:Y:S02]  /*71c0*/  PRMT R153, R19, 0x7632, R153 ;  /* 0x0000763213997816 */ /* 0x000fe40000000099 */
[----:B------:R-:W-:Y:S01]  /*71d0*/  F2FP.BF16.F32.PACK_AB R248, R15, R22 ;  /* 0x000000160ff8723e */ /* 0x000fe200000010ff */
[----:B----4-:R-:W-:Y:S01]  /*71e0*/  FADD.FTZ R6, R17, R6 ;  /* 0x0000000611067221 */ /* 0x010fe20000010000 */
[----:B------:R-:W-:Y:S01]  /*71f0*/  PRMT R154, R19, 0x7610, R154 ;  /* 0x00007610139a7816 */ /* 0x000fe2000000009a */
[----:B------:R-:W-:Y:S02]  /*7200*/  @!P4 HFMA2.BF16_V2 R44, -RZ.H0_H0, RZ.H0_H0, -R153.H0_H0 ;  /* 0x200000ffff2cc231 */ /* 0x000fe40000340999 */
[----:B-1----:R-:W-:Y:S01]  /*7210*/  FADD.FTZ R15, R16, R6 ;  /* 0x00000006100f7221 */ /* 0x002fe20000010000 */
[----:B------:R-:W-:-:S02]  /*7220*/  SHF.R.U32.HI R6, RZ, 0x8, R11 ;  /* 0x00000008ff067819 */ /* 0x000fc4000001160b */
[----:B------:R-:W-:Y:S02]  /*7230*/  PRMT R24, R154, 0x5410, R153 ;  /* 0x000054109a187816 */ /* 0x000fe40000000099 */
[----:B------:R-:W-:Y:S02]  /*7240*/  LOP3.LUT R6, R6, 0xffff, RZ, 0xc0, !PT ;  /* 0x0000ffff06067812 */ /* 0x000fe400078ec0ff */
[----:B------:R-:W-:Y:S02]  /*7250*/  PRMT R118, R18, 0x7610, R118 ;  /* 0x0000761012767816 */ /* 0x000fe40000000076 */
[----:B------:R-:W-:Y:S02]  /*7260*/  @!P4 PRMT R153, R44, 0x5410, RZ ;  /* 0x000054102c99c816 */ /* 0x000fe400000000ff */
[----:B------:R-:W-:Y:S02]  /*7270*/  ISETP.GE.U32.AND P4, PT, R199, R6, PT ;  /* 0x00000006c700720c */ /* 0x000fe40003f86070 */
[----:B------:R-:W-:Y:S01]  /*7280*/  SHF.R.U32.HI R6, RZ, 0x10, R8 ;  /* 0x00000010ff067819 */ /* 0x000fe20000011608 */
[----:B------:R-:W-:Y:S01]  /*7290*/  @!P5 HFMA2.BF16_V2 R46, -RZ.H0_H0, RZ.H0_H0, -R118.H0_H0 ;  /* 0x200000ffff2ed231 */ /* 0x000fe20000340976 */
[----:B------:R-:W-:-:S02]  /*72a0*/  F2FP.BF16.F32.PACK_AB R156, R16, R17 ;  /* 0x00000011109c723e */ /* 0x000fc400000010ff */
[----:B------:R-:W1:Y:S01]  /*72b0*/  MUFU.EX2 R16, R33 ;  /* 0x0000002100107308 */ /* 0x000e620000000800 */
[----:B------:R-:W-:Y:S02]  /*72c0*/  PRMT R119, R18, 0x7632, R119 ;  /* 0x0000763212777816 */ /* 0x000fe40000000077 */
[C---:B------:R-:W-:Y:S02]  /*72d0*/  PRMT R97, R27.reuse, 0x7610, R97 ;  /* 0x000076101b617816 */ /* 0x040fe40000000061 */
[----:B------:R-:W-:Y:S02]  /*72e0*/  LOP3.LUT R6, R6, 0xff, RZ, 0xc0, !PT ;  /* 0x000000ff06067812 */ /* 0x000fe400078ec0ff */
[----:B------:R-:W-:Y:S01]  /*72f0*/  PRMT R189, R118, 0x5410, R119 ;  /* 0x0000541076bd7816 */ /* 0x000fe20000000077 */
[----:B------:R-:W2:Y:S01]  /*7300*/  MUFU.EX2 R11, R34 ;  /* 0x00000022000b7308 */ /* 0x000ea20000000800 */
[----:B------:R-:W-:Y:S01]  /*7310*/  @!P5 PRMT R118, R46, 0x5410, RZ ;  /* 0x000054102e76d816 */ /* 0x000fe200000000ff */
[----:B------:R-:W-:Y:S01]  /*7320*/  @!P2 HFMA2.BF16_V2 R59, -RZ.H0_H0, RZ.H0_H0, -R97.H0_H0 ;  /* 0x200000ffff3ba231 */ /* 0x000fe20000340961 */
[----:B------:R-:W-:-:S02]  /*7330*/  PRMT R94, R27, 0x7632, R94 ;  /* 0x000076321b5e7816 */ /* 0x000fc4000000005e */
[----:B------:R-:W-:Y:S02]  /*7340*/  ISETP.GE.U32.AND P5, PT, R199, R6, PT ;  /* 0x00000006c700720c */ /* 0x000fe40003fa6070 */
[----:B------:R-:W-:Y:S02]  /*7350*/  LOP3.LUT R6, R8, 0xff, RZ, 0xc0, !PT ;  /* 0x000000ff08067812 */ /* 0x000fe400078ec0ff */
[C---:B------:R-:W-:Y:S02]  /*7360*/  PRMT R0, R156.reuse, 0x7610, R0 ;  /* 0x000076109c007816 */ /* 0x040fe40000000000 */
[----:B------:R-:W-:Y:S01]  /*7370*/  PRMT R210, R156, 0x7632, R210 ;  /* 0x000076329cd27816 */ /* 0x000fe200000000d2 */
[----:B------:R-:W-:Y:S01]  /*7380*/  @!P0 HFMA2.BF16_V2 R49, -RZ.H0_H0, RZ.H0_H0, -R119.H0_H0 ;  /* 0x200000ffff318231 */ /* 0x000fe20000340977 */
[----:B------:R-:W-:Y:S01]  /*7390*/  PRMT R156, R97, 0x5410, R94 ;  /* 0x00005410619c7816 */ /* 0x000fe2000000005e */
[----:B------:R-:W-:Y:S01]  /*73a0*/  @!P4 HFMA2.BF16_V2 R60, -RZ.H0_H0, RZ.H0_H0, -R94.H0_H0 ;  /* 0x200000ffff3cc231 */ /* 0x000fe2000034095e */
[----:B------:R-:W-:-:S02]  /*73b0*/  @!P2 PRMT R97, R59, 0x5410, RZ ;  /* 0x000054103b61a816 */ /* 0x000fc400000000ff */
[----:B------:R-:W-:Y:S02]  /*73c0*/  PRMT R93, R20, 0x7632, R93 ;  /* 0x00007632145d7816 */ /* 0x000fe4000000005d */
[----:B------:R-:W-:Y:S02]  /*73d0*/  ISETP.GE.U32.AND P2, PT, R199, R6, PT ;  /* 0x00000006c700720c */ /* 0x000fe40003f46070 */
[----:B------:R-:W-:Y:S01]  /*73e0*/  SHF.R.U32.HI R6, RZ, 0x18, R8 ;  /* 0x00000018ff067819 */ /* 0x000fe20000011608 */
[----:B------:R-:W-:Y:S01]  /*73f0*/  @!P3 HFMA2.BF16_V2 R47, -RZ.H0_H0, RZ.H0_H0, -R154.H0_H0 ;  /* 0x200000ffff2fb231 */ /* 0x000fe2000034099a */
[----:B------:R-:W-:Y:S01]  /*7400*/  @!P0 PRMT R119, R49, 0x5410, RZ ;  /* 0x0000541031778816 */ /* 0x000fe200000000ff */
[----:B------:R-:W-:Y:S01]  /*7410*/  @!P1 HFMA2.BF16_V2 R61, -RZ.H0_H0, RZ.H0_H0, -R93.H0_H0 ;  /* 0x200000ffff3d9231 */ /* 0x000fe2000034095d */
[----:B------:R-:W-:Y:S02]  /*7420*/  @!P4 PRMT R94, R60, 0x5410, RZ ;  /* 0x000054103c5ec816 */ /* 0x000fe400000000ff */
[----:B------:R-:W-:-:S02]  /*7430*/  PRMT R91, R20, 0x7610, R91 ;  /* 0x00007610145b7816 */ /* 0x000fc4000000005b */
[C---:B------:R-:W-:Y:S01]  /*7440*/  ISETP.GE.U32.AND P0, PT, R199.reuse, R7, PT ;  /* 0x00000007c700720c */ /* 0x040fe20003f06070 */
[----:B-1----:R-:W-:Y:S01]  /*7450*/  FADD.FTZ R7, R16, R21 ;  /* 0x0000001510077221 */ /* 0x002fe20000010000 */
[----:B------:R-:W-:Y:S02]  /*7460*/  ISETP.GE.U32.AND P4, PT, R199, R6, PT ;  /* 0x00000006c700720c */ /* 0x000fe40003f86070 */
[----:B------:R-:W-:Y:S02]  /*7470*/  LOP3.LUT R6, R10, 0xff, RZ, 0xc0, !PT ;  /* 0x000000ff0a067812 */ /* 0x000fe400078ec0ff */
[----:B------:R-:W-:Y:S02]  /*7480*/  LOP3.LUT R8, R8, 0xffff, RZ, 0xc0, !PT ;  /* 0x0000ffff08087812 */ /* 0x000fe400078ec0ff */
[----:B------:R-:W-:Y:S02]  /*7490*/  @!P3 PRMT R154, R47, 0x5410, RZ ;  /* 0x000054102f9ab816 */ /* 0x000fe400000000ff */
[----:B------:R-:W-:-:S02]  /*74a0*/  PRMT R205, R91, 0x5410, R93 ;  /* 0x000054105bcd7816 */ /* 0x000fc4000000005d */
[----:B------:R-:W-:Y:S01]  /*74b0*/  ISETP.GE.U32.AND P3, PT, R199, R9, PT ;  /* 0x00000009c700720c */ /* 0x000fe20003f66070 */
[----:B--2---:R-:W-:Y:S01]  /*74c0*/  FADD.FTZ R9, R11, R7 ;  /* 0x000000070b097221 */ /* 0x004fe20000010000 */
[----:B------:R-:W-:Y:S02]  /*74d0*/  @!P1 PRMT R93, R61, 0x5410, RZ ;  /* 0x000054103d5d9816 */ /* 0x000fe400000000ff */
[----:B------:R-:W-:Y:S02]  /*74e0*/  ISETP.GE.U32.AND P1, PT, R199, R6, PT ;  /* 0x00000006c700720c */ /* 0x000fe40003f26070 */
[----:B------:R-:W-:Y:S02]  /*74f0*/  F2FP.BF16.F32.PACK_AB R7, R11, R16 ;  /* 0x000000100b07723e */ /* 0x000fe400000010ff */
[----:B------:R-:W-:Y:S01]  /*7500*/  SHF.R.U32.HI R6, RZ, 0x8, R8 ;  /* 0x00000008ff067819 */ /* 0x000fe20000011608 */
[----:B------:R-:W1:Y:S01]  /*7510*/  MUFU.EX2 R11, R43 ;  /* 0x0000002b000b7308 */ /* 0x000e620000000800 */
[----:B------:R-:W-:-:S02]  /*7520*/  @!P6 HFMA2.BF16_V2 R62, -RZ.H0_H0, RZ.H0_H0, -R91.H0_H0 ;  /* 0x200000ffff3ee231 */ /* 0x000fc4000034095b */
[----:B------:R-:W-:Y:S02]  /*7530*/  LOP3.LUT R6, R6, 0xffff, RZ, 0xc0, !PT ;  /* 0x0000ffff06067812 */ /* 0x000fe400078ec0ff */
[----:B------:R-:W-:-:S03]  /*7540*/  PRMT R87, R29, 0x7610, R87 ;  /* 0x000076101d577816 */ /* 0x000fc60000000057 */
[----:B------:R-:W2:Y:S01]  /*7550*/  MUFU.EX2 R10, R45 ;  /* 0x0000002d000a7308 */ /* 0x000ea20000000800 */
[----:B------:R-:W-:Y:S02]  /*7560*/  @!P6 PRMT R91, R62, 0x5410, RZ ;  /* 0x000054103e5be816 */ /* 0x000fe400000000ff */
[----:B------:R-:W-:Y:S02]  /*7570*/  ISETP.GE.U32.AND P6, PT, R199, R6, PT ;  /* 0x00000006c700720c */ /* 0x000fe40003fc6070 */
[----:B------:R-:W-:Y:S01]  /*7580*/  SHF.R.U32.HI R6, RZ, 0x8, R14 ;  /* 0x00000008ff067819 */ /* 0x000fe2000001160e */
[----:B------:R-:W-:Y:S01]  /*7590*/  @!P2 HFMA2.BF16_V2 R66, -RZ.H0_H0, RZ.H0_H0, -R87.H0_H0 ;  /* 0x200000ffff42a231 */ /* 0x000fe20000340957 */
[----:B------:R-:W-:Y:S01]  /*75a0*/  PRMT R96, R29, 0x7632, R96 ;  /* 0x000076321d607816 */ /* 0x000fe20000000060 */
[----:B------:R-:W-:Y:S01]  /*75b0*/  IMAD.MOV.U32 R29, RZ, RZ, R116 ;  /* 0x000000ffff1d7224 */ /* 0x000fe200078e0074 */
[----:B------:R-:W-:Y:S02]  /*75c0*/  F2FP.BF16.F32.PACK_AB R12, R12, R23 ;  /* 0x000000170c0c723e */ /* 0x000fe400000010ff */
[----:B------:R-:W-:Y:S01]  /*75d0*/  LOP3.LUT R6, R6, 0xffff, RZ, 0xc0, !PT ;  /* 0x0000ffff06067812 */ /* 0x000fe200078ec0ff */
[----:B------:R-:W3:Y:S01]  /*75e0*/  MUFU.EX2 R22, R53 ;  /* 0x0000003500167308 */ /* 0x000ee20000000800 */
[----:B------:R-:W-:-:S02]  /*75f0*/  PRMT R116, R87, 0x5410, R96 ;  /* 0x0000541057747816 */ /* 0x000fc40000000060 */
[----:B------:R-:W-:Y:S02]  /*7600*/  @!P2 PRMT R87, R66, 0x5410, RZ ;  /* 0x000054104257a816 */ /* 0x000fe400000000ff */
[----:B------:R-:W-:-:S03]  /*7610*/  ISETP.GE.U32.AND P2, PT, R199, R6, PT ;  /* 0x00000006c700720c */ /* 0x000fc60003f46070 */
[----:B------:R-:W4:Y:S01]  /*7620*/  MUFU.EX2 R14, R30 ;  /* 0x0000001e000e7308 */ /* 0x000f220000000800 */
[C---:B------:R-:W-:Y:S01]  /*7630*/  PRMT R95, R12.reuse, 0x7632, R95 ;  /* 0x000076320c5f7816 */ /* 0x040fe2000000005f */
[----:B-1----:R-:W-:Y:S01]  /*7640*/  FADD.FTZ R6, R11, R13 ;  /* 0x0000000d0b067221 */ /* 0x002fe20000010000 */
[----:B------:R-:W-:-:S05]  /*7650*/  PRMT R90, R12, 0x7610, R90 ;  /* 0x000076100c5a7816 */ /* 0x000fca000000005a */
[----:B------:R-:W-:Y:S01]  /*7660*/  MUFU.EX2 R17, R56 ;  /* 0x0000003800117308 */ /* 0x000fe20000000800 */
[C---:B--2---:R-:W-:Y:S01]  /*7670*/  FADD.FTZ R8, R10.reuse, R6 ;  /* 0x000000060a087221 */ /* 0x044fe20000010000 */
[----:B------:R-:W-:-:S06]  /*7680*/  F2FP.BF16.F32.PACK_AB R6, R10, R11 ;  /* 0x0000000b0a06723e */ /* 0x000fcc00000010ff */
[----:B------:R-:W1:Y:S08]  /*7690*/  MUFU.EX2 R12, R31 ;  /* 0x0000001f000c7308 */ /* 0x000e700000000800 */
[----:B------:R-:W2:Y:S01]  /*76a0*/  MUFU.EX2 R16, R50 ;  /* 0x0000003200107308 */ /* 0x000ea20000000800 */
[----:B------:R-:W-:-:S07]  /*76b0*/  PRMT R152, R7, 0x7610, R152 ;  /* 0x0000761007987816 */ /* 0x000fce0000000098 */
[----:B------:R-:W-:Y:S01]  /*76c0*/  MUFU.EX2 R19, R51 ;  /* 0x0000003300137308 */ /* 0x000fe20000000800 */
[----:B------:R-:W-:-:S07]  /*76d0*/  PRMT R89, R7, 0x7632, R89 ;  /* 0x0000763207597816 */ /* 0x000fce0000000059 */
[----:B------:R-:W2:Y:S01]  /*76e0*/  MUFU.EX2 R11, R35 ;  /* 0x00000023000b7308 */ /* 0x000ea20000000800 */
[----:B------:R-:W-:Y:S01]  /*76f0*/  PRMT R151, R6, 0x7610, R151 ;  /* 0x0000761006977816 */ /* 0x000fe20000000097 */
[----:B---3--:R-:W-:Y:S01]  /*7700*/  FADD.FTZ R7, R22, R32 ;  /* 0x0000002016077221 */ /* 0x008fe20000010000 */
[----:B------:R-:W-:Y:S01]  /*7710*/  PRMT R88, R6, 0x7632, R88 ;  /* 0x0000763206587816 */ /* 0x000fe20000000058 */
[----:B----4-:R-:W-:-:S04]  /*7720*/  FADD.FTZ R6, R14, R15 ;  /* 0x0000000f0e067221 */ /* 0x010fc80000010000 */
[----:B------:R-:W-:Y:S08]  /*7730*/  MUFU.EX2 R23, R52 ;  /* 0x0000003400177308 */ /* 0x000ff00000000800 */
[----:B------:R-:W3:Y:S01]  /*7740*/  MUFU.EX2 R10, R42 ;  /* 0x0000002a000a7308 */ /* 0x000ee20000000800 */
[----:B-1----:R-:W-:-:S07]  /*7750*/  FADD.FTZ R6, R12, R6 ;  /* 0x000000060c067221 */ /* 0x002fce0000010000 */
[----:B------:R-:W1:Y:S01]  /*7760*/  MUFU.EX2 R18, R48 ;  /* 0x0000003000127308 */ /* 0x000e620000000800 */
[----:B------:R-:W-:Y:S01]  /*7770*/  F2FP.BF16.F32.PACK_AB R33, R12, R14 ;  /* 0x0000000e0c21723e */ /* 0x000fe200000010ff */
[----:B------:R-:W-:Y:S01]  /*7780*/  FADD.FTZ R28, R17, R7 ;  /* 0x00000007111c7221 */ /* 0x000fe20000010000 */
[----:B--2---:R-:W-:-:S05]  /*7790*/  FADD.FTZ R7, R16, R9 ;  /* 0x0000000910077221 */ /* 0x004fca0000010000 */
[----:B------:R-:W2:Y:S08]  /*77a0*/  MUFU.EX2 R21, R54 ;  /* 0x0000003600157308 */ /* 0x000eb00000000800 */
[----:B------:R-:W4:Y:S01]  /*77b0*/  MUFU.EX2 R13, R55 ;  /* 0x00000037000d7308 */ /* 0x000f220000000800 */
[----:B------:R-:W-:Y:S01]  /*77c0*/  FADD.FTZ R6, R11, R6 ;  /* 0x000000060b067221 */ /* 0x000fe20000010000 */
[----:B------:R-:W-:-:S06]  /*77d0*/  FADD.FTZ R7, R19, R7 ;  /* 0x0000000713077221 */ /* 0x000fcc0000010000 */
[----:B------:R-:W4:Y:S01]  /*77e0*/  MUFU.EX2 R12, R57 ;  /* 0x00000039000c7308 */ /* 0x000f220000000800 */
[----:B---3--:R-:W-:Y:S01]  /*77f0*/  FADD.FTZ R25, R10, R6 ;  /* 0x000000060a197221 */ /* 0x008fe20000010000 */
[----:B------:R-:W-:Y:S01]  /*7800*/  FADD.FTZ R7, R23, R7 ;  /* 0x0000000717077221 */ /* 0x000fe20000010000 */
[----:B-1----:R-:W-:-:S05]  /*7810*/  FADD.FTZ R6, R18, R8 ;  /* 0x0000000812067221 */ /* 0x002fca0000010000 */
[----:B------:R-:W1:Y:S01]  /*7820*/  MUFU.EX2 R9, R58 ;  /* 0x0000003a00097308 */ /* 0x000e620000000800 */
[----:B--2---:R-:W-:Y:S01]  /*7830*/  FADD.FTZ R15, R21, R7 ;  /* 0x00000007150f7221 */ /* 0x004fe20000010000 */
[----:B----4-:R-:W-:Y:S01]  /*7840*/  FADD.FTZ R6, R13, R6 ;  /* 0x000000060d067221 */ /* 0x010fe20000010000 */
[----:B------:R-:W-:-:S05]  /*7850*/  VIADD R7, R71, 0x1 ;  /* 0x0000000147077836 */ /* 0x000fca0000000000 */
[----:B------:R-:W-:Y:S01]  /*7860*/  LOP3.LUT R166, R193, R7, RZ, 0x3c, !PT ;  /* 0x00000007c1a67212 */ /* 0x000fe200078e3cff */
[----:B------:R-:W-:-:S04]  /*7870*/  FADD.FTZ R6, R12, R6 ;  /* 0x000000060c067221 */ /* 0x000fc80000010000 */
[----:B-1----:R-:W-:Y:S01]  /*7880*/  FADD.FTZ R14, R9, R6 ;  /* 0x00000006090e7221 */ /* 0x002fe20000010000 */
[----:B------:R-:W-:-:S05]  /*7890*/  LOP3.LUT R6, R166, R129, RZ, 0x3c, !PT ;  /* 0x00000081a6067212 */ /* 0x000fca00078e3cff */
[----:B------:R-:W-:Y:S01]  /*78a0*/  IMAD.WIDE.U32 R26, R6, -0x326172a9, RZ ;  /* 0xcd9e8d57061a7825 */ /* 0x000fe200078e00ff */
[----:B------:R-:W-:-:S04]  /*78b0*/  F2FP.BF16.F32.PACK_AB R20, R9, R12 ;  /* 0x0000000c0914723e */ /* 0x000fc800000010ff */
[----:B------:R-:W-:Y:S02]  /*78c0*/  LOP3.LUT R6, R27, R215, R194, 0x96, !PT ;  /* 0x000000d71b067212 */ /* 0x000fe400078e96c2 */
[----:B------:R-:W-:-:S03]  /*78d0*/  LOP3.LUT R8, R5, R214, R26, 0x96, !PT ;  /* 0x000000d605087212 */ /* 0x000fc600078e961a */
[----:B------:R-:W-:-:S04]  /*78e0*/  IMAD.WIDE.U32 R6, R6, -0x2daee0ad, RZ ;  /* 0xd2511f5306067825 */ /* 0x000fc800078e00ff */
[----:B------:R-:W-:Y:S01]  /*78f0*/  IMAD.WIDE.U32 R8, R8, -0x2daee0ad, RZ ;  /* 0xd2511f5308087825 */ /* 0x000fe200078e00ff */
[----:B------:R-:W-:Y:S02]  /*7900*/  F2FP.BF16.F32.PACK_AB R34, R10, R11 ;  /* 0x0000000b0a22723e */ /* 0x000fe400000010ff */
[----:B------:R-:W-:Y:S02]  /*7910*/  LOP3.LUT R12, R7, R216, R238, 0x96, !PT ;  /* 0x000000d8070c7212 */ /* 0x000fe400078e96ee */
[----:B------:R-:W-:Y:S02]  /*7920*/  LOP3.LUT R10, R9, R221, R6, 0x96, !PT ;  /* 0x000000dd090a7212 */ /* 0x000fe400078e9606 */
[----:B------:R-:W-:Y:S01]  /*7930*/  F2FP.BF16.F32.PACK_AB R18, R13, R18 ;  /* 0x000000120d12723e */ /* 0x000fe200000010ff */
[----:B------:R-:W-:-:S04]  /*7940*/  IMAD.WIDE.U32 R12, R12, -0x326172a9, RZ ;  /* 0xcd9e8d570c0c7825 */ /* 0x000fc800078e00ff */
[----:B------:R-:W-:Y:S01]  /*7950*/  IMAD.WIDE.U32 R10, R10, -0x326172a9, RZ ;  /* 0xcd9e8d570a0a7825 */ /* 0x000fe200078e00ff */
[----:B------:R-:W-:-:S04]  /*7960*/  LOP3.LUT R7, R13, R211, R4, 0x96, !PT ;  /* 0x000000d30d077212 */ /* 0x000fc800078e9604 */
[----:B------:R-:W-:Y:S01]  /*7970*/  LOP3.LUT R12, R11, R220, R12, 0x96, !PT ;  /* 0x000000dc0b0c7212 */ /* 0x000fe200078e960c */
[----:B------:R-:W-:-:S04]  /*7980*/  IMAD.WIDE.U32 R6, R7, -0x2daee0ad, RZ ;  /* 0xd2511f5307067825 */ /* 0x000fc800078e00ff */
[----:B------:R-:W-:Y:S01]  /*7990*/  IMAD.WIDE.U32 R12, R12, -0x2daee0ad, RZ ;  /* 0xd2511f530c0c7825 */ /* 0x000fe200078e00ff */
[----:B------:R-:W-:-:S04]  /*79a0*/  LOP3.LUT R8, R7, R219, R8, 0x96, !PT ;  /* 0x000000db07087212 */ /* 0x000fc800078e9608 */
[----:B------:R-:W-:Y:S01]  /*79b0*/  LOP3.LUT R6, R13, R217, R6, 0x96, !PT ;  /* 0x000000d90d067212 */ /* 0x000fe200078e9606 */
[----:B------:R-:W-:-:S04]  /*79c0*/  IMAD.WIDE.U32 R8, R8, -0x326172a9, RZ ;  /* 0xcd9e8d5708087825 */ /* 0x000fc800078e00ff */
[----:B------:R-:W-:-:S04]  /*79d0*/  IMAD.WIDE.U32 R6, R6, -0x326172a9, RZ ;  /* 0xcd9e8d5706067825 */ /* 0x000fc800078e00ff */
[----:B------:R-:W-:Y:S01]  /*79e0*/  @!P4 HFMA2.BF16_V2 R63, -RZ.H0_H0, RZ.H0_H0, -R95.H0_H0 ;  /* 0x200000ffff3fc231 */ /* 0x000fe2000034095f */
[----:B------:R-:W-:Y:S02]  /*79f0*/  LOP3.LUT R10, R9, R218, R10, 0x96, !PT ;  /* 0x000000da090a7212 */ /* 0x000fe400078e960a */
[----:B------:R-:W-:Y:S01]  /*7a00*/  LOP3.LUT R8, R7, R222, R8, 0x96, !PT ;  /* 0x000000de07087212 */ /* 0x000fe200078e9608 */
[----:B------:R-:W-:Y:S01]  /*7a10*/  IMAD.MOV.U32 R31, RZ, RZ, R92 ;  /* 0x000000ffff1f7224 */ /* 0x000fe200078e005c */
[----:B------:R-:W-:Y:S02]  /*7a20*/  PRMT R92, R90, 0x5410, R95 ;  /* 0x000054105a5c7816 */ /* 0x000fe4000000005f */
[----:B------:R-:W-:Y:S02]  /*7a30*/  LOP3.LUT R9, R8, 0xff, RZ, 0xc0, !PT ;  /* 0x000000ff08097812 */ /* 0x000fe400078ec0ff */
[----:B------:R-:W-:Y:S02]  /*7a40*/  @!P4 PRMT R95, R63, 0x5410, RZ ;  /* 0x000054103f5fc816 */ /* 0x000fe400000000ff */
[----:B------:R-:W-:-:S02]  /*7a50*/  ISETP.GE.U32.AND P4, PT, R199, R9, PT ;  /* 0x00000009c700720c */ /* 0x000fc40003f86070 */
[----:B------:R-:W-:Y:S01]  /*7a60*/  LOP3.LUT R9, R8, 0xffff, RZ, 0xc0, !PT ;  /* 0x0000ffff08097812 */ /* 0x000fe200078ec0ff */
[----:B------:R-:W-:-:S03]  /*7a70*/  @!P3 HFMA2.BF16_V2 R70, -RZ.H0_H0, RZ.H0_H0, -R152.H0_H0 ;  /* 0x200000ffff46b231 */ /* 0x000fc60000340998 */
[----:B------:R-:W-:Y:S02]  /*7a80*/  SHF.R.U32.HI R9, RZ, 0x8, R9 ;  /* 0x00000008ff097819 */ /* 0x000fe40000011609 */
[----:B------:R-:W-:Y:S02]  /*7a90*/  PRMT R201, R152, 0x5410, R89 ;  /* 0x0000541098c97816 */ /* 0x000fe40000000059 */
[----:B------:R-:W-:Y:S01]  /*7aa0*/  LOP3.LUT R9, R9, 0xffff, RZ, 0xc0, !PT ;  /* 0x0000ffff09097812 */ /* 0x000fe200078ec0ff */
[----:B------:R-:W-:Y:S01]  /*7ab0*/  @!P0 HFMA2.BF16_V2 R64, -RZ.H0_H0, RZ.H0_H0, -R88.H0_H0 ;  /* 0x200000ffff408231 */ /* 0x000fe20000340958 */
[----:B------:R-:W-:Y:S02]  /*7ac0*/  @!P3 PRMT R152, R70, 0x5410, RZ ;  /* 0x000054104698b816 */ /* 0x000fe400000000ff */
[----:B------:R-:W-:Y:S02]  /*7ad0*/  ISETP.GE.U32.AND P3, PT, R199, R9, PT ;  /* 0x00000009c700720c */ /* 0x000fe40003f66070 */
[----:B------:R-:W-:-:S02]  /*7ae0*/  SHF.R.U32.HI R9, RZ, 0x10, R8 ;  /* 0x00000010ff097819 */ /* 0x000fc40000011608 */
[----:B------:R-:W-:Y:S01]  /*7af0*/  SHF.R.U32.HI R8, RZ, 0x18, R8 ;  /* 0x00000018ff087819 */ /* 0x000fe20000011608 */
[----:B------:R-:W-:Y:S01]  /*7b00*/  @!P2 HFMA2.BF16_V2 R69, -RZ.H0_H0, RZ.H0_H0, -R89.H0_H0 ;  /* 0x200000ffff45a231 */ /* 0x000fe20000340959 */
[----:B------:R-:W-:Y:S02]  /*7b10*/  PRMT R170, R151, 0x5410, R88 ;  /* 0x0000541097aa7816 */ /* 0x000fe40000000058 */
[----:B------:R-:W-:Y:S02]  /*7b20*/  @!P0 PRMT R88, R64, 0x5410, RZ ;  /* 0x0000541040588816 */ /* 0x000fe400000000ff */
[----:B------:R-:W-:Y:S02]  /*7b30*/  ISETP.GE.U32.AND P0, PT, R199, R8, PT ;  /* 0x00000008c700720c */ /* 0x000fe40003f06070 */
[----:B------:R-:W-:Y:S02]  /*7b40*/  LOP3.LUT R8, R6, 0xff, RZ, 0xc0, !PT ;  /* 0x000000ff06087812 */ /* 0x000fe400078ec0ff */
[----:B------:R-:W-:-:S02]  /*7b50*/  @!P2 PRMT R89, R69, 0x5410, RZ ;  /* 0x000054104559a816 */ /* 0x000fc400000000ff */
[----:B------:R-:W-:Y:S02]  /*7b60*/  F2FP.BF16.F32.PACK_AB R35, R17, R22 ;  /* 0x000000161123723e */ /* 0x000fe400000010ff */
[----:B------:R-:W-:Y:S01]  /*7b70*/  ISETP.GE.U32.AND P2, PT, R199, R8, PT ;  /* 0x00000008c700720c */ /* 0x000fe20003f46070 */
[----:B------:R-:W1:Y:S01]  /*7b80*/  MUFU.EX2 R22, R121 ;  /* 0x0000007900167308 */ /* 0x000e620000000800 */
[----:B------:R-:W-:Y:S01]  /*7b90*/  SHF.R.U32.HI R8, RZ, 0x10, R6 ;  /* 0x00000010ff087819 */ /* 0x000fe20000011606 */
[----:B------:R-:W-:Y:S01]  /*7ba0*/  @!P6 HFMA2.BF16_V2 R68, -RZ.H0_H0, RZ.H0_H0, -R96.H0_H0 ;  /* 0x200000ffff44e231 */ /* 0x000fe20000340960 */
[----:B------:R-:W-:Y:S01]  /*7bb0*/  F2FP.BF16.F32.PACK_AB R21, R21, R23 ;  /* 0x000000171515723e */ /* 0x000fe200000010ff */
[----:B------:R-:W-:Y:S01]  /*7bc0*/  @!P1 HFMA2.BF16_V2 R67, -RZ.H0_H0, RZ.H0_H0, -R151.H0_H0 ;  /* 0x200000ffff439231 */ /* 0x000fe20000340997 */
[----:B------:R-:W-:-:S03]  /*7bd0*/  LOP3.LUT R11, R6, 0xffff, RZ, 0xc0, !PT ;  /* 0x0000ffff060b7812 */ /* 0x000fc600078ec0ff */
[----:B------:R-:W2:Y:S01]  /*7be0*/  MUFU.EX2 R23, R115 ;  /* 0x0000007300177308 */ /* 0x000ea20000000800 */
[----:B------:R-:W-:Y:S02]  /*7bf0*/  SHF.R.U32.HI R6, RZ, 0x18, R6 ;  /* 0x00000018ff067819 */ /* 0x000fe40000011606 */
[----:B------:R-:W-:-:S05]  /*7c00*/  LOP3.LUT R7, R8, 0xff, RZ, 0xc0, !PT ;  /* 0x000000ff08077812 */ /* 0x000fca00078ec0ff */
[----:B------:R-:W3:Y:S01]  /*7c10*/  MUFU.EX2 R17, R120 ;  /* 0x0000007800117308 */ /* 0x000ee20000000800 */
[----:B------:R-:W-:Y:S01]  /*7c20*/  @!P6 PRMT R96, R68, 0x5410, RZ ;  /* 0x000054104460e816 */ /* 0x000fe200000000ff */
[----:B------:R-:W-:Y:S01]  /*7c30*/  @!P5 HFMA2.BF16_V2 R65, -RZ.H0_H0, RZ.H0_H0, -R90.H0_H0 ;  /* 0x200000ffff41d231 */ /* 0x000fe2000034095a */
[----:B------:R-:W-:Y:S02]  /*7c40*/  @!P1 PRMT R151, R67, 0x5410, RZ ;  /* 0x0000541043979816 */ /* 0x000fe400000000ff */
[C---:B------:R-:W-:Y:S02]  /*7c50*/  ISETP.GE.U32.AND P1, PT, R199.reuse, R6, PT ;  /* 0x00000006c700720c */ /* 0x040fe40003f26070 */
[----:B------:R-:W-:Y:S01]  /*7c60*/  ISETP.GE.U32.AND P6, PT, R199, R7, PT ;  /* 0x00000007c700720c */ /* 0x000fe20003fc6070 */
[----:B------:R-:W-:Y:S01]  /*7c70*/  IMAD.WIDE.U32 R6, R10, -0x2daee0ad, RZ ;  /* 0xd2511f530a067825 */ /* 0x000fe200078e00ff */
[----:B------:R-:W-:Y:S02]  /*7c80*/  LOP3.LUT R9, R9, 0xff, RZ, 0xc0, !PT ;  /* 0x000000ff09097812 */ /* 0x000fe400078ec0ff */
[----:B------:R-:W-:-:S02]  /*7c90*/  @!P5 PRMT R90, R65, 0x5410, RZ ;  /* 0x00005410415ad816 */ /* 0x000fc400000000ff */
[----:B------:R-:W-:Y:S02]  /*7ca0*/  F2FP.BF16.F32.PACK_AB R19, R19, R16 ;  /* 0x000000101313723e */ /* 0x000fe400000010ff */
[----:B------:R-:W-:Y:S02]  /*7cb0*/  ISETP.GE.U32.AND P5, PT, R199, R9, PT ;  /* 0x00000009c700720c */ /* 0x000fe40003fa6070 */
[----:B------:R-:W-:Y:S02]  /*7cc0*/  LOP3.LUT R8, R7, R223, R12, 0x96, !PT ;  /* 0x000000df07087212 */ /* 0x000fe400078e960c */
[C---:B------:R-:W-:Y:S02]  /*7cd0*/  LOP3.LUT R10, R6.reuse, 0xff, RZ, 0xc0, !PT ;  /* 0x000000ff060a7812 */ /* 0x040fe400078ec0ff */
[----:B------:R-:W-:Y:S02]  /*7ce0*/  LOP3.LUT R16, R6, 0xffff, RZ, 0xc0, !PT ;  /* 0x0000ffff06107812 */ /* 0x000fe400078ec0ff */
[----:B------:R-:W-:-:S02]  /*7cf0*/  SHF.R.U32.HI R12, RZ, 0x10, R6 ;  /* 0x00000010ff0c7819 */ /* 0x000fc40000011606 */
[----:B------:R-:W-:Y:S01]  /*7d00*/  SHF.R.U32.HI R9, RZ, 0x18, R6 ;  /* 0x00000018ff097819 */ /* 0x000fe20000011606 */
[----:B-1----:R-:W-:Y:S01]  /*7d10*/  FADD.FTZ R6, R22, R14 ;  /* 0x0000000e16067221 */ /* 0x002fe20000010000 */
[----:B------:R-:W-:Y:S01]  /*7d20*/  PRMT R150, R19, 0x7610, R150 ;  /* 0x0000761013967816 */ /* 0x000fe20000000096 */
[----:B--2---:R-:W-:Y:S02]  /*7d30*/  FADD.FTZ R7, R23, R15 ;  /* 0x0000000f17077221 */ /* 0x004fe40000010000 */
[----:B---3--:R-:W-:Y:S01]  /*7d40*/  FADD.FTZ R15, R17, R6 ;  /* 0x00000006110f7221 */ /* 0x008fe20000010000 */
[----:B------:R-:W-:Y:S01]  /*7d50*/  SHF.R.U32.HI R6, RZ, 0x8, R11 ;  /* 0x00000008ff067819 */ /* 0x000fe2000001160b */
[----:B------:R-:W-:Y:S01]  /*7d60*/  @!P4 HFMA2.BF16_V2 R72, -RZ.H0_H0, RZ.H0_H0, -R150.H0_H0 ;  /* 0x200000ffff48c231 */ /* 0x000fe20000340996 */
[----:B------:R-:W-:Y:S02]  /*7d70*/  PRMT R149, R19, 0x7632, R149 ;  /* 0x0000763213957816 */ /* 0x000fe40000000095 */
[----:B------:R-:W-:-:S02]  /*7d80*/  LOP3.LUT R6, R6, 0xffff, RZ, 0xc0, !PT ;  /* 0x0000ffff06067812 */ /* 0x000fc400078ec0ff */
[----:B------:R-:W-:Y:S02]  /*7d90*/  PRMT R208, R150, 0x5410, R149 ;  /* 0x0000541096d07816 */ /* 0x000fe40000000095 */
[----:B------:R-:W-:Y:S02]  /*7da0*/  PRMT R147, R18, 0x7610, R147 ;  /* 0x0000761012937816 */ /* 0x000fe40000000093 */
[----:B------:R-:W-:Y:S02]  /*7db0*/  @!P4 PRMT R150, R72, 0x5410, RZ ;  /* 0x000054104896c816 */ /* 0x000fe400000000ff */
[----:B------:R-:W-:Y:S02]  /*7dc0*/  ISETP.GE.U32.AND P4, PT, R199, R6, PT ;  /* 0x00000006c700720c */ /* 0x000fe40003f86070 */
[----:B------:R-:W-:Y:S01]  /*7dd0*/  SHF.R.U32.HI R6, RZ, 0x10, R8 ;  /* 0x00000010ff067819 */ /* 0x000fe20000011608 */
[----:B------:R-:W-:Y:S01]  /*7de0*/  @!P5 HFMA2.BF16_V2 R74, -RZ.H0_H0, RZ.H0_H0, -R147.H0_H0 ;  /* 0x200000ffff4ad231 */ /* 0x000fe20000340993 */
[----:B------:R-:W-:-:S02]  /*7df0*/  PRMT R148, R18, 0x7632, R148 ;  /* 0x0000763212947816 */ /* 0x000fc40000000094 */
[----:B------:R-:W-:Y:S02]  /*7e00*/  PRMT R146, R21, 0x7610, R146 ;  /* 0x0000761015927816 */ /* 0x000fe40000000092 */
[----:B------:R-:W-:Y:S02]  /*7e10*/  LOP3.LUT R6, R6, 0xff, RZ, 0xc0, !PT ;  /* 0x000000ff06067812 */ /* 0x000fe400078ec0ff */
[----:B------:R-:W-:Y:S01]  /*7e20*/  PRMT R225, R147, 0x5410, R148 ;  /* 0x0000541093e17816 */ /* 0x000fe20000000094 */
[----:B------:R-:W-:Y:S01]  /*7e30*/  @!P2 HFMA2.BF16_V2 R77, -RZ.H0_H0, RZ.H0_H0, -R146.H0_H0 ;  /* 0x200000ffff4da231 */ /* 0x000fe20000340992 */
[----:B------:R-:W-:Y:S01]  /*7e40*/  @!P5 PRMT R147, R74, 0x5410, RZ ;  /* 0x000054104a93d816 */ /* 0x000fe200000000ff */
[----:B------:R-:W1:Y:S01]  /*7e50*/  MUFU.EX2 R13, R113 ;  /* 0x00000071000d7308 */ /* 0x000e620000000800 */
[----:B------:R-:W-:Y:S02]  /*7e60*/  PRMT R145, R21, 0x7632, R145 ;  /* 0x0000763215917816 */ /* 0x000fe40000000091 */
[----:B------:R-:W-:-:S02]  /*7e70*/  ISETP.GE.U32.AND P5, PT, R199, R6, PT ;  /* 0x00000006c700720c */ /* 0x000fc40003fa6070 */
[----:B------:R-:W-:Y:S01]  /*7e80*/  LOP3.LUT R6, R8, 0xff, RZ, 0xc0, !PT ;  /* 0x000000ff08067812 */ /* 0x000fe200078ec0ff */
[----:B------:R-:W-:Y:S01]  /*7e90*/  @!P4 HFMA2.BF16_V2 R78, -RZ.H0_H0, RZ.H0_H0, -R145.H0_H0 ;  /* 0x200000ffff4ec231 */ /* 0x000fe20000340991 */
[----:B------:R-:W-:Y:S02]  /*7ea0*/  PRMT R250, R146, 0x5410, R145 ;  /* 0x0000541092fa7816 */ /* 0x000fe40000000091 */
[----:B------:R-:W-:Y:S02]  /*7eb0*/  @!P2 PRMT R146, R77, 0x5410, RZ ;  /* 0x000054104d92a816 */ /* 0x000fe400000000ff */
[----:B------:R-:W-:Y:S02]  /*7ec0*/  PRMT R144, R20, 0x7632, R144 ;  /* 0x0000763214907816 */ /* 0x000fe40000000090 */
[----:B------:R-:W-:Y:S02]  /*7ed0*/  ISETP.GE.U32.AND P2, PT, R199, R6, PT ;  /* 0x00000006c700720c */ /* 0x000fe40003f46070 */
[----:B------:R-:W-:Y:S01]  /*7ee0*/  SHF.R.U32.HI R6, RZ, 0x18, R8 ;  /* 0x00000018ff067819 */ /* 0x000fe20000011608 */
[----:B------:R-:W-:Y:S01]  /*7ef0*/  @!P1 HFMA2.BF16_V2 R80, -RZ.H0_H0, RZ.H0_H0, -R144.H0_H0 ;  /* 0x200000ffff509231 */ /* 0x000fe20000340990 */
[----:B------:R-:W-:-:S02]  /*7f00*/  @!P4 PRMT R145, R78, 0x5410, RZ ;  /* 0x000054104e91c816 */ /* 0x000fc400000000ff */
[----:B------:R-:W-:Y:S02]  /*7f10*/  PRMT R143, R20, 0x7610, R143 ;  /* 0x00007610148f7816 */ /* 0x000fe4000000008f */
[----:B------:R-:W-:Y:S02]  /*7f20*/  ISETP.GE.U32.AND P4, PT, R199, R6, PT ;  /* 0x00000006c700720c */ /* 0x000fe40003f86070 */
[----:B------:R-:W-:Y:S02]  /*7f30*/  LOP3.LUT R6, R12, 0xff, RZ, 0xc0, !PT ;  /* 0x000000ff0c067812 */ /* 0x000fe400078ec0ff */
[----:B------:R-:W-:Y:S02]  /*7f40*/  F2FP.BF16.F32.PACK_AB R14, R17, R22 ;  /* 0x00000016110e723e */ /* 0x000fe400000010ff */
[----:B------:R-:W-:Y:S01]  /*7f50*/  LOP3.LUT R8, R8, 0xffff, RZ, 0xc0, !PT ;  /* 0x0000ffff08087812 */ /* 0x000fe200078ec0ff */
[----:B------:R-:W2:Y:S01]  /*7f60*/  MUFU.EX2 R17, R110 ;  /* 0x0000006e00117308 */ /* 0x000ea20000000800 */
[----:B------:R-:W-:Y:S01]  /*7f70*/  PRMT R169, R143, 0x5410, R144 ;  /* 0x000054108fa97816 */ /* 0x000fe20000000090 */
[----:B------:R-:W-:Y:S01]  /*7f80*/  @!P3 HFMA2.BF16_V2 R73, -RZ.H0_H0, RZ.H0_H0, -R149.H0_H0 ;  /* 0x200000ffff49b231 */ /* 0x000fe20000340995 */
[----:B------:R-:W-:-:S02]  /*7f90*/  @!P1 PRMT R144, R80, 0x5410, RZ ;  /* 0x0000541050909816 */ /* 0x000fc400000000ff */
[----:B------:R-:W-:Y:S01]  /*7fa0*/  ISETP.GE.U32.AND P1, PT, R199, R6, PT ;  /* 0x00000006c700720c */ /* 0x000fe20003f26070 */
[C---:B-1----:R-:W-:Y:S01]  /*7fb0*/  FADD.FTZ R7, R13.reuse, R7 ;  /* 0x000000070d077221 */ /* 0x042fe20000010000 */
[----:B------:R-:W-:Y:S01]  /*7fc0*/  SHF.R.U32.HI R6, RZ, 0x8, R8 ;  /* 0x00000008ff067819 */ /* 0x000fe20000011608 */
[----:B------:R-:W1:Y:S01]  /*7fd0*/  MUFU.EX2 R11, R101 ;  /* 0x00000065000b7308 */ /* 0x000e620000000800 */
[----:B------:R-:W-:Y:S01]  /*7fe0*/  F2FP.BF16.F32.PACK_AB R13, R13, R23 ;  /* 0x000000170d0d723e */ /* 0x000fe200000010ff */
[----:B------:R-:W-:Y:S01]  /*7ff0*/  @!P6 HFMA2.BF16_V2 R81, -RZ.H0_H0, RZ.H0_H0, -R143.H0_H0 ;  /* 0x200000ffff51e231 */ /* 0x000fe2000034098f */
[----:B------:R-:W-:Y:S02]  /*8000*/  @!P3 PRMT R149, R73, 0x5410, RZ ;  /* 0x000054104995b816 */ /* 0x000fe400000000ff */
[----:B------:R-:W-:-:S03]  /*8010*/  ISETP.GE.U32.AND P3, PT, R199, R10, PT ;  /* 0x0000000ac700720c */ /* 0x000fc60003f66070 */
[----:B------:R-:W3:Y:S01]  /*8020*/  MUFU.EX2 R12, R114 ;  /* 0x00000072000c7308 */ /* 0x000ee20000000800 */
[----:B------:R-:W-:Y:S02]  /*8030*/  LOP3.LUT R6, R6, 0xffff, RZ, 0xc0, !PT ;  /* 0x0000ffff06067812 */ /* 0x000fe400078ec0ff */
[----:B------:R-:W-:Y:S02]  /*8040*/  PRMT R140, R13, 0x7610, R140 ;  /* 0x000076100d8c7816 */ /* 0x000fe4000000008c */
[----:B------:R-:W-:-:S03]  /*8050*/  @!P6 PRMT R143, R81, 0x5410, RZ ;  /* 0x00005410518fe816 */ /* 0x000fc600000000ff */
[----:B------:R-:W4:Y:S01]  /*8060*/  MUFU.EX2 R10, R111 ;  /* 0x0000006f000a7308 */ /* 0x000f220000000800 */
[----:B------:R-:W-:Y:S01]  /*8070*/  ISETP.GE.U32.AND P6, PT, R199, R6, PT ;  /* 0x00000006c700720c */ /* 0x000fe20003fc6070 */
[----:B------:R-:W-:Y:S01]  /*8080*/  IMAD.MOV.U32 R30, RZ, RZ, R24 ;  /* 0x000000ffff1e7224 */ /* 0x000fe200078e0018 */
[----:B------:R-:W-:Y:S01]  /*8090*/  SHF.R.U32.HI R6, RZ, 0x8, R16 ;  /* 0x00000008ff067819 */ /* 0x000fe20000011610 */
[----:B------:R-:W-:Y:S02]  /*80a0*/  @!P0 HFMA2.BF16_V2 R75, -RZ.H0_H0, RZ.H0_H0, -R148.H0_H0 ;  /* 0x200000ffff4b8231 */ /* 0x000fe40000340994 */
[----:B------:R-:W-:Y:S02]  /*80b0*/  @!P2 HFMA2.BF16_V2 R82, -RZ.H0_H0, RZ.H0_H0, -R140.H0_H0 ;  /* 0x200000ffff52a231 */ /* 0x000fe4000034098c */
[----:B------:R3:W-:Y:S01]  /*80c0*/  MUFU.EX2 R24, R137 ;  /* 0x0000008900187308 */ /* 0x0007e20000000800 */
[----:B------:R-:W-:Y:S01]  /*80d0*/  LOP3.LUT R6, R6, 0xffff, RZ, 0xc0, !PT ;  /* 0x0000ffff06067812 */ /* 0x000fe200078ec0ff */
[----:B--2---:R-:W-:Y:S01]  /*80e0*/  FADD.FTZ R7, R17, R7 ;  /* 0x0000000711077221 */ /* 0x004fe20000010000 */
[----:B------:R-:W-:-:S02]  /*80f0*/  @!P0 PRMT R148, R75, 0x5410, RZ ;  /* 0x000054104b948816 */ /* 0x000fc400000000ff */
[----:B------:R-:W-:Y:S01]  /*8100*/  ISETP.GE.U32.AND P0, PT, R199, R9, PT ;  /* 0x00000009c700720c */ /* 0x000fe20003f06070 */
[C---:B-1----:R-:W-:Y:S01]  /*8110*/  FADD.FTZ R9, R11.reuse, R7 ;  /* 0x000000070b097221 */ /* 0x042fe20000010000 */
[----:B------:R-:W-:Y:S02]  /*8120*/  F2FP.BF16.F32.PACK_AB R7, R11, R17 ;  /* 0x000000110b07723e */ /* 0x000fe400000010ff */
[----:B---3--:R-:W-:-:S04]  /*8130*/  PRMT R137, R13, 0x7632, R137 ;  /* 0x000076320d897816 */ /* 0x008fc80000000089 */
[----:B------:R-:W-:Y:S02]  /*8140*/  PRMT R191, R140, 0x5410, R137 ;  /* 0x000054108cbf7816 */ /* 0x000fe40000000089 */
[----:B------:R-:W-:Y:S02]  /*8150*/  @!P2 PRMT R140, R82, 0x5410, RZ ;  /* 0x00005410528ca816 */ /* 0x000fe400000000ff */
[----:B------:R-:W-:Y:S01]  /*8160*/  ISETP.GE.U32.AND P2, PT, R199, R6, PT ;  /* 0x00000006c700720c */ /* 0x000fe20003f46070 */
[----:B------:R-:W-:Y:S01]  /*8170*/  FADD.FTZ R6, R12, R15 ;  /* 0x0000000f0c067221 */ /* 0x000fe20000010000 */
[----:B------:R-:W1:Y:S03]  /*8180*/  MUFU.EX2 R11, R76 ;  /* 0x0000004c000b7308 */ /* 0x000e660000000800 */
[C---:B----4-:R-:W-:Y:S01]  /*8190*/  FADD.FTZ R8, R10.reuse, R6 ;  /* 0x000000060a087221 */ /* 0x050fe20000010000 */
[----:B------:R-:W-:-:S04]  /*81a0*/  F2FP.BF16.F32.PACK_AB R6, R10, R12 ;  /* 0x0000000c0a06723e */ /* 0x000fc800000010ff */
[----:B------:R-:W2:Y:S08]  /*81b0*/  MUFU.EX2 R10, R79 ;  /* 0x0000004f000a7308 */ /* 0x000eb00000000800 */
[----:B------:R-:W3:Y:S08]  /*81c0*/  MUFU.EX2 R23, R131 ;  /* 0x0000008300177308 */ /* 0x000ef00000000800 */
[----:B------:R-:W4:Y:S01]  /*81d0*/  MUFU.EX2 R18, R102 ;  /* 0x0000006600127308 */ /* 0x000f220000000800 */
[----:B------:R-:W-:-:S07]  /*81e0*/  PRMT R135, R7, 0x7610, R135 ;  /* 0x0000761007877816 */ /* 0x000fce0000000087 */
[----:B------:R-:W4:Y:S01]  /*81f0*/  MUFU.EX2 R19, R138 ;  /* 0x0000008a00137308 */ /* 0x000f220000000800 */
[----:B------:R-:W-:-:S07]  /*8200*/  PRMT R142, R7, 0x7632, R142 ;  /* 0x00007632078e7816 */ /* 0x000fce000000008e */
[----:B------:R-:W4:Y:S01]  /*8210*/  MUFU.EX2 R20, R106 ;  /* 0x0000006a00147308 */ /* 0x000f220000000800 */
[----:B------:R-:W-:Y:S01]  /*8220*/  PRMT R141, R6, 0x7610, R141 ;  /* 0x00007610068d7816 */ /* 0x000fe2000000008d */
[----:B-1----:R-:W-:-:S06]  /*8230*/  FADD.FTZ R7, R11, R25 ;  /* 0x000000190b077221 */ /* 0x002fcc0000010000 */
[----:B------:R1:W4:Y:S08]  /*8240*/  MUFU.EX2 R17, R139 ;  /* 0x0000008b00117308 */ /* 0x0003300000000800 */
[----:B------:R-:W4:Y:S01]  /*8250*/  MUFU.EX2 R22, R112 ;  /* 0x0000007000167308 */ /* 0x000f220000000800 */
[----:B--2---:R-:W-:-:S07]  /*8260*/  FADD.FTZ R32, R10, R7 ;  /* 0x000000070a207221 */ /* 0x004fce0000010000 */
[----:B------:R-:W2:Y:S01]  /*8270*/  MUFU.EX2 R13, R104 ;  /* 0x00000068000d7308 */ /* 0x000ea20000000800 */
[----:B-1----:R-:W-:Y:S01]  /*8280*/  PRMT R139, R6, 0x7632, R139 ;  /* 0x00007632068b7816 */ /* 0x002fe2000000008b */
[----:B------:R-:W-:Y:S01]  /*8290*/  FADD.FTZ R6, R24, R28 ;  /* 0x0000001c18067221 */ /* 0x000fe20000010000 */
[----:B------:R-:W-:-:S05]  /*82a0*/  F2FP.BF16.F32.PACK_AB R72, R10, R11 ;  /* 0x0000000b0a48723e */ /* 0x000fca00000010ff */
[----:B------:R-:W1:Y:S01]  /*82b0*/  MUFU.EX2 R21, R124 ;  /* 0x0000007c00157308 */ /* 0x000e620000000800 */
[----:B---3--:R-:W-:Y:S01]  /*82c0*/  FADD.FTZ R6, R23, R6 ;  /* 0x0000000617067221 */ /* 0x008fe20000010000 */
[----:B----4-:R-:W-:-:S06]  /*82d0*/  FADD.FTZ R7, R18, R9 ;  /* 0x0000000912077221 */ /* 0x010fcc0000010000 */
[----:B------:R-:W3:Y:S01]  /*82e0*/  MUFU.EX2 R12, R103 ;  /* 0x00000067000c7308 */ /* 0x000ee20000000800 */
[----:B------:R-:W-:Y:S01]  /*82f0*/  FADD.FTZ R6, R19, R6 ;  /* 0x0000000613067221 */ /* 0x000fe20000010000 */
[----:B------:R-:W-:-:S06]  /*8300*/  FADD.FTZ R7, R20, R7 ;  /* 0x0000000714077221 */ /* 0x000fcc0000010000 */
[----:B------:R-:W4:Y:S01]  /*8310*/  MUFU.EX2 R10, R105 ;  /* 0x00000069000a7308 */ /* 0x000f220000000800 */
[----:B------:R-:W-:Y:S02]  /*8320*/  IMAD.MOV.U32 R28, RZ, RZ, R31 ;  /* 0x000000ffff1c7224 */ /* 0x000fe400078e001f */
[----:B------:R-:W-:Y:S01]  /*8330*/  FADD.FTZ R31, R17, R6 ;  /* 0x00000006111f7221 */ /* 0x000fe20000010000 */
[----:B------:R-:W-:-:S04]  /*8340*/  FADD.FTZ R7, R22, R7 ;  /* 0x0000000716077221 */ /* 0x000fc80000010000 */
[----:B------:R-:W4:Y:S01]  /*8350*/  MUFU.EX2 R9, R122 ;  /* 0x0000007a00097308 */ /* 0x000f220000000800 */
[----:B--2---:R-:W-:Y:S01]  /*8360*/  FADD.FTZ R6, R13, R8 ;  /* 0x000000080d067221 */ /* 0x004fe20000010000 */
[----:B-1----:R-:W-:Y:S01]  /*8370*/  FADD.FTZ R15, R21, R7 ;  /* 0x00000007150f7221 */ /* 0x002fe20000010000 */
[----:B------:R-:W-:Y:S02]  /*8380*/  VIADD R7, R71, 0x2 ;  /* 0x0000000247077836 */ /* 0x000fe40000000000 */
[----:B---3--:R-:W-:Y:S01]  /*8390*/  FADD.FTZ R6, R12, R6 ;  /* 0x000000060c067221 */ /* 0x008fe20000010000 */
[----:B------:R-:W-:Y:S02]  /*83a0*/  IMAD.MOV.U32 R16, RZ, RZ, R156 ;  /* 0x000000ffff107224 */ /* 0x000fe400078e009c */
[----:B------:R-:W-:Y:S01]  /*83b0*/  LOP3.LUT R156, R193, R7, RZ, 0x3c, !PT ;  /* 0x00000007c19c7212 */ /* 0x000fe200078e3cff */
[----:B----4-:R-:W-:Y:S01]  /*83c0*/  FADD.FTZ R6, R10, R6 ;  /* 0x000000060a067221 */ /* 0x010fe20000010000 */
[C---:B------:R-:W-:Y:S01]  /*83d0*/  PRMT R136, R14.reuse, 0x7610, R136 ;  /* 0x000076100e887816 */ /* 0x040fe20000000088 */
[----:B------:R-:W-:Y:S01]  /*83e0*/  @!P0 HFMA2.BF16_V2 R86, -RZ.H0_H0, RZ.H0_H0, -R139.H0_H0 ;  /* 0x200000ffff568231 */ /* 0x000fe2000034098b */
[----:B------:R-:W-:-:S02]  /*83f0*/  PRMT R138, R14, 0x7632, R138 ;  /* 0x000076320e8a7816 */ /* 0x000fc4000000008a */
[----:B------:R-:W-:Y:S01]  /*8400*/  PRMT R227, R141, 0x5410, R139 ;  /* 0x000054108de37816 */ /* 0x000fe2000000008b */
[----:B------:R-:W-:Y:S01]  /*8410*/  FADD.FTZ R14, R9, R6 ;  /* 0x00000006090e7221 */ /* 0x000fe20000010000 */
[----:B------:R-:W-:Y:S02]  /*8420*/  LOP3.LUT R6, R156, R129, RZ, 0x3c, !PT ;  /* 0x000000819c067212 */ /* 0x000fe400078e3cff */
[----:B------:R-:W-:Y:S02]  /*8430*/  @!P0 PRMT R139, R86, 0x5410, RZ ;  /* 0x00005410568b8816 */ /* 0x000fe400000000ff */
[----:B------:R-:W-:Y:S01]  /*8440*/  F2FP.BF16.F32.PACK_AB R86, R23, R24 ;  /* 0x000000181756723e */ /* 0x000fe200000010ff */
[----:B------:R-:W-:Y:S01]  /*8450*/  IMAD.WIDE.U32 R24, R6, -0x326172a9, RZ ;  /* 0xcd9e8d5706187825 */ /* 0x000fe200078e00ff */
[----:B------:R-:W-:-:S04]  /*8460*/  F2FP.BF16.F32.PACK_AB R69, R17, R19 ;  /* 0x000000131145723e */ /* 0x000fc800000010ff */
[----:B------:R-:W-:Y:S02]  /*8470*/  LOP3.LUT R6, R25, R215, R194, 0x96, !PT ;  /* 0x000000d719067212 */ /* 0x000fe400078e96c2 */
[----:B------:R-:W-:Y:S02]  /*8480*/  LOP3.LUT R8, R5, R214, R24, 0x96, !PT ;  /* 0x000000d605087212 */ /* 0x000fe400078e9618 */
[----:B------:R-:W-:Y:S01]  /*8490*/  F2FP.BF16.F32.PACK_AB R19, R9, R10 ;  /* 0x0000000a0913723e */ /* 0x000fe200000010ff */
[----:B------:R-:W-:Y:S01]  /*84a0*/  IMAD.WIDE.U32 R6, R6, -0x2daee0ad, RZ ;  /* 0xd2511f5306067825 */ /* 0x000fe200078e00ff */
[----:B------:R-:W-:-:S03]  /*84b0*/  F2FP.BF16.F32.PACK_AB R20, R20, R18 ;  /* 0x000000121414723e */ /* 0x000fc600000010ff */
[----:B------:R-:W-:Y:S01]  /*84c0*/  IMAD.WIDE.U32 R8, R8, -0x2daee0ad, RZ ;  /* 0xd2511f5308087825 */ /* 0x000fe200078e00ff */
[----:B------:R-:W-:Y:S02]  /*84d0*/  F2FP.BF16.F32.PACK_AB R18, R12, R13 ;  /* 0x0000000d0c12723e */ /* 0x000fe400000010ff */
[----:B------:R-:W-:Y:S02]  /*84e0*/  LOP3.LUT R12, R7, R216, R238, 0x96, !PT ;  /* 0x000000d8070c7212 */ /* 0x000fe400078e96ee */
[----:B------:R-:W-:-:S03]  /*84f0*/  LOP3.LUT R10, R9, R221, R6, 0x96, !PT ;  /* 0x000000dd090a7212 */ /* 0x000fc600078e9606 */
        /* <DEDUP_REMOVED lines=12> */
[----:B------:R-:W-:Y:S02]  /*85c0*/  LOP3.LUT R8, R7, R222, R8, 0x96, !PT ;  /* 0x000000de07087212 */ /* 0x000fe400078e9608 */
        /* <DEDUP_REMOVED lines=8> */
[----:B------:R-:W-:Y:S02]  /*8650*/  LOP3.LUT R9, R9, 0xffff, RZ, 0xc0, !PT ;  /* 0x0000ffff09097812 */ /* 0x000fe400078ec0ff */
[----:B------:R-:W-:Y:S02]  /*8660*/  @!P3 PRMT R135, R100, 0x5410, RZ ;  /* 0x000054106487b816 */ /* 0x000fe400000000ff */
[----:B------:R-:W-:Y:S02]  /*8670*/  ISETP.GE.U32.AND P3, PT, R199, R9, PT ;  /* 0x00000009c700720c */ /* 0x000fe40003f66070 */
[----:B------:R-:W-:-:S02]  /*8680*/  SHF.R.U32.HI R9, RZ, 0x10, R8 ;  /* 0x00000010ff097819 */ /* 0x000fc40000011608 */
[----:B------:R-:W-:Y:S01]  /*8690*/  SHF.R.U32.HI R8, RZ, 0x18, R8 ;  /* 0x00000018ff087819 */ /* 0x000fe20000011608 */
[----:B------:R-:W-:-:S03]  /*86a0*/  @!P2 HFMA2.BF16_V2 R99, -RZ.H0_H0, RZ.H0_H0, -R142.H0_H0 ;  /* 0x200000ffff63a231 */ /* 0x000fc6000034098e */
[----:B------:R-:W-:Y:S02]  /*86b0*/  ISETP.GE.U32.AND P0, PT, R199, R8, PT ;  /* 0x00000008c700720c */ /* 0x000fe40003f06070 */
[C---:B------:R-:W-:Y:S02]  /*86c0*/  LOP3.LUT R8, R6.reuse, 0xff, RZ, 0xc0, !PT ;  /* 0x000000ff06087812 */ /* 0x040fe400078ec0ff */
[----:B------:R-:W-:Y:S02]  /*86d0*/  @!P2 PRMT R142, R99, 0x5410, RZ ;  /* 0x00005410638ea816 */ /* 0x000fe400000000ff */
[----:B------:R-:W-:Y:S01]  /*86e0*/  ISETP.GE.U32.AND P2, PT, R199, R8, PT ;  /* 0x00000008c700720c */ /* 0x000fe20003f46070 */
[----:B------:R-:W1:Y:S01]  /*86f0*/  MUFU.EX2 R23, R133 ;  /* 0x0000008500177308 */ /* 0x000e620000000800 */
[----:B------:R-:W-:Y:S01]  /*8700*/  SHF.R.U32.HI R8, RZ, 0x10, R6 ;  /* 0x00000010ff087819 */ /* 0x000fe20000011606 */
[----:B------:R-:W-:Y:S01]  /*8710*/  @!P6 HFMA2.BF16_V2 R83, -RZ.H0_H0, RZ.H0_H0, -R137.H0_H0 ;  /* 0x200000ffff53e231 */ /* 0x000fe20000340989 */
[----:B------:R-:W-:Y:S01]  /*8720*/  F2FP.BF16.F32.PACK_AB R21, R21, R22 ;  /* 0x000000161515723e */ /* 0x000fe200000010ff */
[----:B------:R-:W-:Y:S01]  /*8730*/  @!P1 HFMA2.BF16_V2 R98, -RZ.H0_H0, RZ.H0_H0, -R141.H0_H0 ;  /* 0x200000ffff629231 */ /* 0x000fe2000034098d */
[----:B------:R-:W-:-:S02]  /*8740*/  LOP3.LUT R11, R6, 0xffff, RZ, 0xc0, !PT ;  /* 0x0000ffff060b7812 */ /* 0x000fc400078ec0ff */
[----:B------:R-:W-:Y:S01]  /*8750*/  SHF.R.U32.HI R6, RZ, 0x18, R6 ;  /* 0x00000018ff067819 */ /* 0x000fe20000011606 */
[----:B------:R-:W2:Y:S01]  /*8760*/  MUFU.EX2 R22, R132 ;  /* 0x0000008400167308 */ /* 0x000ea20000000800 */
[----:B------:R-:W-:Y:S01]  /*8770*/  LOP3.LUT R7, R8, 0xff, RZ, 0xc0, !PT ;  /* 0x000000ff08077812 */ /* 0x000fe200078ec0ff */
[----:B------:R-:W-:Y:S01]  /*8780*/  @!P5 HFMA2.BF16_V2 R85, -RZ.H0_H0, RZ.H0_H0, -R136.H0_H0 ;  /* 0x200000ffff55d231 */ /* 0x000fe20000340988 */
[----:B------:R-:W-:Y:S02]  /*8790*/  @!P6 PRMT R137, R83, 0x5410, RZ ;  /* 0x000054105389e816 */ /* 0x000fe400000000ff */
[----:B------:R-:W-:-:S03]  /*87a0*/  @!P1 PRMT R141, R98, 0x5410, RZ ;  /* 0x00005410628d9816 */ /* 0x000fc600000000ff */
[----:B------:R3:W4:Y:S01]  /*87b0*/  MUFU.EX2 R13, R174 ;  /* 0x000000ae000d7308 */ /* 0x0007220000000800 */
[C---:B------:R-:W-:Y:S02]  /*87c0*/  ISETP.GE.U32.AND P1, PT, R199.reuse, R6, PT ;  /* 0x00000006c700720c */ /* 0x040fe40003f26070 */
[----:B------:R-:W-:Y:S01]  /*87d0*/  ISETP.GE.U32.AND P6, PT, R199, R7, PT ;  /* 0x00000007c700720c */ /* 0x000fe20003fc6070 */
[----:B------:R-:W-:Y:S01]  /*87e0*/  IMAD.WIDE.U32 R6, R10, -0x2daee0ad, RZ ;  /* 0xd2511f530a067825 */ /* 0x000fe200078e00ff */
[----:B------:R-:W-:-:S03]  /*87f0*/  LOP3.LUT R9, R9, 0xff, RZ, 0xc0, !PT ;  /* 0x000000ff09097812 */ /* 0x000fc600078ec0ff */
[----:B------:R-:W4:Y:S01]  /*8800*/  MUFU.EX2 R17, R126 ;  /* 0x0000007e00117308 */ /* 0x000f220000000800 */
[----:B------:R-:W-:Y:S02]  /*8810*/  @!P5 PRMT R136, R85, 0x5410, RZ ;  /* 0x000054105588d816 */ /* 0x000fe400000000ff */
[----:B------:R-:W-:Y:S02]  /*8820*/  ISETP.GE.U32.AND P5, PT, R199, R9, PT ;  /* 0x00000009c700720c */ /* 0x000fe40003fa6070 */
[----:B------:R-:W-:Y:S02]  /*8830*/  LOP3.LUT R8, R7, R223, R12, 0x96, !PT ;  /* 0x000000df07087212 */ /* 0x000fe400078e960c */
[C---:B------:R-:W-:Y:S01]  /*8840*/  LOP3.LUT R10, R6.reuse, 0xff, RZ, 0xc0, !PT ;  /* 0x000000ff060a7812 */ /* 0x040fe200078ec0ff */
[----:B---3--:R-:W-:Y:S01]  /*8850*/  IMAD.MOV.U32 R174, RZ, RZ, R16 ;  /* 0x000000ffffae7224 */ /* 0x008fe200078e0010 */
[----:B------:R-:W-:Y:S02]  /*8860*/  LOP3.LUT R16, R6, 0xffff, RZ, 0xc0, !PT ;  /* 0x0000ffff06107812 */ /* 0x000fe400078ec0ff */
[----:B------:R-:W-:-:S02]  /*8870*/  SHF.R.U32.HI R12, RZ, 0x10, R6 ;  /* 0x00000010ff0c7819 */ /* 0x000fc40000011606 */
[----:B------:R-:W-:Y:S01]  /*8880*/  SHF.R.U32.HI R9, RZ, 0x18, R6 ;  /* 0x00000018ff097819 */ /* 0x000fe20000011606 */
[----:B------:R-:W-:Y:S02]  /*8890*/  IMAD.MOV.U32 R6, RZ, RZ, R205 ;  /* 0x000000ffff067224 */ /* 0x000fe400078e00cd */
[----:B-1----:R-:W-:Y:S02]  /*88a0*/  FADD.FTZ R7, R23, R15 ;  /* 0x0000000f17077221 */ /* 0x002fe40000010000 */
[----:B------:R-:W-:Y:S02]  /*88b0*/  IMAD.MOV.U32 R15, RZ, RZ, R6 ;  /* 0x000000ffff0f7224 */ /* 0x000fe400078e0006 */
[----:B--2---:R-:W-:Y:S01]  /*88c0*/  FADD.FTZ R6, R22, R14 ;  /* 0x0000000e16067221 */ /* 0x004fe20000010000 */
[C---:B----4-:R-:W-:Y:S01]  /*88d0*/  FADD.FTZ R7, R13.reuse, R7 ;  /* 0x000000070d077221 */ /* 0x050fe20000010000 */
[----:B------:R-:W-:Y:S01]  /*88e0*/  STL [R1+0x36c], R197 ;  /* 0x00036cc501007387 */ /* 0x000fe20000100800 */
[----:B------:R-:W-:Y:S01]  /*88f0*/  F2FP.BF16.F32.PACK_AB R13, R13, R23 ;  /* 0x000000170d0d723e */ /* 0x000fe200000010ff */
[----:B------:R-:W-:-:S02]  /*8900*/  IMAD.MOV.U32 R23, RZ, RZ, R15 ;  /* 0x000000ffff177224 */ /* 0x000fc400078e000f */
[C---:B------:R-:W-:Y:S01]  /*8910*/  FADD.FTZ R15, R17.reuse, R6 ;  /* 0x00000006110f7221 */ /* 0x040fe20000010000 */
[----:B------:R-:W-:Y:S01]  /*8920*/  STL.64 [R1+0x248], R194 ;  /* 0x000248c201007387 */ /* 0x000fe20000100a00 */
[----:B------:R-:W-:Y:S01]  /*8930*/  IMAD.MOV.U32 R6, RZ, RZ, R209 ;  /* 0x000000ffff067224 */ /* 0x000fe200078e00d1 */
[----:B------:R-:W-:Y:S02]  /*8940*/  F2FP.BF16.F32.PACK_AB R14, R17, R22 ;  /* 0x00000016110e723e */ /* 0x000fe400000010ff */
[----:B------:R-:W-:Y:S04]  /*8950*/  STL [R1+0x368], R196 ;  /* 0x000368c401007387 */ /* 0x000fe80000100800 */
[----:B------:R-:W2:Y:S04]  /*8960*/  LDL.LU R205, [R1+0x4a4] ;  /* 0x0004a40001cd7983 */ /* 0x000ea80000300800 */
[----:B------:R-:W3:Y:S04]  /*8970*/  LDL.LU R209, [R1+0x4a0] ;  /* 0x0004a00001d17983 */ /* 0x000ee80000300800 */
[----:B------:R-:W4:Y:S01]  /*8980*/  LDL.LU R17, [R1+0x198] ;  /* 0x0001980001117983 */ /* 0x000f220000300800 */
[----:B------:R-:W-:Y:S01]  /*8990*/  PRMT R126, R20, 0x7610, R126 ;  /* 0x00007610147e7816 */ /* 0x000fe2000000007e */
[----:B------:R-:W-:Y:S01]  /*89a0*/  IMAD.MOV.U32 R22, RZ, RZ, R6 ;  /* 0x000000ffff167224 */ /* 0x000fe200078e0006 */
[----:B------:R-:W-:-:S02]  /*89b0*/  SHF.R.U32.HI R6, RZ, 0x8, R11 ;  /* 0x00000008ff067819 */ /* 0x000fc4000001160b */
[----:B------:R-:W-:Y:S01]  /*89c0*/  PRMT R125, R20, 0x7632, R125 ;  /* 0x00007632147d7816 */ /* 0x000fe2000000007d */
[----:B------:R-:W-:Y:S01]  /*89d0*/  @!P4 HFMA2.BF16_V2 R107, -RZ.H0_H0, RZ.H0_H0, -R126.H0_H0 ;  /* 0x200000ffff6bc231 */ /* 0x000fe2000034097e */
[----:B------:R-:W-:Y:S01]  /*89e0*/  LOP3.LUT R6, R6, 0xffff, RZ, 0xc0, !PT ;  /* 0x0000ffff06067812 */ /* 0x000fe200078ec0ff */
[----:B------:R-:W-:Y:S02]  /*89f0*/  IMAD.MOV.U32 R11, RZ, RZ, R168 ;  /* 0x000000ffff0b7224 */ /* 0x000fe400078e00a8 */
[----:B------:R-:W-:Y:S01]  /*8a00*/  IMAD.MOV.U32 R20, RZ, RZ, R201 ;  /* 0x000000ffff147224 */ /* 0x000fe200078e00c9 */
[----:B------:R-:W-:Y:S01]  /*8a10*/  PRMT R201, R126, 0x5410, R125 ;  /* 0x000054107ec97816 */ /* 0x000fe2000000007d */
[----:B------:R-:W2:Y:S01]  /*8a20*/  LDL.LU R168, [R1+0x49c] ;  /* 0x00049c0001a87983 */ /* 0x000ea20000300800 */
[----:B------:R-:W-:Y:S02]  /*8a30*/  @!P4 PRMT R126, R107, 0x5410, RZ ;  /* 0x000054106b7ec816 */ /* 0x000fe400000000ff */
[----:B------:R-:W-:-:S02]  /*8a40*/  ISETP.GE.U32.AND P4, PT, R199, R6, PT ;  /* 0x00000006c700720c */ /* 0x000fc40003f86070 */
[C---:B------:R-:W-:Y:S02]  /*8a50*/  PRMT R122, R18.reuse, 0x7632, R122 ;  /* 0x00007632127a7816 */ /* 0x040fe4000000007a */
[----:B------:R-:W-:Y:S01]  /*8a60*/  PRMT R120, R18, 0x7610, R120 ;  /* 0x0000761012787816 */ /* 0x000fe20000000078 */
[----:B------:R-:W-:Y:S02]  /*8a70*/  IMAD.MOV.U32 R18, RZ, RZ, R11 ;  /* 0x000000ffff127224 */ /* 0x000fe400078e000b */
[----:B------:R1:W-:Y:S02]  /*8a80*/  MUFU.EX2 R11, R178 ;  /* 0x000000b2000b7308 */ /* 0x0003e40000000800 */
[----:B-1----:R-:W-:Y:S02]  /*8a90*/  IMAD.MOV.U32 R178, RZ, RZ, R228 ;  /* 0x000000ffffb27224 */ /* 0x002fe400078e00e4 */
[----:B----4-:R-:W-:-:S04]  /*8aa0*/  IMAD.MOV.U32 R6, RZ, RZ, R17 ;  /* 0x000000ffff067224 */ /* 0x010fc800078e0011 */
[----:B------:R1:W4:Y:S02]  /*8ab0*/  MUFU.EX2 R17, R176 ;  /* 0x000000b000117308 */ /* 0x0003240000000800 */
[----:B-1----:R-:W-:Y:S02]  /*8ac0*/  IMAD.MOV.U32 R176, RZ, RZ, R169 ;  /* 0x000000ffffb07224 */ /* 0x002fe400078e00a9 */
[----:B------:R-:W3:Y:S04]  /*8ad0*/  LDL.LU R169, [R1+0x498] ;  /* 0x0004980001a97983 */ /* 0x000ee80000300800 */
[----:B------:R-:W2:Y:S01]  /*8ae0*/  LDL.LU R228, [R1+0x494] ;  /* 0x0004940001e47983 */ /* 0x000ea20000300800 */
[----:B------:R-:W-:Y:S02]  /*8af0*/  @!P3 HFMA2.BF16_V2 R108, -RZ.H0_H0, RZ.H0_H0, -R125.H0_H0 ;  /* 0x200000ffff6cb231 */ /* 0x000fe4000034097d */
[----:B------:R-:W-:-:S03]  /*8b00*/  @!P0 HFMA2.BF16_V2 R109, -RZ.H0_H0, RZ.H0_H0, -R122.H0_H0 ;  /* 0x200000ffff6d8231 */ /* 0x000fc6000034097a */
[----:B------:R-:W-:Y:S02]  /*8b10*/  @!P3 PRMT R125, R108, 0x5410, RZ ;  /* 0x000054106c7db816 */ /* 0x000fe400000000ff */
[----:B------:R-:W-:Y:S02]  /*8b20*/  ISETP.GE.U32.AND P3, PT, R199, R10, PT ;  /* 0x0000000ac700720c */ /* 0x000fe40003f66070 */
[----:B------:R-:W-:Y:S02]  /*8b30*/  PRMT R10, R120, 0x5410, R122 ;  /* 0x00005410780a7816 */ /* 0x000fe4000000007a */
[----:B------:R-:W-:Y:S02]  /*8b40*/  @!P0 PRMT R122, R109, 0x5410, RZ ;  /* 0x000054106d7a8816 */ /* 0x000fe400000000ff */
[----:B------:R-:W-:Y:S01]  /*8b50*/  ISETP.GE.U32.AND P0, PT, R199, R9, PT ;  /* 0x00000009c700720c */ /* 0x000fe20003f06070 */
[----:B------:R-:W-:Y:S01]  /*8b60*/  IMAD.MOV.U32 R9, RZ, RZ, R6 ;  /* 0x000000ffff097224 */ /* 0x000fe200078e0006 */
[----:B------:R-:W-:Y:S01]  /*8b70*/  SHF.R.U32.HI R6, RZ, 0x10, R8 ;  /* 0x00000010ff067819 */ /* 0x000fe20000011608 */
[----:B------:R-:W-:-:S03]  /*8b80*/  @!P5 HFMA2.BF16_V2 R117, -RZ.H0_H0, RZ.H0_H0, -R120.H0_H0 ;  /* 0x200000ffff75d231 */ /* 0x000fc60000340978 */
[----:B------:R-:W-:Y:S01]  /*8b90*/  LOP3.LUT R6, R6, 0xff, RZ, 0xc0, !PT ;  /* 0x000000ff06067812 */ /* 0x000fe200078ec0ff */
[----:B----4-:R-:W-:Y:S01]  /*8ba0*/  FADD.FTZ R7, R17, R7 ;  /* 0x0000000711077221 */ /* 0x010fe20000010000 */
[----:B------:R-:W-:Y:S02]  /*8bb0*/  @!P5 PRMT R120, R117, 0x5410, RZ ;  /* 0x000054107578d816 */ /* 0x000fe400000000ff */
[----:B------:R-:W-:Y:S02]  /*8bc0*/  PRMT R134, R21, 0x7610, R134 ;  /* 0x0000761015867816 */ /* 0x000fe40000000086 */
[----:B------:R-:W-:Y:S01]  /*8bd0*/  ISETP.GE.U32.AND P5, PT, R199, R6, PT ;  /* 0x00000006c700720c */ /* 0x000fe20003fa6070 */
[----:B------:R-:W-:Y:S02]  /*8be0*/  IMAD.MOV.U32 R6, RZ, RZ, R9 ;  /* 0x000000ffff067224 */ /* 0x000fe400078e0009 */
[C---:B------:R-:W-:Y:S01]  /*8bf0*/  FADD.FTZ R9, R11.reuse, R7 ;  /* 0x000000070b097221 */ /* 0x040fe20000010000 */
[----:B------:R-:W-:Y:S01]  /*8c00*/  F2FP.BF16.F32.PACK_AB R7, R11, R17 ;  /* 0x000000110b07723e */ /* 0x000fe200000010ff */
[----:B------:R-:W-:Y:S01]  /*8c10*/  @!P2 HFMA2.BF16_V2 R123, -RZ.H0_H0, RZ.H0_H0, -R134.H0_H0 ;  /* 0x200000ffff7ba231 */ /* 0x000fe20000340986 */
[----:B------:R-:W-:Y:S01]  /*8c20*/  PRMT R133, R21, 0x7632, R133 ;  /* 0x0000763215857816 */ /* 0x000fe20000000085 */
[----:B------:R-:W-:Y:S01]  /*8c30*/  IMAD.MOV.U32 R17, RZ, RZ, R6 ;  /* 0x000000ffff117224 */ /* 0x000fe200078e0006 */
[----:B------:R-:W-:-:S03]  /*8c40*/  LOP3.LUT R6, R8, 0xff, RZ, 0xc0, !PT ;  /* 0x000000ff08067812 */ /* 0x000fc600078ec0ff */
[----:B------:R-:W-:Y:S02]  /*8c50*/  @!P4 HFMA2.BF16_V2 R127, -RZ.H0_H0, RZ.H0_H0, -R133.H0_H0 ;  /* 0x200000ffff7fc231 */ /* 0x000fe40000340985 */
[----:B------:R-:W-:Y:S01]  /*8c60*/  IMAD.MOV.U32 R11, RZ, RZ, R250 ;  /* 0x000000ffff0b7224 */ /* 0x000fe200078e00fa */
[C---:B------:R-:W-:Y:S01]  /*8c70*/  PRMT R132, R19.reuse, 0x7632, R132 ;  /* 0x0000763213847816 */ /* 0x040fe20000000084 */
[----:B------:R-:W4:Y:S01]  /*8c80*/  LDL.LU R250, [R1+0x490] ;  /* 0x0004900001fa7983 */ /* 0x000f220000300800 */
[----:B------:R-:W-:-:S03]  /*8c90*/  PRMT R131, R19, 0x7610, R131 ;  /* 0x0000761013837816 */ /* 0x000fc60000000083 */
[----:B------:R-:W-:Y:S02]  /*8ca0*/  @!P1 HFMA2.BF16_V2 R130, -RZ.H0_H0, RZ.H0_H0, -R132.H0_H0 ;  /* 0x200000ffff829231 */ /* 0x000fe40000340984 */
[----:B------:R-:W-:Y:S01]  /*8cb0*/  @!P6 HFMA2.BF16_V2 R155, -RZ.H0_H0, RZ.H0_H0, -R131.H0_H0 ;  /* 0x200000ffff9be231 */ /* 0x000fe20000340983 */
[----:B------:R-:W-:-:S05]  /*8cc0*/  PRMT R124, R14, 0x7610, R124 ;  /* 0x000076100e7c7816 */ /* 0x000fca000000007c */
[----:B------:R-:W-:Y:S02]  /*8cd0*/  @!P5 HFMA2.BF16_V2 R158, -RZ.H0_H0, RZ.H0_H0, -R124.H0_H0 ;  /* 0x200000ffff9ed231 */ /* 0x000fe4000034097c */
[----:B--2---:R-:W-:Y:S01]  /*8ce0*/  IMAD.MOV.U32 R21, RZ, RZ, R228 ;  /* 0x000000ffff157224 */ /* 0x004fe200078e00e4 */
[----:B------:R-:W-:Y:S02]  /*8cf0*/  PRMT R228, R134, 0x5410, R133 ;  /* 0x0000541086e47816 */ /* 0x000fe40000000085 */
[----:B------:R-:W-:Y:S02]  /*8d00*/  @!P2 PRMT R134, R123, 0x5410, RZ ;  /* 0x000054107b86a816 */ /* 0x000fe400000000ff */
[----:B------:R-:W-:Y:S02]  /*8d10*/  ISETP.GE.U32.AND P2, PT, R199, R6, PT ;  /* 0x00000006c700720c */ /* 0x000fe40003f46070 */
[----:B------:R-:W-:Y:S02]  /*8d20*/  SHF.R.U32.HI R6, RZ, 0x18, R8 ;  /* 0x00000018ff067819 */ /* 0x000fe40000011608 */
[----:B------:R-:W-:-:S02]  /*8d30*/  @!P4 PRMT R133, R127, 0x5410, RZ ;  /* 0x000054107f85c816 */ /* 0x000fc400000000ff */
[----:B------:R-:W-:Y:S01]  /*8d40*/  ISETP.GE.U32.AND P4, PT, R199, R6, PT ;  /* 0x00000006c700720c */ /* 0x000fe20003f86070 */
[----:B------:R-:W-:Y:S01]  /*8d50*/  IMAD.MOV.U32 R6, RZ, RZ, R228 ;  /* 0x000000ffff067224 */ /* 0x000fe200078e00e4 */
[----:B------:R-:W-:Y:S01]  /*8d60*/  LOP3.LUT R8, R8, 0xffff, RZ, 0xc0, !PT ;  /* 0x0000ffff08087812 */ /* 0x000fe200078ec0ff */
[----:B------:R-:W2:Y:S02]  /*8d70*/  LDL.LU R228, [R1+0x48c] ;  /* 0x00048c0001e47983 */ /* 0x000ea40000300800 */
[----:B------:R-:W-:Y:S01]  /*8d80*/  IMAD.MOV.U32 R19, RZ, RZ, R6 ;  /* 0x000000ffff137224 */ /* 0x000fe200078e0006 */
[----:B------:R-:W-:Y:S01]  /*8d90*/  LOP3.LUT R6, R12, 0xff, RZ, 0xc0, !PT ;  /* 0x000000ff0c067812 */ /* 0x000fe200078ec0ff */
[----:B------:R-:W-:Y:S02]  /*8da0*/  IMAD.MOV.U32 R12, RZ, RZ, R11 ;  /* 0x000000ffff0c7224 */ /* 0x000fe400078e000b */
[----:B------:R-:W-:Y:S02]  /*8db0*/  IMAD.MOV.U32 R11, RZ, RZ, R10 ;  /* 0x000000ffff0b7224 */ /* 0x000fe400078e000a */
[----:B------:R-:W-:-:S02]  /*8dc0*/  IMAD.MOV.U32 R10, RZ, RZ, R18 ;  /* 0x000000ffff0a7224 */ /* 0x000fc400078e0012 */
[----:B------:R1:W-:Y:S02]  /*8dd0*/  MUFU.EX2 R18, R182 ;  /* 0x000000b600127308 */ /* 0x0003e40000000800 */
[----:B-1----:R-:W-:Y:S01]  /*8de0*/  IMAD.MOV.U32 R182, RZ, RZ, R191 ;  /* 0x000000ffffb67224 */ /* 0x002fe200078e00bf */
[----:B------:R-:W-:Y:S02]  /*8df0*/  PRMT R191, R131, 0x5410, R132 ;  /* 0x0000541083bf7816 */ /* 0x000fe40000000084 */
[----:B------:R-:W-:Y:S02]  /*8e00*/  @!P1 PRMT R132, R130, 0x5410, RZ ;  /* 0x0000541082849816 */ /* 0x000fe400000000ff */
[----:B------:R-:W-:Y:S02]  /*8e10*/  ISETP.GE.U32.AND P1, PT, R199, R6, PT ;  /* 0x00000006c700720c */ /* 0x000fe40003f26070 */
[----:B------:R-:W-:Y:S01]  /*8e20*/  SHF.R.U32.HI R6, RZ, 0x8, R8 ;  /* 0x00000008ff067819 */ /* 0x000fe20000011608 */
[----:B------:R-:W-:-:S02]  /*8e30*/  IMAD.MOV.U32 R8, RZ, RZ, R21 ;  /* 0x000000ffff087224 */ /* 0x000fc400078e0015 */
[----:B------:R-:W-:Y:S02]  /*8e40*/  IMAD.MOV.U32 R21, RZ, RZ, R17 ;  /* 0x000000ffff157224 */ /* 0x000fe400078e0011 */
[----:B------:R1:W-:Y:S02]  /*8e50*/  MUFU.EX2 R17, R184 ;  /* 0x000000b800117308 */ /* 0x0003e40000000800 */
[----:B-1----:R-:W3:Y:S01]  /*8e60*/  LDL R184, [R1+0xa8] ;  /* 0x0000a80001b87983 */ /* 0x002ee20000100800 */
[----:B------:R-:W-:Y:S02]  /*8e70*/  LOP3.LUT R6, R6, 0xffff, RZ, 0xc0, !PT ;  /* 0x0000ffff06067812 */ /* 0x000fe400078ec0ff */
[----:B------:R-:W-:Y:S02]  /*8e80*/  @!P6 PRMT R131, R155, 0x5410, RZ ;  /* 0x000054109b83e816 */ /* 0x000fe400000000ff */
[----:B------:R-:W-:Y:S01]  /*8e90*/  ISETP.GE.U32.AND P6, PT, R199, R6, PT ;  /* 0x00000006c700720c */ /* 0x000fe20003fc6070 */
[----:B------:R-:W-:Y:S01]  /*8ea0*/  IMAD.MOV.U32 R6, RZ, RZ, R19 ;  /* 0x000000ffff067224 */ /* 0x000fe200078e0013 */
[C---:B------:R-:W-:Y:S01]  /*8eb0*/  PRMT R130, R13.reuse, 0x7610, R130 ;  /* 0x000076100d827816 */ /* 0x040fe20000000082 */
[----:B------:R1:W-:Y:S01]  /*8ec0*/  MUFU.EX2 R19, R183 ;  /* 0x000000b700137308 */ /* 0x0003e20000000800 */
[----:B------:R-:W-:Y:S01]  /*8ed0*/  PRMT R127, R13, 0x7632, R127 ;  /* 0x000076320d7f7816 */ /* 0x000fe2000000007f */
[----:B------:R-:W-:-:S02]  /*8ee0*/  IMAD.MOV.U32 R13, RZ, RZ, R11 ;  /* 0x000000ffff0d7224 */ /* 0x000fc400078e000b */
[----:B------:R-:W-:Y:S01]  /*8ef0*/  @!P2 HFMA2.BF16_V2 R157, -RZ.H0_H0, RZ.H0_H0, -R130.H0_H0 ;  /* 0x200000ffff9da231 */ /* 0x000fe20000340982 */
[----:B------:R-:W-:-:S03]  /*8f00*/  PRMT R123, R14, 0x7632, R123 ;  /* 0x000076320e7b7816 */ /* 0x000fc6000000007b */
[----:B------:R4:W4:Y:S02]  /*8f10*/  MUFU.EX2 R11, R165 ;  /* 0x000000a5000b7308 */ /* 0x0009240000000800 */
[----:B------:R-:W-:Y:S02]  /*8f20*/  @!P6 HFMA2.BF16_V2 R159, -RZ.H0_H0, RZ.H0_H0, -R127.H0_H0 ;  /* 0x200000ffff9fe231 */ /* 0x000fe4000034097f */
[----:B-1----:R-:W-:Y:S01]  /*8f30*/  IMAD.MOV.U32 R183, RZ, RZ, R6 ;  /* 0x000000ffffb77224 */ /* 0x002fe200078e0006 */
[----:B------:R-:W-:-:S04]  /*8f40*/  SHF.R.U32.HI R6, RZ, 0x8, R16 ;  /* 0x00000008ff067819 */ /* 0x000fc80000011610 */
[----:B------:R-:W-:Y:S01]  /*8f50*/  LOP3.LUT R6, R6, 0xffff, RZ, 0xc0, !PT ;  /* 0x0000ffff06067812 */ /* 0x000fe200078ec0ff */
[----:B----4-:R-:W-:Y:S01]  /*8f60*/  IMAD.MOV.U32 R165, RZ, RZ, R176 ;  /* 0x000000ffffa57224 */ /* 0x010fe200078e00b0 */
[----:B------:R-:W-:Y:S02]  /*8f70*/  PRMT R176, R130, 0x5410, R127 ;  /* 0x0000541082b07816 */ /* 0x000fe4000000007f */
[----:B------:R-:W-:Y:S01]  /*8f80*/  @!P2 PRMT R130, R157, 0x5410, RZ ;  /* 0x000054109d82a816 */ /* 0x000fe200000000ff */
[----:B------:R-:W-:Y:S01]  /*8f90*/  IMAD.MOV.U32 R155, RZ, RZ, R229 ;  /* 0x000000ffff9b7224 */ /* 0x000fe200078e00e5 */
[----:B------:R-:W-:Y:S01]  /*8fa0*/  ISETP.GE.U32.AND P2, PT, R199, R6, PT ;  /* 0x00000006c700720c */ /* 0x000fe20003f46070 */
[----:B------:R-:W-:Y:S01]  /*8fb0*/  IMAD.MOV.U32 R6, RZ, RZ, R10 ;  /* 0x000000ffff067224 */ /* 0x000fe200078e000a */
[----:B------:R-:W-:Y:S01]  /*8fc0*/  @!P6 PRMT R127, R159, 0x5410, RZ ;  /* 0x000054109f7fe816 */ /* 0x000fe200000000ff */
[----:B------:R-:W4:Y:S01]  /*8fd0*/  LDL.LU R229, [R1+0x488] ;  /* 0x0004880001e57983 */ /* 0x000f220000300800 */
[----:B------:R-:W-:Y:S01]  /*8fe0*/  IMAD.MOV.U32 R157, RZ, RZ, R226 ;  /* 0x000000ffff9d7224 */ /* 0x000fe200078e00e2 */
[----:B------:R1:W1:Y:S01]  /*8ff0*/  MUFU.EX2 R10, R175 ;  /* 0x000000af000a7308 */ /* 0x0002620000000800 */
[----:B------:R-:W-:Y:S01]  /*9000*/  IMAD.MOV.U32 R14, RZ, RZ, R13 ;  /* 0x000000ffff0e7224 */ /* 0x000fe200078e000d */
[----:B------:R-:W2:Y:S01]  /*9010*/  LDL.LU R226, [R1+0x484] ;  /* 0x0004840001e27983 */ /* 0x000ea20000300800 */
[----:B------:R-:W-:Y:S01]  /*9020*/  IMAD.MOV.U32 R159, RZ, RZ, R182 ;  /* 0x000000ffff9f7224 */ /* 0x000fe200078e00b6 */
[----:B------:R-:W-:-:S02]  /*9030*/  PRMT R182, R124, 0x5410, R123 ;  /* 0x000054107cb67816 */ /* 0x000fc4000000007b */
[----:B------:R-:W-:Y:S02]  /*9040*/  @!P5 PRMT R124, R158, 0x5410, RZ ;  /* 0x000054109e7cd816 */ /* 0x000fe400000000ff */
[----:B------:R1:W-:Y:S01]  /*9050*/  MUFU.EX2 R13, R187 ;  /* 0x000000bb000d7308 */ /* 0x0003e20000000800 */
[----:B------:R-:W-:Y:S02]  /*9060*/  IMAD.MOV.U32 R158, RZ, RZ, R188 ;  /* 0x000000ffff9e7224 */ /* 0x000fe400078e00bc */
[----:B-1----:R-:W-:Y:S02]  /*9070*/  IMAD.MOV.U32 R175, RZ, RZ, R227 ;  /* 0x000000ffffaf7224 */ /* 0x002fe400078e00e3 */
[----:B------:R-:W4:Y:S01]  /*9080*/  LDL.LU R227, [R1+0x480] ;  /* 0x0004800001e37983 */ /* 0x000f220000300800 */
[----:B------:R-:W-:-:S03]  /*9090*/  IMAD.MOV.U32 R187, RZ, RZ, R213 ;  /* 0x000000ffffbb7224 */ /* 0x000fc600078e00d5 */
[----:B------:R-:W2:Y:S04]  /*90a0*/  LDL.LU R213, [R1+0x47c] ;  /* 0x00047c0001d57983 */ /* 0x000ea80000300800 */
[----:B------:R-:W4:Y:S01]  /*90b0*/  LDL.LU R188, [R1+0x478] ;  /* 0x0004780001bc7983 */ /* 0x000f220000300800 */
[----:B------:R-:W-:-:S05]  /*90c0*/  @!P4 HFMA2.BF16_V2 R160, -RZ.H0_H0, RZ.H0_H0, -R123.H0_H0 ;  /* 0x200000ffffa0c231 */ /* 0x000fca000034097b */
[----:B------:R-:W-:Y:S01]  /*90d0*/  @!P4 PRMT R123, R160, 0x5410, RZ ;  /* 0x00005410a07bc816 */ /* 0x000fe200000000ff */
[----:B------:R-:W-:Y:S02]  /*90e0*/  IMAD.MOV.U32 R160, RZ, RZ, R12 ;  /* 0x000000ffffa07224 */ /* 0x000fe400078e000c */
[----:B------:R1:W1:Y:S01]  /*90f0*/  MUFU.EX2 R12, R177 ;  /* 0x000000b1000c7308 */ /* 0x0002620000000800 */
[C---:B------:R-:W-:Y:S02]  /*9100*/  PRMT R121, R7.reuse, 0x7610, R121 ;  /* 0x0000761007797816 */ /* 0x040fe40000000079 */
[----:B------:R-:W-:Y:S01]  /*9110*/  PRMT R117, R7, 0x7632, R117 ;  /* 0x0000763207757816 */ /* 0x000fe20000000075 */
[----:B------:R-:W-:Y:S02]  /*9120*/  IMAD.MOV.U32 R7, RZ, RZ, R21 ;  /* 0x000000ffff077224 */ /* 0x000fe400078e0015 */
[----:B-1----:R-:W-:Y:S02]  /*9130*/  IMAD.MOV.U32 R177, RZ, RZ, R160 ;  /* 0x000000ffffb17224 */ /* 0x002fe400078e00a0 */
[----:B------:R-:W-:-:S02]  /*9140*/  IMAD.MOV.U32 R160, RZ, RZ, R6 ;  /* 0x000000ffffa07224 */ /* 0x000fc400078e0006 */
[----:B------:R-:W-:Y:S01]  /*9150*/  FADD.FTZ R6, R11, R15 ;  /* 0x0000000f0b067221 */ /* 0x000fe20000010000 */
[----:B------:R-:W-:-:S03]  /*9160*/  IMAD.MOV.U32 R15, RZ, RZ, R8 ;  /* 0x000000ffff0f7224 */ /* 0x000fc600078e0008 */
[C---:B------:R-:W-:Y:S01]  /*9170*/  FADD.FTZ R8, R10.reuse, R6 ;  /* 0x000000060a087221 */ /* 0x040fe20000010000 */
[----:B------:R-:W-:Y:S02]  /*9180*/  F2FP.BF16.F32.PACK_AB R6, R10, R11 ;  /* 0x0000000b0a06723e */ /* 0x000fe400000010ff */
[----:B------:R-:W1:Y:S02]  /*9190*/  MUFU.EX2 R11, R179 ;  /* 0x000000b3000b7308 */ /* 0x000e640000000800 */
[C---:B------:R-:W-:Y:S02]  /*91a0*/  PRMT R115, R6.reuse, 0x7610, R115 ;  /* 0x0000761006737816 */ /* 0x040fe40000000073 */
[----:B------:R-:W-:Y:S01]  /*91b0*/  PRMT R114, R6, 0x7632, R114 ;  /* 0x0000763206727816 */ /* 0x000fe20000000072 */
[----:B------:R-:W-:-:S03]  /*91c0*/  FADD.FTZ R6, R18, R9 ;  /* 0x0000000912067221 */ /* 0x000fc60000010000 */
[----:B------:R1:W1:Y:S01]  /*91d0*/  MUFU.EX2 R10, R180 ;  /* 0x000000b4000a7308 */ /* 0x0002620000000800 */
[----:B------:R-:W-:Y:S01]  /*91e0*/  @!P0 HFMA2.BF16_V2 R163, -RZ.H0_H0, RZ.H0_H0, -R114.H0_H0 ;  /* 0x200000ffffa38231 */ /* 0x000fe20000340972 */
[----:B------:R-:W-:-:S06]  /*91f0*/  F2FP.BF16.F32.PACK_AB R18, R17, R18 ;  /* 0x000000121112723e */ /* 0x000fcc00000010ff */
[----:B------:R-:W1:Y:S02]  /*9200*/  MUFU.EX2 R9, R181 ;  /* 0x000000b500097308 */ /* 0x000e640000000800 */
[----:B-1----:R-:W-:Y:S02]  /*9210*/  IMAD.MOV.U32 R180, RZ, RZ, R7 ;  /* 0x000000ffffb47224 */ /* 0x002fe400078e0007 */
[----:B------:R-:W-:Y:S01]  /*9220*/  FADD.FTZ R7, R17, R6 ;  /* 0x0000000611077221 */ /* 0x000fe20000010000 */
[----:B------:R-:W-:-:S03]  /*9230*/  FADD.FTZ R6, R12, R8 ;  /* 0x000000080c067221 */ /* 0x000fc60000010000 */
[----:B------:R-:W-:Y:S01]  /*9240*/  FADD.FTZ R7, R19, R7 ;  /* 0x0000000713077221 */ /* 0x000fe20000010000 */
[C---:B------:R-:W-:Y:S01]  /*9250*/  F2FP.BF16.F32.PACK_AB R17, R11.reuse, R12 ;  /* 0x0000000c0b11723e */ /* 0x040fe200000010ff */
[----:B------:R-:W-:Y:S02]  /*9260*/  IMAD.MOV.U32 R179, RZ, RZ, R183 ;  /* 0x000000ffffb37224 */ /* 0x000fe400078e00b7 */
[----:B------:R-:W-:Y:S01]  /*9270*/  FADD.FTZ R6, R11, R6 ;  /* 0x000000060b067221 */ /* 0x000fe20000010000 */
[----:B------:R-:W-:Y:S01]  /*9280*/  FADD.FTZ R12, R13, R7 ;  /* 0x000000070d0c7221 */ /* 0x000fe20000010000 */
[----:B------:R-:W-:Y:S02]  /*9290*/  VIADD R7, R71, 0x3 ;  /* 0x0000000347077836 */ /* 0x000fe40000000000 */
[----:B------:R-:W-:Y:S01]  /*92a0*/  FADD.FTZ R6, R10, R6 ;  /* 0x000000060a067221 */ /* 0x000fe20000010000 */
[----:B------:R-:W-:Y:S02]  /*92b0*/  @!P2 HFMA2.BF16_V2 R161, -RZ.H0_H0, RZ.H0_H0, -R117.H0_H0 ;  /* 0x200000ffffa1a231 */ /* 0x000fe40000340975 */
[----:B------:R-:W-:-:S02]  /*92c0*/  @!P3 HFMA2.BF16_V2 R162, -RZ.H0_H0, RZ.H0_H0, -R121.H0_H0 ;  /* 0x200000ffffa2b231 */ /* 0x000fc40000340979 */
[----:B------:R-:W-:Y:S01]  /*92d0*/  FADD.FTZ R11, R9, R6 ;  /* 0x00000006090b7221 */ /* 0x000fe20000010000 */
[----:B------:R-:W-:Y:S02]  /*92e0*/  PRMT R21, R121, 0x5410, R117 ;  /* 0x0000541079157816 */ /* 0x000fe40000000075 */
[----:B------:R-:W-:Y:S01]  /*92f0*/  @!P2 PRMT R117, R161, 0x5410, RZ ;  /* 0x00005410a175a816 */ /* 0x000fe200000000ff */
[----:B------:R-:W-:Y:S01]  /*9300*/  IMAD.MOV.U32 R161, RZ, RZ, R160 ;  /* 0x000000ffffa17224 */ /* 0x000fe200078e00a0 */
[----:B------:R-:W-:Y:S01]  /*9310*/  @!P3 PRMT R121, R162, 0x5410, RZ ;  /* 0x00005410a279b816 */ /* 0x000fe200000000ff */
[----:B------:R-:W-:Y:S02]  /*9320*/  IMAD.MOV.U32 R160, RZ, RZ, R28 ;  /* 0x000000ffffa07224 */ /* 0x000fe400078e001c */
[----:B------:R-:W-:Y:S01]  /*9330*/  IMAD.MOV.U32 R162, RZ, RZ, R29 ;  /* 0x000000ffffa27224 */ /* 0x000fe200078e001d */
[----:B------:R-:W-:Y:S01]  /*9340*/  F2FP.BF16.F32.PACK_AB R16, R9, R10 ;  /* 0x0000000a0910723e */ /* 0x000fe200000010ff */
[----:B------:R-:W-:-:S02]  /*9350*/  @!P1 HFMA2.BF16_V2 R164, -RZ.H0_H0, RZ.H0_H0, -R115.H0_H0 ;  /* 0x200000ffffa49231 */ /* 0x000fc40000340973 */
[----:B------:R-:W-:Y:S02]  /*9360*/  IMAD.MOV.U32 R181, RZ, RZ, R180 ;  /* 0x000000ffffb57224 */ /* 0x000fe400078e00b4 */
[----:B------:R-:W-:Y:S02]  /*9370*/  IMAD.MOV.U32 R180, RZ, RZ, R187 ;  /* 0x000000ffffb47224 */ /* 0x000fe400078e00bb */
[----:B------:R-:W-:Y:S02]  /*9380*/  IMAD.MOV.U32 R187, RZ, RZ, R20 ;  /* 0x000000ffffbb7224 */ /* 0x000fe400078e0014 */
[----:B------:R1:W-:Y:S01]  /*9390*/  MUFU.EX2 R20, R230 ;  /* 0x000000e600147308 */ /* 0x0003e20000000800 */
[----:B------:R-:W-:-:S07]  /*93a0*/  F2FP.BF16.F32.PACK_AB R19, R13, R19 ;  /* 0x000000130d13723e */ /* 0x000fce00000010ff */
[----:B------:R-:W-:Y:S01]  /*93b0*/  MUFU.EX2 R13, R233 ;  /* 0x000000e9000d7308 */ /* 0x000fe20000000800 */
[----:B---3--:R-:W-:Y:S01]  /*93c0*/  IMAD.MOV.U32 R183, RZ, RZ, R184 ;  /* 0x000000ffffb77224 */ /* 0x008fe200078e00b8 */
[----:B------:R-:W-:Y:S02]  /*93d0*/  PRMT R184, R115, 0x5410, R114 ;  /* 0x0000541073b87816 */ /* 0x000fe40000000072 */
[----:B------:R-:W-:Y:S01]  /*93e0*/  @!P0 PRMT R114, R163, 0x5410, RZ ;  /* 0x00005410a3728816 */ /* 0x000fe200000000ff */
[----:B------:R-:W-:Y:S02]  /*93f0*/  IMAD.MOV.U32 R163, RZ, RZ, R15 ;  /* 0x000000ffffa37224 */ /* 0x000fe400078e000f */
[----:B------:R-:W-:Y:S01]  /*9400*/  IMAD.MOV.U32 R15, RZ, RZ, R155 ;  /* 0x000000ffff0f7224 */ /* 0x000fe200078e009b */
[----:B------:R-:W-:-:S04]  /*9410*/  LOP3.LUT R155, R193, R7, RZ, 0x3c, !PT ;  /* 0x00000007c19b7212 */ /* 0x000fc800078e3cff */
[----:B------:R-:W-:-:S05]  /*9420*/  LOP3.LUT R6, R155, R129, RZ, 0x3c, !PT ;  /* 0x000000819b067212 */ /* 0x000fca00078e3cff */
[----:B------:R-:W-:-:S05]  /*9430*/  IMAD.WIDE.U32 R28, R6, -0x326172a9, RZ ;  /* 0xcd9e8d57061c7825 */ /* 0x000fca00078e00ff */
[----:B------:R-:W-:-:S05]  /*9440*/  LOP3.LUT R6, R29, R215, R194, 0x96, !PT ;  /* 0x000000d71d067212 */ /* 0x000fca00078e96c2 */
[----:B------:R-:W-:-:S05]  /*9450*/  IMAD.WIDE.U32 R6, R6, -0x2daee0ad, RZ ;  /* 0xd2511f5306067825 */ /* 0x000fca00078e00ff */
[----:B------:R-:W-:Y:S02]  /*9460*/  LOP3.LUT R8, R7, R216, R238, 0x96, !PT ;  /* 0x000000d807087212 */ /* 0x000fe400078e96ee */
[----:B------:R-:W-:-:S03]  /*9470*/  LOP3.LUT R5, R5, R214, R28, 0x96, !PT ;  /* 0x000000d605057212 */ /* 0x000fc600078e961c */
[----:B------:R-:W-:-:S05]  /*9480*/  IMAD.WIDE.U32 R8, R8, -0x326172a9, RZ ;  /* 0xcd9e8d5708087825 */ /* 0x000fca00078e00ff */
[----:B------:R-:W-:Y:S01]  /*9490*/  LOP3.LUT R7, R9, R211, R4, 0x96, !PT ;  /* 0x000000d309077212 */ /* 0x000fe200078e9604 */
[----:B------:R-:W-:-:S05]  /*94a0*/  IMAD.WIDE.U32 R4, R5, -0x2daee0ad, RZ ;  /* 0xd2511f5305047825 */ /* 0x000fca00078e00ff */
[----:B------:R-:W-:Y:S01]  /*94b0*/  LOP3.LUT R5, R5, R221, R6, 0x96, !PT ;  /* 0x000000dd05057212 */ /* 0x000fe200078e9606 */
[----:B------:R-:W-:-:S05]  /*94c0*/  IMAD.WIDE.U32 R6, R7, -0x2daee0ad, RZ ;  /* 0xd2511f5307067825 */ /* 0x000fca00078e00ff */
[----:B------:R-:W-:Y:S01]  /*94d0*/  LOP3.LUT R7, R7, R219, R4, 0x96, !PT ;  /* 0x000000db07077212 */ /* 0x000fe200078e9604 */
[----:B------:R-:W-:-:S05]  /*94e0*/  IMAD.WIDE.U32 R4, R5, -0x326172a9, RZ ;  /* 0xcd9e8d5705047825 */ /* 0x000fca00078e00ff */
[----:B------:R-:W-:-:S05]  /*94f0*/  LOP3.LUT R8, R5, R220, R8, 0x96, !PT ;  /* 0x000000dc05087212 */ /* 0x000fca00078e9608 */
[----:B------:R-:W-:-:S05]  /*9500*/  IMAD.WIDE.U32 R8, R8, -0x2daee0ad, RZ ;  /* 0xd2511f5308087825 */ /* 0x000fca00078e00ff */
[----:B------:R-:W-:Y:S01]  /*9510*/  LOP3.LUT R5, R9, R217, R6, 0x96, !PT ;  /* 0x000000d909057212 */ /* 0x000fe200078e9606 */
[----:B------:R-:W-:-:S05]  /*9520*/  IMAD.WIDE.U32 R6, R7, -0x326172a9, RZ ;  /* 0xcd9e8d5707067825 */ /* 0x000fca00078e00ff */
[----:B------:R-:W-:Y:S01]  /*9530*/  LOP3.LUT R10, R7, R218, R4, 0x96, !PT ;  /* 0x000000da070a7212 */ /* 0x000fe200078e9604 */
        /* <DEDUP_REMOVED lines=11> */
[----:B------:R-:W-:Y:S01]  /*95f0*/  @!P1 PRMT R115, R164, 0x5410, RZ ;  /* 0x00005410a4739816 */ /* 0x000fe200000000ff */
[----:B------:R-:W-:Y:S01]  /*9600*/  IMAD.MOV.U32 R164, RZ, RZ, R21 ;  /* 0x000000ffffa47224 */ /* 0x000fe200078e0015 */
[----:B------:R-:W-:Y:S01]  /*9610*/  ISETP.GE.U32.AND P0, PT, R199, R6, PT ;  /* 0x00000006c700720c */ /* 0x000fe20003f06070 */
[----:B------:R3:W2:Y:S01]  /*9620*/  MUFU.EX2 R21, R232 ;  /* 0x000000e800157308 */ /* 0x0006a20000000800 */
[----:B------:R-:W-:-:S02]  /*9630*/  LOP3.LUT R6, R4, 0xff, RZ, 0xc0, !PT ;  /* 0x000000ff04067812 */ /* 0x000fc400078ec0ff */
[C---:B------:R-:W-:Y:S02]  /*9640*/  ISETP.GE.U32.AND P5, PT, R199.reuse, R7, PT ;  /* 0x00000007c700720c */ /* 0x040fe40003fa6070 */
[--C-:B------:R-:W-:Y:S01]  /*9650*/  SHF.R.U32.HI R7, RZ, 0x10, R4.reuse ;  /* 0x00000010ff077819 */ /* 0x100fe20000011604 */
[----:B-1----:R-:W-:Y:S01]  /*9660*/  IMAD.MOV.U32 R230, RZ, RZ, R15 ;  /* 0x000000ffffe67224 */ /* 0x002fe200078e000f */
[----:B------:R-:W-:Y:S01]  /*9670*/  ISETP.GE.U32.AND P2, PT, R199, R6, PT ;  /* 0x00000006c700720c */ /* 0x000fe20003f46070 */
[----:B------:R1:W4:Y:S01]  /*9680*/  MUFU.EX2 R15, R231 ;  /* 0x000000e7000f7308 */ /* 0x0003220000000800 */
[----:B------:R-:W-:Y:S02]  /*9690*/  SHF.R.U32.HI R6, RZ, 0x18, R4 ;  /* 0x00000018ff067819 */ /* 0x000fe40000011604 */
[----:B------:R-:W-:Y:S02]  /*96a0*/  LOP3.LUT R9, R4, 0xffff, RZ, 0xc0, !PT ;  /* 0x0000ffff04097812 */ /* 0x000fe400078ec0ff */
[----:B------:R-:W-:Y:S01]  /*96b0*/  LOP3.LUT R4, R7, 0xff, RZ, 0xc0, !PT ;  /* 0x000000ff07047812 */ /* 0x000fe200078ec0ff */
[----:B---3--:R-:W-:-:S03]  /*96c0*/  IMAD.MOV.U32 R232, RZ, RZ, R164 ;  /* 0x000000ffffe87224 */ /* 0x008fc600078e00a4 */
[C---:B------:R-:W-:Y:S01]  /*96d0*/  ISETP.GE.U32.AND P1, PT, R199.reuse, R4, PT ;  /* 0x00000004c700720c */ /* 0x040fe20003f26070 */
[----:B------:R-:W-:Y:S02]  /*96e0*/  IMAD.MOV.U32 R164, RZ, RZ, R161 ;  /* 0x000000ffffa47224 */ /* 0x000fe400078e00a1 */
[----:B------:R-:W-:Y:S02]  /*96f0*/  IMAD.MOV.U32 R161, RZ, RZ, R14 ;  /* 0x000000ffffa17224 */ /* 0x000fe400078e000e */
[----:B------:R-:W-:Y:S02]  /*9700*/  IMAD.MOV.U32 R14, RZ, RZ, R30 ;  /* 0x000000ffff0e7224 */ /* 0x000fe400078e001e */
[----:B------:R-:W-:Y:S01]  /*9710*/  IMAD.WIDE.U32 R4, R10, -0x2daee0ad, RZ ;  /* 0xd2511f530a047825 */ /* 0x000fe200078e00ff */
[----:B------:R-:W-:Y:S01]  /*9720*/  ISETP.GE.U32.AND P6, PT, R199, R6, PT ;  /* 0x00000006c700720c */ /* 0x000fe20003fc6070 */
[----:B------:R-:W3:Y:S02]  /*9730*/  LDL.LU R30, [R1+0x1c] ;  /* 0x00001c00011e7983 */ /* 0x000ee40000300800 */
[----:B-1----:R-:W-:Y:S01]  /*9740*/  IMAD.MOV.U32 R231, RZ, RZ, R14 ;  /* 0x000000ffffe77224 */ /* 0x002fe200078e000e */
[----:B------:R-:W-:-:S02]  /*9750*/  LOP3.LUT R6, R5, R223, R8, 0x96, !PT ;  /* 0x000000df05067212 */ /* 0x000fc400078e9608 */
[C---:B------:R-:W-:Y:S01]  /*9760*/  LOP3.LUT R14, R4.reuse, 0xffff, RZ, 0xc0, !PT ;  /* 0x0000ffff040e7812 */ /* 0x040fe200078ec0ff */
[----:B--2---:R-:W-:Y:S01]  /*9770*/  FADD.FTZ R5, R21, R12 ;  /* 0x0000000c15057221 */ /* 0x004fe20000010000 */
[----:B------:R-:W-:Y:S02]  /*9780*/  LOP3.LUT R8, R4, 0xff, RZ, 0xc0, !PT ;  /* 0x000000ff04087812 */ /* 0x000fe400078ec0ff */
[--C-:B------:R-:W-:Y:S02]  /*9790*/  SHF.R.U32.HI R10, RZ, 0x10, R4.reuse ;  /* 0x00000010ff0a7819 */ /* 0x100fe40000011604 */
[----:B------:R-:W-:Y:S01]  /*97a0*/  SHF.R.U32.HI R7, RZ, 0x18, R4 ;  /* 0x00000018ff077819 */ /* 0x000fe20000011604 */
[----:B------:R-:W-:Y:S01]  /*97b0*/  FADD.FTZ R4, R20, R11 ;  /* 0x0000000b14047221 */ /* 0x000fe20000010000 */
[----:B------:R-:W-:Y:S02]  /*97c0*/  IMAD.MOV.U32 R233, RZ, RZ, R163 ;  /* 0x000000ffffe97224 */ /* 0x000fe400078e00a3 */
[C---:B------:R-:W-:Y:S01]  /*97d0*/  FADD.FTZ R5, R13.reuse, R5 ;  /* 0x000000050d057221 */ /* 0x040fe20000010000 */
[----:B------:R-:W-:Y:S01]  /*97e0*/  IMAD.MOV.U32 R163, RZ, RZ, R183 ;  /* 0x000000ffffa37224 */ /* 0x000fe200078e00b7 */
[----:B------:R-:W-:Y:S01]  /*97f0*/  F2FP.BF16.F32.PACK_AB R11, R13, R21 ;  /* 0x000000150d0b723e */ /* 0x000fe200000010ff */
[----:B------:R-:W-:-:S02]  /*9800*/  IMAD.MOV.U32 R183, RZ, RZ, R23 ;  /* 0x000000ffffb77224 */ /* 0x000fc400078e0017 */
[C---:B----4-:R-:W-:Y:S01]  /*9810*/  FADD.FTZ R13, R15.reuse, R4 ;  /* 0x000000040f0d7221 */ /* 0x050fe20000010000 */
[----:B------:R-:W2:Y:S01]  /*9820*/  LDL.LU R23, [R1+0x24] ;  /* 0x0000240001177983 */ /* 0x000ea20000300800 */
[----:B------:R-:W-:Y:S02]  /*9830*/  IMAD.MOV.U32 R21, RZ, RZ, R38 ;  /* 0x000000ffff157224 */ /* 0x000fe400078e0026 */
[----:B------:R-:W-:Y:S01]  /*9840*/  IMAD.MOV.U32 R4, RZ, RZ, R186 ;  /* 0x000000ffff047224 */ /* 0x000fe200078e00ba */
[----:B------:R1:W5:Y:S01]  /*9850*/  LDL.LU R38, [R1+0x474] ;  /* 0x0004740001267983 */ /* 0x0003620000300800 */
[----:B------:R-:W-:-:S03]  /*9860*/  F2FP.BF16.F32.PACK_AB R12, R15, R20 ;  /* 0x000000140f0c723e */ /* 0x000fc600000010ff */
[----:B------:R1:W4:Y:S01]  /*9870*/  LDL.LU R186, [R1+0x470] ;  /* 0x0004700001ba7983 */ /* 0x0003220000300800 */
[----:B------:R-:W-:Y:S02]  /*9880*/  IMAD.MOV.U32 R15, RZ, RZ, R22 ;  /* 0x000000ffff0f7224 */ /* 0x000fe400078e0016 */
[----:B------:R1:W-:Y:S01]  /*9890*/  MUFU.EX2 R22, R188 ;  /* 0x000000bc00167308 */ /* 0x0003e20000000800 */
[----:B------:R-:W-:Y:S01]  /*98a0*/  IMAD.MOV.U32 R20, RZ, RZ, R4 ;  /* 0x000000ffff147224 */ /* 0x000fe200078e0004 */
[C---:B------:R-:W-:Y:S02]  /*98b0*/  PRMT R113, R18.reuse, 0x7610, R113 ;  /* 0x0000761012717816 */ /* 0x040fe40000000071 */
[----:B------:R-:W-:Y:S01]  /*98c0*/  SHF.R.U32.HI R4, RZ, 0x8, R9 ;  /* 0x00000008ff047819 */ /* 0x000fe20000011609 */
[----:B------:R-:W-:Y:S01]  /*98d0*/  IMAD.MOV.U32 R9, RZ, RZ, R200 ;  /* 0x000000ffff097224 */ /* 0x000fe200078e00c8 */
[----:B------:R-:W-:Y:S01]  /*98e0*/  PRMT R112, R18, 0x7632, R112 ;  /* 0x0000763212707816 */ /* 0x000fe20000000070 */
[----:B------:R-:W-:-:S02]  /*98f0*/  IMAD.MOV.U32 R18, RZ, RZ, R15 ;  /* 0x000000ffff127224 */ /* 0x000fc400078e000f */
[----:B------:R-:W-:Y:S01]  /*9900*/  @!P4 HFMA2.BF16_V2 R167, -RZ.H0_H0, RZ.H0_H0, -R113.H0_H0 ;  /* 0x200000ffffa7c231 */ /* 0x000fe20000340971 */
[----:B------:R1:W1:Y:S02]  /*9910*/  MUFU.EX2 R15, R244 ;  /* 0x000000f4000f7308 */ /* 0x0002640000000800 */
[----:B-1----:R1:W3:Y:S04]  /*9920*/  LDL.LU R188, [R1+0x46c] ;  /* 0x00046c0001bc7983 */ /* 0x0022e80000300800 */
[----:B------:R1:W2:Y:S01]  /*9930*/  LDL.LU R200, [R1+0x468] ;  /* 0x0004680001c87983 */ /* 0x0002a20000300800 */
[----:B------:R-:W-:Y:S02]  /*9940*/  IMAD.MOV.U32 R244, RZ, RZ, R18 ;  /* 0x000000fffff47224 */ /* 0x000fe400078e0012 */
[----:B------:R-:W-:Y:S01]  /*9950*/  IMAD.MOV.U32 R18, RZ, RZ, R233 ;  /* 0x000000ffff127224 */ /* 0x000fe200078e00e9 */
[----:B------:R-:W-:-:S02]  /*9960*/  PRMT R233, R113, 0x5410, R112 ;  /* 0x0000541071e97816 */ /* 0x000fc40000000070 */
[----:B------:R-:W-:Y:S01]  /*9970*/  @!P4 PRMT R113, R167, 0x5410, RZ ;  /* 0x00005410a771c816 */ /* 0x000fe200000000ff */
[----:B------:R-:W-:Y:S01]  /*9980*/  IMAD.MOV.U32 R167, RZ, RZ, R201 ;  /* 0x000000ffffa77224 */ /* 0x000fe200078e00c9 */
[----:B------:R-:W-:Y:S01]  /*9990*/  LOP3.LUT R4, R4, 0xffff, RZ, 0xc0, !PT ;  /* 0x0000ffff04047812 */ /* 0x000fe200078ec0ff */
[----:B------:R1:W2:Y:S03]  /*99a0*/  LDL.LU R201, [R1+0x464] ;  /* 0x0004640001c97983 */ /* 0x0002a60000300800 */
[----:B------:R-:W-:Y:S01]  /*99b0*/  ISETP.GE.U32.AND P4, PT, R199, R4, PT ;  /* 0x00000004c700720c */ /* 0x000fe20003f86070 */
[----:B------:R-:W-:Y:S02]  /*99c0*/  IMAD.MOV.U32 R4, RZ, RZ, R9 ;  /* 0x000000ffff047224 */ /* 0x000fe400078e0009 */
[----:B------:R1:W1:Y:S02]  /*99d0*/  MUFU.EX2 R9, R245 ;  /* 0x000000f500097308 */ /* 0x0002640000000800 */
[----:B-1----:R-:W-:-:S02]  /*99e0*/  IMAD.MOV.U32 R245, RZ, RZ, R212 ;  /* 0x000000fffff57224 */ /* 0x002fc400078e00d4 */
[----:B------:R1:W2:Y:S01]  /*99f0*/  LDL.LU R212, [R1+0x460] ;  /* 0x0004600001d47983 */ /* 0x0002a20000300800 */
[----:B------:R-:W-:Y:S01]  /*9a00*/  @!P3 HFMA2.BF16_V2 R171, -RZ.H0_H0, RZ.H0_H0, -R112.H0_H0 ;  /* 0x200000ffffabb231 */ /* 0x000fe20000340970 */
[C---:B------:R-:W-:Y:S02]  /*9a10*/  PRMT R111, R17.reuse, 0x7632, R111 ;  /* 0x00007632116f7816 */ /* 0x040fe4000000006f */
[----:B------:R-:W-:Y:S02]  /*9a20*/  PRMT R110, R17, 0x7610, R110 ;  /* 0x00007610116e7816 */ /* 0x000fe4000000006e */
[----:B------:R-:W-:Y:S01]  /*9a30*/  @!P3 PRMT R112, R171, 0x5410, RZ ;  /* 0x00005410ab70b816 */ /* 0x000fe200000000ff */
[----:B------:R-:W-:Y:S01]  /*9a40*/  @!P0 HFMA2.BF16_V2 R185, -RZ.H0_H0, RZ.H0_H0, -R111.H0_H0 ;  /* 0x200000ffffb98231 */ /* 0x000fe2000034096f */
[----:B------:R-:W-:Y:S01]  /*9a50*/  ISETP.GE.U32.AND P3, PT, R199, R8, PT ;  /* 0x00000008c700720c */ /* 0x000fe20003f66070 */
[----:B------:R-:W-:Y:S02]  /*9a60*/  IMAD.MOV.U32 R8, RZ, RZ, R167 ;  /* 0x000000ffff087224 */ /* 0x000fe400078e00a7 */
[----:B------:R-:W-:Y:S01]  /*9a70*/  IMAD.MOV.U32 R167, RZ, RZ, R232 ;  /* 0x000000ffffa77224 */ /* 0x000fe200078e00e8 */
[----:B------:R-:W-:-:S02]  /*9a80*/  PRMT R232, R110, 0x5410, R111 ;  /* 0x000054106ee87816 */ /* 0x000fc4000000006f */
[----:B------:R-:W-:Y:S02]  /*9a90*/  @!P0 PRMT R111, R185, 0x5410, RZ ;  /* 0x00005410b96f8816 */ /* 0x000fe400000000ff */
[----:B------:R-:W-:Y:S01]  /*9aa0*/  ISETP.GE.U32.AND P0, PT, R199, R7, PT ;  /* 0x00000007c700720c */ /* 0x000fe20003f06070 */
[----:B------:R-:W-:Y:S01]  /*9ab0*/  IMAD.MOV.U32 R7, RZ, RZ, R4 ;  /* 0x000000ffff077224 */ /* 0x000fe200078e0004 */
[----:B------:R-:W-:Y:S01]  /*9ac0*/  SHF.R.U32.HI R4, RZ, 0x10, R6 ;  /* 0x00000010ff047819 */ /* 0x000fe20000011606 */
[----:B------:R-:W-:Y:S02]  /*9ad0*/  @!P5 HFMA2.BF16_V2 R173, -RZ.H0_H0, RZ.H0_H0, -R110.H0_H0 ;  /* 0x200000ffffadd231 */ /* 0x000fe4000034096e */
[----:B------:R-:W-:Y:S01]  /*9ae0*/  FADD.FTZ R5, R15, R5 ;  /* 0x000000050f057221 */ /* 0x000fe20000010000 */
[----:B------:R-:W-:Y:S02]  /*9af0*/  LOP3.LUT R4, R4, 0xff, RZ, 0xc0, !PT ;  /* 0x000000ff04047812 */ /* 0x000fe400078ec0ff */
[----:B------:R-:W-:Y:S01]  /*9b00*/  @!P5 PRMT R110, R173, 0x5410, RZ ;  /* 0x00005410ad6ed816 */ /* 0x000fe200000000ff */
[----:B------:R-:W-:Y:S01]  /*9b10*/  IMAD.MOV.U32 R17, RZ, RZ, R224 ;  /* 0x000000ffff117224 */ /* 0x000fe200078e00e0 */
[----:B------:R-:W-:Y:S01]  /*9b20*/  ISETP.GE.U32.AND P5, PT, R199, R4, PT ;  /* 0x00000004c700720c */ /* 0x000fe20003fa6070 */
[----:B------:R-:W-:-:S02]  /*9b30*/  IMAD.MOV.U32 R171, RZ, RZ, R20 ;  /* 0x000000ffffab7224 */ /* 0x000fc400078e0014 */
[----:B------:R-:W-:Y:S01]  /*9b40*/  FADD.FTZ R4, R9, R5 ;  /* 0x0000000509047221 */ /* 0x000fe20000010000 */
[----:B------:R1:W2:Y:S01]  /*9b50*/  LDL.LU R224, [R1+0x45c] ;  /* 0x00045c0001e07983 */ /* 0x0002a20000300800 */
[----:B------:R1:W1:Y:S01]  /*9b60*/  MUFU.EX2 R20, R213 ;  /* 0x000000d500147308 */ /* 0x0002620000000800 */
[----:B------:R-:W-:Y:S02]  /*9b70*/  IMAD.MOV.U32 R185, RZ, RZ, R225 ;  /* 0x000000ffffb97224 */ /* 0x000fe400078e00e1 */
[----:B------:R-:W-:Y:S01]  /*9b80*/  IMAD.MOV.U32 R173, RZ, RZ, R21 ;  /* 0x000000ffffad7224 */ /* 0x000fe200078e0015 */
[----:B------:R-:W-:-:S04]  /*9b90*/  PRMT R109, R19, 0x7610, R109 ;  /* 0x00007610136d7816 */ /* 0x000fc8000000006d */
[----:B------:R1:W-:Y:S01]  /*9ba0*/  MUFU.EX2 R21, R227 ;  /* 0x000000e300157308 */ /* 0x0003e20000000800 */
[----:B------:R-:W-:Y:S01]  /*9bb0*/  F2FP.BF16.F32.PACK_AB R5, R9, R15 ;  /* 0x0000000f0905723e */ /* 0x000fe200000010ff */
[----:B-1----:R1:W2:Y:S04]  /*9bc0*/  LDL.LU R213, [R1+0x458] ;  /* 0x0004580001d57983 */ /* 0x0022a80000300800 */
[----:B------:R1:W2:Y:S04]  /*9bd0*/  LDL.LU R225, [R1+0x454] ;  /* 0x0004540001e17983 */ /* 0x0002a80000300800 */
[----:B------:R1:W2:Y:S04]  /*9be0*/  LDL.LU R227, [R1+0x450] ;  /* 0x0004500001e37983 */ /* 0x0002a80000300800 */
[----:B------:R1:W-:Y:S01]  /*9bf0*/  STL [R1+0x338], R4 ;  /* 0x0003380401007387 */ /* 0x0003e20000100800 */
[----:B------:R-:W-:-:S02]  /*9c00*/  PRMT R108, R19, 0x7632, R108 ;  /* 0x00007632136c7816 */ /* 0x000fc4000000006c */
[C---:B------:R-:W-:Y:S02]  /*9c10*/  PRMT R107, R16.reuse, 0x7610, R107 ;  /* 0x00007610106b7816 */ /* 0x040fe4000000006b */
[----:B------:R-:W-:Y:S01]  /*9c20*/  PRMT R106, R16, 0x7632, R106 ;  /* 0x00007632106a7816 */ /* 0x000fe2000000006a */
[----:B------:R-:W-:Y:S01]  /*9c30*/  MUFU.EX2 R19, R229 ;  /* 0x000000e500137308 */ /* 0x000fe20000000800 */
[----:B-1----:R-:W-:Y:S02]  /*9c40*/  IMAD.MOV.U32 R4, RZ, RZ, R173 ;  /* 0x000000ffff047224 */ /* 0x002fe400078e00ad */
[----:B------:R-:W-:Y:S02]  /*9c50*/  IMAD.MOV.U32 R173, RZ, RZ, R17 ;  /* 0x000000ffffad7224 */ /* 0x000fe400078e0011 */
[----:B------:R-:W-:Y:S01]  /*9c60*/  IMAD.MOV.U32 R15, RZ, RZ, R4 ;  /* 0x000000ffff0f7224 */ /* 0x000fe200078e0004 */
[----:B------:R-:W-:Y:S01]  /*9c70*/  LOP3.LUT R4, R6, 0xff, RZ, 0xc0, !PT ;  /* 0x000000ff06047812 */ /* 0x000fe200078ec0ff */
[----:B------:R-:W-:-:S02]  /*9c80*/  IMAD.MOV.U32 R9, RZ, RZ, R173 ;  /* 0x000000ffff097224 */ /* 0x000fc400078e00ad */
[----:B------:R-:W-:Y:S01]  /*9c90*/  IMAD.MOV.U32 R173, RZ, RZ, R231 ;  /* 0x000000ffffad7224 */ /* 0x000fe200078e00e7 */
[----:B------:R-:W-:Y:S01]  /*9ca0*/  PRMT R231, R109, 0x5410, R108 ;  /* 0x000054106de77816 */ /* 0x000fe2000000006c */
[----:B------:R1:W-:Y:S01]  /*9cb0*/  MUFU.EX2 R17, R226 ;  /* 0x000000e200117308 */ /* 0x0003e20000000800 */
[----:B------:R-:W-:Y:S02]  /*9cc0*/  IMAD.MOV.U32 R16, RZ, RZ, R15 ;  /* 0x000000ffff107224 */ /* 0x000fe400078e000f */
[----:B------:R-:W-:Y:S02]  /*9cd0*/  IMAD.MOV.U32 R15, RZ, RZ, R7 ;  /* 0x000000ffff0f7224 */ /* 0x000fe400078e0007 */
[----:B------:R-:W-:Y:S02]  /*9ce0*/  IMAD.MOV.U32 R7, RZ, RZ, R171 ;  /* 0x000000ffff077224 */ /* 0x000fe400078e00ab */
[----:B------:R-:W-:Y:S01]  /*9cf0*/  IMAD.MOV.U32 R171, RZ, RZ, R230 ;  /* 0x000000ffffab7224 */ /* 0x000fe200078e00e6 */
[----:B------:R-:W-:Y:S01]  /*9d00*/  PRMT R230, R107, 0x5410, R106 ;  /* 0x000054106be67816 */ /* 0x000fe2000000006a */
[----:B-1----:R1:W2:Y:S04]  /*9d10*/  LDL.LU R226, [R1+0x44c] ;  /* 0x00044c0001e27983 */ /* 0x0022a80000300800 */
[----:B------:R1:W2:Y:S01]  /*9d20*/  LDL.LU R229, [R1+0x448] ;  /* 0x0004480001e57983 */ /* 0x0002a20000300800 */
[----:B------:R-:W-:-:S02]  /*9d30*/  PRMT R105, R11, 0x7610, R105 ;  /* 0x000076100b697816 */ /* 0x000fc40000000069 */
[----:B------:R-:W-:Y:S02]  /*9d40*/  PRMT R104, R11, 0x7632, R104 ;  /* 0x000076320b687816 */ /* 0x000fe40000000068 */
[C---:B------:R-:W-:Y:S02]  /*9d50*/  PRMT R101, R5.reuse, 0x7610, R101 ;  /* 0x0000761005657816 */ /* 0x040fe40000000065 */
[----:B------:R-:W-:Y:S01]  /*9d60*/  PRMT R100, R5, 0x7632, R100 ;  /* 0x0000763205647816 */ /* 0x000fe20000000064 */
[----:B------:R-:W-:Y:S01]  /*9d70*/  MUFU.EX2 R11, R236 ;  /* 0x000000ec000b7308 */ /* 0x000fe20000000800 */
[----:B------:R-:W-:Y:S01]  /*9d80*/  F2FP.BF16.F32.PACK_AB R45, R20, R22 ;  /* 0x00000016142d723e */ /* 0x000fe200000010ff */
[----:B----4-:R-:W-:-:S05]  /*9d90*/  @!P2 HFMA2.BF16_V2 R186, -RZ.H0_H0, RZ.H0_H0, -R109.H0_H0 ;  /* 0x200000ffffbaa231 */ /* 0x010fca000034096d */
[----:B------:R-:W-:Y:S02]  /*9da0*/  @!P2 PRMT R109, R186, 0x5410, RZ ;  /* 0x00005410ba6da816 */ /* 0x000fe400000000ff */
[----:B------:R-:W-:Y:S02]  /*9db0*/  ISETP.GE.U32.AND P2, PT, R199, R4, PT ;  /* 0x00000004c700720c */ /* 0x000fe40003f46070 */
[----:B------:R-:W-:Y:S01]  /*9dc0*/  SHF.R.U32.HI R4, RZ, 0x18, R6 ;  /* 0x00000018ff047819 */ /* 0x000fe20000011606 */
[----:B------:R-:W-:Y:S01]  /*9dd0*/  IMAD.MOV.U32 R186, RZ, RZ, R18 ;  /* 0x000000ffffba7224 */ /* 0x000fe200078e0012 */
[----:B------:R-:W-:Y:S01]  /*9de0*/  LOP3.LUT R6, R6, 0xffff, RZ, 0xc0, !PT ;  /* 0x0000ffff06067812 */ /* 0x000fe200078ec0ff */
[----:B------:R4:W-:Y:S01]  /*9df0*/  MUFU.EX2 R18, R228 ;  /* 0x000000e400127308 */ /* 0x0009e20000000800 */
[----:B---3--:R-:W-:Y:S02]  /*9e00*/  @!P4 HFMA2.BF16_V2 R188, -RZ.H0_H0, RZ.H0_H0, -R108.H0_H0 ;  /* 0x200000ffffbcc231 */ /* 0x008fe4000034096c */
[----:B--2---:R-:W-:-:S03]  /*9e10*/  @!P1 HFMA2.BF16_V2 R200, -RZ.H0_H0, RZ.H0_H0, -R107.H0_H0 ;  /* 0x200000ffffc89231 */ /* 0x004fc6000034096b */
[----:B------:R-:W-:Y:S02]  /*9e20*/  @!P4 PRMT R108, R188, 0x5410, RZ ;  /* 0x00005410bc6cc816 */ /* 0x000fe400000000ff */
[C---:B------:R-:W-:Y:S02]  /*9e30*/  ISETP.GE.U32.AND P4, PT, R199.reuse, R4, PT ;  /* 0x00000004c700720c */ /* 0x040fe40003f86070 */
[----:B------:R-:W-:Y:S01]  /*9e40*/  LOP3.LUT R4, R10, 0xff, RZ, 0xc0, !PT ;  /* 0x000000ff0a047812 */ /* 0x000fe200078ec0ff */
[----:B----4-:R1:W2:Y:S01]  /*9e50*/  LDL.LU R228, [R1+0x444] ;  /* 0x0004440001e47983 */ /* 0x0102a20000300800 */
[----:B------:R-:W-:Y:S01]  /*9e60*/  @!P1 PRMT R107, R200, 0x5410, RZ ;  /* 0x00005410c86b9816 */ /* 0x000fe200000000ff */
[----:B------:R-:W-:Y:S01]  /*9e70*/  IMAD.MOV.U32 R188, RZ, RZ, R9 ;  /* 0x000000ffffbc7224 */ /* 0x000fe200078e0009 */
[----:B------:R-:W-:Y:S01]  /*9e80*/  ISETP.GE.U32.AND P1, PT, R199, R4, PT ;  /* 0x00000004c700720c */ /* 0x000fe20003f26070 */
[----:B------:R3:W4:Y:S01]  /*9e90*/  MUFU.EX2 R9, R240 ;  /* 0x000000f000097308 */ /* 0x0007220000000800 */
[----:B------:R-:W-:Y:S01]  /*9ea0*/  SHF.R.U32.HI R4, RZ, 0x8, R6 ;  /* 0x00000008ff047819 */ /* 0x000fe20000011606 */
[----:B------:R-:W-:-:S02]  /*9eb0*/  IMAD.MOV.U32 R10, RZ, RZ, R186 ;  /* 0x000000ffff0a7224 */ /* 0x000fc400078e00ba */
[----:B------:R-:W-:Y:S02]  /*9ec0*/  @!P6 HFMA2.BF16_V2 R201, -RZ.H0_H0, RZ.H0_H0, -R106.H0_H0 ;  /* 0x200000ffffc9e231 */ /* 0x000fe4000034096a */
[----:B------:R-:W-:Y:S01]  /*9ed0*/  IMAD.MOV.U32 R186, RZ, RZ, R173 ;  /* 0x000000ffffba7224 */ /* 0x000fe200078e00ad */
[----:B------:R-:W-:Y:S01]  /*9ee0*/  LOP3.LUT R4, R4, 0xffff, RZ, 0xc0, !PT ;  /* 0x0000ffff04047812 */ /* 0x000fe200078ec0ff */
[----:B------:R-:W-:Y:S02]  /*9ef0*/  IMAD.MOV.U32 R173, RZ, RZ, R8 ;  /* 0x000000ffffad7224 */ /* 0x000fe400078e0008 */
[----:B------:R-:W1:Y:S01]  /*9f00*/  MUFU.EX2 R8, R242 ;  /* 0x000000f200087308 */ /* 0x000e620000000800 */
[----:B------:R-:W-:Y:S01]  /*9f10*/  @!P6 PRMT R106, R201, 0x5410, RZ ;  /* 0x00005410c96ae816 */ /* 0x000fe200000000ff */
[----:B------:R-:W-:Y:S01]  /*9f20*/  IMAD.MOV.U32 R200, RZ, RZ, R188 ;  /* 0x000000ffffc87224 */ /* 0x000fe200078e00bc */
[----:B------:R-:W-:Y:S01]  /*9f30*/  ISETP.GE.U32.AND P6, PT, R199, R4, PT ;  /* 0x00000004c700720c */ /* 0x000fe20003fc6070 */
[----:B------:R-:W-:Y:S01]  /*9f40*/  IMAD.MOV.U32 R188, RZ, RZ, R15 ;  /* 0x000000ffffbc7224 */ /* 0x000fe200078e000f */
[----:B------:R-:W-:Y:S01]  /*9f50*/  SHF.R.U32.HI R4, RZ, 0x8, R14 ;  /* 0x00000008ff047819 */ /* 0x000fe2000001160e */
[----:B------:R-:W-:-:S02]  /*9f60*/  IMAD.MOV.U32 R201, RZ, RZ, R16 ;  /* 0x000000ffffc97224 */ /* 0x000fc400078e0010 */
[----:B------:R-:W1:Y:S01]  /*9f70*/  MUFU.EX2 R15, R234 ;  /* 0x000000ea000f7308 */ /* 0x000e620000000800 */
[----:B------:R-:W-:Y:S01]  /*9f80*/  IMAD.MOV.U32 R16, RZ, RZ, R173 ;  /* 0x000000ffff107224 */ /* 0x000fe200078e00ad */
[----:B------:R-:W-:Y:S01]  /*9f90*/  LOP3.LUT R4, R4, 0xffff, RZ, 0xc0, !PT ;  /* 0x0000ffff04047812 */ /* 0x000fe200078ec0ff */
[----:B------:R-:W-:Y:S01]  /*9fa0*/  IMAD.MOV.U32 R173, RZ, RZ, R7 ;  /* 0x000000ffffad7224 */ /* 0x000fe200078e0007 */
[----:B---3--:R-:W-:-:S04]  /*9fb0*/  PRMT R240, R105, 0x5410, R104 ;  /* 0x0000541069f07816 */ /* 0x008fc80000000068 */
[----:B------:R-:W3:Y:S01]  /*9fc0*/  MUFU.EX2 R7, R235 ;  /* 0x000000eb00077308 */ /* 0x000ee20000000800 */
[----:B------:R-:W-:-:S07]  /*9fd0*/  @!P2 HFMA2.BF16_V2 R212, -RZ.H0_H0, RZ.H0_H0, -R105.H0_H0 ;  /* 0x200000ffffd4a231 */ /* 0x000fce0000340969 */
[----:B------:R-:W3:Y:S01]  /*9fe0*/  MUFU.EX2 R30, R30 ;  /* 0x0000001e001e7308 */ /* 0x000ee20000000800 */
[----:B------:R-:W-:Y:S02]  /*9ff0*/  @!P2 PRMT R105, R212, 0x5410, RZ ;  /* 0x00005410d469a816 */ /* 0x000fe400000000ff */
[----:B------:R-:W-:Y:S01]  /*a000*/  ISETP.GE.U32.AND P2, PT, R199, R4, PT ;  /* 0x00000004c700720c */ /* 0x000fe20003f46070 */
[----:B----4-:R-:W-:-:S04]  /*a010*/  FADD.FTZ R4, R9, R13 ;  /* 0x0000000d09047221 */ /* 0x010fc80000010000 */
[----:B------:R-:W4:Y:S01]  /*a020*/  MUFU.EX2 R23, R23 ;  /* 0x0000001700177308 */ /* 0x000f220000000800 */
[C---:B-1----:R-:W-:Y:S01]  /*a030*/  FADD.FTZ R5, R8.reuse, R4 ;  /* 0x0000000408057221 */ /* 0x042fe20000010000 */
[----:B------:R-:W-:-:S04]  /*a040*/  F2FP.BF16.F32.PACK_AB R4, R8, R9 ;  /* 0x000000090804723e */ /* 0x000fc800000010ff */
[C---:B------:R-:W-:Y:S02]  /*a050*/  PRMT R99, R4.reuse, 0x7610, R99 ;  /* 0x0000761004637816 */ /* 0x040fe40000000063 */
[----:B------:R-:W1:Y:S01]  /*a060*/  MUFU.EX2 R6, R237 ;  /* 0x000000ed00067308 */ /* 0x000e620000000800 */
[----:B------:R-:W-:Y:S01]  /*a070*/  PRMT R98, R4, 0x7632, R98 ;  /* 0x0000763204627816 */ /* 0x000fe20000000062 */
[----:B------:R-:W-:Y:S01]  /*a080*/  FADD.FTZ R4, R15, R32 ;  /* 0x000000200f047221 */ /* 0x000fe20000010000 */
[----:B------:R3:W-:Y:S03]  /*a090*/  STL [R1+0x330], R5 ;  /* 0x0003300501007387 */ /* 0x0007e60000100800 */
[----:B---3--:R-:W-:Y:S01]  /*a0a0*/  FADD.FTZ R5, R7, R4 ;  /* 0x0000000407057221 */ /* 0x008fe20000010000 */
[----:B------:R-:W-:-:S04]  /*a0b0*/  FADD.FTZ R4, R30, R31 ;  /* 0x0000001f1e047221 */ /* 0x000fc80000010000 */
[----:B----4-:R-:W-:Y:S01]  /*a0c0*/  FADD.FTZ R4, R23, R4 ;  /* 0x0000000417047221 */ /* 0x010fe20000010000 */
[----:B------:R-:W-:-:S03]  /*a0d0*/  FADD.FTZ R5, R11, R5 ;  /* 0x000000050b057221 */ /* 0x000fc60000010000 */
[----:B------:R-:W-:Y:S01]  /*a0e0*/  FADD.FTZ R4, R22, R4 ;  /* 0x0000000416047221 */ /* 0x000fe20000010000 */
[C---:B-1----:R-:W-:Y:S01]  /*a0f0*/  FADD.FTZ R5, R6.reuse, R5 ;  /* 0x0000000506057221 */ /* 0x042fe20000010000 */
[----:B------:R-:W-:Y:S02]  /*a100*/  F2FP.BF16.F32.PACK_AB R59, R6, R11 ;  /* 0x0000000b063b723e */ /* 0x000fe400000010ff */
[----:B------:R-:W-:Y:S01]  /*a110*/  FADD.FTZ R4, R20, R4 ;  /* 0x0000000414047221 */ /* 0x000fe20000010000 */
[----:B------:R1:W-:Y:S01]  /*a120*/  MUFU.EX2 R6, R249 ;  /* 0x000000f900067308 */ /* 0x0003e20000000800 */
[----:B------:R-:W-:Y:S01]  /*a130*/  IMAD.MOV.U32 R20, RZ, RZ, R250 ;  /* 0x000000ffff147224 */ /* 0x000fe200078e00fa */
[----:B-1----:R1:W3:Y:S04]  /*a140*/  LDL.LU R249, [R1+0x440] ;  /* 0x0004400001f97983 */ /* 0x0022e80000300800 */
[----:B------:R1:W4:Y:S01]  /*a150*/  LDL.LU R250, [R1+0x43c] ;  /* 0x00043c0001fa7983 */ /* 0x0003220000300800 */
[----:B------:R-:W-:-:S02]  /*a160*/  PRMT R103, R12, 0x7610, R103 ;  /* 0x000076100c677816 */ /* 0x000fc40000000067 */
[----:B------:R-:W-:Y:S02]  /*a170*/  PRMT R102, R12, 0x7632, R102 ;  /* 0x000076320c667816 */ /* 0x000fe40000000066 */
[----:B------:R-:W1:Y:S01]  /*a180*/  MUFU.EX2 R12, R241 ;  /* 0x000000f1000c7308 */ /* 0x000e620000000800 */
[----:B------:R-:W-:Y:S02]  /*a190*/  IMAD.MOV.U32 R14, RZ, RZ, R10 ;  /* 0x000000ffff0e7224 */ /* 0x000fe400078e000a */
[----:B------:R-:W-:-:S05]  /*a1a0*/  FADD.FTZ R4, R21, R4 ;  /* 0x0000000415047221 */ /* 0x000fca0000010000 */
[----:B------:R-:W1:Y:S01]  /*a1b0*/  MUFU.EX2 R8, R243 ;  /* 0x000000f300087308 */ /* 0x000e620000000800 */
[----:B------:R-:W-:Y:S01]  /*a1c0*/  FADD.FTZ R4, R17, R4 ;  /* 0x0000000411047221 */ /* 0x000fe20000010000 */
[----:B------:R-:W-:-:S06]  /*a1d0*/  VIADD R190, R190, 0x4 ;  /* 0x00000004bebe7836 */ /* 0x000fcc0000000000 */
[----:B------:R-:W1:Y:S01]  /*a1e0*/  MUFU.EX2 R10, R246 ;  /* 0x000000f6000a7308 */ /* 0x000e620000000800 */
[----:B------:R-:W-:Y:S01]  /*a1f0*/  F2FP.BF16.F32.PACK_AB R67, R7, R15 ;  /* 0x0000000f0743723e */ /* 0x000fe200000010ff */
[----:B-1----:R-:W-:Y:S01]  /*a200*/  FADD.FTZ R5, R12, R5 ;  /* 0x000000050c057221 */ /* 0x002fe20000010000 */
[----:B------:R-:W-:-:S05]  /*a210*/  F2FP.BF16.F32.PACK_AB R23, R23, R30 ;  /* 0x0000001e1717723e */ /* 0x000fca00000010ff */
[----:B------:R-:W1:Y:S01]  /*a220*/  MUFU.EX2 R9, R247 ;  /* 0x000000f700097308 */ /* 0x000e620000000800 */
[----:B------:R-:W-:Y:S01]  /*a230*/  FADD.FTZ R4, R19, R4 ;  /* 0x0000000413047221 */ /* 0x000fe20000010000 */
[----:B------:R-:W-:-:S04]  /*a240*/  IMAD.WIDE.U32 R30, R190, -0x326172a9, RZ ;  /* 0xcd9e8d57be1e7825 */ /* 0x000fc800078e00ff */
[----:B------:R-:W-:Y:S02]  /*a250*/  FADD.FTZ R5, R8, R5 ;  /* 0x0000000508057221 */ /* 0x000fe40000010000 */
[----:B------:R-:W1:Y:S01]  /*a260*/  MUFU.EX2 R7, R251 ;  /* 0x000000fb00077308 */ /* 0x000e620000000800 */
[----:B------:R-:W-:Y:S02]  /*a270*/  IMAD.MOV.U32 R212, RZ, RZ, R201 ;  /* 0x000000ffffd47224 */ /* 0x000fe400078e00c9 */
[----:B------:R-:W-:Y:S02]  /*a280*/  IMAD.MOV.U32 R201, RZ, RZ, R200 ;  /* 0x000000ffffc97224 */ /* 0x000fe400078e00c8 */
[----:B------:R-:W-:Y:S02]  /*a290*/  IMAD.MOV.U32 R200, RZ, RZ, R16 ;  /* 0x000000ffffc87224 */ /* 0x000fe400078e0010 */
[----:B------:R-:W-:Y:S01]  /*a2a0*/  FADD.FTZ R16, R18, R4 ;  /* 0x0000000412107221 */ /* 0x000fe20000010000 */
[----:B------:R-:W-:Y:S01]  /*a2b0*/  LOP3.LUT R4, R197, R31, RZ, 0x3c, !PT ;  /* 0x0000001fc5047212 */ /* 0x000fe200078e3cff */
[----:B------:R-:W-:Y:S01]  /*a2c0*/  FADD.FTZ R5, R10, R5 ;  /* 0x000000050a057221 */ /* 0x000fe20000010000 */
[----:B------:R-:W-:-:S03]  /*a2d0*/  IMAD.MOV.U32 R237, RZ, RZ, R14 ;  /* 0x000000ffffed7224 */ /* 0x000fc600078e000e */
[----:B------:R-:W-:-:S04]  /*a2e0*/  IMAD.WIDE.U32 R14, R4, -0x2daee0ad, RZ ;  /* 0xd2511f53040e7825 */ /* 0x000fc800078e00ff */
[----:B-1----:R-:W-:Y:S01]  /*a2f0*/  FADD.FTZ R5, R9, R5 ;  /* 0x0000000509057221 */ /* 0x002fe20000010000 */
[----:B------:R-:W-:-:S03]  /*a300*/  F2FP.BF16.F32.PACK_AB R61, R18, R19 ;  /* 0x00000013123d723e */ /* 0x000fc600000010ff */
[----:B------:R-:W-:Y:S01]  /*a310*/  FADD.FTZ R5, R7, R5 ;  /* 0x0000000507057221 */ /* 0x000fe20000010000 */
[----:B------:R-:W-:-:S03]  /*a320*/  LOP3.LUT R4, R15, R196, R128, 0x96, !PT ;  /* 0x000000c40f047212 */ /* 0x000fc600078e9680 */
[----:B------:R-:W-:Y:S02]  /*a330*/  FADD.FTZ R19, R6, R5 ;  /* 0x0000000506137221 */ /* 0x000fe40000010000 */
[----:B------:R-:W-:Y:S01]  /*a340*/  IMAD.WIDE.U32 R4, R4, -0x326172a9, RZ ;  /* 0xcd9e8d5704047825 */ /* 0x000fe200078e00ff */
[----:B------:R-:W-:Y:S02]  /*a350*/  F2FP.BF16.F32.PACK_AB R63, R8, R12 ;  /* 0x0000000c083f723e */ /* 0x000fe400000010ff */
        /* <DEDUP_REMOVED lines=24> */
[----:B------:R-:W-:Y:S01]  /*a4e0*/  PRMT R227, R99, 0x5410, R98 ;  /* 0x0000541063e37816 */ /* 0x000fe20000000062 */
[----:B------:R-:W-:Y:S01]  /*a4f0*/  @!P4 HFMA2.BF16_V2 R225, -RZ.H0_H0, RZ.H0_H0, -R102.H0_H0 ;  /* 0x200000ffffe1c231 */ /* 0x000fe20000340966 */
[----:B------:R-:W-:Y:S01]  /*a500*/  PRMT R235, R103, 0x5410, R102 ;  /* 0x0000541067eb7816 */ /* 0x000fe20000000066 */
[----:B------:R-:W-:Y:S01]  /*a510*/  @!P6 HFMA2.BF16_V2 R224, -RZ.H0_H0, RZ.H0_H0, -R104.H0_H0 ;  /* 0x200000ffffe0e231 */ /* 0x000fe20000340968 */
[----:B------:R1:W2:Y:S02]  /*a520*/  MUFU.EX2 R22, R20 ;  /* 0x0000001400167308 */ /* 0x0002a40000000800 */
[----:B------:R-:W-:Y:S01]  /*a530*/  @!P4 PRMT R102, R225, 0x5410, RZ ;  /* 0x00005410e166c816 */ /* 0x000fe200000000ff */
[----:B------:R-:W-:Y:S01]  /*a540*/  @!P2 HFMA2.BF16_V2 R226, -RZ.H0_H0, RZ.H0_H0, -R100.H0_H0 ;  /* 0x200000ffffe2a231 */ /* 0x000fe20000340964 */
[----:B------:R-:W-:-:S02]  /*a550*/  @!P6 PRMT R104, R224, 0x5410, RZ ;  /* 0x00005410e068e816 */ /* 0x000fc400000000ff */
[----:B------:R-:W-:Y:S01]  /*a560*/  F2FP.BF16.F32.PACK_AB R58, R17, R21 ;  /* 0x00000015113a723e */ /* 0x000fe200000010ff */
[----:B------:R-:W-:Y:S01]  /*a570*/  @!P1 HFMA2.BF16_V2 R229, -RZ.H0_H0, RZ.H0_H0, -R99.H0_H0 ;  /* 0x200000ffffe59231 */ /* 0x000fe20000340963 */
[----:B------:R-:W-:Y:S01]  /*a580*/  @!P2 PRMT R100, R226, 0x5410, RZ ;  /* 0x00005410e264a816 */ /* 0x000fe200000000ff */
[----:B-1----:R-:W-:Y:S02]  /*a590*/  IMAD.MOV.U32 R20, RZ, RZ, R237 ;  /* 0x000000ffff147224 */ /* 0x002fe400078e00ed */
[----:B------:R-:W-:Y:S02]  /*a5a0*/  IMAD.MOV.U32 R237, RZ, RZ, R212 ;  /* 0x000000ffffed7224 */ /* 0x000fe400078e00d4 */
[----:B------:R-:W1:Y:S01]  /*a5b0*/  MUFU.EX2 R21, R20 ;  /* 0x0000001400157308 */ /* 0x000e620000000800 */
[----:B------:R-:W-:Y:S02]  /*a5c0*/  IMAD.MOV.U32 R212, RZ, RZ, R201 ;  /* 0x000000ffffd47224 */ /* 0x000fe400078e00c9 */
[----:B------:R-:W-:Y:S01]  /*a5d0*/  @!P5 HFMA2.BF16_V2 R213, -RZ.H0_H0, RZ.H0_H0, -R103.H0_H0 ;  /* 0x200000ffffd5d231 */ /* 0x000fe20000340967 */
[----:B------:R-:W-:-:S04]  /*a5e0*/  LOP3.LUT R10, R6, 0xffff, RZ, 0xc0, !PT ;  /* 0x0000ffff060a7812 */ /* 0x000fc800078ec0ff */
[----:B------:R-:W1:Y:S01]  /*a5f0*/  MUFU.EX2 R20, R237 ;  /* 0x000000ed00147308 */ /* 0x000e620000000800 */
[----:B------:R-:W-:Y:S01]  /*a600*/  SHF.R.U32.HI R11, RZ, 0x10, R6 ;  /* 0x00000010ff0b7819 */ /* 0x000fe20000011606 */
[----:B--2---:R-:W-:-:S05]  /*a610*/  @!P0 HFMA2.BF16_V2 R228, -RZ.H0_H0, RZ.H0_H0, -R98.H0_H0 ;  /* 0x200000ffffe48231 */ /* 0x004fca0000340962 */
[----:B------:R-:W-:Y:S02]  /*a620*/  @!P0 PRMT R98, R228, 0x5410, RZ ;  /* 0x00005410e4628816 */ /* 0x000fe400000000ff */
[----:B------:R-:W-:Y:S02]  /*a630*/  ISETP.GE.U32.AND P0, PT, R199, R9, PT ;  /* 0x00000009c700720c */ /* 0x000fe40003f06070 */
[----:B------:R-:W-:-:S04]  /*a640*/  LOP3.LUT R9, R8, 0xffff, RZ, 0xc0, !PT ;  /* 0x0000ffff08097812 */ /* 0x000fc800078ec0ff */
[----:B------:R-:W-:-:S04]  /*a650*/  SHF.R.U32.HI R9, RZ, 0x8, R9 ;  /* 0x00000008ff097819 */ /* 0x000fc80000011609 */
[----:B------:R-:W-:-:S04]  /*a660*/  LOP3.LUT R9, R9, 0xffff, RZ, 0xc0, !PT ;  /* 0x0000ffff09097812 */ /* 0x000fc800078ec0ff */
[----:B------:R-:W-:Y:S02]  /*a670*/  ISETP.GE.U32.AND P4, PT, R199, R9, PT ;  /* 0x00000009c700720c */ /* 0x000fe40003f86070 */
[--C-:B------:R-:W-:Y:S02]  /*a680*/  SHF.R.U32.HI R9, RZ, 0x10, R8.reuse ;  /* 0x00000010ff097819 */ /* 0x100fe40000011608 */
[----:B------:R-:W-:-:S04]  /*a690*/  SHF.R.U32.HI R8, RZ, 0x18, R8 ;  /* 0x00000018ff087819 */ /* 0x000fc80000011608 */
[C---:B------:R-:W-:Y:S02]  /*a6a0*/  ISETP.GE.U32.AND P6, PT, R199.reuse, R8, PT ;  /* 0x00000008c700720c */ /* 0x040fe40003fc6070 */
[----:B------:R-:W-:Y:S01]  /*a6b0*/  LOP3.LUT R8, R6, 0xff, RZ, 0xc0, !PT ;  /* 0x000000ff06087812 */ /* 0x000fe200078ec0ff */
[----:B------:R2:W2:Y:S03]  /*a6c0*/  MUFU.EX2 R18, R212 ;  /* 0x000000d400127308 */ /* 0x0004a60000000800 */
[----:B------:R-:W-:Y:S02]  /*a6d0*/  ISETP.GE.U32.AND P2, PT, R199, R8, PT ;  /* 0x00000008c700720c */ /* 0x000fe40003f46070 */
[----:B------:R-:W-:Y:S01]  /*a6e0*/  SHF.R.U32.HI R8, RZ, 0x18, R6 ;  /* 0x00000018ff087819 */ /* 0x000fe20000011606 */
[----:B------:R-:W-:Y:S01]  /*a6f0*/  IMAD.WIDE.U32 R6, R13, -0x2daee0ad, RZ ;  /* 0xd2511f530d067825 */ /* 0x000fe200078e00ff */
[----:B------:R-:W-:-:S02]  /*a700*/  LOP3.LUT R9, R9, 0xff, RZ, 0xc0, !PT ;  /* 0x000000ff09097812 */ /* 0x000fc400078ec0ff */
[----:B------:R-:W-:Y:S02]  /*a710*/  @!P1 PRMT R99, R229, 0x5410, RZ ;  /* 0x00005410e5639816 */ /* 0x000fe400000000ff */
[----:B------:R-:W-:Y:S02]  /*a720*/  @!P5 PRMT R103, R213, 0x5410, RZ ;  /* 0x00005410d567d816 */ /* 0x000fe400000000ff */
[C---:B------:R-:W-:Y:S02]  /*a730*/  ISETP.GE.U32.AND P1, PT, R199.reuse, R8, PT ;  /* 0x00000008c700720c */ /* 0x040fe40003f26070 */
[----:B------:R-:W-:Y:S02]  /*a740*/  ISETP.GE.U32.AND P5, PT, R199, R9, PT ;  /* 0x00000009c700720c */ /* 0x000fe40003fa6070 */
[----:B------:R-:W-:Y:S02]  /*a750*/  LOP3.LUT R8, R7, R223, R12, 0x96, !PT ;  /* 0x000000df07087212 */ /* 0x000fe400078e960c */
[----:B------:R-:W-:-:S02]  /*a760*/  LOP3.LUT R15, R6, 0xffff, RZ, 0xc0, !PT ;  /* 0x0000ffff060f7812 */ /* 0x000fc400078ec0ff */
[----:B------:R-:W-:Y:S02]  /*a770*/  LOP3.LUT R9, R6, 0xff, RZ, 0xc0, !PT ;  /* 0x000000ff06097812 */ /* 0x000fe400078ec0ff */
[--C-:B------:R-:W-:Y:S02]  /*a780*/  SHF.R.U32.HI R12, RZ, 0x10, R6.reuse ;  /* 0x00000010ff0c7819 */ /* 0x100fe40000011606 */
[----:B------:R-:W-:Y:S01]  /*a790*/  SHF.R.U32.HI R7, RZ, 0x18, R6 ;  /* 0x00000018ff077819 */ /* 0x000fe20000011606 */
[----:B------:R-:W-:Y:S01]  /*a7a0*/  FADD.FTZ R6, R22, R16 ;  /* 0x0000001016067221 */ /* 0x000fe20000010000 */
[----:B------:R-:W-:Y:S01]  /*a7b0*/  IMAD.MOV.U32 R201, RZ, RZ, R200 ;  /* 0x000000ffffc97224 */ /* 0x000fe200078e00c8 */
[----:B------:R-:W-:Y:S01]  /*a7c0*/  ISETP.GE.U32.AND P3, PT, R199, R9, PT ;  /* 0x00000009c700720c */ /* 0x000fe20003f66070 */
[----:B------:R-:W-:Y:S02]  /*a7d0*/  IMAD.MOV.U32 R200, RZ, RZ, R188 ;  /* 0x000000ffffc87224 */ /* 0x000fe400078e00bc */
[----:B-1----:R-:W-:Y:S01]  /*a7e0*/  FADD.FTZ R9, R21, R6 ;  /* 0x0000000615097221 */ /* 0x002fe20000010000 */
[----:B------:R-:W-:-:S02]  /*a7f0*/  IMAD.MOV.U32 R188, RZ, RZ, R186 ;  /* 0x000000ffffbc7224 */ /* 0x000fc400078e00ba */
[----:B------:R-:W-:Y:S01]  /*a800*/  FADD.FTZ R6, R20, R19 ;  /* 0x0000001314067221 */ /* 0x000fe20000010000 */
[----:B------:R-:W-:Y:S01]  /*a810*/  IMAD.MOV.U32 R186, RZ, RZ, R180 ;  /* 0x000000ffffba7224 */ /* 0x000fe200078e00b4 */
[----:B------:R-:W-:Y:S01]  /*a820*/  PRMT R81, R248, 0x7632, R81 ;  /* 0x00007632f8517816 */ /* 0x000fe20000000051 */
[----:B--2---:R-:W-:Y:S02]  /*a830*/  IMAD.MOV.U32 R212, RZ, RZ, R200 ;  /* 0x000000ffffd47224 */ /* 0x004fe400078e00c8 */
[----:B------:R-:W-:Y:S01]  /*a840*/  FADD.FTZ R13, R18, R6 ;  /* 0x00000006120d7221 */ /* 0x000fe20000010000 */
[----:B------:R-:W-:Y:S01]  /*a850*/  IMAD.MOV.U32 R200, RZ, RZ, R188 ;  /* 0x000000ffffc87224 */ /* 0x000fe200078e00bc */
[----:B------:R-:W-:Y:S01]  /*a860*/  SHF.R.U32.HI R6, RZ, 0x8, R10 ;  /* 0x00000008ff067819 */ /* 0x000fe2000001160a */
[----:B------:R-:W-:Y:S01]  /*a870*/  IMAD.MOV.U32 R188, RZ, RZ, R186 ;  /* 0x000000ffffbc7224 */ /* 0x000fe200078e00ba */
[----:B------:R-:W-:Y:S01]  /*a880*/  PRMT R82, R248, 0x7610, R82 ;  /* 0x00007610f8527816 */ /* 0x000fe20000000052 */
[----:B------:R-:W-:-:S02]  /*a890*/  IMAD.MOV.U32 R186, RZ, RZ, R167 ;  /* 0x000000ffffba7224 */ /* 0x000fc400078e00a7 */
[----:B------:R-:W-:Y:S01]  /*a8a0*/  IMAD.MOV.U32 R167, RZ, RZ, R244 ;  /* 0x000000ffffa77224 */ /* 0x000fe200078e00f4 */
[----:B------:R-:W-:Y:S01]  /*a8b0*/  LOP3.LUT R6, R6, 0xffff, RZ, 0xc0, !PT ;  /* 0x0000ffff06067812 */ /* 0x000fe200078ec0ff */
[----:B------:R-:W-:Y:S02]  /*a8c0*/  IMAD.MOV.U32 R244, RZ, RZ, R181 ;  /* 0x000000fffff47224 */ /* 0x000fe400078e00b5 */
[----:B------:R-:W-:Y:S01]  /*a8d0*/  IMAD.MOV.U32 R181, RZ, RZ, R177 ;  /* 0x000000ffffb57224 */ /* 0x000fe200078e00b1 */
[----:B------:R-:W-:Y:S01]  /*a8e0*/  STL [R1+0x33c], R190 ;  /* 0x00033cbe01007387 */ /* 0x000fe20000100800 */
[----:B------:R-:W-:Y:S02]  /*a8f0*/  IMAD.MOV.U32 R180, RZ, RZ, R178 ;  /* 0x000000ffffb47224 */ /* 0x000fe400078e00b2 */
[----:B------:R-:W-:Y:S01]  /*a900*/  IMAD.MOV.U32 R177, RZ, RZ, R160 ;  /* 0x000000ffffb17224 */ /* 0x000fe200078e00a0 */
[----:B------:R-:W-:Y:S01]  /*a910*/  PRMT R160, R82, 0x5410, R81 ;  /* 0x0000541052a07816 */ /* 0x000fe20000000051 */
[----:B------:R-:W-:Y:S01]  /*a920*/  IMAD.MOV.U32 R178, RZ, RZ, R252 ;  /* 0x000000ffffb27224 */ /* 0x000fe200078e00fc */
[----:B------:R-:W-:Y:S01]  /*a930*/  PRMT R78, R39, 0x7610, R78 ;  /* 0x00007610274e7816 */ /* 0x000fe2000000004e */
[----:B------:R1:W2:Y:S01]  /*a940*/  LDL.LU R252, [R1+0x438] ;  /* 0x0004380001fc7983 */ /* 0x0002a20000300800 */
[----:B------:R-:W-:-:S03]  /*a950*/  PRMT R79, R36, 0x7610, R79 ;  /* 0x00007610244f7816 */ /* 0x000fc6000000004f */
[----:B------:R1:W5:Y:S04]  /*a960*/  LDL.LU R39, [R1+0x434] ;  /* 0x0004340001277983 */ /* 0x0003680000300800 */
[----:B------:R1:W5:Y:S01]  /*a970*/  LDL.LU R36, [R1+0x430] ;  /* 0x0004300001247983 */ /* 0x0003620000300800 */
[----:B----4-:R-:W-:-:S05]  /*a980*/  @!P4 HFMA2.BF16_V2 R250, -RZ.H0_H0, RZ.H0_H0, -R81.H0_H0 ;  /* 0x200000fffffac231 */ /* 0x010fca0000340951 */
[----:B------:R-:W-:Y:S02]  /*a990*/  @!P4 PRMT R81, R250, 0x5410, RZ ;  /* 0x00005410fa51c816 */ /* 0x000fe400000000ff */
[----:B------:R-:W-:Y:S02]  /*a9a0*/  ISETP.GE.U32.AND P4, PT, R199, R6, PT ;  /* 0x00000006c700720c */ /* 0x000fe40003f86070 */
[----:B------:R-:W-:Y:S02]  /*a9b0*/  LOP3.LUT R6, R11, 0xff, RZ, 0xc0, !PT ;  /* 0x000000ff0b067812 */ /* 0x000fe400078ec0ff */
[----:B------:R4:W1:Y:S02]  /*a9c0*/  MUFU.EX2 R11, R169 ;  /* 0x000000a9000b7308 */ /* 0x0008640000000800 */
[----:B----4-:R-:W4:Y:S04]  /*a9d0*/  LDL.LU R169, [R1+0x42c] ;  /* 0x00042c0001a97983 */ /* 0x010f280000300800 */
[----:B------:R1:W3:Y:S01]  /*a9e0*/  LDL.LU.S16 R10, [R1] ;  /* 0x00000000010a7983 */ /* 0x0002e20000300600 */
[----:B------:R-:W-:-:S02]  /*a9f0*/  IMAD.MOV.U32 R237, RZ, RZ, R180 ;  /* 0x000000ffffed7224 */ /* 0x000fc400078e00b4 */
[----:B------:R-:W-:Y:S01]  /*aa00*/  IMAD.MOV.U32 R180, RZ, RZ, R159 ;  /* 0x000000ffffb47224 */ /* 0x000fe200078e009f */
[----:B------:R-:W-:Y:S02]  /*aa10*/  PRMT R159, R79, 0x5410, R78 ;  /* 0x000054104f9f7816 */ /* 0x000fe4000000004e */
[----:B------:R-:W-:Y:S01]  /*aa20*/  PRMT R76, R0, 0x7610, R76 ;  /* 0x00007610004c7816 */ /* 0x000fe2000000004c */
[----:B--2---:R-:W-:-:S05]  /*aa30*/  @!P6 HFMA2.BF16_V2 R252, -RZ.H0_H0, RZ.H0_H0, -R78.H0_H0 ;  /* 0x200000fffffce231 */ /* 0x004fca000034094e */
[----:B------:R-:W-:Y:S02]  /*aa40*/  @!P6 PRMT R78, R252, 0x5410, RZ ;  /* 0x00005410fc4ee816 */ /* 0x000fe400000000ff */
[----:B------:R-:W-:Y:S02]  /*aa50*/  ISETP.GE.U32.AND P6, PT, R199, R6, PT ;  /* 0x00000006c700720c */ /* 0x000fe40003fc6070 */
[----:B------:R-:W-:-:S04]  /*aa60*/  SHF.R.U32.HI R6, RZ, 0x10, R8 ;  /* 0x00000010ff067819 */ /* 0x000fc80000011608 */
[----:B------:R-:W-:Y:S02]  /*aa70*/  LOP3.LUT R6, R6, 0xff, RZ, 0xc0, !PT ;  /* 0x000000ff06067812 */ /* 0x000fe400078ec0ff */
[----:B------:R-:W-:Y:S01]  /*aa80*/  PRMT R252, R2, 0x7610, R252 ;  /* 0x0000761002fc7816 */ /* 0x000fe200000000fc */
[----:B---3--:R-:W-:-:S05]  /*aa90*/  @!P5 HFMA2.BF16_V2 R10, -RZ.H0_H0, RZ.H0_H0, -R79.H0_H0 ;  /* 0x200000ffff0ad231 */ /* 0x008fca000034094f */
[----:B----4-:R-:W-:Y:S02]  /*aaa0*/  PRMT R169, R10, 0x7610, R169 ;  /* 0x000076100aa97816 */ /* 0x010fe400000000a9 */
[----:B------:R2:W3:Y:S02]  /*aab0*/  MUFU.EX2 R10, R168 ;  /* 0x000000a8000a7308 */ /* 0x0004e40000000800 */
[----:B------:R-:W-:Y:S02]  /*aac0*/  @!P5 PRMT R79, R169, 0x5410, RZ ;  /* 0x00005410a94fd816 */ /* 0x000fe400000000ff */
[----:B------:R-:W-:Y:S02]  /*aad0*/  ISETP.GE.U32.AND P5, PT, R199, R6, PT ;  /* 0x00000006c700720c */ /* 0x000fe40003fa6070 */
[----:B------:R-:W-:-:S04]  /*aae0*/  PRMT R6, R3, 0x7610, R6 ;  /* 0x0000761003067816 */ /* 0x000fc80000000006 */
[----:B------:R-:W-:Y:S01]  /*aaf0*/  PRMT R250, R6, 0x7610, R250 ;  /* 0x0000761006fa7816 */ /* 0x000fe200000000fa */
[----:B--2---:R2:W5:Y:S04]  /*ab00*/  LDL.LU R168, [R1+0x428] ;  /* 0x0004280001a87983 */ /* 0x0045680000300800 */
[----:B------:R2:W5:Y:S04]  /*ab10*/  LDL.LU R169, [R1+0x424] ;  /* 0x0004240001a97983 */ /* 0x0005680000300800 */
[----:B------:R-:W4:Y:S04]  /*ab20*/  LDL.LU R2, [R1+0x420] ;  /* 0x0004200001027983 */ /* 0x000f280000300800 */
[----:B------:R-:W4:Y:S04]  /*ab30*/  LDL.LU R3, [R1+0x41c] ;  /* 0x00041c0001037983 */ /* 0x000f280000300800 */
[----:B------:R-:W2:Y:S04]  /*ab40*/  LDL.LU R0, [R1+0x418] ;  /* 0x0004180001007983 */ /* 0x000ea80000300800 */
[----:B------:R1:W3:Y:S01]  /*ab50*/  LDL.LU.S16 R6, [R1+0xc] ;  /* 0x00000c0001067983 */ /* 0x0002e20000300600 */
[----:B------:R-:W-:-:S05]  /*ab60*/  @!P0 HFMA2.BF16_V2 R249, -RZ.H0_H0, RZ.H0_H0, -R82.H0_H0 ;  /* 0x200000fffff98231 */ /* 0x000fca0000340952 */
[----:B------:R-:W-:Y:S02]  /*ab70*/  @!P0 PRMT R82, R249, 0x5410, RZ ;  /* 0x00005410f9528816 */ /* 0x000fe400000000ff */
[----:B------:R-:W-:-:S04]  /*ab80*/  PRMT R249, R250, 0x7610, R249 ;  /* 0x00007610faf97816 */ /* 0x000fc800000000f9 */
[----:B------:R-:W-:Y:S02]  /*ab90*/  PRMT R242, R249, 0x7610, R242 ;  /* 0x00007610f9f27816 */ /* 0x000fe400000000f2 */
[----:B------:R-:W-:Y:S02]  /*aba0*/  F2FP.BF16.F32.PACK_AB R53, R21, R22 ;  /* 0x000000161535723e */ /* 0x000fe400000010ff */
[----:B------:R-:W-:Y:S01]  /*abb0*/  PRMT R236, R242, 0x7610, R236 ;  /* 0x00007610f2ec7816 */ /* 0x000fe200000000ec */
[----:B------:R-:W-:Y:S01]  /*abc0*/  IMAD.MOV.U32 R242, RZ, RZ, R167 ;  /* 0x000000fffff27224 */ /* 0x000fe200078e00a7 */
[----:B------:R-:W-:Y:S02]  /*abd0*/  ISETP.GE.U32.AND P0, PT, R199, R7, PT ;  /* 0x00000007c700720c */ /* 0x000fe40003f06070 */
[----:B------:R-:W-:Y:S02]  /*abe0*/  PRMT R7, R252, 0x7610, R7 ;  /* 0x00007610fc077816 */ /* 0x000fe40000000007 */
[----:B------:R-:W-:Y:S01]  /*abf0*/  PRMT R246, R236, 0x7610, R246 ;  /* 0x00007610ecf67816 */ /* 0x000fe200000000f6 */
[----:B------:R-:W-:Y:S01]  /*ac00*/  IMAD.MOV.U32 R236, RZ, RZ, R242 ;  /* 0x000000ffffec7224 */ /* 0x000fe200078e00f2 */
[----:B------:R-:W-:Y:S01]  /*ac10*/  PRMT R75, R210, 0x7610, R75 ;  /* 0x00007610d24b7816 */ /* 0x000fe2000000004b */
[----:B------:R-:W-:Y:S01]  /*ac20*/  IMAD.MOV.U32 R242, RZ, RZ, R209 ;  /* 0x000000fffff27224 */ /* 0x000fe200078e00d1 */
[----:B------:R-:W-:Y:S01]  /*ac30*/  PRMT R248, R7, 0x7610, R248 ;  /* 0x0000761007f87816 */ /* 0x000fe200000000f8 */
[----:B------:R1:W5:Y:S04]  /*ac40*/  LDL.LU R210, [R1+0x414] ;  /* 0x0004140001d27983 */ /* 0x0003680000300800 */
[----:B------:R1:W5:Y:S01]  /*ac50*/  LDL.LU R209, [R1+0x410] ;  /* 0x0004100001d17983 */ /* 0x0003620000300800 */
[----:B---3--:R-:W-:-:S05]  /*ac60*/  @!P2 HFMA2.BF16_V2 R6, -RZ.H0_H0, RZ.H0_H0, -R76.H0_H0 ;  /* 0x200000ffff06a231 */ /* 0x008fca000034094c */
[----:B------:R-:W-:Y:S01]  /*ac70*/  PRMT R22, R6, 0x7610, R22 ;  /* 0x0000761006167816 */ /* 0x000fe20000000016 */
[----:B-1----:R-:W-:-:S04]  /*ac80*/  FADD.FTZ R6, R11, R9 ;  /* 0x000000090b067221 */ /* 0x002fc80000010000 */
[----:B------:R-:W-:Y:S02]  /*ac90*/  FADD.FTZ R7, R10, R6 ;  /* 0x000000060a077221 */ /* 0x000fe40000010000 */
[----:B------:R1:W3:Y:S01]  /*aca0*/  LDL.LU.S16 R6, [R1+0x10] ;  /* 0x0000100001067983 */ /* 0x0002e20000300600 */
[----:B------:R-:W-:Y:S02]  /*acb0*/  IMAD.MOV.U32 R167, RZ, RZ, R244 ;  /* 0x000000ffffa77224 */ /* 0x000fe400078e00f4 */
[----:B------:R-:W-:Y:S02]  /*acc0*/  IMAD.MOV.U32 R244, RZ, RZ, R181 ;  /* 0x000000fffff47224 */ /* 0x000fe400078e00b5 */
[----:B------:R-:W-:Y:S02]  /*acd0*/  IMAD.MOV.U32 R181, RZ, RZ, R177 ;  /* 0x000000ffffb57224 */ /* 0x000fe400078e00b1 */
[----:B------:R-:W-:Y:S01]  /*ace0*/  IMAD.MOV.U32 R177, RZ, RZ, R158 ;  /* 0x000000ffffb17224 */ /* 0x000fe200078e009e */
[----:B------:R-:W-:-:S02]  /*acf0*/  PRMT R158, R76, 0x5410, R75 ;  /* 0x000054104c9e7816 */ /* 0x000fc4000000004b */
[----:B------:R-:W-:Y:S01]  /*ad00*/  @!P2 PRMT R76, R22, 0x5410, RZ ;  /* 0x00005410164ca816 */ /* 0x000fe200000000ff */
[----:B---3--:R-:W-:-:S05]  /*ad10*/  @!P4 HFMA2.BF16_V2 R6, -RZ.H0_H0, RZ.H0_H0, -R75.H0_H0 ;  /* 0x200000ffff06c231 */ /* 0x008fca000034094b */
[----:B------:R-:W-:Y:S02]  /*ad20*/  PRMT R21, R6, 0x7610, R21 ;  /* 0x0000761006157816 */ /* 0x000fe40000000015 */
[----:B------:R-:W-:-:S04]  /*ad30*/  LOP3.LUT R6, R8, 0xff, RZ, 0xc0, !PT ;  /* 0x000000ff08067812 */ /* 0x000fc800078ec0ff */
[----:B------:R-:W-:Y:S02]  /*ad40*/  ISETP.GE.U32.AND P2, PT, R199, R6, PT ;  /* 0x00000006c700720c */ /* 0x000fe40003f46070 */
[----:B------:R1:W3:Y:S01]  /*ad50*/  LDL.LU.S16 R6, [R1+0x14] ;  /* 0x0000140001067983 */ /* 0x0002e20000300600 */
[----:B------:R-:W-:Y:S02]  /*ad60*/  PRMT R251, R248, 0x7610, R251 ;  /* 0x00007610f8fb7816 */ /* 0x000fe400000000fb */
[----:B------:R-:W-:Y:S02]  /*ad70*/  LOP3.LUT R16, R27, R215, R30, 0x96, !PT ;  /* 0x000000d71b107212 */ /* 0x000fe400078e961e */
[----:B------:R-:W-:Y:S02]  /*ad80*/  PRMT R247, R251, 0x7610, R247 ;  /* 0x00007610fbf77816 */ /* 0x000fe400000000f7 */
[----:B------:R-:W-:Y:S02]  /*ad90*/  PRMT R27, R246, 0x7610, R27 ;  /* 0x00007610f61b7816 */ /* 0x000fe4000000001b */
[----:B------:R-:W-:-:S04]  /*ada0*/  PRMT R225, R247, 0x7610, R225 ;  /* 0x00007610f7e17816 */ /* 0x000fc800000000e1 */
[----:B------:R-:W-:Y:S02]  /*adb0*/  PRMT R224, R225, 0x7610, R224 ;  /* 0x00007610e1e07816 */ /* 0x000fe400000000e0 */
[----:B------:R-:W-:Y:S02]  /*adc0*/  F2FP.BF16.F32.PACK_AB R51, R18, R20 ;  /* 0x000000141233723e */ /* 0x000fe400000010ff */
[----:B------:R-:W-:Y:S01]  /*add0*/  PRMT R213, R224, 0x7610, R213 ;  /* 0x00007610e0d57816 */ /* 0x000fe200000000d5 */
[----:B------:R-:W-:Y:S02]  /*ade0*/  IMAD.MOV.U32 R224, RZ, RZ, R237 ;  /* 0x000000ffffe07224 */ /* 0x000fe400078e00ed */
[----:B------:R-:W-:Y:S02]  /*adf0*/  IMAD.MOV.U32 R237, RZ, RZ, R236 ;  /* 0x000000ffffed7224 */ /* 0x000fe400078e00ec */
[----:B------:R-:W-:Y:S01]  /*ae00*/  IMAD.MOV.U32 R236, RZ, RZ, R242 ;  /* 0x000000ffffec7224 */ /* 0x000fe200078e00f2 */
[----:B------:R-:W-:Y:S01]  /*ae10*/  @!P4 PRMT R75, R21, 0x5410, RZ ;  /* 0x00005410154bc816 */ /* 0x000fe200000000ff */
[----:B------:R-:W-:-:S02]  /*ae20*/  IMAD.MOV.U32 R242, RZ, RZ, R188 ;  /* 0x000000fffff27224 */ /* 0x000fc400078e00bc */
[----:B------:R-:W-:Y:S02]  /*ae30*/  IMAD.MOV.U32 R188, RZ, RZ, R187 ;  /* 0x000000ffffbc7224 */ /* 0x000fe400078e00bb */
[----:B------:R-:W-:Y:S02]  /*ae40*/  IMAD.MOV.U32 R187, RZ, RZ, R208 ;  /* 0x000000ffffbb7224 */ /* 0x000fe400078e00d0 */
[----:B------:R1:W5:Y:S01]  /*ae50*/  LDL.LU R208, [R1+0x40c] ;  /* 0x00040c0001d07983 */ /* 0x0003620000300800 */
[----:B---3--:R-:W-:-:S05]  /*ae60*/  @!P1 HFMA2.BF16_V2 R6, -RZ.H0_H0, RZ.H0_H0, -R27.H0_H0 ;  /* 0x200000ffff069231 */ /* 0x008fca000034091b */
[----:B------:R-:W-:Y:S02]  /*ae70*/  PRMT R20, R6, 0x7610, R20 ;  /* 0x0000761006147816 */ /* 0x000fe40000000014 */
[----:B------:R-:W-:-:S04]  /*ae80*/  SHF.R.U32.HI R6, RZ, 0x18, R8 ;  /* 0x00000018ff067819 */ /* 0x000fc80000011608 */
[----:B------:R-:W-:Y:S02]  /*ae90*/  ISETP.GE.U32.AND P4, PT, R199, R6, PT ;  /* 0x00000006c700720c */ /* 0x000fe40003f86070 */
[----:B------:R-:W-:Y:S02]  /*aea0*/  LOP3.LUT R6, R12, 0xff, RZ, 0xc0, !PT ;  /* 0x000000ff0c067812 */ /* 0x000fe400078ec0ff */
[----:B------:R1:W3:Y:S01]  /*aeb0*/  LDL.LU.S16 R12, [R1+0x18] ;  /* 0x00001800010c7983 */ /* 0x0002e20000300600 */
[--C-:B------:R-:W-:Y:S02]  /*aec0*/  LOP3.LUT R17, R5, R214, R26.reuse, 0x96, !PT ;  /* 0x000000d605117212 */ /* 0x100fe400078e961a */
[----:B------:R-:W-:Y:S01]  /*aed0*/  PRMT R26, R213, 0x7610, R26 ;  /* 0x00007610d51a7816 */ /* 0x000fe2000000001a */
[----:B------:R-:W-:Y:S02]  /*aee0*/  IMAD.MOV.U32 R213, RZ, RZ, R236 ;  /* 0x000000ffffd57224 */ /* 0x000fe400078e00ec */
[----:B------:R-:W-:Y:S01]  /*aef0*/  IMAD.MOV.U32 R236, RZ, RZ, R242 ;  /* 0x000000ffffec7224 */ /* 0x000fe200078e00f2 */
[----:B------:R-:W-:Y:S01]  /*af00*/  LOP3.LUT R8, R8, 0xffff, RZ, 0xc0, !PT ;  /* 0x0000ffff08087812 */ /* 0x000fe200078ec0ff */
[----:B------:R-:W-:-:S02]  /*af10*/  IMAD.MOV.U32 R242, RZ, RZ, R188 ;  /* 0x000000fffff27224 */ /* 0x000fc400078e00bc */
[----:B------:R-:W-:Y:S01]  /*af20*/  IMAD.MOV.U32 R188, RZ, RZ, R157 ;  /* 0x000000ffffbc7224 */ /* 0x000fe200078e009d */
[----:B------:R-:W-:Y:S02]  /*af30*/  PRMT R157, R26, 0x5410, R27 ;  /* 0x000054101a9d7816 */ /* 0x000fe4000000001b */
[----:B------:R-:W-:Y:S02]  /*af40*/  @!P1 PRMT R27, R20, 0x5410, RZ ;  /* 0x00005410141b9816 */ /* 0x000fe400000000ff */
[----:B------:R-:W-:Y:S02]  /*af50*/  ISETP.GE.U32.AND P1, PT, R199, R6, PT ;  /* 0x00000006c700720c */ /* 0x000fe40003f26070 */
[----:B------:R-:W-:Y:S01]  /*af60*/  SHF.R.U32.HI R6, RZ, 0x8, R8 ;  /* 0x00000008ff067819 */ /* 0x000fe20000011608 */
[----:B------:R-:W-:Y:S01]  /*af70*/  IMAD.MOV.U32 R225, RZ, RZ, R213 ;  /* 0x000000ffffe17224 */ /* 0x000fe200078e00d5 */
[----:B------:R-:W-:Y:S01]  /*af80*/  F2FP.BF16.F32.PACK_AB R49, R10, R11 ;  /* 0x0000000b0a31723e */ /* 0x000fe200000010ff */
[----:B------:R-:W-:Y:S01]  /*af90*/  IMAD.MOV.U32 R213, RZ, RZ, R224 ;  /* 0x000000ffffd57224 */ /* 0x000fe200078e00e0 */
[----:B------:R-:W-:Y:S01]  /*afa0*/  LOP3.LUT R6, R6, 0xffff, RZ, 0xc0, !PT ;  /* 0x0000ffff06067812 */ /* 0x000fe200078ec0ff */
[----:B------:R-:W-:-:S02]  /*afb0*/  IMAD.MOV.U32 R224, RZ, RZ, R237 ;  /* 0x000000ffffe07224 */ /* 0x000fc400078e00ed */
[----:B------:R-:W-:Y:S02]  /*afc0*/  IMAD.MOV.U32 R237, RZ, RZ, R167 ;  /* 0x000000ffffed7224 */ /* 0x000fe400078e00a7 */
[----:B------:R-:W-:Y:S02]  /*afd0*/  IMAD.MOV.U32 R167, RZ, RZ, R244 ;  /* 0x000000ffffa77224 */ /* 0x000fe400078e00f4 */
[----:B------:R-:W2:Y:S01]  /*afe0*/  LDL R244, [R1+0x370] ;  /* 0x0003700001f47983 */ /* 0x000ea20000100800 */
[----:B---3--:R-:W-:-:S05]  /*aff0*/  @!P6 HFMA2.BF16_V2 R12, -RZ.H0_H0, RZ.H0_H0, -R26.H0_H0 ;  /* 0x200000ffff0ce231 */ /* 0x008fca000034091a */
[----:B------:R-:W-:-:S04]  /*b000*/  PRMT R10, R12, 0x7610, R10 ;  /* 0x000076100c0a7816 */ /* 0x000fc8000000000a */
[----:B------:R-:W-:Y:S02]  /*b010*/  @!P6 PRMT R26, R10, 0x5410, RZ ;  /* 0x000054100a1ae816 */ /* 0x000fe400000000ff */
[----:B------:R-:W-:Y:S02]  /*b020*/  ISETP.GE.U32.AND P6, PT, R199, R6, PT ;  /* 0x00000006c700720c */ /* 0x000fe40003fc6070 */
[----:B------:R1:W3:Y:S01]  /*b030*/  LDL.LU.S16 R6, [R1+0x20] ;  /* 0x0000200001067983 */ /* 0x0002e20000300600 */
[C---:B------:R-:W-:Y:S01]  /*b040*/  PRMT R80, R33.reuse, 0x7610, R80 ;  /* 0x0000761021507816 */ /* 0x040fe20000000050 */
[----:B------:R4:W-:Y:S01]  /*b050*/  MUFU.EX2 R12, R225 ;  /* 0x000000e1000c7308 */ /* 0x0009e20000000800 */
[----:B------:R-:W-:Y:S01]  /*b060*/  PRMT R77, R33, 0x7632, R77 ;  /* 0x00007632214d7816 */ /* 0x000fe2000000004d */
[----:B----4-:R-:W-:Y:S02]  /*b070*/  IMAD.MOV.U32 R225, RZ, RZ, R213 ;  /* 0x000000ffffe17224 */ /* 0x010fe400078e00d5 */
[----:B------:R-:W-:-:S02]  /*b080*/  IMAD.MOV.U32 R213, RZ, RZ, R237 ;  /* 0x000000ffffd57224 */ /* 0x000fc400078e00ed */
[----:B------:R-:W-:Y:S02]  /*b090*/  IMAD.MOV.U32 R237, RZ, RZ, R212 ;  /* 0x000000ffffed7224 */ /* 0x000fe400078e00d4 */
[----:B------:R-:W-:Y:S02]  /*b0a0*/  IMAD.MOV.U32 R212, RZ, RZ, R201 ;  /* 0x000000ffffd47224 */ /* 0x000fe400078e00c9 */
[----:B------:R-:W-:Y:S01]  /*b0b0*/  IMAD.MOV.U32 R201, RZ, RZ, R173 ;  /* 0x000000ffffc97224 */ /* 0x000fe200078e00ad */
[----:B------:R4:W-:Y:S01]  /*b0c0*/  MUFU.EX2 R10, R225 ;  /* 0x000000e1000a7308 */ /* 0x0009e20000000800 */
[----:B------:R-:W-:Y:S02]  /*b0d0*/  IMAD.MOV.U32 R173, RZ, RZ, R164 ;  /* 0x000000ffffad7224 */ /* 0x000fe400078e00a4 */
[----:B------:R-:W-:Y:S02]  /*b0e0*/  IMAD.MOV.U32 R164, RZ, RZ, R207 ;  /* 0x000000ffffa47224 */ /* 0x000fe400078e00cf */
[----:B------:R1:W5:Y:S01]  /*b0f0*/  LDL.LU R207, [R1+0x408] ;  /* 0x0004080001cf7983 */ /* 0x0003620000300800 */
[----:B----4-:R-:W-:-:S02]  /*b100*/  IMAD.MOV.U32 R225, RZ, RZ, R237 ;  /* 0x000000ffffe17224 */ /* 0x010fc400078e00ed */
[----:B------:R-:W-:Y:S02]  /*b110*/  IMAD.MOV.U32 R237, RZ, RZ, R212 ;  /* 0x000000ffffed7224 */ /* 0x000fe400078e00d4 */
[----:B------:R-:W-:Y:S02]  /*b120*/  IMAD.MOV.U32 R212, RZ, RZ, R201 ;  /* 0x000000ffffd47224 */ /* 0x000fe400078e00c9 */
[----:B------:R-:W-:Y:S01]  /*b130*/  IMAD.MOV.U32 R201, RZ, RZ, R164 ;  /* 0x000000ffffc97224 */ /* 0x000fe200078e00a4 */
[----:B------:R-:W-:Y:S01]  /*b140*/  PRMT R164, R80, 0x5410, R77 ;  /* 0x0000541050a47816 */ /* 0x000fe2000000004d */
[----:B---3--:R-:W-:-:S05]  /*b150*/  @!P2 HFMA2.BF16_V2 R6, -RZ.H0_H0, RZ.H0_H0, -R80.H0_H0 ;  /* 0x200000ffff06a231 */ /* 0x008fca0000340950 */
[----:B------:R-:W-:-:S04]  /*b160*/  PRMT R8, R6, 0x7610, R8 ;  /* 0x0000761006087816 */ /* 0x000fc80000000008 */
[----:B------:R-:W-:Y:S02]  /*b170*/  @!P2 PRMT R80, R8, 0x5410, RZ ;  /* 0x000054100850a816 */ /* 0x000fe400000000ff */
[----:B------:R1:W3:Y:S02]  /*b180*/  LDL.LU.S16 R8, [R1+0x28] ;  /* 0x0000280001087983 */ /* 0x0002e40000300600 */
[----:B---3--:R-:W-:-:S05]  /*b190*/  @!P6 HFMA2.BF16_V2 R8, -RZ.H0_H0, RZ.H0_H0, -R77.H0_H0 ;  /* 0x200000ffff08e231 */ /* 0x008fca000034094d */
[----:B------:R-:W-:Y:S02]  /*b1a0*/  PRMT R11, R8, 0x7610, R11 ;  /* 0x00007610080b7816 */ /* 0x000fe4000000000b */
[----:B------:R3:W4:Y:S02]  /*b1b0*/  MUFU.EX2 R8, R206 ;  /* 0x000000ce00087308 */ /* 0x0007240000000800 */
[----:B---3--:R1:W5:Y:S04]  /*b1c0*/  LDL.LU R206, [R1+0x404] ;  /* 0x0004040001ce7983 */ /* 0x0083680000300800 */
[----:B------:R1:W3:Y:S01]  /*b1d0*/  LDL.LU.S16 R20, [R1+0x2c] ;  /* 0x00002c0001147983 */ /* 0x0002e20000300600 */
[----:B------:R-:W-:-:S05]  /*b1e0*/  PRMT R73, R35, 0x7632, R73 ;  /* 0x0000763223497816 */ /* 0x000fca0000000049 */
[----:B---3--:R-:W-:-:S05]  /*b1f0*/  @!P4 HFMA2.BF16_V2 R20, -RZ.H0_H0, RZ.H0_H0, -R73.H0_H0 ;  /* 0x200000ffff14c231 */ /* 0x008fca0000340949 */
[----:B------:R-:W-:Y:S02]  /*b200*/  PRMT R9, R20, 0x7610, R9 ;  /* 0x0000761014097816 */ /* 0x000fe40000000009 */
[----:B------:R1:W3:Y:S01]  /*b210*/  LDL.LU.S16 R20, [R1+0x30] ;  /* 0x0000300001147983 */ /* 0x0002e20000300600 */
[----:B------:R-:W-:Y:S02]  /*b220*/  PRMT R74, R35, 0x7610, R74 ;  /* 0x00007610234a7816 */ /* 0x000fe4000000004a */
[----:B------:R-:W-:-:S04]  /*b230*/  SHF.R.U32.HI R6, RZ, 0x8, R15 ;  /* 0x00000008ff067819 */ /* 0x000fc8000001160f */
[----:B------:R-:W-:Y:S01]  /*b240*/  LOP3.LUT R6, R6, 0xffff, RZ, 0xc0, !PT ;  /* 0x0000ffff06067812 */ /* 0x000fe200078ec0ff */
[----:B------:R-:W-:-:S03]  /*b250*/  IMAD.MOV.U32 R246, RZ, RZ, R213 ;  /* 0x000000fffff67224 */ /* 0x000fc600078e00d5 */
[----:B------:R-:W-:Y:S01]  /*b260*/  ISETP.GE.U32.AND P2, PT, R199, R6, PT ;  /* 0x00000006c700720c */ /* 0x000fe20003f46070 */
[----:B------:R-:W-:Y:S02]  /*b270*/  IMAD.MOV.U32 R213, RZ, RZ, R236 ;  /* 0x000000ffffd57224 */ /* 0x000fe400078e00ec */
[----:B------:R-:W-:Y:S01]  /*b280*/  IMAD.MOV.U32 R236, RZ, RZ, R163 ;  /* 0x000000ffffec7224 */ /* 0x000fe200078e00a3 */
[----:B------:R-:W-:Y:S02]  /*b290*/  PRMT R163, R74, 0x5410, R73 ;  /* 0x000054104aa37816 */ /* 0x000fe40000000049 */
[----:B------:R-:W-:Y:S02]  /*b2a0*/  @!P6 PRMT R77, R11, 0x5410, RZ ;  /* 0x000054100b4de816 */ /* 0x000fe400000000ff */
[----:B------:R2:W-:Y:S01]  /*b2b0*/  MUFU.EX2 R11, R205 ;  /* 0x000000cd000b7308 */ /* 0x0005e20000000800 */
[----:B------:R-:W-:Y:S02]  /*b2c0*/  @!P4 PRMT R73, R9, 0x5410, RZ ;  /* 0x000054100949c816 */ /* 0x000fe400000000ff */
[----:B----4-:R-:W-:-:S05]  /*b2d0*/  F2FP.BF16.F32.PACK_AB R47, R8, R10 ;  /* 0x0000000a082f723e */ /* 0x010fca00000010ff */
[----:B------:R4:W1:Y:S01]  /*b2e0*/  MUFU.EX2 R9, R204 ;  /* 0x000000cc00097308 */ /* 0x0008620000000800 */
[----:B--2---:R2:W5:Y:S04]  /*b2f0*/  LDL.LU R205, [R1+0x400] ;  /* 0x0004000001cd7983 */ /* 0x0045680000300800 */
[----:B----4-:R2:W5:Y:S01]  /*b300*/  LDL.LU R204, [R1+0x3fc] ;  /* 0x0003fc0001cc7983 */ /* 0x0105620000300800 */
[----:B---3--:R-:W-:-:S05]  /*b310*/  @!P5 HFMA2.BF16_V2 R20, -RZ.H0_H0, RZ.H0_H0, -R74.H0_H0 ;  /* 0x200000ffff14d231 */ /* 0x008fca000034094a */
[----:B------:R-:W-:Y:S02]  /*b320*/  PRMT R6, R20, 0x7610, R6 ;  /* 0x0000761014067816 */ /* 0x000fe40000000006 */
[----:B------:R2:W3:Y:S02]  /*b330*/  LDL.LU.S16 R20, [R1+0x3c] ;  /* 0x00003c0001147983 */ /* 0x0004e40000300600 */
[----:B------:R-:W-:Y:S01]  /*b340*/  @!P5 PRMT R74, R6, 0x5410, RZ ;  /* 0x00005410064ad816 */ /* 0x000fe200000000ff */
[----:B------:R-:W-:-:S04]  /*b350*/  FADD.FTZ R6, R10, R13 ;  /* 0x0000000d0a067221 */ /* 0x000fc80000010000 */
[----:B------:R-:W-:Y:S02]  /*b360*/  FADD.FTZ R6, R8, R6 ;  /* 0x0000000608067221 */ /* 0x000fe40000010000 */
[----:B------:R2:W4:Y:S01]  /*b370*/  LDL.LU.S16 R8, [R1+0x38] ;  /* 0x0000380001087983 */ /* 0x0005220000300600 */
[C---:B------:R-:W-:Y:S02]  /*b380*/  PRMT R83, R34.reuse, 0x7632, R83 ;  /* 0x0000763222537816 */ /* 0x040fe40000000053 */
[----:B------:R-:W-:-:S05]  /*b390*/  PRMT R84, R34, 0x7610, R84 ;  /* 0x0000761022547816 */ /* 0x000fca0000000054 */
[----:B---3--:R-:W-:Y:S02]  /*b3a0*/  @!P3 HFMA2.BF16_V2 R20, -RZ.H0_H0, RZ.H0_H0, -R84.H0_H0 ;  /* 0x200000ffff14b231 */ /* 0x008fe40000340954 */
[----:B----4-:R-:W-:-:S03]  /*b3b0*/  @!P2 HFMA2.BF16_V2 R8, -RZ.H0_H0, RZ.H0_H0, -R83.H0_H0 ;  /* 0x200000ffff08a231 */ /* 0x010fc60000340953 */
[----:B------:R-:W-:Y:S02]  /*b3c0*/  PRMT R19, R20, 0x7610, R19 ;  /* 0x0000761014137816 */ /* 0x000fe40000000013 */
[----:B------:R-:W-:Y:S02]  /*b3d0*/  PRMT R18, R8, 0x7610, R18 ;  /* 0x0000761008127816 */ /* 0x000fe40000000012 */
[----:B------:R3:W4:Y:S02]  /*b3e0*/  MUFU.EX2 R8, R203 ;  /* 0x000000cb00087308 */ /* 0x0007240000000800 */
[----:B---3--:R2:W5:Y:S04]  /*b3f0*/  LDL.LU R203, [R1+0x3f8] ;  /* 0x0003f80001cb7983 */ /* 0x0085680000300800 */
[----:B------:R2:W3:Y:S02]  /*b400*/  LDL.LU.S16 R20, [R1+0x44] ;  /* 0x0000440001147983 */ /* 0x0004e40000300600 */
[----:B---3--:R-:W-:-:S05]  /*b410*/  @!P1 HFMA2.BF16_V2 R20, -RZ.H0_H0, RZ.H0_H0, -R86.H0_H0 ;  /* 0x200000ffff149231 */ /* 0x008fca0000340956 */
[----:B------:R-:W-:Y:S02]  /*b420*/  PRMT R13, R20, 0x7610, R13 ;  /* 0x00007610140d7816 */ /* 0x000fe4000000000d */
[----:B------:R2:W3:Y:S01]  /*b430*/  LDL.LU.S16 R20, [R1+0x40] ;  /* 0x0000400001147983 */ /* 0x0004e20000300600 */
[----:B------:R-:W-:Y:S01]  /*b440*/  PRMT R85, R86, 0x7632, R85 ;  /* 0x0000763256557816 */ /* 0x000fe20000000055 */
[----:B------:R-:W-:Y:S02]  /*b450*/  IMAD.MOV.U32 R247, RZ, RZ, R246 ;  /* 0x000000fffff77224 */ /* 0x000fe400078e00f6 */
[----:B------:R-:W-:Y:S02]  /*b460*/  IMAD.MOV.U32 R246, RZ, RZ, R212 ;  /* 0x000000fffff67224 */ /* 0x000fe400078e00d4 */
[----:B------:R-:W-:Y:S01]  /*b470*/  FADD.FTZ R7, R12, R7 ;  /* 0x000000070c077221 */ /* 0x000fe20000010000 */
[----:B------:R-:W-:Y:S02]  /*b480*/  IMAD.MOV.U32 R212, RZ, RZ, R201 ;  /* 0x000000ffffd47224 */ /* 0x000fe400078e00c9 */
[----:B-1----:R-:W-:Y:S01]  /*b490*/  FADD.FTZ R6, R9, R6 ;  /* 0x0000000609067221 */ /* 0x002fe20000010000 */
[----:B------:R-:W-:-:S02]  /*b4a0*/  IMAD.MOV.U32 R201, RZ, RZ, R173 ;  /* 0x000000ffffc97224 */ /* 0x000fc400078e00ad */
[----:B------:R-:W-:Y:S01]  /*b4b0*/  IMAD.MOV.U32 R173, RZ, RZ, R161 ;  /* 0x000000ffffad7224 */ /* 0x000fe200078e00a1 */
[----:B------:R-:W-:Y:S01]  /*b4c0*/  PRMT R161, R84, 0x5410, R83 ;  /* 0x0000541054a17816 */ /* 0x000fe20000000053 */
[----:B------:R-:W-:Y:S01]  /*b4d0*/  IMAD.MOV.U32 R251, RZ, RZ, R247 ;  /* 0x000000fffffb7224 */ /* 0x000fe200078e00f7 */
[----:B------:R-:W-:Y:S01]  /*b4e0*/  @!P2 PRMT R83, R18, 0x5410, RZ ;  /* 0x000054101253a816 */ /* 0x000fe200000000ff */
[----:B------:R-:W-:Y:S01]  /*b4f0*/  FADD.FTZ R18, R11, R7 ;  /* 0x000000070b127221 */ /* 0x000fe20000010000 */
[----:B----4-:R-:W-:Y:S01]  /*b500*/  F2FP.BF16.F32.PACK_AB R41, R8, R9 ;  /* 0x000000090829723e */ /* 0x010fe200000010ff */
[----:B------:R-:W-:Y:S02]  /*b510*/  IMAD.MOV.U32 R247, RZ, RZ, R201 ;  /* 0x000000fffff77224 */ /* 0x000fe400078e00c9 */
[----:B------:R-:W-:Y:S02]  /*b520*/  IMAD.MOV.U32 R201, RZ, RZ, R173 ;  /* 0x000000ffffc97224 */ /* 0x000fe400078e00ad */
[----:B------:R-:W-:Y:S01]  /*b530*/  IMAD.MOV.U32 R173, RZ, RZ, R162 ;  /* 0x000000ffffad7224 */ /* 0x000fe200078e00a2 */
[----:B------:R-:W-:-:S02]  /*b540*/  PRMT R162, R86, 0x5410, R85 ;  /* 0x0000541056a27816 */ /* 0x000fc40000000055 */
[----:B------:R-:W-:Y:S02]  /*b550*/  F2FP.BF16.F32.PACK_AB R43, R11, R12 ;  /* 0x0000000c0b2b723e */ /* 0x000fe400000010ff */
[----:B------:R-:W-:Y:S02]  /*b560*/  @!P1 PRMT R86, R13, 0x5410, RZ ;  /* 0x000054100d569816 */ /* 0x000fe400000000ff */
[----:B------:R-:W-:Y:S01]  /*b570*/  @!P3 PRMT R84, R19, 0x5410, RZ ;  /* 0x000054101354b816 */ /* 0x000fe200000000ff */
[----:B------:R-:W1:Y:S08]  /*b580*/  MUFU.EX2 R22, R251 ;  /* 0x000000fb00167308 */ /* 0x000e700000000800 */
[----:B------:R-:W-:Y:S08]  /*b590*/  MUFU.EX2 R21, R246 ;  /* 0x000000f600157308 */ /* 0x000ff00000000800 */
[----:B------:R4:W-:Y:S02]  /*b5a0*/  MUFU.EX2 R19, R225 ;  /* 0x000000e100137308 */ /* 0x0009e40000000800 */
[----:B----4-:R-:W-:-:S02]  /*b5b0*/  IMAD.MOV.U32 R225, RZ, RZ, R213 ;  /* 0x000000ffffe17224 */ /* 0x010fc400078e00d5 */
[----:B------:R-:W-:Y:S02]  /*b5c0*/  IMAD.MOV.U32 R213, RZ, RZ, R245 ;  /* 0x000000ffffd57224 */ /* 0x000fe400078e00f5 */
[----:B------:R-:W-:Y:S02]  /*b5d0*/  IMAD.MOV.U32 R245, RZ, RZ, R174 ;  /* 0x000000fffff57224 */ /* 0x000fe400078e00ae */
[----:B------:R2:W4:Y:S01]  /*b5e0*/  LDL.LU.S16 R174, [R1+0x70] ;  /* 0x0000700001ae7983 */ /* 0x0005220000300600 */
[----:B---3--:R-:W-:-:S05]  /*b5f0*/  @!P0 HFMA2.BF16_V2 R20, -RZ.H0_H0, RZ.H0_H0, -R85.H0_H0 ;  /* 0x200000ffff148231 */ /* 0x008fca0000340955 */
[----:B------:R-:W-:Y:S01]  /*b600*/  PRMT R10, R20, 0x7610, R10 ;  /* 0x00007610140a7816 */ /* 0x000fe2000000000a */
[----:B------:R-:W-:Y:S01]  /*b610*/  FADD.FTZ R20, R8, R6 ;  /* 0x0000000608147221 */ /* 0x000fe20000010000 */
[----:B------:R-:W-:-:S04]  /*b620*/  IMAD.WIDE.U32 R6, R16, -0x2daee0ad, RZ ;  /* 0xd2511f5310067825 */ /* 0x000fc800078e00ff */
[----:B------:R-:W-:Y:S01]  /*b630*/  IMAD.WIDE.U32 R8, R17, -0x2daee0ad, RZ ;  /* 0xd2511f5311087825 */ /* 0x000fe200078e00ff */
[----:B------:R-:W-:Y:S02]  /*b640*/  @!P0 PRMT R85, R10, 0x5410, RZ ;  /* 0x000054100a558816 */ /* 0x000fe400000000ff */
        /* <DEDUP_REMOVED lines=23> */
[----:B------:R-:W-:Y:S02]  /*b7c0*/  ISETP.GE.U32.AND P0, PT, R199, R8, PT ;  /* 0x00000008c700720c */ /* 0x000fe40003f06070 */
[----:B------:R-:W-:-:S02]  /*b7d0*/  LOP3.LUT R8, R6, 0xff, RZ, 0xc0, !PT ;  /* 0x000000ff06087812 */ /* 0x000fc400078ec0ff */
[C---:B------:R-:W-:Y:S02]  /*b7e0*/  ISETP.GE.U32.AND P5, PT, R199.reuse, R9, PT ;  /* 0x00000009c700720c */ /* 0x040fe40003fa6070 */
[--C-:B------:R-:W-:Y:S01]  /*b7f0*/  SHF.R.U32.HI R9, RZ, 0x10, R6.reuse ;  /* 0x00000010ff097819 */ /* 0x100fe20000011606 */
[----:B------:R-:W3:Y:S01]  /*b800*/  MUFU.EX2 R13, R247 ;  /* 0x000000f7000d7308 */ /* 0x000ee20000000800 */
[----:B------:R-:W-:Y:S02]  /*b810*/  ISETP.GE.U32.AND P2, PT, R199, R8, PT ;  /* 0x00000008c700720c */ /* 0x000fe40003f46070 */
[----:B------:R-:W-:Y:S02]  /*b820*/  SHF.R.U32.HI R8, RZ, 0x18, R6 ;  /* 0x00000018ff087819 */ /* 0x000fe40000011606 */
[----:B------:R-:W-:Y:S02]  /*b830*/  LOP3.LUT R11, R6, 0xffff, RZ, 0xc0, !PT ;  /* 0x0000ffff060b7812 */ /* 0x000fe400078ec0ff */
[----:B------:R-:W-:-:S04]  /*b840*/  LOP3.LUT R6, R9, 0xff, RZ, 0xc0, !PT ;  /* 0x000000ff09067812 */ /* 0x000fc800078ec0ff */
[C---:B------:R-:W-:Y:S01]  /*b850*/  ISETP.GE.U32.AND P1, PT, R199.reuse, R6, PT ;  /* 0x00000006c700720c */ /* 0x040fe20003f26070 */
[----:B------:R-:W-:Y:S01]  /*b860*/  IMAD.WIDE.U32 R6, R10, -0x2daee0ad, RZ ;  /* 0xd2511f530a067825 */ /* 0x000fe200078e00ff */
[----:B------:R-:W-:-:S04]  /*b870*/  ISETP.GE.U32.AND P6, PT, R199, R8, PT ;  /* 0x00000008c700720c */ /* 0x000fc80003fc6070 */
[----:B------:R-:W-:Y:S02]  /*b880*/  LOP3.LUT R8, R7, R223, R12, 0x96, !PT ;  /* 0x000000df07087212 */ /* 0x000fe400078e960c */
[C---:B------:R-:W-:Y:S02]  /*b890*/  LOP3.LUT R15, R6.reuse, 0xffff, RZ, 0xc0, !PT ;  /* 0x0000ffff060f7812 */ /* 0x040fe400078ec0ff */
[----:B------:R-:W-:Y:S02]  /*b8a0*/  LOP3.LUT R9, R6, 0xff, RZ, 0xc0, !PT ;  /* 0x000000ff06097812 */ /* 0x000fe400078ec0ff */
[--C-:B------:R-:W-:Y:S02]  /*b8b0*/  SHF.R.U32.HI R12, RZ, 0x10, R6.reuse ;  /* 0x00000010ff0c7819 */ /* 0x100fe40000011606 */
[----:B------:R-:W-:Y:S01]  /*b8c0*/  SHF.R.U32.HI R7, RZ, 0x18, R6 ;  /* 0x00000018ff077819 */ /* 0x000fe20000011606 */
[----:B-1----:R-:W-:-:S04]  /*b8d0*/  FADD.FTZ R6, R22, R18 ;  /* 0x0000001216067221 */ /* 0x002fc80000010000 */
[----:B---3--:R-:W-:Y:S01]  /*b8e0*/  FADD.FTZ R10, R13, R6 ;  /* 0x000000060d0a7221 */ /* 0x008fe20000010000 */
[----:B------:R-:W-:Y:S01]  /*b8f0*/  FADD.FTZ R6, R21, R20 ;  /* 0x0000001415067221 */ /* 0x000fe20000010000 */
[----:B------:R-:W-:Y:S02]  /*b900*/  LOP3.LUT R16, R25, R215, R30, 0x96, !PT ;  /* 0x000000d719107212 */ /* 0x000fe400078e961e */
[----:B------:R-:W-:Y:S01]  /*b910*/  F2FP.BF16.F32.PACK_AB R25, R13, R22 ;  /* 0x000000160d19723e */ /* 0x000fe200000010ff */
[----:B------:R-:W-:Y:S02]  /*b920*/  FADD.FTZ R13, R19, R6 ;  /* 0x00000006130d7221 */ /* 0x000fe40000010000 */
[----:B------:R2:W3:Y:S01]  /*b930*/  LDL.LU.S16 R6, [R1+0x78] ;  /* 0x0000780001067983 */ /* 0x0004e20000300600 */
[----:B------:R-:W-:Y:S01]  /*b940*/  PRMT R71, R72, 0x7632, R71 ;  /* 0x0000763248477816 */ /* 0x000fe20000000047 */
[----:B----4-:R-:W-:-:S05]  /*b950*/  @!P3 HFMA2.BF16_V2 R174, -RZ.H0_H0, RZ.H0_H0, -R72.H0_H0 ;  /* 0x200000ffffaeb231 */ /* 0x010fca0000340948 */
[----:B------:R-:W-:Y:S02]  /*b960*/  PRMT R243, R174, 0x7610, R243 ;  /* 0x00007610aef37816 */ /* 0x000fe400000000f3 */
[----:B------:R-:W-:Y:S01]  /*b970*/  PRMT R174, R72, 0x5410, R71 ;  /* 0x0000541048ae7816 */ /* 0x000fe20000000047 */
[----:B---3--:R-:W-:-:S05]  /*b980*/  @!P4 HFMA2.BF16_V2 R6, -RZ.H0_H0, RZ.H0_H0, -R71.H0_H0 ;  /* 0x200000ffff06c231 */ /* 0x008fca0000340947 */
[----:B------:R-:W-:Y:S02]  /*b990*/  PRMT R229, R6, 0x7610, R229 ;  /* 0x0000761006e57816 */ /* 0x000fe400000000e5 */
[----:B------:R-:W-:Y:S02]  /*b9a0*/  SHF.R.U32.HI R6, RZ, 0x8, R11 ;  /* 0x00000008ff067819 */ /* 0x000fe4000001160b */
[----:B------:R2:W3:Y:S02]  /*b9b0*/  LDL.LU.S16 R11, [R1+0x7c] ;  /* 0x00007c00010b7983 */ /* 0x0004e40000300600 */
[----:B------:R-:W-:Y:S02]  /*b9c0*/  LOP3.LUT R6, R6, 0xffff, RZ, 0xc0, !PT ;  /* 0x0000ffff06067812 */ /* 0x000fe400078ec0ff */
[----:B------:R-:W-:Y:S02]  /*b9d0*/  @!P4 PRMT R71, R229, 0x5410, RZ ;  /* 0x00005410e547c816 */ /* 0x000fe400000000ff */
[----:B------:R-:W-:-:S02]  /*b9e0*/  ISETP.GE.U32.AND P4, PT, R199, R6, PT ;  /* 0x00000006c700720c */ /* 0x000fc40003f86070 */
[----:B------:R2:W4:Y:S01]  /*b9f0*/  LDL.LU.S16 R6, [R1+0x80] ;  /* 0x0000800001067983 */ /* 0x0005220000300600 */
[----:B------:R-:W-:Y:S02]  /*ba00*/  PRMT R70, R69, 0x7632, R70 ;  /* 0x0000763245467816 */ /* 0x000fe40000000046 */
[----:B------:R-:W-:Y:S02]  /*ba10*/  @!P3 PRMT R72, R243, 0x5410, RZ ;  /* 0x00005410f348b816 */ /* 0x000fe400000000ff */
[----:B------:R-:W-:Y:S01]  /*ba20*/  ISETP.GE.U32.AND P3, PT, R199, R9, PT ;  /* 0x00000009c700720c */ /* 0x000fe20003f66070 */
[----:B---3--:R-:W-:-:S05]  /*ba30*/  @!P0 HFMA2.BF16_V2 R11, -RZ.H0_H0, RZ.H0_H0, -R70.H0_H0 ;  /* 0x200000ffff0b8231 */ /* 0x008fca0000340946 */
[----:B------:R-:W-:Y:S02]  /*ba40*/  PRMT R9, R11, 0x7610, R9 ;  /* 0x000076100b097816 */ /* 0x000fe40000000009 */
[----:B------:R1:W3:Y:S01]  /*ba50*/  MUFU.EX2 R11, R225 ;  /* 0x000000e1000b7308 */ /* 0x0002e20000000800 */
[----:B----4-:R-:W-:Y:S02]  /*ba60*/  @!P5 HFMA2.BF16_V2 R6, -RZ.H0_H0, RZ.H0_H0, -R69.H0_H0 ;  /* 0x200000ffff06d231 */ /* 0x010fe40000340945 */
[----:B-1----:R-:W-:Y:S02]  /*ba70*/  IMAD.MOV.U32 R225, RZ, RZ, R213 ;  /* 0x000000ffffe17224 */ /* 0x002fe400078e00d5 */
[----:B------:R-:W-:Y:S02]  /*ba80*/  IMAD.MOV.U32 R213, RZ, RZ, R224 ;  /* 0x000000ffffd57224 */ /* 0x000fe400078e00e0 */
[----:B------:R-:W-:Y:S02]  /*ba90*/  IMAD.MOV.U32 R224, RZ, RZ, R201 ;  /* 0x000000ffffe07224 */ /* 0x000fe400078e00c9 */
[----:B------:R-:W-:Y:S01]  /*baa0*/  IMAD.MOV.U32 R201, RZ, RZ, R173 ;  /* 0x000000ffffc97224 */ /* 0x000fe200078e00ad */
[----:B------:R-:W-:-:S02]  /*bab0*/  PRMT R173, R69, 0x5410, R70 ;  /* 0x0000541045ad7816 */ /* 0x000fc40000000046 */
[----:B------:R-:W-:Y:S02]  /*bac0*/  @!P0 PRMT R70, R9, 0x5410, RZ ;  /* 0x0000541009468816 */ /* 0x000fe400000000ff */
[----:B------:R-:W-:Y:S02]  /*bad0*/  ISETP.GE.U32.AND P0, PT, R199, R7, PT ;  /* 0x00000007c700720c */ /* 0x000fe40003f06070 */
[----:B------:R-:W-:-:S04]  /*bae0*/  PRMT R7, R6, 0x7610, R7 ;  /* 0x0000761006077816 */ /* 0x000fc80000000007 */
[----:B------:R-:W-:Y:S02]  /*baf0*/  @!P5 PRMT R69, R7, 0x5410, RZ ;  /* 0x000054100745d816 */ /* 0x000fe400000000ff */
[----:B------:R2:W4:Y:S01]  /*bb00*/  LDL.LU.S16 R7, [R1+0x84] ;  /* 0x0000840001077983 */ /* 0x0005220000300600 */
[----:B------:R1:W2:Y:S01]  /*bb10*/  MUFU.EX2 R9, R225 ;  /* 0x000000e100097308 */ /* 0x0002a20000000800 */
[----:B------:R-:W-:Y:S02]  /*bb20*/  SHF.R.U32.HI R6, RZ, 0x10, R8 ;  /* 0x00000010ff067819 */ /* 0x000fe40000011608 */
[----:B------:R-:W-:Y:S01]  /*bb30*/  PRMT R66, R67, 0x7632, R66 ;  /* 0x0000763243427816 */ /* 0x000fe20000000042 */
[----:B------:R2:W2:Y:S01]  /*bb40*/  LDL.LU.S16 R229, [R1+0x90] ;  /* 0x0000900001e57983 */ /* 0x0004a20000300600 */
[----:B------:R-:W-:-:S04]  /*bb50*/  LOP3.LUT R6, R6, 0xff, RZ, 0xc0, !PT ;  /* 0x000000ff06067812 */ /* 0x000fc800078ec0ff */
[----:B------:R-:W-:Y:S01]  /*bb60*/  ISETP.GE.U32.AND P5, PT, R199, R6, PT ;  /* 0x00000006c700720c */ /* 0x000fe20003fa6070 */
[----:B---3--:R-:W-:Y:S01]  /*bb70*/  FADD.FTZ R6, R11, R10 ;  /* 0x0000000a0b067221 */ /* 0x008fe20000010000 */
[----:B-1----:R-:W-:Y:S02]  /*bb80*/  IMAD.MOV.U32 R225, RZ, RZ, R171 ;  /* 0x000000ffffe17224 */ /* 0x002fe400078e00ab */
[----:B------:R-:W-:Y:S01]  /*bb90*/  IMAD.MOV.U32 R171, RZ, RZ, R167 ;  /* 0x000000ffffab7224 */ /* 0x000fe200078e00a7 */
[----:B------:R-:W-:Y:S01]  /*bba0*/  PRMT R167, R67, 0x5410, R66 ;  /* 0x0000541043a77816 */ /* 0x000fe20000000042 */
[----:B----4-:R-:W-:-:S05]  /*bbb0*/  @!P2 HFMA2.BF16_V2 R7, -RZ.H0_H0, RZ.H0_H0, -R67.H0_H0 ;  /* 0x200000ffff07a231 */ /* 0x010fca0000340943 */
[----:B------:R-:W-:Y:S01]  /*bbc0*/  PRMT R241, R7, 0x7610, R241 ;  /* 0x0000761007f17816 */ /* 0x000fe200000000f1 */
[----:B--2---:R-:W-:Y:S01]  /*bbd0*/  FADD.FTZ R7, R9, R6 ;  /* 0x0000000609077221 */ /* 0x004fe20000010000 */
[----:B------:R-:W-:Y:S02]  /*bbe0*/  LOP3.LUT R6, R8, 0xff, RZ, 0xc0, !PT ;  /* 0x000000ff08067812 */ /* 0x000fe400078ec0ff */
[----:B------:R-:W-:Y:S02]  /*bbf0*/  @!P2 PRMT R67, R241, 0x5410, RZ ;  /* 0x00005410f143a816 */ /* 0x000fe400000000ff */
[----:B------:R-:W-:Y:S02]  /*bc00*/  ISETP.GE.U32.AND P2, PT, R199, R6, PT ;  /* 0x00000006c700720c */ /* 0x000fe40003f46070 */
[----:B------:R1:W2:Y:S01]  /*bc10*/  LDL.LU.S16 R6, [R1+0x94] ;  /* 0x0000940001067983 */ /* 0x0002a20000300600 */
[----:B------:R-:W-:Y:S02]  /*bc20*/  PRMT R65, R23, 0x7610, R65 ;  /* 0x0000761017417816 */ /* 0x000fe40000000041 */
[----:B------:R-:W-:-:S02]  /*bc30*/  F2FP.BF16.F32.PACK_AB R33, R9, R11 ;  /* 0x0000000b0921723e */ /* 0x000fc400000010ff */
        /* <DEDUP_REMOVED lines=8> */
[----:B------:R-:W-:Y:S01]  /*bcc0*/  @!P4 HFMA2.BF16_V2 R229, -RZ.H0_H0, RZ.H0_H0, -R66.H0_H0 ;  /* 0x200000ffffe5c231 */ /* 0x000fe20000340942 */
[----:B------:R-:W-:-:S04]  /*bcd0*/  SHF.R.U32.HI R6, RZ, 0x18, R8 ;  /* 0x00000018ff067819 */ /* 0x000fc80000011608 */
[----:B------:R-:W-:-:S04]  /*bce0*/  PRMT R228, R229, 0x7610, R228 ;  /* 0x00007610e5e47816 */ /* 0x000fc800000000e4 */
[----:B------:R-:W-:Y:S02]  /*bcf0*/  @!P4 PRMT R66, R228, 0x5410, RZ ;  /* 0x00005410e442c816 */ /* 0x000fe400000000ff */
[C---:B------:R-:W-:Y:S02]  /*bd00*/  ISETP.GE.U32.AND P4, PT, R199.reuse, R6, PT ;  /* 0x00000006c700720c */ /* 0x040fe40003f86070 */
[----:B------:R-:W-:Y:S02]  /*bd10*/  LOP3.LUT R6, R12, 0xff, RZ, 0xc0, !PT ;  /* 0x000000ff0c067812 */ /* 0x000fe400078ec0ff */
[----:B------:R-:W-:Y:S02]  /*bd20*/  LOP3.LUT R8, R8, 0xffff, RZ, 0xc0, !PT ;  /* 0x0000ffff08087812 */ /* 0x000fe400078ec0ff */
[----:B------:R-:W-:Y:S02]  /*bd30*/  ISETP.GE.U32.AND P1, PT, R199, R6, PT ;  /* 0x00000006c700720c */ /* 0x000fe40003f26070 */
[----:B------:R-:W-:-:S04]  /*bd40*/  SHF.R.U32.HI R6, RZ, 0x8, R8 ;  /* 0x00000008ff067819 */ /* 0x000fc80000011608 */
[----:B------:R-:W-:Y:S01]  /*bd50*/  LOP3.LUT R6, R6, 0xffff, RZ, 0xc0, !PT ;  /* 0x0000ffff06067812 */ /* 0x000fe200078ec0ff */
[----:B--2---:R-:W-:-:S05]  /*bd60*/  @!P6 HFMA2.BF16_V2 R9, -RZ.H0_H0, RZ.H0_H0, -R64.H0_H0 ;  /* 0x200000ffff09e231 */ /* 0x004fca0000340940 */
[----:B------:R-:W-:-:S04]  /*bd70*/  PRMT R8, R9, 0x7610, R8 ;  /* 0x0000761009087816 */ /* 0x000fc80000000008 */
[----:B------:R-:W-:Y:S02]  /*bd80*/  @!P6 PRMT R64, R8, 0x5410, RZ ;  /* 0x000054100840e816 */ /* 0x000fe400000000ff */
[----:B------:R-:W-:Y:S02]  /*bd90*/  ISETP.GE.U32.AND P6, PT, R199, R6, PT ;  /* 0x00000006c700720c */ /* 0x000fe40003fc6070 */
[----:B------:R1:W2:Y:S04]  /*bda0*/  LDL.LU.S16 R6, [R1+0x9c] ;  /* 0x00009c0001067983 */ /* 0x0002a80000300600 */
[----:B------:R1:W3:Y:S01]  /*bdb0*/  LDL.LU.S16 R8, [R1+0xa0] ;  /* 0x0000a00001087983 */ /* 0x0002e20000300600 */
[C---:B------:R-:W-:Y:S01]  /*bdc0*/  PRMT R54, R59.reuse, 0x7632, R54 ;  /* 0x000076323b367816 */ /* 0x040fe20000000036 */
[----:B------:R4:W1:Y:S03]  /*bdd0*/  MUFU.EX2 R9, R178 ;  /* 0x000000b200097308 */ /* 0x0008660000000800 */
[----:B----4-:R-:W-:Y:S01]  /*bde0*/  PRMT R178, R59, 0x5410, R54 ;  /* 0x000054103bb27816 */ /* 0x010fe20000000036 */
[----:B--2---:R-:W-:-:S05]  /*bdf0*/  @!P2 HFMA2.BF16_V2 R6, -RZ.H0_H0, RZ.H0_H0, -R59.H0_H0 ;  /* 0x200000ffff06a231 */ /* 0x004fca000034093b */
[----:B------:R-:W-:Y:S01]  /*be00*/  PRMT R226, R6, 0x7610, R226 ;  /* 0x0000761006e27816 */ /* 0x000fe200000000e2 */
[----:B---3--:R-:W-:-:S03]  /*be10*/  @!P6 HFMA2.BF16_V2 R8, -RZ.H0_H0, RZ.H0_H0, -R54.H0_H0 ;  /* 0x200000ffff08e231 */ /* 0x008fc60000340936 */
[----:B------:R-:W-:Y:S02]  /*be20*/  @!P2 PRMT R59, R226, 0x5410, RZ ;  /* 0x00005410e23ba816 */ /* 0x000fe400000000ff */
[----:B------:R2:W3:Y:S01]  /*be30*/  LDL.LU.S16 R226, [R1+0xac] ;  /* 0x0000ac0001e27983 */ /* 0x0004e20000300600 */
[----:B------:R-:W-:Y:S02]  /*be40*/  PRMT R11, R8, 0x7610, R11 ;  /* 0x00007610080b7816 */ /* 0x000fe4000000000b */
[----:B------:R4:W1:Y:S02]  /*be50*/  MUFU.EX2 R8, R201 ;  /* 0x000000c900087308 */ /* 0x0008640000000800 */
[----:B----4-:R2:W4:Y:S01]  /*be60*/  LDL.LU.S16 R201, [R1+0xa4] ;  /* 0x0000a40001c97983 */ /* 0x0105220000300600 */
[--C-:B------:R-:W-:Y:S02]  /*be70*/  LOP3.LUT R17, R5, R214, R24.reuse, 0x96, !PT ;  /* 0x000000d605117212 */ /* 0x100fe400078e9618 */
[----:B------:R-:W-:-:S02]  /*be80*/  PRMT R24, R45, 0x7632, R24 ;  /* 0x000076322d187816 */ /* 0x000fc40000000018 */
[----:B------:R-:W-:Y:S02]  /*be90*/  SHF.R.U32.HI R6, RZ, 0x8, R15 ;  /* 0x00000008ff067819 */ /* 0x000fe4000001160f */
[----:B------:R-:W-:Y:S02]  /*bea0*/  @!P6 PRMT R54, R11, 0x5410, RZ ;  /* 0x000054100b36e816 */ /* 0x000fe400000000ff */
[----:B------:R-:W-:Y:S01]  /*beb0*/  LOP3.LUT R6, R6, 0xffff, RZ, 0xc0, !PT ;  /* 0x0000ffff06067812 */ /* 0x000fe200078ec0ff */
[----:B------:R1:W-:Y:S03]  /*bec0*/  MUFU.EX2 R11, R177 ;  /* 0x000000b1000b7308 */ /* 0x0003e60000000800 */
[----:B------:R-:W-:Y:S02]  /*bed0*/  ISETP.GE.U32.AND P2, PT, R199, R6, PT ;  /* 0x00000006c700720c */ /* 0x000fe40003f46070 */
[----:B-1----:R-:W-:Y:S01]  /*bee0*/  PRMT R177, R45, 0x5410, R24 ;  /* 0x000054102db17816 */ /* 0x002fe20000000018 */
[----:B---3--:R-:W-:-:S05]  /*bef0*/  @!P5 HFMA2.BF16_V2 R226, -RZ.H0_H0, RZ.H0_H0, -R45.H0_H0 ;  /* 0x200000ffffe2d231 */ /* 0x008fca000034092d */
[----:B------:R-:W-:-:S04]  /*bf00*/  PRMT R10, R226, 0x7610, R10 ;  /* 0x00007610e20a7816 */ /* 0x000fc8000000000a */
[----:B------:R-:W-:Y:S02]  /*bf10*/  @!P5 PRMT R45, R10, 0x5410, RZ ;  /* 0x000054100a2dd816 */ /* 0x000fe400000000ff */
[----:B------:R1:W3:Y:S01]  /*bf20*/  MUFU.EX2 R10, R202 ;  /* 0x000000ca000a7308 */ /* 0x0002e20000000800 */
[----:B----4-:R-:W-:-:S05]  /*bf30*/  @!P4 HFMA2.BF16_V2 R201, -RZ.H0_H0, RZ.H0_H0, -R24.H0_H0 ;  /* 0x200000ffffc9c231 */ /* 0x010fca0000340918 */
[----:B------:R-:W-:Y:S01]  /*bf40*/  PRMT R6, R201, 0x7610, R6 ;  /* 0x00007610c9067816 */ /* 0x000fe20000000006 */
[----:B------:R-:W-:Y:S01]  /*bf50*/  IMAD.MOV.U32 R201, RZ, RZ, R200 ;  /* 0x000000ffffc97224 */ /* 0x000fe200078e00c8 */
[----:B-1----:R2:W5:Y:S04]  /*bf60*/  LDL.LU R202, [R1+0x3f4] ;  /* 0x0003f40001ca7983 */ /* 0x0025680000300800 */
[----:B------:R2:W4:Y:S04]  /*bf70*/  LDL.LU.S16 R226, [R1+0xc4] ;  /* 0x0000c40001e27983 */ /* 0x0005280000300600 */
[----:B------:R2:W3:Y:S01]  /*bf80*/  LDL.LU.S16 R200, [R1+0xb4] ;  /* 0x0000b40001c87983 */ /* 0x0004e20000300600 */
[----:B------:R-:W-:Y:S01]  /*bf90*/  PRMT R62, R63, 0x7632, R62 ;  /* 0x000076323f3e7816 */ /* 0x000fe2000000003e */
[----:B------:R1:W-:Y:S01]  /*bfa0*/  MUFU.EX2 R12, R241 ;  /* 0x000000f1000c7308 */ /* 0x0003e20000000800 */
[----:B------:R-:W-:Y:S01]  /*bfb0*/  @!P4 PRMT R24, R6, 0x5410, RZ ;  /* 0x000054100618c816 */ /* 0x000fe200000000ff */
[----:B------:R-:W-:Y:S01]  /*bfc0*/  FADD.FTZ R6, R9, R13 ;  /* 0x0000000d09067221 */ /* 0x000fe20000010000 */
[----:B------:R-:W-:-:S03]  /*bfd0*/  F2FP.BF16.F32.PACK_AB R31, R8, R9 ;  /* 0x00000009081f723e */ /* 0x000fc600000010ff */
[----:B------:R-:W-:Y:S02]  /*bfe0*/  FADD.FTZ R6, R8, R6 ;  /* 0x0000000608067221 */ /* 0x000fe40000010000 */
[----:B------:R2:W4:Y:S01]  /*bff0*/  MUFU.EX2 R8, R198 ;  /* 0x000000c600087308 */ /* 0x0005220000000800 */
[----:B-1----:R-:W-:Y:S02]  /*c000*/  IMAD.MOV.U32 R241, RZ, RZ, R225 ;  /* 0x000000fffff17224 */ /* 0x002fe400078e00e1 */
[----:B------:R-:W-:Y:S02]  /*c010*/  IMAD.MOV.U32 R225, RZ, RZ, R213 ;  /* 0x000000ffffe17224 */ /* 0x000fe400078e00d5 */
[----:B------:R-:W-:Y:S02]  /*c020*/  IMAD.MOV.U32 R213, RZ, RZ, R224 ;  /* 0x000000ffffd57224 */ /* 0x000fe400078e00e0 */
[----:B------:R-:W-:Y:S02]  /*c030*/  IMAD.MOV.U32 R224, RZ, RZ, R237 ;  /* 0x000000ffffe07224 */ /* 0x000fe400078e00ed */
[----:B------:R-:W-:Y:S01]  /*c040*/  IMAD.MOV.U32 R237, RZ, RZ, R186 ;  /* 0x000000ffffed7224 */ /* 0x000fe200078e00ba */
[----:B--2---:R1:W5:Y:S01]  /*c050*/  LDL.LU R198, [R1+0x3f0] ;  /* 0x0003f00001c67983 */ /* 0x0043620000300800 */
[----:B------:R-:W-:-:S02]  /*c060*/  IMAD.MOV.U32 R186, RZ, RZ, R185 ;  /* 0x000000ffffba7224 */ /* 0x000fc400078e00b9 */
[----:B------:R-:W-:Y:S02]  /*c070*/  IMAD.MOV.U32 R185, RZ, RZ, R176 ;  /* 0x000000ffffb97224 */ /* 0x000fe400078e00b0 */
[----:B------:R1:W2:Y:S01]  /*c080*/  LDL.LU.S16 R176, [R1+0xcc] ;  /* 0x0000cc0001b07983 */ /* 0x0002a20000300600 */
[----:B---3--:R-:W-:-:S05]  /*c090*/  @!P2 HFMA2.BF16_V2 R200, -RZ.H0_H0, RZ.H0_H0, -R62.H0_H0 ;  /* 0x200000ffffc8a231 */ /* 0x008fca000034093e */
[----:B------:R-:W-:Y:S01]  /*c0a0*/  PRMT R15, R200, 0x7610, R15 ;  /* 0x00007610c80f7816 */ /* 0x000fe2000000000f */
[----:B------:R-:W-:Y:S02]  /*c0b0*/  IMAD.MOV.U32 R200, RZ, RZ, R175 ;  /* 0x000000ffffc87224 */ /* 0x000fe400078e00af */
[----:B------:R1:W3:Y:S01]  /*c0c0*/  LDL.LU.S16 R175, [R1+0xc8] ;  /* 0x0000c80001af7983 */ /* 0x0002e20000300600 */
[----:B------:R-:W-:Y:S01]  /*c0d0*/  PRMT R57, R58, 0x7632, R57 ;  /* 0x000076323a397816 */ /* 0x000fe20000000039 */
[----:B----4-:R-:W-:Y:S02]  /*c0e0*/  @!P3 HFMA2.BF16_V2 R226, -RZ.H0_H0, RZ.H0_H0, -R63.H0_H0 ;  /* 0x200000ffffe2b231 */ /* 0x010fe4000034093f */
[----:B------:R-:W-:-:S03]  /*c0f0*/  FADD.FTZ R6, R10, R6 ;  /* 0x000000060a067221 */ /* 0x000fc60000010000 */
[----:B------:R-:W-:Y:S01]  /*c100*/  PRMT R20, R226, 0x7610, R20 ;  /* 0x00007610e2147816 */ /* 0x000fe20000000014 */
[----:B------:R-:W-:-:S05]  /*c110*/  FADD.FTZ R6, R8, R6 ;  /* 0x0000000608067221 */ /* 0x000fca0000010000 */
[----:B------:R4:W-:Y:S01]  /*c120*/  STL [R1+0x31c], R6 ;  /* 0x00031c0601007387 */ /* 0x0009e20000100800 */
[----:B------:R-:W-:Y:S01]  /*c130*/  FADD.FTZ R7, R12, R7 ;  /* 0x000000070c077221 */ /* 0x000fe20000010000 */
[----:B------:R-:W-:Y:S01]  /*c140*/  F2FP.BF16.F32.PACK_AB R18, R8, R10 ;  /* 0x0000000a0812723e */ /* 0x000fe200000010ff */
[----:B--2---:R-:W-:-:S05]  /*c150*/  @!P1 HFMA2.BF16_V2 R176, -RZ.H0_H0, RZ.H0_H0, -R58.H0_H0 ;  /* 0x200000ffffb09231 */ /* 0x004fca000034093a */
[----:B------:R-:W-:Y:S02]  /*c160*/  PRMT R13, R176, 0x7610, R13 ;  /* 0x00007610b00d7816 */ /* 0x000fe4000000000d */
[----:B------:R-:W-:Y:S02]  /*c170*/  PRMT R176, R58, 0x5410, R57 ;  /* 0x000054103ab07816 */ /* 0x000fe40000000039 */
[----:B------:R-:W-:Y:S02]  /*c180*/  F2FP.BF16.F32.PACK_AB R22, R11, R12 ;  /* 0x0000000c0b16723e */ /* 0x000fe400000010ff */
[----:B------:R-:W-:Y:S01]  /*c190*/  @!P1 PRMT R58, R13, 0x5410, RZ ;  /* 0x000054100d3a9816 */ /* 0x000fe200000000ff */
[----:B---3--:R-:W-:-:S05]  /*c1a0*/  @!P0 HFMA2.BF16_V2 R175, -RZ.H0_H0, RZ.H0_H0, -R57.H0_H0 ;  /* 0x200000ffffaf8231 */ /* 0x008fca0000340939 */
[----:B------:R-:W-:Y:S02]  /*c1b0*/  PRMT R9, R175, 0x7610, R9 ;  /* 0x00007610af097816 */ /* 0x000fe40000000009 */
[----:B------:R-:W-:Y:S02]  /*c1c0*/  PRMT R175, R63, 0x5410, R62 ;  /* 0x000054103faf7816 */ /* 0x000fe4000000003e */
[----:B------:R-:W-:Y:S02]  /*c1d0*/  @!P3 PRMT R63, R20, 0x5410, RZ ;  /* 0x00005410143fb816 */ /* 0x000fe400000000ff */
[----:B------:R1:W2:Y:S01]  /*c1e0*/  LDL.LU.S16 R20, [R1+0xd8] ;  /* 0x0000d80001147983 */ /* 0x0002a20000300600 */
[----:B------:R-:W-:Y:S01]  /*c1f0*/  @!P2 PRMT R62, R15, 0x5410, RZ ;  /* 0x000054100f3ea816 */ /* 0x000fe200000000ff */
[----:B------:R-:W-:Y:S01]  /*c200*/  FADD.FTZ R15, R11, R7 ;  /* 0x000000070b0f7221 */ /* 0x000fe20000010000 */
[----:B----4-:R-:W-:Y:S02]  /*c210*/  IMAD.WIDE.U32 R6, R16, -0x2daee0ad, RZ ;  /* 0xd2511f5310067825 */ /* 0x010fe400078e00ff */
[----:B------:R1:W3:Y:S01]  /*c220*/  LDL.LU.S16 R16, [R1+0xdc] ;  /* 0x0000dc0001107983 */ /* 0x0002e20000300600 */
[----:B------:R-:W-:Y:S01]  /*c230*/  @!P0 PRMT R57, R9, 0x5410, RZ ;  /* 0x0000541009398816 */ /* 0x000fe200000000ff */
        /* <DEDUP_REMOVED lines=10> */
[----:B------:R-:W-:Y:S02]  /*c2e0*/  LOP3.LUT R6, R13, R217, R6, 0x96, !PT ;  /* 0x000000d90d067212 */ /* 0x000fe400078e9606 */
[----:B------:R-:W4:Y:S01]  /*c2f0*/  MUFU.EX2 R13, R241 ;  /* 0x000000f1000d7308 */ /* 0x000f220000000800 */
[----:B------:R-:W-:-:S04]  /*c300*/  IMAD.WIDE.U32 R8, R8, -0x326172a9, RZ ;  /* 0xcd9e8d5708087825 */ /* 0x000fc800078e00ff */
[----:B------:R-:W-:-:S03]  /*c310*/  IMAD.WIDE.U32 R6, R6, -0x326172a9, RZ ;  /* 0xcd9e8d5706067825 */ /* 0x000fc600078e00ff */
[----:B------:R-:W1:Y:S02]  /*c320*/  MUFU.EX2 R11, R225 ;  /* 0x000000e1000b7308 */ /* 0x000e640000000800 */
[----:B------:R-:W-:Y:S02]  /*c330*/  LOP3.LUT R8, R7, R222, R8, 0x96, !PT ;  /* 0x000000de07087212 */ /* 0x000fe400078e9608 */
[----:B------:R-:W-:Y:S02]  /*c340*/  LOP3.LUT R10, R9, R218, R10, 0x96, !PT ;  /* 0x000000da090a7212 */ /* 0x000fe400078e960a */
[----:B------:R-:W-:-:S04]  /*c350*/  LOP3.LUT R9, R8, 0xff, RZ, 0xc0, !PT ;  /* 0x000000ff08097812 */ /* 0x000fc800078ec0ff */
[----:B------:R-:W-:Y:S01]  /*c360*/  ISETP.GE.U32.AND P0, PT, R199, R9, PT ;  /* 0x00000009c700720c */ /* 0x000fe20003f06070 */
[----:B----4-:R-:W-:-:S04]  /*c370*/  FADD.FTZ R9, R13, R15 ;  /* 0x0000000f0d097221 */ /* 0x010fc80000010000 */
[----:B-1----:R-:W-:Y:S01]  /*c380*/  FADD.FTZ R9, R11, R9 ;  /* 0x000000090b097221 */ /* 0x002fe20000010000 */
[----:B------:R-:W-:-:S04]  /*c390*/  IMAD.MOV.U32 R225, RZ, RZ, R224 ;  /* 0x000000ffffe17224 */ /* 0x000fc800078e00e0 */
[----:B------:R1:W-:Y:S01]  /*c3a0*/  STL [R1+0x318], R9 ;  /* 0x0003180901007387 */ /* 0x0003e20000100800 */
[----:B------:R-:W-:Y:S01]  /*c3b0*/  IMAD.MOV.U32 R224, RZ, RZ, R201 ;  /* 0x000000ffffe07224 */ /* 0x000fe200078e00c9 */
[C---:B------:R-:W-:Y:S01]  /*c3c0*/  PRMT R68, R44.reuse, 0x7632, R68 ;  /* 0x000076322c447816 */ /* 0x040fe20000000044 */
[----:B------:R-:W-:Y:S02]  /*c3d0*/  IMAD.MOV.U32 R201, RZ, RZ, R200 ;  /* 0x000000ffffc97224 */ /* 0x000fe400078e00c8 */
[----:B------:R-:W-:Y:S02]  /*c3e0*/  IMAD.MOV.U32 R200, RZ, RZ, R185 ;  /* 0x000000ffffc87224 */ /* 0x000fe400078e00b9 */
[----:B------:R-:W-:Y:S02]  /*c3f0*/  IMAD.MOV.U32 R185, RZ, RZ, R245 ;  /* 0x000000ffffb97224 */ /* 0x000fe400078e00f5 */
[----:B------:R-:W-:Y:S02]  /*c400*/  IMAD.MOV.U32 R245, RZ, RZ, R181 ;  /* 0x000000fffff57224 */ /* 0x000fe400078e00b5 */
[----:B------:R-:W-:Y:S01]  /*c410*/  IMAD.MOV.U32 R181, RZ, RZ, R182 ;  /* 0x000000ffffb57224 */ /* 0x000fe200078e00b6 */
[----:B------:R-:W-:-:S02]  /*c420*/  PRMT R182, R44, 0x5410, R68 ;  /* 0x000054102cb67816 */ /* 0x000fc40000000044 */
[----:B-1----:R-:W-:-:S04]  /*c430*/  LOP3.LUT R9, R8, 0xffff, RZ, 0xc0, !PT ;  /* 0x0000ffff08097812 */ /* 0x002fc800078ec0ff */
[----:B------:R-:W-:-:S04]  /*c440*/  SHF.R.U32.HI R9, RZ, 0x8, R9 ;  /* 0x00000008ff097819 */ /* 0x000fc80000011609 */
[----:B------:R-:W-:Y:S01]  /*c450*/  LOP3.LUT R9, R9, 0xffff, RZ, 0xc0, !PT ;  /* 0x0000ffff09097812 */ /* 0x000fe200078ec0ff */
[----:B--2---:R-:W-:-:S05]  /*c460*/  @!P0 HFMA2.BF16_V2 R20, -RZ.H0_H0, RZ.H0_H0, -R44.H0_H0 ;  /* 0x200000ffff148231 */ /* 0x004fca000034092c */
[----:B------:R-:W-:-:S04]  /*c470*/  PRMT R17, R20, 0x7610, R17 ;  /* 0x0000761014117816 */ /* 0x000fc80000000011 */
[----:B------:R-:W-:Y:S02]  /*c480*/  @!P0 PRMT R44, R17, 0x5410, RZ ;  /* 0x00005410112c8816 */ /* 0x000fe400000000ff */
[----:B------:R-:W-:Y:S01]  /*c490*/  ISETP.GE.U32.AND P0, PT, R199, R9, PT ;  /* 0x00000009c700720c */ /* 0x000fe20003f06070 */
[----:B------:R1:W2:-:S12]  /*c4a0*/  LDL.LU.S16 R17, [R1+0xe0] ;  /* 0x0000e00001117983 */ /* 0x0002980000300600 */
[----:B---3--:R-:W-:-:S05]  /*c4b0*/  @!P0 HFMA2.BF16_V2 R16, -RZ.H0_H0, RZ.H0_H0, -R68.H0_H0 ;  /* 0x200000ffff108231 */ /* 0x008fca0000340944 */
[----:B------:R-:W-:Y:S02]  /*c4c0*/  PRMT R9, R16, 0x7610, R9 ;  /* 0x0000761010097816 */ /* 0x000fe40000000009 */
[----:B------:R1:W3:Y:S02]  /*c4d0*/  LDL.LU.S16 R16, [R1+0xe4] ;  /* 0x0000e40001107983 */ /* 0x0002e40000300600 */
[----:B------:R-:W-:Y:S02]  /*c4e0*/  @!P0 PRMT R68, R9, 0x5410, RZ ;  /* 0x0000541009448816 */ /* 0x000fe400000000ff */
[--C-:B------:R-:W-:Y:S02]  /*c4f0*/  SHF.R.U32.HI R9, RZ, 0x18, R8.reuse ;  /* 0x00000018ff097819 */ /* 0x100fe40000011608 */
[----:B------:R-:W-:-:S04]  /*c500*/  SHF.R.U32.HI R8, RZ, 0x10, R8 ;  /* 0x00000010ff087819 */ /* 0x000fc80000011608 */
[----:B------:R-:W-:-:S04]  /*c510*/  LOP3.LUT R8, R8, 0xff, RZ, 0xc0, !PT ;  /* 0x000000ff08087812 */ /* 0x000fc800078ec0ff */
[C---:B------:R-:W-:Y:S02]  /*c520*/  ISETP.GE.U32.AND P1, PT, R199.reuse, R8, PT ;  /* 0x00000008c700720c */ /* 0x040fe40003f26070 */
[----:B------:R-:W-:Y:S02]  /*c530*/  ISETP.GE.U32.AND P0, PT, R199, R9, PT ;  /* 0x00000009c700720c */ /* 0x000fe40003f06070 */
[----:B------:R-:W-:Y:S01]  /*c540*/  PRMT R60, R61, 0x7632, R60 ;  /* 0x000076323d3c7816 */ /* 0x000fe2000000003c */
[----:B------:R-:W-:Y:S02]  /*c550*/  IMAD.MOV.U32 R241, RZ, RZ, R225 ;  /* 0x000000fffff17224 */ /* 0x000fe400078e00e1 */
[----:B------:R-:W-:Y:S02]  /*c560*/  IMAD.MOV.U32 R225, RZ, RZ, R213 ;  /* 0x000000ffffe17224 */ /* 0x000fe400078e00d5 */
[----:B------:R-:W-:Y:S02]  /*c570*/  IMAD.MOV.U32 R213, RZ, RZ, R201 ;  /* 0x000000ffffd57224 */ /* 0x000fe400078e00c9 */
[----:B------:R-:W-:-:S02]  /*c580*/  IMAD.MOV.U32 R201, RZ, RZ, R245 ;  /* 0x000000ffffc97224 */ /* 0x000fc400078e00f5 */
[----:B------:R-:W-:Y:S01]  /*c590*/  IMAD.MOV.U32 R245, RZ, RZ, R181 ;  /* 0x000000fffff57224 */ /* 0x000fe200078e00b5 */
[----:B------:R-:W-:Y:S01]  /*c5a0*/  PRMT R181, R61, 0x5410, R60 ;  /* 0x000054103db57816 */ /* 0x000fe2000000003c */
[----:B--2---:R-:W-:Y:S02]  /*c5b0*/  @!P0 HFMA2.BF16_V2 R17, -RZ.H0_H0, RZ.H0_H0, -R60.H0_H0 ;  /* 0x200000ffff118231 */ /* 0x004fe4000034093c */
[----:B---3--:R-:W-:-:S05]  /*c5c0*/  @!P1 HFMA2.BF16_V2 R16, -RZ.H0_H0, RZ.H0_H0, -R61.H0_H0 ;  /* 0x200000ffff109231 */ /* 0x008fca000034093d */
[----:B------:R-:W-:Y:S02]  /*c5d0*/  PRMT R8, R16, 0x7610, R8 ;  /* 0x0000761010087816 */ /* 0x000fe40000000008 */
[----:B------:R1:W2:Y:S01]  /*c5e0*/  LDL.LU.S16 R16, [R1+0xe8] ;  /* 0x0000e80001107983 */ /* 0x0002a20000300600 */
[----:B------:R-:W-:-:S04]  /*c5f0*/  PRMT R9, R17, 0x7610, R9 ;  /* 0x0000761011097816 */ /* 0x000fc80000000009 */
[----:B------:R-:W-:Y:S02]  /*c600*/  @!P0 PRMT R60, R9, 0x5410, RZ ;  /* 0x00005410093c8816 */ /* 0x000fe400000000ff */
[----:B------:R1:W3:Y:S01]  /*c610*/  LDL.LU.S16 R9, [R1+0xf0] ;  /* 0x0000f00001097983 */ /* 0x0002e20000300600 */
[----:B------:R-:W-:Y:S02]  /*c620*/  @!P1 PRMT R61, R8, 0x5410, RZ ;  /* 0x00005410083d9816 */ /* 0x000fe400000000ff */
[----:B------:R-:W-:-:S04]  /*c630*/  LOP3.LUT R8, R6, 0xff, RZ, 0xc0, !PT ;  /* 0x000000ff06087812 */ /* 0x000fc800078ec0ff */
[----:B------:R-:W-:Y:S02]  /*c640*/  ISETP.GE.U32.AND P0, PT, R199, R8, PT ;  /* 0x00000008c700720c */ /* 0x000fe40003f06070 */
[----:B------:R-:W-:Y:S01]  /*c650*/  LOP3.LUT R7, R6, 0xffff, RZ, 0xc0, !PT ;  /* 0x0000ffff06077812 */ /* 0x000fe200078ec0ff */
[----:B------:R-:W-:Y:S01]  /*c660*/  IMAD.MOV.U32 R243, RZ, RZ, R241 ;  /* 0x000000fffff37224 */ /* 0x000fe200078e00f1 */
[----:B------:R-:W-:Y:S02]  /*c670*/  F2FP.BF16.F32.PACK_AB R13, R11, R13 ;  /* 0x0000000d0b0d723e */ /* 0x000fe400000010ff */
[----:B------:R-:W-:Y:S02]  /*c680*/  SHF.R.U32.HI R7, RZ, 0x8, R7 ;  /* 0x00000008ff077819 */ /* 0x000fe40000011607 */
[C---:B------:R-:W-:Y:S01]  /*c690*/  PRMT R55, R56.reuse, 0x7632, R55 ;  /* 0x0000763238377816 */ /* 0x040fe20000000037 */
[----:B------:R-:W-:Y:S01]  /*c6a0*/  IMAD.MOV.U32 R241, RZ, RZ, R225 ;  /* 0x000000fffff17224 */ /* 0x000fe200078e00e1 */
[----:B------:R-:W-:Y:S01]  /*c6b0*/  LOP3.LUT R7, R7, 0xffff, RZ, 0xc0, !PT ;  /* 0x0000ffff07077812 */ /* 0x000fe200078ec0ff */
[----:B------:R-:W-:Y:S01]  /*c6c0*/  IMAD.MOV.U32 R225, RZ, RZ, R180 ;  /* 0x000000ffffe17224 */ /* 0x000fe200078e00b4 */
[----:B------:R-:W-:Y:S01]  /*c6d0*/  PRMT R180, R56, 0x5410, R55 ;  /* 0x0000541038b47816 */ /* 0x000fe20000000037 */
[----:B--2---:R-:W-:-:S05]  /*c6e0*/  @!P0 HFMA2.BF16_V2 R16, -RZ.H0_H0, RZ.H0_H0, -R56.H0_H0 ;  /* 0x200000ffff108231 */ /* 0x004fca0000340938 */
[----:B------:R-:W-:-:S04]  /*c6f0*/  PRMT R11, R16, 0x7610, R11 ;  /* 0x00007610100b7816 */ /* 0x000fc8000000000b */
[----:B------:R-:W-:Y:S02]  /*c700*/  @!P0 PRMT R56, R11, 0x5410, RZ ;  /* 0x000054100b388816 */ /* 0x000fe400000000ff */
[----:B------:R-:W-:-:S13]  /*c710*/  ISETP.GE.U32.AND P0, PT, R199, R7, PT ;  /* 0x00000007c700720c */ /* 0x000fda0003f06070 */
[----:B---3--:R-:W-:-:S05]  /*c720*/  @!P0 HFMA2.BF16_V2 R9, -RZ.H0_H0, RZ.H0_H0, -R55.H0_H0 ;  /* 0x200000ffff098231 */ /* 0x008fca0000340937 */
[----:B------:R-:W-:Y:S02]  /*c730*/  PRMT R8, R9, 0x7610, R8 ;  /* 0x0000761009087816 */ /* 0x000fe40000000008 */
[----:B------:R1:W2:Y:S02]  /*c740*/  LDL.LU.S16 R9, [R1+0xf8] ;  /* 0x0000f80001097983 */ /* 0x0002a40000300600 */
[----:B------:R-:W-:Y:S02]  /*c750*/  @!P0 PRMT R55, R8, 0x5410, RZ ;  /* 0x0000541008378816 */ /* 0x000fe400000000ff */
[----:B------:R1:W3:Y:S04]  /*c760*/  LDL.LU.S16 R8, [R1+0xfc] ;  /* 0x0000fc0001087983 */ /* 0x0002e80000300600 */
[----:B------:R1:W4:Y:S04]  /*c770*/  LDL.LU.S16 R16, [R1+0x100] ;  /* 0x0001000001107983 */ /* 0x0003280000300600 */
[----:B------:R1:W4:Y:S01]  /*c780*/  LDL.LU.S16 R11, [R1+0x104] ;  /* 0x00010400010b7983 */ /* 0x0003220000300600 */
[----:B------:R-:W-:-:S02]  /*c790*/  SHF.R.U32.HI R7, RZ, 0x10, R6 ;  /* 0x00000010ff077819 */ /* 0x000fc40000011606 */
[----:B------:R-:W-:Y:S02]  /*c7a0*/  SHF.R.U32.HI R6, RZ, 0x18, R6 ;  /* 0x00000018ff067819 */ /* 0x000fe40000011606 */
[----:B------:R-:W-:Y:S02]  /*c7b0*/  LOP3.LUT R7, R7, 0xff, RZ, 0xc0, !PT ;  /* 0x000000ff07077812 */ /* 0x000fe400078ec0ff */
[C---:B------:R-:W-:Y:S02]  /*c7c0*/  ISETP.GE.U32.AND P0, PT, R199.reuse, R6, PT ;  /* 0x00000006c700720c */ /* 0x040fe40003f06070 */
[----:B------:R-:W-:Y:S02]  /*c7d0*/  ISETP.GE.U32.AND P1, PT, R199, R7, PT ;  /* 0x00000007c700720c */ /* 0x000fe40003f26070 */
[----:B------:R-:W-:Y:S01]  /*c7e0*/  PRMT R52, R53, 0x7632, R52 ;  /* 0x0000763235347816 */ /* 0x000fe20000000034 */
[----:B------:R-:W-:Y:S02]  /*c7f0*/  IMAD.MOV.U32 R226, RZ, RZ, R243 ;  /* 0x000000ffffe27224 */ /* 0x000fe400078e00f3 */
[----:B------:R-:W-:-:S02]  /*c800*/  IMAD.MOV.U32 R243, RZ, RZ, R241 ;  /* 0x000000fffff37224 */ /* 0x000fc400078e00f1 */
[----:B------:R-:W-:Y:S02]  /*c810*/  IMAD.MOV.U32 R241, RZ, RZ, R188 ;  /* 0x000000fffff17224 */ /* 0x000fe400078e00bc */
[----:B------:R-:W-:Y:S01]  /*c820*/  IMAD.MOV.U32 R188, RZ, RZ, R179 ;  /* 0x000000ffffbc7224 */ /* 0x000fe200078e00b3 */
[----:B------:R-:W-:Y:S01]  /*c830*/  PRMT R179, R53, 0x5410, R52 ;  /* 0x0000541035b37816 */ /* 0x000fe20000000034 */
[----:B------:R-:W-:Y:S01]  /*c840*/  IMAD.MOV.U32 R246, RZ, RZ, R243 ;  /* 0x000000fffff67224 */ /* 0x000fe200078e00f3 */
[C---:B------:R-:W-:Y:S01]  /*c850*/  PRMT R50, R51.reuse, 0x7632, R50 ;  /* 0x0000763233327816 */ /* 0x040fe20000000032 */
[----:B------:R-:W-:Y:S02]  /*c860*/  IMAD.MOV.U32 R243, RZ, RZ, R188 ;  /* 0x000000fffff37224 */ /* 0x000fe400078e00bc */
[----:B------:R-:W-:Y:S02]  /*c870*/  IMAD.MOV.U32 R188, RZ, RZ, R185 ;  /* 0x000000ffffbc7224 */ /* 0x000fe400078e00b9 */
[----:B------:R-:W-:Y:S01]  /*c880*/  IMAD.MOV.U32 R185, RZ, RZ, R187 ;  /* 0x000000ffffb97224 */ /* 0x000fe200078e00bb */
[----:B------:R-:W-:Y:S01]  /*c890*/  PRMT R187, R51, 0x5410, R50 ;  /* 0x0000541033bb7816 */ /* 0x000fe20000000032 */
[----:B--2---:R-:W-:-:S02]  /*c8a0*/  @!P1 HFMA2.BF16_V2 R9, -RZ.H0_H0, RZ.H0_H0, -R53.H0_H0 ;  /* 0x200000ffff099231 */ /* 0x004fc40000340935 */
[----:B---3--:R-:W-:-:S03]  /*c8b0*/  @!P0 HFMA2.BF16_V2 R8, -RZ.H0_H0, RZ.H0_H0, -R52.H0_H0 ;  /* 0x200000ffff088231 */ /* 0x008fc60000340934 */
[----:B------:R-:W-:Y:S02]  /*c8c0*/  PRMT R7, R9, 0x7610, R7 ;  /* 0x0000761009077816 */ /* 0x000fe40000000007 */
[----:B------:R-:W-:Y:S02]  /*c8d0*/  PRMT R6, R8, 0x7610, R6 ;  /* 0x0000761008067816 */ /* 0x000fe40000000006 */
[----:B------:R-:W-:Y:S02]  /*c8e0*/  @!P1 PRMT R53, R7, 0x5410, RZ ;  /* 0x0000541007359816 */ /* 0x000fe400000000ff */
[----:B------:R-:W-:Y:S01]  /*c8f0*/  @!P0 PRMT R52, R6, 0x5410, RZ ;  /* 0x0000541006348816 */ /* 0x000fe200000000ff */
[----:B------:R-:W-:-:S05]  /*c900*/  IMAD.WIDE.U32 R6, R10, -0x2daee0ad, RZ ;  /* 0xd2511f530a067825 */ /* 0x000fca00078e00ff */
[----:B------:R-:W-:-:S04]  /*c910*/  LOP3.LUT R8, R7, R223, R12, 0x96, !PT ;  /* 0x000000df07087212 */ /* 0x000fc800078e960c */
[----:B------:R-:W-:-:S04]  /*c920*/  LOP3.LUT R9, R8, 0xff, RZ, 0xc0, !PT ;  /* 0x000000ff08097812 */ /* 0x000fc800078ec0ff */
[----:B------:R-:W-:-:S13]  /*c930*/  ISETP.GE.U32.AND P0, PT, R199, R9, PT ;  /* 0x00000009c700720c */ /* 0x000fda0003f06070 */
[----:B----4-:R-:W-:-:S05]  /*c940*/  @!P0 HFMA2.BF16_V2 R16, -RZ.H0_H0, RZ.H0_H0, -R51.H0_H0 ;  /* 0x200000ffff108231 */ /* 0x010fca0000340933 */
[----:B------:R-:W-:Y:S02]  /*c950*/  PRMT R9, R16, 0x7610, R9 ;  /* 0x0000761010097816 */ /* 0x000fe40000000009 */
[----:B------:R1:W2:Y:S02]  /*c960*/  LDL.LU.S16 R16, [R1+0x118] ;  /* 0x0001180001107983 */ /* 0x0002a40000300600 */
[----:B------:R-:W-:Y:S02]  /*c970*/  @!P0 PRMT R51, R9, 0x5410, RZ ;  /* 0x0000541009338816 */ /* 0x000fe400000000ff */
[----:B------:R-:W-:-:S04]  /*c980*/  LOP3.LUT R9, R8, 0xffff, RZ, 0xc0, !PT ;  /* 0x0000ffff08097812 */ /* 0x000fc800078ec0ff */
[----:B------:R-:W-:-:S04]  /*c990*/  SHF.R.U32.HI R9, RZ, 0x8, R9 ;  /* 0x00000008ff097819 */ /* 0x000fc80000011609 */
[----:B------:R-:W-:-:S04]  /*c9a0*/  LOP3.LUT R9, R9, 0xffff, RZ, 0xc0, !PT ;  /* 0x0000ffff09097812 */ /* 0x000fc800078ec0ff */
[----:B------:R-:W-:-:S13]  /*c9b0*/  ISETP.GE.U32.AND P0, PT, R199, R9, PT ;  /* 0x00000009c700720c */ /* 0x000fda0003f06070 */
[----:B------:R-:W-:-:S05]  /*c9c0*/  @!P0 HFMA2.BF16_V2 R11, -RZ.H0_H0, RZ.H0_H0, -R50.H0_H0 ;  /* 0x200000ffff0b8231 */ /* 0x000fca0000340932 */
[----:B------:R-:W-:Y:S02]  /*c9d0*/  PRMT R9, R11, 0x7610, R9 ;  /* 0x000076100b097816 */ /* 0x000fe40000000009 */
[----:B------:R1:W3:Y:S02]  /*c9e0*/  LDL.LU.S16 R11, [R1+0x11c] ;  /* 0x00011c00010b7983 */ /* 0x0002e40000300600 */
[----:B------:R-:W-:Y:S02]  /*c9f0*/  @!P0 PRMT R50, R9, 0x5410, RZ ;  /* 0x0000541009328816 */ /* 0x000fe400000000ff */
[--C-:B------:R-:W-:Y:S02]  /*ca00*/  SHF.R.U32.HI R9, RZ, 0x10, R8.reuse ;  /* 0x00000010ff097819 */ /* 0x100fe40000011608 */
[----:B------:R-:W-:-:S04]  /*ca10*/  SHF.R.U32.HI R8, RZ, 0x18, R8 ;  /* 0x00000018ff087819 */ /* 0x000fc80000011608 */
[----:B------:R-:W-:Y:S02]  /*ca20*/  ISETP.GE.U32.AND P0, PT, R199, R8, PT ;  /* 0x00000008c700720c */ /* 0x000fe40003f06070 */
[----:B------:R-:W-:Y:S02]  /*ca30*/  PRMT R48, R49, 0x7632, R48 ;  /* 0x0000763231307816 */ /* 0x000fe40000000030 */
[----:B------:R-:W-:-:S04]  /*ca40*/  LOP3.LUT R9, R9, 0xff, RZ, 0xc0, !PT ;  /* 0x000000ff09097812 */ /* 0x000fc800078ec0ff */
[----:B------:R-:W-:Y:S01]  /*ca50*/  ISETP.GE.U32.AND P1, PT, R199, R9, PT ;  /* 0x00000009c700720c */ /* 0x000fe20003f26070 */
[----:B------:R-:W-:Y:S02]  /*ca60*/  IMAD.MOV.U32 R229, RZ, RZ, R226 ;  /* 0x000000ffffe57224 */ /* 0x000fe400078e00e2 */
[----:B------:R-:W-:Y:S02]  /*ca70*/  IMAD.MOV.U32 R226, RZ, RZ, R236 ;  /* 0x000000ffffe27224 */ /* 0x000fe400078e00ec */
[----:B------:R-:W-:Y:S01]  /*ca80*/  IMAD.MOV.U32 R236, RZ, RZ, R186 ;  /* 0x000000ffffec7224 */ /* 0x000fe200078e00ba */
[----:B------:R-:W-:-:S07]  /*ca90*/  PRMT R186, R49, 0x5410, R48 ;  /* 0x0000541031ba7816 */ /* 0x000fce0000000030 */
[----:B--2---:R-:W-:-:S05]  /*caa0*/  @!P1 HFMA2.BF16_V2 R16, -RZ.H0_H0, RZ.H0_H0, -R49.H0_H0 ;  /* 0x200000ffff109231 */ /* 0x004fca0000340931 */
[----:B------:R-:W-:Y:S01]  /*cab0*/  PRMT R9, R16, 0x7610, R9 ;  /* 0x0000761010097816 */ /* 0x000fe20000000009 */
[----:B---3--:R-:W-:-:S05]  /*cac0*/  @!P0 HFMA2.BF16_V2 R11, -RZ.H0_H0, RZ.H0_H0, -R48.H0_H0 ;  /* 0x200000ffff0b8231 */ /* 0x008fca0000340930 */
[----:B------:R-:W-:Y:S02]  /*cad0*/  PRMT R8, R11, 0x7610, R8 ;  /* 0x000076100b087816 */ /* 0x000fe40000000008 */
[----:B------:R1:W2:Y:S01]  /*cae0*/  LDL.LU.S16 R11, [R1+0x124] ;  /* 0x00012400010b7983 */ /* 0x0002a20000300600 */
[----:B------:R-:W-:-:S03]  /*caf0*/  @!P1 PRMT R49, R9, 0x5410, RZ ;  /* 0x0000541009319816 */ /* 0x000fc600000000ff */
[----:B------:R1:W3:Y:S04]  /*cb00*/  LDL.LU.S16 R9, [R1+0x128] ;  /* 0x0001280001097983 */ /* 0x0002e80000300600 */
[----:B------:R1:W4:Y:S01]  /*cb10*/  LDL.LU.S16 R16, [R1+0x138] ;  /* 0x0001380001107983 */ /* 0x0003220000300600 */
[----:B------:R-:W-:Y:S02]  /*cb20*/  @!P0 PRMT R48, R8, 0x5410, RZ ;  /* 0x0000541008308816 */ /* 0x000fe400000000ff */
[----:B------:R-:W-:-:S04]  /*cb30*/  LOP3.LUT R8, R6, 0xff, RZ, 0xc0, !PT ;  /* 0x000000ff06087812 */ /* 0x000fc800078ec0ff */
[----:B------:R-:W-:Y:S02]  /*cb40*/  ISETP.GE.U32.AND P0, PT, R199, R8, PT ;  /* 0x00000008c700720c */ /* 0x000fe40003f06070 */
[----:B------:R-:W-:Y:S01]  /*cb50*/  LOP3.LUT R7, R6, 0xffff, RZ, 0xc0, !PT ;  /* 0x0000ffff06077812 */ /* 0x000fe200078ec0ff */
[----:B------:R-:W-:Y:S01]  /*cb60*/  IMAD.MOV.U32 R228, RZ, RZ, R226 ;  /* 0x000000ffffe47224 */ /* 0x000fe200078e00e2 */
[----:B------:R-:W-:Y:S02]  /*cb70*/  PRMT R46, R47, 0x7632, R46 ;  /* 0x000076322f2e7816 */ /* 0x000fe4000000002e */
[----:B------:R-:W-:Y:S01]  /*cb80*/  SHF.R.U32.HI R7, RZ, 0x8, R7 ;  /* 0x00000008ff077819 */ /* 0x000fe20000011607 */
[----:B------:R-:W-:Y:S02]  /*cb90*/  IMAD.MOV.U32 R226, RZ, RZ, R236 ;  /* 0x000000ffffe27224 */ /* 0x000fe400078e00ec */
[----:B------:R-:W-:Y:S01]  /*cba0*/  IMAD.MOV.U32 R236, RZ, RZ, R242 ;  /* 0x000000ffffec7224 */ /* 0x000fe200078e00f2 */
[----:B------:R-:W-:Y:S01]  /*cbb0*/  LOP3.LUT R7, R7, 0xffff, RZ, 0xc0, !PT ;  /* 0x0000ffff07077812 */ /* 0x000fe200078ec0ff */
[----:B------:R-:W-:Y:S01]  /*cbc0*/  IMAD.MOV.U32 R242, RZ, RZ, R184 ;  /* 0x000000fffff27224 */ /* 0x000fe200078e00b8 */
[----:B------:R-:W-:Y:S01]  /*cbd0*/  PRMT R184, R47, 0x5410, R46 ;  /* 0x000054102fb87816 */ /* 0x000fe2000000002e */
[----:B------:R-:W-:Y:S01]  /*cbe0*/  IMAD.MOV.U32 R247, RZ, RZ, R226 ;  /* 0x000000fffff77224 */ /* 0x000fe200078e00e2 */
[----:B------:R-:W-:Y:S01]  /*cbf0*/  PRMT R42, R43, 0x7632, R42 ;  /* 0x000076322b2a7816 */ /* 0x000fe2000000002a */
[----:B------:R-:W-:-:S02]  /*cc00*/  IMAD.MOV.U32 R226, RZ, RZ, R213 ;  /* 0x000000ffffe27224 */ /* 0x000fc400078e00d5 */
[----:B------:R-:W-:Y:S01]  /*cc10*/  IMAD.MOV.U32 R213, RZ, RZ, R183 ;  /* 0x000000ffffd57224 */ /* 0x000fe200078e00b7 */
[----:B------:R-:W-:Y:S01]  /*cc20*/  PRMT R183, R43, 0x5410, R42 ;  /* 0x000054102bb77816 */ /* 0x000fe2000000002a */
[----:B--2---:R-:W-:-:S05]  /*cc30*/  @!P0 HFMA2.BF16_V2 R11, -RZ.H0_H0, RZ.H0_H0, -R47.H0_H0 ;  /* 0x200000ffff0b8231 */ /* 0x004fca000034092f */
[----:B------:R-:W-:-:S04]  /*cc40*/  PRMT R10, R11, 0x7610, R10 ;  /* 0x000076100b0a7816 */ /* 0x000fc8000000000a */
[----:B------:R-:W-:Y:S02]  /*cc50*/  @!P0 PRMT R47, R10, 0x5410, RZ ;  /* 0x000054100a2f8816 */ /* 0x000fe400000000ff */
[----:B------:R-:W-:-:S13]  /*cc60*/  ISETP.GE.U32.AND P0, PT, R199, R7, PT ;  /* 0x00000007c700720c */ /* 0x000fda0003f06070 */
[----:B---3--:R-:W-:-:S05]  /*cc70*/  @!P0 HFMA2.BF16_V2 R9, -RZ.H0_H0, RZ.H0_H0, -R46.H0_H0 ;  /* 0x200000ffff098231 */ /* 0x008fca000034092e */
[----:B------:R-:W-:-:S04]  /*cc80*/  PRMT R8, R9, 0x7610, R8 ;  /* 0x0000761009087816 */ /* 0x000fc80000000008 */
[----:B------:R-:W-:Y:S02]  /*cc90*/  @!P0 PRMT R46, R8, 0x5410, RZ ;  /* 0x00005410082e8816 */ /* 0x000fe400000000ff */
[----:B------:R-:W-:Y:S02]  /*cca0*/  LOP3.LUT R8, R29, R215, R30, 0x96, !PT ;  /* 0x000000d71d087212 */ /* 0x000fe400078e961e */
[----:B------:R-:W-:-:S03]  /*ccb0*/  LOP3.LUT R10, R5, R214, R28, 0x96, !PT ;  /* 0x000000d6050a7212 */ /* 0x000fc600078e961c */
[----:B------:R-:W-:-:S04]  /*ccc0*/  IMAD.WIDE.U32 R8, R8, -0x2daee0ad, RZ ;  /* 0xd2511f5308087825 */ /* 0x000fc800078e00ff */
[----:B------:R-:W-:Y:S01]  /*ccd0*/  IMAD.WIDE.U32 R10, R10, -0x2daee0ad, RZ ;  /* 0xd2511f530a0a7825 */ /* 0x000fe200078e00ff */
[----:B------:R-:W-:Y:S02]  /*cce0*/  LOP3.LUT R9, R9, R216, R14, 0x96, !PT ;  /* 0x000000d809097212 */ /* 0x000fe400078e960e */
[----:B------:R-:W-:Y:S02]  /*ccf0*/  SHF.R.U32.HI R7, RZ, 0x10, R6 ;  /* 0x00000010ff077819 */ /* 0x000fe40000011606 */
[----:B------:R-:W-:Y:S01]  /*cd00*/  LOP3.LUT R11, R11, R221, R8, 0x96, !PT ;  /* 0x000000dd0b0b7212 */ /* 0x000fe200078e9608 */
[----:B------:R-:W-:Y:S01]  /*cd10*/  IMAD.WIDE.U32 R8, R9, -0x326172a9, RZ ;  /* 0xcd9e8d5709087825 */ /* 0x000fe200078e00ff */
[----:B------:R-:W-:-:S04]  /*cd20*/  LOP3.LUT R7, R7, 0xff, RZ, 0xc0, !PT ;  /* 0x000000ff07077812 */ /* 0x000fc800078ec0ff */
[----:B------:R-:W-:Y:S02]  /*cd30*/  LOP3.LUT R4, R9, R211, R4, 0x96, !PT ;  /* 0x000000d309047212 */ /* 0x000fe400078e9604 */
[----:B------:R-:W-:-:S03]  /*cd40*/  ISETP.GE.U32.AND P2, PT, R199, R7, PT ;  /* 0x00000007c700720c */ /* 0x000fc60003f46070 */
[----:B------:R-:W-:-:S05]  /*cd50*/  IMAD.WIDE.U32 R4, R4, -0x2daee0ad, RZ ;  /* 0xd2511f5304047825 */ /* 0x000fca00078e00ff */
[----:B------:R-:W-:Y:S01]  /*cd60*/  LOP3.LUT R7, R5, R219, R10, 0x96, !PT ;  /* 0x000000db05077212 */ /* 0x000fe200078e960a */
[----:B------:R-:W-:-:S04]  /*cd70*/  IMAD.WIDE.U32 R10, R11, -0x326172a9, RZ ;  /* 0xcd9e8d570b0a7825 */ /* 0x000fc800078e00ff */
[----:B----4-:R-:W-:Y:S01]  /*cd80*/  @!P2 HFMA2.BF16_V2 R16, -RZ.H0_H0, RZ.H0_H0, -R43.H0_H0 ;  /* 0x200000ffff10a231 */ /* 0x010fe2000034092b */
[----:B------:R-:W-:Y:S02]  /*cd90*/  LOP3.LUT R8, R11, R220, R8, 0x96, !PT ;  /* 0x000000dc0b087212 */ /* 0x000fe400078e9608 */
[----:B------:R-:W-:-:S04]  /*cda0*/  SHF.R.U32.HI R11, RZ, 0x18, R6 ;  /* 0x00000018ff0b7819 */ /* 0x000fc80000011606 */
[----:B------:R-:W-:Y:S02]  /*cdb0*/  ISETP.GE.U32.AND P1, PT, R199, R11, PT ;  /* 0x0000000bc700720c */ /* 0x000fe40003f26070 */
[----:B------:R-:W-:Y:S02]  /*cdc0*/  PRMT R11, R16, 0x7610, R11 ;  /* 0x00007610100b7816 */ /* 0x000fe4000000000b */
[----:B------:R1:W2:Y:S04]  /*cdd0*/  LDL.LU.S16 R16, [R1+0x13c] ;  /* 0x00013c0001107983 */ /* 0x0002a80000300600 */
[----:B------:R1:W3:Y:S01]  /*cde0*/  LDL.LU.S16 R15, [R1+0x140] ;  /* 0x00014000010f7983 */ /* 0x0002e20000300600 */
[----:B------:R-:W-:-:S03]  /*cdf0*/  @!P2 PRMT R43, R11, 0x5410, RZ ;  /* 0x000054100b2ba816 */ /* 0x000fc600000000ff */
[----:B------:R1:W4:Y:S01]  /*ce00*/  LDL.LU.S16 R11, [R1+0x144] ;  /* 0x00014400010b7983 */ /* 0x0003220000300600 */
[----:B------:R-:W-:-:S05]  /*ce10*/  IMAD.WIDE.U32 R8, R8, -0x2daee0ad, RZ ;  /* 0xd2511f5308087825 */ /* 0x000fca00078e00ff */
[----:B------:R-:W-:Y:S01]  /*ce20*/  LOP3.LUT R4, R9, R217, R4, 0x96, !PT ;  /* 0x000000d909047212 */ /* 0x000fe200078e9604 */
[----:B------:R-:W-:-:S04]  /*ce30*/  IMAD.WIDE.U32 R6, R7, -0x326172a9, RZ ;  /* 0xcd9e8d5707067825 */ /* 0x000fc800078e00ff */
[----:B------:R-:W-:-:S05]  /*ce40*/  IMAD.WIDE.U32 R4, R4, -0x326172a9, RZ ;  /* 0xcd9e8d5704047825 */ /* 0x000fca00078e00ff */
[----:B------:R-:W-:-:S04]  /*ce50*/  LOP3.LUT R9, R5, R222, R6, 0x96, !PT ;  /* 0x000000de05097212 */ /* 0x000fc800078e9606 */
[----:B------:R-:W-:-:S04]  /*ce60*/  LOP3.LUT R6, R9, 0xff, RZ, 0xc0, !PT ;  /* 0x000000ff09067812 */ /* 0x000fc800078ec0ff */
[----:B------:R-:W-:Y:S01]  /*ce70*/  ISETP.GE.U32.AND P0, PT, R199, R6, PT ;  /* 0x00000006c700720c */ /* 0x000fe20003f06070 */
[----:B------:R-:W-:Y:S02]  /*ce80*/  IMAD.MOV.U32 R251, RZ, RZ, R247 ;  /* 0x000000fffffb7224 */ /* 0x000fe400078e00f7 */
        /* <DEDUP_REMOVED lines=8> */
[----:B---3--:R-:W-:Y:S02]  /*cf10*/  @!P0 HFMA2.BF16_V2 R15, -RZ.H0_H0, RZ.H0_H0, -R41.H0_H0 ;  /* 0x200000ffff0f8231 */ /* 0x008fe40000340929 */
[----:B--2---:R-:W-:-:S03]  /*cf20*/  @!P1 HFMA2.BF16_V2 R16, -RZ.H0_H0, RZ.H0_H0, -R42.H0_H0 ;  /* 0x200000ffff109231 */ /* 0x004fc6000034092a */
[----:B------:R-:W-:-:S04]  /*cf30*/  PRMT R6, R15, 0x7610, R6 ;  /* 0x000076100f067816 */ /* 0x000fc80000000006 */
[----:B------:R-:W-:Y:S02]  /*cf40*/  @!P0 PRMT R41, R6, 0x5410, RZ ;  /* 0x0000541006298816 */ /* 0x000fe400000000ff */
[----:B------:R-:W-:Y:S02]  /*cf50*/  LOP3.LUT R6, R9, 0xffff, RZ, 0xc0, !PT ;  /* 0x0000ffff09067812 */ /* 0x000fe400078ec0ff */
[----:B------:R-:W-:Y:S02]  /*cf60*/  PRMT R14, R16, 0x7610, R14 ;  /* 0x00007610100e7816 */ /* 0x000fe4000000000e */
[----:B------:R-:W-:Y:S02]  /*cf70*/  SHF.R.U32.HI R6, RZ, 0x8, R6 ;  /* 0x00000008ff067819 */ /* 0x000fe40000011606 */
[----:B------:R-:W-:Y:S02]  /*cf80*/  @!P1 PRMT R42, R14, 0x5410, RZ ;  /* 0x000054100e2a9816 */ /* 0x000fe400000000ff */
[----:B------:R-:W-:Y:S01]  /*cf90*/  LOP3.LUT R6, R6, 0xffff, RZ, 0xc0, !PT ;  /* 0x0000ffff06067812 */ /* 0x000fe200078ec0ff */
[----:B------:R1:W2:Y:S03]  /*cfa0*/  LDL.LU.S16 R14, [R1+0x148] ;  /* 0x00014800010e7983 */ /* 0x0002a60000300600 */
[----:B------:R-:W-:-:S13]  /*cfb0*/  ISETP.GE.U32.AND P0, PT, R199, R6, PT ;  /* 0x00000006c700720c */ /* 0x000fda0003f06070 */
[----:B----4-:R-:W-:-:S05]  /*cfc0*/  @!P0 HFMA2.BF16_V2 R11, -RZ.H0_H0, RZ.H0_H0, -R40.H0_H0 ;  /* 0x200000ffff0b8231 */ /* 0x010fca0000340928 */
[----:B------:R-:W-:Y:S02]  /*cfd0*/  PRMT R6, R11, 0x7610, R6 ;  /* 0x000076100b067816 */ /* 0x000fe40000000006 */
[----:B------:R1:W3:Y:S02]  /*cfe0*/  LDL.LU.S16 R11, [R1+0x14c] ;  /* 0x00014c00010b7983 */ /* 0x0002e40000300600 */
[----:B------:R-:W-:Y:S02]  /*cff0*/  @!P0 PRMT R40, R6, 0x5410, RZ ;  /* 0x0000541006288816 */ /* 0x000fe400000000ff */
[----:B------:R-:W-:-:S04]  /*d000*/  LOP3.LUT R6, R4, 0xff, RZ, 0xc0, !PT ;  /* 0x000000ff04067812 */ /* 0x000fc800078ec0ff */
[----:B------:R-:W-:Y:S02]  /*d010*/  ISETP.GE.U32.AND P0, PT, R199, R6, PT ;  /* 0x00000006c700720c */ /* 0x000fe40003f06070 */
[----:B------:R-:W-:-:S04]  /*d020*/  F2FP.BF16.F32.PACK_AB R19, R19, R21 ;  /* 0x000000151313723e */ /* 0x000fc800000010ff */
[C---:B------:R-:W-:Y:S02]  /*d030*/  PRMT R35, R19.reuse, 0x7610, R35 ;  /* 0x0000761013237816 */ /* 0x040fe40000000023 */
[----:B------:R-:W-:Y:S01]  /*d040*/  LOP3.LUT R5, R4, 0xffff, RZ, 0xc0, !PT ;  /* 0x0000ffff04057812 */ /* 0x000fe200078ec0ff */
[----:B------:R-:W-:Y:S02]  /*d050*/  IMAD.MOV.U32 R248, RZ, RZ, R251 ;  /* 0x000000fffff87224 */ /* 0x000fe400078e00fb */
[----:B------:R-:W-:Y:S01]  /*d060*/  IMAD.MOV.U32 R251, RZ, RZ, R247 ;  /* 0x000000fffffb7224 */ /* 0x000fe200078e00f7 */
[----:B------:R-:W-:Y:S01]  /*d070*/  SHF.R.U32.HI R5, RZ, 0x8, R5 ;  /* 0x00000008ff057819 */ /* 0x000fe20000011605 */
[----:B------:R-:W-:Y:S01]  /*d080*/  IMAD.MOV.U32 R247, RZ, RZ, R228 ;  /* 0x000000fffff77224 */ /* 0x000fe200078e00e4 */
[----:B------:R-:W-:Y:S01]  /*d090*/  PRMT R34, R19, 0x7632, R34 ;  /* 0x0000763213227816 */ /* 0x000fe20000000022 */
[----:B------:R-:W-:Y:S02]  /*d0a0*/  IMAD.MOV.U32 R228, RZ, RZ, R229 ;  /* 0x000000ffffe47224 */ /* 0x000fe400078e00e5 */
[----:B------:R-:W-:Y:S01]  /*d0b0*/  IMAD.MOV.U32 R229, RZ, RZ, R246 ;  /* 0x000000ffffe57224 */ /* 0x000fe200078e00f6 */
[----:B------:R-:W-:Y:S01]  /*d0c0*/  LOP3.LUT R5, R5, 0xffff, RZ, 0xc0, !PT ;  /* 0x0000ffff05057812 */ /* 0x000fe200078ec0ff */
[----:B------:R-:W-:-:S02]  /*d0d0*/  IMAD.MOV.U32 R246, RZ, RZ, R226 ;  /* 0x000000fffff67224 */ /* 0x000fc400078e00e2 */
[----:B------:R-:W-:Y:S02]  /*d0e0*/  IMAD.MOV.U32 R226, RZ, RZ, R225 ;  /* 0x000000ffffe27224 */ /* 0x000fe400078e00e1 */
        /* <DEDUP_REMOVED lines=8> */
[----:B------:R1:W2:Y:S01]  /*d170*/  LDL.LU.S16 R11, [R1+0x150] ;  /* 0x00015000010b7983 */ /* 0x0002a20000300600 */
[----:B------:R-:W-:Y:S02]  /*d180*/  SHF.R.U32.HI R5, RZ, 0x10, R4 ;  /* 0x00000010ff057819 */ /* 0x000fe40000011604 */
[----:B------:R-:W-:Y:S02]  /*d190*/  @!P0 PRMT R34, R6, 0x5410, RZ ;  /* 0x0000541006228816 */ /* 0x000fe400000000ff */
[----:B------:R1:W3:Y:S01]  /*d1a0*/  LDL.LU.S16 R6, [R1+0x158] ;  /* 0x0001580001067983 */ /* 0x0002e20000300600 */
[----:B------:R-:W-:-:S04]  /*d1b0*/  LOP3.LUT R5, R5, 0xff, RZ, 0xc0, !PT ;  /* 0x000000ff05057812 */ /* 0x000fc800078ec0ff */
[----:B------:R-:W-:Y:S01]  /*d1c0*/  ISETP.GE.U32.AND P1, PT, R199, R5, PT ;  /* 0x00000005c700720c */ /* 0x000fe20003f26070 */
[----:B------:R-:W-:Y:S02]  /*d1d0*/  IMAD.MOV.U32 R249, RZ, RZ, R248 ;  /* 0x000000fffff97224 */ /* 0x000fe400078e00f8 */
[----:B------:R-:W-:Y:S02]  /*d1e0*/  IMAD.MOV.U32 R248, RZ, RZ, R251 ;  /* 0x000000fffff87224 */ /* 0x000fe400078e00fb */
[----:B------:R-:W-:Y:S02]  /*d1f0*/  IMAD.MOV.U32 R251, RZ, RZ, R247 ;  /* 0x000000fffffb7224 */ /* 0x000fe400078e00f7 */
        /* <DEDUP_REMOVED lines=9> */
[----:B------:R-:W-:Y:S02]  /*d290*/  PRMT R200, R33, 0x5410, R32 ;  /* 0x0000541021c87816 */ /* 0x000fe40000000020 */
[----:B------:R-:W-:Y:S01]  /*d2a0*/  SHF.R.U32.HI R4, RZ, 0x18, R4 ;  /* 0x00000018ff047819 */ /* 0x000fe20000011604 */
[----:B--2---:R-:W-:-:S05]  /*d2b0*/  @!P1 HFMA2.BF16_V2 R11, -RZ.H0_H0, RZ.H0_H0, -R33.H0_H0 ;  /* 0x200000ffff0b9231 */ /* 0x004fca0000340921 */
[----:B------:R-:W-:-:S04]  /*d2c0*/  PRMT R5, R11, 0x7610, R5 ;  /* 0x000076100b057816 */ /* 0x000fc80000000005 */
[----:B------:R-:W-:Y:S02]  /*d2d0*/  @!P1 PRMT R33, R5, 0x5410, RZ ;  /* 0x0000541005219816 */ /* 0x000fe400000000ff */
[----:B------:R1:W2:Y:S01]  /*d2e0*/  LDL.LU.S16 R5, [R1+0x15c] ;  /* 0x00015c0001057983 */ /* 0x0002a20000300600 */
[----:B------:R-:W-:Y:S02]  /*d2f0*/  ISETP.GE.U32.AND P0, PT, R199, R4, PT ;  /* 0x00000004c700720c */ /* 0x000fe40003f06070 */
[----:B------:R-:W-:Y:S01]  /*d300*/  LOP3.LUT R7, R7, R218, R10, 0x96, !PT ;  /* 0x000000da07077212 */ /* 0x000fe200078e960a */
[----:B------:R-:W4:Y:S04]  /*d310*/  LDL R14, [R1+0x1a8] ;  /* 0x0001a800010e7983 */ /* 0x000f280000100800 */
[----:B------:R1:W4:Y:S06]  /*d320*/  LDL.LU.S16 R11, [R1+0x160] ;  /* 0x00016000010b7983 */ /* 0x00032c0000300600 */
[----:B---3--:R-:W-:-:S05]  /*d330*/  @!P0 HFMA2.BF16_V2 R6, -RZ.H0_H0, RZ.H0_H0, -R32.H0_H0 ;  /* 0x200000ffff068231 */ /* 0x008fca0000340920 */
[----:B------:R-:W-:Y:S01]  /*d340*/  PRMT R4, R6, 0x7610, R4 ;  /* 0x0000761006047816 */ /* 0x000fe20000000004 */
[----:B------:R-:W-:-:S05]  /*d350*/  IMAD.WIDE.U32 R6, R7, -0x2daee0ad, RZ ;  /* 0xd2511f5307067825 */ /* 0x000fca00078e00ff */
[----:B------:R-:W-:Y:S02]  /*d360*/  LOP3.LUT R8, R7, R223, R8, 0x96, !PT ;  /* 0x000000df07087212 */ /* 0x000fe400078e9608 */
[----:B------:R-:W-:Y:S02]  /*d370*/  @!P0 PRMT R32, R4, 0x5410, RZ ;  /* 0x0000541004208816 */ /* 0x000fe400000000ff */
[----:B------:R-:W-:-:S04]  /*d380*/  LOP3.LUT R4, R8, 0xff, RZ, 0xc0, !PT ;  /* 0x000000ff08047812 */ /* 0x000fc800078ec0ff */
[----:B------:R-:W-:Y:S01]  /*d390*/  ISETP.GE.U32.AND P0, PT, R199, R4, PT ;  /* 0x00000004c700720c */ /* 0x000fe20003f06070 */
[----:B------:R-:W-:Y:S01]  /*d3a0*/  IMAD.MOV.U32 R250, RZ, RZ, R249 ;  /* 0x000000fffffa7224 */ /* 0x000fe200078e00f9 */
[C---:B------:R-:W-:Y:S01]  /*d3b0*/  PRMT R30, R31.reuse, 0x7632, R30 ;  /* 0x000076321f1e7816 */ /* 0x040fe2000000001e */
[----:B------:R-:W-:Y:S02]  /*d3c0*/  IMAD.MOV.U32 R249, RZ, RZ, R251 ;  /* 0x000000fffff97224 */ /* 0x000fe400078e00fb */
[----:B------:R-:W-:Y:S02]  /*d3d0*/  IMAD.MOV.U32 R251, RZ, RZ, R247 ;  /* 0x000000fffffb7224 */ /* 0x000fe400078e00f7 */
[----:B------:R-:W-:Y:S02]  /*d3e0*/  IMAD.MOV.U32 R247, RZ, RZ, R228 ;  /* 0x000000fffff77224 */ /* 0x000fe400078e00e4 */
[----:B------:R-:W-:Y:S01]  /*d3f0*/  IMAD.MOV.U32 R228, RZ, RZ, R225 ;  /* 0x000000ffffe47224 */ /* 0x000fe200078e00e1 */
[----:B------:R-:W-:-:S03]  /*d400*/  PRMT R225, R31, 0x5410, R30 ;  /* 0x000054101fe17816 */ /* 0x000fc6000000001e */
[----:B--2---:R-:W-:-:S05]  /*d410*/  @!P0 HFMA2.BF16_V2 R5, -RZ.H0_H0, RZ.H0_H0, -R31.H0_H0 ;  /* 0x200000ffff058231 */ /* 0x004fca000034091f */
[----:B------:R-:W-:Y:S02]  /*d420*/  PRMT R4, R5, 0x7610, R4 ;  /* 0x0000761005047816 */ /* 0x000fe40000000004 */
[----:B------:R1:W2:Y:S02]  /*d430*/  LDL.LU.S16 R5, [R1+0x164] ;  /* 0x0001640001057983 */ /* 0x0002a40000300600 */
[----:B------:R-:W-:Y:S02]  /*d440*/  @!P0 PRMT R31, R4, 0x5410, RZ ;  /* 0x00005410041f8816 */ /* 0x000fe400000000ff */
[----:B------:R-:W-:Y:S01]  /*d450*/  LOP3.LUT R4, R8, 0xffff, RZ, 0xc0, !PT ;  /* 0x0000ffff08047812 */ /* 0x000fe200078ec0ff */
[----:B------:R-:W3:Y:S03]  /*d460*/  LDL R16, [R1+0x1e0] ;  /* 0x0001e00001107983 */ /* 0x000ee60000100800 */
[----:B------:R-:W-:Y:S01]  /*d470*/  SHF.R.U32.HI R4, RZ, 0x8, R4 ;  /* 0x00000008ff047819 */ /* 0x000fe20000011604 */
[----:B------:R-:W3:Y:S03]  /*d480*/  LDL R15, [R1+0x180] ;  /* 0x00018000010f7983 */ /* 0x000ee60000100800 */
[----:B------:R-:W-:-:S04]  /*d490*/  LOP3.LUT R4, R4, 0xffff, RZ, 0xc0, !PT ;  /* 0x0000ffff04047812 */ /* 0x000fc800078ec0ff */
[----:B------:R-:W-:-:S13]  /*d4a0*/  ISETP.GE.U32.AND P0, PT, R199, R4, PT ;  /* 0x00000004c700720c */ /* 0x000fda0003f06070 */
[----:B----4-:R-:W-:-:S05]  /*d4b0*/  @!P0 HFMA2.BF16_V2 R11, -RZ.H0_H0, RZ.H0_H0, -R30.H0_H0 ;  /* 0x200000ffff0b8231 */ /* 0x010fca000034091e */
[----:B------:R-:W-:-:S04]  /*d4c0*/  PRMT R4, R11, 0x7610, R4 ;  /* 0x000076100b047816 */ /* 0x000fc80000000004 */
[----:B------:R-:W-:Y:S02]  /*d4d0*/  @!P0 PRMT R30, R4, 0x5410, RZ ;  /* 0x00005410041e8816 */ /* 0x000fe400000000ff */
[----:B------:R-:W-:-:S04]  /*d4e0*/  LOP3.LUT R4, R6, 0xff, RZ, 0xc0, !PT ;  /* 0x000000ff06047812 */ /* 0x000fc800078ec0ff */
[----:B------:R-:W-:Y:S02]  /*d4f0*/  ISETP.GE.U32.AND P0, PT, R199, R4, PT ;  /* 0x00000004c700720c */ /* 0x000fe40003f06070 */
[----:B------:R-:W-:-:S11]  /*d500*/  PRMT R29, R18, 0x7610, R29 ;  /* 0x00007610121d7816 */ /* 0x000fd6000000001d */
[----:B--2---:R-:W-:-:S05]  /*d510*/  @!P0 HFMA2.BF16_V2 R5, -RZ.H0_H0, RZ.H0_H0, -R29.H0_H0 ;  /* 0x200000ffff058231 */ /* 0x004fca000034091d */
[----:B------:R-:W-:Y:S02]  /*d520*/  PRMT R4, R5, 0x7610, R4 ;  /* 0x0000761005047816 */ /* 0x000fe40000000004 */
[----:B------:R-:W2:Y:S04]  /*d530*/  LDL R5, [R1+0x188] ;  /* 0x0001880001057983 */ /* 0x000ea80000100800 */
[----:B------:R1:W4:Y:S01]  /*d540*/  LDL.LU.S16 R11, [R1+0x16c] ;  /* 0x00016c00010b7983 */ /* 0x0003220000300600 */
[----:B------:R-:W-:Y:S01]  /*d550*/  PRMT R28, R18, 0x7632, R28 ;  /* 0x00007632121c7816 */ /* 0x000fe2000000001c */
[----:B------:R-:W-:Y:S02]  /*d560*/  IMAD.MOV.U32 R252, RZ, RZ, R228 ;  /* 0x000000fffffc7224 */ /* 0x000fe400078e00e4 */
[----:B------:R-:W-:Y:S01]  /*d570*/  IMAD.MOV.U32 R228, RZ, RZ, R226 ;  /* 0x000000ffffe47224 */ /* 0x000fe200078e00e2 */
[----:B------:R-:W-:Y:S01]  /*d580*/  PRMT R226, R29, 0x5410, R28 ;  /* 0x000054101de27816 */ /* 0x000fe2000000001c */
[----:B------:R-:W3:Y:S01]  /*d590*/  S2R R17, SR_CTAID.X ;  /* 0x0000000000117919 */ /* 0x000ee20000002500 */
[----:B------:R-:W-:-:S02]  /*d5a0*/  @!P0 PRMT R29, R4, 0x5410, RZ ;  /* 0x00005410041d8816 */ /* 0x000fc400000000ff */
[----:B------:R-:W-:Y:S01]  /*d5b0*/  LOP3.LUT R4, R6, 0xffff, RZ, 0xc0, !PT ;  /* 0x0000ffff06047812 */ /* 0x000fe200078ec0ff */
[----:B------:R-:W2:Y:S03]  /*d5c0*/  LDL R12, [R1+0x3ac] ;  /* 0x0003ac00010c7983 */ /* 0x000ea60000100800 */
[----:B------:R-:W-:-:S04]  /*d5d0*/  SHF.R.U32.HI R4, RZ, 0x8, R4 ;  /* 0x00000008ff047819 */ /* 0x000fc80000011604 */
[----:B------:R-:W-:-:S04]  /*d5e0*/  LOP3.LUT R4, R4, 0xffff, RZ, 0xc0, !PT ;  /* 0x0000ffff04047812 */ /* 0x000fc800078ec0ff */
[----:B------:R-:W-:Y:S01]  /*d5f0*/  ISETP.GE.U32.AND P0, PT, R199, R4, PT ;  /* 0x00000004c700720c */ /* 0x000fe20003f06070 */
[----:B------:R-:W2:Y:S01]  /*d600*/  S2R R7, SR_CTAID.Z ;  /* 0x0000000000077919 */ /* 0x000ea20000002700 */
[----:B---3--:R-:W-:-:S11]  /*d610*/  IMAD.SHL.U32 R17, R17, 0x80, RZ ;  /* 0x0000008011117824 */ /* 0x008fd600078e00ff */
[----:B----4-:R-:W-:-:S05]  /*d620*/  @!P0 HFMA2.BF16_V2 R11, -RZ.H0_H0, RZ.H0_H0, -R28.H0_H0 ;  /* 0x200000ffff0b8231 */ /* 0x010fca000034091c */
[----:B------:R-:W-:Y:S02]  /*d630*/  PRMT R4, R11, 0x7610, R4 ;  /* 0x000076100b047816 */ /* 0x000fe40000000004 */
[----:B------:R-:W2:Y:S02]  /*d640*/  S2R R11, SR_CTAID.Y ;  /* 0x00000000000b7919 */ /* 0x000ea40000002600 */
[----:B--2---:R-:W-:Y:S02]  /*d650*/  IMAD R7, R11, R5, R7 ;  /* 0x000000050b077224 */ /* 0x004fe400078e0207 */
[----:B------:R-:W2:Y:S02]  /*d660*/  S2R R11, SR_TID.X ;  /* 0x00000000000b7919 */ /* 0x000ea40000002100 */
[----:B------:R-:W-:Y:S02]  /*d670*/  IMAD R7, R16, R7, R17 ;  /* 0x0000000710077224 */ /* 0x000fe400078e0211 */
[----:B------:R-:W3:Y:S01]  /*d680*/  LDL.64 R16, [R1+0x190] ;  /* 0x0001900001107983 */ /* 0x000ee20000100a00 */
[----:B------:R-:W-:-:S02]  /*d690*/  @!P0 PRMT R28, R4, 0x5410, RZ ;  /* 0x00005410041c8816 */ /* 0x000fc400000000ff */
[----:B------:R-:W-:Y:S02]  /*d6a0*/  LOP3.LUT R4, R15, 0x7ffffffc, RZ, 0xc0, !PT ;  /* 0x7ffffffc0f047812 */ /* 0x000fe400078ec0ff */
[----:B--2---:R-:W-:-:S04]  /*d6b0*/  SHF.R.S32.HI R15, RZ, 0x1f, R11 ;  /* 0x0000001fff0f7819 */ /* 0x004fc8000001140b */
[----:B------:R-:W-:Y:S02]  /*d6c0*/  LEA.HI R15, R15, R11, RZ, 0x5 ;  /* 0x0000000b0f0f7211 */ /* 0x000fe400078f28ff */
[----:B------:R1:W2:Y:S01]  /*d6d0*/  LDL.LU.S16 R11, [R1+0x178] ;  /* 0x00017800010b7983 */ /* 0x0002a20000300600 */
[----:B------:R-:W-:Y:S02]  /*d6e0*/  IMAD.MOV.U32 R20, RZ, RZ, R252 ;  /* 0x000000ffff147224 */ /* 0x000fe400078e00fc */
[----:B------:R-:W4:Y:S01]  /*d6f0*/  S2R R252, SR_TID.X ;  /* 0x0000000000fc7919 */ /* 0x000f220000002100 */
[----:B------:R-:W-:-:S04]  /*d700*/  LOP3.LUT R15, R15, 0xffffffe0, RZ, 0xc0, !PT ;  /* 0xffffffe00f0f7812 */ /* 0x000fc800078ec0ff */
[----:B----4-:R-:W-:Y:S01]  /*d710*/  IADD3 R5, -R4, R252, -R15 ;  /* 0x000000fc04057210 */ /* 0x010fe20007ffe90f */
[----:B------:R-:W-:-:S04]  /*d720*/  IMAD.SHL.U32 R4, R248, 0x80, RZ ;  /* 0x00000080f8047824 */ /* 0x000fc800078e00ff */
[----:B------:R-:W-:Y:S02]  /*d730*/  IMAD.SHL.U32 R5, R5, 0x2, RZ ;  /* 0x0000000205057824 */ /* 0x000fe400078e00ff */
[C---:B------:R-:W-:Y:S02]  /*d740*/  IMAD R4, R14.reuse, R7, R4 ;  /* 0x000000070e047224 */ /* 0x040fe400078e0204 */
[----:B------:R-:W-:Y:S02]  /*d750*/  IMAD R5, R14, R12, R5 ;  /* 0x0000000c0e057224 */ /* 0x000fe400078e0205 */
[----:B------:R-:W-:-:S03]  /*d760*/  VIADD R4, R4, 0xffffff80 ;  /* 0xffffff8004047836 */ /* 0x000fc60000000000 */
[----:B------:R-:W-:Y:S02]  /*d770*/  SHF.R.S32.HI R7, RZ, 0x1f, R5 ;  /* 0x0000001fff077819 */ /* 0x000fe40000011405 */
[----:B------:R-:W-:-:S04]  /*d780*/  IADD3 R5, P0, R5, R4, RZ ;  /* 0x0000000405057210 */ /* 0x000fc80007f1e0ff */
[----:B------:R-:W-:Y:S02]  /*d790*/  LEA.HI.X.SX32 R7, R4, R7, 0x1, P0 ;  /* 0x0000000704077211 */ /* 0x000fe400000f0eff */
[C---:B------:R-:W-:Y:S02]  /*d7a0*/  PRMT R19, R13.reuse, 0x7610, R19 ;  /* 0x000076100d137816 */ /* 0x040fe40000000013 */
[----:B------:R-:W-:Y:S02]  /*d7b0*/  PRMT R18, R13, 0x7632, R18 ;  /* 0x000076320d127816 */ /* 0x000fe40000000012 */
[----:B---3--:R-:W-:-:S04]  /*d7c0*/  LEA R4, P0, R5, R16, 0x1 ;  /* 0x0000001005047211 */ /* 0x008fc800078008ff */
[----:B------:R-:W-:Y:S01]  /*d7d0*/  LEA.HI.X R5, R5, R17, R7, 0x1, P0 ;  /* 0x0000001105057211 */ /* 0x000fe200000f0c07 */
[----:B------:R-:W-:Y:S02]  /*d7e0*/  IMAD.MOV.U32 R17, RZ, RZ, R185 ;  /* 0x000000ffff117224 */ /* 0x000fe400078e00b9 */
[----:B------:R-:W-:Y:S02]  /*d7f0*/  IMAD.MOV.U32 R185, RZ, RZ, R171 ;  /* 0x000000ffffb97224 */ /* 0x000fe400078e00ab */
[----:B------:R-:W-:Y:S01]  /*d800*/  IMAD R171, R2, 0x2, R3 ;  /* 0x0000000202ab7824 */ /* 0x000fe200078e0203 */
[--C-:B------:R-:W-:Y:S02]  /*d810*/  SHF.R.U32.HI R3, RZ, 0x10, R6.reuse ;  /* 0x00000010ff037819 */ /* 0x100fe40000011606 */
[----:B------:R-:W-:Y:S02]  /*d820*/  SHF.R.U32.HI R2, RZ, 0x18, R6 ;  /* 0x00000018ff027819 */ /* 0x000fe40000011606 */
[----:B------:R-:W-:-:S02]  /*d830*/  LOP3.LUT R3, R3, 0xff, RZ, 0xc0, !PT ;  /* 0x000000ff03037812 */ /* 0x000fc400078ec0ff */
[C---:B------:R-:W-:Y:S02]  /*d840*/  ISETP.GE.U32.AND P0, PT, R199.reuse, R2, PT ;  /* 0x00000002c700720c */ /* 0x040fe40003f06070 */
[--C-:B------:R-:W-:Y:S02]  /*d850*/  SHF.R.U32.HI R2, RZ, 0x18, R9.reuse ;  /* 0x00000018ff027819 */ /* 0x100fe40000011609 */
[C---:B------:R-:W-:Y:S02]  /*d860*/  ISETP.GE.U32.AND P1, PT, R199.reuse, R3, PT ;  /* 0x00000003c700720c */ /* 0x040fe40003f26070 */
[----:B------:R-:W-:Y:S02]  /*d870*/  ISETP.GE.U32.AND P4, PT, R199, R2, PT ;  /* 0x00000002c700720c */ /* 0x000fe40003f86070 */
[----:B------:R-:W-:-:S04]  /*d880*/  SHF.R.U32.HI R2, RZ, 0x10, R9 ;  /* 0x00000010ff027819 */ /* 0x000fc80000011609 */
[----:B------:R-:W-:-:S04]  /*d890*/  LOP3.LUT R2, R2, 0xff, RZ, 0xc0, !PT ;  /* 0x000000ff02027812 */ /* 0x000fc800078ec0ff */
[C---:B------:R-:W-:Y:S02]  /*d8a0*/  ISETP.GE.U32.AND P5, PT, R199.reuse, R2, PT ;  /* 0x00000002c700720c */ /* 0x040fe40003fa6070 */
[--C-:B------:R-:W-:Y:S01]  /*d8b0*/  SHF.R.U32.HI R2, RZ, 0x10, R8.reuse ;  /* 0x00000010ff027819 */ /* 0x100fe20000011608 */
[----:B--2---:R-:W-:Y:S01]  /*d8c0*/  @!P1 HFMA2.BF16_V2 R11, -RZ.H0_H0, RZ.H0_H0, -R19.H0_H0 ;  /* 0x200000ffff0b9231 */ /* 0x004fe20000340913 */
[----:B------:R-:W-:Y:S01]  /*d8d0*/  SHF.R.U32.HI R8, RZ, 0x18, R8 ;  /* 0x00000018ff087819 */ /* 0x000fe20000011608 */
[----:B------:R-:W-:Y:S02]  /*d8e0*/  IMAD.MOV.U32 R12, RZ, RZ, R185 ;  /* 0x000000ffff0c7224 */ /* 0x000fe400078e00b9 */
[----:B------:R-:W-:Y:S01]  /*d8f0*/  IMAD.MOV.U32 R16, RZ, RZ, R20 ;  /* 0x000000ffff107224 */ /* 0x000fe200078e0014 */
[----:B------:R-:W-:Y:S01]  /*d900*/  ISETP.GE.U32.AND P2, PT, R199, R8, PT ;  /* 0x00000008c700720c */ /* 0x000fe20003f46070 */
[----:B------:R1:W2:Y:S01]  /*d910*/  LDL.LU.S16 R185, [R1+0x180] ;  /* 0x0001800001b97983 */ /* 0x0002a20000300600 */
[----:B------:R-:W-:Y:S01]  /*d920*/  PRMT R8, R11, 0x7610, R8 ;  /* 0x000076100b087816 */ /* 0x000fe20000000008 */
[----:B------:R-:W-:Y:S01]  /*d930*/  IMAD.MOV.U32 R20, RZ, RZ, R224 ;  /* 0x000000ffff147224 */ /* 0x000fe200078e00e0 */
[----:B------:R-:W-:Y:S01]  /*d940*/  PRMT R224, R19, 0x5410, R18 ;  /* 0x0000541013e07816 */ /* 0x000fe20000000012 */
[----:B------:R1:W3:Y:S01]  /*d950*/  LDL.LU.S16 R13, [R1+0x194] ;  /* 0x00019400010d7983 */ /* 0x0002e20000300600 */
[----:B------:R-:W-:-:S03]  /*d960*/  @!P1 PRMT R19, R8, 0x5410, RZ ;  /* 0x0000541008139816 */ /* 0x000fc600000000ff */
[----:B------:R1:W4:Y:S04]  /*d970*/  LDL.LU.S16 R11, [R1+0x190] ;  /* 0x00019000010b7983 */ /* 0x0003280000300600 */
[----:B------:R1:W4:Y:S04]  /*d980*/  LDL.LU.S16 R9, [R1+0x188] ;  /* 0x0001880001097983 */ /* 0x0003280000300600 */
[----:B------:R1:W4:Y:S01]  /*d990*/  LDL.LU.S16 R8, [R1+0x184] ;  /* 0x0001840001087983 */ /* 0x0003220000300600 */
[----:B------:R-:W-:Y:S02]  /*d9a0*/  LOP3.LUT R2, R2, 0xff, RZ, 0xc0, !PT ;  /* 0x000000ff02027812 */ /* 0x000fe400078ec0ff */
[----:B------:R-:W-:-:S02]  /*d9b0*/  PRMT R21, R22, 0x7632, R21 ;  /* 0x0000763216157816 */ /* 0x000fc40000000015 */
[----:B------:R-:W-:Y:S01]  /*d9c0*/  ISETP.GE.U32.AND P3, PT, R199, R2, PT ;  /* 0x00000002c700720c */ /* 0x000fe20003f66070 */
[----:B------:R-:W-:Y:S01]  /*d9d0*/  IMAD.MOV.U32 R15, RZ, RZ, R17 ;  /* 0x000000ffff0f7224 */ /* 0x000fe200078e0011 */
[----:B------:R-:W-:Y:S01]  /*d9e0*/  PRMT R23, R25, 0x7632, R23 ;  /* 0x0000763219177816 */ /* 0x000fe20000000017 */
[----:B------:R-:W-:Y:S02]  /*d9f0*/  IMAD.MOV.U32 R17, RZ, RZ, R16 ;  /* 0x000000ffff117224 */ /* 0x000fe400078e0010 */
[----:B------:R-:W-:Y:S02]  /*da00*/  IMAD.MOV.U32 R16, RZ, RZ, R250 ;  /* 0x000000ffff107224 */ /* 0x000fe400078e00fa */
[----:B------:R-:W-:Y:S02]  /*da10*/  IMAD.MOV.U32 R250, RZ, RZ, R229 ;  /* 0x000000fffffa7224 */ /* 0x000fe400078e00e5 */
[----:B------:R-:W-:Y:S02]  /*da20*/  IMAD.MOV.U32 R229, RZ, RZ, R246 ;  /* 0x000000ffffe57224 */ /* 0x000fe400078e00f6 */
[----:B------:R-:W-:-:S02]  /*da30*/  IMAD.MOV.U32 R246, RZ, RZ, R243 ;  /* 0x000000fffff67224 */ /* 0x000fc400078e00f3 */
[----:B------:R-:W-:Y:S02]  /*da40*/  IMAD.MOV.U32 R243, RZ, RZ, R241 ;  /* 0x000000fffff37224 */ /* 0x000fe400078e00f1 */
[----:B------:R-:W-:Y:S01]  /*da50*/  IMAD.MOV.U32 R241, RZ, RZ, R213 ;  /* 0x000000fffff17224 */ /* 0x000fe200078e00d5 */
[----:B------:R-:W-:Y:S01]  /*da60*/  PRMT R213, R22, 0x5410, R21 ;  /* 0x0000541016d57816 */ /* 0x000fe20000000015 */
[----:B------:R1:W-:Y:S04]  /*da70*/  ST.E.U16 desc[UR4][R4.64], R154 ;  /* 0x0000009a04007985 */ /* 0x0003e8000c101504 */
[----:B------:R1:W-:Y:S02]  /*da80*/  ST.E.U16 desc[UR4][R4.64+0x2], R153 ;  /* 0x0000029904007985 */ /* 0x0003e4000c101504 */
[----:B-1----:R-:W-:-:S02]  /*da90*/  IMAD.MOV.U32 R154, RZ, RZ, R16 ;  /* 0x000000ffff9a7224 */ /* 0x002fc400078e0010 */
[----:B------:R-:W-:Y:S02]  /*daa0*/  IMAD.MOV.U32 R16, RZ, RZ, R250 ;  /* 0x000000ffff107224 */ /* 0x000fe400078e00fa */
[----:B------:R-:W-:Y:S02]  /*dab0*/  IMAD.MOV.U32 R153, RZ, RZ, R17 ;  /* 0x000000ffff997224 */ /* 0x000fe400078e0011 */
[----:B------:R-:W-:Y:S02]  /*dac0*/  IMAD.MOV.U32 R17, RZ, RZ, R229 ;  /* 0x000000ffff117224 */ /* 0x000fe400078e00e5 */
[----:B------:R-:W-:Y:S02]  /*dad0*/  IMAD.MOV.U32 R250, RZ, RZ, R243 ;  /* 0x000000fffffa7224 */ /* 0x000fe400078e00f3 */
[----:B------:R-:W-:Y:S02]  /*dae0*/  IMAD.MOV.U32 R229, RZ, RZ, R241 ;  /* 0x000000ffffe57224 */ /* 0x000fe400078e00f1 */
[----:B------:R-:W-:-:S02]  /*daf0*/  IMAD.MOV.U32 R243, RZ, RZ, R237 ;  /* 0x000000fffff37224 */ /* 0x000fc400078e00ed */
[----:B------:R-:W-:Y:S02]  /*db00*/  IMAD.MOV.U32 R241, RZ, RZ, R236 ;  /* 0x000000fffff17224 */ /* 0x000fe400078e00ec */
[----:B--2---:R-:W-:Y:S02]  /*db10*/  @!P0 HFMA2.BF16_V2 R185, -RZ.H0_H0, RZ.H0_H0, -R18.H0_H0 ;  /* 0x200000ffffb98231 */ /* 0x004fe40000340912 */
[----:B---3--:R-:W-:Y:S02]  /*db20*/  @!P5 HFMA2.BF16_V2 R13, -RZ.H0_H0, RZ.H0_H0, -R25.H0_H0 ;  /* 0x200000ffff0dd231 */ /* 0x008fe40000340919 */
[----:B----4-:R-:W-:Y:S02]  /*db30*/  @!P4 HFMA2.BF16_V2 R11, -RZ.H0_H0, RZ.H0_H0, -R23.H0_H0 ;  /* 0x200000ffff0bc231 */ /* 0x010fe40000340917 */
[----:B------:R-:W-:Y:S01]  /*db40*/  @!P2 HFMA2.BF16_V2 R8, -RZ.H0_H0, RZ.H0_H0, -R21.H0_H0 ;  /* 0x200000ffff08a231 */ /* 0x000fe20000340915 */
[----:B------:R-:W-:-:S04]  /*db50*/  PRMT R7, R13, 0x7610, R7 ;  /* 0x000076100d077816 */ /* 0x000fc80000000007 */
[----:B------:R-:W-:Y:S01]  /*db60*/  PRMT R2, R8, 0x7610, R2 ;  /* 0x0000761008027816 */ /* 0x000fe20000000002 */
[----:B------:R-:W-:Y:S02]  /*db70*/  @!P3 HFMA2.BF16_V2 R9, -RZ.H0_H0, RZ.H0_H0, -R22.H0_H0 ;  /* 0x200000ffff09b231 */ /* 0x000fe40000340916 */
[----:B------:R-:W-:Y:S01]  /*db80*/  IMAD.MOV.U32 R13, RZ, RZ, R15 ;  /* 0x000000ffff0d7224 */ /* 0x000fe200078e000f */
[----:B------:R-:W-:Y:S01]  /*db90*/  @!P2 PRMT R21, R2, 0x5410, RZ ;  /* 0x000054100215a816 */ /* 0x000fe200000000ff */
[----:B------:R-:W-:Y:S01]  /*dba0*/  IMAD.SHL.U32 R2, R14, 0x8, RZ ;  /* 0x000000080e027824 */ /* 0x000fe200078e00ff */
[----:B------:R-:W-:Y:S01]  /*dbb0*/  PRMT R6, R11, 0x7610, R6 ;  /* 0x000076100b067816 */ /* 0x000fe20000000006 */
[----:B------:R-:W-:Y:S01]  /*dbc0*/  IMAD.MOV.U32 R15, RZ, RZ, R246 ;  /* 0x000000ffff0f7224 */ /* 0x000fe200078e00f6 */
[----:B------:R-:W-:Y:S01]  /*dbd0*/  PRMT R10, R185, 0x7610, R10 ;  /* 0x00007610b90a7816 */ /* 0x000fe2000000000a */
[----:B------:R-:W-:Y:S01]  /*dbe0*/  IMAD.MOV.U32 R246, RZ, RZ, R191 ;  /* 0x000000fffff67224 */ /* 0x000fe200078e00bf */
[----:B------:R-:W-:Y:S01]  /*dbf0*/  PRMT R3, R9, 0x7610, R3 ;  /* 0x0000761009037816 */ /* 0x000fe20000000003 */
[----:B------:R-:W-:Y:S01]  /*dc00*/  IMAD.WIDE.U32 R190, R190, -0x326172a9, RZ ;  /* 0xcd9e8d57bebe7825 */ /* 0x000fe200078e00ff */
[----:B------:R-:W-:Y:S01]  /*dc10*/  PRMT R185, R25, 0x5410, R23 ;  /* 0x0000541019b97816 */ /* 0x000fe20000000017 */
[----:B------:R1:W-:Y:S01]  /*dc20*/  STL [R1+0x290], R2 ;  /* 0x0002900201007387 */ /* 0x0003e20000100800 */
[----:B------:R-:W-:Y:S01]  /*dc30*/  @!P4 PRMT R23, R6, 0x5410, RZ ;  /* 0x000054100617c816 */ /* 0x000fe200000000ff */
[----:B------:R-:W-:Y:S01]  /*dc40*/  IMAD.WIDE R8, R2, 0x2, R4 ;  /* 0x0000000202087825 */ /* 0x000fe200078e0204 */
[----:B------:R-:W-:-:S02]  /*dc50*/  @!P0 PRMT R18, R10, 0x5410, RZ ;  /* 0x000054100a128816 */ /* 0x000fc400000000ff */
[----:B------:R-:W-:Y:S01]  /*dc60*/  LOP3.LUT R10, R197, R191, RZ, 0x3c, !PT ;  /* 0x000000bfc50a7212 */ /* 0x000fe200078e3cff */
[----:B------:R-:W-:Y:S01]  /*dc70*/  IMAD.SHL.U32 R6, R14, 0x40, RZ ;  /* 0x000000400e067824 */ /* 0x000fe200078e00ff */
[----:B------:R-:W-:Y:S02]  /*dc80*/  @!P5 PRMT R25, R7, 0x5410, RZ ;  /* 0x000054100719d816 */ /* 0x000fe400000000ff */
[----:B------:R-:W-:Y:S01]  /*dc90*/  @!P3 PRMT R22, R3, 0x5410, RZ ;  /* 0x000054100316b816 */ /* 0x000fe200000000ff */
[----:B------:R-:W-:Y:S01]  /*dca0*/  IMAD.WIDE R6, R6, 0x2, R4 ;  /* 0x0000000206067825 */ /* 0x000fe200078e0204 */
[----:B------:R2:W-:Y:S03]  /*dcb0*/  ST.E.U16 desc[UR4][R8.64], R118 ;  /* 0x0000007608007985 */ /* 0x0005e6000c101504 */
[----:B------:R-:W-:Y:S01]  /*dcc0*/  IMAD.WIDE.U32 R236, R10, -0x2daee0ad, RZ ;  /* 0xd2511f530aec7825 */ /* 0x000fe200078e00ff */
[----:B------:R-:W-:Y:S03]  /*dcd0*/  ST.E.U16 desc[UR4][R8.64+0x2], R119 ;  /* 0x0000027708007985 */ /* 0x000fe6000c101504 */
[----:B-1----:R-:W-:-:S05]  /*dce0*/  IMAD R2, R14, 0x48, RZ ;  /* 0x000000480e027824 */ /* 0x002fca00078e02ff */
[----:B------:R1:W-:Y:S01]  /*dcf0*/  STL [R1+0x294], R2 ;  /* 0x0002940201007387 */ /* 0x0003e20000100800 */
[----:B------:R-:W-:-:S03]  /*dd00*/  LOP3.LUT R14, R239, R196, R128, 0x96, !PT ;  /* 0x000000c4ef0e7212 */ /* 0x000fc600078e9680 */
[----:B------:R-:W-:Y:S01]  /*dd10*/  ST.E.U16 desc[UR4][R6.64], R82 ;  /* 0x0000005206007985 */ /* 0x000fe2000c101504 */
[----:B------:R-:W-:-:S03]  /*dd20*/  LOP3.LUT R10, R237, R196, R128, 0x96, !PT ;  /* 0x000000c4ed0a7212 */ /* 0x000fc600078e9680 */
[----:B------:R-:W-:Y:S01]  /*dd30*/  ST.E.U16 desc[UR4][R6.64+0x2], R81 ;  /* 0x0000025106007985 */ /* 0x000fe2000c101504 */
[----:B--2---:R-:W-:Y:S01]  /*dd40*/  IMAD.MOV.U32 R118, RZ, RZ, R12 ;  /* 0x000000ffff767224 */ /* 0x004fe200078e000c */
[-C--:B------:R-:W-:Y:S02]  /*dd50*/  LOP3.LUT R12, R166, R129.reuse, RZ, 0x3c, !PT ;  /* 0x00000081a60c7212 */ /* 0x080fe400078e3cff */
[----:B------:R-:W-:Y:S01]  /*dd60*/  LOP3.LUT R11, R155, R129, RZ, 0x3c, !PT ;  /* 0x000000819b0b7212 */ /* 0x000fe200078e3cff */
[----:B-1----:R-:W-:-:S05]  /*dd70*/  IMAD.WIDE R2, R2, 0x2, R4 ;  /* 0x0000000202027825 */ /* 0x002fca00078e0204 */
[----:B------:R-:W-:Y:S04]  /*dd80*/  ST.E.U16 desc[UR4][R2.64], R79 ;  /* 0x0000004f02007985 */ /* 0x000fe8000c101504 */
[----:B------:R1:W-:Y:S04]  /*dd90*/  ST.E.U16 desc[UR4][R2.64+0x2], R78 ;  /* 0x0000024e02007985 */ /* 0x0003e8000c101504 */
[----:B------:R-:W-:Y:S04]  /*dda0*/  ST.E.U16 desc[UR4][R4.64+0x10], R97 ;  /* 0x0000106104007985 */ /* 0x000fe8000c101504 */
[----:B------:R-:W-:Y:S04]  /*ddb0*/  ST.E.U16 desc[UR4][R4.64+0x12], R94 ;  /* 0x0000125e04007985 */ /* 0x000fe8000c101504 */
[----:B------:R-:W-:Y:S04]  /*ddc0*/  ST.E.U16 desc[UR4][R8.64+0x10], R91 ;  /* 0x0000105b08007985 */ /* 0x000fe8000c101504 */
[----:B------:R-:W-:Y:S04]  /*ddd0*/  ST.E.U16 desc[UR4][R8.64+0x12], R93 ;  /* 0x0000125d08007985 */ /* 0x000fe8000c101504 */
[----:B------:R-:W-:Y:S04]  /*dde0*/  ST.E.U16 desc[UR4][R6.64+0x10], R76 ;  /* 0x0000104c06007985 */ /* 0x000fe8000c101504 */
[----:B------:R-:W-:Y:S04]  /*ddf0*/  ST.E.U16 desc[UR4][R6.64+0x12], R75 ;  /* 0x0000124b06007985 */ /* 0x000fe8000c101504 */
[----:B------:R2:W-:Y:S01]  /*de00*/  ST.E.U16 desc[UR4][R2.64+0x10], R26 ;  /* 0x0000101a02007985 */ /* 0x0005e2000c101504 */
[----:B-1----:R-:W-:-:S03]  /*de10*/  IMAD.WIDE.U32 R78, R14, -0x326172a9, RZ ;  /* 0xcd9e8d570e4e7825 */ /* 0x002fc600078e00ff */
[----:B------:R1:W-:Y:S04]  /*de20*/  ST.E.U16 desc[UR4][R2.64+0x12], R27 ;  /* 0x0000121b02007985 */ /* 0x0003e8000c101504 */
[----:B------:R3:W-:Y:S01]  /*de30*/  ST.E.U16 desc[UR4][R4.64+0x20], R87 ;  /* 0x0000205704007985 */ /* 0x0007e2000c101504 */
[----:B--2---:R-:W-:Y:S02]  /*de40*/  IMAD.MOV.U32 R26, RZ, RZ, R118 ;  /* 0x000000ffff1a7224 */ /* 0x004fe400078e0076 */
[----:B------:R-:W-:-:S04]  /*de50*/  IMAD.WIDE.U32 R118, R10, -0x326172a9, RZ ;  /* 0xcd9e8d570a767825 */ /* 0x000fc800078e00ff */
[----:B-1----:R-:W-:Y:S02]  /*de60*/  IMAD.MOV.U32 R27, RZ, RZ, R13 ;  /* 0x000000ffff1b7224 */ /* 0x002fe400078e000d */
[----:B------:R-:W-:-:S04]  /*de70*/  IMAD.WIDE.U32 R12, R12, -0x326172a9, RZ ;  /* 0xcd9e8d570c0c7825 */ /* 0x000fc800078e00ff */
[----:B------:R-:W-:Y:S01]  /*de80*/  IMAD.WIDE.U32 R10, R11, -0x326172a9, RZ ;  /* 0xcd9e8d570b0a7825 */ /* 0x000fe200078e00ff */
[-CC-:B------:R-:W-:Y:S02]  /*de90*/  LOP3.LUT R81, R79, R214.reuse, R12.reuse, 0x96, !PT ;  /* 0x000000d64f517212 */ /* 0x180fe400078e960c */
[-C--:B------:R-:W-:Y:S01]  /*dea0*/  LOP3.LUT R93, R119, R214.reuse, R12, 0x96, !PT ;  /* 0x000000d6775d7212 */ /* 0x080fe200078e960c */
[----:B------:R-:W-:Y:S01]  /*deb0*/  IMAD.MOV.U32 R12, RZ, RZ, R194 ;  /* 0x000000ffff0c7224 */ /* 0x000fe200078e00c2 */
[-CC-:B---3--:R-:W-:Y:S02]  /*dec0*/  LOP3.LUT R87, R79, R214.reuse, R10.reuse, 0x96, !PT ;  /* 0x000000d64f577212 */ /* 0x188fe400078e960a */
[----:B------:R-:W-:Y:S02]  /*ded0*/  LOP3.LUT R97, R119, R214, R10, 0x96, !PT ;  /* 0x000000d677617212 */ /* 0x000fe400078e960a */
[----:B------:R-:W-:Y:S02]  /*dee0*/  LOP3.LUT R10, R156, R129, RZ, 0x3c, !PT ;  /* 0x000000819c0a7212 */ /* 0x000fe400078e3cff */
[----:B------:R-:W-:-:S02]  /*def0*/  LOP3.LUT R76, R11, R215, R12, 0x96, !PT ;  /* 0x000000d70b4c7212 */ /* 0x000fc400078e960c */
[----:B------:R-:W-:Y:S01]  /*df00*/  LOP3.LUT R94, R11, R215, R190, 0x96, !PT ;  /* 0x000000d70b5e7212 */ /* 0x000fe200078e96be */
[----:B------:R-:W-:Y:S01]  /*df10*/  IMAD.WIDE.U32 R10, R10, -0x326172a9, RZ ;  /* 0xcd9e8d570a0a7825 */ /* 0x000fe200078e00ff */
[----:B------:R-:W-:Y:S04]  /*df20*/  ST.E.U16 desc[UR4][R4.64+0x22], R96 ;  /* 0x0000226004007985 */ /* 0x000fe8000c101504 */
[----:B------:R1:W-:Y:S04]  /*df30*/  ST.E.U16 desc[UR4][R8.64+0x20], R90 ;  /* 0x0000205a08007985 */ /* 0x0003e8000c101504 */
[----:B------:R2:W-:Y:S04]  /*df40*/  ST.E.U16 desc[UR4][R8.64+0x22], R95 ;  /* 0x0000225f08007985 */ /* 0x0005e8000c101504 */
[----:B------:R-:W-:Y:S04]  /*df50*/  ST.E.U16 desc[UR4][R6.64+0x20], R80 ;  /* 0x0000205006007985 */ /* 0x000fe8000c101504 */
[----:B------:R-:W-:Y:S04]  /*df60*/  ST.E.U16 desc[UR4][R6.64+0x22], R77 ;  /* 0x0000224d06007985 */ /* 0x000fe8000c101504 */
[----:B------:R-:W-:Y:S01]  /*df70*/  ST.E.U16 desc[UR4][R2.64+0x20], R74 ;  /* 0x0000204a02007985 */ /* 0x000fe2000c101504 */
[----:B-1----:R-:W-:-:S02]  /*df80*/  LOP3.LUT R90, R79, R214, R10, 0x96, !PT ;  /* 0x000000d64f5a7212 */ /* 0x002fc400078e960a */
[----:B--2---:R-:W-:Y:S01]  /*df90*/  LOP3.LUT R95, R119, R214, R10, 0x96, !PT ;  /* 0x000000d6775f7212 */ /* 0x004fe200078e960a */
[----:B------:R-:W-:Y:S01]  /*dfa0*/  IMAD.SHL.U32 R10, R172, 0x4, RZ ;  /* 0x00000004ac0a7824 */ /* 0x000fe200078e00ff */
[----:B------:R-:W-:Y:S04]  /*dfb0*/  ST.E.U16 desc[UR4][R2.64+0x22], R73 ;  /* 0x0000224902007985 */ /* 0x000fe8000c101504 */
[----:B------:R-:W-:Y:S01]  /*dfc0*/  LOP3.LUT R10, R129, R193, R10, 0x96, !PT ;  /* 0x000000c1810a7212 */ /* 0x000fe200078e960a */
[----:B------:R-:W-:Y:S04]  /*dfd0*/  ST.E.U16 desc[UR4][R4.64+0x30], R152 ;  /* 0x0000309804007985 */ /* 0x000fe8000c101504 */
[----:B------:R-:W-:Y:S04]  /*dfe0*/  ST.E.U16 desc[UR4][R4.64+0x32], R89 ;  /* 0x0000325904007985 */ /* 0x000fe8000c101504 */
[----:B------:R1:W-:Y:S01]  /*dff0*/  ST.E.U16 desc[UR4][R8.64+0x32], R88 ;  /* 0x0000325808007985 */ /* 0x0003e2000c101504 */
[----:B------:R-:W-:-:S02]  /*e000*/  LOP3.LUT R82, R11, R215, R12, 0x96, !PT ;  /* 0x000000d70b527212 */ /* 0x000fc400078e960c */
[-C--:B------:R-:W-:Y:S02]  /*e010*/  LOP3.LUT R96, R11, R215.reuse, R190, 0x96, !PT ;  /* 0x000000d70b607212 */ /* 0x080fe400078e96be */
[CC--:B------:R-:W-:Y:S02]  /*e020*/  LOP3.LUT R75, R13.reuse, R215.reuse, R194, 0x96, !PT ;  /* 0x000000d70d4b7212 */ /* 0x0c0fe400078e96c2 */
[----:B------:R-:W-:Y:S01]  /*e030*/  LOP3.LUT R91, R13, R215, R190, 0x96, !PT ;  /* 0x000000d70d5b7212 */ /* 0x000fe200078e96be */
[----:B------:R-:W-:Y:S02]  /*e040*/  IMAD.MOV.U32 R13, RZ, RZ, R195 ;  /* 0x000000ffff0d7224 */ /* 0x000fe400078e00c3 */
[----:B-1----:R-:W-:-:S05]  /*e050*/  IMAD.WIDE.U32 R88, R10, -0x326172a9, RZ ;  /* 0xcd9e8d570a587825 */ /* 0x002fca00078e00ff */
[----:B------:R-:W-:Y:S02]  /*e060*/  LOP3.LUT R10, R89, R215, R12, 0x96, !PT ;  /* 0x000000d7590a7212 */ /* 0x000fe400078e960c */
[----:B------:R-:W-:-:S03]  /*e070*/  LOP3.LUT R12, R79, R214, R88, 0x96, !PT ;  /* 0x000000d64f0c7212 */ /* 0x000fc600078e9658 */
[----:B------:R-:W-:-:S04]  /*e080*/  IMAD.WIDE.U32 R10, R10, -0x2daee0ad, RZ ;  /* 0xd2511f530a0a7825 */ /* 0x000fc800078e00ff */
[----:B------:R-:W-:-:S04]  /*e090*/  IMAD.WIDE.U32 R12, R12, -0x2daee0ad, RZ ;  /* 0xd2511f530c0c7825 */ /* 0x000fc800078e00ff */
[----:B------:R-:W-:Y:S02]  /*e0a0*/  IMAD.MOV.U32 R152, RZ, RZ, R153 ;  /* 0x000000ffff987224 */ /* 0x000fe400078e0099 */
[----:B------:R-:W-:Y:S01]  /*e0b0*/  IMAD.MOV.U32 R153, RZ, RZ, R16 ;  /* 0x000000ffff997224 */ /* 0x000fe200078e0010 */
[----:B------:R-:W-:Y:S02]  /*e0c0*/  LOP3.LUT R16, R11, R216, R238, 0x96, !PT ;  /* 0x000000d80b107212 */ /* 0x000fe400078e96ee */
[----:B------:R-:W-:Y:S01]  /*e0d0*/  LOP3.LUT R14, R13, R221, R10, 0x96, !PT ;  /* 0x000000dd0d0e7212 */ /* 0x000fe200078e960a */
[----:B------:R-:W-:Y:S02]  /*e0e0*/  IMAD.MOV.U32 R155, RZ, RZ, R17 ;  /* 0x000000ffff9b7224 */ /* 0x000fe400078e0011 */
[----:B------:R-:W-:Y:S02]  /*e0f0*/  IMAD.MOV.U32 R156, RZ, RZ, R154 ;  /* 0x000000ffff9c7224 */ /* 0x000fe400078e009a */
[----:B------:R-:W-:-:S04]  /*e100*/  IMAD.WIDE.U32 R16, R16, -0x326172a9, RZ ;  /* 0xcd9e8d5710107825 */ /* 0x000fc800078e00ff */
[----:B------:R-:W-:Y:S02]  /*e110*/  IMAD.MOV.U32 R154, RZ, RZ, R15 ;  /* 0x000000ffff9a7224 */ /* 0x000fe400078e000f */
[----:B------:R-:W-:Y:S01]  /*e120*/  IMAD.WIDE.U32 R14, R14, -0x326172a9, RZ ;  /* 0xcd9e8d570e0e7825 */ /* 0x000fe200078e00ff */
[----:B------:R1:W-:Y:S01]  /*e130*/  ST.E.U16 desc[UR4][R8.64+0x30], R151 ;  /* 0x0000309708007985 */ /* 0x0003e2000c101504 */
[----:B------:R-:W-:Y:S02]  /*e140*/  LOP3.LUT R10, R17, R211, R78, 0x96, !PT ;  /* 0x000000d3110a7212 */ /* 0x000fe400078e964e */
[----:B------:R-:W-:-:S03]  /*e150*/  IMAD.MOV.U32 R166, RZ, RZ, R27 ;  /* 0x000000ffffa67224 */ /* 0x000fc600078e001b */
[----:B------:R-:W-:Y:S01]  /*e160*/  IMAD.WIDE.U32 R10, R10, -0x2daee0ad, RZ ;  /* 0xd2511f530a0a7825 */ /* 0x000fe200078e00ff */
[----:B------:R2:W-:Y:S04]  /*e170*/  ST.E.U16 desc[UR4][R6.64+0x30], R84 ;  /* 0x0000305406007985 */ /* 0x0005e8000c101504 */
[----:B------:R-:W-:Y:S01]  /*e180*/  LOP3.LUT R12, R11, R219, R12, 0x96, !PT ;  /* 0x000000db0b0c7212 */ /* 0x000fe200078e960c */
[----:B------:R3:W-:Y:S01]  /*e190*/  ST.E.U16 desc[UR4][R6.64+0x32], R83 ;  /* 0x0000325306007985 */ /* 0x0007e2000c101504 */
[----:B-1----:R-:W-:Y:S01]  /*e1a0*/  IMAD.MOV.U32 R151, RZ, RZ, R26 ;  /* 0x000000ffff977224 */ /* 0x002fe200078e001a */
[----:B------:R-:W-:-:S05]  /*e1b0*/  LOP3.LUT R26, R15, R220, R16, 0x96, !PT ;  /* 0x000000dc0f1a7212 */ /* 0x000fca00078e9610 */
[----:B------:R-:W-:Y:S01]  /*e1c0*/  IMAD.WIDE.U32 R26, R26, -0x2daee0ad, RZ ;  /* 0xd2511f531a1a7825 */ /* 0x000fe200078e00ff */
[----:B------:R-:W-:Y:S04]  /*e1d0*/  ST.E.U16 desc[UR4][R2.64+0x30], R86 ;  /* 0x0000305602007985 */ /* 0x000fe8000c101504 */
[----:B------:R-:W-:Y:S01]  /*e1e0*/  LOP3.LUT R10, R27, R217, R10, 0x96, !PT ;  /* 0x000000d91b0a7212 */ /* 0x000fe200078e960a */
[----:B------:R-:W-:Y:S01]  /*e1f0*/  IMAD.WIDE.U32 R12, R12, -0x326172a9, RZ ;  /* 0xcd9e8d570c0c7825 */ /* 0x000fe200078e00ff */
[----:B------:R-:W-:Y:S03]  /*e200*/  ST.E.U16 desc[UR4][R2.64+0x32], R85 ;  /* 0x0000325502007985 */ /* 0x000fe6000c101504 */
[----:B------:R-:W-:Y:S01]  /*e210*/  IMAD.WIDE.U32 R10, R10, -0x326172a9, RZ ;  /* 0xcd9e8d570a0a7825 */ /* 0x000fe200078e00ff */
[----:B------:R-:W-:Y:S04]  /*e220*/  ST.E.U16 desc[UR4][R4.64+0x40], R150 ;  /* 0x0000409604007985 */ /* 0x000fe8000c101504 */
[----:B------:R-:W-:Y:S01]  /*e230*/  ST.E.U16 desc[UR4][R4.64+0x42], R149 ;  /* 0x0000429504007985 */ /* 0x000fe2000c101504 */
[----:B------:R-:W-:-:S03]  /*e240*/  LOP3.LUT R74, R13, R218, R14, 0x96, !PT ;  /* 0x000000da0d4a7212 */ /* 0x000fc600078e960e */
[----:B------:R-:W-:Y:S04]  /*e250*/  ST.E.U16 desc[UR4][R8.64+0x40], R147 ;  /* 0x0000409308007985 */ /* 0x000fe8000c101504 */
[----:B------:R-:W-:Y:S01]  /*e260*/  ST.E.U16 desc[UR4][R8.64+0x42], R148 ;  /* 0x0000429408007985 */ /* 0x000fe2000c101504 */
[----:B------:R-:W-:-:S03]  /*e270*/  IMAD.MOV.U32 R17, RZ, RZ, R20 ;  /* 0x000000ffff117224 */ /* 0x000fc600078e0014 */
[----:B------:R-:W-:Y:S01]  /*e280*/  ST.E.U16 desc[UR4][R6.64+0x40], R72 ;  /* 0x0000404806007985 */ /* 0x000fe2000c101504 */
[----:B------:R-:W-:-:S03]  /*e290*/  IMAD.MOV.U32 R14, RZ, RZ, R190 ;  /* 0x000000ffff0e7224 */ /* 0x000fc600078e00be */
[----:B------:R-:W-:Y:S01]  /*e2a0*/  ST.E.U16 desc[UR4][R6.64+0x42], R71 ;  /* 0x0000424706007985 */ /* 0x000fe2000c101504 */
[----:B------:R-:W-:-:S03]  /*e2b0*/  LOP3.LUT R20, R11, R222, R12, 0x96, !PT ;  /* 0x000000de0b147212 */ /* 0x000fc600078e960c */
[----:B------:R-:W-:Y:S01]  /*e2c0*/  ST.E.U16 desc[UR4][R2.64+0x40], R69 ;  /* 0x0000404502007985 */ /* 0x000fe2000c101504 */
[----:B------:R-:W-:-:S03]  /*e2d0*/  LOP3.LUT R77, R10, 0xffff, RZ, 0xc0, !PT ;  /* 0x0000ffff0a4d7812 */ /* 0x000fc600078ec0ff */
[----:B------:R-:W-:Y:S01]  /*e2e0*/  ST.E.U16 desc[UR4][R2.64+0x42], R70 ;  /* 0x0000424602007985 */ /* 0x000fe2000c101504 */
[----:B--2---:R-:W-:-:S03]  /*e2f0*/  LOP3.LUT R84, R10, 0xff, RZ, 0xc0, !PT ;  /* 0x000000ff0a547812 */ /* 0x004fc600078ec0ff */
[----:B------:R-:W-:Y:S01]  /*e300*/  ST.E.U16 desc[UR4][R4.64+0x50], R146 ;  /* 0x0000509204007985 */ /* 0x000fe2000c101504 */
[----:B------:R-:W-:-:S03]  /*e310*/  SHF.R.U32.HI R80, RZ, 0x10, R10 ;  /* 0x00000010ff507819 */ /* 0x000fc6000001160a */
[----:B------:R-:W-:Y:S01]  /*e320*/  ST.E.U16 desc[UR4][R4.64+0x52], R145 ;  /* 0x0000529104007985 */ /* 0x000fe2000c101504 */
[----:B---3--:R-:W-:Y:S01]  /*e330*/  SHF.R.U32.HI R83, RZ, 0x18, R10 ;  /* 0x00000018ff537819 */ /* 0x008fe2000001160a */
[----:B------:R-:W-:Y:S02]  /*e340*/  IMAD.WIDE.U32 R10, R75, -0x2daee0ad, RZ ;  /* 0xd2511f534b0a7825 */ /* 0x000fe400078e00ff */
[----:B------:R-:W-:Y:S04]  /*e350*/  ST.E.U16 desc[UR4][R8.64+0x50], R143 ;  /* 0x0000508f08007985 */ /* 0x000fe8000c101504 */
[----:B------:R1:W-:Y:S04]  /*e360*/  ST.E.U16 desc[UR4][R8.64+0x52], R144 ;  /* 0x0000529008007985 */ /* 0x0003e8000c101504 */
[----:B------:R-:W-:Y:S04]  /*e370*/  ST.E.U16 desc[UR4][R6.64+0x50], R67 ;  /* 0x0000504306007985 */ /* 0x000fe8000c101504 */
[----:B------:R-:W-:Y:S01]  /*e380*/  ST.E.U16 desc[UR4][R6.64+0x52], R66 ;  /* 0x0000524206007985 */ /* 0x000fe2000c101504 */
[----:B------:R-:W-:-:S03]  /*e390*/  LOP3.LUT R16, R89, R215, R14, 0x96, !PT ;  /* 0x000000d759107212 */ /* 0x000fc600078e960e */
[----:B------:R2:W-:Y:S01]  /*e3a0*/  ST.E.U16 desc[UR4][R2.64+0x50], R65 ;  /* 0x0000504102007985 */ /* 0x0005e2000c101504 */
[----:B------:R-:W-:-:S03]  /*e3b0*/  LOP3.LUT R73, R119, R214, R88, 0x96, !PT ;  /* 0x000000d677497212 */ /* 0x000fc600078e9658 */
[----:B------:R3:W-:Y:S04]  /*e3c0*/  ST.E.U16 desc[UR4][R2.64+0x52], R64 ;  /* 0x0000524002007985 */ /* 0x0007e8000c101504 */
[----:B------:R-:W-:Y:S04]  /*e3d0*/  ST.E.U16 desc[UR4][R4.64+0x60], R140 ;  /* 0x0000608c04007985 */ /* 0x000fe8000c101504 */
[----:B------:R-:W-:Y:S01]  /*e3e0*/  ST.E.U16 desc[UR4][R4.64+0x62], R137 ;  /* 0x0000628904007985 */ /* 0x000fe2000c101504 */
[----:B-1----:R-:W-:-:S03]  /*e3f0*/  IMAD.WIDE.U32 R144, R81, -0x2daee0ad, RZ ;  /* 0xd2511f5351907825 */ /* 0x002fc600078e00ff */
[----:B------:R-:W-:Y:S04]  /*e400*/  ST.E.U16 desc[UR4][R8.64+0x60], R136 ;  /* 0x0000608808007985 */ /* 0x000fe8000c101504 */
[----:B------:R1:W-:Y:S01]  /*e410*/  ST.E.U16 desc[UR4][R8.64+0x62], R138 ;  /* 0x0000628a08007985 */ /* 0x0003e2000c101504 */
[----:B------:R-:W-:-:S03]  /*e420*/  IMAD.MOV.U32 R85, RZ, RZ, R151 ;  /* 0x000000ffff557224 */ /* 0x000fc600078e0097 */
[----:B------:R-:W-:Y:S01]  /*e430*/  ST.E.U16 desc[UR4][R6.64+0x60], R59 ;  /* 0x0000603b06007985 */ /* 0x000fe2000c101504 */
[----:B------:R-:W-:-:S03]  /*e440*/  IMAD.MOV.U32 R15, RZ, RZ, R191 ;  /* 0x000000ffff0f7224 */ /* 0x000fc600078e00bf */
[----:B------:R-:W-:Y:S01]  /*e450*/  ST.E.U16 desc[UR4][R6.64+0x62], R54 ;  /* 0x0000623606007985 */ /* 0x000fe2000c101504 */
[----:B--2---:R-:W-:Y:S01]  /*e460*/  LOP3.LUT R65, R11, R216, R238, 0x96, !PT ;  /* 0x000000d80b417212 */ /* 0x004fe200078e96ee */
[----:B------:R-:W-:Y:S01]  /*e470*/  IMAD.WIDE.U32 R150, R87, -0x2daee0ad, RZ ;  /* 0xd2511f5357967825 */ /* 0x000fe200078e00ff */
[----:B---3--:R-:W-:Y:S01]  /*e480*/  LOP3.LUT R64, R145, R221, R10, 0x96, !PT ;  /* 0x000000dd91407212 */ /* 0x008fe200078e960a */
[----:B------:R-:W-:Y:S02]  /*e490*/  ST.E.U16 desc[UR4][R2.64+0x60], R45 ;  /* 0x0000602d02007985 */ /* 0x000fe4000c101504 */
[----:B------:R-:W-:Y:S02]  /*e4a0*/  IMAD.WIDE.U32 R10, R76, -0x2daee0ad, RZ ;  /* 0xd2511f534c0a7825 */ /* 0x000fe400078e00ff */
[----:B------:R-:W-:Y:S02]  /*e4b0*/  ST.E.U16 desc[UR4][R2.64+0x62], R24 ;  /* 0x0000621802007985 */ /* 0x000fe4000c101504 */
[----:B------:R-:W-:-:S02]  /*e4c0*/  IMAD.MOV.U32 R86, RZ, RZ, R17 ;  /* 0x000000ffff567224 */ /* 0x000fc400078e0011 */
[----:B------:R-:W-:Y:S01]  /*e4d0*/  ST.E.U16 desc[UR4][R4.64+0x70], R135 ;  /* 0x0000708704007985 */ /* 0x000fe2000c101504 */
[----:B------:R-:W-:-:S03]  /*e4e0*/  IMAD.WIDE.U32 R14, R82, -0x2daee0ad, RZ ;  /* 0xd2511f53520e7825 */ /* 0x000fc600078e00ff */
[----:B------:R-:W-:Y:S01]  /*e4f0*/  ST.E.U16 desc[UR4][R4.64+0x72], R142 ;  /* 0x0000728e04007985 */ /* 0x000fe2000c101504 */
[----:B------:R-:W-:-:S03]  /*e500*/  IMAD.WIDE.U32 R148, R90, -0x2daee0ad, RZ ;  /* 0xd2511f535a947825 */ /* 0x000fc600078e00ff */
[----:B------:R-:W-:Y:S01]  /*e510*/  ST.E.U16 desc[UR4][R8.64+0x70], R141 ;  /* 0x0000708d08007985 */ /* 0x000fe2000c101504 */
[----:B------:R-:W-:-:S03]  /*e520*/  IMAD.WIDE.U32 R16, R16, -0x2daee0ad, RZ ;  /* 0xd2511f5310107825 */ /* 0x000fc600078e00ff */
[----:B------:R-:W-:Y:S04]  /*e530*/  ST.E.U16 desc[UR4][R8.64+0x72], R139 ;  /* 0x0000728b08007985 */ /* 0x000fe8000c101504 */
[----:B------:R-:W-:Y:S04]  /*e540*/  ST.E.U16 desc[UR4][R6.64+0x70], R63 ;  /* 0x0000703f06007985 */ /* 0x000fe8000c101504 */
[----:B------:R2:W-:Y:S01]  /*e550*/  ST.E.U16 desc[UR4][R6.64+0x72], R62 ;  /* 0x0000723e06007985 */ /* 0x0005e2000c101504 */
[----:B------:R-:W-:Y:S01]  /*e560*/  IMAD.MOV.U32 R71, RZ, RZ, R228 ;  /* 0x000000ffff477224 */ /* 0x000fe200078e00e4 */
[----:B------:R-:W-:Y:S01]  /*e570*/  LOP3.LUT R143, R11, R216, R238, 0x96, !PT ;  /* 0x000000d80b8f7212 */ /* 0x000fe200078e96ee */
[----:B------:R-:W-:Y:S01]  /*e580*/  IMAD.MOV.U32 R69, RZ, RZ, R229 ;  /* 0x000000ffff457224 */ /* 0x000fe200078e00e5 */
[----:B------:R3:W-:Y:S01]  /*e590*/  ST.E.U16 desc[UR4][R2.64+0x70], R58 ;  /* 0x0000703a02007985 */ /* 0x0007e2000c101504 */
[----:B------:R-:W-:Y:S01]  /*e5a0*/  LOP3.LUT R145, R151, R221, R10, 0x96, !PT ;  /* 0x000000dd97917212 */ /* 0x000fe200078e960a */
[----:B------:R-:W-:-:S02]  /*e5b0*/  IMAD.WIDE.U32 R10, R94, -0x2daee0ad, RZ ;  /* 0xd2511f535e0a7825 */ /* 0x000fc400078e00ff */
[----:B------:R-:W-:Y:S01]  /*e5c0*/  ST.E.U16 desc[UR4][R2.64+0x72], R57 ;  /* 0x0000723902007985 */ /* 0x000fe2000c101504 */
[----:B-1----:R-:W-:Y:S01]  /*e5d0*/  LOP3.LUT R138, R149, R221, R14, 0x96, !PT ;  /* 0x000000dd958a7212 */ /* 0x002fe200078e960e */
[----:B------:R-:W-:Y:S02]  /*e5e0*/  IMAD.WIDE.U32 R228, R97, -0x2daee0ad, RZ ;  /* 0xd2511f5361e47825 */ /* 0x000fe400078e00ff */
[----:B------:R-:W-:Y:S01]  /*e5f0*/  ST.E.U16 desc[UR4][R4.64+0x80], R126 ;  /* 0x0000807e04007985 */ /* 0x000fe2000c101504 */
[----:B------:R-:W-:-:S03]  /*e600*/  LOP3.LUT R14, R17, R216, R236, 0x96, !PT ;  /* 0x000000d8110e7212 */ /* 0x000fc600078e96ec */
[----:B------:R-:W-:Y:S04]  /*e610*/  ST.E.U16 desc[UR4][R4.64+0x82], R125 ;  /* 0x0000827d04007985 */ /* 0x000fe8000c101504 */
[----:B------:R-:W-:Y:S01]  /*e620*/  ST.E.U16 desc[UR4][R8.64+0x80], R120 ;  /* 0x0000807808007985 */ /* 0x000fe2000c101504 */
[----:B--2---:R-:W-:-:S03]  /*e630*/  IMAD.WIDE.U32 R62, R73, -0x2daee0ad, RZ ;  /* 0xd2511f53493e7825 */ /* 0x004fc600078e00ff */
[----:B------:R-:W-:Y:S02]  /*e640*/  ST.E.U16 desc[UR4][R8.64+0x82], R122 ;  /* 0x0000827a08007985 */ /* 0x000fe4000c101504 */
[----:B------:R-:W-:Y:S02]  /*e650*/  LOP3.LUT R24, R63, R221, R16, 0x96, !PT ;  /* 0x000000dd3f187212 */ /* 0x000fe400078e9610 */
[----:B------:R1:W-:Y:S01]  /*e660*/  ST.E.U16 desc[UR4][R6.64+0x80], R44 ;  /* 0x0000802c06007985 */ /* 0x0003e2000c101504 */
[----:B------:R-:W-:-:S03]  /*e670*/  IMAD.WIDE.U32 R12, R91, -0x2daee0ad, RZ ;  /* 0xd2511f535b0c7825 */ /* 0x000fc600078e00ff */
[----:B------:R-:W-:Y:S01]  /*e680*/  ST.E.U16 desc[UR4][R6.64+0x82], R68 ;  /* 0x0000824406007985 */ /* 0x000fe2000c101504 */
[----:B------:R-:W-:-:S03]  /*e690*/  IMAD.WIDE.U32 R66, R93, -0x2daee0ad, RZ ;  /* 0xd2511f535d427825 */ /* 0x000fc600078e00ff */
[----:B------:R-:W-:Y:S01]  /*e6a0*/  ST.E.U16 desc[UR4][R2.64+0x80], R61 ;  /* 0x0000803d02007985 */ /* 0x000fe2000c101504 */
[----:B------:R-:W-:-:S03]  /*e6b0*/  LOP3.LUT R139, R11, R216, R236, 0x96, !PT ;  /* 0x000000d80b8b7212 */ /* 0x000fc600078e96ec */
[----:B------:R-:W-:Y:S01]  /*e6c0*/  ST.E.U16 desc[UR4][R2.64+0x82], R60 ;  /* 0x0000823c02007985 */ /* 0x000fe2000c101504 */
[----:B------:R-:W-:-:S03]  /*e6d0*/  LOP3.LUT R142, R229, R221, R10, 0x96, !PT ;  /* 0x000000dde58e7212 */ /* 0x000fc600078e960a */
[----:B------:R-:W-:Y:S01]  /*e6e0*/  ST.E.U16 desc[UR4][R4.64+0x90], R134 ;  /* 0x0000908604007985 */ /* 0x000fe2000c101504 */
[----:B------:R-:W-:-:S03]  /*e6f0*/  IMAD.WIDE.U32 R10, R14, -0x326172a9, RZ ;  /* 0xcd9e8d570e0a7825 */ /* 0x000fc600078e00ff */
[----:B------:R-:W-:Y:S01]  /*e700*/  ST.E.U16 desc[UR4][R4.64+0x92], R133 ;  /* 0x0000928504007985 */ /* 0x000fe2000c101504 */
[----:B---3--:R-:W-:-:S03]  /*e710*/  IMAD.WIDE.U32 R58, R24, -0x326172a9, RZ ;  /* 0xcd9e8d57183a7825 */ /* 0x008fc600078e00ff */
[----:B------:R-:W-:Y:S04]  /*e720*/  ST.E.U16 desc[UR4][R8.64+0x90], R131 ;  /* 0x0000908308007985 */ /* 0x000fe8000c101504 */
[----:B------:R-:W-:Y:S01]  /*e730*/  ST.E.U16 desc[UR4][R8.64+0x92], R132 ;  /* 0x0000928408007985 */ /* 0x000fe2000c101504 */
[----:B------:R-:W-:-:S03]  /*e740*/  LOP3.LUT R135, R15, R216, R238, 0x96, !PT ;  /* 0x000000d80f877212 */ /* 0x000fc600078e96ee */
[----:B------:R-:W-:Y:S04]  /*e750*/  ST.E.U16 desc[UR4][R6.64+0x90], R56 ;  /* 0x0000903806007985 */ /* 0x000fe8000c101504 */
[----:B------:R-:W-:Y:S01]  /*e760*/  ST.E.U16 desc[UR4][R6.64+0x92], R55 ;  /* 0x0000923706007985 */ /* 0x000fe2000c101504 */
[----:B------:R-:W-:-:S03]  /*e770*/  LOP3.LUT R15, R13, R216, R236, 0x96, !PT ;  /* 0x000000d80d0f7212 */ /* 0x000fc600078e96ec */
[----:B------:R-:W-:Y:S01]  /*e780*/  ST.E.U16 desc[UR4][R2.64+0x90], R53 ;  /* 0x0000903502007985 */ /* 0x000fe2000c101504 */
[----:B------:R-:W-:-:S03]  /*e790*/  LOP3.LUT R27, R67, R221, R12, 0x96, !PT ;  /* 0x000000dd431b7212 */ /* 0x000fc600078e960c */
[----:B------:R-:W-:Y:S01]  /*e7a0*/  ST.E.U16 desc[UR4][R2.64+0x92], R52 ;  /* 0x0000923402007985 */ /* 0x000fe2000c101504 */
[----:B------:R-:W-:-:S03]  /*e7b0*/  IMAD.WIDE.U32 R12, R96, -0x2daee0ad, RZ ;  /* 0xd2511f53600c7825 */ /* 0x000fc600078e00ff */
[----:B------:R-:W-:Y:S01]  /*e7c0*/  ST.E.U16 desc[UR4][R4.64+0xa0], R130 ;  /* 0x0000a08204007985 */ /* 0x000fe2000c101504 */
[----:B------:R-:W-:-:S03]  /*e7d0*/  IMAD.WIDE.U32 R146, R95, -0x2daee0ad, RZ ;  /* 0xd2511f535f927825 */ /* 0x000fc600078e00ff */
[----:B------:R-:W-:Y:S01]  /*e7e0*/  ST.E.U16 desc[UR4][R4.64+0xa2], R127 ;  /* 0x0000a27f04007985 */ /* 0x000fe2000c101504 */
[----:B------:R-:W-:-:S03]  /*e7f0*/  LOP3.LUT R16, R11, R211, R118, 0x96, !PT ;  /* 0x000000d30b107212 */ /* 0x000fc600078e9676 */
[----:B------:R-:W-:Y:S01]  /*e800*/  ST.E.U16 desc[UR4][R8.64+0xa0], R124 ;  /* 0x0000a07c08007985 */ /* 0x000fe2000c101504 */
[----:B-1----:R-:W-:-:S03]  /*e810*/  LOP3.LUT R44, R59, R220, R10, 0x96, !PT ;  /* 0x000000dc3b2c7212 */ /* 0x002fc600078e960a */
[----:B------:R-:W-:Y:S04]  /*e820*/  ST.E.U16 desc[UR4][R8.64+0xa2], R123 ;  /* 0x0000a27b08007985 */ /* 0x000fe8000c101504 */
[----:B------:R-:W-:Y:S04]  /*e830*/  ST.E.U16 desc[UR4][R6.64+0xa0], R51 ;  /* 0x0000a03306007985 */ /* 0x000fe8000c101504 */
[----:B------:R-:W-:Y:S04]  /*e840*/  ST.E.U16 desc[UR4][R6.64+0xa2], R50 ;  /* 0x0000a23206007985 */ /* 0x000fe8000c101504 */
[----:B------:R-:W-:Y:S04]  /*e850*/  ST.E.U16 desc[UR4][R2.64+0xa0], R49 ;  /* 0x0000a03102007985 */ /* 0x000fe8000c101504 */
[----:B------:R-:W-:Y:S04]  /*e860*/  ST.E.U16 desc[UR4][R2.64+0xa2], R48 ;  /* 0x0000a23002007985 */ /* 0x000fe8000c101504 */
        /* <DEDUP_REMOVED lines=13> */
[----:B------:R-:W-:Y:S04]  /*e940*/  ST.E.U16 desc[UR4][R4.64+0xc0], R113 ;  /* 0x0000c07104007985 */ /* 0x000fe8000c101504 */
[----:B------:R-:W-:Y:S04]  /*e950*/  ST.E.U16 desc[UR4][R4.64+0xc2], R112 ;  /* 0x0000c27004007985 */ /* 0x000fe8000c101504 */
[----:B------:R-:W-:Y:S04]  /*e960*/  ST.E.U16 desc[UR4][R8.64+0xc0], R110 ;  /* 0x0000c06e08007985 */ /* 0x000fe8000c101504 */
[----:B------:R-:W-:Y:S01]  /*e970*/  ST.E.U16 desc[UR4][R8.64+0xc2], R111 ;  /* 0x0000c26f08007985 */ /* 0x000fe2000c101504 */
[----:B------:R-:W-:-:S03]  /*e980*/  IMAD.WIDE.U32 R140, R64, -0x326172a9, RZ ;  /* 0xcd9e8d57408c7825 */ /* 0x000fc600078e00ff */
[----:B------:R-:W-:Y:S01]  /*e990*/  ST.E.U16 desc[UR4][R6.64+0xc0], R41 ;  /* 0x0000c02906007985 */ /* 0x000fe2000c101504 */
[----:B------:R-:W-:-:S03]  /*e9a0*/  IMAD.WIDE.U32 R14, R15, -0x326172a9, RZ ;  /* 0xcd9e8d570f0e7825 */ /* 0x000fc600078e00ff */
[----:B------:R-:W-:Y:S01]  /*e9b0*/  ST.E.U16 desc[UR4][R6.64+0xc2], R40 ;  /* 0x0000c22806007985 */ /* 0x000fe2000c101504 */
[----:B------:R-:W-:-:S03]  /*e9c0*/  LOP3.LUT R90, R13, R211, R78, 0x96, !PT ;  /* 0x000000d30d5a7212 */ /* 0x000fc600078e964e */
[----:B------:R-:W-:Y:S01]  /*e9d0*/  ST.E.U16 desc[UR4][R2.64+0xc0], R25 ;  /* 0x0000c01902007985 */ /* 0x000fe2000c101504 */
[----:B------:R-:W-:-:S03]  /*e9e0*/  IMAD.WIDE.U32 R94, R27, -0x326172a9, RZ ;  /* 0xcd9e8d571b5e7825 */ /* 0x000fc600078e00ff */
[----:B------:R-:W-:Y:S01]  /*e9f0*/  ST.E.U16 desc[UR4][R2.64+0xc2], R23 ;  /* 0x0000c21702007985 */ /* 0x000fe2000c101504 */
[----:B------:R-:W-:-:S03]  /*ea00*/  LOP3.LUT R16, R45, R217, R16, 0x96, !PT ;  /* 0x000000d92d107212 */ /* 0x000fc600078e9610 */
[----:B------:R-:W-:Y:S01]  /*ea10*/  ST.E.U16 desc[UR4][R4.64+0xd0], R109 ;  /* 0x0000d06d04007985 */ /* 0x000fe2000c101504 */
[----:B------:R-:W-:-:S03]  /*ea20*/  LOP3.LUT R13, R17, R219, R62, 0x96, !PT ;  /* 0x000000db110d7212 */ /* 0x000fc600078e963e */
[----:B------:R-:W-:Y:S04]  /*ea30*/  ST.E.U16 desc[UR4][R4.64+0xd2], R108 ;  /* 0x0000d26c04007985 */ /* 0x000fe8000c101504 */
[----:B------:R-:W-:Y:S04]  /*ea40*/  ST.E.U16 desc[UR4][R8.64+0xd0], R107 ;  /* 0x0000d06b08007985 */ /* 0x000fe8000c101504 */
[----:B------:R-:W-:Y:S04]  /*ea50*/  ST.E.U16 desc[UR4][R8.64+0xd2], R106 ;  /* 0x0000d26a08007985 */ /* 0x000fe8000c101504 */
[----:B------:R-:W-:Y:S04]  /*ea60*/  ST.E.U16 desc[UR4][R6.64+0xd0], R35 ;  /* 0x0000d02306007985 */ /* 0x000fe8000c101504 */
[----:B------:R-:W-:Y:S01]  /*ea70*/  ST.E.U16 desc[UR4][R6.64+0xd2], R34 ;  /* 0x0000d22206007985 */ /* 0x000fe2000c101504 */
[----:B------:R-:W-:-:S03]  /*ea80*/  IMAD.MOV.U32 R70, RZ, RZ, R188 ;  /* 0x000000ffff467224 */ /* 0x000fc600078e00bc */
[----:B------:R-:W-:Y:S01]  /*ea90*/  ST.E.U16 desc[UR4][R2.64+0xd0], R33 ;  /* 0x0000d02102007985 */ /* 0x000fe2000c101504 */
[----:B------:R-:W-:-:S03]  /*eaa0*/  LOP3.LUT R89, R141, R220, R12, 0x96, !PT ;  /* 0x000000dc8d597212 */ /* 0x000fc600078e960c */
[----:B------:R-:W-:Y:S01]  /*eab0*/  ST.E.U16 desc[UR4][R2.64+0xd2], R32 ;  /* 0x0000d22002007985 */ /* 0x000fe2000c101504 */
[----:B------:R-:W-:-:S03]  /*eac0*/  LOP3.LUT R11, R15, R211, R118, 0x96, !PT ;  /* 0x000000d30f0b7212 */ /* 0x000fc600078e9676 */
[----:B------:R-:W-:Y:S01]  /*ead0*/  ST.E.U16 desc[UR4][R4.64+0xe0], R105 ;  /* 0x0000e06904007985 */ /* 0x000fe2000c101504 */
[----:B------:R-:W-:-:S03]  /*eae0*/  LOP3.LUT R12, R95, R220, R14, 0x96, !PT ;  /* 0x000000dc5f0c7212 */ /* 0x000fc600078e960e */
[----:B------:R-:W-:Y:S01]  /*eaf0*/  ST.E.U16 desc[UR4][R4.64+0xe2], R104 ;  /* 0x0000e26804007985 */ /* 0x000fe2000c101504 */
[----:B------:R-:W-:-:S03]  /*eb00*/  IMAD.WIDE.U32 R16, R16, -0x326172a9, RZ ;  /* 0xcd9e8d5710107825 */ /* 0x000fc600078e00ff */
[----:B------:R-:W-:Y:S01]  /*eb10*/  ST.E.U16 desc[UR4][R8.64+0xe0], R103 ;  /* 0x0000e06708007985 */ /* 0x000fe2000c101504 */
[----:B------:R-:W-:-:S03]  /*eb20*/  IMAD R188, R0, 0x2, R171 ;  /* 0x0000000200bc7824 */ /* 0x000fc600078e02ab */
[----:B------:R-:W-:Y:S01]  /*eb30*/  ST.E.U16 desc[UR4][R8.64+0xe2], R102 ;  /* 0x0000e26608007985 */ /* 0x000fe2000c101504 */
[----:B------:R-:W-:-:S03]  /*eb40*/  IMAD.WIDE.U32 R14, R13, -0x326172a9, RZ ;  /* 0xcd9e8d570d0e7825 */ /* 0x000fc600078e00ff */
[----:B------:R-:W-:Y:S04]  /*eb50*/  ST.E.U16 desc[UR4][R6.64+0xe0], R31 ;  /* 0x0000e01f06007985 */ /* 0x000fe8000c101504 */
[----:B------:R-:W-:Y:S04]  /*eb60*/  ST.E.U16 desc[UR4][R6.64+0xe2], R30 ;  /* 0x0000e21e06007985 */ /* 0x000fe8000c101504 */
[----:B------:R1:W-:Y:S04]  /*eb70*/  ST.E.U16 desc[UR4][R2.64+0xe0], R22 ;  /* 0x0000e01602007985 */ /* 0x0003e8000c101504 */
[----:B------:R2:W-:Y:S01]  /*eb80*/  ST.E.U16 desc[UR4][R2.64+0xe2], R21 ;  /* 0x0000e21502007985 */ /* 0x0005e2000c101504 */
[----:B------:R-:W-:-:S03]  /*eb90*/  IMAD.WIDE.U32 R10, R11, -0x2daee0ad, RZ ;  /* 0xd2511f530b0a7825 */ /* 0x000fc600078e00ff */
[----:B------:R-:W-:Y:S04]  /*eba0*/  ST.E.U16 desc[UR4][R4.64+0xf0], R101 ;  /* 0x0000f06504007985 */ /* 0x000fe8000c101504 */
[----:B------:R-:W-:Y:S01]  /*ebb0*/  ST.E.U16 desc[UR4][R4.64+0xf2], R100 ;  /* 0x0000f26404007985 */ /* 0x000fe2000c101504 */
[----:B------:R-:W-:-:S03]  /*ebc0*/  LOP3.LUT R0, R16, 0xffff, RZ, 0xc0, !PT ;  /* 0x0000ffff10007812 */ /* 0x000fc600078ec0ff */
[----:B------:R-:W-:Y:S04]  /*ebd0*/  ST.E.U16 desc[UR4][R8.64+0xf0], R99 ;  /* 0x0000f06308007985 */ /* 0x000fe8000c101504 */
[----:B------:R-:W-:Y:S01]  /*ebe0*/  ST.E.U16 desc[UR4][R8.64+0xf2], R98 ;  /* 0x0000f26208007985 */ /* 0x000fe2000c101504 */
[----:B------:R-:W-:-:S03]  /*ebf0*/  LOP3.LUT R14, R17, R222, R14, 0x96, !PT ;  /* 0x000000de110e7212 */ /* 0x000fc600078e960e */
[----:B------:R-:W-:Y:S04]  /*ec00*/  ST.E.U16 desc[UR4][R6.64+0xf0], R29 ;  /* 0x0000f01d06007985 */ /* 0x000fe8000c101504 */
[----:B------:R-:W-:Y:S04]  /*ec10*/  ST.E.U16 desc[UR4][R6.64+0xf2], R28 ;  /* 0x0000f21c06007985 */ /* 0x000fe8000c101504 */
[----:B------:R3:W-:Y:S04]  /*ec20*/  ST.E.U16 desc[UR4][R2.64+0xf0], R19 ;  /* 0x0000f01302007985 */ /* 0x0007e8000c101504 */
[----:B------:R4:W-:Y:S01]  /*ec30*/  ST.E.U16 desc[UR4][R2.64+0xf2], R18 ;  /* 0x0000f21202007985 */ /* 0x0009e2000c101504 */
[----:B------:R-:W-:-:S03]  /*ec40*/  SHF.R.U32.HI R17, RZ, 0x10, R16 ;  /* 0x00000010ff117819 */ /* 0x000fc60000011610 */
[----:B------:R-:W4:Y:S04]  /*ec50*/  LDSM.16.MT88.4 R28, [R171+0x4000] ;  /* 0x00400000ab1c783b */ /* 0x000f280000004200 */
[----:B------:R-:W4:Y:S01]  /*ec60*/  LDSM.16.MT88.4 R32, [R188+0x4000] ;  /* 0x00400000bc20783b */ /* 0x000f220000004200 */
[----:B------:R-:W-:Y:S01]  /*ec70*/  LOP3.LUT R88, R11, R219, R66, 0x96, !PT ;  /* 0x000000db0b587212 */ /* 0x000fe200078e9642 */
[----:B------:R-:W-:Y:S01]  /*ec80*/  IMAD.WIDE.U32 R136, R12, -0x2daee0ad, RZ ;  /* 0xd2511f530c887825 */ /* 0x000fe200078e00ff */
[----:B-1----:R-:W-:Y:S01]  /*ec90*/  SHF.R.U32.HI R22, RZ, 0x8, R0 ;  /* 0x00000008ff167819 */ /* 0x002fe20000011600 */
[----:B------:R-:W1:Y:S01]  /*eca0*/  LDSM.16.MT88.4 R40, [R171+0x4400] ;  /* 0x00440000ab28783b */ /* 0x000e620000004200 */
[----:B------:R-:W-:Y:S02]  /*ecb0*/  LOP3.LUT R11, R15, R218, R58, 0x96, !PT ;  /* 0x000000da0f0b7212 */ /* 0x000fe400078e963a */
[----:B------:R-:W-:-:S02]  /*ecc0*/  LOP3.LUT R25, R16, 0xff, RZ, 0xc0, !PT ;  /* 0x000000ff10197812 */ /* 0x000fc400078ec0ff */
[----:B------:R-:W-:Y:S02]  /*ecd0*/  SHF.R.U32.HI R23, RZ, 0x18, R16 ;  /* 0x00000018ff177819 */ /* 0x000fe40000011610 */
[C---:B------:R-:W-:Y:S02]  /*ece0*/  LOP3.LUT R0, R14.reuse, 0xffff, RZ, 0xc0, !PT ;  /* 0x0000ffff0e007812 */ /* 0x040fe400078ec0ff */
[----:B------:R-:W-:Y:S02]  /*ecf0*/  SHF.R.U32.HI R16, RZ, 0x10, R14 ;  /* 0x00000010ff107819 */ /* 0x000fe4000001160e */
[----:B--2---:R-:W-:Y:S01]  /*ed00*/  LOP3.LUT R21, R17, 0xff, RZ, 0xc0, !PT ;  /* 0x000000ff11157812 */ /* 0x004fe200078ec0ff */
[----:B------:R-:W-:Y:S01]  /*ed10*/  IMAD.MOV.U32 R72, RZ, RZ, R166 ;  /* 0x000000ffff487224 */ /* 0x000fe200078e00a6 */
[----:B------:R-:W-:Y:S01]  /*ed20*/  LOP3.LUT R76, R137, R217, R10, 0x96, !PT ;  /* 0x000000d9894c7212 */ /* 0x000fe200078e960a */
[----:B------:R-:W-:Y:S01]  /*ed30*/  IMAD.WIDE.U32 R10, R11, -0x2daee0ad, RZ ;  /* 0xd2511f530b0a7825 */ /* 0x000fe200078e00ff */
[----:B---3--:R-:W-:-:S02]  /*ed40*/  LOP3.LUT R19, R14, 0xff, RZ, 0xc0, !PT ;  /* 0x000000ff0e137812 */ /* 0x008fc400078ec0ff */
[----:B----4-:R-:W-:Y:S02]  /*ed50*/  SHF.R.U32.HI R18, RZ, 0x8, R0 ;  /* 0x00000008ff127819 */ /* 0x010fe40000011600 */
[----:B------:R-:W-:Y:S02]  /*ed60*/  SHF.R.U32.HI R17, RZ, 0x18, R14 ;  /* 0x00000018ff117819 */ /* 0x000fe4000001160e */
[----:B------:R-:W-:Y:S02]  /*ed70*/  LOP3.LUT R14, R16, 0xff, RZ, 0xc0, !PT ;  /* 0x000000ff100e7812 */ /* 0x000fe400078ec0ff */
[----:B------:R-:W-:Y:S02]  /*ed80*/  PRMT R0, R25, 0x5410, R22 ;  /* 0x0000541019007816 */ /* 0x000fe40000000016 */
[----:B------:R-:W-:Y:S02]  /*ed90*/  PRMT R166, R199, 0x7054, R199 ;  /* 0x00007054c7a67816 */ /* 0x000fe400000000c7 */
[----:B------:R-:W-:-:S02]  /*eda0*/  PRMT R16, R21, 0x5410, R23 ;  /* 0x0000541015107816 */ /* 0x000fc40000000017 */
[----:B------:R-:W-:Y:S01]  /*edb0*/  PRMT R18, R19, 0x5410, R18 ;  /* 0x0000541013127816 */ /* 0x000fe20000000012 */
[----:B------:R-:W-:Y:S01]  /*edc0*/  IMAD.WIDE.U32 R12, R74, -0x2daee0ad, RZ ;  /* 0xd2511f534a0c7825 */ /* 0x000fe200078e00ff */
[----:B------:R-:W-:Y:S02]  /*edd0*/  LOP3.LUT R15, R11, R223, R44, 0x96, !PT ;  /* 0x000000df0b0f7212 */ /* 0x000fe400078e962c */
[----:B------:R-:W-:Y:S01]  /*ede0*/  LOP3.LUT R25, R10, 0xffff, RZ, 0xc0, !PT ;  /* 0x0000ffff0a197812 */ /* 0x000fe200078ec0ff */
[----:B------:R-:W2:Y:S01]  /*edf0*/  LDSM.16.MT88.4 R44, [R188+0x4400] ;  /* 0x00440000bc2c783b */ /* 0x000ea20000004200 */
[--C-:B------:R-:W-:Y:S02]  /*ee00*/  HSET2.LE.AND R0, R0, R166.reuse, PT ;  /* 0x000000a600007233 */ /* 0x100fe40003803000 */
[----:B------:R-:W-:Y:S02]  /*ee10*/  HSET2.LE.AND R11, R16, R166, PT ;  /* 0x000000a6100b7233 */ /* 0x000fe40003803000 */
[----:B------:R-:W-:-:S02]  /*ee20*/  PRMT R17, R14, 0x5410, R17 ;  /* 0x000054100e117816 */ /* 0x000fc40000000011 */
[----:B------:R-:W-:Y:S02]  /*ee30*/  HSET2.LE.AND R14, R18, R166, PT ;  /* 0x000000a6120e7233 */ /* 0x000fe40003803000 */
[----:B------:R-:W-:Y:S02]  /*ee40*/  LOP3.LUT R24, R13, R223, R26, 0x96, !PT ;  /* 0x000000df0d187212 */ /* 0x000fe400078e961a */
[----:B------:R-:W-:Y:S02]  /*ee50*/  LOP3.LUT R18, R158, R0, RZ, 0xc0, !PT ;  /* 0x000000009e127212 */ /* 0x000fe400078ec0ff */
[----:B------:R-:W-:Y:S02]  /*ee60*/  LOP3.LUT R48, R10, 0xff, RZ, 0xc0, !PT ;  /* 0x000000ff0a307812 */ /* 0x000fe400078ec0ff */
[--C-:B------:R-:W-:Y:S02]  /*ee70*/  SHF.R.U32.HI R26, RZ, 0x10, R10.reuse ;  /* 0x00000010ff1a7819 */ /* 0x100fe4000001160a */
[----:B------:R-:W-:-:S02]  /*ee80*/  SHF.R.U32.HI R27, RZ, 0x18, R10 ;  /* 0x00000018ff1b7819 */ /* 0x000fc4000001160a */
[----:B------:R-:W-:Y:S02]  /*ee90*/  LOP3.LUT R19, R157, R11, RZ, 0xc0, !PT ;  /* 0x0000000b9d137212 */ /* 0x000fe400078ec0ff */
[----:B------:R-:W-:Y:S02]  /*eea0*/  LOP3.LUT R0, R20, 0xffff, RZ, 0xc0, !PT ;  /* 0x0000ffff14007812 */ /* 0x000fe400078ec0ff */
[----:B------:R-:W-:Y:S02]  /*eeb0*/  SHF.R.U32.HI R11, RZ, 0x8, R77 ;  /* 0x00000008ff0b7819 */ /* 0x000fe4000001164d */
[----:B------:R-:W-:Y:S02]  /*eec0*/  SHF.R.U32.HI R10, RZ, 0x10, R20 ;  /* 0x00000010ff0a7819 */ /* 0x000fe40000011614 */
[----:B------:R-:W-:Y:S02]  /*eed0*/  LOP3.LUT R16, R160, R14, RZ, 0xc0, !PT ;  /* 0x0000000ea0107212 */ /* 0x000fe400078ec0ff */
[----:B------:R-:W-:-:S02]  /*eee0*/  LOP3.LUT R14, R80, 0xff, RZ, 0xc0, !PT ;  /* 0x000000ff500e7812 */ /* 0x000fc400078ec0ff */
[----:B------:R-:W-:Y:S02]  /*eef0*/  SHF.R.U32.HI R22, RZ, 0x8, R0 ;  /* 0x00000008ff167819 */ /* 0x000fe40000011600 */
[----:B------:R-:W-:Y:S02]  /*ef00*/  SHF.R.U32.HI R21, RZ, 0x18, R20 ;  /* 0x00000018ff157819 */ /* 0x000fe40000011614 */
[----:B------:R-:W-:Y:S02]  /*ef10*/  LOP3.LUT R10, R10, 0xff, RZ, 0xc0, !PT ;  /* 0x000000ff0a0a7812 */ /* 0x000fe400078ec0ff */
[----:B------:R-:W-:Y:S02]  /*ef20*/  PRMT R0, R84, 0x5410, R11 ;  /* 0x0000541054007816 */ /* 0x000fe4000000000b */
[----:B------:R-:W-:Y:S02]  /*ef30*/  HSET2.LE.AND R17, R17, R166, PT ;  /* 0x000000a611117233 */ /* 0x000fe40003803000 */
[----:B------:R-:W-:-:S02]  /*ef40*/  LOP3.LUT R23, R20, 0xff, RZ, 0xc0, !PT ;  /* 0x000000ff14177812 */ /* 0x000fc400078ec0ff */
[----:B------:R-:W-:Y:S02]  /*ef50*/  PRMT R11, R14, 0x5410, R83 ;  /* 0x000054100e0b7816 */ /* 0x000fe40000000053 */
[----:B------:R-:W-:Y:S02]  /*ef60*/  PRMT R14, R10, 0x5410, R21 ;  /* 0x000054100a0e7816 */ /* 0x000fe40000000015 */
[--C-:B------:R-:W-:Y:S02]  /*ef70*/  HSET2.LE.AND R0, R0, R166.reuse, PT ;  /* 0x000000a600007233 */ /* 0x100fe40003803000 */
[----:B------:R-:W-:Y:S02]  /*ef80*/  PRMT R20, R23, 0x5410, R22 ;  /* 0x0000541017147816 */ /* 0x000fe40000000016 */
[----:B------:R-:W-:Y:S02]  /*ef90*/  LOP3.LUT R17, R159, R17, RZ, 0xc0, !PT ;  /* 0x000000119f117212 */ /* 0x000fe400078ec0ff */
[----:B------:R-:W-:-:S02]  /*efa0*/  HSET2.LE.AND R10, R11, R166, PT ;  /* 0x000000a60b0a7233 */ /* 0x000fc40003803000 */
[--C-:B------:R-:W-:Y:S02]  /*efb0*/  HSET2.LE.AND R14, R14, R166.reuse, PT ;  /* 0x000000a60e0e7233 */ /* 0x100fe40003803000 */
[----:B------:R-:W-:Y:S02]  /*efc0*/  LOP3.LUT R22, R70, R0, RZ, 0xc0, !PT ;  /* 0x0000000046167212 */ /* 0x000fe400078ec0ff */
[----:B------:R-:W-:Y:S02]  /*efd0*/  HSET2.LE.AND R11, R20, R166, PT ;  /* 0x000000a6140b7233 */ /* 0x000fe40003803000 */
[----:B------:R-:W-:Y:S02]  /*efe0*/  LOP3.LUT R0, R15, 0xffff, RZ, 0xc0, !PT ;  /* 0x0000ffff0f007812 */ /* 0x000fe400078ec0ff */
[----:B------:R-:W-:Y:S01]  /*eff0*/  LOP3.LUT R23, R69, R10, RZ, 0xc0, !PT ;  /* 0x0000000a45177212 */ /* 0x000fe200078ec0ff */
[----:B------:R-:W-:Y:S01]  /*f000*/  HMMA.16816.F32.BF16 R64, R16, R28, RZ ;  /* 0x0000001c1040723c */ /* 0x000fe200000418ff */
[----:B------:R-:W-:-:S02]  /*f010*/  SHF.R.U32.HI R25, RZ, 0x8, R25 ;  /* 0x00000008ff197819 */ /* 0x000fc40000011619 */
[----:B------:R-:W-:Y:S02]  /*f020*/  SHF.R.U32.HI R10, RZ, 0x10, R15 ;  /* 0x00000010ff0a7819 */ /* 0x000fe4000001160f */
[----:B------:R-:W-:Y:S01]  /*f030*/  LOP3.LUT R21, R189, R14, RZ, 0xc0, !PT ;  /* 0x0000000ebd157212 */ /* 0x000fe200078ec0ff */
[----:B------:R-:W-:Y:S01]  /*f040*/  HMMA.16816.F32.BF16 R52, R16, R32, RZ ;  /* 0x000000201034723c */ /* 0x000fe200000418ff */
[----:B------:R-:W-:Y:S02]  /*f050*/  SHF.R.U32.HI R14, RZ, 0x8, R0 ;  /* 0x00000008ff0e7819 */ /* 0x000fe40000011600 */
[----:B------:R-:W-:-:S03]  /*f060*/  LOP3.LUT R20, R71, R11, RZ, 0xc0, !PT ;  /* 0x0000000b47147212 */ /* 0x000fc600078ec0ff */
[----:B------:R-:W-:Y:S01]  /*f070*/  HMMA.16816.F32.BF16 R60, R16, R30, RZ ;  /* 0x0000001e103c723c */ /* 0x000fe200000418ff */
[----:B------:R-:W-:Y:S02]  /*f080*/  LOP3.LUT R26, R26, 0xff, RZ, 0xc0, !PT ;  /* 0x000000ff1a1a7812 */ /* 0x000fe400078ec0ff */
[----:B------:R-:W-:-:S03]  /*f090*/  SHF.R.U32.HI R11, RZ, 0x18, R15 ;  /* 0x00000018ff0b7819 */ /* 0x000fc6000001160f */
[----:B------:R-:W-:Y:S01]  /*f0a0*/  HMMA.16816.F32.BF16 R56, R16, R34, RZ ;  /* 0x000000221038723c */ /* 0x000fe200000418ff */
[----:B------:R-:W-:Y:S02]  /*f0b0*/  LOP3.LUT R10, R10, 0xff, RZ, 0xc0, !PT ;  /* 0x000000ff0a0a7812 */ /* 0x000fe400078ec0ff */
[----:B------:R-:W-:-:S04]  /*f0c0*/  PRMT R0, R48, 0x5410, R25 ;  /* 0x0000541030007816 */ /* 0x000fc80000000019 */
[----:B------:R-:W-:Y:S02]  /*f0d0*/  LOP3.LUT R16, R15, 0xff, RZ, 0xc0, !PT ;  /* 0x000000ff0f107812 */ /* 0x000fe400078ec0ff */
[----:B------:R-:W-:Y:S02]  /*f0e0*/  PRMT R17, R26, 0x5410, R27 ;  /* 0x000054101a117816 */ /* 0x000fe4000000001b */
[----:B------:R-:W-:Y:S02]  /*f0f0*/  PRMT R15, R16, 0x5410, R14 ;  /* 0x00005410100f7816 */ /* 0x000fe4000000000e */
[----:B------:R-:W-:Y:S02]  /*f100*/  PRMT R14, R10, 0x5410, R11 ;  /* 0x000054100a0e7816 */ /* 0x000fe4000000000b */
[--C-:B------:R-:W-:Y:S02]  /*f110*/  HSET2.LE.AND R0, R0, R166.reuse, PT ;  /* 0x000000a600007233 */ /* 0x100fe40003803000 */
[----:B------:R-:W-:-:S02]  /*f120*/  HSET2.LE.AND R11, R15, R166, PT ;  /* 0x000000a60f0b7233 */ /* 0x000fc40003803000 */
[C---:B------:R-:W-:Y:S02]  /*f130*/  LOP3.LUT R16, R12.reuse, 0xffff, RZ, 0xc0, !PT ;  /* 0x0000ffff0c107812 */ /* 0x040fe400078ec0ff */
[--C-:B------:R-:W-:Y:S02]  /*f140*/  HSET2.LE.AND R10, R17, R166.reuse, PT ;  /* 0x000000a6110a7233 */ /* 0x100fe40003803000 */
[----:B------:R-:W-:Y:S02]  /*f150*/  HSET2.LE.AND R13, R14, R166, PT ;  /* 0x000000a60e0d7233 */ /* 0x000fe40003803000 */
[----:B------:R-:W-:Y:S02]  /*f160*/  SHF.R.U32.HI R18, RZ, 0x10, R12 ;  /* 0x00000010ff127819 */ /* 0x000fe4000001160c */
[----:B------:R-:W-:Y:S02]  /*f170*/  LOP3.LUT R14, R161, R0, RZ, 0xc0, !PT ;  /* 0x00000000a10e7212 */ /* 0x000fe400078ec0ff */
[----:B------:R-:W-:-:S02]  /*f180*/  LOP3.LUT R26, R12, 0xff, RZ, 0xc0, !PT ;  /* 0x000000ff0c1a7812 */ /* 0x000fc400078ec0ff */
[----:B------:R-:W-:Y:S02]  /*f190*/  SHF.R.U32.HI R25, RZ, 0x18, R12 ;  /* 0x00000018ff197819 */ /* 0x000fe4000001160c */
[----:B------:R-:W-:Y:S02]  /*f1a0*/  LOP3.LUT R0, R24, 0xffff, RZ, 0xc0, !PT ;  /* 0x0000ffff18007812 */ /* 0x000fe400078ec0ff */
[----:B------:R-:W-:Y:S02]  /*f1b0*/  LOP3.LUT R12, R164, R11, RZ, 0xc0, !PT ;  /* 0x0000000ba40c7212 */ /* 0x000fe400078ec0ff */
[----:B------:R-:W-:Y:S02]  /*f1c0*/  LOP3.LUT R15, R162, R10, RZ, 0xc0, !PT ;  /* 0x0000000aa20f7212 */ /* 0x000fe400078ec0ff */
[----:B------:R-:W-:Y:S02]  /*f1d0*/  SHF.R.U32.HI R11, RZ, 0x8, R16 ;  /* 0x00000008ff0b7819 */ /* 0x000fe40000011610 */
[----:B------:R-:W-:-:S02]  /*f1e0*/  LOP3.LUT R16, R18, 0xff, RZ, 0xc0, !PT ;  /* 0x000000ff12107812 */ /* 0x000fc400078ec0ff */
[----:B------:R-:W-:Y:S02]  /*f1f0*/  SHF.R.U32.HI R10, RZ, 0x10, R24 ;  /* 0x00000010ff0a7819 */ /* 0x000fe40000011618 */
[----:B------:R-:W-:Y:S02]  /*f200*/  LOP3.LUT R19, R24, 0xff, RZ, 0xc0, !PT ;  /* 0x000000ff18137812 */ /* 0x000fe400078ec0ff */
[----:B------:R-:W-:Y:S02]  /*f210*/  SHF.R.U32.HI R18, RZ, 0x8, R0 ;  /* 0x00000008ff127819 */ /* 0x000fe40000011600 */
[----:B------:R-:W-:Y:S02]  /*f220*/  PRMT R0, R26, 0x5410, R11 ;  /* 0x000054101a007816 */ /* 0x000fe4000000000b */
[----:B------:R-:W-:Y:S02]  /*f230*/  SHF.R.U32.HI R17, RZ, 0x18, R24 ;  /* 0x00000018ff117819 */ /* 0x000fe40000011618 */
[----:B------:R-:W-:-:S02]  /*f240*/  LOP3.LUT R10, R10, 0xff, RZ, 0xc0, !PT ;  /* 0x000000ff0a0a7812 */ /* 0x000fc400078ec0ff */
[----:B------:R-:W-:Y:S02]  /*f250*/  PRMT R11, R16, 0x5410, R25 ;  /* 0x00005410100b7816 */ /* 0x000fe40000000019 */
[----:B------:R-:W-:Y:S01]  /*f260*/  PRMT R16, R19, 0x5410, R18 ;  /* 0x0000541013107816 */ /* 0x000fe20000000012 */
[----:B------:R-:W-:Y:S01]  /*f270*/  IMAD.MOV.U32 R126, RZ, RZ, R86 ;  /* 0x000000ffff7e7224 */ /* 0x000fe200078e0056 */
[----:B------:R-:W-:Y:S01]  /*f280*/  PRMT R17, R10, 0x5410, R17 ;  /* 0x000054100a117816 */ /* 0x000fe20000000011 */
[----:B------:R-:W-:Y:S01]  /*f290*/  IMAD.MOV.U32 R97, RZ, RZ, R85 ;  /* 0x000000ffff617224 */ /* 0x000fe200078e0055 */
[--C-:B------:R-:W-:Y:S01]  /*f2a0*/  HSET2.LE.AND R10, R11, R166.reuse, PT ;  /* 0x000000a60b0a7233 */ /* 0x100fe20003803000 */
[----:B------:R-:W-:Y:S01]  /*f2b0*/  IMAD.MOV.U32 R96, RZ, RZ, R72 ;  /* 0x000000ffff607224 */ /* 0x000fe200078e0048 */
[----:B------:R-:W-:Y:S01]  /*f2c0*/  LOP3.LUT R13, R163, R13, RZ, 0xc0, !PT ;  /* 0x0000000da30d7212 */ /* 0x000fe200078ec0ff */
[----:B------:R-:W-:Y:S01]  /*f2d0*/  HMMA.16816.F32.BF16 R68, R20, R28, RZ ;  /* 0x0000001c1444723c */ /* 0x000fe200000418ff */
[--C-:B------:R-:W-:Y:S01]  /*f2e0*/  HSET2.LE.AND R11, R16, R166.reuse, PT ;  /* 0x000000a6100b7233 */ /* 0x100fe20003803000 */
[----:B------:R-:W3:Y:S01]  /*f2f0*/  LDSM.16.MT88.4 R24, [R171+0x4800] ;  /* 0x00480000ab18783b */ /* 0x000ee20000004200 */
[----:B------:R-:W-:-:S02]  /*f300*/  HSET2.LE.AND R0, R0, R166, PT ;  /* 0x000000a600007233 */ /* 0x000fc40003803000 */
[----:B------:R-:W-:Y:S01]  /*f310*/  LOP3.LUT R19, R170, R10, RZ, 0xc0, !PT ;  /* 0x0000000aaa137212 */ /* 0x000fe200078ec0ff */
[----:B------:R-:W-:Y:S01]  /*f320*/  HMMA.16816.F32.BF16 R48, R20, R32, RZ ;  /* 0x000000201430723c */ /* 0x000fe200000418ff */
[----:B------:R-:W-:Y:S01]  /*f330*/  LOP3.LUT R16, R116, R11, RZ, 0xc0, !PT ;  /* 0x0000000b74107212 */ /* 0x000fe200078ec0ff */
[----:B------:R-:W-:Y:S01]  /*f340*/  IMAD.WIDE.U32 R10, R76, -0x326172a9, RZ ;  /* 0xcd9e8d574c0a7825 */ /* 0x000fe200078e00ff */
[----:B------:R-:W-:Y:S01]  /*f350*/  LOP3.LUT R18, R126, R0, RZ, 0xc0, !PT ;  /* 0x000000007e127212 */ /* 0x000fe200078ec0ff */
[----:B------:R-:W-:Y:S02]  /*f360*/  LDSM.16.MT88.4 R160, [R171+0x5c00] ;  /* 0x005c0000aba0783b */ /* 0x000fe40000004200 */
[----:B-1----:R-:W-:Y:S01]  /*f370*/  HMMA.16816.F32.BF16 R84, R12, R40, R64 ;  /* 0x000000280c54723c */ /* 0x002fe20000041840 */
[----:B------:R-:W-:-:S05]  /*f380*/  LOP3.LUT R0, R10, 0xffff, RZ, 0xc0, !PT ;  /* 0x0000ffff0a007812 */ /* 0x000fca00078ec0ff */
[C---:B--2---:R-:W-:Y:S06]  /*f390*/  HMMA.16816.F32.BF16 R64, R12.reuse, R44, R52 ;  /* 0x0000002c0c40723c */ /* 0x044fec0000041834 */
[----:B------:R-:W-:Y:S01]  /*f3a0*/  HMMA.16816.F32.BF16 R60, R12, R42, R60 ;  /* 0x0000002a0c3c723c */ /* 0x000fe2000004183c */
[----:B------:R-:W-:-:S05]  /*f3b0*/  IMAD.WIDE.U32 R54, R89, -0x2daee0ad, RZ ;  /* 0xd2511f5359367825 */ /* 0x000fca00078e00ff */
[----:B------:R-:W-:Y:S06]  /*f3c0*/  HMMA.16816.F32.BF16 R56, R12, R46, R56 ;  /* 0x0000002e0c38723c */ /* 0x000fec0000041838 */
[C---:B------:R-:W-:Y:S01]  /*f3d0*/  HMMA.16816.F32.BF16 R72, R20.reuse, R34, RZ ;  /* 0x000000221448723c */ /* 0x040fe200000418ff */
[----:B------:R-:W-:Y:S01]  /*f3e0*/  IMAD.WIDE.U32 R12, R88, -0x326172a9, RZ ;  /* 0xcd9e8d57580c7825 */ /* 0x000fe200078e00ff */
[----:B------:R-:W1:Y:S03]  /*f3f0*/  LDSM.16.MT88.4 R32, [R188+0x4800] ;  /* 0x00480000bc20783b */ /* 0x000e660000004200 */
[----:B------:R-:W-:Y:S01]  /*f400*/  IMAD.WIDE.U32 R14, R90, -0x2daee0ad, RZ ;  /* 0xd2511f535a0e7825 */ /* 0x000fe200078e00ff */
[----:B------:R-:W-:Y:S03]  /*f410*/  HMMA.16816.F32.BF16 R80, R20, R30, RZ ;  /* 0x0000001e1450723c */ /* 0x000fe600000418ff */
[----:B------:R-:W-:-:S04]  /*f420*/  IMAD.WIDE.U32 R100, R93, -0x326172a9, RZ ;  /* 0xcd9e8d575d647825 */ /* 0x000fc800078e00ff */
[----:B------:R-:W-:Y:S01]  /*f430*/  LOP3.LUT R30, R13, R218, R94, 0x96, !PT ;  /* 0x000000da0d1e7212 */ /* 0x000fe200078e965e */
[----:B------:R-:W-:Y:S01]  /*f440*/  IMAD.WIDE.U32 R20, R91, -0x326172a9, RZ ;  /* 0xcd9e8d575b147825 */ /* 0x000fe200078e00ff */
[----:B------:R-:W-:Y:S02]  /*f450*/  SHF.R.U32.HI R13, RZ, 0x8, R0 ;  /* 0x00000008ff0d7819 */ /* 0x000fe40000011600 */
[----:B------:R-:W-:Y:S02]  /*f460*/  LOP3.LUT R22, R15, R219, R144, 0x96, !PT ;  /* 0x000000db0f167212 */ /* 0x000fe400078e9690 */
[----:B------:R-:W-:Y:S02]  /*f470*/  LOP3.LUT R0, R11, R222, R12, 0x96, !PT ;  /* 0x000000de0b007212 */ /* 0x000fe400078e960c */
[----:B------:R-:W-:Y:S02]  /*f480*/  LOP3.LUT R15, R55, R217, R14, 0x96, !PT ;  /* 0x000000d9370f7212 */ /* 0x000fe400078e960e */
[----:B------:R-:W-:-:S02]  /*f490*/  LOP3.LUT R14, R10, 0xff, RZ, 0xc0, !PT ;  /* 0x000000ff0a0e7812 */ /* 0x000fc400078ec0ff */
[--C-:B------:R-:W-:Y:S02]  /*f4a0*/  SHF.R.U32.HI R12, RZ, 0x10, R10.reuse ;  /* 0x00000010ff0c7819 */ /* 0x100fe4000001160a */
[----:B------:R-:W-:Y:S02]  /*f4b0*/  SHF.R.U32.HI R28, RZ, 0x18, R10 ;  /* 0x00000018ff1c7819 */ /* 0x000fe4000001160a */
[----:B------:R-:W-:Y:S02]  /*f4c0*/  LOP3.LUT R10, R0, 0xffff, RZ, 0xc0, !PT ;  /* 0x0000ffff000a7812 */ /* 0x000fe400078ec0ff */
[----:B------:R-:W-:Y:S02]  /*f4d0*/  SHF.R.U32.HI R11, RZ, 0x10, R0 ;  /* 0x00000010ff0b7819 */ /* 0x000fe40000011600 */
[----:B------:R-:W-:Y:S02]  /*f4e0*/  HSET2.LE.AND R17, R17, R166, PT ;  /* 0x000000a611117233 */ /* 0x000fe40003803000 */
[----:B------:R-:W-:-:S02]  /*f4f0*/  LOP3.LUT R31, R101, R220, R20, 0x96, !PT ;  /* 0x000000dc651f7212 */ /* 0x000fc400078e9614 */
[----:B------:R-:W-:Y:S02]  /*f500*/  LOP3.LUT R52, R21, R211, R118, 0x96, !PT ;  /* 0x000000d315347212 */ /* 0x000fe400078e9676 */
[----:B------:R-:W-:Y:S02]  /*f510*/  PRMT R20, R14, 0x5410, R13 ;  /* 0x000054100e147816 */ /* 0x000fe4000000000d */
[----:B------:R-:W-:Y:S02]  /*f520*/  LOP3.LUT R14, R0, 0xff, RZ, 0xc0, !PT ;  /* 0x000000ff000e7812 */ /* 0x000fe400078ec0ff */
[----:B------:R-:W-:Y:S02]  /*f530*/  SHF.R.U32.HI R13, RZ, 0x18, R0 ;  /* 0x00000018ff0d7819 */ /* 0x000fe40000011600 */
[----:B------:R-:W-:Y:S01]  /*f540*/  LOP3.LUT R21, R12, 0xff, RZ, 0xc0, !PT ;  /* 0x000000ff0c157812 */ /* 0x000fe200078ec0ff */
[----:B------:R-:W-:Y:S01]  /*f550*/  IMAD.WIDE.U32 R22, R22, -0x326172a9, RZ ;  /* 0xcd9e8d5716167825 */ /* 0x000fe200078e00ff */
[----:B------:R-:W-:-:S02]  /*f560*/  SHF.R.U32.HI R12, RZ, 0x8, R10 ;  /* 0x00000008ff0c7819 */ /* 0x000fc4000001160a */
[----:B------:R-:W-:Y:S01]  /*f570*/  LOP3.LUT R0, R11, 0xff, RZ, 0xc0, !PT ;  /* 0x000000ff0b007812 */ /* 0x000fe200078ec0ff */
[----:B------:R-:W-:Y:S01]  /*f580*/  IMAD.WIDE.U32 R10, R15, -0x326172a9, RZ ;  /* 0xcd9e8d570f0a7825 */ /* 0x000fe200078e00ff */
[----:B------:R-:W-:Y:S02]  /*f590*/  LOP3.LUT R17, R92, R17, RZ, 0xc0, !PT ;  /* 0x000000115c117212 */ /* 0x000fe400078ec0ff */
[----:B------:R-:W-:Y:S02]  /*f5a0*/  PRMT R12, R14, 0x5410, R12 ;  /* 0x000054100e0c7816 */ /* 0x000fe4000000000c */
[----:B------:R-:W-:Y:S02]  /*f5b0*/  PRMT R13, R0, 0x5410, R13 ;  /* 0x00005410000d7816 */ /* 0x000fe4000000000d */
[----:B------:R-:W-:Y:S02]  /*f5c0*/  LOP3.LUT R0, R11, R222, R22, 0x96, !PT ;  /* 0x000000de0b007212 */ /* 0x000fe400078e9616 */
[----:B------:R-:W-:Y:S01]  /*f5d0*/  PRMT R15, R21, 0x5410, R28 ;  /* 0x00005410150f7816 */ /* 0x000fe2000000001c */
[----:B------:R-:W-:Y:S01]  /*f5e0*/  HMMA.16816.F32.BF16 R68, R16, R40, R68 ;  /* 0x000000281044723c */ /* 0x000fe20000041844 */
[----:B------:R-:W-:-:S02]  /*f5f0*/  LOP3.LUT R21, R10, 0xffff, RZ, 0xc0, !PT ;  /* 0x0000ffff0a157812 */ /* 0x000fc400078ec0ff */
[----:B------:R-:W-:Y:S02]  /*f600*/  LOP3.LUT R29, R10, 0xff, RZ, 0xc0, !PT ;  /* 0x000000ff0a1d7812 */ /* 0x000fe400078ec0ff */
[--C-:B------:R-:W-:Y:S01]  /*f610*/  SHF.R.U32.HI R22, RZ, 0x10, R10.reuse ;  /* 0x00000010ff167819 */ /* 0x100fe2000001160a */
[C---:B------:R-:W-:Y:S01]  /*f620*/  HMMA.16816.F32.BF16 R88, R16.reuse, R44, R48 ;  /* 0x0000002c1058723c */ /* 0x040fe20000041830 */
[--C-:B------:R-:W-:Y:S02]  /*f630*/  HSET2.LE.AND R11, R12, R166.reuse, PT ;  /* 0x000000a60c0b7233 */ /* 0x100fe40003803000 */
[----:B------:R-:W-:Y:S02]  /*f640*/  SHF.R.U32.HI R28, RZ, 0x18, R10 ;  /* 0x00000018ff1c7819 */ /* 0x000fe4000001160a */
[----:B------:R-:W-:Y:S01]  /*f650*/  LOP3.LUT R10, R0, 0xffff, RZ, 0xc0, !PT ;  /* 0x0000ffff000a7812 */ /* 0x000fe200078ec0ff */
[----:B------:R-:W-:Y:S01]  /*f660*/  HMMA.16816.F32.BF16 R40, R16, R42, R80 ;  /* 0x0000002a1028723c */ /* 0x000fe20000041850 */
[----:B------:R-:W-:-:S02]  /*f670*/  HSET2.LE.AND R13, R13, R166, PT ;  /* 0x000000a60d0d7233 */ /* 0x000fc40003803000 */
[----:B------:R-:W-:-:S03]  /*f680*/  HSET2.LE.AND R14, R20, R166, PT ;  /* 0x000000a6140e7233 */ /* 0x000fc60003803000 */
[----:B------:R-:W-:Y:S01]  /*f690*/  HMMA.16816.F32.BF16 R48, R16, R46, R72 ;  /* 0x0000002e1030723c */ /* 0x000fe20000041848 */
[----:B------:R-:W-:Y:S02]  /*f6a0*/  HSET2.LE.AND R15, R15, R166, PT ;  /* 0x000000a60f0f7233 */ /* 0x000fe40003803000 */
[----:B------:R-:W-:-:S04]  /*f6b0*/  LOP3.LUT R12, R174, R11, RZ, 0xc0, !PT ;  /* 0x0000000bae0c7212 */ /* 0x000fc800078ec0ff */
[----:B------:R-:W-:Y:S02]  /*f6c0*/  SHF.R.U32.HI R16, RZ, 0x10, R0 ;  /* 0x00000010ff107819 */ /* 0x000fe40000011600 */
[----:B------:R-:W-:Y:S02]  /*f6d0*/  SHF.R.U32.HI R19, RZ, 0x8, R21 ;  /* 0x00000008ff137819 */ /* 0x000fe40000011615 */
[----:B------:R-:W-:Y:S02]  /*f6e0*/  LOP3.LUT R18, R0, 0xff, RZ, 0xc0, !PT ;  /* 0x000000ff00127812 */ /* 0x000fe400078ec0ff */
[----:B------:R-:W-:Y:S02]  /*f6f0*/  SHF.R.U32.HI R17, RZ, 0x8, R10 ;  /* 0x00000008ff117819 */ /* 0x000fe4000001160a */
[----:B------:R-:W-:Y:S02]  /*f700*/  LOP3.LUT R20, R22, 0xff, RZ, 0xc0, !PT ;  /* 0x000000ff16147812 */ /* 0x000fe400078ec0ff */
[----:B------:R-:W-:-:S02]  /*f710*/  SHF.R.U32.HI R11, RZ, 0x18, R0 ;  /* 0x00000018ff0b7819 */ /* 0x000fc40000011600 */
[----:B------:R-:W-:Y:S02]  /*f720*/  LOP3.LUT R10, R16, 0xff, RZ, 0xc0, !PT ;  /* 0x000000ff100a7812 */ /* 0x000fe400078ec0ff */
[----:B------:R-:W-:Y:S02]  /*f730*/  LOP3.LUT R13, R173, R13, RZ, 0xc0, !PT ;  /* 0x0000000dad0d7212 */ /* 0x000fe400078ec0ff */
[----:B------:R-:W-:Y:S02]  /*f740*/  LOP3.LUT R14, R167, R14, RZ, 0xc0, !PT ;  /* 0x0000000ea70e7212 */ /* 0x000fe400078ec0ff */
[----:B------:R-:W-:Y:S02]  /*f750*/  LOP3.LUT R15, R165, R15, RZ, 0xc0, !PT ;  /* 0x0000000fa50f7212 */ /* 0x000fe400078ec0ff */
[----:B------:R-:W-:Y:S02]  /*f760*/  PRMT R16, R29, 0x5410, R19 ;  /* 0x000054101d107816 */ /* 0x000fe40000000013 */
[----:B------:R-:W-:-:S02]  /*f770*/  PRMT R0, R18, 0x5410, R17 ;  /* 0x0000541012007816 */ /* 0x000fc40000000011 */
[----:B------:R-:W-:Y:S02]  /*f780*/  PRMT R19, R20, 0x5410, R28 ;  /* 0x0000541014137816 */ /* 0x000fe4000000001c */
[----:B------:R-:W-:Y:S01]  /*f790*/  PRMT R17, R10, 0x5410, R11 ;  /* 0x000054100a117816 */ /* 0x000fe2000000000b */
[C---:B---3--:R-:W-:Y:S01]  /*f7a0*/  HMMA.16816.F32.BF16 R80, R12.reuse, R24, R84 ;  /* 0x000000180c50723c */ /* 0x048fe20000041854 */
[--C-:B------:R-:W-:Y:S02]  /*f7b0*/  HSET2.LE.AND R0, R0, R166.reuse, PT ;  /* 0x000000a600007233 */ /* 0x100fe40003803000 */
[--C-:B------:R-:W-:Y:S02]  /*f7c0*/  HSET2.LE.AND R10, R16, R166.reuse, PT ;  /* 0x000000a6100a7233 */ /* 0x100fe40003803000 */
[--C-:B------:R-:W-:Y:S02]  /*f7d0*/  HSET2.LE.AND R11, R19, R166.reuse, PT ;  /* 0x000000a6130b7233 */ /* 0x100fe40003803000 */
[----:B------:R-:W-:Y:S01]  /*f7e0*/  HSET2.LE.AND R17, R17, R166, PT ;  /* 0x000000a611117233 */ /* 0x000fe20003803000 */
[----:B-1----:R-:W-:Y:S01]  /*f7f0*/  HMMA.16816.F32.BF16 R84, R12, R32, R64 ;  /* 0x000000200c54723c */ /* 0x002fe20000041840 */
[----:B------:R-:W-:Y:S01]  /*f800*/  IMAD.WIDE.U32 R94, R31, -0x2daee0ad, RZ ;  /* 0xd2511f531f5e7825 */ /* 0x000fe200078e00ff */
[----:B------:R-:W-:-:S04]  /*f810*/  LOP3.LUT R16, R96, R0, RZ, 0xc0, !PT ;  /* 0x0000000060107212 */ /* 0x000fc800078ec0ff */
[----:B------:R-:W-:Y:S01]  /*f820*/  HMMA.16816.F32.BF16 R44, R12, R26, R60 ;  /* 0x0000001a0c2c723c */ /* 0x000fe2000004183c */
[----:B------:R-:W-:Y:S02]  /*f830*/  LOP3.LUT R18, R97, R10, RZ, 0xc0, !PT ;  /* 0x0000000a61127212 */ /* 0x000fe400078ec0ff */
[----:B------:R-:W-:-:S03]  /*f840*/  LOP3.LUT R19, R152, R11, RZ, 0xc0, !PT ;  /* 0x0000000b98137212 */ /* 0x000fc600078ec0ff */
[----:B------:R-:W-:Y:S01]  /*f850*/  HMMA.16816.F32.BF16 R56, R12, R34, R56 ;  /* 0x000000220c38723c */ /* 0x000fe20000041838 */
[----:B------:R-:W-:Y:S01]  /*f860*/  LOP3.LUT R17, R156, R17, RZ, 0xc0, !PT ;  /* 0x000000119c117212 */ /* 0x000fe200078ec0ff */
[----:B------:R-:W-:Y:S02]  /*f870*/  IMAD.WIDE.U32 R10, R30, -0x2daee0ad, RZ ;  /* 0xd2511f531e0a7825 */ /* 0x000fe400078e00ff */
[----:B------:R-:W1:Y:S03]  /*f880*/  LDSM.16.MT88.4 R28, [R171+0x4c00] ;  /* 0x004c0000ab1c783b */ /* 0x000e660000004200 */
[----:B------:R-:W-:-:S04]  /*f890*/  IMAD.WIDE.U32 R12, R52, -0x2daee0ad, RZ ;  /* 0xd2511f53340c7825 */ /* 0x000fc800078e00ff */
[----:B------:R-:W-:Y:S01]  /*f8a0*/  IMAD.WIDE.U32 R20, R135, -0x326172a9, RZ ;  /* 0xcd9e8d5787147825 */ /* 0x000fe200078e00ff */
[----:B------:R-:W-:-:S03]  /*f8b0*/  LOP3.LUT R64, R95, R217, R12, 0x96, !PT ;  /* 0x000000d95f407212 */ /* 0x000fc600078e960c */
[----:B------:R-:W-:Y:S01]  /*f8c0*/  IMAD.WIDE.U32 R96, R138, -0x326172a9, RZ ;  /* 0xcd9e8d578a607825 */ /* 0x000fe200078e00ff */
[----:B------:R-:W-:Y:S01]  /*f8d0*/  LOP3.LUT R12, R23, R218, R140, 0x96, !PT ;  /* 0x000000da170c7212 */ /* 0x000fe200078e968c */
[----:B------:R-:W-:Y:S01]  /*f8e0*/  HMMA.16816.F32.BF16 R72, R16, R26, R40 ;  /* 0x0000001a1048723c */ /* 0x000fe20000041828 */
[----:B------:R-:W-:Y:S01]  /*f8f0*/  LOP3.LUT R0, R11, R223, R136, 0x96, !PT ;  /* 0x000000df0b007212 */ /* 0x000fe200078e9688 */
[----:B------:R-:W2:Y:S01]  /*f900*/  LDSM.16.MT88.4 R40, [R188+0x4c00] ;  /* 0x004c0000bc28783b */ /* 0x000ea20000004200 */
[----:B------:R-:W-:Y:S02]  /*f910*/  LOP3.LUT R65, R97, R220, R20, 0x96, !PT ;  /* 0x000000dc61417212 */ /* 0x000fe400078e9614 */
[----:B------:R-:W-:Y:S02]  /*f920*/  LOP3.LUT R67, R13, R219, R146, 0x96, !PT ;  /* 0x000000db0d437212 */ /* 0x000fe400078e9692 */
[C---:B------:R-:W-:Y:S02]  /*f930*/  LOP3.LUT R14, R10.reuse, 0xffff, RZ, 0xc0, !PT ;  /* 0x0000ffff0a0e7812 */ /* 0x040fe400078ec0ff */
[----:B------:R-:W-:-:S02]  /*f940*/  LOP3.LUT R23, R10, 0xff, RZ, 0xc0, !PT ;  /* 0x000000ff0a177812 */ /* 0x000fc400078ec0ff */
[--C-:B------:R-:W-:Y:S02]  /*f950*/  SHF.R.U32.HI R13, RZ, 0x10, R10.reuse ;  /* 0x00000010ff0d7819 */ /* 0x100fe4000001160a */
[----:B------:R-:W-:Y:S01]  /*f960*/  SHF.R.U32.HI R20, RZ, 0x18, R10 ;  /* 0x00000018ff147819 */ /* 0x000fe2000001160a */
[----:B------:R-:W-:Y:S01]  /*f970*/  IMAD.WIDE.U32 R10, R12, -0x2daee0ad, RZ ;  /* 0xd2511f530c0a7825 */ /* 0x000fe200078e00ff */
[C---:B------:R-:W-:Y:S02]  /*f980*/  LOP3.LUT R12, R0.reuse, 0xffff, RZ, 0xc0, !PT ;  /* 0x0000ffff000c7812 */ /* 0x040fe400078ec0ff */
[----:B------:R-:W-:Y:S02]  /*f990*/  SHF.R.U32.HI R15, RZ, 0x10, R0 ;  /* 0x00000010ff0f7819 */ /* 0x000fe40000011600 */
[----:B------:R-:W-:Y:S02]  /*f9a0*/  LOP3.LUT R22, R0, 0xff, RZ, 0xc0, !PT ;  /* 0x000000ff00167812 */ /* 0x000fe400078ec0ff */
[----:B------:R-:W-:-:S02]  /*f9b0*/  SHF.R.U32.HI R12, RZ, 0x8, R12 ;  /* 0x00000008ff0c7819 */ /* 0x000fc4000001160c */
[----:B------:R-:W-:Y:S02]  /*f9c0*/  LOP3.LUT R66, R21, R211, R78, 0x96, !PT ;  /* 0x000000d315427212 */ /* 0x000fe400078e964e */
[----:B------:R-:W-:Y:S02]  /*f9d0*/  LOP3.LUT R13, R13, 0xff, RZ, 0xc0, !PT ;  /* 0x000000ff0d0d7812 */ /* 0x000fe400078ec0ff */
[----:B------:R-:W-:Y:S02]  /*f9e0*/  SHF.R.U32.HI R21, RZ, 0x18, R0 ;  /* 0x00000018ff157819 */ /* 0x000fe40000011600 */
[----:B------:R-:W-:Y:S02]  /*f9f0*/  LOP3.LUT R15, R15, 0xff, RZ, 0xc0, !PT ;  /* 0x000000ff0f0f7812 */ /* 0x000fe400078ec0ff */
[----:B------:R-:W-:Y:S02]  /*fa00*/  PRMT R12, R22, 0x5410, R12 ;  /* 0x00005410160c7816 */ /* 0x000fe4000000000c */
[----:B------:R-:W-:-:S02]  /*fa10*/  PRMT R20, R13, 0x5410, R20 ;  /* 0x000054100d147816 */ /* 0x000fc40000000014 */
[----:B------:R-:W-:Y:S02]  /*fa20*/  SHF.R.U32.HI R14, RZ, 0x8, R14 ;  /* 0x00000008ff0e7819 */ /* 0x000fe4000001160e */
[----:B------:R-:W-:Y:S02]  /*fa30*/  PRMT R13, R15, 0x5410, R21 ;  /* 0x000054100f0d7816 */ /* 0x000fe40000000015 */
[----:B------:R-:W-:Y:S02]  /*fa40*/  LOP3.LUT R0, R11, R223, R54, 0x96, !PT ;  /* 0x000000df0b007212 */ /* 0x000fe400078e9636 */
[----:B------:R-:W-:Y:S02]  /*fa50*/  LOP3.LUT R21, R10, 0xffff, RZ, 0xc0, !PT ;  /* 0x0000ffff0a157812 */ /* 0x000fe400078ec0ff */
[----:B------:R-:W-:Y:S01]  /*fa60*/  HSET2.LE.AND R11, R12, R166, PT ;  /* 0x000000a60c0b7233 */ /* 0x000fe20003803000 */
[----:B------:R-:W-:Y:S01]  /*fa70*/  HMMA.16816.F32.BF16 R60, R16, R24, R68 ;  /* 0x00000018103c723c */ /* 0x000fe20000041844 */
[----:B------:R-:W-:-:S02]  /*fa80*/  PRMT R14, R23, 0x5410, R14 ;  /* 0x00005410170e7816 */ /* 0x000fc4000000000e */
[--C-:B------:R-:W-:Y:S02]  /*fa90*/  SHF.R.U32.HI R22, RZ, 0x10, R10.reuse ;  /* 0x00000010ff167819 */ /* 0x100fe4000001160a */
[----:B------:R-:W-:Y:S02]  /*faa0*/  SHF.R.U32.HI R23, RZ, 0x18, R10 ;  /* 0x00000018ff177819 */ /* 0x000fe4000001160a */
[----:B------:R-:W-:Y:S02]  /*fab0*/  LOP3.LUT R24, R10, 0xff, RZ, 0xc0, !PT ;  /* 0x000000ff0a187812 */ /* 0x000fe400078ec0ff */
[----:B------:R-:W-:Y:S01]  /*fac0*/  LOP3.LUT R10, R0, 0xffff, RZ, 0xc0, !PT ;  /* 0x0000ffff000a7812 */ /* 0x000fe200078ec0ff */
[----:B------:R-:W-:Y:S01]  /*fad0*/  HMMA.16816.F32.BF16 R88, R16, R32, R88 ;  /* 0x000000201058723c */ /* 0x000fe20000041858 */
[----:B------:R-:W-:Y:S02]  /*fae0*/  LOP3.LUT R12, R178, R11, RZ, 0xc0, !PT ;  /* 0x0000000bb20c7212 */ /* 0x000fe400078ec0ff */
[----:B------:R-:W-:-:S02]  /*faf0*/  SHF.R.U32.HI R11, RZ, 0x10, R0 ;  /* 0x00000010ff0b7819 */ /* 0x000fc40000011600 */
[--C-:B------:R-:W-:Y:S01]  /*fb00*/  HSET2.LE.AND R15, R20, R166.reuse, PT ;  /* 0x000000a6140f7233 */ /* 0x100fe20003803000 */
[----:B------:R-:W-:Y:S01]  /*fb10*/  HMMA.16816.F32.BF16 R68, R16, R34, R48 ;  /* 0x000000221044723c */ /* 0x000fe20000041830 */
[----:B------:R-:W-:Y:S01]  /*fb20*/  LOP3.LUT R20, R0, 0xff, RZ, 0xc0, !PT ;  /* 0x000000ff00147812 */ /* 0x000fe200078ec0ff */
[----:B------:R-:W-:Y:S01]  /*fb30*/  IMAD.WIDE.U32 R76, R65, -0x2daee0ad, RZ ;  /* 0xd2511f53414c7825 */ /* 0x000fe200078e00ff */
[----:B------:R-:W-:Y:S01]  /*fb40*/  HSET2.LE.AND R13, R13, R166, PT ;  /* 0x000000a60d0d7233 */ /* 0x000fe20003803000 */
[----:B------:R-:W-:Y:S03]  /*fb50*/  LDSM.16.MT88.4 R32, [R188+0x5000] ;  /* 0x00500000bc20783b */ /* 0x000fe60000004200 */
[----:B------:R-:W-:Y:S02]  /*fb60*/  SHF.R.U32.HI R16, RZ, 0x8, R21 ;  /* 0x00000008ff107819 */ /* 0x000fe40000011615 */
[----:B------:R-:W-:-:S02]  /*fb70*/  LOP3.LUT R17, R22, 0xff, RZ, 0xc0, !PT ;  /* 0x000000ff16117812 */ /* 0x000fc400078ec0ff */
[----:B------:R-:W-:Y:S02]  /*fb80*/  SHF.R.U32.HI R19, RZ, 0x8, R10 ;  /* 0x00000008ff137819 */ /* 0x000fe4000001160a */
[----:B------:R-:W-:Y:S02]  /*fb90*/  SHF.R.U32.HI R18, RZ, 0x18, R0 ;  /* 0x00000018ff127819 */ /* 0x000fe40000011600 */
[----:B------:R-:W-:Y:S02]  /*fba0*/  LOP3.LUT R10, R11, 0xff, RZ, 0xc0, !PT ;  /* 0x000000ff0b0a7812 */ /* 0x000fe400078ec0ff */
[----:B------:R-:W-:Y:S02]  /*fbb0*/  PRMT R0, R24, 0x5410, R16 ;  /* 0x0000541018007816 */ /* 0x000fe40000000010 */
[----:B------:R-:W-:Y:S01]  /*fbc0*/  PRMT R11, R17, 0x5410, R23 ;  /* 0x00005410110b7816 */ /* 0x000fe20000000017 */
[----:B------:R-:W-:Y:S01]  /*fbd0*/  IMAD.WIDE.U32 R98, R145, -0x326172a9, RZ ;  /* 0xcd9e8d5791627825 */ /* 0x000fe200078e00ff */
[----:B------:R-:W-:Y:S01]  /*fbe0*/  HSET2.LE.AND R14, R14, R166, PT ;  /* 0x000000a60e0e7233 */ /* 0x000fe20003803000 */
[----:B------:R-:W3:Y:S01]  /*fbf0*/  LDSM.16.MT88.4 R24, [R171+0x5000] ;  /* 0x00500000ab18783b */ /* 0x000ee20000004200 */
[----:B------:R-:W-:-:S02]  /*fc00*/  PRMT R16, R20, 0x5410, R19 ;  /* 0x0000541014107816 */ /* 0x000fc40000000013 */
[----:B------:R-:W-:Y:S02]  /*fc10*/  PRMT R17, R10, 0x5410, R18 ;  /* 0x000054100a117816 */ /* 0x000fe40000000012 */
[--C-:B------:R-:W-:Y:S02]  /*fc20*/  HSET2.LE.AND R10, R11, R166.reuse, PT ;  /* 0x000000a60b0a7233 */ /* 0x100fe40003803000 */
[----:B------:R-:W-:Y:S02]  /*fc30*/  LOP3.LUT R13, R177, R13, RZ, 0xc0, !PT ;  /* 0x0000000db10d7212 */ /* 0x000fe400078ec0ff */
[----:B------:R-:W-:Y:S02]  /*fc40*/  LOP3.LUT R14, R175, R14, RZ, 0xc0, !PT ;  /* 0x0000000eaf0e7212 */ /* 0x000fe400078ec0ff */
[----:B------:R-:W-:Y:S02]  /*fc50*/  LOP3.LUT R15, R176, R15, RZ, 0xc0, !PT ;  /* 0x0000000fb00f7212 */ /* 0x000fe400078ec0ff */
[----:B------:R-:W-:-:S02]  /*fc60*/  HSET2.LE.AND R11, R16, R166, PT ;  /* 0x000000a6100b7233 */ /* 0x000fc40003803000 */
[--C-:B------:R-:W-:Y:S02]  /*fc70*/  HSET2.LE.AND R0, R0, R166.reuse, PT ;  /* 0x000000a600007233 */ /* 0x100fe40003803000 */
[----:B------:R-:W-:Y:S02]  /*fc80*/  LOP3.LUT R19, R153, R10, RZ, 0xc0, !PT ;  /* 0x0000000a99137212 */ /* 0x000fe400078ec0ff */
[----:B------:R-:W-:Y:S01]  /*fc90*/  LOP3.LUT R16, R154, R11, RZ, 0xc0, !PT ;  /* 0x0000000b9a107212 */ /* 0x000fe200078ec0ff */
[----:B------:R-:W-:Y:S01]  /*fca0*/  IMAD.WIDE.U32 R10, R64, -0x326172a9, RZ ;  /* 0xcd9e8d57400a7825 */ /* 0x000fe200078e00ff */
[----:B------:R-:W-:Y:S01]  /*fcb0*/  HSET2.LE.AND R17, R17, R166, PT ;  /* 0x000000a611117233 */ /* 0x000fe20003803000 */
[----:B-1----:R-:W-:Y:S01]  /*fcc0*/  HMMA.16816.F32.BF16 R52, R12, R30, R44 ;  /* 0x0000001e0c34723c */ /* 0x002fe2000004182c */
[----:B------:R-:W-:Y:S02]  /*fcd0*/  LOP3.LUT R18, R155, R0, RZ, 0xc0, !PT ;  /* 0x000000009b127212 */ /* 0x000fe400078ec0ff */
[----:B------:R-:W-:-:S03]  /*fce0*/  LOP3.LUT R0, R10, 0xffff, RZ, 0xc0, !PT ;  /* 0x0000ffff0a007812 */ /* 0x000fc600078ec0ff */
[----:B------:R-:W-:Y:S01]  /*fcf0*/  HMMA.16816.F32.BF16 R80, R12, R28, R80 ;  /* 0x0000001c0c50723c */ /* 0x000fe20000041850 */
[----:B------:R-:W-:-:S05]  /*fd00*/  LOP3.LUT R17, R250, R17, RZ, 0xc0, !PT ;  /* 0x00000011fa117212 */ /* 0x000fca00078ec0ff */
[C---:B--2---:R-:W-:Y:S06]  /*fd10*/  HMMA.16816.F32.BF16 R48, R12.reuse, R40, R84 ;  /* 0x000000280c30723c */ /* 0x044fec0000041854 */
[----:B------:R-:W-:Y:S07]  /*fd20*/  HMMA.16816.F32.BF16 R44, R12, R42, R56 ;  /* 0x0000002a0c2c723c */ /* 0x000fee0000041838 */
[----:B------:R-:W-:-:S04]  /*fd30*/  IMAD.WIDE.U32 R12, R67, -0x326172a9, RZ ;  /* 0xcd9e8d57430c7825 */ /* 0x000fc800078e00ff */
[----:B------:R-:W-:Y:S01]  /*fd40*/  IMAD.WIDE.U32 R14, R66, -0x2daee0ad, RZ ;  /* 0xd2511f53420e7825 */ /* 0x000fe200078e00ff */
[----:B------:R-:W-:Y:S02]  /*fd50*/  LOP3.LUT R56, R13, R218, R100, 0x96, !PT ;  /* 0x000000da0d387212 */ /* 0x000fe400078e9664 */
[----:B------:R-:W-:Y:S01]  /*fd60*/  SHF.R.U32.HI R13, RZ, 0x8, R0 ;  /* 0x00000008ff0d7819 */ /* 0x000fe20000011600 */
[----:B------:R-:W-:Y:S01]  /*fd70*/  IMAD.WIDE.U32 R20, R143, -0x326172a9, RZ ;  /* 0xcd9e8d578f147825 */ /* 0x000fe200078e00ff */
[----:B------:R-:W-:Y:S01]  /*fd80*/  LOP3.LUT R0, R11, R222, R12, 0x96, !PT ;  /* 0x000000de0b007212 */ /* 0x000fe200078e960c */
[----:B------:R-:W-:Y:S01]  /*fd90*/  HMMA.16816.F32.BF16 R60, R16, R28, R60 ;  /* 0x0000001c103c723c */ /* 0x000fe2000004183c */
[----:B------:R-:W-:Y:S02]  /*fda0*/  LOP3.LUT R22, R15, R219, R148, 0x96, !PT ;  /* 0x000000db0f167212 */ /* 0x000fe400078e9694 */
[----:B------:R-:W-:Y:S02]  /*fdb0*/  LOP3.LUT R15, R77, R217, R14, 0x96, !PT ;  /* 0x000000d94d0f7212 */ /* 0x000fe400078e960e */
[----:B------:R-:W-:-:S02]  /*fdc0*/  LOP3.LUT R14, R10, 0xff, RZ, 0xc0, !PT ;  /* 0x000000ff0a0e7812 */ /* 0x000fc400078ec0ff */
[--C-:B------:R-:W-:Y:S02]  /*fdd0*/  SHF.R.U32.HI R12, RZ, 0x10, R10.reuse ;  /* 0x00000010ff0c7819 */ /* 0x100fe4000001160a */
[----:B------:R-:W-:Y:S02]  /*fde0*/  SHF.R.U32.HI R28, RZ, 0x18, R10 ;  /* 0x00000018ff1c7819 */ /* 0x000fe4000001160a */
[----:B------:R-:W-:Y:S02]  /*fdf0*/  LOP3.LUT R10, R0, 0xffff, RZ, 0xc0, !PT ;  /* 0x0000ffff000a7812 */ /* 0x000fe400078ec0ff */
[----:B------:R-:W-:Y:S02]  /*fe00*/  LOP3.LUT R58, R21, R211, R78, 0x96, !PT ;  /* 0x000000d3153a7212 */ /* 0x000fe400078e964e */
[----:B------:R-:W-:Y:S02]  /*fe10*/  LOP3.LUT R57, R99, R220, R20, 0x96, !PT ;  /* 0x000000dc63397212 */ /* 0x000fe400078e9614 */
[----:B------:R-:W-:-:S02]  /*fe20*/  SHF.R.U32.HI R11, RZ, 0x10, R0 ;  /* 0x00000010ff0b7819 */ /* 0x000fc40000011600 */
[----:B------:R-:W-:Y:S02]  /*fe30*/  PRMT R20, R14, 0x5410, R13 ;  /* 0x000054100e147816 */ /* 0x000fe4000000000d */
[----:B------:R-:W-:Y:S02]  /*fe40*/  LOP3.LUT R21, R12, 0xff, RZ, 0xc0, !PT ;  /* 0x000000ff0c157812 */ /* 0x000fe400078ec0ff */
[----:B------:R-:W-:Y:S02]  /*fe50*/  LOP3.LUT R14, R0, 0xff, RZ, 0xc0, !PT ;  /* 0x000000ff000e7812 */ /* 0x000fe400078ec0ff */
[----:B------:R-:W-:Y:S02]  /*fe60*/  SHF.R.U32.HI R12, RZ, 0x8, R10 ;  /* 0x00000008ff0c7819 */ /* 0x000fe4000001160a */
[----:B------:R-:W-:Y:S01]  /*fe70*/  SHF.R.U32.HI R13, RZ, 0x18, R0 ;  /* 0x00000018ff0d7819 */ /* 0x000fe20000011600 */
[----:B------:R-:W-:Y:S01]  /*fe80*/  IMAD.WIDE.U32 R22, R22, -0x326172a9, RZ ;  /* 0xcd9e8d5716167825 */ /* 0x000fe200078e00ff */
[----:B------:R-:W-:-:S02]  /*fe90*/  LOP3.LUT R0, R11, 0xff, RZ, 0xc0, !PT ;  /* 0x000000ff0b007812 */ /* 0x000fc400078ec0ff */
[----:B------:R-:W-:Y:S01]  /*fea0*/  PRMT R12, R14, 0x5410, R12 ;  /* 0x000054100e0c7816 */ /* 0x000fe2000000000c */
[----:B------:R-:W-:Y:S01]  /*feb0*/  IMAD.WIDE.U32 R10, R15, -0x326172a9, RZ ;  /* 0xcd9e8d570f0a7825 */ /* 0x000fe200078e00ff */
[----:B------:R-:W-:Y:S02]  /*fec0*/  PRMT R15, R21, 0x5410, R28 ;  /* 0x00005410150f7816 */ /* 0x000fe4000000001c */
[----:B------:R-:W-:Y:S02]  /*fed0*/  PRMT R13, R0, 0x5410, R13 ;  /* 0x00005410000d7816 */ /* 0x000fe4000000000d */
[----:B------:R-:W-:Y:S02]  /*fee0*/  LOP3.LUT R0, R11, R222, R22, 0x96, !PT ;  /* 0x000000de0b007212 */ /* 0x000fe400078e9616 */
[----:B------:R-:W-:Y:S02]  /*fef0*/  LOP3.LUT R21, R10, 0xffff, RZ, 0xc0, !PT ;  /* 0x0000ffff0a157812 */ /* 0x000fe400078ec0ff */
[----:B------:R-:W-:-:S02]  /*ff00*/  HSET2.LE.AND R11, R12, R166, PT ;  /* 0x000000a60c0b7233 */ /* 0x000fc40003803000 */
[----:B------:R-:W-:Y:S02]  /*ff10*/  HSET2.LE.AND R14, R20, R166, PT ;  /* 0x000000a6140e7233 */ /* 0x000fe40003803000 */
[----:B------:R-:W-:Y:S02]  /*ff20*/  LOP3.LUT R28, R10, 0xff, RZ, 0xc0, !PT ;  /* 0x000000ff0a1c7812 */ /* 0x000fe400078ec0ff */
[--C-:B------:R-:W-:Y:S02]  /*ff30*/  SHF.R.U32.HI R22, RZ, 0x10, R10.reuse ;  /* 0x00000010ff167819 */ /* 0x100fe4000001160a */
[----:B------:R-:W-:Y:S02]  /*ff40*/  SHF.R.U32.HI R20, RZ, 0x18, R10 ;  /* 0x00000018ff147819 */ /* 0x000fe4000001160a */
[----:B------:R-:W-:Y:S02]  /*ff50*/  LOP3.LUT R10, R0, 0xffff, RZ, 0xc0, !PT ;  /* 0x0000ffff000a7812 */ /* 0x000fe400078ec0ff */
[----:B------:R-:W-:Y:S01]  /*ff60*/  LOP3.LUT R12, R182, R11, RZ, 0xc0, !PT ;  /* 0x0000000bb60c7212 */ /* 0x000fe200078ec0ff */
[----:B------:R-:W-:Y:S01]  /*ff70*/  HMMA.16816.F32.BF16 R72, R16, R30, R72 ;  /* 0x0000001e1048723c */ /* 0x000fe20000041848 */
[----:B------:R-:W-:-:S05]  /*ff80*/  SHF.R.U32.HI R11, RZ, 0x10, R0 ;  /* 0x00000010ff0b7819 */ /* 0x000fca0000011600 */
[----:B------:R-:W-:Y:S01]  /*ff90*/  HMMA.16816.F32.BF16 R84, R16, R40, R88 ;  /* 0x000000281054723c */ /* 0x000fe20000041858 */
[----:B------:R-:W-:-:S05]  /*ffa0*/  HSET2.LE.AND R13, R13, R166, PT ;  /* 0x000000a60d0d7233 */ /* 0x000fca0003803000 */
[----:B------:R-:W-:Y:S01]  /*ffb0*/  HMMA.16816.F32.BF16 R64, R16, R42, R68 ;  /* 0x0000002a1040723c */ /* 0x000fe20000041844 */
[----:B------:R-:W-:Y:S02]  /*ffc0*/  HSET2.LE.AND R15, R15, R166, PT ;  /* 0x000000a60f0f7233 */ /* 0x000fe40003803000 */
[----:B------:R-:W-:Y:S01]  /*ffd0*/  LOP3.LUT R14, R180, R14, RZ, 0xc0, !PT ;  /* 0x0000000eb40e7212 */ /* 0x000fe200078ec0ff */
[----:B------:R-:W-:Y:S01]  /*ffe0*/  IMAD.WIDE.U32 R90, R57, -0x2daee0ad, RZ ;  /* 0xd2511f53395a7825 */ /* 0x000fe200078e00ff */
[----:B------:R-:W-:Y:S01]  /*fff0*/  LOP3.LUT R13, R181, R13, RZ, 0xc0, !PT ;  /* 0x0000000db50d7212 */ /* 0x000fe200078ec0ff */
[----:B------:R-:W1:Y:S01]  /*10000*/  LDSM.16.MT88.4 R40, [R188+0x5400] ;  /* 0x00540000bc28783b */ /* 0x000e620000004200 */
[----:B------:R-:W-:Y:S02]  /*10010*/  SHF.R.U32.HI R16, RZ, 0x8, R10 ;  /* 0x00000008ff107819 */ /* 0x000fe4000001160a */
[----:B------:R-:W-:Y:S02]  /*10020*/  LOP3.LUT R17, R0, 0xff, RZ, 0xc0, !PT ;  /* 0x000000ff00117812 */ /* 0x000fe400078ec0ff */
[----:B------:R-:W-:-:S02]  /*10030*/  SHF.R.U32.HI R10, RZ, 0x18, R0 ;  /* 0x00000018ff0a7819 */ /* 0x000fc40000011600 */
[----:B------:R-:W-:Y:S02]  /*10040*/  SHF.R.U32.HI R18, RZ, 0x8, R21 ;  /* 0x00000008ff127819 */ /* 0x000fe40000011615 */
[----:B------:R-:W-:Y:S02]  /*10050*/  LOP3.LUT R0, R11, 0xff, RZ, 0xc0, !PT ;  /* 0x000000ff0b007812 */ /* 0x000fe400078ec0ff */
[----:B------:R-:W-:Y:S02]  /*10060*/  PRMT R11, R17, 0x5410, R16 ;  /* 0x00005410110b7816 */ /* 0x000fe40000000010 */
[----:B------:R-:W-:Y:S02]  /*10070*/  PRMT R18, R28, 0x5410, R18 ;  /* 0x000054101c127816 */ /* 0x000fe40000000012 */
[----:B------:R-:W-:Y:S01]  /*10080*/  PRMT R10, R0, 0x5410, R10 ;  /* 0x00005410000a7816 */ /* 0x000fe2000000000a */
[----:B------:R-:W-:Y:S01]  /*10090*/  IMAD.WIDE.U32 R88, R142, -0x326172a9, RZ ;  /* 0xcd9e8d578e587825 */ /* 0x000fe200078e00ff */
[----:B------:R-:W-:Y:S01]  /*100a0*/  LOP3.LUT R15, R179, R15, RZ, 0xc0, !PT ;  /* 0x0000000fb30f7212 */ /* 0x000fe200078ec0ff */
[----:B------:R-:W2:Y:S01]  /*100b0*/  LDSM.16.MT88.4 R28, [R171+0x5400] ;  /* 0x00540000ab1c783b */ /* 0x000ea20000004200 */
[----:B------:R-:W-:-:S02]  /*100c0*/  LOP3.LUT R19, R22, 0xff, RZ, 0xc0, !PT ;  /* 0x000000ff16137812 */ /* 0x000fc400078ec0ff */
[--C-:B------:R-:W-:Y:S02]  /*100d0*/  HSET2.LE.AND R0, R11, R166.reuse, PT ;  /* 0x000000a60b007233 */ /* 0x100fe40003803000 */
[--C-:B------:R-:W-:Y:S02]  /*100e0*/  HSET2.LE.AND R10, R10, R166.reuse, PT ;  /* 0x000000a60a0a7233 */ /* 0x100fe40003803000 */
[----:B------:R-:W-:Y:S02]  /*100f0*/  HSET2.LE.AND R11, R18, R166, PT ;  /* 0x000000a6120b7233 */ /* 0x000fe40003803000 */
[----:B------:R-:W-:Y:S01]  /*10100*/  PRMT R19, R19, 0x5410, R20 ;  /* 0x0000541013137816 */ /* 0x000fe20000000014 */
[----:B---3--:R-:W-:Y:S01]  /*10110*/  HMMA.16816.F32.BF16 R68, R12, R26, R52 ;  /* 0x0000001a0c44723c */ /* 0x008fe20000041834 */
[----:B------:R-:W-:Y:S02]  /*10120*/  LOP3.LUT R17, R251, R10, RZ, 0xc0, !PT ;  /* 0x0000000afb117212 */ /* 0x000fe400078ec0ff */
[----:B------:R-:W-:Y:S01]  /*10130*/  LOP3.LUT R18, R247, R11, RZ, 0xc0, !PT ;  /* 0x0000000bf7127212 */ /* 0x000fe200078ec0ff */
[----:B------:R-:W-:-:S02]  /*10140*/  IMAD.WIDE.U32 R10, R56, -0x2daee0ad, RZ ;  /* 0xd2511f53380a7825 */ /* 0x000fc400078e00ff */
[----:B------:R-:W-:Y:S01]  /*10150*/  HMMA.16816.F32.BF16 R52, R12, R32, R48 ;  /* 0x000000200c34723c */ /* 0x000fe20000041830 */
[----:B------:R-:W-:Y:S01]  /*10160*/  HSET2.LE.AND R19, R19, R166, PT ;  /* 0x000000a613137233 */ /* 0x000fe20003803000 */
[----:B------:R-:W-:Y:S01]  /*10170*/  IMAD.WIDE.U32 R20, R139, -0x326172a9, RZ ;  /* 0xcd9e8d578b147825 */ /* 0x000fe200078e00ff */
[----:B------:R-:W-:-:S03]  /*10180*/  LOP3.LUT R16, R249, R0, RZ, 0xc0, !PT ;  /* 0x00000000f9107212 */ /* 0x000fc600078ec0ff */
[----:B------:R-:W-:Y:S01]  /*10190*/  HMMA.16816.F32.BF16 R80, R12, R24, R80 ;  /* 0x000000180c50723c */ /* 0x000fe20000041850 */
[----:B------:R-:W-:-:S05]  /*101a0*/  LOP3.LUT R0, R11, R223, R94, 0x96, !PT ;  /* 0x000000df0b007212 */ /* 0x000fca00078e965e */
[----:B------:R-:W-:Y:S01]  /*101b0*/  HMMA.16816.F32.BF16 R48, R12, R34, R44 ;  /* 0x000000220c30723c */ /* 0x000fe2000004182c */
[----:B------:R-:W-:-:S06]  /*101c0*/  LOP3.LUT R11, R10, 0xffff, RZ, 0xc0, !PT ;  /* 0x0000ffff0a0b7812 */ /* 0x000fcc00078ec0ff */
[----:B------:R-:W-:Y:S01]  /*101d0*/  IMAD.WIDE.U32 R12, R58, -0x2daee0ad, RZ ;  /* 0xd2511f533a0c7825 */ /* 0x000fe200078e00ff */
[----:B------:R-:W-:Y:S02]  /*101e0*/  LOP3.LUT R14, R23, R218, R96, 0x96, !PT ;  /* 0x000000da170e7212 */ /* 0x000fe400078e9660 */
[----:B------:R-:W-:Y:S02]  /*101f0*/  LOP3.LUT R19, R246, R19, RZ, 0xc0, !PT ;  /* 0x00000013f6137212 */ /* 0x000fe400078ec0ff */
[----:B------:R-:W-:Y:S02]  /*10200*/  LOP3.LUT R47, R13, R219, R150, 0x96, !PT ;  /* 0x000000db0d2f7212 */ /* 0x000fe400078e9696 */
[----:B------:R-:W-:Y:S01]  /*10210*/  LOP3.LUT R46, R91, R217, R12, 0x96, !PT ;  /* 0x000000d95b2e7212 */ /* 0x000fe200078e960c */
[----:B------:R-:W-:Y:S01]  /*10220*/  IMAD.WIDE.U32 R12, R14, -0x2daee0ad, RZ ;  /* 0xd2511f530e0c7825 */ /* 0x000fe200078e00ff */
[----:B------:R-:W-:Y:S02]  /*10230*/  LOP3.LUT R45, R89, R220, R20, 0x96, !PT ;  /* 0x000000dc592d7212 */ /* 0x000fe400078e9614 */
[----:B------:R-:W-:-:S02]  /*10240*/  SHF.R.U32.HI R14, RZ, 0x10, R10 ;  /* 0x00000010ff0e7819 */ /* 0x000fc4000001160a */
[----:B------:R-:W-:Y:S02]  /*10250*/  SHF.R.U32.HI R20, RZ, 0x8, R11 ;  /* 0x00000008ff147819 */ /* 0x000fe4000001160b */
[----:B------:R-:W-:Y:S01]  /*10260*/  LOP3.LUT R11, R0, 0xffff, RZ, 0xc0, !PT ;  /* 0x0000ffff000b7812 */ /* 0x000fe200078ec0ff */
[----:B------:R-:W-:Y:S01]  /*10270*/  HMMA.16816.F32.BF16 R60, R16, R24, R60 ;  /* 0x00000018103c723c */ /* 0x000fe2000004183c */
[----:B------:R-:W-:Y:S02]  /*10280*/  LOP3.LUT R44, R21, R211, R118, 0x96, !PT ;  /* 0x000000d3152c7212 */ /* 0x000fe400078e9676 */
[----:B------:R-:W-:Y:S02]  /*10290*/  LOP3.LUT R15, R14, 0xff, RZ, 0xc0, !PT ;  /* 0x000000ff0e0f7812 */ /* 0x000fe400078ec0ff */
[----:B------:R-:W-:Y:S02]  /*102a0*/  SHF.R.U32.HI R14, RZ, 0x10, R0 ;  /* 0x00000010ff0e7819 */ /* 0x000fe40000011600 */
[----:B------:R-:W-:-:S02]  /*102b0*/  LOP3.LUT R22, R0, 0xff, RZ, 0xc0, !PT ;  /* 0x000000ff00167812 */ /* 0x000fc400078ec0ff */
[----:B------:R-:W-:Y:S02]  /*102c0*/  SHF.R.U32.HI R21, RZ, 0x18, R0 ;  /* 0x00000018ff157819 */ /* 0x000fe40000011600 */
[----:B------:R-:W-:Y:S02]  /*102d0*/  LOP3.LUT R24, R10, 0xff, RZ, 0xc0, !PT ;  /* 0x000000ff0a187812 */ /* 0x000fe400078ec0ff */
[----:B------:R-:W-:Y:S02]  /*102e0*/  SHF.R.U32.HI R0, RZ, 0x8, R11 ;  /* 0x00000008ff007819 */ /* 0x000fe4000001160b */
[----:B------:R-:W-:Y:S02]  /*102f0*/  LOP3.LUT R11, R14, 0xff, RZ, 0xc0, !PT ;  /* 0x000000ff0e0b7812 */ /* 0x000fe400078ec0ff */
[----:B------:R-:W-:Y:S02]  /*10300*/  PRMT R20, R24, 0x5410, R20 ;  /* 0x0000541018147816 */ /* 0x000fe40000000014 */
[----:B------:R-:W-:-:S02]  /*10310*/  PRMT R0, R22, 0x5410, R0 ;  /* 0x0000541016007816 */ /* 0x000fc40000000000 */
[----:B------:R-:W-:Y:S02]  /*10320*/  SHF.R.U32.HI R23, RZ, 0x18, R10 ;  /* 0x00000018ff177819 */ /* 0x000fe4000001160a */
[----:B------:R-:W-:Y:S02]  /*10330*/  PRMT R14, R11, 0x5410, R21 ;  /* 0x000054100b0e7816 */ /* 0x000fe40000000015 */
[--C-:B------:R-:W-:Y:S02]  /*10340*/  HSET2.LE.AND R0, R0, R166.reuse, PT ;  /* 0x000000a600007233 */ /* 0x100fe40003803000 */
[----:B------:R-:W-:Y:S02]  /*10350*/  HSET2.LE.AND R11, R20, R166, PT ;  /* 0x000000a6140b7233 */ /* 0x000fe40003803000 */
[----:B------:R-:W-:Y:S02]  /*10360*/  LOP3.LUT R10, R13, R223, R76, 0x96, !PT ;  /* 0x000000df0d0a7212 */ /* 0x000fe400078e964c */
[----:B------:R-:W-:-:S02]  /*10370*/  PRMT R15, R15, 0x5410, R23 ;  /* 0x000054100f0f7816 */ /* 0x000fc40000000017 */
[C---:B------:R-:W-:Y:S02]  /*10380*/  LOP3.LUT R21, R12.reuse, 0xffff, RZ, 0xc0, !PT ;  /* 0x0000ffff0c157812 */ /* 0x040fe400078ec0ff */
[----:B------:R-:W-:Y:S02]  /*10390*/  LOP3.LUT R25, R12, 0xff, RZ, 0xc0, !PT ;  /* 0x000000ff0c197812 */ /* 0x000fe400078ec0ff */
[--C-:B------:R-:W-:Y:S02]  /*103a0*/  SHF.R.U32.HI R22, RZ, 0x10, R12.reuse ;  /* 0x00000010ff167819 */ /* 0x100fe4000001160c */
[----:B------:R-:W-:Y:S02]  /*103b0*/  HSET2.LE.AND R13, R14, R166, PT ;  /* 0x000000a60e0d7233 */ /* 0x000fe40003803000 */
[----:B------:R-:W-:Y:S02]  /*103c0*/  SHF.R.U32.HI R23, RZ, 0x18, R12 ;  /* 0x00000018ff177819 */ /* 0x000fe4000001160c */
[----:B------:R-:W-:-:S02]  /*103d0*/  LOP3.LUT R12, R187, R0, RZ, 0xc0, !PT ;  /* 0x00000000bb0c7212 */ /* 0x000fc400078ec0ff */
[----:B------:R-:W-:Y:S01]  /*103e0*/  LOP3.LUT R14, R184, R11, RZ, 0xc0, !PT ;  /* 0x0000000bb80e7212 */ /* 0x000fe200078ec0ff */
[C---:B------:R-:W-:Y:S01]  /*103f0*/  HMMA.16816.F32.BF16 R72, R16.reuse, R26, R72 ;  /* 0x0000001a1048723c */ /* 0x040fe20000041848 */
[----:B------:R-:W-:Y:S02]  /*10400*/  LOP3.LUT R0, R10, 0xffff, RZ, 0xc0, !PT ;  /* 0x0000ffff0a007812 */ /* 0x000fe400078ec0ff */
[----:B------:R-:W-:Y:S02]  /*10410*/  SHF.R.U32.HI R11, RZ, 0x10, R10 ;  /* 0x00000010ff0b7819 */ /* 0x000fe4000001160a */
[----:B------:R-:W-:Y:S01]  /*10420*/  LOP3.LUT R20, R22, 0xff, RZ, 0xc0, !PT ;  /* 0x000000ff16147812 */ /* 0x000fe200078ec0ff */
[----:B------:R-:W-:Y:S01]  /*10430*/  HMMA.16816.F32.BF16 R84, R16, R32, R84 ;  /* 0x000000201054723c */ /* 0x000fe20000041854 */
[----:B------:R-:W-:Y:S02]  /*10440*/  HSET2.LE.AND R15, R15, R166, PT ;  /* 0x000000a60f0f7233 */ /* 0x000fe40003803000 */
[----:B------:R-:W-:-:S03]  /*10450*/  LOP3.LUT R22, R10, 0xff, RZ, 0xc0, !PT ;  /* 0x000000ff0a167812 */ /* 0x000fc600078ec0ff */
[----:B------:R-:W-:Y:S01]  /*10460*/  HMMA.16816.F32.BF16 R64, R16, R34, R64 ;  /* 0x000000221040723c */ /* 0x000fe20000041840 */
[----:B------:R-:W-:Y:S01]  /*10470*/  IMAD.WIDE.U32 R76, R45, -0x2daee0ad, RZ ;  /* 0xd2511f532d4c7825 */ /* 0x000fe200078e00ff */
[----:B------:R-:W-:Y:S01]  /*10480*/  LOP3.LUT R15, R183, R15, RZ, 0xc0, !PT ;  /* 0x0000000fb70f7212 */ /* 0x000fe200078ec0ff */
[----:B------:R-:W-:Y:S04]  /*10490*/  LDSM.16.MT88.4 R32, [R188+0x5800] ;  /* 0x00580000bc20783b */ /* 0x000fe80000004200 */
[----:B------:R-:W-:Y:S01]  /*104a0*/  IMAD.WIDE.U32 R16, R44, -0x2daee0ad, RZ ;  /* 0xd2511f532c107825 */ /* 0x000fe200078e00ff */
[----:B------:R-:W-:Y:S02]  /*104b0*/  SHF.R.U32.HI R18, RZ, 0x8, R21 ;  /* 0x00000008ff127819 */ /* 0x000fe40000011615 */
[----:B------:R-:W-:-:S02]  /*104c0*/  SHF.R.U32.HI R21, RZ, 0x18, R10 ;  /* 0x00000018ff157819 */ /* 0x000fc4000001160a */
[----:B------:R-:W-:Y:S02]  /*104d0*/  SHF.R.U32.HI R19, RZ, 0x8, R0 ;  /* 0x00000008ff137819 */ /* 0x000fe40000011600 */
[----:B------:R-:W-:Y:S02]  /*104e0*/  LOP3.LUT R10, R11, 0xff, RZ, 0xc0, !PT ;  /* 0x000000ff0b0a7812 */ /* 0x000fe400078ec0ff */
[----:B------:R-:W-:Y:S02]  /*104f0*/  LOP3.LUT R24, R17, R219, R228, 0x96, !PT ;  /* 0x000000db11187212 */ /* 0x000fe400078e96e4 */
[----:B------:R-:W-:Y:S02]  /*10500*/  PRMT R11, R20, 0x5410, R23 ;  /* 0x00005410140b7816 */ /* 0x000fe40000000017 */
[----:B------:R-:W-:Y:S02]  /*10510*/  LOP3.LUT R13, R186, R13, RZ, 0xc0, !PT ;  /* 0x0000000dba0d7212 */ /* 0x000fe400078ec0ff */
[----:B------:R-:W-:-:S02]  /*10520*/  PRMT R0, R25, 0x5410, R18 ;  /* 0x0000541019007816 */ /* 0x000fc40000000012 */
[----:B------:R-:W-:Y:S02]  /*10530*/  PRMT R19, R22, 0x5410, R19 ;  /* 0x0000541016137816 */ /* 0x000fe40000000013 */
[----:B------:R-:W-:Y:S02]  /*10540*/  PRMT R17, R10, 0x5410, R21 ;  /* 0x000054100a117816 */ /* 0x000fe40000000015 */
[--C-:B------:R-:W-:Y:S02]  /*10550*/  HSET2.LE.AND R10, R11, R166.reuse, PT ;  /* 0x000000a60b0a7233 */ /* 0x100fe40003803000 */
[----:B------:R-:W-:Y:S02]  /*10560*/  LOP3.LUT R22, R77, R217, R16, 0x96, !PT ;  /* 0x000000d94d167212 */ /* 0x000fe400078e9610 */
[--C-:B------:R-:W-:Y:S02]  /*10570*/  HSET2.LE.AND R0, R0, R166.reuse, PT ;  /* 0x000000a600007233 */ /* 0x100fe40003803000 */
[----:B------:R-:W-:-:S02]  /*10580*/  HSET2.LE.AND R11, R19, R166, PT ;  /* 0x000000a6130b7233 */ /* 0x000fc40003803000 */
[----:B------:R-:W-:Y:S01]  /*10590*/  HSET2.LE.AND R17, R17, R166, PT ;  /* 0x000000a611117233 */ /* 0x000fe20003803000 */
[C---:B-1----:R-:W-:Y:S01]  /*105a0*/  HMMA.16816.F32.BF16 R56, R12.reuse, R40, R52 ;  /* 0x000000280c38723c */ /* 0x042fe20000041834 */
[----:B------:R-:W-:Y:S01]  /*105b0*/  IMAD.WIDE.U32 R20, R24, -0x326172a9, RZ ;  /* 0xcd9e8d5718147825 */ /* 0x000fe200078e00ff */
[----:B------:R-:W-:Y:S01]  /*105c0*/  LOP3.LUT R18, R243, R0, RZ, 0xc0, !PT ;  /* 0x00000000f3127212 */ /* 0x000fe200078ec0ff */
[----:B------:R-:W1:Y:S01]  /*105d0*/  LDSM.16.MT88.4 R24, [R171+0x5800] ;  /* 0x00580000ab18783b */ /* 0x000e620000004200 */
[----:B------:R-:W-:Y:S02]  /*105e0*/  LOP3.LUT R19, R241, R10, RZ, 0xc0, !PT ;  /* 0x0000000af1137212 */ /* 0x000fe400078ec0ff */
[----:B--2---:R-:W-:Y:S01]  /*105f0*/  HMMA.16816.F32.BF16 R152, R12, R28, R80 ;  /* 0x0000001c0c98723c */ /* 0x004fe20000041850 */
[----:B------:R-:W-:Y:S02]  /*10600*/  LOP3.LUT R16, R242, R11, RZ, 0xc0, !PT ;  /* 0x0000000bf2107212 */ /* 0x000fe400078ec0ff */
[----:B------:R-:W-:-:S03]  /*10610*/  LOP3.LUT R17, R245, R17, RZ, 0xc0, !PT ;  /* 0x00000011f5117212 */ /* 0x000fc600078ec0ff */
[----:B------:R-:W-:Y:S01]  /*10620*/  HMMA.16816.F32.BF16 R68, R12, R30, R68 ;  /* 0x0000001e0c44723c */ /* 0x000fe20000041844 */
[----:B------:R-:W-:-:S05]  /*10630*/  IMAD.WIDE.U32 R10, R47, -0x326172a9, RZ ;  /* 0xcd9e8d572f0a7825 */ /* 0x000fca00078e00ff */
[----:B------:R-:W-:Y:S07]  /*10640*/  HMMA.16816.F32.BF16 R52, R12, R42, R48 ;  /* 0x0000002a0c34723c */ /* 0x000fee0000041830 */
[----:B------:R-:W-:Y:S01]  /*10650*/  IMAD.WIDE.U32 R12, R22, -0x326172a9, RZ ;  /* 0xcd9e8d57160c7825 */ /* 0x000fe200078e00ff */
[----:B------:R-:W-:Y:S01]  /*10660*/  LOP3.LUT R44, R11, R218, R98, 0x96, !PT ;  /* 0x000000da0b2c7212 */ /* 0x000fe200078e9662 */
[----:B------:R-:W-:Y:S02]  /*10670*/  HMMA.16816.F32.BF16 R48, R16, R28, R60 ;  /* 0x0000001c1030723c */ /* 0x000fe4000004183c */
[----:B------:R-:W-:Y:S01]  /*10680*/  IMAD.WIDE.U32 R14, R46, -0x326172a9, RZ ;  /* 0xcd9e8d572e0e7825 */ /* 0x000fe200078e00ff */
[----:B------:R-:W-:-:S02]  /*10690*/  LOP3.LUT R0, R13, R222, R20, 0x96, !PT ;  /* 0x000000de0d007212 */ /* 0x000fc400078e9614 */
[----:B------:R-:W-:Y:S02]  /*106a0*/  LOP3.LUT R45, R21, R218, R88, 0x96, !PT ;  /* 0x000000da152d7212 */ /* 0x000fe400078e9658 */
[C---:B------:R-:W-:Y:S02]  /*106b0*/  LOP3.LUT R13, R12.reuse, 0xffff, RZ, 0xc0, !PT ;  /* 0x0000ffff0c0d7812 */ /* 0x040fe400078ec0ff */
[----:B------:R-:W-:Y:S02]  /*106c0*/  LOP3.LUT R28, R12, 0xff, RZ, 0xc0, !PT ;  /* 0x000000ff0c1c7812 */ /* 0x000fe400078ec0ff */
[--C-:B------:R-:W-:Y:S02]  /*106d0*/  SHF.R.U32.HI R21, RZ, 0x10, R12.reuse ;  /* 0x00000010ff157819 */ /* 0x100fe4000001160c */
[----:B------:R-:W-:Y:S02]  /*106e0*/  SHF.R.U32.HI R22, RZ, 0x18, R12 ;  /* 0x00000018ff167819 */ /* 0x000fe4000001160c */
[----:B------:R-:W-:-:S02]  /*106f0*/  LOP3.LUT R11, R0, 0xffff, RZ, 0xc0, !PT ;  /* 0x0000ffff000b7812 */ /* 0x000fc400078ec0ff */
[----:B------:R-:W-:Y:S02]  /*10700*/  SHF.R.U32.HI R12, RZ, 0x10, R0 ;  /* 0x00000010ff0c7819 */ /* 0x000fe40000011600 */
[----:B------:R-:W-:Y:S02]  /*10710*/  LOP3.LUT R10, R15, R222, R10, 0x96, !PT ;  /* 0x000000de0f0a7212 */ /* 0x000fe400078e960a */
[----:B------:R-:W-:Y:S02]  /*10720*/  LOP3.LUT R23, R14, 0xffff, RZ, 0xc0, !PT ;  /* 0x0000ffff0e177812 */ /* 0x000fe400078ec0ff */
[----:B------:R-:W-:Y:S02]  /*10730*/  LOP3.LUT R20, R0, 0xff, RZ, 0xc0, !PT ;  /* 0x000000ff00147812 */ /* 0x000fe400078ec0ff */
[----:B------:R-:W-:Y:S02]  /*10740*/  SHF.R.U32.HI R15, RZ, 0x18, R0 ;  /* 0x00000018ff0f7819 */ /* 0x000fe40000011600 */
[----:B------:R-:W-:-:S02]  /*10750*/  SHF.R.U32.HI R0, RZ, 0x8, R11 ;  /* 0x00000008ff007819 */ /* 0x000fc4000001160b */
[----:B------:R-:W-:Y:S02]  /*10760*/  LOP3.LUT R11, R12, 0xff, RZ, 0xc0, !PT ;  /* 0x000000ff0c0b7812 */ /* 0x000fe400078ec0ff */
[----:B------:R-:W-:Y:S02]  /*10770*/  PRMT R0, R20, 0x5410, R0 ;  /* 0x0000541014007816 */ /* 0x000fe40000000000 */
[----:B------:R-:W-:Y:S02]  /*10780*/  PRMT R11, R11, 0x5410, R15 ;  /* 0x000054100b0b7816 */ /* 0x000fe4000000000f */
[----:B------:R-:W-:Y:S02]  /*10790*/  SHF.R.U32.HI R13, RZ, 0x8, R13 ;  /* 0x00000008ff0d7819 */ /* 0x000fe4000001160d */
[----:B------:R-:W-:Y:S02]  /*107a0*/  LOP3.LUT R21, R21, 0xff, RZ, 0xc0, !PT ;  /* 0x000000ff15157812 */ /* 0x000fe400078ec0ff */
[----:B------:R-:W-:-:S02]  /*107b0*/  HSET2.LE.AND R0, R0, R166, PT ;  /* 0x000000a600007233 */ /* 0x000fc40003803000 */
[----:B------:R-:W-:Y:S01]  /*107c0*/  HSET2.LE.AND R11, R11, R166, PT ;  /* 0x000000a60b0b7233 */ /* 0x000fe20003803000 */
[----:B------:R-:W-:Y:S01]  /*107d0*/  HMMA.16816.F32.BF16 R72, R16, R30, R72 ;  /* 0x0000001e1048723c */ /* 0x000fe20000041848 */
[----:B------:R-:W-:Y:S02]  /*107e0*/  PRMT R12, R28, 0x5410, R13 ;  /* 0x000054101c0c7816 */ /* 0x000fe4000000000d */
[----:B------:R-:W-:Y:S02]  /*107f0*/  LOP3.LUT R29, R14, 0xff, RZ, 0xc0, !PT ;  /* 0x000000ff0e1d7812 */ /* 0x000fe400078ec0ff */
[----:B------:R-:W-:Y:S02]  /*10800*/  PRMT R13, R21, 0x5410, R22 ;  /* 0x00005410150d7816 */ /* 0x000fe40000000016 */
[--C-:B------:R-:W-:Y:S02]  /*10810*/  SHF.R.U32.HI R30, RZ, 0x10, R14.reuse ;  /* 0x00000010ff1e7819 */ /* 0x100fe4000001160e */
[----:B------:R-:W-:-:S02]  /*10820*/  SHF.R.U32.HI R31, RZ, 0x18, R14 ;  /* 0x00000018ff1f7819 */ /* 0x000fc4000001160e */
[----:B------:R-:W-:Y:S02]  /*10830*/  SHF.R.U32.HI R14, RZ, 0x8, R23 ;  /* 0x00000008ff0e7819 */ /* 0x000fe40000011617 */
[----:B------:R-:W-:Y:S02]  /*10840*/  LOP3.LUT R20, R212, R0, RZ, 0xc0, !PT ;  /* 0x00000000d4147212 */ /* 0x000fe400078ec0ff */
[----:B------:R-:W-:Y:S02]  /*10850*/  LOP3.LUT R21, R185, R11, RZ, 0xc0, !PT ;  /* 0x0000000bb9157212 */ /* 0x000fe400078ec0ff */
[----:B------:R-:W-:Y:S02]  /*10860*/  LOP3.LUT R0, R10, 0xffff, RZ, 0xc0, !PT ;  /* 0x0000ffff0a007812 */ /* 0x000fe400078ec0ff */
[----:B------:R-:W-:Y:S01]  /*10870*/  SHF.R.U32.HI R11, RZ, 0x10, R10 ;  /* 0x00000010ff0b7819 */ /* 0x000fe2000001160a */
[----:B------:R-:W-:Y:S01]  /*10880*/  HMMA.16816.F32.BF16 R156, R16, R40, R84 ;  /* 0x00000028109c723c */ /* 0x000fe20000041854 */
[----:B------:R-:W-:-:S02]  /*10890*/  PRMT R28, R29, 0x5410, R14 ;  /* 0x000054101d1c7816 */ /* 0x000fc4000000000e */
[----:B------:R-:W-:-:S03]  /*108a0*/  SHF.R.U32.HI R15, RZ, 0x18, R10 ;  /* 0x00000018ff0f7819 */ /* 0x000fc6000001160a */
[----:B------:R-:W-:Y:S01]  /*108b0*/  HMMA.16816.F32.BF16 R60, R16, R42, R64 ;  /* 0x0000002a103c723c */ /* 0x000fe20000041840 */
[----:B------:R-:W-:Y:S02]  /*108c0*/  LOP3.LUT R14, R30, 0xff, RZ, 0xc0, !PT ;  /* 0x000000ff1e0e7812 */ /* 0x000fe400078ec0ff */
[----:B------:R-:W-:-:S04]  /*108d0*/  SHF.R.U32.HI R0, RZ, 0x8, R0 ;  /* 0x00000008ff007819 */ /* 0x000fc80000011600 */
[----:B------:R-:W-:Y:S02]  /*108e0*/  LOP3.LUT R16, R10, 0xff, RZ, 0xc0, !PT ;  /* 0x000000ff0a107812 */ /* 0x000fe400078ec0ff */
[----:B------:R-:W-:Y:S02]  /*108f0*/  LOP3.LUT R10, R11, 0xff, RZ, 0xc0, !PT ;  /* 0x000000ff0b0a7812 */ /* 0x000fe400078ec0ff */
[----:B------:R-:W-:Y:S02]  /*10900*/  PRMT R11, R14, 0x5410, R31 ;  /* 0x000054100e0b7816 */ /* 0x000fe4000000001f */
[----:B------:R-:W-:Y:S02]  /*10910*/  PRMT R0, R16, 0x5410, R0 ;  /* 0x0000541010007816 */ /* 0x000fe40000000000 */
[----:B------:R-:W-:Y:S02]  /*10920*/  PRMT R10, R10, 0x5410, R15 ;  /* 0x000054100a0a7816 */ /* 0x000fe4000000000f */
[----:B------:R-:W-:-:S02]  /*10930*/  HSET2.LE.AND R12, R12, R166, PT ;  /* 0x000000a60c0c7233 */ /* 0x000fc40003803000 */
[--C-:B------:R-:W-:Y:S02]  /*10940*/  HSET2.LE.AND R13, R13, R166.reuse, PT ;  /* 0x000000a60d0d7233 */ /* 0x100fe40003803000 */
[--C-:B------:R-:W-:Y:S02]  /*10950*/  HSET2.LE.AND R0, R0, R166.reuse, PT ;  /* 0x000000a600007233 */ /* 0x100fe40003803000 */
[--C-:B------:R-:W-:Y:S02]  /*10960*/  HSET2.LE.AND R15, R10, R166.reuse, PT ;  /* 0x000000a60a0f7233 */ /* 0x100fe40003803000 */
[----:B------:R-:W-:Y:S01]  /*10970*/  HSET2.LE.AND R19, R11, R166, PT ;  /* 0x000000a60b137233 */ /* 0x000fe20003803000 */
[----:B------:R-:W-:Y:S01]  /*10980*/  IMAD.WIDE.U32 R10, R45, -0x2daee0ad, RZ ;  /* 0xd2511f532d0a7825 */ /* 0x000fe200078e00ff */
[----:B------:R-:W-:Y:S02]  /*10990*/  LOP3.LUT R22, R201, R12, RZ, 0xc0, !PT ;  /* 0x0000000cc9167212 */ /* 0x000fe400078ec0ff */
[----:B------:R-:W-:Y:S01]  /*109a0*/  LOP3.LUT R23, R200, R13, RZ, 0xc0, !PT ;  /* 0x0000000dc8177212 */ /* 0x000fe200078ec0ff */
[----:B------:R-:W-:Y:S01]  /*109b0*/  IMAD.WIDE.U32 R12, R44, -0x2daee0ad, RZ ;  /* 0xd2511f532c0c7825 */ /* 0x000fe200078e00ff */
[----:B------:R-:W-:-:S02]  /*109c0*/  LOP3.LUT R16, R233, R0, RZ, 0xc0, !PT ;  /* 0x00000000e9107212 */ /* 0x000fc400078ec0ff */
[----:B------:R-:W-:Y:S02]  /*109d0*/  LOP3.LUT R0, R11, R223, R76, 0x96, !PT ;  /* 0x000000df0b007212 */ /* 0x000fe400078e964c */
[----:B------:R-:W-:Y:S01]  /*109e0*/  HSET2.LE.AND R18, R28, R166, PT ;  /* 0x000000a61c127233 */ /* 0x000fe20003803000 */
[----:B-1----:R-:W-:Y:S01]  /*109f0*/  HMMA.16816.F32.BF16 R152, R20, R24, R152 ;  /* 0x000000181498723c */ /* 0x002fe20000041898 */
[C---:B------:R-:W-:Y:S02]  /*10a00*/  LOP3.LUT R28, R12.reuse, 0xffff, RZ, 0xc0, !PT ;  /* 0x0000ffff0c1c7812 */ /* 0x040fe400078ec0ff */
[----:B------:R-:W-:-:S03]  /*10a10*/  LOP3.LUT R29, R12, 0xff, RZ, 0xc0, !PT ;  /* 0x000000ff0c1d7812 */ /* 0x000fc600078ec0ff */
[----:B------:R-:W-:Y:S01]  /*10a20*/  HMMA.16816.F32.BF16 R68, R20, R26, R68 ;  /* 0x0000001a1444723c */ /* 0x000fe20000041844 */
[--C-:B------:R-:W-:Y:S02]  /*10a30*/  SHF.R.U32.HI R30, RZ, 0x10, R12.reuse ;  /* 0x00000010ff1e7819 */ /* 0x100fe4000001160c */
[----:B------:R-:W-:-:S03]  /*10a40*/  SHF.R.U32.HI R31, RZ, 0x18, R12 ;  /* 0x00000018ff1f7819 */ /* 0x000fc6000001160c */
[----:B------:R-:W-:Y:S01]  /*10a50*/  HMMA.16816.F32.BF16 R56, R20, R32, R56 ;  /* 0x000000201438723c */ /* 0x000fe20000041838 */
[----:B------:R-:W-:-:S05]  /*10a60*/  SHF.R.U32.HI R12, RZ, 0x10, R0 ;  /* 0x00000010ff0c7819 */ /* 0x000fca0000011600 */
[----:B------:R-:W-:Y:S01]  /*10a70*/  HMMA.16816.F32.BF16 R52, R20, R34, R52 ;  /* 0x000000221434723c */ /* 0x000fe20000041834 */
[----:B------:R-:W-:Y:S02]  /*10a80*/  LOP3.LUT R14, R13, R223, R90, 0x96, !PT ;  /* 0x000000df0d0e7212 */ /* 0x000fe400078e965a */
[----:B------:R-:W-:-:S04]  /*10a90*/  LOP3.LUT R17, R232, R15, RZ, 0xc0, !PT ;  /* 0x0000000fe8117212 */ /* 0x000fc800078ec0ff */
[----:B------:R-:W-:Y:S02]  /*10aa0*/  LOP3.LUT R21, R10, 0xffff, RZ, 0xc0, !PT ;  /* 0x0000ffff0a157812 */ /* 0x000fe400078ec0ff */
[C---:B------:R-:W-:Y:S02]  /*10ab0*/  LOP3.LUT R11, R0.reuse, 0xffff, RZ, 0xc0, !PT ;  /* 0x0000ffff000b7812 */ /* 0x040fe400078ec0ff */
[----:B------:R-:W-:Y:S02]  /*10ac0*/  LOP3.LUT R15, R0, 0xff, RZ, 0xc0, !PT ;  /* 0x000000ff000f7812 */ /* 0x000fe400078ec0ff */
[----:B------:R-:W-:Y:S02]  /*10ad0*/  SHF.R.U32.HI R13, RZ, 0x18, R0 ;  /* 0x00000018ff0d7819 */ /* 0x000fe40000011600 */
[----:B------:R-:W-:Y:S02]  /*10ae0*/  SHF.R.U32.HI R0, RZ, 0x8, R11 ;  /* 0x00000008ff007819 */ /* 0x000fe4000001160b */
[----:B------:R-:W-:-:S02]  /*10af0*/  LOP3.LUT R11, R12, 0xff, RZ, 0xc0, !PT ;  /* 0x000000ff0c0b7812 */ /* 0x000fc400078ec0ff */
[----:B------:R-:W-:Y:S02]  /*10b00*/  LOP3.LUT R23, R10, 0xff, RZ, 0xc0, !PT ;  /* 0x000000ff0a177812 */ /* 0x000fe400078ec0ff */
[--C-:B------:R-:W-:Y:S02]  /*10b10*/  SHF.R.U32.HI R20, RZ, 0x10, R10.reuse ;  /* 0x00000010ff147819 */ /* 0x100fe4000001160a */
[----:B------:R-:W-:Y:S02]  /*10b20*/  SHF.R.U32.HI R22, RZ, 0x18, R10 ;  /* 0x00000018ff167819 */ /* 0x000fe4000001160a */
[----:B------:R-:W-:Y:S02]  /*10b30*/  PRMT R0, R15, 0x5410, R0 ;  /* 0x000054100f007816 */ /* 0x000fe40000000000 */
[----:B------:R-:W-:Y:S02]  /*10b40*/  PRMT R10, R11, 0x5410, R13 ;  /* 0x000054100b0a7816 */ /* 0x000fe4000000000d */
[----:B------:R-:W-:-:S02]  /*10b50*/  SHF.R.U32.HI R11, RZ, 0x8, R21 ;  /* 0x00000008ff0b7819 */ /* 0x000fc40000011615 */
[----:B------:R-:W-:Y:S02]  /*10b60*/  SHF.R.U32.HI R12, RZ, 0x8, R28 ;  /* 0x00000008ff0c7819 */ /* 0x000fe4000001161c */
[----:B------:R-:W-:Y:S02]  /*10b70*/  HSET2.LE.AND R0, R0, R166, PT ;  /* 0x000000a600007233 */ /* 0x000fe40003803000 */
[----:B------:R-:W-:Y:S02]  /*10b80*/  PRMT R11, R23, 0x5410, R11 ;  /* 0x00005410170b7816 */ /* 0x000fe4000000000b */
[----:B------:R-:W-:Y:S02]  /*10b90*/  LOP3.LUT R18, R231, R18, RZ, 0xc0, !PT ;  /* 0x00000012e7127212 */ /* 0x000fe400078ec0ff */
[----:B------:R-:W-:Y:S02]  /*10ba0*/  LOP3.LUT R19, R230, R19, RZ, 0xc0, !PT ;  /* 0x00000013e6137212 */ /* 0x000fe400078ec0ff */
[----:B------:R-:W-:-:S02]  /*10bb0*/  PRMT R21, R29, 0x5410, R12 ;  /* 0x000054101d157816 */ /* 0x000fc4000000000c */
[----:B------:R-:W-:Y:S02]  /*10bc0*/  LOP3.LUT R12, R14, 0xffff, RZ, 0xc0, !PT ;  /* 0x0000ffff0e0c7812 */ /* 0x000fe400078ec0ff */
[----:B------:R-:W-:Y:S02]  /*10bd0*/  LOP3.LUT R136, R225, R0, RZ, 0xc0, !PT ;  /* 0x00000000e1887212 */ /* 0x000fe400078ec0ff */
[----:B------:R-:W-:Y:S02]  /*10be0*/  HSET2.LE.AND R0, R11, R166, PT ;  /* 0x000000a60b007233 */ /* 0x000fe40003803000 */
[----:B------:R-:W-:Y:S01]  /*10bf0*/  LOP3.LUT R13, R20, 0xff, RZ, 0xc0, !PT ;  /* 0x000000ff140d7812 */ /* 0x000fe200078ec0ff */
[----:B------:R-:W-:Y:S01]  /*10c00*/  HMMA.16816.F32.BF16 R48, R16, R24, R48 ;  /* 0x000000181030723c */ /* 0x000fe20000041830 */
[----:B------:R-:W-:Y:S02]  /*10c10*/  LOP3.LUT R20, R14, 0xff, RZ, 0xc0, !PT ;  /* 0x000000ff0e147812 */ /* 0x000fe400078ec0ff */
[----:B------:R-:W-:-:S03]  /*10c20*/  SHF.R.U32.HI R11, RZ, 0x8, R12 ;  /* 0x00000008ff0b7819 */ /* 0x000fc6000001160c */
[----:B------:R-:W-:Y:S01]  /*10c30*/  HMMA.16816.F32.BF16 R40, R16, R26, R72 ;  /* 0x0000001a1028723c */ /* 0x000fe20000041848 */
[----:B------:R-:W1:Y:S01]  /*10c40*/  LDSM.16.MT88.4 R24, [R188+0x5c00] ;  /* 0x005c0000bc18783b */ /* 0x000e620000004200 */
[----:B------:R-:W-:Y:S02]  /*10c50*/  LOP3.LUT R138, R226, R0, RZ, 0xc0, !PT ;  /* 0x00000000e28a7212 */ /* 0x000fe400078ec0ff */
[----:B------:R-:W-:Y:S02]  /*10c60*/  PRMT R0, R20, 0x5410, R11 ;  /* 0x0000541014007816 */ /* 0x000fe4000000000b */
[--C-:B------:R-:W-:Y:S01]  /*10c70*/  HSET2.LE.AND R10, R10, R166.reuse, PT ;  /* 0x000000a60a0a7233 */ /* 0x100fe20003803000 */
[----:B------:R2:W-:Y:S01]  /*10c80*/  STL.64 [R1+0x58], R190 ;  /* 0x000058be01007387 */ /* 0x0005e20000100a00 */
[----:B------:R-:W-:Y:S02]  /*10c90*/  PRMT R13, R13, 0x5410, R22 ;  /* 0x000054100d0d7816 */ /* 0x000fe40000000016 */
[----:B------:R-:W-:Y:S01]  /*10ca0*/  HSET2.LE.AND R0, R0, R166, PT ;  /* 0x000000a600007233 */ /* 0x000fe20003803000 */
[----:B------:R3:W5:Y:S01]  /*10cb0*/  LDL.LU R197, [R1+0x3ec] ;  /* 0x0003ec0001c57983 */ /* 0x0007620000300800 */
[----:B------:R-:W-:-:S02]  /*10cc0*/  SHF.R.U32.HI R15, RZ, 0x10, R14 ;  /* 0x00000010ff0f7819 */ /* 0x000fc4000001160e */
[----:B------:R-:W-:Y:S01]  /*10cd0*/  LOP3.LUT R137, R213, R10, RZ, 0xc0, !PT ;  /* 0x0000000ad5897212 */ /* 0x000fe200078ec0ff */
[----:B------:R3:W5:Y:S01]  /*10ce0*/  LDL.LU R196, [R1+0x3e8] ;  /* 0x0003e80001c47983 */ /* 0x0007620000300800 */
[----:B------:R-:W-:-:S03]  /*10cf0*/  HSET2.LE.AND R10, R13, R166, PT ;  /* 0x000000a60d0a7233 */ /* 0x000fc60003803000 */
[----:B------:R3:W5:Y:S01]  /*10d00*/  LDL.LU.64 R194, [R1+0x3e0] ;  /* 0x0003e00001c27983 */ /* 0x0007620000300a00 */
[----:B------:R-:W-:-:S03]  /*10d10*/  LOP3.LUT R144, R240, R0, RZ, 0xc0, !PT ;  /* 0x00000000f0907212 */ /* 0x000fc600078ec0ff */
[----:B------:R3:W5:Y:S01]  /*10d20*/  LDL.LU.64 R192, [R1+0x3d8] ;  /* 0x0003d80001c07983 */ /* 0x0007620000300a00 */
[----:B------:R-:W-:Y:S02]  /*10d30*/  SHF.R.U32.HI R14, RZ, 0x18, R14 ;  /* 0x00000018ff0e7819 */ /* 0x000fe4000001160e */
[----:B------:R-:W-:Y:S02]  /*10d40*/  LOP3.LUT R12, R15, 0xff, RZ, 0xc0, !PT ;  /* 0x000000ff0f0c7812 */ /* 0x000fe400078ec0ff */
[----:B------:R-:W-:Y:S01]  /*10d50*/  IADD3 R0, P0, R4, -0x100, RZ ;  /* 0xffffff0004007810 */ /* 0x000fe20007f1e0ff */
[C---:B------:R-:W-:Y:S01]  /*10d60*/  HMMA.16816.F32.BF16 R156, R16.reuse, R32, R156 ;  /* 0x00000020109c723c */ /* 0x040fe2000004189c */
[----:B------:R-:W-:Y:S01]  /*10d70*/  LOP3.LUT R139, R224, R10, RZ, 0xc0, !PT ;  /* 0x0000000ae08b7212 */ /* 0x000fe200078ec0ff */
[----:B--2---:R3:W5:Y:S04]  /*10d80*/  LDL.LU.64 R190, [R1+0x3d0] ;  /* 0x0003d00001be7983 */ /* 0x0047680000300a00 */
[----:B------:R3:W5:Y:S01]  /*10d90*/  LDL.LU R189, [R1+0x3cc] ;  /* 0x0003cc0001bd7983 */ /* 0x0007620000300800 */
[----:B------:R-:W-:Y:S03]  /*10da0*/  HMMA.16816.F32.BF16 R16, R16, R34, R60 ;  /* 0x000000221010723c */ /* 0x000fe6000004183c */
[----:B------:R3:W5:Y:S01]  /*10db0*/  LDL.LU R170, [R1+0x3c8] ;  /* 0x0003c80001aa7983 */ /* 0x0007620000300800 */
[----:B------:R-:W-:-:S03]  /*10dc0*/  PRMT R10, R12, 0x5410, R14 ;  /* 0x000054100c0a7816 */ /* 0x000fc6000000000e */
[----:B------:R3:W5:Y:S01]  /*10dd0*/  LDL.LU R116, [R1+0x3c4] ;  /* 0x0003c40001747983 */ /* 0x0007620000300800 */
[----:B------:R-:W-:-:S03]  /*10de0*/  LOP3.LUT R12, R30, 0xff, RZ, 0xc0, !PT ;  /* 0x000000ff1e0c7812 */ /* 0x000fc600078ec0ff */
[----:B------:R3:W5:Y:S04]  /*10df0*/  LDL.LU R92, [R1+0x3c0] ;  /* 0x0003c000015c7983 */ /* 0x0007680000300800 */
[----:B------:R-:W-:Y:S04]  /*10e00*/  STL [R1+0x50], R172 ;  /* 0x000050ac01007387 */ /* 0x000fe80000100800 */
[----:B------:R2:W-:Y:S01]  /*10e10*/  STL [R1+0x68], R0 ;  /* 0x0000680001007387 */ /* 0x0005e20000100800 */
[----:B------:R-:W-:Y:S01]  /*10e20*/  PRMT R12, R12, 0x5410, R31 ;  /* 0x000054100c0c7816 */ /* 0x000fe2000000001f */
[----:B------:R-:W-:Y:S01]  /*10e30*/  IMAD.MOV.U32 R131, RZ, RZ, R244 ;  /* 0x000000ffff837224 */ /* 0x000fe200078e00f4 */
[----:B------:R-:W-:-:S02]  /*10e40*/  HSET2.LE.AND R11, R21, R166, PT ;  /* 0x000000a6150b7233 */ /* 0x000fc40003803000 */
[--C-:B------:R-:W-:Y:S02]  /*10e50*/  HSET2.LE.AND R10, R10, R166.reuse, PT ;  /* 0x000000a60a0a7233 */ /* 0x100fe40003803000 */
[----:B------:R-:W-:Y:S02]  /*10e60*/  HSET2.LE.AND R12, R12, R166, PT ;  /* 0x000000a60c0c7233 */ /* 0x000fe40003803000 */
[----:B------:R-:W-:Y:S02]  /*10e70*/  ISETP.GT.AND P1, PT, R172, R131, PT ;  /* 0x00000083ac00720c */ /* 0x000fe40003f24270 */
[----:B------:R-:W-:Y:S02]  /*10e80*/  LOP3.LUT R145, R235, R10, RZ, 0xc0, !PT ;  /* 0x0000000aeb917212 */ /* 0x000fe400078ec0ff */
[----:B--2---:R-:W-:-:S05]  /*10e90*/  IADD3.X R0, R5, -0x1, RZ, P0, !PT ;  /* 0xffffffff05007810 */ /* 0x004fca00007fe4ff */
[----:B------:R3:W-:Y:S01]  /*10ea0*/  STL [R1+0x54], R0 ;  /* 0x0000540001007387 */ /* 0x0007e20000100800 */
[----:B------:R-:W-:Y:S02]  /*10eb0*/  LOP3.LUT R146, R234, R11, RZ, 0xc0, !PT ;  /* 0x0000000bea927212 */ /* 0x000fe400078ec0ff */
[----:B------:R-:W-:Y:S01]  /*10ec0*/  LOP3.LUT R147, R227, R12, RZ, 0xc0, !PT ;  /* 0x0000000ce3937212 */ /* 0x000fe200078ec0ff */
[C---:B------:R-:W-:Y:S06]  /*10ed0*/  HMMA.16816.F32.BF16 R152, R136.reuse, R160, R152 ;  /* 0x000000a08898723c */ /* 0x040fec0000041898 */
[----:B------:R-:W-:Y:S06]  /*10ee0*/  HMMA.16816.F32.BF16 R148, R136, R162, R68 ;  /* 0x000000a28894723c */ /* 0x000fec0000041844 */
[----:B------:R-:W-:Y:S06]  /*10ef0*/  HMMA.16816.F32.BF16 R164, R144, R160, R48 ;  /* 0x000000a090a4723c */ /* 0x000fec0000041830 */
[----:B-1----:R-:W-:Y:S06]  /*10f00*/  HMMA.16816.F32.BF16 R140, R136, R24, R56 ;  /* 0x00000018888c723c */ /* 0x002fec0000041838 */
[C---:B------:R-:W-:Y:S06]  /*10f10*/  HMMA.16816.F32.BF16 R160, R144.reuse, R162, R40 ;  /* 0x000000a290a0723c */ /* 0x040fec0000041828 */
[----:B------:R-:W-:Y:S06]  /*10f20*/  HMMA.16816.F32.BF16 R156, R144, R24, R156 ;  /* 0x00000018909c723c */ /* 0x000fec000004189c */
[-C--:B------:R-:W-:Y:S06]  /*10f30*/  HMMA.16816.F32.BF16 R136, R136, R26.reuse, R52 ;  /* 0x0000001a8888723c */ /* 0x080fec0000041834 */
[----:B------:R-:W-:Y:S01]  /*10f40*/  HMMA.16816.F32.BF16 R144, R144, R26, R16 ;  /* 0x0000001a9090723c */ /* 0x000fe20000041810 */
[----:B------:R-:W-:-:S08]  /*10f50*/  NOP ;  /* 0x0000000000007918 */ /* 0x000fd00000000000 */
[----:B---3--:R-:W-:-:S15]  /*10f60*/  @!P1 BRA `(.L_x_1050) ;  /* 0x000000e400749947 */ /* 0x008fde0003800000 */
[----:B------:R-:W2:Y:S01]  /*10f70*/  LDL.LU R251, [R1+0x224] ;  /* 0x0002240001fb7983 */ /* 0x000ea20000300800 */
[----:B------:R-:W-:Y:S01]  /*10f80*/  VIADD R200, R248, 0xfffffffe ;  /* 0xfffffffef8c87836 */ /* 0x000fe20000000000 */
[----:B-----5:R-:W-:Y:S01]  /*10f90*/  ISETP.GE.AND P0, PT, R92, R116, PT ;  /* 0x000000745c00720c */ /* 0x020fe20003f06270 */
[----:B------:R-:W-:-:S04]  /*10fa0*/  DEPBAR.LE SB0, 0x0 ;  /* 0x000080000000791a */ /* 0x000fc80000000000 */
[----:B------:R-:W3:Y:S04]  /*10fb0*/  LDL.64 R246, [R1+0x380] ;  /* 0x0003800001f67983 */ /* 0x000ee80000100a00 */
[----:B------:R-:W3:Y:S04]  /*10fc0*/  LDL.LU R241, [R1+0x220] ;  /* 0x0002200001f17983 */ /* 0x000ee80000300800 */
[----:B------:R-:W4:Y:S04]  /*10fd0*/  LDL.64 R242, [R1+0x60] ;  /* 0x0000600001f27983 */ /* 0x000f280000100a00 */
[----:B------:R-:W4:Y:S01]  /*10fe0*/  LDL.64 R244, [R1+0xb8] ;  /* 0x0000b80001f47983 */ /* 0x000f220000100a00 */
[----:B------:R-:W-:Y:S01]  /*10ff0*/  SHF.R.S32.HI R0, RZ, 0x1f, R200 ;  /* 0x0000001fff007819 */ /* 0x000fe200000114c8 */
[----:B------:R-:W-:Y:S05]  /*11000*/  WARPSYNC.ALL ;  /* 0x0000000000007948 */ /* 0x000fea0003800000 */
[----:B------:R-:W-:Y:S01]  /*11010*/  BAR.SYNC.DEFER_BLOCKING 0x0 ;  /* 0x0000000000007b1d */ /* 0x000fe20000010000 */
[----:B------:R-:W-:-:S05]  /*11020*/  IMAD.SHL.U32 R252, R252, 0x2, RZ ;  /* 0x00000002fcfc7824 */ /* 0x000fca00078e00ff */
[----:B------:R-:W-:Y:S01]  /*11030*/  LOP3.LUT R252, R252, 0x6, RZ, 0xc0, !PT ;  /* 0x00000006fcfc7812 */ /* 0x000fe200078ec0ff */
[----:B------:R-:W-:Y:S01]  /*11040*/  BSSY B1, `(.L_x_1051) ;  /* 0x000027f000017945 */ /* 0x000fe20003800000 */
[----:B------:R-:W-:Y:S04]  /*11050*/  STL [R1+0x50], R200 ;  /* 0x000050c801007387 */ /* 0x000fe80000100800 */
[----:B------:R-:W-:Y:S04]  /*11060*/  @P0 STS [R210+0x4000], RZ ;  /* 0x004000ffd2000388 */ /* 0x000fe80000000800 */
[----:B------:R-:W-:Y:S04]  /*11070*/  @P0 STS [R210+0x4004], RZ ;  /* 0x004004ffd2000388 */ /* 0x000fe80000000800 */
[----:B------:R-:W-:Y:S01]  /*11080*/  @P0 STS.64 [R210+0x4008], RZ ;  /* 0x004008ffd2000388 */ /* 0x000fe20000000a00 */
[----:B--2---:R-:W-:-:S02]  /*11090*/  IMAD R12, R251, R200, RZ ;  /* 0x000000c8fb0c7224 */ /* 0x004fc400078e02ff */
[----:B---3--:R-:W-:-:S04]  /*110a0*/  IMAD.WIDE.U32 R10, R200, R241, R246 ;  /* 0x000000f1c80a7225 */ /* 0x008fc800078e00f6 */
[----:B------:R-:W-:Y:S01]  /*110b0*/  IMAD R13, R0, R241, R12 ;  /* 0x000000f1000d7224 */ /* 0x000fe200078e020c */
[CC--:B----4-:R-:W-:Y:S02]  /*110c0*/  @!P0 LEA R0, P4, R242.reuse, R10.reuse, 0x5 ;  /* 0x0000000af2008211 */ /* 0x0d0fe400078828ff */
[----:B------:R-:W-:Y:S01]  /*110d0*/  @!P0 LEA R12, P2, R242, R10, 0x6 ;  /* 0x0000000af20c8211 */ /* 0x000fe200078430ff */
[----:B------:R-:W-:Y:S01]  /*110e0*/  IMAD.IADD R11, R11, 0x1, R13 ;  /* 0x000000010b0b7824 */ /* 0x000fe200078e020d */
[-C--:B------:R-:W-:Y:S02]  /*110f0*/  @!P0 LEA R18, P5, R10, R244.reuse, 0x1 ;  /* 0x000000f40a128211 */ /* 0x080fe400078a08ff */
[----:B------:R-:W-:Y:S02]  /*11100*/  @!P0 LEA R16, P3, R0, R244, 0x1 ;  /* 0x000000f400108211 */ /* 0x000fe400078608ff */
[CCC-:B------:R-:W-:Y:S02]  /*11110*/  @!P0 LEA.HI.X R13, R242.reuse, R11.reuse, R243.reuse, 0x5, P4 ;  /* 0x0000000bf20d8211 */ /* 0x1c0fe400020f2cf3 */
[----:B------:R-:W-:-:S02]  /*11120*/  @!P0 LEA.HI.X R15, R242, R11, R243, 0x6, P2 ;  /* 0x0000000bf20f8211 */ /* 0x000fc400010f34f3 */
[-CC-:B------:R-:W-:Y:S01]  /*11130*/  @!P0 LEA.HI.X R19, R10, R245.reuse, R11.reuse, 0x1, P5 ;  /* 0x000000f50a138211 */ /* 0x180fe200028f0c0b */
[----:B------:R-:W-:Y:S01]  /*11140*/  @!P0 IMAD.WIDE.U32 R10, R242, 0x60, R10 ;  /* 0x00000060f20a8825 */ /* 0x000fe200078e000a */
[-C--:B------:R-:W-:Y:S02]  /*11150*/  @!P0 LEA.HI.X R17, R0, R245.reuse, R13, 0x1, P3 ;  /* 0x000000f500118211 */ /* 0x080fe400018f0c0d */
[CC--:B------:R-:W-:Y:S01]  /*11160*/  @!P0 LEA R14, P1, R12.reuse, R244.reuse, 0x1 ;  /* 0x000000f40c0e8211 */ /* 0x0c0fe200078208ff */
[----:B------:R-:W-:Y:S01]  /*11170*/  @!P0 IMAD R0, R243, 0x60, RZ ;  /* 0x00000060f3008824 */ /* 0x000fe200078e02ff */
[----:B------:R-:W-:Y:S01]  /*11180*/  @!PT LDS RZ, [RZ] ;  /* 0x00000000fffff984 */ /* 0x000fe20000000800 */
[----:B------:R-:W-:Y:S01]  /*11190*/  @!PT LDS RZ, [RZ] ;  /* 0x00000000fffff984 */ /* 0x000fe20000000800 */
[----:B------:R-:W-:Y:S01]  /*111a0*/  @!PT LDS RZ, [RZ] ;  /* 0x00000000fffff984 */ /* 0x000fe20000000800 */
[----:B------:R-:W-:Y:S02]  /*111b0*/  @!P0 LDGSTS.E.BYPASS.LTC128B.128 [R210+0x4000], desc[UR4][R18.64] ;  /* 0x0400000012d28fae */ /* 0x000fe4000b901d44 */
[-C--:B------:R-:W-:Y:S01]  /*111c0*/  @!P0 LEA.HI.X R15, R12, R245.reuse, R15, 0x1, P1 ;  /* 0x000000f50c0f8211 */ /* 0x080fe200008f0c0f */
[----:B------:R-:W-:Y:S01]  /*111d0*/  @!P0 IMAD.IADD R0, R0, 0x1, R11 ;  /* 0x0000000100008824 */ /* 0x000fe200078e020b */
[C---:B------:R-:W-:Y:S01]  /*111e0*/  @!P0 LEA R12, P1, R10.reuse, R244, 0x1 ;  /* 0x000000f40a0c8211 */ /* 0x040fe200078208ff */
[----:B------:R-:W-:Y:S03]  /*111f0*/  @P0 STS.128 [R210+0x4800], RZ ;  /* 0x004800ffd2000388 */ /* 0x000fe60000000c00 */
[----:B------:R-:W-:Y:S01]  /*11200*/  @!P0 LEA.HI.X R13, R10, R245, R0, 0x1, P1 ;  /* 0x000000f50a0d8211 */ /* 0x000fe200008f0c00 */
        /* <DEDUP_REMOVED lines=14> */
[----:B------:R-:W-:Y:S04]  /*112f0*/  LDSM.16.M88.4 R24, [R189] ;  /* 0x00000000bd18783b */ /* 0x000fe80000000200 */
[----:B------:R-:W3:Y:S04]  /*11300*/  LDSM.16.M88.4 R32, [R170+0x2000] ;  /* 0x00200000aa20783b */ /* 0x000ee80000000200 */
[----:B------:R-:W4:Y:S04]  /*11310*/  LDSM.16.M88.4 R20, [R189+0x1000] ;  /* 0x00100000bd14783b */ /* 0x000f280000000200 */
[----:B-1----:R-:W-:Y:S04]  /*11320*/  LDSM.16.M88.4 R16, [R190] ;  /* 0x00000000be10783b */ /* 0x002fe80000000200 */
[----:B------:R-:W1:Y:S04]  /*11330*/  LDSM.16.M88.4 R48, [R191] ;  /* 0x00000000bf30783b */ /* 0x000e680000000200 */
[----:B------:R-:W-:Y:S04]  /*11340*/  LDSM.16.M88.4 R28, [R170+0x2800] ;  /* 0x00280000aa1c783b */ /* 0x000fe80000000200 */
[----:B--2---:R-:W2:Y:S04]  /*11350*/  LDSM.16.M88.4 R12, [R190+0x1000] ;  /* 0x00100000be0c783b */ /* 0x004ea80000000200 */
[----:B------:R-:W2:Y:S04]  /*11360*/  LDSM.16.M88.4 R40, [R170+0x2400] ;  /* 0x00240000aa28783b */ /* 0x000ea80000000200 */
[----:B------:R-:W2:Y:S04]  /*11370*/  LDSM.16.M88.4 R64, [R170+0x2c00] ;  /* 0x002c0000aa40783b */ /* 0x000ea80000000200 */
[----:B------:R-:W-:Y:S04]  /*11380*/  LDSM.16.M88.4 R68, [R170+0x3800] ;  /* 0x00380000aa44783b */ /* 0x000fe80000000200 */
[----:B------:R-:W-:Y:S01]  /*11390*/  LDSM.16.M88.4 R60, [R196] ;  /* 0x00000000c43c783b */ /* 0x000fe20000000200 */
[-C--:B---3--:R-:W-:Y:S03]  /*113a0*/  HMMA.16816.F32.BF16 R44, R24, R32.reuse, RZ ;  /* 0x00000020182c723c */ /* 0x088fe600000418ff */
[----:B------:R-:W0:Y:S03]  /*113b0*/  LDGDEPBAR ;  /* 0x00000000000079af */ /* 0x000e260000000000 */
[C---:B----4-:R-:W-:Y:S06]  /*113c0*/  HMMA.16816.F32.BF16 R52, R20.reuse, R32, RZ ;  /* 0x000000201434723c */ /* 0x050fec00000418ff */
[-C--:B------:R-:W-:Y:S06]  /*113d0*/  HMMA.16816.F32.BF16 R120, R20, R34.reuse, RZ ;  /* 0x000000221478723c */ /* 0x080fec00000418ff */
[----:B------:R-:W-:Y:S06]  /*113e0*/  HMMA.16816.F32.BF16 R112, R24, R34, RZ ;  /* 0x000000221870723c */ /* 0x000fec00000418ff */
[-C--:B-1----:R-:W-:Y:S06]  /*113f0*/  HMMA.16816.F32.BF16 R56, R16, R48.reuse, R44 ;  /* 0x000000301038723c */ /* 0x082fec000004182c */
[----:B--2---:R-:W-:Y:S01]  /*11400*/  HMMA.16816.F32.BF16 R44, R12, R48, R52 ;  /* 0x000000300c2c723c */ /* 0x004fe20000041834 */
[----:B------:R-:W1:Y:S05]  /*11410*/  LDSM.16.M88.4 R52, [R197] ;  /* 0x00000000c534783b */ /* 0x000e6a0000000200 */
[C---:B------:R-:W-:Y:S06]  /*11420*/  HMMA.16816.F32.BF16 R72, R20.reuse, R28, RZ ;  /* 0x0000001c1448723c */ /* 0x040fec00000418ff */
[----:B------:R-:W-:Y:S06]  /*11430*/  HMMA.16816.F32.BF16 R100, R20, R42, RZ ;  /* 0x0000002a1464723c */ /* 0x000fec00000418ff */
[----:B------:R-:W-:Y:S01]  /*11440*/  IMAD.MOV.U32 R130, RZ, RZ, R56 ;  /* 0x000000ffff827224 */ /* 0x000fe200078e0038 */
[----:B------:R-:W-:Y:S01]  /*11450*/  HMMA.16816.F32.BF16 R84, R24, R28, RZ ;  /* 0x0000001c1854723c */ /* 0x000fe200000418ff */
[----:B------:R-:W-:-:S02]  /*11460*/  IMAD.MOV.U32 R117, RZ, RZ, R57 ;  /* 0x000000ffff757224 */ /* 0x000fc400078e0039 */
[----:B------:R-:W-:Y:S02]  /*11470*/  IMAD.MOV.U32 R95, RZ, RZ, R58 ;  /* 0x000000ffff5f7224 */ /* 0x000fe400078e003a */
[----:B------:R-:W-:Y:S01]  /*11480*/  IMAD.MOV.U32 R94, RZ, RZ, R59 ;  /* 0x000000ffff5e7224 */ /* 0x000fe200078e003b */
[----:B------:R-:W-:Y:S01]  /*11490*/  HMMA.16816.F32.BF16 R32, R20, R30, RZ ;  /* 0x0000001e1420723c */ /* 0x000fe200000418ff */
[----:B------:R-:W2:Y:S01]  /*114a0*/  LDSM.16.M88.4 R56, [R198] ;  /* 0x00000000c638783b */ /* 0x000ea20000000200 */
[----:B------:R-:W-:Y:S02]  /*114b0*/  IMAD.MOV.U32 R93, RZ, RZ, R44 ;  /* 0x000000ffff5d7224 */ /* 0x000fe400078e002c */
[----:B------:R-:W-:Y:S02]  /*114c0*/  IMAD.MOV.U32 R77, RZ, RZ, R45 ;  /* 0x000000ffff4d7224 */ /* 0x000fe400078e002d */
[----:B------:R-:W-:Y:S01]  /*114d0*/  HMMA.16816.F32.BF16 R108, R24, R40, RZ ;  /* 0x00000028186c723c */ /* 0x000fe200000418ff */
[----:B------:R-:W-:-:S02]  /*114e0*/  IMAD.MOV.U32 R76, RZ, RZ, R46 ;  /* 0x000000ffff4c7224 */ /* 0x000fc400078e002e */
[----:B------:R-:W-:Y:S02]  /*114f0*/  IMAD.MOV.U32 R11, RZ, RZ, R47 ;  /* 0x000000ffff0b7224 */ /* 0x000fe400078e002f */
[----:B------:R-:W-:Y:S01]  /*11500*/  LDSM.16.M88.4 R44, [R170+0x3000] ;  /* 0x00300000aa2c783b */ /* 0x000fe20000000200 */
[----:B------:R-:W-:Y:S06]  /*11510*/  HMMA.16816.F32.BF16 R104, R20, R40, RZ ;  /* 0x000000281468723c */ /* 0x000fec00000418ff */
[C---:B------:R-:W-:Y:S01]  /*11520*/  HMMA.16816.F32.BF16 R88, R24.reuse, R42, RZ ;  /* 0x0000002a1858723c */ /* 0x040fe200000418ff */
[----:B------:R-:W3:Y:S05]  /*11530*/  LDSM.16.M88.4 R40, [R170+0x3400] ;  /* 0x00340000aa28783b */ /* 0x000eea0000000200 */
[----:B------:R-:W-:Y:S06]  /*11540*/  HMMA.16816.F32.BF16 R28, R24, R30, RZ ;  /* 0x0000001e181c723c */ /* 0x000fec00000418ff */
[-C--:B------:R-:W-:Y:S06]  /*11550*/  HMMA.16816.F32.BF16 R248, R12, R50.reuse, R120 ;  /* 0x000000320cf8723c */ /* 0x080fec0000041878 */
[----:B------:R-:W-:Y:S01]  /*11560*/  HMMA.16816.F32.BF16 R224, R16, R50, R112 ;  /* 0x0000003210e0723c */ /* 0x000fe20000041870 */
[----:B------:R-:W4:Y:S05]  /*11570*/  LDSM.16.M88.4 R48, [R193] ;  /* 0x00000000c130783b */ /* 0x000f2a0000000200 */
[-C--:B------:R-:W-:Y:S06]  /*11580*/  HMMA.16816.F32.BF16 R96, R20, R64.reuse, RZ ;  /* 0x000000401460723c */ /* 0x080fec00000418ff */
[----:B------:R-:W-:Y:S06]  /*11590*/  HMMA.16816.F32.BF16 R80, R24, R64, RZ ;  /* 0x000000401850723c */ /* 0x000fec00000418ff */
[C---:B-1----:R-:W-:Y:S06]  /*115a0*/  HMMA.16816.F32.BF16 R176, R12.reuse, R52, R72 ;  /* 0x000000340cb0723c */ /* 0x042fec0000041848 */
[----:B--2---:R-:W-:Y:S06]  /*115b0*/  HMMA.16816.F32.BF16 R240, R12, R58, R100 ;  /* 0x0000003a0cf0723c */ /* 0x004fec0000041864 */
[C---:B------:R-:W-:Y:S06]  /*115c0*/  HMMA.16816.F32.BF16 R72, R24.reuse, R66, RZ ;  /* 0x000000421848723c */ /* 0x040fec00000418ff */
[----:B------:R-:W-:Y:S06]  /*115d0*/  HMMA.16816.F32.BF16 R100, R24, R68, RZ ;  /* 0x000000441864723c */ /* 0x000fec00000418ff */
[-C--:B------:R-:W-:Y:S01]  /*115e0*/  HMMA.16816.F32.BF16 R172, R16, R54.reuse, R28 ;  /* 0x0000003610ac723c */ /* 0x080fe2000004181c */
[----:B------:R-:W1:Y:S05]  /*115f0*/  LDSM.16.M88.4 R28, [R194] ;  /* 0x00000000c21c783b */ /* 0x000e6a0000000200 */
[C---:B------:R-:W-:Y:S01]  /*11600*/  HMMA.16816.F32.BF16 R184, R12.reuse, R54, R32 ;  /* 0x000000360cb8723c */ /* 0x040fe20000041820 */
[----:B------:R-:W2:Y:S05]  /*11610*/  LDSM.16.M88.4 R32, [R195] ;  /* 0x00000000c320783b */ /* 0x000eaa0000000200 */
[----:B------:R-:W-:Y:S06]  /*11620*/  HMMA.16816.F32.BF16 R124, R12, R60, R96 ;  /* 0x0000003c0c7c723c */ /* 0x000fec0000041860 */
[----:B---3--:R-:W-:Y:S06]  /*11630*/  HMMA.16816.F32.BF16 R96, R20, R40, RZ ;  /* 0x000000281460723c */ /* 0x008fec00000418ff */
[----:B------:R-:W-:Y:S06]  /*11640*/  HMMA.16816.F32.BF16 R132, R16, R60, R80 ;  /* 0x0000003c1084723c */ /* 0x000fec0000041850 */
[----:B------:R-:W-:Y:S06]  /*11650*/  HMMA.16816.F32.BF16 R80, R20, R66, RZ ;  /* 0x000000421450723c */ /* 0x000fec00000418ff */
[----:B------:R-:W-:Y:S06]  /*11660*/  HMMA.16816.F32.BF16 R64, R24, R44, RZ ;  /* 0x0000002c1840723c */ /* 0x000fec00000418ff */
[C---:B------:R-:W-:Y:S06]  /*11670*/  HMMA.16816.F32.BF16 R112, R16.reuse, R62, R72 ;  /* 0x0000003e1070723c */ /* 0x040fec0000041848 */
[C---:B----4-:R-:W-:Y:S06]  /*11680*/  HMMA.16816.F32.BF16 R72, R16.reuse, R48, R100 ;  /* 0x000000301048723c */ /* 0x050fec0000041864 */
[----:B------:R-:W-:Y:S01]  /*11690*/  HMMA.16816.F32.BF16 R244, R16, R56, R108 ;  /* 0x0000003810f4723c */ /* 0x000fe2000004186c */
[----:B------:R-:W-:-:S04]  /*116a0*/  IMAD.MOV.U32 R101, RZ, RZ, R200 ;  /* 0x000000ffff657224 */ /* 0x000fc800078e00c8 */
[----:B------:R-:W-:Y:S01]  /*116b0*/  IMAD R0, R101, 0x80, R252 ;  /* 0x0000008065007824 */ /* 0x000fe200078e02fc */
[----:B------:R-:W-:Y:S03]  /*116c0*/  HMMA.16816.F32.BF16 R232, R12, R56, R104 ;  /* 0x000000380ce8723c */ /* 0x000fe60000041868 */
[C---:B------:R-:W-:Y:S01]  /*116d0*/  VIADD R10, R0.reuse, 0x1 ;  /* 0x00000001000a7836 */ /* 0x040fe20000000000 */
[C---:B------:R-:W-:Y:S02]  /*116e0*/  ISETP.GE.AND P1, PT, R0.reuse, R205, PT ;  /* 0x000000cd0000720c */ /* 0x040fe40003f26270 */
[----:B------:R-:W-:Y:S01]  /*116f0*/  HMMA.16816.F32.BF16 R180, R16, R58, R88 ;  /* 0x0000003a10b4723c */ /* 0x000fe20000041858 */
[-C--:B------:R-:W-:Y:S02]  /*11700*/  ISETP.GE.AND P4, PT, R0, R204.reuse, PT ;  /* 0x000000cc0000720c */ /* 0x080fe40003f86270 */
[----:B------:R-:W-:-:S02]  /*11710*/  ISETP.GE.AND P3, PT, R10, R204, PT ;  /* 0x000000cc0a00720c */ /* 0x000fc40003f66270 */
[----:B------:R-:W-:Y:S01]  /*11720*/  ISETP.GE.AND P5, PT, R10, R205, PT ;  /* 0x000000cd0a00720c */ /* 0x000fe20003fa6270 */
[----:B------:R-:W-:Y:S01]  /*11730*/  HMMA.16816.F32.BF16 R228, R16, R52, R84 ;  /* 0x0000003410e4723c */ /* 0x000fe20000041854 */
[----:B------:R-:W-:Y:S02]  /*11740*/  ISETP.GE.OR P1, PT, R0, R209, !P1 ;  /* 0x000000d10000720c */ /* 0x000fe40004f26670 */
[C---:B------:R-:W-:Y:S02]  /*11750*/  ISETP.GE.OR P3, PT, R10.reuse, R208, !P3 ;  /* 0x000000d00a00720c */ /* 0x040fe40005f66670 */
[C---:B------:R-:W-:Y:S01]  /*11760*/  ISETP.GE.AND P2, PT, R10.reuse, R203, PT ;  /* 0x000000cb0a00720c */ /* 0x040fe20003f46270 */
[----:B------:R-:W-:Y:S01]  /*11770*/  HMMA.16816.F32.BF16 R56, R20, R44, RZ ;  /* 0x0000002c1438723c */ /* 0x000fe200000418ff */
[C---:B------:R-:W-:Y:S02]  /*11780*/  ISETP.GE.AND P6, PT, R10.reuse, R202, PT ;  /* 0x000000ca0a00720c */ /* 0x040fe40003fc6270 */
[----:B------:R-:W-:-:S02]  /*11790*/  ISETP.GE.OR P5, PT, R10, R209, !P5 ;  /* 0x000000d10a00720c */ /* 0x000fc40006fa6670 */
[C---:B------:R-:W-:Y:S01]  /*117a0*/  ISETP.GE.OR P2, PT, R10.reuse, R207, !P2 ;  /* 0x000000cf0a00720c */ /* 0x040fe20005746670 */
[-C--:B------:R-:W-:Y:S01]  /*117b0*/  HMMA.16816.F32.BF16 R52, R20, R46.reuse, RZ ;  /* 0x0000002e1434723c */ /* 0x080fe200000418ff */
[----:B------:R-:W-:Y:S01]  /*117c0*/  ISETP.GE.OR P6, PT, R10, R206, !P6 ;  /* 0x000000ce0a00720c */ /* 0x000fe200077c6670 */
[C---:B------:R-:W-:Y:S01]  /*117d0*/  VIADD R10, R0.reuse, 0x8 ;  /* 0x00000008000a7836 */ /* 0x040fe20000000000 */
[----:B------:R-:W-:Y:S02]  /*117e0*/  FSEL R213, R117, -INF , !P5 ;  /* 0xff80000075d57808 */ /* 0x000fe40006800000 */
[----:B------:R-:W-:Y:S01]  /*117f0*/  ISETP.GE.OR P4, PT, R0, R208, !P4 ;  /* 0x000000d00000720c */ /* 0x000fe20006786670 */
[----:B------:R-:W-:Y:S03]  /*11800*/  HMMA.16816.F32.BF16 R44, R24, R46, RZ ;  /* 0x0000002e182c723c */ /* 0x000fe600000418ff */
[----:B------:R-:W-:-:S02]  /*11810*/  FSEL R252, R95, -INF , !P4 ;  /* 0xff8000005ffc7808 */ /* 0x000fc40006000000 */
[C---:B------:R-:W-:Y:S01]  /*11820*/  ISETP.GE.AND P4, PT, R10.reuse, R205, PT ;  /* 0x000000cd0a00720c */ /* 0x040fe20003f86270 */
[----:B------:R-:W-:Y:S03]  /*11830*/  HMMA.16816.F32.BF16 R84, R24, R40, RZ ;  /* 0x000000281854723c */ /* 0x000fe600000418ff */
[----:B------:R-:W-:-:S03]  /*11840*/  ISETP.GE.OR P4, PT, R10, R209, !P4 ;  /* 0x000000d10a00720c */ /* 0x000fc60006786670 */
[----:B------:R-:W-:Y:S01]  /*11850*/  HMMA.16816.F32.BF16 R108, R20, R42, RZ ;  /* 0x0000002a146c723c */ /* 0x000fe200000418ff */
[----:B------:R-:W-:-:S05]  /*11860*/  FSEL R212, R224, -INF , !P4 ;  /* 0xff800000e0d47808 */ /* 0x000fca0006000000 */
[----:B------:R-:W-:Y:S06]  /*11870*/  HMMA.16816.F32.BF16 R104, R24, R42, RZ ;  /* 0x0000002a1868723c */ /* 0x000fec00000418ff */
[C---:B-1----:R-:W-:Y:S06]  /*11880*/  HMMA.16816.F32.BF16 R40, R12.reuse, R28, R96 ;  /* 0x0000001c0c28723c */ /* 0x042fec0000041860 */
[----:B------:R-:W-:Y:S01]  /*11890*/  HMMA.16816.F32.BF16 R120, R12, R62, R80 ;  /* 0x0000003e0c78723c */ /* 0x000fe20000041850 */
[----:B------:R-:W-:-:S02]  /*118a0*/  FSEL R98, R130, -INF , !P1 ;  /* 0xff80000082627808 */ /* 0x000fc40004800000 */
[----:B------:R-:W-:-:S03]  /*118b0*/  ISETP.GE.AND P1, PT, R0, R203, PT ;  /* 0x000000cb0000720c */ /* 0x000fc60003f26270 */
[----:B--2---:R-:W-:Y:S01]  /*118c0*/  HMMA.16816.F32.BF16 R60, R16, R32, R64 ;  /* 0x00000020103c723c */ /* 0x004fe20000041840 */
[----:B------:R-:W-:Y:S02]  /*118d0*/  ISETP.GE.OR P5, PT, R0, R207, !P1 ;  /* 0x000000cf0000720c */ /* 0x000fe40004fa6670 */
[----:B------:R-:W-:-:S03]  /*118e0*/  ISETP.GE.AND P1, PT, R10, R204, PT ;  /* 0x000000cc0a00720c */ /* 0x000fc60003f26270 */
[----:B------:R-:W-:Y:S01]  /*118f0*/  HMMA.16816.F32.BF16 R88, R20, R68, RZ ;  /* 0x000000441458723c */ /* 0x000fe200000418ff */
[----:B------:R-:W-:Y:S01]  /*11900*/  FSEL R67, R94, -INF , !P3 ;  /* 0xff8000005e437808 */ /* 0x000fe20005800000 */
[----:B------:R-:W-:Y:S01]  /*11910*/  IMAD.MOV.U32 R66, RZ, RZ, R75 ;  /* 0x000000ffff427224 */ /* 0x000fe200078e004b */
[----:B------:R-:W-:Y:S01]  /*11920*/  ISETP.GE.AND P3, PT, R0, R202, PT ;  /* 0x000000ca0000720c */ /* 0x000fe20003f66270 */
[----:B------:R-:W-:Y:S01]  /*11930*/  IMAD.MOV.U32 R65, RZ, RZ, R73 ;  /* 0x000000ffff417224 */ /* 0x000fe200078e0049 */
[C---:B------:R-:W-:Y:S01]  /*11940*/  ISETP.GE.OR P1, PT, R10.reuse, R208, !P1 ;  /* 0x000000d00a00720c */ /* 0x040fe20004f26670 */
[----:B------:R1:W-:Y:S01]  /*11950*/  STL [R1+0x10], R67 ;  /* 0x0000104301007387 */ /* 0x0003e20000100800 */
[----:B------:R-:W-:Y:S01]  /*11960*/  FSEL R68, R93, -INF , !P5 ;  /* 0xff8000005d447808 */ /* 0x000fe20006800000 */
[C---:B------:R-:W-:Y:S01]  /*11970*/  HMMA.16816.F32.BF16 R56, R12.reuse, R32, R56 ;  /* 0x000000200c38723c */ /* 0x040fe20000041838 */
[----:B------:R-:W-:Y:S01]  /*11980*/  ISETP.GE.AND P5, PT, R10, R203, PT ;  /* 0x000000cb0a00720c */ /* 0x000fe20003fa6270 */
[----:B------:R-:W-:Y:S01]  /*11990*/  IMAD.MOV.U32 R64, RZ, RZ, R74 ;  /* 0x000000ffff407224 */ /* 0x000fe200078e004a */
[----:B------:R-:W-:Y:S01]  /*119a0*/  ISETP.GE.OR P3, PT, R0, R206, !P3 ;  /* 0x000000ce0000720c */ /* 0x000fe20005f66670 */
[----:B------:R-:W-:Y:S01]  /*119b0*/  STL [R1+0x14], R68 ;  /* 0x0000144401007387 */ /* 0x000fe20000100800 */
[----:B------:R-:W-:Y:S01]  /*119c0*/  ISETP.GE.OR P5, PT, R10, R207, !P5 ;  /* 0x000000cf0a00720c */ /* 0x000fe20006fa6670 */
[----:B------:R-:W-:Y:S01]  /*119d0*/  HMMA.16816.F32.BF16 R52, R12, R34, R52 ;  /* 0x000000220c34723c */ /* 0x000fe20000041834 */
[----:B------:R-:W-:-:S02]  /*119e0*/  FSEL R76, R76, -INF , !P3 ;  /* 0xff8000004c4c7808 */ /* 0x000fc40005800000 */
[----:B------:R-:W-:-:S03]  /*119f0*/  FSEL R248, R248, -INF , !P5 ;  /* 0xff800000f8f87808 */ /* 0x000fc60006800000 */
[C---:B------:R-:W-:Y:S06]  /*11a00*/  HMMA.16816.F32.BF16 R44, R16.reuse, R34, R44 ;  /* 0x00000022102c723c */ /* 0x040fec000004182c */
[----:B------:R-:W-:Y:S01]  /*11a10*/  HMMA.16816.F32.BF16 R32, R16, R28, R84 ;  /* 0x0000001c1020723c */ /* 0x000fe20000041854 */
[----:B-1----:R-:W-:-:S05]  /*11a20*/  FSEL R67, R77, -INF , !P2 ;  /* 0xff8000004d437808 */ /* 0x002fca0005000000 */
[-C--:B------:R-:W-:Y:S01]  /*11a30*/  HMMA.16816.F32.BF16 R104, R16, R30.reuse, R104 ;  /* 0x0000001e1068723c */ /* 0x080fe20000041868 */
[C---:B------:R-:W-:Y:S02]  /*11a40*/  ISETP.GE.AND P2, PT, R10.reuse, R202, PT ;  /* 0x000000ca0a00720c */ /* 0x040fe40003f46270 */
[----:B------:R-:W-:Y:S01]  /*11a50*/  FSEL R87, R11, -INF , !P6 ;  /* 0xff8000000b577808 */ /* 0x000fe20007000000 */
[----:B------:R1:W-:Y:S01]  /*11a60*/  STL [R1+0x4], R67 ;  /* 0x0000044301007387 */ /* 0x0003e20000100800 */
[----:B------:R-:W-:Y:S01]  /*11a70*/  ISETP.GE.OR P2, PT, R10, R206, !P2 ;  /* 0x000000ce0a00720c */ /* 0x000fe20005746670 */
[----:B------:R-:W-:Y:S01]  /*11a80*/  VIADD R10, R0, 0x9 ;  /* 0x00000009000a7836 */ /* 0x000fe20000000000 */
[----:B------:R-:W-:Y:S01]  /*11a90*/  HMMA.16816.F32.BF16 R108, R12, R30, R108 ;  /* 0x0000001e0c6c723c */ /* 0x000fe2000004186c */
[----:B------:R-:W-:Y:S01]  /*11aa0*/  IMAD.MOV.U32 R11, RZ, RZ, R131 ;  /* 0x000000ffff0b7224 */ /* 0x000fe200078e0083 */
[----:B------:R-:W-:Y:S02]  /*11ab0*/  FSEL R86, R250, -INF , !P2 ;  /* 0xff800000fa567808 */ /* 0x000fe40005000000 */
[----:B------:R-:W-:-:S02]  /*11ac0*/  ISETP.GE.AND P6, PT, R10, R205, PT ;  /* 0x000000cd0a00720c */ /* 0x000fc40003fc6270 */
[C---:B------:R-:W-:Y:S01]  /*11ad0*/  ISETP.GE.AND P3, PT, R10.reuse, R204, PT ;  /* 0x000000cc0a00720c */ /* 0x040fe20003f66270 */
[----:B------:R-:W-:Y:S01]  /*11ae0*/  IMAD.MOV.U32 R31, RZ, RZ, R72 ;  /* 0x000000ffff1f7224 */ /* 0x000fe200078e0048 */
[C---:B------:R-:W-:Y:S01]  /*11af0*/  ISETP.GE.AND P4, PT, R10.reuse, R203, PT ;  /* 0x000000cb0a00720c */ /* 0x040fe20003f86270 */
[----:B------:R-:W-:Y:S01]  /*11b00*/  HMMA.16816.F32.BF16 R72, R12, R48, R88 ;  /* 0x000000300c48723c */ /* 0x000fe20000041858 */
[C---:B------:R-:W-:Y:S02]  /*11b10*/  ISETP.GE.OR P6, PT, R10.reuse, R209, !P6 ;  /* 0x000000d10a00720c */ /* 0x040fe400077c6670 */
[C---:B------:R-:W-:Y:S02]  /*11b20*/  ISETP.GE.OR P3, PT, R10.reuse, R208, !P3 ;  /* 0x000000d00a00720c */ /* 0x040fe40005f66670 */
[----:B------:R-:W-:Y:S02]  /*11b30*/  ISETP.GE.OR P4, PT, R10, R207, !P4 ;  /* 0x000000cf0a00720c */ /* 0x000fe40006786670 */
[----:B------:R-:W-:Y:S01]  /*11b40*/  FSEL R201, R225, -INF , !P6 ;  /* 0xff800000e1c97808 */ /* 0x000fe20007000000 */
[----:B------:R-:W-:Y:S01]  /*11b50*/  IMAD.MOV.U32 R30, RZ, RZ, R107 ;  /* 0x000000ffff1e7224 */ /* 0x000fe200078e006b */
[----:B------:R-:W-:Y:S01]  /*11b60*/  FSEL R227, R227, -INF , !P3 ;  /* 0xff800000e3e37808 */ /* 0x000fe20005800000 */
[----:B------:R-:W-:Y:S01]  /*11b70*/  IMAD.MOV.U32 R29, RZ, RZ, R106 ;  /* 0x000000ffff1d7224 */ /* 0x000fe200078e006a */
[----:B------:R-:W-:Y:S01]  /*11b80*/  FSEL R249, R249, -INF , !P4 ;  /* 0xff800000f9f97808 */ /* 0x000fe20006000000 */
[----:B------:R-:W-:Y:S01]  /*11b90*/  IMAD.MOV.U32 R28, RZ, RZ, R104 ;  /* 0x000000ffff1c7224 */ /* 0x000fe200078e0068 */
[----:B-1----:R-:W-:Y:S01]  /*11ba0*/  FSEL R67, R226, -INF , !P1 ;  /* 0xff800000e2437808 */ /* 0x002fe20004800000 */
[----:B------:R-:W-:Y:S01]  /*11bb0*/  IMAD.MOV.U32 R106, RZ, RZ, R105 ;  /* 0x000000ffff6a7224 */ /* 0x000fe200078e0069 */
[----:B------:R-:W-:-:S03]  /*11bc0*/  ISETP.GE.AND P1, PT, R10, R202, PT ;  /* 0x000000ca0a00720c */ /* 0x000fc60003f26270 */
[----:B------:R1:W-:Y:S01]  /*11bd0*/  STL [R1], R67 ;  /* 0x0000004301007387 */ /* 0x0003e20000100800 */
[----:B------:R-:W-:Y:S01]  /*11be0*/  ISETP.GE.OR P1, PT, R10, R206, !P1 ;  /* 0x000000ce0a00720c */ /* 0x000fe20004f26670 */
[----:B------:R-:W-:-:S03]  /*11bf0*/  VIADD R10, R0, 0x10 ;  /* 0x00000010000a7836 */ /* 0x000fc60000000000 */
[----:B------:R-:W-:Y:S01]  /*11c00*/  FSEL R85, R251, -INF , !P1 ;  /* 0xff800000fb557808 */ /* 0x000fe20004800000 */
[----:B------:R-:W-:Y:S01]  /*11c10*/  IMAD.MOV.U32 R49, RZ, RZ, R75 ;  /* 0x000000ffff317224 */ /* 0x000fe200078e004b */
[C---:B------:R-:W-:Y:S01]  /*11c20*/  ISETP.GE.AND P3, PT, R10.reuse, R205, PT ;  /* 0x000000cd0a00720c */ /* 0x040fe20003f66270 */
[----:B------:R-:W-:Y:S01]  /*11c30*/  IMAD.MOV.U32 R48, RZ, RZ, R74 ;  /* 0x000000ffff307224 */ /* 0x000fe200078e004a */
[C---:B------:R-:W-:Y:S01]  /*11c40*/  ISETP.GE.AND P5, PT, R10.reuse, R204, PT ;  /* 0x000000cc0a00720c */ /* 0x040fe20003fa6270 */
[----:B------:R-:W-:Y:S01]  /*11c50*/  IMAD.MOV.U32 R105, RZ, RZ, R72 ;  /* 0x000000ffff697224 */ /* 0x000fe200078e0048 */
[C---:B------:R-:W-:Y:S01]  /*11c60*/  ISETP.GE.AND P2, PT, R10.reuse, R203, PT ;  /* 0x000000cb0a00720c */ /* 0x040fe20003f46270 */
[----:B------:R-:W-:Y:S01]  /*11c70*/  IMAD.MOV.U32 R104, RZ, RZ, R73 ;  /* 0x000000ffff687224 */ /* 0x000fe200078e0049 */
[C---:B------:R-:W-:Y:S01]  /*11c80*/  ISETP.GE.AND P6, PT, R10.reuse, R202, PT ;  /* 0x000000ca0a00720c */ /* 0x040fe20003fc6270 */
[----:B------:R-:W-:Y:S01]  /*11c90*/  IMAD.MOV.U32 R250, RZ, RZ, R49 ;  /* 0x000000fffffa7224 */ /* 0x000fe200078e0031 */
[C---:B------:R-:W-:Y:S01]  /*11ca0*/  ISETP.GE.OR P3, PT, R10.reuse, R209, !P3 ;  /* 0x000000d10a00720c */ /* 0x040fe20005f66670 */
[----:B------:R-:W-:Y:S01]  /*11cb0*/  IMAD.MOV.U32 R251, RZ, RZ, R48 ;  /* 0x000000fffffb7224 */ /* 0x000fe200078e0030 */
[----:B------:R-:W-:-:S02]  /*11cc0*/  ISETP.GE.OR P5, PT, R10, R208, !P5 ;  /* 0x000000d00a00720c */ /* 0x000fc40006fa6670 */
[C---:B------:R-:W-:Y:S02]  /*11cd0*/  ISETP.GE.OR P2, PT, R10.reuse, R207, !P2 ;  /* 0x000000cf0a00720c */ /* 0x040fe40005746670 */
[----:B------:R-:W-:Y:S01]  /*11ce0*/  ISETP.GE.OR P6, PT, R10, R206, !P6 ;  /* 0x000000ce0a00720c */ /* 0x000fe200077c6670 */
[----:B------:R-:W-:Y:S01]  /*11cf0*/  VIADD R10, R0, 0x11 ;  /* 0x00000011000a7836 */ /* 0x000fe20000000000 */
[----:B------:R-:W-:Y:S02]  /*11d00*/  FSEL R200, R244, -INF , !P3 ;  /* 0xff800000f4c87808 */ /* 0x000fe40005800000 */
[----:B------:R-:W-:Y:S01]  /*11d10*/  FSEL R226, R246, -INF , !P5 ;  /* 0xff800000f6e27808 */ /* 0x000fe20006800000 */
[----:B------:R-:W-:Y:S01]  /*11d20*/  IMAD.MOV.U32 R246, RZ, RZ, R66 ;  /* 0x000000fffff67224 */ /* 0x000fe200078e0042 */
[C---:B------:R-:W-:Y:S02]  /*11d30*/  ISETP.GE.AND P4, PT, R10.reuse, R205, PT ;  /* 0x000000cd0a00720c */ /* 0x040fe40003f86270 */
[----:B------:R-:W-:-:S02]  /*11d40*/  ISETP.GE.AND P1, PT, R10, R204, PT ;  /* 0x000000cc0a00720c */ /* 0x000fc40003f26270 */
[C---:B------:R-:W-:Y:S02]  /*11d50*/  ISETP.GE.OR P4, PT, R10.reuse, R209, !P4 ;  /* 0x000000d10a00720c */ /* 0x040fe40006786670 */
[C---:B------:R-:W-:Y:S02]  /*11d60*/  ISETP.GE.AND P3, PT, R10.reuse, R203, PT ;  /* 0x000000cb0a00720c */ /* 0x040fe40003f66270 */
[----:B------:R-:W-:Y:S02]  /*11d70*/  FSEL R224, R245, -INF , !P4 ;  /* 0xff800000f5e07808 */ /* 0x000fe40006000000 */
[C---:B------:R-:W-:Y:S02]  /*11d80*/  ISETP.GE.AND P4, PT, R10.reuse, R202, PT ;  /* 0x000000ca0a00720c */ /* 0x040fe40003f86270 */
[C---:B------:R-:W-:Y:S02]  /*11d90*/  ISETP.GE.OR P1, PT, R10.reuse, R208, !P1 ;  /* 0x000000d00a00720c */ /* 0x040fe40004f26670 */
[----:B------:R-:W-:-:S02]  /*11da0*/  ISETP.GE.OR P3, PT, R10, R207, !P3 ;  /* 0x000000cf0a00720c */ /* 0x000fc40005f66670 */
[----:B------:R-:W-:Y:S01]  /*11db0*/  ISETP.GE.OR P4, PT, R10, R206, !P4 ;  /* 0x000000ce0a00720c */ /* 0x000fe20006786670 */
[----:B------:R-:W-:Y:S01]  /*11dc0*/  VIADD R10, R0, 0x18 ;  /* 0x00000018000a7836 */ /* 0x000fe20000000000 */
[----:B------:R-:W-:Y:S01]  /*11dd0*/  FSEL R225, R247, -INF , !P1 ;  /* 0xff800000f7e17808 */ /* 0x000fe20004800000 */
[----:B------:R-:W-:Y:S01]  /*11de0*/  IMAD.MOV.U32 R247, RZ, RZ, R65 ;  /* 0x000000fffff77224 */ /* 0x000fe200078e0041 */
[----:B------:R-:W-:Y:S02]  /*11df0*/  FSEL R244, R232, -INF , !P2 ;  /* 0xff800000e8f47808 */ /* 0x000fe40005000000 */
[----:B------:R-:W-:Y:S02]  /*11e00*/  FSEL R245, R233, -INF , !P3 ;  /* 0xff800000e9f57808 */ /* 0x000fe40005800000 */
[C---:B------:R-:W-:Y:S02]  /*11e10*/  ISETP.GE.AND P5, PT, R10.reuse, R205, PT ;  /* 0x000000cd0a00720c */ /* 0x040fe40003fa6270 */
[----:B------:R-:W-:-:S02]  /*11e20*/  ISETP.GE.AND P1, PT, R10, R204, PT ;  /* 0x000000cc0a00720c */ /* 0x000fc40003f26270 */
[C---:B------:R-:W-:Y:S02]  /*11e30*/  ISETP.GE.AND P2, PT, R10.reuse, R203, PT ;  /* 0x000000cb0a00720c */ /* 0x040fe40003f46270 */
[C---:B------:R-:W-:Y:S02]  /*11e40*/  ISETP.GE.AND P3, PT, R10.reuse, R202, PT ;  /* 0x000000ca0a00720c */ /* 0x040fe40003f66270 */
[C---:B------:R-:W-:Y:S02]  /*11e50*/  ISETP.GE.OR P5, PT, R10.reuse, R209, !P5 ;  /* 0x000000d10a00720c */ /* 0x040fe40006fa6670 */
[C---:B------:R-:W-:Y:S02]  /*11e60*/  ISETP.GE.OR P1, PT, R10.reuse, R208, !P1 ;  /* 0x000000d00a00720c */ /* 0x040fe40004f26670 */
[C---:B------:R-:W-:Y:S02]  /*11e70*/  ISETP.GE.OR P2, PT, R10.reuse, R207, !P2 ;  /* 0x000000cf0a00720c */ /* 0x040fe40005746670 */
[----:B------:R-:W-:Y:S01]  /*11e80*/  ISETP.GE.OR P3, PT, R10, R206, !P3 ;  /* 0x000000ce0a00720c */ /* 0x000fe20005f66670 */
[----:B------:R-:W-:Y:S01]  /*11e90*/  VIADD R10, R0, 0x19 ;  /* 0x00000019000a7836 */ /* 0x000fe20000000000 */
[----:B------:R-:W-:Y:S01]  /*11ea0*/  FSEL R84, R234, -INF , !P6 ;  /* 0xff800000ea547808 */ /* 0x000fe20007000000 */
[----:B------:R-:W-:Y:S01]  /*11eb0*/  IMAD.MOV.U32 R234, RZ, RZ, R64 ;  /* 0x000000ffffea7224 */ /* 0x000fe200078e0040 */
[----:B------:R-:W-:Y:S01]  /*11ec0*/  FSEL R83, R235, -INF , !P4 ;  /* 0xff800000eb537808 */ /* 0x000fe20006000000 */
[----:B------:R-:W-:Y:S01]  /*11ed0*/  IMAD.MOV.U32 R235, RZ, RZ, R31 ;  /* 0x000000ffffeb7224 */ /* 0x000fe200078e001f */
        /* <DEDUP_REMOVED lines=11> */
[----:B------:R-:W-:Y:S02]  /*11f90*/  FSEL R130, R181, -INF , !P6 ;  /* 0xff800000b5827808 */ /* 0x000fe40007000000 */
[----:B------:R-:W-:Y:S02]  /*11fa0*/  FSEL R183, R183, -INF , !P4 ;  /* 0xff800000b7b77808 */ /* 0x000fe40006000000 */
[----:B------:R-:W-:Y:S01]  /*11fb0*/  FSEL R233, R240, -INF , !P2 ;  /* 0xff800000f0e97808 */ /* 0x000fe20005000000 */
[----:B------:R-:W-:Y:S01]  /*11fc0*/  IMAD.MOV.U32 R240, RZ, RZ, R30 ;  /* 0x000000fffff07224 */ /* 0x000fe200078e001e */
[----:B------:R-:W-:Y:S01]  /*11fd0*/  FSEL R82, R242, -INF , !P3 ;  /* 0xff800000f2527808 */ /* 0x000fe20005800000 */
[----:B------:R-:W-:Y:S01]  /*11fe0*/  IMAD.MOV.U32 R242, RZ, RZ, R29 ;  /* 0x000000fffff27224 */ /* 0x000fe200078e001d */
[----:B------:R-:W-:-:S02]  /*11ff0*/  ISETP.GE.AND P4, PT, R10, R205, PT ;  /* 0x000000cd0a00720c */ /* 0x000fc40003f86270 */
[C---:B------:R-:W-:Y:S02]  /*12000*/  ISETP.GE.AND P2, PT, R10.reuse, R204, PT ;  /* 0x000000cc0a00720c */ /* 0x040fe40003f46270 */
[C---:B------:R-:W-:Y:S02]  /*12010*/  ISETP.GE.AND P3, PT, R10.reuse, R203, PT ;  /* 0x000000cb0a00720c */ /* 0x040fe40003f66270 */
[C---:B------:R-:W-:Y:S02]  /*12020*/  ISETP.GE.AND P6, PT, R10.reuse, R202, PT ;  /* 0x000000ca0a00720c */ /* 0x040fe40003fc6270 */
[C---:B------:R-:W-:Y:S02]  /*12030*/  ISETP.GE.OR P4, PT, R10.reuse, R209, !P4 ;  /* 0x000000d10a00720c */ /* 0x040fe40006786670 */
[C---:B------:R-:W-:Y:S02]  /*12040*/  ISETP.GE.OR P2, PT, R10.reuse, R208, !P2 ;  /* 0x000000d00a00720c */ /* 0x040fe40005746670 */
[----:B------:R-:W-:-:S02]  /*12050*/  ISETP.GE.OR P3, PT, R10, R207, !P3 ;  /* 0x000000cf0a00720c */ /* 0x000fc40005f66670 */
[----:B------:R-:W-:Y:S01]  /*12060*/  ISETP.GE.OR P6, PT, R10, R206, !P6 ;  /* 0x000000ce0a00720c */ /* 0x000fe200077c6670 */
[----:B------:R-:W-:Y:S01]  /*12070*/  VIADD R10, R0, 0x21 ;  /* 0x00000021000a7836 */ /* 0x000fe20000000000 */
[----:B------:R-:W-:Y:S01]  /*12080*/  FSEL R232, R241, -INF , !P5 ;  /* 0xff800000f1e87808 */ /* 0x000fe20006800000 */
[----:B------:R-:W-:Y:S01]  /*12090*/  IMAD.MOV.U32 R241, RZ, RZ, R28 ;  /* 0x000000fffff17224 */ /* 0x000fe200078e001c */
[----:B------:R-:W-:Y:S01]  /*120a0*/  FSEL R81, R243, -INF , !P1 ;  /* 0xff800000f3517808 */ /* 0x000fe20004800000 */
[----:B------:R-:W-:Y:S01]  /*120b0*/  LDSM.16.M88.4 R28, [R192] ;  /* 0x00000000c01c783b */ /* 0x000fe20000000200 */
[----:B------:R-:W-:Y:S02]  /*120c0*/  ISETP.GE.AND P5, PT, R10, R205, PT ;  /* 0x000000cd0a00720c */ /* 0x000fe40003fa6270 */
[----:B------:R-:W-:Y:S02]  /*120d0*/  FSEL R117, R228, -INF , !P4 ;  /* 0xff800000e4757808 */ /* 0x000fe40006000000 */
[----:B------:R-:W-:-:S02]  /*120e0*/  ISETP.GE.OR P5, PT, R10, R209, !P5 ;  /* 0x000000d10a00720c */ /* 0x000fc40006fa6670 */
[C---:B------:R-:W-:Y:S02]  /*120f0*/  ISETP.GE.AND P1, PT, R10.reuse, R204, PT ;  /* 0x000000cc0a00720c */ /* 0x040fe40003f26270 */
[----:B------:R-:W-:Y:S02]  /*12100*/  FSEL R107, R229, -INF , !P5 ;  /* 0xff800000e56b7808 */ /* 0x000fe40006800000 */
[C---:B------:R-:W-:Y:S02]  /*12110*/  ISETP.GE.AND P4, PT, R10.reuse, R203, PT ;  /* 0x000000cb0a00720c */ /* 0x040fe40003f86270 */
[C---:B------:R-:W-:Y:S02]  /*12120*/  ISETP.GE.AND P5, PT, R10.reuse, R202, PT ;  /* 0x000000ca0a00720c */ /* 0x040fe40003fa6270 */
[C---:B------:R-:W-:Y:S02]  /*12130*/  ISETP.GE.OR P1, PT, R10.reuse, R208, !P1 ;  /* 0x000000d00a00720c */ /* 0x040fe40004f26670 */
[----:B------:R-:W-:-:S02]  /*12140*/  ISETP.GE.OR P4, PT, R10, R207, !P4 ;  /* 0x000000cf0a00720c */ /* 0x000fc40006786670 */
[----:B------:R-:W-:Y:S01]  /*12150*/  ISETP.GE.OR P5, PT, R10, R206, !P5 ;  /* 0x000000ce0a00720c */ /* 0x000fe20006fa6670 */
[----:B------:R-:W-:Y:S01]  /*12160*/  VIADD R10, R0, 0x28 ;  /* 0x00000028000a7836 */ /* 0x000fe20000000000 */
        /* <DEDUP_REMOVED lines=81> */
[----:B-1----:R-:W-:Y:S02]  /*12680*/  FSEL R67, R122, -INF , !P5 ;  /* 0xff8000007a437808 */ /* 0x002fe40006800000 */
        /* <DEDUP_REMOVED lines=63> */
[C---:B------:R-:W-:Y:S02]  /*12a80*/  ISETP.GE.AND P4, PT, R10.reuse, R205, PT ;  /* 0x000000cd0a00720c */ /* 0x040fe40003f86270 */
[C---:B------:R-:W-:Y:S02]  /*12a90*/  ISETP.GE.AND P3, PT, R10.reuse, R204, PT ;  /* 0x000000cc0a00720c */ /* 0x040fe40003f66270 */
[----:B------:R-:W-:-:S02]  /*12aa0*/  ISETP.GE.OR P4, PT, R10, R209, !P4 ;  /* 0x000000d10a00720c */ /* 0x000fc40006786670 */
[----:B------:R-:W-:Y:S02]  /*12ab0*/  ISETP.GE.OR P3, PT, R10, R208, !P3 ;  /* 0x000000d00a00720c */ /* 0x000fe40005f66670 */
[----:B------:R-:W-:Y:S02]  /*12ac0*/  FSEL R88, R32, -INF , !P1 ;  /* 0xff80000020587808 */ /* 0x000fe40004800000 */
[----:B------:R-:W-:Y:S02]  /*12ad0*/  FSEL R53, R33, -INF , !P4 ;  /* 0xff80000021357808 */ /* 0x000fe40006000000 */
[----:B------:R-:W-:Y:S02]  /*12ae0*/  FSEL R103, R34, -INF , !P5 ;  /* 0xff80000022677808 */ /* 0x000fe40006800000 */
[----:B------:R-:W-:Y:S02]  /*12af0*/  FSEL R102, R35, -INF , !P3 ;  /* 0xff80000023667808 */ /* 0x000fe40005800000 */
[----:B------:R-:W1:Y:S01]  /*12b00*/  LDSM.16.M88.4 R32, [R170+0x3c00] ;  /* 0x003c0000aa20783b */ /* 0x000e620000000200 */
[----:B------:R-:W-:Y:S01]  /*12b10*/  ISETP.GE.AND P1, PT, R10, R203, PT ;  /* 0x000000cb0a00720c */ /* 0x000fe20003f26270 */
[----:B------:R-:W-:-:S04]  /*12b20*/  DEPBAR.LE SB0, 0x0 ;  /* 0x000080000000791a */ /* 0x000fc80000000000 */
[----:B------:R-:W-:Y:S01]  /*12b30*/  BAR.SYNC.DEFER_BLOCKING 0x0 ;  /* 0x0000000000007b1d */ /* 0x000fe20000010000 */
[C---:B------:R-:W-:Y:S02]  /*12b40*/  ISETP.GE.AND P4, PT, R10.reuse, R202, PT ;  /* 0x000000ca0a00720c */ /* 0x040fe40003f86270 */
[C---:B------:R-:W-:Y:S02]  /*12b50*/  ISETP.GE.OR P1, PT, R10.reuse, R207, !P1 ;  /* 0x000000cf0a00720c */ /* 0x040fe40004f26670 */
[----:B------:R-:W-:Y:S01]  /*12b60*/  ISETP.GE.OR P4, PT, R10, R206, !P4 ;  /* 0x000000ce0a00720c */ /* 0x000fe20006786670 */
        /* <DEDUP_REMOVED lines=15> */
[----:B------:R-:W-:Y:S01]  /*12c60*/  FSEL R48, R110, -INF , !P1 ;  /* 0xff8000006e307808 */ /* 0x000fe20004800000 */
[----:B-1----:R-:W-:Y:S01]  /*12c70*/  HMMA.16816.F32.BF16 R40, R20, R32, RZ ;  /* 0x000000201428723c */ /* 0x002fe200000418ff */
[----:B------:R-:W-:-:S02]  /*12c80*/  ISETP.GE.AND P4, PT, R10, R205, PT ;  /* 0x000000cd0a00720c */ /* 0x000fc40003f86270 */
[C---:B------:R-:W-:Y:S02]  /*12c90*/  ISETP.GE.AND P6, PT, R10.reuse, R204, PT ;  /* 0x000000cc0a00720c */ /* 0x040fe40003fc6270 */
[C---:B------:R-:W-:Y:S01]  /*12ca0*/  ISETP.GE.AND P2, PT, R10.reuse, R203, PT ;  /* 0x000000cb0a00720c */ /* 0x040fe20003f46270 */
[----:B------:R-:W-:Y:S01]  /*12cb0*/  HMMA.16816.F32.BF16 R44, R24, R32, RZ ;  /* 0x00000020182c723c */ /* 0x000fe200000418ff */
[C---:B------:R-:W-:Y:S02]  /*12cc0*/  ISETP.GE.AND P1, PT, R10.reuse, R202, PT ;  /* 0x000000ca0a00720c */ /* 0x040fe40003f26270 */
[C---:B------:R-:W-:Y:S02]  /*12cd0*/  ISETP.GE.OR P4, PT, R10.reuse, R209, !P4 ;  /* 0x000000d10a00720c */ /* 0x040fe40006786670 */
[C---:B------:R-:W-:Y:S02]  /*12ce0*/  ISETP.GE.OR P6, PT, R10.reuse, R208, !P6 ;  /* 0x000000d00a00720c */ /* 0x040fe400077c6670 */
[----:B------:R-:W-:-:S02]  /*12cf0*/  ISETP.GE.OR P2, PT, R10, R207, !P2 ;  /* 0x000000cf0a00720c */ /* 0x000fc40005746670 */
[----:B------:R-:W-:Y:S01]  /*12d00*/  ISETP.GE.OR P1, PT, R10, R206, !P1 ;  /* 0x000000ce0a00720c */ /* 0x000fe20004f26670 */
[----:B------:R-:W-:-:S08]  /*12d10*/  VIADD R10, R0, 0x60 ;  /* 0x00000060000a7836 */ /* 0x000fd00000000000 */
[----:B------:R-:W-:Y:S06]  /*12d20*/  HMMA.16816.F32.BF16 R56, R12, R28, R40 ;  /* 0x0000001c0c38723c */ /* 0x000fec0000041828 */
[-C--:B------:R-:W-:Y:S06]  /*12d30*/  HMMA.16816.F32.BF16 R40, R20, R70.reuse, RZ ;  /* 0x000000461428723c */ /* 0x080fec00000418ff */
[C---:B------:R-:W-:Y:S06]  /*12d40*/  HMMA.16816.F32.BF16 R68, R24.reuse, R70, RZ ;  /* 0x000000461844723c */ /* 0x040fec00000418ff */
[-C--:B------:R-:W-:Y:S06]  /*12d50*/  HMMA.16816.F32.BF16 R24, R24, R34.reuse, RZ ;  /* 0x000000221818723c */ /* 0x080fec00000418ff */
[----:B------:R-:W-:Y:S06]  /*12d60*/  HMMA.16816.F32.BF16 R20, R20, R34, RZ ;  /* 0x000000221414723c */ /* 0x000fec00000418ff */
[----:B------:R-:W-:Y:S01]  /*12d70*/  HMMA.16816.F32.BF16 R60, R16, R28, R44 ;  /* 0x0000001c103c723c */ /* 0x000fe2000004182c */
[----:B------:R-:W-:-:S02]  /*12d80*/  FSEL R35, R106, -INF , !P4 ;  /* 0xff8000006a237808 */ /* 0x000fc40006000000 */
[----:B------:R-:W-:Y:S02]  /*12d90*/  FSEL R106, R109, -INF , !P2 ;  /* 0xff8000006d6a7808 */ /* 0x000fe40005000000 */
[C---:B------:R-:W-:Y:S01]  /*12da0*/  ISETP.GE.AND P4, PT, R10.reuse, R203, PT ;  /* 0x000000cb0a00720c */ /* 0x040fe20003f86270 */
[-C--:B------:R-:W-:Y:S01]  /*12db0*/  HMMA.16816.F32.BF16 R40, R12, R50.reuse, R40 ;  /* 0x000000320c28723c */ /* 0x080fe20000041828 */
[----:B------:R-:W-:Y:S02]  /*12dc0*/  FSEL R44, R241, -INF , !P5 ;  /* 0xff800000f12c7808 */ /* 0x000fe40006800000 */
[C---:B------:R-:W-:Y:S02]  /*12dd0*/  ISETP.GE.AND P5, PT, R10.reuse, R205, PT ;  /* 0x000000cd0a00720c */ /* 0x040fe40003fa6270 */
[C---:B------:R-:W-:Y:S01]  /*12de0*/  ISETP.GE.AND P2, PT, R10.reuse, R202, PT ;  /* 0x000000ca0a00720c */ /* 0x040fe20003f46270 */
[----:B------:R-:W-:Y:S01]  /*12df0*/  HMMA.16816.F32.BF16 R68, R16, R50, R68 ;  /* 0x000000321044723c */ /* 0x000fe20000041844 */
[----:B------:R-:W-:-:S02]  /*12e00*/  ISETP.GE.OR P5, PT, R10, R209, !P5 ;  /* 0x000000d10a00720c */ /* 0x000fc40006fa6670 */
[C---:B------:R-:W-:Y:S02]  /*12e10*/  ISETP.GE.OR P4, PT, R10.reuse, R207, !P4 ;  /* 0x000000cf0a00720c */ /* 0x040fe40006786670 */
[----:B------:R-:W-:Y:S01]  /*12e20*/  ISETP.GE.OR P2, PT, R10, R206, !P2 ;  /* 0x000000ce0a00720c */ /* 0x000fe20005746670 */
[-C--:B------:R-:W-:Y:S01]  /*12e30*/  HMMA.16816.F32.BF16 R16, R16, R30.reuse, R24 ;  /* 0x0000001e1010723c */ /* 0x080fe20000041818 */
[----:B------:R-:W-:Y:S02]  /*12e40*/  FSEL R50, R242, -INF , !P3 ;  /* 0xff800000f2327808 */ /* 0x000fe40005800000 */
[C---:B------:R-:W-:Y:S02]  /*12e50*/  ISETP.GE.AND P3, PT, R10.reuse, R204, PT ;  /* 0x000000cc0a00720c */ /* 0x040fe40003f66270 */
[----:B------:R-:W-:Y:S01]  /*12e60*/  FSEL R28, R111, -INF , !P1 ;  /* 0xff8000006f1c7808 */ /* 0x000fe20004800000 */
[----:B------:R-:W-:Y:S01]  /*12e70*/  HMMA.16816.F32.BF16 R12, R12, R30, R20 ;  /* 0x0000001e0c0c723c */ /* 0x000fe20000041814 */
[----:B------:R-:W-:Y:S01]  /*12e80*/  ISETP.GE.OR P3, PT, R10, R208, !P3 ;  /* 0x000000d00a00720c */ /* 0x000fe20005f66670 */
[----:B------:R-:W-:Y:S01]  /*12e90*/  VIADD R10, R0, 0x61 ;  /* 0x00000061000a7836 */ /* 0x000fe20000000000 */
[----:B------:R-:W-:-:S02]  /*12ea0*/  FSEL R47, R240, -INF , !P6 ;  /* 0xff800000f02f7808 */ /* 0x000fc40007000000 */
[----:B------:R-:W-:Y:S02]  /*12eb0*/  FSEL R34, R235, -INF , !P5 ;  /* 0xff800000eb227808 */ /* 0x000fe40006800000 */
[----:B------:R-:W-:Y:S02]  /*12ec0*/  FSEL R46, R234, -INF , !P3 ;  /* 0xff800000ea2e7808 */ /* 0x000fe40005800000 */
[C---:B------:R-:W-:Y:S02]  /*12ed0*/  ISETP.GE.AND P6, PT, R10.reuse, R205, PT ;  /* 0x000000cd0a00720c */ /* 0x040fe40003fc6270 */
[C---:B------:R-:W-:Y:S02]  /*12ee0*/  ISETP.GE.AND P1, PT, R10.reuse, R204, PT ;  /* 0x000000cc0a00720c */ /* 0x040fe40003f26270 */
[C---:B------:R-:W-:Y:S02]  /*12ef0*/  ISETP.GE.AND P5, PT, R10.reuse, R203, PT ;  /* 0x000000cb0a00720c */ /* 0x040fe40003fa6270 */
[----:B------:R-:W-:-:S02]  /*12f00*/  ISETP.GE.AND P3, PT, R10, R202, PT ;  /* 0x000000ca0a00720c */ /* 0x000fc40003f66270 */
[C---:B------:R-:W-:Y:S02]  /*12f10*/  ISETP.GE.OR P6, PT, R10.reuse, R209, !P6 ;  /* 0x000000d10a00720c */ /* 0x040fe400077c6670 */
[C---:B------:R-:W-:Y:S02]  /*12f20*/  ISETP.GE.OR P1, PT, R10.reuse, R208, !P1 ;  /* 0x000000d00a00720c */ /* 0x040fe40004f26670 */
[C---:B------:R-:W-:Y:S02]  /*12f30*/  ISETP.GE.OR P5, PT, R10.reuse, R207, !P5 ;  /* 0x000000cf0a00720c */ /* 0x040fe40006fa6670 */
[----:B------:R-:W-:Y:S01]  /*12f40*/  ISETP.GE.OR P3, PT, R10, R206, !P3 ;  /* 0x000000ce0a00720c */ /* 0x000fe20005f66670 */
[----:B------:R-:W-:Y:S01]  /*12f50*/  VIADD R10, R0, 0x68 ;  /* 0x00000068000a7836 */ /* 0x000fe20000000000 */
[----:B------:R-:W-:Y:S02]  /*12f60*/  FSEL R33, R247, -INF , !P6 ;  /* 0xff800000f7217808 */ /* 0x000fe40007000000 */
[----:B------:R-:W-:-:S02]  /*12f70*/  FSEL R45, R246, -INF , !P1 ;  /* 0xff800000f62d7808 */ /* 0x000fc40004800000 */
[----:B------:R-:W-:Y:S02]  /*12f80*/  FSEL R105, R105, -INF , !P4 ;  /* 0xff80000069697808 */ /* 0x000fe40006000000 */
[----:B------:R-:W-:Y:S01]  /*12f90*/  FSEL R27, R251, -INF , !P2 ;  /* 0xff800000fb1b7808 */ /* 0x000fe20005000000 */
[----:B------:R-:W-:Y:S01]  /*12fa0*/  IMAD.MOV.U32 R251, RZ, RZ, R11 ;  /* 0x000000fffffb7224 */ /* 0x000fe200078e000b */
[----:B------:R-:W-:Y:S01]  /*12fb0*/  ISETP.GE.AND P1, PT, R10, R205, PT ;  /* 0x000000cd0a00720c */ /* 0x000fe20003f26270 */
[----:B------:R-:W-:Y:S01]  /*12fc0*/  VIADD R11, R0, 0x70 ;  /* 0x00000070000b7836 */ /* 0x000fe20000000000 */
        /* <DEDUP_REMOVED lines=9> */
[----:B------:R-:W-:Y:S01]  /*13060*/  FSEL R26, R250, -INF , !P3 ;  /* 0xff800000fa1a7808 */ /* 0x000fe20005800000 */
[----:B------:R-:W-:Y:S01]  /*13070*/  IMAD.MOV.U32 R250, RZ, RZ, R101 ;  /* 0x000000fffffa7224 */ /* 0x000fe200078e0065 */
[----:B------:R-:W-:-:S02]  /*13080*/  ISETP.GE.AND P1, PT, R10, R203, PT ;  /* 0x000000cb0a00720c */ /* 0x000fc40003f26270 */
[----:B------:R-:W-:Y:S02]  /*13090*/  FSEL R104, R104, -INF , !P5 ;  /* 0xff80000068687808 */ /* 0x000fe40006800000 */
[----:B------:R-:W-:Y:S02]  /*130a0*/  ISETP.GE.OR P1, PT, R10, R207, !P1 ;  /* 0x000000cf0a00720c */ /* 0x000fe40004f26670 */
[----:B------:R-:W-:Y:S02]  /*130b0*/  FSEL R101, R40, -INF , !P4 ;  /* 0xff80000028657808 */ /* 0x000fe40006000000 */
[C---:B------:R-:W-:Y:S02]  /*130c0*/  ISETP.GE.AND P3, PT, R10.reuse, R205, PT ;  /* 0x000000cd0a00720c */ /* 0x040fe40003f66270 */
[C---:B------:R-:W-:Y:S02]  /*130d0*/  ISETP.GE.AND P5, PT, R10.reuse, R204, PT ;  /* 0x000000cc0a00720c */ /* 0x040fe40003fa6270 */
[----:B------:R-:W-:-:S02]  /*130e0*/  ISETP.GE.AND P4, PT, R10, R202, PT ;  /* 0x000000ca0a00720c */ /* 0x000fc40003f86270 */
[----:B------:R-:W-:Y:S02]  /*130f0*/  FSEL R25, R42, -INF , !P2 ;  /* 0xff8000002a197808 */ /* 0x000fe40005000000 */
[----:B------:R-:W-:Y:S02]  /*13100*/  FSEL R68, R41, -INF , !P1 ;  /* 0xff80000029447808 */ /* 0x000fe40004800000 */
[C---:B------:R-:W-:Y:S02]  /*13110*/  ISETP.GE.AND P2, PT, R11.reuse, R205, PT ;  /* 0x000000cd0b00720c */ /* 0x040fe40003f46270 */
[----:B------:R-:W-:Y:S02]  /*13120*/  ISETP.GE.AND P1, PT, R11, R204, PT ;  /* 0x000000cc0b00720c */ /* 0x000fe40003f26270 */
[C---:B------:R-:W-:Y:S02]  /*13130*/  ISETP.GE.OR P3, PT, R10.reuse, R209, !P3 ;  /* 0x000000d10a00720c */ /* 0x040fe40005f66670 */
[----:B------:R-:W-:-:S02]  /*13140*/  ISETP.GE.OR P5, PT, R10, R208, !P5 ;  /* 0x000000d00a00720c */ /* 0x000fc40006fa6670 */
[----:B------:R-:W-:Y:S01]  /*13150*/  ISETP.GE.OR P4, PT, R10, R206, !P4 ;  /* 0x000000ce0a00720c */ /* 0x000fe20006786670 */
[----:B------:R-:W-:Y:S01]  /*13160*/  VIADD R10, R0, 0x71 ;  /* 0x00000071000a7836 */ /* 0x000fe20000000000 */
[C---:B------:R-:W-:Y:S02]  /*13170*/  ISETP.GE.OR P2, PT, R11.reuse, R209, !P2 ;  /* 0x000000d10b00720c */ /* 0x040fe40005746670 */
[----:B------:R-:W-:Y:S02]  /*13180*/  ISETP.GE.OR P1, PT, R11, R208, !P1 ;  /* 0x000000d00b00720c */ /* 0x000fe40004f26670 */
[----:B------:R-:W-:Y:S02]  /*13190*/  FSEL R24, R43, -INF , !P4 ;  /* 0xff8000002b187808 */ /* 0x000fe40006000000 */
[----:B------:R-:W-:Y:S02]  /*131a0*/  FSEL R31, R60, -INF , !P2 ;  /* 0xff8000003c1f7808 */ /* 0x000fe40005000000 */
[----:B------:R-:W-:-:S02]  /*131b0*/  FSEL R43, R62, -INF , !P1 ;  /* 0xff8000003e2b7808 */ /* 0x000fc40004800000 */
[C---:B------:R-:W-:Y:S02]  /*131c0*/  ISETP.GE.AND P4, PT, R11.reuse, R203, PT ;  /* 0x000000cb0b00720c */ /* 0x040fe40003f86270 */
[C---:B------:R-:W-:Y:S02]  /*131d0*/  ISETP.GE.AND P2, PT, R11.reuse, R202, PT ;  /* 0x000000ca0b00720c */ /* 0x040fe40003f46270 */
[C---:B------:R-:W-:Y:S02]  /*131e0*/  ISETP.GE.AND P1, PT, R10.reuse, R205, PT ;  /* 0x000000cd0a00720c */ /* 0x040fe40003f26270 */
[C---:B------:R-:W-:Y:S02]  /*131f0*/  ISETP.GE.OR P4, PT, R11.reuse, R207, !P4 ;  /* 0x000000cf0b00720c */ /* 0x040fe40006786670 */
[----:B------:R-:W-:Y:S02]  /*13200*/  ISETP.GE.OR P2, PT, R11, R206, !P2 ;  /* 0x000000ce0b00720c */ /* 0x000fe40005746670 */
[----:B------:R-:W-:-:S02]  /*13210*/  ISETP.GE.OR P1, PT, R10, R209, !P1 ;  /* 0x000000d10a00720c */ /* 0x000fc40004f26670 */
[----:B------:R-:W-:Y:S02]  /*13220*/  FSEL R60, R56, -INF , !P4 ;  /* 0xff800000383c7808 */ /* 0x000fe40006000000 */
[----:B------:R-:W-:Y:S02]  /*13230*/  FSEL R23, R58, -INF , !P2 ;  /* 0xff8000003a177808 */ /* 0x000fe40005000000 */
[----:B------:R-:W-:Y:S02]  /*13240*/  FSEL R30, R61, -INF , !P1 ;  /* 0xff8000003d1e7808 */ /* 0x000fe40004800000 */
[C---:B------:R-:W-:Y:S02]  /*13250*/  ISETP.GE.AND P4, PT, R10.reuse, R204, PT ;  /* 0x000000cc0a00720c */ /* 0x040fe40003f86270 */
[C---:B------:R-:W-:Y:S02]  /*13260*/  ISETP.GE.AND P2, PT, R10.reuse, R203, PT ;  /* 0x000000cb0a00720c */ /* 0x040fe40003f46270 */
[----:B------:R-:W-:-:S02]  /*13270*/  ISETP.GE.AND P1, PT, R10, R202, PT ;  /* 0x000000ca0a00720c */ /* 0x000fc40003f26270 */
[C---:B------:R-:W-:Y:S02]  /*13280*/  ISETP.GE.OR P4, PT, R10.reuse, R208, !P4 ;  /* 0x000000d00a00720c */ /* 0x040fe40006786670 */
[C---:B------:R-:W-:Y:S02]  /*13290*/  ISETP.GE.OR P2, PT, R10.reuse, R207, !P2 ;  /* 0x000000cf0a00720c */ /* 0x040fe40005746670 */
[----:B------:R-:W-:Y:S01]  /*132a0*/  ISETP.GE.OR P1, PT, R10, R206, !P1 ;  /* 0x000000ce0a00720c */ /* 0x000fe20004f26670 */
[C---:B------:R-:W-:Y:S01]  /*132b0*/  VIADD R10, R0.reuse, 0x78 ;  /* 0x00000078000a7836 */ /* 0x040fe20000000000 */
[----:B------:R-:W-:Y:S01]  /*132c0*/  FSEL R29, R69, -INF , !P3 ;  /* 0xff800000451d7808 */ /* 0x000fe20005800000 */
[----:B------:R-:W-:Y:S01]  /*132d0*/  VIADD R0, R0, 0x79 ;  /* 0x0000007900007836 */ /* 0x000fe20000000000 */
[----:B------:R-:W-:Y:S02]  /*132e0*/  FSEL R22, R59, -INF , !P1 ;  /* 0xff8000003b167808 */ /* 0x000fe40004800000 */
[----:B------:R-:W-:-:S02]  /*132f0*/  FSEL R57, R57, -INF , !P2 ;  /* 0xff80000039397808 */ /* 0x000fc40005000000 */
[-C--:B------:R-:W-:Y:S02]  /*13300*/  ISETP.GE.AND P1, PT, R0, R203.reuse, PT ;  /* 0x000000cb0000720c */ /* 0x080fe40003f26270 */
[----:B------:R-:W-:Y:S02]  /*13310*/  ISETP.GE.AND P3, PT, R10, R203, PT ;  /* 0x000000cb0a00720c */ /* 0x000fe40003f66270 */
[----:B------:R-:W-:Y:S02]  /*13320*/  ISETP.GE.OR P1, PT, R0, R207, !P1 ;  /* 0x000000cf0000720c */ /* 0x000fe40004f26670 */
[----:B------:R-:W-:Y:S02]  /*13330*/  ISETP.GE.AND P2, PT, R10, R202, PT ;  /* 0x000000ca0a00720c */ /* 0x000fe40003f46270 */
[----:B------:R-:W-:Y:S02]  /*13340*/  FSEL R51, R13, -INF , !P1 ;  /* 0xff8000000d337808 */ /* 0x000fe40004800000 */
[----:B------:R-:W-:-:S02]  /*13350*/  ISETP.GT.AND P1, PT, R250, R251, PT ;  /* 0x000000fbfa00720c */ /* 0x000fc40003f24270 */
[C---:B------:R-:W-:Y:S02]  /*13360*/  ISETP.GE.OR P3, PT, R10.reuse, R207, !P3 ;  /* 0x000000cf0a00720c */ /* 0x040fe40005f66670 */
[----:B------:R-:W-:Y:S02]  /*13370*/  ISETP.GE.OR P2, PT, R10, R206, !P2 ;  /* 0x000000ce0a00720c */ /* 0x000fe40005746670 */
[----:B------:R-:W-:Y:S02]  /*13380*/  FSEL R42, R63, -INF , !P4 ;  /* 0xff8000003f2a7808 */ /* 0x000fe40006000000 */
[----:B------:R-:W-:Y:S02]  /*13390*/  FSEL R41, R70, -INF , !P6 ;  /* 0xff80000046297808 */ /* 0x000fe40007000000 */
[----:B------:R-:W-:Y:S02]  /*133a0*/  FSEL R40, R71, -INF , !P5 ;  /* 0xff80000047287808 */ /* 0x000fe40006800000 */
[----:B------:R-:W-:-:S02]  /*133b0*/  FSEL R56, R12, -INF , !P3 ;  /* 0xff8000000c387808 */ /* 0x000fc40005800000 */
[----:B------:R-:W-:Y:S02]  /*133c0*/  FSEL R21, R14, -INF , !P2 ;  /* 0xff8000000e157808 */ /* 0x000fe40005000000 */
[CC--:B------:R-:W-:Y:S02]  /*133d0*/  ISETP.GE.AND P6, PT, R10.reuse, R205.reuse, PT ;  /* 0x000000cd0a00720c */ /* 0x0c0fe40003fc6270 */
[-C--:B------:R-:W-:Y:S02]  /*133e0*/  ISETP.GE.AND P4, PT, R10, R204.reuse, PT ;  /* 0x000000cc0a00720c */ /* 0x080fe40003f86270 */
[C---:B------:R-:W-:Y:S02]  /*133f0*/  ISETP.GE.AND P5, PT, R0.reuse, R205, PT ;  /* 0x000000cd0000720c */ /* 0x040fe40003fa6270 */
[C---:B------:R-:W-:Y:S02]  /*13400*/  ISETP.GE.AND P3, PT, R0.reuse, R204, PT ;  /* 0x000000cc0000720c */ /* 0x040fe40003f66270 */
[----:B------:R-:W-:-:S02]  /*13410*/  ISETP.GE.AND P2, PT, R0, R202, PT ;  /* 0x000000ca0000720c */ /* 0x000fc40003f46270 */
[CC--:B------:R-:W-:Y:S02]  /*13420*/  ISETP.GE.OR P6, PT, R10.reuse, R209.reuse, !P6 ;  /* 0x000000d10a00720c */ /* 0x0c0fe400077c6670 */
[-C--:B------:R-:W-:Y:S02]  /*13430*/  ISETP.GE.OR P4, PT, R10, R208.reuse, !P4 ;  /* 0x000000d00a00720c */ /* 0x080fe40006786670 */
[C---:B------:R-:W-:Y:S02]  /*13440*/  ISETP.GE.OR P5, PT, R0.reuse, R209, !P5 ;  /* 0x000000d10000720c */ /* 0x040fe40006fa6670 */
[C---:B------:R-:W-:Y:S02]  /*13450*/  ISETP.GE.OR P3, PT, R0.reuse, R208, !P3 ;  /* 0x000000d00000720c */ /* 0x040fe40005f66670 */
[----:B------:R-:W-:Y:S02]  /*13460*/  ISETP.GE.OR P2, PT, R0, R206, !P2 ;  /* 0x000000ce0000720c */ /* 0x000fe40005746670 */
[----:B------:R-:W-:-:S02]  /*13470*/  FSEL R16, R16, -INF , !P6 ;  /* 0xff80000010107808 */ /* 0x000fc40007000000 */
[----:B------:R-:W-:Y:S02]  /*13480*/  FSEL R20, R15, -INF , !P2 ;  /* 0xff8000000f147808 */ /* 0x000fe40005000000 */
[----:B------:R-:W-:Y:S02]  /*13490*/  FSEL R18, R18, -INF , !P4 ;  /* 0xff80000012127808 */ /* 0x000fe40006000000 */
[----:B------:R-:W-:Y:S02]  /*134a0*/  FSEL R17, R17, -INF , !P5 ;  /* 0xff80000011117808 */ /* 0x000fe40006800000 */
[----:B------:R-:W-:Y:S01]  /*134b0*/  FSEL R19, R19, -INF , !P3 ;  /* 0xff80000013137808 */ /* 0x000fe20005800000 */
[----:B------:R-:W-:Y:S06]  /*134c0*/  @!P1 BRA `(.L_x_1052) ;  /* 0x0000000000d89947 */ /* 0x000fec0003800000 */
[----:B------:R-:W2:Y:S04]  /*134d0*/  LDL.64 R240, [R1+0x378] ;  /* 0x0003780001f07983 */ /* 0x000ea80000100a00 */
[----:B------:R-:W3:Y:S04]  /*134e0*/  LDL.LU R235, [R1+0x22c] ;  /* 0x00022c0001eb7983 */ /* 0x000ee80000300800 */
[----:B------:R-:W2:Y:S04]  /*134f0*/  LDL.LU R234, [R1+0x228] ;  /* 0x0002280001ea7983 */ /* 0x000ea80000300800 */
[----:B------:R-:W4:Y:S04]  /*13500*/  LDL.64 R246, [R1+0x110] ;  /* 0x0001100001f67983 */ /* 0x000f280000100a00 */
[----:B------:R-:W5:Y:S04]  /*13510*/  LDL.64 R250, [R1+0x88] ;  /* 0x0000880001fa7983 */ /* 0x000f680000100a00 */
[----:B------:R-:W3:Y:S01]  /*13520*/  LDL.LU R242, [R1+0xa8] ;  /* 0x0000a80001f27983 */ /* 0x000ee20000300800 */
[----:B------:R-:W-:Y:S03]  /*13530*/  BSSY B0, `(.L_x_1053) ;  /* 0x000002e000007945 */ /* 0x000fe60003800000 */
[----:B------:R1:W-:Y:S04]  /*13540*/  @P0 STS [R210+0x2000], RZ ;  /* 0x002000ffd2000388 */ /* 0x0003e80000000800 */
[----:B------:R1:W-:Y:S04]  /*13550*/  @P0 STS [R210+0x2004], RZ ;  /* 0x002004ffd2000388 */ /* 0x0003e80000000800 */
[----:B------:R1:W-:Y:S01]  /*13560*/  @P0 STS.64 [R210+0x2008], RZ ;  /* 0x002008ffd2000388 */ /* 0x0003e20000000a00 */
[----:B---3--:R-:W-:-:S04]  /*13570*/  VIADD R0, R242, 0xfffffffd ;  /* 0xfffffffdf2007836 */ /* 0x008fc80000000000 */
[----:B--2---:R-:W-:-:S04]  /*13580*/  IMAD.WIDE.U32 R12, R0, R234, R240 ;  /* 0x000000ea000c7225 */ /* 0x004fc800078e00f0 */
[----:B------:R-:W-:Y:S01]  /*13590*/  IMAD R10, R235, R0, RZ ;  /* 0x00000000eb0a7224 */ /* 0x000fe200078e02ff */
[----:B------:R-:W-:Y:S02]  /*135a0*/  SHF.R.S32.HI R0, RZ, 0x1f, R0 ;  /* 0x0000001fff007819 */ /* 0x000fe40000011400 */
[----:B-----5:R-:W-:-:S03]  /*135b0*/  @!P0 LEA R14, P1, R12, R250, 0x1 ;  /* 0x000000fa0c0e8211 */ /* 0x020fc600078208ff */
[----:B------:R-:W-:Y:S01]  /*135c0*/  IMAD R10, R0, R234, R10 ;  /* 0x000000ea000a7224 */ /* 0x000fe200078e020a */
[----:B----4-:R-:W-:-:S03]  /*135d0*/  @!P0 LEA R0, P2, R246, R12, 0x5 ;  /* 0x0000000cf6008211 */ /* 0x010fc600078428ff */
[----:B------:R-:W-:-:S05]  /*135e0*/  IMAD.IADD R11, R13, 0x1, R10 ;  /* 0x000000010d0b7824 */ /* 0x000fca00078e020a */
[----:B------:R-:W-:-:S05]  /*135f0*/  @!P0 LEA.HI.X R15, R12, R251, R11, 0x1, P1 ;  /* 0x000000fb0c0f8211 */ /* 0x000fca00008f0c0b */
[----:B------:R-:W-:Y:S01]  /*13600*/  @!PT LDS RZ, [RZ] ;  /* 0x00000000fffff984 */ /* 0x000fe20000000800 */
[----:B------:R-:W-:Y:S01]  /*13610*/  @!PT LDS RZ, [RZ] ;  /* 0x00000000fffff984 */ /* 0x000fe20000000800 */
[----:B------:R-:W-:Y:S01]  /*13620*/  @!PT LDS RZ, [RZ] ;  /* 0x00000000fffff984 */ /* 0x000fe20000000800 */
[----:B------:R2:W-:Y:S04]  /*13630*/  @!P0 LDGSTS.E.BYPASS.LTC128B.128 [R210+0x2000], desc[UR4][R14.64] ;  /* 0x020000000ed28fae */ /* 0x0005e8000b901d44 */
[----:B------:R1:W-:Y:S01]  /*13640*/  @P0 STS.128 [R210+0x2800], RZ ;  /* 0x002800ffd2000388 */ /* 0x0003e20000000c00 */
[----:B--2---:R-:W-:Y:S02]  /*13650*/  @!P0 LEA R14, P1, R0, R250, 0x1 ;  /* 0x000000fa000e8211 */ /* 0x004fe400078208ff */
[----:B------:R-:W-:-:S04]  /*13660*/  @!P0 LEA.HI.X R15, R246, R11, R247, 0x5, P2 ;  /* 0x0000000bf60f8211 */ /* 0x000fc800010f2cf7 */
[----:B------:R-:W-:Y:S02]  /*13670*/  @!P0 LEA.HI.X R15, R0, R251, R15, 0x1, P1 ;  /* 0x000000fb000f8211 */ /* 0x000fe400008f0c0f */
[----:B------:R-:W-:-:S03]  /*13680*/  @!P0 LEA R0, P2, R246, R12, 0x6 ;  /* 0x0000000cf6008211 */ /* 0x000fc600078430ff */
[----:B------:R-:W-:Y:S01]  /*13690*/  @!PT LDS RZ, [RZ] ;  /* 0x00000000fffff984 */ /* 0x000fe20000000800 */
[----:B------:R-:W-:Y:S01]  /*136a0*/  @!PT LDS RZ, [RZ] ;  /* 0x00000000fffff984 */ /* 0x000fe20000000800 */
[----:B------:R-:W-:Y:S01]  /*136b0*/  @!PT LDS RZ, [RZ] ;  /* 0x00000000fffff984 */ /* 0x000fe20000000800 */
[----:B------:R2:W-:Y:S04]  /*136c0*/  @!P0 LDGSTS.E.BYPASS.LTC128B.128 [R210+0x2800], desc[UR4][R14.64] ;  /* 0x028000000ed28fae */ /* 0x0005e8000b901d44 */
[----:B------:R1:W-:Y:S01]  /*136d0*/  @P0 STS.128 [R210+0x3000], RZ ;  /* 0x003000ffd2000388 */ /* 0x0003e20000000c00 */
[----:B--2---:R-:W-:Y:S02]  /*136e0*/  @!P0 LEA R14, P1, R0, R250, 0x1 ;  /* 0x000000fa000e8211 */ /* 0x004fe400078208ff */
[----:B------:R-:W-:-:S04]  /*136f0*/  @!P0 LEA.HI.X R15, R246, R11, R247, 0x6, P2 ;  /* 0x0000000bf60f8211 */ /* 0x000fc800010f34f7 */
[----:B------:R-:W-:-:S05]  /*13700*/  @!P0 LEA.HI.X R15, R0, R251, R15, 0x1, P1 ;  /* 0x000000fb000f8211 */ /* 0x000fca00008f0c0f */
[----:B------:R-:W-:Y:S01]  /*13710*/  @!PT LDS RZ, [RZ] ;  /* 0x00000000fffff984 */ /* 0x000fe20000000800 */
[----:B------:R-:W-:Y:S01]  /*13720*/  @!PT LDS RZ, [RZ] ;  /* 0x00000000fffff984 */ /* 0x000fe20000000800 */
[----:B------:R-:W-:Y:S01]  /*13730*/  @!PT LDS RZ, [RZ] ;  /* 0x00000000fffff984 */ /* 0x000fe20000000800 */
[----:B------:R1:W-:Y:S04]  /*13740*/  @!P0 LDGSTS.E.BYPASS.LTC128B.128 [R210+0x3000], desc[UR4][R14.64] ;  /* 0x030000000ed28fae */ /* 0x0003e8000b901d44 */
        /* <DEDUP_REMOVED lines=12> */
.L_x_1054:
[----:B------:R-:W-:Y:S05]  /*13810*/  BSYNC B0 ;  /* 0x0000000000007941 */ /* 0x000fea0003800000 */
.L_x_1053:
[----:B------:R-:W0:Y:S02]  /*13820*/  LDGDEPBAR ;  /* 0x00000000000079af */ /* 0x000e240000000000 */
.L_x_1052:
[----:B------:R-:W-:Y:S05]  /*13830*/  BSYNC B1 ;  /* 0x0000000000017941 */ /* 0x000fea0003800000 */
.L_x_1051:
        /* <DEDUP_REMOVED lines=47> */
[----:B------:R-:W-:Y:S03]  /*13b30*/  STL.64 [R1+0x460], R2 ;  /* 0x0004600201007387 */ /* 0x000fe60000100a00 */
        /* <DEDUP_REMOVED lines=15> */
[----:B------:R-:W-:Y:S04]  /*13c30*/  STL [R1+0x400], R205 ;  /* 0x000400cd01007387 */ /* 0x000fe80000100800 */
[----:B--2---:R-:W2:Y:S04]  /*13c40*/  SHFL.BFLY PT, R10, R0, 0x2, 0x1f ;  /* 0x0c401f00000a7f89 */ /* 0x004ea800000e0000 */
[----:B------:R-:W-:Y:S04]  /*13c50*/  STL [R1+0x3fc], R204 ;  /* 0x0003fccc01007387 */ /* 0x000fe80000100800 */
[----:B------:R-:W-:Y:S04]  /*13c60*/  STL [R1+0x3f8], R203 ;  /* 0x0003f8cb01007387 */ /* 0x000fe80000100800 */
[----:B------:R-:W-:Y:S04]  /*13c70*/  STL [R1+0x3f4], R202 ;  /* 0x0003f4ca01007387 */ /* 0x000fe80000100800 */
[----:B------:R-:W-:Y:S04]  /*13c80*/  STL [R1+0x3f0], R198 ;  /* 0x0003f0c601007387 */ /* 0x000fe80000100800 */
[----:B------:R-:W-:Y:S01]  /*13c90*/  STL [R1+0x3ec], R197 ;  /* 0x0003ecc501007387 */ /* 0x000fe20000100800 */
[----:B--2---:R-:W-:-:S03]  /*13ca0*/  FMNMX.FTZ R0, R0, R10, !PT ;  /* 0x0000000a00007209 */ /* 0x004fc60007810000 */
[----:B------:R-:W-:Y:S04]  /*13cb0*/  STL [R1+0x3e8], R196 ;  /* 0x0003e8c401007387 */ /* 0x000fe80000100800 */
[----:B------:R-:W2:Y:S04]  /*13cc0*/  SHFL.BFLY PT, R10, R0, 0x1, 0x1f ;  /* 0x0c201f00000a7f89 */ /* 0x000ea800000e0000 */
[----:B------:R-:W-:Y:S04]  /*13cd0*/  STL [R1+0x3e4], R195 ;  /* 0x0003e4c301007387 */ /* 0x000fe80000100800 */
[----:B------:R-:W-:Y:S04]  /*13ce0*/  STL [R1+0x3e0], R194 ;  /* 0x0003e0c201007387 */ /* 0x000fe80000100800 */
[----:B------:R-:W-:Y:S04]  /*13cf0*/  STL [R1+0x3dc], R193 ;  /* 0x0003dcc101007387 */ /* 0x000fe80000100800 */
[----:B------:R-:W-:Y:S04]  /*13d00*/  STL [R1+0x3d8], R192 ;  /* 0x0003d8c001007387 */ /* 0x000fe80000100800 */
[----:B------:R-:W-:Y:S01]  /*13d10*/  STL [R1+0x3d4], R191 ;  /* 0x0003d4bf01007387 */ /* 0x000fe20000100800 */
[----:B--2---:R-:W-:-:S03]  /*13d20*/  FMNMX.FTZ R118, R0, R10, !PT ;  /* 0x0000000a00767209 */ /* 0x004fc60007810000 */
[----:B------:R-:W-:Y:S01]  /*13d30*/  STL [R1+0x3d0], R190 ;  /* 0x0003d0be01007387 */ /* 0x000fe20000100800 */
[----:B------:R-:W-:-:S03]  /*13d40*/  FSETP.NEU.FTZ.AND P0, PT, R118, -INF , PT ;  /* 0xff8000007600780b */ /* 0x000fc60003f1d000 */
[----:B------:R-:W-:Y:S01]  /*13d50*/  STL [R1+0x3cc], R189 ;  /* 0x0003ccbd01007387 */ /* 0x000fe20000100800 */
[----:B------:R-:W-:-:S03]  /*13d60*/  FSEL R0, R118, RZ, P0 ;  /* 0x000000ff76007208 */ /* 0x000fc60000000000 */
[----:B------:R-:W-:Y:S02]  /*13d70*/  STL [R1+0x3c8], R170 ;  /* 0x0003c8aa01007387 */ /* 0x000fe40000100800 */
[----:B------:R-:W-:Y:S02]  /*13d80*/  FADD.FTZ R12, R36, -R0 ;  /* 0x80000000240c7221 */ /* 0x000fe40000010000 */
[----:B------:R-:W-:Y:S04]  /*13d90*/  STL [R1+0x3c4], R116 ;  /* 0x0003c47401007387 */ /* 0x000fe80000100800 */
[----:B------:R-:W2:Y:S04]  /*13da0*/  LD.E R0, desc[UR4][R168.64+0xdc] ;  /* 0x0000dc04a8007980 */ /* 0x000ea8000c101900 */
[----:B------:R-:W-:Y:S04]  /*13db0*/  STL [R1+0x3c0], R92 ;  /* 0x0003c05c01007387 */ /* 0x000fe80000100800 */
[----:B------:R-:W-:Y:S04]  /*13dc0*/  STL [R1+0x41c], R168 ;  /* 0x00041ca801007387 */ /* 0x000fe80000100800 */
[----:B------:R-:W-:Y:S04]  /*13dd0*/  STL [R1+0x418], R169 ;  /* 0x000418a901007387 */ /* 0x000fe80000100800 */
[----:B------:R-:W-:Y:S01]  /*13de0*/  STL [R1+0x4f8], R118 ;  /* 0x0004f87601007387 */ /* 0x000fe20000100800 */
[----:B--2---:R-:W-:-:S05]  /*13df0*/  FMUL.FTZ R10, R0, R118 ;  /* 0x00000076000a7220 */ /* 0x004fca0000410000 */
[----:B------:R-:W-:-:S05]  /*13e00*/  FSEL R10, R10, RZ, P0 ;  /* 0x000000ff0a0a7208 */ /* 0x000fca0000000000 */
[-CC-:B------:R-:W-:Y:S01]  /*13e10*/  FFMA.FTZ R184, R75, R0.reuse, -R10.reuse ;  /* 0x000000004bb87223 */ /* 0x180fe2000001080a */
[-CC-:B------:R-:W-:Y:S01]  /*13e20*/  FFMA.FTZ R185, R74, R0.reuse, -R10.reuse ;  /* 0x000000004ab97223 */ /* 0x180fe2000001080a */
[-CC-:B------:R-:W-:Y:S01]  /*13e30*/  FFMA.FTZ R187, R73, R0.reuse, -R10.reuse ;  /* 0x0000000049bb7223 */ /* 0x180fe2000001080a */
[-CC-:B------:R-:W-:Y:S01]  /*13e40*/  FFMA.FTZ R237, R72, R0.reuse, -R10.reuse ;  /* 0x0000000048ed7223 */ /* 0x180fe2000001080a */
[-CC-:B------:R-:W-:Y:S01]  /*13e50*/  FFMA.FTZ R4, R67, R0.reuse, -R10.reuse ;  /* 0x0000000043047223 */ /* 0x180fe2000001080a */
[----:B------:R-:W-:Y:S01]  /*13e60*/  STL [R1+0x4e0], R184 ;  /* 0x0004e0b801007387 */ /* 0x000fe20000100800 */
[----:B------:R-:W-:-:S03]  /*13e70*/  FFMA.FTZ R3, R66, R0, -R10 ;  /* 0x0000000042037223 */ /* 0x000fc6000001080a */
[----:B------:R-:W-:Y:S01]  /*13e80*/  STL [R1+0x4e4], R185 ;  /* 0x0004e4b901007387 */ /* 0x000fe20000100800 */
[----:B------:R-:W-:-:S03]  /*13e90*/  FFMA.FTZ R2, R65, R0, -R10 ;  /* 0x0000000041027223 */ /* 0x000fc6000001080a */
[----:B------:R-:W-:Y:S04]  /*13ea0*/  STL [R1+0x4fc], R187 ;  /* 0x0004fcbb01007387 */ /* 0x000fe80000100800 */
[----:B------:R-:W-:Y:S04]  /*13eb0*/  STL [R1+0x4d0], R237 ;  /* 0x0004d0ed01007387 */ /* 0x000fe80000100800 */
[----:B------:R2:W-:Y:S04]  /*13ec0*/  STL [R1+0x174], R4 ;  /* 0x0001740401007387 */ /* 0x0005e80000100800 */
[----:B------:R3:W-:Y:S04]  /*13ed0*/  STL [R1+0x180], R3 ;  /* 0x0001800301007387 */ /* 0x0007e80000100800 */
[----:B------:R4:W-:Y:S01]  /*13ee0*/  STL [R1+0x1b0], R2 ;  /* 0x0001b00201007387 */ /* 0x0009e20000100800 */
[----:B--2---:R-:W-:-:S05]  /*13ef0*/  FFMA.FTZ R4, R64, R0, -R10 ;  /* 0x0000000040047223 */ /* 0x004fca000001080a */
[----:B------:R-:W-:Y:S04]  /*13f00*/  STL [R1+0x1bc], R4 ;  /* 0x0001bc0401007387 */ /* 0x000fe80000100800 */
[----:B------:R-:W2:Y:S01]  /*13f10*/  LDL.LU R13, [R1+0x318] ;  /* 0x00031800010d7983 */ /* 0x000ea20000300800 */
[-CC-:B---3--:R-:W-:Y:S01]  /*13f20*/  FFMA.FTZ R3, R54, R0.reuse, -R10.reuse ;  /* 0x0000000036037223 */ /* 0x188fe2000001080a */
[-CC-:B----4-:R-:W-:Y:S01]  /*13f30*/  FFMA.FTZ R2, R55, R0.reuse, -R10.reuse ;  /* 0x0000000037027223 */ /* 0x190fe2000001080a */
[-CC-:B------:R-:W-:Y:S01]  /*13f40*/  FFMA.FTZ R187, R52, R0.reuse, -R10.reuse ;  /* 0x0000000034bb7223 */ /* 0x180fe2000001080a */
[-CC-:B------:R-:W-:Y:S02]  /*13f50*/  FFMA.FTZ R178, R49, R0.reuse, -R10.reuse ;  /* 0x0000000031b27223 */ /* 0x180fe4000001080a */
[----:B------:R3:W-:Y:S01]  /*13f60*/  STL [R1+0x1c0], R3 ;  /* 0x0001c00301007387 */ /* 0x0007e20000100800 */
[----:B------:R-:W-:-:S03]  /*13f70*/  FFMA.FTZ R152, R27, R0, -R10 ;  /* 0x000000001b987223 */ /* 0x000fc6000001080a */
[----:B------:R4:W-:Y:S04]  /*13f80*/  STL [R1+0x1c4], R2 ;  /* 0x0001c40201007387 */ /* 0x0009e80000100800 */
[----:B------:R-:W-:Y:S04]  /*13f90*/  STL [R1+0x504], R187 ;  /* 0x000504bb01007387 */ /* 0x000fe80000100800 */
[----:B------:R-:W-:Y:S01]  /*13fa0*/  STL [R1+0x500], R178 ;  /* 0x000500b201007387 */ /* 0x000fe20000100800 */
[-CC-:B------:R-:W-:Y:S01]  /*13fb0*/  FFMA.FTZ R11, R76, R0.reuse, -R10.reuse ;  /* 0x000000004c0b7223 */ /* 0x180fe2000001080a */
[-CC-:B------:R-:W-:Y:S01]  /*13fc0*/  FFMA.FTZ R63, R87, R0.reuse, -R10.reuse ;  /* 0x00000000573f7223 */ /* 0x180fe2000001080a */
[-CC-:B------:R-:W-:Y:S01]  /*13fd0*/  FFMA.FTZ R62, R86, R0.reuse, -R10.reuse ;  /* 0x00000000563e7223 */ /* 0x180fe2000001080a */
[-CC-:B------:R-:W-:Y:S01]  /*13fe0*/  FFMA.FTZ R61, R85, R0.reuse, -R10.reuse ;  /* 0x00000000553d7223 */ /* 0x180fe2000001080a */
[-CC-:B------:R-:W-:Y:S01]  /*13ff0*/  FFMA.FTZ R109, R84, R0.reuse, -R10.reuse ;  /* 0x00000000546d7223 */ /* 0x180fe2000001080a */
[-CC-:B---3--:R-:W-:Y:S01]  /*14000*/  FFMA.FTZ R3, R48, R0.reuse, -R10.reuse ;  /* 0x0000000030037223 */ /* 0x188fe2000001080a */
[----:B----4-:R-:W-:-:S04]  /*14010*/  FFMA.FTZ R2, R28, R0, -R10 ;  /* 0x000000001c027223 */ /* 0x010fc8000001080a */
[----:B------:R-:W-:Y:S01]  /*14020*/  STL [R1+0x1d0], R3 ;  /* 0x0001d00301007387 */ /* 0x000fe20000100800 */
[-CC-:B------:R-:W-:Y:S01]  /*14030*/  FFMA.FTZ R83, R83, R0.reuse, -R10.reuse ;  /* 0x0000000053537223 */ /* 0x180fe2000001080a */
[-CC-:B------:R-:W-:Y:S02]  /*14040*/  FFMA.FTZ R110, R82, R0.reuse, -R10.reuse ;  /* 0x00000000526e7223 */ /* 0x180fe4000001080a */
[----:B------:R-:W-:Y:S01]  /*14050*/  STL [R1+0x4a0], R152 ;  /* 0x0004a09801007387 */ /* 0x000fe20000100800 */
[-CC-:B------:R-:W-:Y:S01]  /*14060*/  FFMA.FTZ R111, R81, R0.reuse, -R10.reuse ;  /* 0x00000000516f7223 */ /* 0x180fe2000001080a */
[-CC-:B------:R-:W-:Y:S01]  /*14070*/  FFMA.FTZ R186, R80, R0.reuse, -R10.reuse ;  /* 0x0000000050ba7223 */ /* 0x180fe2000001080a */
[-CC-:B------:R-:W-:Y:S01]  /*14080*/  FFMA.FTZ R230, R77, R0.reuse, -R10.reuse ;  /* 0x000000004de67223 */ /* 0x180fe2000001080a */
[----:B------:R3:W-:Y:S01]  /*14090*/  STL [R1+0x1d4], R2 ;  /* 0x0001d40201007387 */ /* 0x0007e20000100800 */
[-CC-:B------:R-:W-:Y:S01]  /*140a0*/  FFMA.FTZ R149, R26, R0.reuse, -R10.reuse ;  /* 0x000000001a957223 */ /* 0x180fe2000001080a */
[-CC-:B------:R-:W-:Y:S01]  /*140b0*/  FFMA.FTZ R191, R24, R0.reuse, -R10.reuse ;  /* 0x0000000018bf7223 */ /* 0x180fe2000001080a */
[-CC-:B------:R-:W-:Y:S01]  /*140c0*/  FFMA.FTZ R136, R23, R0.reuse, -R10.reuse ;  /* 0x0000000017887223 */ /* 0x180fe2000001080a */
[-CC-:B------:R-:W-:Y:S01]  /*140d0*/  FFMA.FTZ R137, R22, R0.reuse, -R10.reuse ;  /* 0x0000000016897223 */ /* 0x180fe2000001080a */
[-CC-:B------:R-:W-:Y:S01]  /*140e0*/  FFMA.FTZ R4, R21, R0.reuse, -R10.reuse ;  /* 0x0000000015047223 */ /* 0x180fe2000001080a */
[-CC-:B------:R-:W-:Y:S01]  /*140f0*/  FFMA.FTZ R6, R20, R0.reuse, -R10.reuse ;  /* 0x0000000014067223 */ /* 0x180fe2000001080a */
[----:B---3--:R-:W-:Y:S01]  /*14100*/  FFMA.FTZ R2, R25, R0, -R10 ;  /* 0x0000000019027223 */ /* 0x008fe2000001080a */
[----:B------:R-:W-:-:S06]  /*14110*/  FMUL.FTZ R10, R0, R12 ;  /* 0x0000000c000a7220 */ /* 0x000fcc0000410000 */
[----:B------:R-:W3:Y:S01]  /*14120*/  MUFU.EX2 R10, R10 ;  /* 0x0000000a000a7308 */ /* 0x000ee20000000800 */
[----:B------:R-:W-:Y:S04]  /*14130*/  STL [R1+0x4a4], R149 ;  /* 0x0004a49501007387 */ /* 0x000fe80000100800 */
[----:B------:R4:W-:Y:S04]  /*14140*/  STL [R1+0x1e4], R2 ;  /* 0x0001e40201007387 */ /* 0x0009e80000100800 */
[----:B------:R-:W-:Y:S04]  /*14150*/  STL [R1+0x4a8], R136 ;  /* 0x0004a88801007387 */ /* 0x000fe80000100800 */
[----:B------:R-:W-:Y:S01]  /*14160*/  STL [R1+0x4ac], R137 ;  /* 0x0004ac8901007387 */ /* 0x000fe20000100800 */
[-C--:B---3--:R-:W-:Y:S01]  /*14170*/  FMUL.FTZ R171, R154, R10.reuse ;  /* 0x0000000a9aab7220 */ /* 0x088fe20000410000 */
[-C--:B------:R-:W-:Y:S01]  /*14180*/  FMUL.FTZ R188, R155, R10.reuse ;  /* 0x0000000a9bbc7220 */ /* 0x080fe20000410000 */
[-C--:B------:R-:W-:Y:S01]  /*14190*/  FMUL.FTZ R3, R150, R10.reuse ;  /* 0x0000000a96037220 */ /* 0x080fe20000410000 */
[----:B------:R-:W-:Y:S04]  /*141a0*/  STL [R1+0x4b0], R4 ;  /* 0x0004b00401007387 */ /* 0x000fe80000100800 */
[----:B------:R-:W-:Y:S04]  /*141b0*/  STL [R1+0x4b4], R6 ;  /* 0x0004b40601007387 */ /* 0x000fe80000100800 */
[----:B------:R-:W-:Y:S01]  /*141c0*/  STL [R1+0x428], R171 ;  /* 0x000428ab01007387 */ /* 0x000fe20000100800 */
[----:B----4-:R-:W-:-:S03]  /*141d0*/  FMUL.FTZ R2, R151, R10 ;  /* 0x0000000a97027220 */ /* 0x010fc60000410000 */
[----:B------:R-:W-:Y:S04]  /*141e0*/  STL [R1+0x42c], R188 ;  /* 0x00042cbc01007387 */ /* 0x000fe80000100800 */
[----:B------:R3:W-:Y:S04]  /*141f0*/  STL [R1+0x168], R3 ;  /* 0x0001680301007387 */ /* 0x0007e80000100800 */
[----:B------:R4:W-:Y:S01]  /*14200*/  STL [R1+0x16c], R2 ;  /* 0x00016c0201007387 */ /* 0x0009e20000100800 */
[----:B---3--:R-:W-:-:S05]  /*14210*/  FMUL.FTZ R3, R138, R10 ;  /* 0x0000000a8a037220 */ /* 0x008fca0000410000 */
[----:B------:R-:W-:Y:S01]  /*14220*/  STL [R1+0x188], R3 ;  /* 0x0001880301007387 */ /* 0x000fe20000100800 */
[----:B----4-:R-:W-:-:S03]  /*14230*/  FMUL.FTZ R2, R139, R10 ;  /* 0x0000000a8b027220 */ /* 0x010fc60000410000 */
[----:B------:R-:W3:Y:S04]  /*14240*/  LDL.LU R59, [R1+0x338] ;  /* 0x00033800013b7983 */ /* 0x000ee80000300800 */
[----:B------:R-:W-:Y:S04]  /*14250*/  STL [R1+0x18c], R2 ;  /* 0x00018c0201007387 */ /* 0x000fe80000100800 */
[----:B------:R-:W4:Y:S04]  /*14260*/  LDL R58, [R1+0x10] ;  /* 0x00001000013a7983 */ /* 0x000f280000100800 */
[----:B-1----:R-:W4:Y:S01]  /*14270*/  LDL R14, [R1] ;  /* 0x00000000010e7983 */ /* 0x002f220000100800 */
[----:B------:R-:W2:Y:S01]  /*14280*/  MUFU.EX2 R80, R11 ;  /* 0x0000000b00507308 */ /* 0x000ea20000000800 */
[-C--:B------:R-:W-:Y:S01]  /*14290*/  FMUL.FTZ R7, R142, R10.reuse ;  /* 0x0000000a8e077220 */ /* 0x080fe20000410000 */
[-C--:B------:R-:W-:Y:S01]  /*142a0*/  FMUL.FTZ R116, R143, R10.reuse ;  /* 0x0000000a8f747220 */ /* 0x080fe20000410000 */
[----:B--2---:R-:W-:Y:S01]  /*142b0*/  FFMA.FTZ R49, R13, R10, R80 ;  /* 0x0000000a0d317223 */ /* 0x004fe20000010050 */
        /* <DEDUP_REMOVED lines=35> */
[----:B-1----:R-:W-:-:S04]  /*144f0*/  FMNMX.FTZ R169, R10, R11, !PT ;  /* 0x0000000b0aa97209 */ /* 0x002fc80007810000 */
[----:B------:R-:W-:-:S04]  /*14500*/  FSETP.NEU.FTZ.AND P0, PT, R169, -INF , PT ;  /* 0xff800000a900780b */ /* 0x000fc80003f1d000 */
[----:B------:R-:W-:-:S05]  /*14510*/  FSEL R10, R169, RZ, P0 ;  /* 0x000000ffa90a7208 */ /* 0x000fca0000000000 */
[----:B------:R-:W-:Y:S01]  /*14520*/  FADD.FTZ R11, R39, -R10 ;  /* 0x8000000a270b7221 */ /* 0x000fe20000010000 */
[----:B------:R-:W-:-:S03]  /*14530*/  FMUL.FTZ R10, R0, R169 ;  /* 0x000000a9000a7220 */ /* 0x000fc60000410000 */
[----:B------:R-:W-:Y:S02]  /*14540*/  FMUL.FTZ R11, R0, R11 ;  /* 0x0000000b000b7220 */ /* 0x000fe40000410000 */
[----:B------:R-:W-:-:S04]  /*14550*/  FSEL R10, R10, RZ, P0 ;  /* 0x000000ff0a0a7208 */ /* 0x000fc80000000000 */
[----:B------:R-:W1:Y:S01]  /*14560*/  MUFU.EX2 R11, R11 ;  /* 0x0000000b000b7308 */ /* 0x000e620000000800 */
[-CC-:B------:R-:W-:Y:S01]  /*14570*/  FFMA.FTZ R12, R98, R0.reuse, -R10.reuse ;  /* 0x00000000620c7223 */ /* 0x180fe2000001080a */
[-CC-:B------:R-:W-:Y:S01]  /*14580*/  FFMA.FTZ R13, R213, R0.reuse, -R10.reuse ;  /* 0x00000000d50d7223 */ /* 0x180fe2000001080a */
        /* <DEDUP_REMOVED lines=30> */
[----:B------:R-:W-:-:S02]  /*14770*/  FFMA.FTZ R185, R17, R0, -R10 ;  /* 0x0000000011b97223 */ /* 0x000fc4000001080a */
[----:B------:R-:W2:Y:S01]  /*14780*/  MUFU.EX2 R10, R13 ;  /* 0x0000000d000a7308 */ /* 0x000ea20000000800 */
[-C--:B-1----:R-:W-:Y:S01]  /*14790*/  FMUL.FTZ R171, R164, R11.reuse ;  /* 0x0000000ba4ab7220 */ /* 0x082fe20000410000 */
[----:B------:R-:W-:Y:S01]  /*147a0*/  STL [R1+0x508], R213 ;  /* 0x000508d501007387 */ /* 0x000fe20000100800 */
[-C--:B------:R-:W-:Y:S01]  /*147b0*/  FMUL.FTZ R188, R165, R11.reuse ;  /* 0x0000000ba5bc7220 */ /* 0x080fe20000410000 */
[-C--:B------:R-:W-:Y:S01]  /*147c0*/  FMUL.FTZ R210, R160, R11.reuse ;  /* 0x0000000ba0d27220 */ /* 0x080fe20000410000 */
[-C--:B------:R-:W-:Y:S01]  /*147d0*/  FMUL.FTZ R209, R161, R11.reuse ;  /* 0x0000000ba1d17220 */ /* 0x080fe20000410000 */
[----:B------:R-:W-:Y:S01]  /*147e0*/  STL [R1+0x50c], R212 ;  /* 0x00050cd401007387 */ /* 0x000fe20000100800 */
[-C--:B------:R-:W-:Y:S01]  /*147f0*/  FMUL.FTZ R206, R156, R11.reuse ;  /* 0x0000000b9cce7220 */ /* 0x080fe20000410000 */
[-C--:B------:R-:W-:Y:S01]  /*14800*/  FMUL.FTZ R205, R157, R11.reuse ;  /* 0x0000000b9dcd7220 */ /* 0x080fe20000410000 */
[-C--:B------:R-:W-:Y:S01]  /*14810*/  FMUL.FTZ R202, R144, R11.reuse ;  /* 0x0000000b90ca7220 */ /* 0x080fe20000410000 */
[----:B------:R-:W-:Y:S01]  /*14820*/  STL [R1+0x510], R200 ;  /* 0x000510c801007387 */ /* 0x000fe20000100800 */
[-C--:B------:R-:W-:Y:S01]  /*14830*/  FMUL.FTZ R198, R145, R11.reuse ;  /* 0x0000000b91c67220 */ /* 0x080fe20000410000 */
[----:B---3--:R-:W-:-:S02]  /*14840*/  FFMA.FTZ R11, R59, R11, R12 ;  /* 0x0000000b3b0b7223 */ /* 0x008fc4000001000c */
[----:B------:R-:W-:Y:S04]  /*14850*/  STL [R1+0x514], R235 ;  /* 0x000514eb01007387 */ /* 0x000fe80000100800 */
[----:B------:R-:W-:Y:S01]  /*14860*/  STL [R1+0x434], R171 ;  /* 0x000434ab01007387 */ /* 0x000fe20000100800 */
[----:B--2---:R-:W-:-:S03]  /*14870*/  FADD.FTZ R30, R10, R11 ;  /* 0x0000000b0a1e7221 */ /* 0x004fc60000010000 */
[----:B------:R-:W-:Y:S01]  /*14880*/  STL [R1+0x438], R188 ;  /* 0x000438bc01007387 */ /* 0x000fe20000100800 */
[----:B------:R-:W-:-:S03]  /*14890*/  F2FP.BF16.F32.PACK_AB R48, R10, R12 ;  /* 0x0000000c0a30723e */ /* 0x000fc600000010ff */
[----:B------:R-:W-:Y:S01]  /*148a0*/  STL [R1+0x430], R210 ;  /* 0x000430d201007387 */ /* 0x000fe20000100800 */
[----:B------:R-:W-:-:S03]  /*148b0*/  FMNMX.FTZ R10, R38, R252, !PT ;  /* 0x000000fc260a7209 */ /* 0x000fc60007810000 */
[----:B------:R-:W-:Y:S04]  /*148c0*/  STL [R1+0x43c], R209 ;  /* 0x00043cd101007387 */ /* 0x000fe80000100800 */
[----:B------:R-:W-:Y:S04]  /*148d0*/  STL [R1+0x440], R206 ;  /* 0x000440ce01007387 */ /* 0x000fe80000100800 */
[----:B------:R-:W-:Y:S01]  /*148e0*/  STL [R1+0x450], R202 ;  /* 0x000450ca01007387 */ /* 0x000fe20000100800 */
[----:B----4-:R-:W-:-:S03]  /*148f0*/  FMNMX.FTZ R10, R58, R10, !PT ;  /* 0x0000000a3a0a7209 */ /* 0x010fc60007810000 */
[----:B------:R-:W-:Y:S04]  /*14900*/  STL [R1+0x4b8], R198 ;  /* 0x0004b8c601007387 */ /* 0x000fe80000100800 */
[----:B------:R-:W-:Y:S04]  /*14910*/  STL [R1+0x4bc], R252 ;  /* 0x0004bcfc01007387 */ /* 0x000fe80000100800 */
[----:B------:R-:W2:Y:S04]  /*14920*/  LDL.LU R239, [R1+0x330] ;  /* 0x0003300001ef7983 */ /* 0x000ea80000300800 */
[----:B------:R-:W3:Y:S01]  /*14930*/  LDL R242, [R1+0x14] ;  /* 0x0000140001f27983 */ /* 0x000ee20000100800 */
[----:B------:R-:W-:-:S03]  /*14940*/  FMNMX.FTZ R10, R14, R10, !PT ;  /* 0x0000000a0e0a7209 */ /* 0x000fc60007810000 */
[----:B------:R-:W4:Y:S01]  /*14950*/  LDL R241, [R1+0x4] ;  /* 0x0000040001f17983 */ /* 0x000f220000100800 */
        /* <DEDUP_REMOVED lines=35> */
[----:B------:R-:W-:-:S04]  /*14b90*/  FADD.FTZ R11, R38, -R10 ;  /* 0x8000000a260b7221 */ /* 0x000fc80000010000 */
[----:B------:R-:W-:-:S06]  /*14ba0*/  FMUL.FTZ R11, R0, R11 ;  /* 0x0000000b000b7220 */ /* 0x000fcc0000410000 */
[----:B------:R-:W1:Y:S02]  /*14bb0*/  MUFU.EX2 R11, R11 ;  /* 0x0000000b000b7308 */ /* 0x000e640000000800 */
[-C--:B-1----:R-:W-:Y:S01]  /*14bc0*/  FMUL.FTZ R171, R166, R11.reuse ;  /* 0x0000000ba6ab7220 */ /* 0x082fe20000410000 */
[-C--:B------:R-:W-:Y:S01]  /*14bd0*/  FMUL.FTZ R168, R167, R11.reuse ;  /* 0x0000000ba7a87220 */ /* 0x080fe20000410000 */
[-C--:B------:R-:W-:Y:S01]  /*14be0*/  FMUL.FTZ R204, R158, R11.reuse ;  /* 0x0000000b9ecc7220 */ /* 0x080fe20000410000 */
[-C--:B------:R-:W-:Y:S01]  /*14bf0*/  FMUL.FTZ R197, R146, R11.reuse ;  /* 0x0000000b92c57220 */ /* 0x080fe20000410000 */
[----:B------:R-:W-:Y:S01]  /*14c00*/  FMUL.FTZ R196, R147, R11 ;  /* 0x0000000b93c47220 */ /* 0x000fe20000410000 */
[----:B------:R-:W-:Y:S04]  /*14c10*/  STL [R1+0x4c0], R171 ;  /* 0x0004c0ab01007387 */ /* 0x000fe80000100800 */
[----:B------:R-:W-:Y:S04]  /*14c20*/  STL [R1+0x4c4], R168 ;  /* 0x0004c4a801007387 */ /* 0x000fe80000100800 */
[----:B------:R-:W-:Y:S04]  /*14c30*/  STL.64 [R1+0x448], R204 ;  /* 0x000448cc01007387 */ /* 0x000fe80000100a00 */
[----:B------:R1:W-:Y:S04]  /*14c40*/  STL.64 [R1+0x458], R196 ;  /* 0x000458c401007387 */ /* 0x0003e80000100a00 */
[----:B------:R-:W2:Y:S04]  /*14c50*/  LDL.LU R195, [R1+0x31c] ;  /* 0x00031c0001c37983 */ /* 0x000ea80000300800 */
[----:B------:R-:W2:Y:S04]  /*14c60*/  LDL R9, [R1+0x50] ;  /* 0x0000500001097983 */ /* 0x000ea80000100800 */
[----:B------:R-:W2:Y:S04]  /*14c70*/  LDL.64 R2, [R1+0x108] ;  /* 0x0001080001027983 */ /* 0x000ea80000100a00 */
[----:B-1----:R-:W2:Y:S01]  /*14c80*/  LDL.LU.64 R196, [R1+0x248] ;  /* 0x0002480001c47983 */ /* 0x002ea20000300a00 */
[----:B------:R-:W-:-:S05]  /*14c90*/  FMUL.FTZ R10, R0, R92 ;  /* 0x0000005c000a7220 */ /* 0x000fca0000410000 */
[----:B------:R-:W-:-:S05]  /*14ca0*/  FSEL R10, R10, RZ, P0 ;  /* 0x000000ff0a0a7208 */ /* 0x000fca0000000000 */
        /* <DEDUP_REMOVED lines=32> */
[----:B---3--:R-:W-:-:S04]  /*14eb0*/  FMNMX.FTZ R10, R37, R242, !PT ;  /* 0x000000f2250a7209 */ /* 0x008fc80007810000 */
[----:B----4-:R-:W-:-:S04]  /*14ec0*/  FMNMX.FTZ R10, R241, R10, !PT ;  /* 0x0000000af10a7209 */ /* 0x010fc80007810000 */
        /* <DEDUP_REMOVED lines=24> */
[----:B------:R-:W2:Y:S03]  /*15050*/  MUFU.EX2 R12, R12 ;  /* 0x0000000c000c7308 */ /* 0x000ea60000000800 */
[----:B------:R-:W-:-:S04]  /*15060*/  FMNMX.FTZ R10, R101, R10, !PT ;  /* 0x0000000a650a7209 */ /* 0x000fc80007810000 */
[----:B------:R-:W-:Y:S01]  /*15070*/  FMNMX.FTZ R10, R68, R10, !PT ;  /* 0x0000000a440a7209 */ /* 0x000fe20007810000 */
[----:B------:R-:W1:Y:S03]  /*15080*/  MUFU.EX2 R13, R13 ;  /* 0x0000000d000d7308 */ /* 0x000e660000000800 */
[----:B------:R-:W-:-:S04]  /*15090*/  FMNMX.FTZ R10, R60, R10, !PT ;  /* 0x0000000a3c0a7209 */ /* 0x000fc80007810000 */
[----:B------:R-:W-:Y:S01]  /*150a0*/  FMNMX.FTZ R10, R57, R10, !PT ;  /* 0x0000000a390a7209 */ /* 0x000fe20007810000 */
[-C--:B------:R-:W-:Y:S01]  /*150b0*/  FMUL.FTZ R208, R162, R11.reuse ;  /* 0x0000000ba2d07220 */ /* 0x080fe20000410000 */
[-C--:B------:R-:W-:Y:S02]  /*150c0*/  FMUL.FTZ R207, R163, R11.reuse ;  /* 0x0000000ba3cf7220 */ /* 0x080fe40000410000 */
[----:B------:R-:W-:Y:S01]  /*150d0*/  FMNMX.FTZ R10, R56, R10, !PT ;  /* 0x0000000a380a7209 */ /* 0x000fe20007810000 */
[-C--:B------:R-:W-:Y:S01]  /*150e0*/  FMUL.FTZ R203, R159, R11.reuse ;  /* 0x0000000b9fcb7220 */ /* 0x080fe20000410000 */
[----:B--2---:R-:W-:Y:S02]  /*150f0*/  FFMA.FTZ R11, R239, R11, R12 ;  /* 0x0000000bef0b7223 */ /* 0x004fe4000001000c */
[----:B------:R-:W-:Y:S02]  /*15100*/  FMNMX.FTZ R10, R51, R10, !PT ;  /* 0x0000000a330a7209 */ /* 0x000fe40007810000 */
[----:B-1----:R-:W-:-:S03]  /*15110*/  FADD.FTZ R27, R13, R11 ;  /* 0x0000000b0d1b7221 */ /* 0x002fc60000010000 */
[----:B------:R-:W1:Y:S02]  /*15120*/  SHFL.BFLY PT, R11, R10, 0x2, 0x1f ;  /* 0x0c401f000a0b7f89 */ /* 0x000e6400000e0000 */
[----:B-1----:R-:W-:-:S05]  /*15130*/  FMNMX.FTZ R10, R10, R11, !PT ;  /* 0x0000000b0a0a7209 */ /* 0x002fca0007810000 */
[----:B------:R-:W1:Y:S01]  /*15140*/  SHFL.BFLY PT, R11, R10, 0x1, 0x1f ;  /* 0x0c201f000a0b7f89 */ /* 0x000e6200000e0000 */
[----:B------:R2:W-:Y:S01]  /*15150*/  MUFU.EX2 R26, R15 ;  /* 0x0000000f001a7308 */ /* 0x0005e20000000800 */
[----:B-1----:R-:W-:-:S04]  /*15160*/  FMNMX.FTZ R187, R10, R11, !PT ;  /* 0x0000000b0abb7209 */ /* 0x002fc80007810000 */
[----:B------:R-:W-:-:S04]  /*15170*/  FSETP.NEU.FTZ.AND P0, PT, R187, -INF , PT ;  /* 0xff800000bb00780b */ /* 0x000fc80003f1d000 */
[----:B------:R-:W-:-:S05]  /*15180*/  FSEL R10, R187, RZ, P0 ;  /* 0x000000ffbb0a7208 */ /* 0x000fca0000000000 */
[----:B--2---:R-:W-:Y:S01]  /*15190*/  FADD.FTZ R15, R37, -R10 ;  /* 0x8000000a250f7221 */ /* 0x004fe20000010000 */
[----:B------:R-:W-:Y:S01]  /*151a0*/  FMUL.FTZ R10, R0, R187 ;  /* 0x000000bb000a7220 */ /* 0x000fe20000410000 */
[----:B------:R1:W-:Y:S04]  /*151b0*/  MUFU.EX2 R24, R14 ;  /* 0x0000000e00187308 */ /* 0x0003e80000000800 */
[----:B------:R-:W-:Y:S01]  /*151c0*/  FSEL R10, R10, RZ, P0 ;  /* 0x000000ff0a0a7208 */ /* 0x000fe20000000000 */
[----:B------:R-:W-:Y:S01]  /*151d0*/  FMUL.FTZ R15, R0, R15 ;  /* 0x0000000f000f7220 */ /* 0x000fe20000410000 */
[----:B------:R-:W-:Y:S02]  /*151e0*/  F2FP.BF16.F32.PACK_AB R32, R13, R12 ;  /* 0x0000000c0d20723e */ /* 0x000fe400000010ff */
[----:B------:R-:W-:Y:S01]  /*151f0*/  MUFU.EX2 R19, R16 ;  /* 0x0000001000137308 */ /* 0x000fe20000000800 */
[-CC-:B------:R-:W-:Y:S01]  /*15200*/  FFMA.FTZ R13, R241, R0.reuse, -R10.reuse ;  /* 0x00000000f10d7223 */ /* 0x180fe2000001080a */
[----:B-1----:R-:W-:-:S06]  /*15210*/  FFMA.FTZ R14, R242, R0, -R10 ;  /* 0x00000000f20e7223 */ /* 0x002fcc000001080a */
[----:B------:R-:W-:Y:S08]  /*15220*/  MUFU.EX2 R175, R15 ;  /* 0x0000000f00af7308 */ /* 0x000ff00000000800 */
[----:B------:R-:W1:Y:S08]  /*15230*/  MUFU.EX2 R16, R14 ;  /* 0x0000000e00107308 */ /* 0x000e700000000800 */
[----:B------:R-:W2:Y:S01]  /*15240*/  MUFU.EX2 R14, R13 ;  /* 0x0000000d000e7308 */ /* 0x000ea20000000800 */
[-CC-:B------:R-:W-:Y:S01]  /*15250*/  FFMA.FTZ R12, R248, R0.reuse, -R10.reuse ;  /* 0x00000000f80c7223 */ /* 0x180fe2000001080a */
[-CC-:B------:R-:W-:Y:S01]  /*15260*/  FFMA.FTZ R33, R233, R0.reuse, -R10.reuse ;  /* 0x00000000e9217223 */ /* 0x180fe2000001080a */
[-CC-:B------:R-:W-:Y:S01]  /*15270*/  FFMA.FTZ R11, R249, R0.reuse, -R10.reuse ;  /* 0x00000000f90b7223 */ /* 0x180fe2000001080a */
[----:B------:R-:W-:-:S04]  /*15280*/  FFMA.FTZ R18, R244, R0, -R10 ;  /* 0x00000000f4127223 */ /* 0x000fc8000001080a */
[----:B------:R3:W4:Y:S01]  /*15290*/  MUFU.EX2 R23, R63 ;  /* 0x0000003f00177308 */ /* 0x0007220000000800 */
[-CC-:B------:R-:W-:Y:S01]  /*152a0*/  FFMA.FTZ R34, R232, R0.reuse, -R10.reuse ;  /* 0x00000000e8227223 */ /* 0x180fe2000001080a */
[-CC-:B------:R-:W-:Y:S01]  /*152b0*/  FFMA.FTZ R233, R177, R0.reuse, -R10.reuse ;  /* 0x00000000b1e97223 */ /* 0x180fe2000001080a */
[-CC-:B------:R-:W-:Y:S01]  /*152c0*/  FFMA.FTZ R239, R176, R0.reuse, -R10.reuse ;  /* 0x00000000b0ef7223 */ /* 0x180fe2000001080a */
[-CC-:B------:R-:W-:Y:S01]  /*152d0*/  FFMA.FTZ R241, R173, R0.reuse, -R10.reuse ;  /* 0x00000000adf17223 */ /* 0x180fe2000001080a */
[-CC-:B------:R-:W-:Y:S01]  /*152e0*/  FFMA.FTZ R242, R172, R0.reuse, -R10.reuse ;  /* 0x00000000acf27223 */ /* 0x180fe2000001080a */
[-CC-:B------:R-:W-:Y:S02]  /*152f0*/  FFMA.FTZ R168, R133, R0.reuse, -R10.reuse ;  /* 0x0000000085a87223 */ /* 0x180fe4000001080a */
        /* <DEDUP_REMOVED lines=8> */
[----:B------:R1:W-:Y:S01]  /*15380*/  MUFU.EX2 R31, R62 ;  /* 0x0000003e001f7308 */ /* 0x0003e20000000800 */
[-CC-:B---3--:R-:W-:Y:S01]  /*15390*/  FFMA.FTZ R63, R229, R0.reuse, -R10.reuse ;  /* 0x00000000e53f7223 */ /* 0x188fe2000001080a */
[-CC-:B------:R-:W-:Y:S01]  /*153a0*/  FFMA.FTZ R213, R108, R0.reuse, -R10.reuse ;  /* 0x000000006cd57223 */ /* 0x180fe2000001080a */
[-CC-:B------:R-:W-:Y:S01]  /*153b0*/  FFMA.FTZ R200, R106, R0.reuse, -R10.reuse ;  /* 0x000000006ac87223 */ /* 0x180fe2000001080a */
[-CC-:B------:R-:W-:Y:S01]  /*153c0*/  FFMA.FTZ R153, R105, R0.reuse, -R10.reuse ;  /* 0x0000000069997223 */ /* 0x180fe2000001080a */
[-CC-:B------:R-:W-:Y:S01]  /*153d0*/  FFMA.FTZ R148, R104, R0.reuse, -R10.reuse ;  /* 0x0000000068947223 */ /* 0x180fe2000001080a */
[-CC-:B------:R-:W-:Y:S01]  /*153e0*/  FFMA.FTZ R140, R101, R0.reuse, -R10.reuse ;  /* 0x00000000658c7223 */ /* 0x180fe2000001080a */
[-CC-:B------:R-:W-:Y:S01]  /*153f0*/  FFMA.FTZ R202, R68, R0.reuse, -R10.reuse ;  /* 0x0000000044ca7223 */ /* 0x180fe2000001080a */
[----:B------:R3:W-:Y:S01]  /*15400*/  MUFU.EX2 R28, R20 ;  /* 0x00000014001c7308 */ /* 0x0007e20000000800 */
[-CC-:B------:R-:W-:Y:S01]  /*15410*/  FFMA.FTZ R206, R60, R0.reuse, -R10.reuse ;  /* 0x000000003cce7223 */ /* 0x180fe2000001080a */
[-CC-:B------:R-:W-:Y:S01]  /*15420*/  FFMA.FTZ R141, R57, R0.reuse, -R10.reuse ;  /* 0x00000000398d7223 */ /* 0x180fe2000001080a */
[-CC-:B------:R-:W-:Y:S01]  /*15430*/  FFMA.FTZ R5, R56, R0.reuse, -R10.reuse ;  /* 0x0000000038057223 */ /* 0x180fe2000001080a */
[-CC-:B------:R-:W-:Y:S01]  /*15440*/  FFMA.FTZ R8, R51, R0.reuse, -R10.reuse ;  /* 0x0000000033087223 */ /* 0x180fe2000001080a */
[----:B-1----:R-:W-:-:S03]  /*15450*/  FFMA.FTZ R62, R228, R0, -R10 ;  /* 0x00000000e43e7223 */ /* 0x002fc6000001080a */
[----:B------:R2:W1:Y:S01]  /*15460*/  MUFU.EX2 R17, R12 ;  /* 0x0000000c00117308 */ /* 0x0004620000000800 */
[----:B---3--:R-:W-:Y:S01]  /*15470*/  FFMA.FTZ R20, R245, R0, -R10 ;  /* 0x00000000f5147223 */ /* 0x008fe2000001080a */
[----:B------:R-:W-:-:S06]  /*15480*/  FFMA.FTZ R0, R195, R175, R16 ;  /* 0x000000afc3007223 */ /* 0x000fcc0000010010 */
[----:B------:R3:W1:Y:S01]  /*15490*/  MUFU.EX2 R13, R11 ;  /* 0x0000000b000d7308 */ /* 0x0006620000000800 */
[C---:B--2---:R-:W-:Y:S01]  /*154a0*/  F2FP.BF16.F32.PACK_AB R12, R14.reuse, R16 ;  /* 0x000000100e0c723e */ /* 0x044fe200000010ff */
[----:B---3--:R-:W-:-:S06]  /*154b0*/  FADD.FTZ R11, R14, R0 ;  /* 0x000000000e0b7221 */ /* 0x008fcc0000010000 */
[----:B------:R2:W3:Y:S01]  /*154c0*/  MUFU.EX2 R14, R36 ;  /* 0x00000024000e7308 */ /* 0x0004e20000000800 */
[----:B------:R-:W-:Y:S01]  /*154d0*/  FADD.FTZ R0, R26, R30 ;  /* 0x0000001e1a007221 */ /* 0x000fe20000010000 */
[----:B----4-:R-:W-:-:S03]  /*154e0*/  F2FP.BF16.F32.PACK_AB R10, R23, R80 ;  /* 0x00000050170a723e */ /* 0x010fc600000010ff */
[----:B------:R-:W-:Y:S01]  /*154f0*/  FADD.FTZ R0, R22, R0 ;  /* 0x0000000016007221 */ /* 0x000fe20000010000 */
[C---:B------:R-:W-:Y:S02]  /*15500*/  PRMT R184, R10.reuse, 0x7610, R184 ;  /* 0x000076100ab87816 */ /* 0x040fe400000000b8 */
[----:B------:R-:W4:Y:S01]  /*15510*/  MUFU.EX2 R29, R61 ;  /* 0x0000003d001d7308 */ /* 0x000f220000000800 */
[----:B------:R-:W-:Y:S01]  /*15520*/  PRMT R198, R10, 0x7632, R198 ;  /* 0x000076320ac67816 */ /* 0x000fe200000000c6 */
[----:B------:R-:W-:Y:S01]  /*15530*/  FADD.FTZ R10, R24, R27 ;  /* 0x0000001b180a7221 */ /* 0x000fe20000010000 */
[C---:B------:R-:W-:Y:S01]  /*15540*/  PRMT R204, R12.reuse, 0x7610, R204 ;  /* 0x000076100ccc7816 */ /* 0x040fe200000000cc */
[----:B-1----:R-:W-:Y:S01]  /*15550*/  FADD.FTZ R11, R17, R11 ;  /* 0x0000000b110b7221 */ /* 0x002fe20000010000 */
[----:B------:R-:W-:Y:S01]  /*15560*/  PRMT R252, R12, 0x7632, R252 ;  /* 0x000076320cfc7816 */ /* 0x000fe200000000fc */
[----:B------:R-:W-:Y:S01]  /*15570*/  FADD.FTZ R12, R23, R49 ;  /* 0x00000031170c7221 */ /* 0x000fe20000010000 */
[----:B------:R-:W-:Y:S01]  /*15580*/  FADD.FTZ R0, R28, R0 ;  /* 0x000000001c007221 */ /* 0x000fe20000010000 */
[----:B--2---:R-:W-:-:S02]  /*15590*/  IMAD.MOV.U32 R36, RZ, RZ, R188 ;  /* 0x000000ffff247224 */ /* 0x004fc400078e00bc */
[----:B------:R-:W-:Y:S02]  /*155a0*/  IMAD.MOV.U32 R188, RZ, RZ, R7 ;  /* 0x000000ffffbc7224 */ /* 0x000fe400078e0007 */
[----:B------:R-:W-:Y:S01]  /*155b0*/  IMAD.SHL.U32 R7, R9, 0x4, RZ ;  /* 0x0000000409077824 */ /* 0x000fe200078e00ff */
[----:B------:R-:W1:Y:S01]  /*155c0*/  MUFU.EX2 R15, R21 ;  /* 0x00000015000f7308 */ /* 0x000e620000000800 */
[C---:B------:R-:W-:Y:S01]  /*155d0*/  FADD.FTZ R10, R19.reuse, R10 ;  /* 0x0000000a130a7221 */ /* 0x040fe20000010000 */
[----:B------:R-:W-:Y:S01]  /*155e0*/  F2FP.BF16.F32.PACK_AB R24, R19, R24 ;  /* 0x000000181318723e */ /* 0x000fe200000010ff */
[----:B------:R-:W-:Y:S01]  /*155f0*/  FADD.FTZ R30, R13, R11 ;  /* 0x0000000b0d1e7221 */ /* 0x000fe20000010000 */
[----:B---3--:R-:W-:Y:S01]  /*15600*/  FADD.FTZ R19, R14, R0 ;  /* 0x000000000e137221 */ /* 0x008fe20000010000 */
[----:B------:R-:W-:Y:S01]  /*15610*/  FADD.FTZ R11, R31, R12 ;  /* 0x0000000c1f0b7221 */ /* 0x000fe20000010000 */
[----:B------:R-:W-:Y:S02]  /*15620*/  LOP3.LUT R0, R3, R7, RZ, 0x3c, !PT ;  /* 0x0000000703007212 */ /* 0x000fe400078e3cff */
[----:B------:R-:W2:Y:S02]  /*15630*/  MUFU.EX2 R12, R25 ;  /* 0x00000019000c7308 */ /* 0x000ea40000000800 */
[----:B------:R-:W-:Y:S01]  /*15640*/  LOP3.LUT R0, R0, R129, RZ, 0x3c, !PT ;  /* 0x0000008100007212 */ /* 0x000fe200078e3cff */
[----:B----4-:R-:W-:Y:S01]  /*15650*/  FADD.FTZ R27, R29, R11 ;  /* 0x0000000b1d1b7221 */ /* 0x010fe20000010000 */
[----:B------:R-:W-:-:S02]  /*15660*/  F2FP.BF16.F32.PACK_AB R26, R22, R26 ;  /* 0x0000001a161a723e */ /* 0x000fc400000010ff */
[----:B------:R-:W-:Y:S02]  /*15670*/  F2FP.BF16.F32.PACK_AB R16, R13, R17 ;  /* 0x000000110d10723e */ /* 0x000fe400000010ff */
[----:B------:R-:W-:Y:S02]  /*15680*/  F2FP.BF16.F32.PACK_AB R13, R29, R31 ;  /* 0x0000001f1d0d723e */ /* 0x000fe400000010ff */
[----:B------:R-:W-:Y:S01]  /*15690*/  F2FP.BF16.F32.PACK_AB R22, R14, R28 ;  /* 0x0000001c0e16723e */ /* 0x000fe200000010ff */
[----:B------:R-:W-:-:S04]  /*156a0*/  IMAD.WIDE.U32 R28, R0, -0x326172a9, RZ ;  /* 0xcd9e8d57001c7825 */ /* 0x000fc800078e00ff */
[----:B-1----:R-:W-:Y:S01]  /*156b0*/  FADD.FTZ R10, R15, R10 ;  /* 0x0000000a0f0a7221 */ /* 0x002fe20000010000 */
[----:B------:R-:W-:-:S03]  /*156c0*/  LOP3.LUT R0, R29, R215, R196, 0x96, !PT ;  /* 0x000000d71d007212 */ /* 0x000fc600078e96c4 */
[----:B--2---:R-:W-:Y:S02]  /*156d0*/  FADD.FTZ R23, R12, R10 ;  /* 0x0000000a0c177221 */ /* 0x004fe40000010000 */
[----:B------:R-:W-:-:S05]  /*156e0*/  IMAD.WIDE.U32 R10, R0, -0x2daee0ad, RZ ;  /* 0xd2511f53000a7825 */ /* 0x000fca00078e00ff */
[----:B------:R-:W-:Y:S02]  /*156f0*/  LOP3.LUT R0, R11, R216, R238, 0x96, !PT ;  /* 0x000000d80b007212 */ /* 0x000fe400078e96ee */
[----:B------:R-:W-:Y:S02]  /*15700*/  LOP3.LUT R11, R79, R214, R28, 0x96, !PT ;  /* 0x000000d64f0b7212 */ /* 0x000fe400078e961c */
[C---:B------:R-:W-:Y:S02]  /*15710*/  PRMT R137, R13.reuse, 0x7610, R137 ;  /* 0x000076100d897816 */ /* 0x040fe40000000089 */
[----:B------:R-:W-:Y:S02]  /*15720*/  PRMT R136, R13, 0x7632, R136 ;  /* 0x000076320d887816 */ /* 0x000fe40000000088 */
[----:B------:R-:W-:Y:S01]  /*15730*/  F2FP.BF16.F32.PACK_AB R21, R12, R15 ;  /* 0x0000000f0c15723e */ /* 0x000fe200000010ff */
[----:B------:R-:W-:Y:S01]  /*15740*/  IMAD.WIDE.U32 R12, R11, -0x2daee0ad, RZ ;  /* 0xd2511f530b0c7825 */ /* 0x000fe200078e00ff */
[----:B------:R-:W-:-:S02]  /*15750*/  PRMT R6, R16, 0x7610, R6 ;  /* 0x0000761010067816 */ /* 0x000fc40000000006 */
[----:B------:R-:W-:Y:S01]  /*15760*/  PRMT R4, R16, 0x7632, R4 ;  /* 0x0000763210047816 */ /* 0x000fe20000000004 */
[----:B------:R-:W-:Y:S01]  /*15770*/  IMAD.WIDE.U32 R16, R0, -0x326172a9, RZ ;  /* 0xcd9e8d5700107825 */ /* 0x000fe200078e00ff */
[----:B------:R-:W-:-:S05]  /*15780*/  LOP3.LUT R0, R13, R221, R10, 0x96, !PT ;  /* 0x000000dd0d007212 */ /* 0x000fca00078e960a */
        /* <DEDUP_REMOVED lines=8> */
[----:B------:R-:W-:-:S05]  /*15810*/  IMAD.WIDE.U32 R10, R0, -0x326172a9, RZ ;  /* 0xcd9e8d57000a7825 */ /* 0x000fca00078e00ff */
[----:B------:R-:W-:-:S04]  /*15820*/  LOP3.LUT R0, R11, R222, R12, 0x96, !PT ;  /* 0x000000de0b007212 */ /* 0x000fc800078e960c */
[----:B------:R-:W-:-:S04]  /*15830*/  LOP3.LUT R12, R0, 0xff, RZ, 0xc0, !PT ;  /* 0x000000ff000c7812 */ /* 0x000fc800078ec0ff */
[----:B------:R-:W-:Y:S02]  /*15840*/  ISETP.GE.U32.AND P4, PT, R199, R12, PT ;  /* 0x0000000cc700720c */ /* 0x000fe40003f86070 */
[----:B------:R-:W-:-:S04]  /*15850*/  LOP3.LUT R12, R0, 0xffff, RZ, 0xc0, !PT ;  /* 0x0000ffff000c7812 */ /* 0x000fc800078ec0ff */
[----:B------:R-:W-:-:S04]  /*15860*/  SHF.R.U32.HI R12, RZ, 0x8, R12 ;  /* 0x00000008ff0c7819 */ /* 0x000fc8000001160c */
[----:B------:R-:W-:-:S04]  /*15870*/  LOP3.LUT R12, R12, 0xffff, RZ, 0xc0, !PT ;  /* 0x0000ffff0c0c7812 */ /* 0x000fc800078ec0ff */
[C---:B------:R-:W-:Y:S02]  /*15880*/  ISETP.GE.U32.AND P3, PT, R199.reuse, R12, PT ;  /* 0x0000000cc700720c */ /* 0x040fe40003f66070 */
[--C-:B------:R-:W-:Y:S02]  /*15890*/  SHF.R.U32.HI R12, RZ, 0x10, R0.reuse ;  /* 0x00000010ff0c7819 */ /* 0x100fe40000011600 */
[----:B------:R-:W-:Y:S02]  /*158a0*/  SHF.R.U32.HI R0, RZ, 0x18, R0 ;  /* 0x00000018ff007819 */ /* 0x000fe40000011600 */
[----:B------:R-:W-:Y:S02]  /*158b0*/  LOP3.LUT R12, R12, 0xff, RZ, 0xc0, !PT ;  /* 0x000000ff0c0c7812 */ /* 0x000fe400078ec0ff */
[----:B------:R-:W-:Y:S01]  /*158c0*/  ISETP.GE.U32.AND P0, PT, R199, R0, PT ;  /* 0x00000000c700720c */ /* 0x000fe20003f06070 */
[----:B------:R-:W1:Y:S01]  /*158d0*/  MUFU.EX2 R25, R18 ;  /* 0x0000001200197308 */ /* 0x000e620000000800 */
[----:B------:R-:W-:-:S02]  /*158e0*/  LOP3.LUT R0, R10, 0xff, RZ, 0xc0, !PT ;  /* 0x000000ff0a007812 */ /* 0x000fc400078ec0ff */
[----:B------:R-:W-:Y:S02]  /*158f0*/  ISETP.GE.U32.AND P5, PT, R199, R12, PT ;  /* 0x0000000cc700720c */ /* 0x000fe40003fa6070 */
[----:B------:R-:W-:-:S03]  /*15900*/  SHF.R.U32.HI R12, RZ, 0x10, R10 ;  /* 0x00000010ff0c7819 */ /* 0x000fc6000001160a */
[----:B------:R-:W2:Y:S01]  /*15910*/  MUFU.EX2 R31, R109 ;  /* 0x0000006d001f7308 */ /* 0x000ea20000000800 */
[----:B------:R-:W-:Y:S02]  /*15920*/  LOP3.LUT R15, R13, R218, R14, 0x96, !PT ;  /* 0x000000da0d0f7212 */ /* 0x000fe400078e960e */
[----:B------:R-:W-:Y:S02]  /*15930*/  ISETP.GE.U32.AND P2, PT, R199, R0, PT ;  /* 0x00000000c700720c */ /* 0x000fe40003f46070 */
[----:B------:R-:W-:Y:S02]  /*15940*/  LOP3.LUT R14, R10, 0xffff, RZ, 0xc0, !PT ;  /* 0x0000ffff0a0e7812 */ /* 0x000fe400078ec0ff */
[----:B------:R-:W-:Y:S01]  /*15950*/  SHF.R.U32.HI R0, RZ, 0x18, R10 ;  /* 0x00000018ff007819 */ /* 0x000fe2000001160a */
[----:B------:R-:W3:Y:S01]  /*15960*/  MUFU.EX2 R20, R20 ;  /* 0x0000001400147308 */ /* 0x000ee20000000800 */
[----:B------:R-:W-:-:S07]  /*15970*/  LOP3.LUT R10, R12, 0xff, RZ, 0xc0, !PT ;  /* 0x000000ff0c0a7812 */ /* 0x000fce00078ec0ff */
[----:B------:R-:W4:Y:S01]  /*15980*/  MUFU.EX2 R18, R83 ;  /* 0x0000005300127308 */ /* 0x000f220000000800 */
[----:B------:R-:W-:Y:S01]  /*15990*/  ISETP.GE.U32.AND P6, PT, R199, R10, PT ;  /* 0x0000000ac700720c */ /* 0x000fe20003fc6070 */
[----:B------:R-:W-:Y:S01]  /*159a0*/  IMAD.WIDE.U32 R10, R15, -0x2daee0ad, RZ ;  /* 0xd2511f530f0a7825 */ /* 0x000fe200078e00ff */
[----:B------:R-:W-:-:S03]  /*159b0*/  ISETP.GE.U32.AND P1, PT, R199, R0, PT ;  /* 0x00000000c700720c */ /* 0x000fc60003f26070 */
[----:B-1----:R-:W-:Y:S01]  /*159c0*/  FADD.FTZ R13, R25, R30 ;  /* 0x0000001e190d7221 */ /* 0x002fe20000010000 */
[----:B------:R-:W-:Y:S02]  /*159d0*/  LOP3.LUT R0, R11, R223, R16, 0x96, !PT ;  /* 0x000000df0b007212 */ /* 0x000fe400078e9610 */
[C---:B------:R-:W-:Y:S02]  /*159e0*/  LOP3.LUT R16, R10.reuse, 0xffff, RZ, 0xc0, !PT ;  /* 0x0000ffff0a107812 */ /* 0x040fe400078ec0ff */
[----:B------:R-:W-:Y:S02]  /*159f0*/  LOP3.LUT R12, R10, 0xff, RZ, 0xc0, !PT ;  /* 0x000000ff0a0c7812 */ /* 0x000fe400078ec0ff */
[--C-:B------:R-:W-:Y:S02]  /*15a00*/  SHF.R.U32.HI R15, RZ, 0x10, R10.reuse ;  /* 0x00000010ff0f7819 */ /* 0x100fe4000001160a */
[----:B------:R-:W-:Y:S01]  /*15a10*/  SHF.R.U32.HI R11, RZ, 0x18, R10 ;  /* 0x00000018ff0b7819 */ /* 0x000fe2000001160a */
[----:B--2---:R-:W-:Y:S01]  /*15a20*/  FADD.FTZ R10, R31, R27 ;  /* 0x0000001b1f0a7221 */ /* 0x004fe20000010000 */
[----:B------:R-:W-:Y:S01]  /*15a30*/  PRMT R61, R48, 0x7610, R61 ;  /* 0x00007610303d7816 */ /* 0x000fe2000000003d */
[----:B---3--:R-:W-:-:S02]  /*15a40*/  FADD.FTZ R17, R20, R13 ;  /* 0x0000000d14117221 */ /* 0x008fc40000010000 */
[----:B----4-:R-:W-:Y:S01]  /*15a50*/  FADD.FTZ R13, R18, R10 ;  /* 0x0000000a120d7221 */ /* 0x010fe20000010000 */
[----:B------:R-:W-:Y:S01]  /*15a60*/  SHF.R.U32.HI R10, RZ, 0x8, R14 ;  /* 0x00000008ff0a7819 */ /* 0x000fe2000001160e */
[----:B------:R-:W-:Y:S01]  /*15a70*/  @!P4 HFMA2.BF16_V2 R42, -RZ.H0_H0, RZ.H0_H0, -R61.H0_H0 ;  /* 0x200000ffff2ac231 */ /* 0x000fe2000034093d */
[----:B------:R-:W-:Y:S02]  /*15a80*/  PRMT R83, R48, 0x7632, R83 ;  /* 0x0000763230537816 */ /* 0x000fe40000000053 */
[----:B------:R-:W-:Y:S02]  /*15a90*/  LOP3.LUT R10, R10, 0xffff, RZ, 0xc0, !PT ;  /* 0x0000ffff0a0a7812 */ /* 0x000fe400078ec0ff */
[----:B------:R-:W-:Y:S02]  /*15aa0*/  F2FP.BF16.F32.PACK_AB R109, R18, R31 ;  /* 0x0000001f126d723e */ /* 0x000fe400000010ff */
[----:B------:R-:W-:Y:S01]  /*15ab0*/  PRMT R209, R61, 0x5410, R83 ;  /* 0x000054103dd17816 */ /* 0x000fe20000000053 */
[----:B------:R-:W1:Y:S01]  /*15ac0*/  MUFU.EX2 R18, R64 ;  /* 0x0000004000127308 */ /* 0x000e620000000800 */
[----:B------:R-:W-:-:S02]  /*15ad0*/  PRMT R81, R32, 0x7610, R81 ;  /* 0x0000761020517816 */ /* 0x000fc40000000051 */
[----:B------:R-:W-:Y:S02]  /*15ae0*/  @!P4 PRMT R61, R42, 0x5410, RZ ;  /* 0x000054102a3dc816 */ /* 0x000fe400000000ff */
[----:B------:R-:W-:Y:S02]  /*15af0*/  ISETP.GE.U32.AND P4, PT, R199, R10, PT ;  /* 0x0000000ac700720c */ /* 0x000fe40003f86070 */
[----:B------:R-:W-:Y:S01]  /*15b00*/  SHF.R.U32.HI R10, RZ, 0x10, R0 ;  /* 0x00000010ff0a7819 */ /* 0x000fe20000011600 */
[----:B------:R-:W-:Y:S01]  /*15b10*/  @!P5 HFMA2.BF16_V2 R41, -RZ.H0_H0, RZ.H0_H0, -R81.H0_H0 ;  /* 0x200000ffff29d231 */ /* 0x000fe20000340951 */
[----:B------:R-:W-:Y:S01]  /*15b20*/  PRMT R82, R32, 0x7632, R82 ;  /* 0x0000763220527816 */ /* 0x000fe20000000052 */
[----:B------:R-:W2:Y:S01]  /*15b30*/  MUFU.EX2 R14, R65 ;  /* 0x00000041000e7308 */ /* 0x000ea20000000800 */
[----:B------:R-:W-:Y:S01]  /*15b40*/  PRMT R80, R26, 0x7610, R80 ;  /* 0x000076101a507816 */ /* 0x000fe20000000050 */
[----:B------:R-:W-:Y:S01]  /*15b50*/  IMAD.MOV.U32 R210, RZ, RZ, R169 ;  /* 0x000000ffffd27224 */ /* 0x000fe200078e00a9 */
[----:B------:R-:W-:-:S02]  /*15b60*/  LOP3.LUT R10, R10, 0xff, RZ, 0xc0, !PT ;  /* 0x000000ff0a0a7812 */ /* 0x000fc400078ec0ff */
[----:B------:R-:W-:Y:S01]  /*15b70*/  PRMT R169, R81, 0x5410, R82 ;  /* 0x0000541051a97816 */ /* 0x000fe20000000052 */
[----:B------:R-:W-:Y:S01]  /*15b80*/  @!P2 HFMA2.BF16_V2 R43, -RZ.H0_H0, RZ.H0_H0, -R80.H0_H0 ;  /* 0x200000ffff2ba231 */ /* 0x000fe20000340950 */
[----:B------:R-:W-:Y:S01]  /*15b90*/  @!P5 PRMT R81, R41, 0x5410, RZ ;  /* 0x000054102951d816 */ /* 0x000fe200000000ff */
[----:B------:R-:W-:Y:S01]  /*15ba0*/  @!P0 HFMA2.BF16_V2 R37, -RZ.H0_H0, RZ.H0_H0, -R82.H0_H0 ;  /* 0x200000ffff258231 */ /* 0x000fe20000340952 */
[----:B------:R-:W-:Y:S02]  /*15bb0*/  PRMT R162, R26, 0x7632, R162 ;  /* 0x000076321aa27816 */ /* 0x000fe400000000a2 */
[----:B------:R-:W-:Y:S02]  /*15bc0*/  ISETP.GE.U32.AND P5, PT, R199, R10, PT ;  /* 0x0000000ac700720c */ /* 0x000fe40003fa6070 */
[----:B------:R-:W-:Y:S01]  /*15bd0*/  LOP3.LUT R10, R0, 0xff, RZ, 0xc0, !PT ;  /* 0x000000ff000a7812 */ /* 0x000fe200078ec0ff */
[----:B------:R-:W-:Y:S01]  /*15be0*/  @!P3 HFMA2.BF16_V2 R40, -RZ.H0_H0, RZ.H0_H0, -R83.H0_H0 ;  /* 0x200000ffff28b231 */ /* 0x000fe20000340953 */
[----:B------:R-:W-:Y:S01]  /*15bf0*/  PRMT R235, R80, 0x5410, R162 ;  /* 0x0000541050eb7816 */ /* 0x000fe200000000a2 */
[----:B------:R-:W-:Y:S01]  /*15c00*/  @!P4 HFMA2.BF16_V2 R45, -RZ.H0_H0, RZ.H0_H0, -R162.H0_H0 ;  /* 0x200000ffff2dc231 */ /* 0x000fe200003409a2 */
[----:B------:R-:W-:-:S02]  /*15c10*/  @!P2 PRMT R80, R43, 0x5410, RZ ;  /* 0x000054102b50a816 */ /* 0x000fc400000000ff */
[----:B------:R-:W-:Y:S02]  /*15c20*/  @!P0 PRMT R82, R37, 0x5410, RZ ;  /* 0x0000541025528816 */ /* 0x000fe400000000ff */
[C---:B------:R-:W-:Y:S02]  /*15c30*/  ISETP.GE.U32.AND P2, PT, R199.reuse, R10, PT ;  /* 0x0000000ac700720c */ /* 0x040fe40003f46070 */
[----:B------:R-:W-:Y:S02]  /*15c40*/  PRMT R161, R24, 0x7632, R161 ;  /* 0x0000763218a17816 */ /* 0x000fe400000000a1 */
[----:B------:R-:W-:Y:S01]  /*15c50*/  ISETP.GE.U32.AND P0, PT, R199, R11, PT ;  /* 0x0000000bc700720c */ /* 0x000fe20003f06070 */
[----:B-1----:R-:W-:Y:S01]  /*15c60*/  FADD.FTZ R11, R18, R19 ;  /* 0x00000013120b7221 */ /* 0x002fe20000010000 */
[----:B------:R-:W-:Y:S02]  /*15c70*/  SHF.R.U32.HI R10, RZ, 0x18, R0 ;  /* 0x00000018ff0a7819 */ /* 0x000fe40000011600 */
[----:B------:R-:W-:Y:S01]  /*15c80*/  LOP3.LUT R0, R0, 0xffff, RZ, 0xc0, !PT ;  /* 0x0000ffff00007812 */ /* 0x000fe200078ec0ff */
[----:B------:R-:W-:Y:S01]  /*15c90*/  @!P1 HFMA2.BF16_V2 R46, -RZ.H0_H0, RZ.H0_H0, -R161.H0_H0 ;  /* 0x200000ffff2e9231 */ /* 0x000fe200003409a1 */
[----:B------:R-:W-:-:S02]  /*15ca0*/  @!P3 PRMT R83, R40, 0x5410, RZ ;  /* 0x000054102853b816 */ /* 0x000fc400000000ff */
[----:B------:R-:W-:Y:S02]  /*15cb0*/  @!P4 PRMT R162, R45, 0x5410, RZ ;  /* 0x000054102da2c816 */ /* 0x000fe400000000ff */
[----:B------:R-:W-:Y:S02]  /*15cc0*/  PRMT R160, R24, 0x7610, R160 ;  /* 0x0000761018a07816 */ /* 0x000fe400000000a0 */
[C---:B------:R-:W-:Y:S01]  /*15cd0*/  ISETP.GE.U32.AND P3, PT, R199.reuse, R12, PT ;  /* 0x0000000cc700720c */ /* 0x040fe20003f66070 */
[C---:B--2---:R-:W-:Y:S01]  /*15ce0*/  FADD.FTZ R12, R14.reuse, R11 ;  /* 0x0000000b0e0c7221 */ /* 0x044fe20000010000 */
[----:B------:R-:W-:Y:S02]  /*15cf0*/  ISETP.GE.U32.AND P4, PT, R199, R10, PT ;  /* 0x0000000ac700720c */ /* 0x000fe40003f86070 */
[----:B------:R-:W-:Y:S01]  /*15d00*/  LOP3.LUT R10, R15, 0xff, RZ, 0xc0, !PT ;  /* 0x000000ff0f0a7812 */ /* 0x000fe200078ec0ff */
[----:B------:R-:W-:Y:S01]  /*15d10*/  IMAD.MOV.U32 R32, RZ, RZ, R92 ;  /* 0x000000ffff207224 */ /* 0x000fe200078e005c */
[----:B------:R-:W-:-:S02]  /*15d20*/  F2FP.BF16.F32.PACK_AB R11, R14, R18 ;  /* 0x000000120e0b723e */ /* 0x000fc400000010ff */
[----:B------:R-:W-:Y:S01]  /*15d30*/  SHF.R.U32.HI R0, RZ, 0x8, R0 ;  /* 0x00000008ff007819 */ /* 0x000fe20000011600 */
[----:B------:R-:W1:Y:S01]  /*15d40*/  MUFU.EX2 R14, R35 ;  /* 0x00000023000e7308 */ /* 0x000e620000000800 */
[----:B------:R-:W-:Y:S01]  /*15d50*/  PRMT R92, R160, 0x5410, R161 ;  /* 0x00005410a05c7816 */ /* 0x000fe200000000a1 */
[----:B------:R-:W-:Y:S01]  /*15d60*/  @!P6 HFMA2.BF16_V2 R47, -RZ.H0_H0, RZ.H0_H0, -R160.H0_H0 ;  /* 0x200000ffff2fe231 */ /* 0x000fe200003409a0 */
[----:B------:R-:W-:Y:S02]  /*15d70*/  @!P1 PRMT R161, R46, 0x5410, RZ ;  /* 0x000054102ea19816 */ /* 0x000fe400000000ff */
[----:B------:R-:W-:Y:S02]  /*15d80*/  ISETP.GE.U32.AND P1, PT, R199, R10, PT ;  /* 0x0000000ac700720c */ /* 0x000fe40003f26070 */
[----:B------:R-:W-:Y:S01]  /*15d90*/  LOP3.LUT R0, R0, 0xffff, RZ, 0xc0, !PT ;  /* 0x0000ffff00007812 */ /* 0x000fe200078ec0ff */
[----:B------:R-:W2:Y:S01]  /*15da0*/  MUFU.EX2 R10, R38 ;  /* 0x00000026000a7308 */ /* 0x000ea20000000800 */
[----:B------:R-:W-:-:S02]  /*15db0*/  PRMT R159, R22, 0x7610, R159 ;  /* 0x00007610169f7816 */ /* 0x000fc4000000009f */
[----:B------:R-:W-:Y:S02]  /*15dc0*/  @!P6 PRMT R160, R47, 0x5410, RZ ;  /* 0x000054102fa0e816 */ /* 0x000fe400000000ff */
[----:B------:R-:W-:Y:S02]  /*15dd0*/  ISETP.GE.U32.AND P6, PT, R199, R0, PT ;  /* 0x00000000c700720c */ /* 0x000fe40003fc6070 */
[----:B------:R-:W-:Y:S01]  /*15de0*/  SHF.R.U32.HI R0, RZ, 0x8, R16 ;  /* 0x00000008ff007819 */ /* 0x000fe20000011610 */
[----:B------:R-:W-:Y:S01]  /*15df0*/  @!P2 HFMA2.BF16_V2 R53, -RZ.H0_H0, RZ.H0_H0, -R159.H0_H0 ;  /* 0x200000ffff35a231 */ /* 0x000fe2000034099f */
[----:B------:R-:W-:Y:S01]  /*15e00*/  PRMT R158, R22, 0x7632, R158 ;  /* 0x00007632169e7816 */ /* 0x000fe2000000009e */
[----:B------:R-:W3:Y:S01]  /*15e10*/  MUFU.EX2 R16, R33 ;  /* 0x0000002100107308 */ /* 0x000ee20000000800 */
[----:B------:R-:W-:Y:S02]  /*15e20*/  LOP3.LUT R0, R0, 0xffff, RZ, 0xc0, !PT ;  /* 0x0000ffff00007812 */ /* 0x000fe400078ec0ff */
[----:B------:R-:W-:-:S02]  /*15e30*/  F2FP.BF16.F32.PACK_AB R49, R20, R25 ;  /* 0x000000191431723e */ /* 0x000fc400000010ff */
[----:B------:R-:W-:Y:S02]  /*15e40*/  PRMT R193, R159, 0x5410, R158 ;  /* 0x000054109fc17816 */ /* 0x000fe4000000009e */
[----:B------:R-:W-:Y:S01]  /*15e50*/  @!P2 PRMT R159, R53, 0x5410, RZ ;  /* 0x00005410359fa816 */ /* 0x000fe200000000ff */
[----:B------:R-:W4:Y:S01]  /*15e60*/  MUFU.EX2 R15, R34 ;  /* 0x00000022000f7308 */ /* 0x000f220000000800 */
[----:B------:R-:W-:Y:S01]  /*15e70*/  ISETP.GE.U32.AND P2, PT, R199, R0, PT ;  /* 0x00000000c700720c */ /* 0x000fe20003f46070 */
[----:B-1----:R-:W-:Y:S01]  /*15e80*/  FADD.FTZ R0, R14, R23 ;  /* 0x000000170e007221 */ /* 0x002fe20000010000 */
[----:B------:R-:W-:-:S05]  /*15e90*/  PRMT R155, R11, 0x7610, R155 ;  /* 0x000076100b9b7816 */ /* 0x000fca000000009b */
[----:B------:R-:W1:Y:S01]  /*15ea0*/  MUFU.EX2 R27, R110 ;  /* 0x0000006e001b7308 */ /* 0x000e620000000800 */
[----:B------:R-:W-:Y:S01]  /*15eb0*/  PRMT R154, R11, 0x7632, R154 ;  /* 0x000076320b9a7816 */ /* 0x000fe2000000009a */
[----:B--2---:R-:W-:-:S06]  /*15ec0*/  FADD.FTZ R11, R10, R0 ;  /* 0x000000000a0b7221 */ /* 0x004fcc0000010000 */
[----:B------:R-:W2:Y:S01]  /*15ed0*/  MUFU.EX2 R25, R67 ;  /* 0x0000004300197308 */ /* 0x000ea20000000800 */
[----:B------:R-:W-:-:S07]  /*15ee0*/  F2FP.BF16.F32.PACK_AB R0, R10, R14 ;  /* 0x0000000e0a00723e */ /* 0x000fce00000010ff */
[----:B------:R-:W2:Y:S01]  /*15ef0*/  MUFU.EX2 R20, R111 ;  /* 0x0000006f00147308 */ /* 0x000ea20000000800 */
[----:B------:R-:W-:-:S07]  /*15f00*/  PRMT R151, R0, 0x7610, R151 ;  /* 0x0000761000977816 */ /* 0x000fce0000000097 */
[----:B------:R-:W2:Y:S01]  /*15f10*/  MUFU.EX2 R19, R70 ;  /* 0x0000004600137308 */ /* 0x000ea20000000800 */
[----:B------:R-:W-:-:S07]  /*15f20*/  PRMT R150, R0, 0x7632, R150 ;  /* 0x0000763200967816 */ /* 0x000fce0000000096 */
[----:B------:R-:W2:Y:S01]  /*15f30*/  MUFU.EX2 R18, R39 ;  /* 0x0000002700127308 */ /* 0x000ea20000000800 */
[----:B---3--:R-:W-:-:S07]  /*15f40*/  FADD.FTZ R0, R16, R17 ;  /* 0x0000001110007221 */ /* 0x008fce0000010000 */
[----:B------:R-:W3:Y:S01]  /*15f50*/  MUFU.EX2 R26, R71 ;  /* 0x00000047001a7308 */ /* 0x000ee20000000800 */
[----:B----4-:R-:W-:-:S07]  /*15f60*/  FADD.FTZ R31, R15, R0 ;  /* 0x000000000f1f7221 */ /* 0x010fce0000010000 */
[----:B------:R-:W4:Y:S01]  /*15f70*/  MUFU.EX2 R14, R44 ;  /* 0x0000002c000e7308 */ /* 0x000f220000000800 */
[----:B-1----:R-:W-:Y:S01]  /*15f80*/  FADD.FTZ R0, R27, R13 ;  /* 0x0000000d1b007221 */ /* 0x002fe20000010000 */
[----:B--2---:R-:W-:-:S03]  /*15f90*/  FADD.FTZ R10, R25, R12 ;  /* 0x0000000c190a7221 */ /* 0x004fc60000010000 */
[----:B------:R-:W-:Y:S01]  /*15fa0*/  FADD.FTZ R30, R20, R0 ;  /* 0x00000000141e7221 */ /* 0x000fe20000010000 */
[----:B------:R-:W-:Y:S01]  /*15fb0*/  FADD.FTZ R10, R19, R10 ;  /* 0x0000000a130a7221 */ /* 0x000fe20000010000 */
[----:B------:R-:W-:-:S03]  /*15fc0*/  FADD.FTZ R0, R18, R11 ;  /* 0x0000000b12007221 */ /* 0x000fc60000010000 */
[----:B---3--:R-:W-:Y:S01]  /*15fd0*/  FADD.FTZ R11, R26, R10 ;  /* 0x0000000a1a0b7221 */ /* 0x008fe20000010000 */
[----:B------:R-:W1:Y:S01]  /*15fe0*/  MUFU.EX2 R13, R58 ;  /* 0x0000003a000d7308 */ /* 0x000e620000000800 */
[----:B----4-:R-:W-:Y:S01]  /*15ff0*/  FADD.FTZ R10, R14, R0 ;  /* 0x000000000e0a7221 */ /* 0x010fe20000010000 */
[----:B------:R-:W-:-:S06]  /*16000*/  VIADD R0, R7, 0x1 ;  /* 0x0000000107007836 */ /* 0x000fcc0000000000 */
[----:B------:R-:W2:Y:S01]  /*16010*/  MUFU.EX2 R24, R73 ;  /* 0x0000004900187308 */ /* 0x000ea20000000800 */
[----:B------:R-:W-:-:S07]  /*16020*/  LOP3.LUT R0, R3, R0, RZ, 0x3c, !PT ;  /* 0x0000000003007212 */ /* 0x000fce00078e3cff */
[----:B------:R-:W3:Y:S01]  /*16030*/  MUFU.EX2 R12, R59 ;  /* 0x0000003b000c7308 */ /* 0x000ee20000000800 */
[----:B------:R-:W-:-:S05]  /*16040*/  LOP3.LUT R0, R0, R129, RZ, 0x3c, !PT ;  /* 0x0000008100007212 */ /* 0x000fca00078e3cff */
[----:B------:R-:W-:-:S04]  /*16050*/  IMAD.WIDE.U32 R34, R0, -0x326172a9, RZ ;  /* 0xcd9e8d5700227825 */ /* 0x000fc800078e00ff */
[----:B-1----:R-:W-:Y:S01]  /*16060*/  FADD.FTZ R10, R13, R10 ;  /* 0x0000000a0d0a7221 */ /* 0x002fe20000010000 */
[----:B------:R-:W-:Y:S02]  /*16070*/  PRMT R157, R21, 0x7610, R157 ;  /* 0x00007610159d7816 */ /* 0x000fe4000000009d */
[----:B------:R-:W-:Y:S02]  /*16080*/  LOP3.LUT R0, R35, R215, R196, 0x96, !PT ;  /* 0x000000d723007212 */ /* 0x000fe400078e96c4 */
[----:B------:R-:W-:Y:S02]  /*16090*/  PRMT R156, R21, 0x7632, R156 ;  /* 0x00007632159c7816 */ /* 0x000fe4000000009c */
[----:B------:R-:W-:Y:S01]  /*160a0*/  F2FP.BF16.F32.PACK_AB R40, R20, R27 ;  /* 0x0000001b1428723e */ /* 0x000fe200000010ff */
[----:B--2---:R-:W-:Y:S01]  /*160b0*/  FADD.FTZ R20, R24, R11 ;  /* 0x0000000b18147221 */ /* 0x004fe20000010000 */
[----:B------:R-:W-:Y:S01]  /*160c0*/  F2FP.BF16.F32.PACK_AB R21, R14, R18 ;  /* 0x000000120e15723e */ /* 0x000fe200000010ff */
[----:B---3--:R-:W-:Y:S01]  /*160d0*/  FADD.FTZ R18, R12, R10 ;  /* 0x0000000a0c127221 */ /* 0x008fe20000010000 */
[----:B------:R-:W-:-:S05]  /*160e0*/  IMAD.WIDE.U32 R10, R0, -0x2daee0ad, RZ ;  /* 0xd2511f53000a7825 */ /* 0x000fca00078e00ff */
[----:B------:R-:W-:Y:S02]  /*160f0*/  LOP3.LUT R0, R11, R216, R238, 0x96, !PT ;  /* 0x000000d80b007212 */ /* 0x000fe400078e96ee */
[----:B------:R-:W-:Y:S02]  /*16100*/  LOP3.LUT R11, R79, R214, R34, 0x96, !PT ;  /* 0x000000d64f0b7212 */ /* 0x000fe400078e9622 */
[----:B------:R-:W-:-:S03]  /*16110*/  F2FP.BF16.F32.PACK_AB R22, R12, R13 ;  /* 0x0000000d0c16723e */ /* 0x000fc600000010ff */
[----:B------:R-:W-:Y:S01]  /*16120*/  IMAD.WIDE.U32 R12, R11, -0x2daee0ad, RZ ;  /* 0xd2511f530b0c7825 */ /* 0x000fe200078e00ff */
[----:B------:R-:W-:-:S03]  /*16130*/  F2FP.BF16.F32.PACK_AB R41, R15, R16 ;  /* 0x000000100f29723e */ /* 0x000fc600000010ff */
        /* <DEDUP_REMOVED lines=13> */
[----:B------:R-:W-:Y:S02]  /*16210*/  PRMT R192, R157, 0x5410, R156 ;  /* 0x000054109dc07816 */ /* 0x000fe4000000009c */
[----:B------:R-:W-:Y:S02]  /*16220*/  LOP3.LUT R12, R0, 0xff, RZ, 0xc0, !PT ;  /* 0x000000ff000c7812 */ /* 0x000fe400078ec0ff */
[----:B------:R-:W-:Y:S02]  /*16230*/  @!P4 PRMT R156, R50, 0x5410, RZ ;  /* 0x00005410329cc816 */ /* 0x000fe400000000ff */
[----:B------:R-:W-:Y:S02]  /*16240*/  ISETP.GE.U32.AND P4, PT, R199, R12, PT ;  /* 0x0000000cc700720c */ /* 0x000fe40003f86070 */
[----:B------:R-:W-:Y:S01]  /*16250*/  LOP3.LUT R12, R0, 0xffff, RZ, 0xc0, !PT ;  /* 0x0000ffff000c7812 */ /* 0x000fe200078ec0ff */
[----:B------:R-:W-:-:S03]  /*16260*/  @!P3 HFMA2.BF16_V2 R55, -RZ.H0_H0, RZ.H0_H0, -R155.H0_H0 ;  /* 0x200000ffff37b231 */ /* 0x000fc6000034099b */
[----:B------:R-:W-:Y:S02]  /*16270*/  SHF.R.U32.HI R12, RZ, 0x8, R12 ;  /* 0x00000008ff0c7819 */ /* 0x000fe4000001160c */
[----:B------:R-:W-:Y:S02]  /*16280*/  PRMT R195, R155, 0x5410, R154 ;  /* 0x000054109bc37816 */ /* 0x000fe4000000009a */
[----:B------:R-:W-:Y:S02]  /*16290*/  LOP3.LUT R12, R12, 0xffff, RZ, 0xc0, !PT ;  /* 0x0000ffff0c0c7812 */ /* 0x000fe400078ec0ff */
[----:B------:R-:W-:Y:S01]  /*162a0*/  @!P3 PRMT R155, R55, 0x5410, RZ ;  /* 0x00005410379bb816 */ /* 0x000fe200000000ff */
[----:B------:R-:W-:Y:S01]  /*162b0*/  @!P0 HFMA2.BF16_V2 R54, -RZ.H0_H0, RZ.H0_H0, -R150.H0_H0 ;  /* 0x200000ffff368231 */ /* 0x000fe20000340996 */
[----:B------:R-:W-:Y:S02]  /*162c0*/  ISETP.GE.U32.AND P3, PT, R199, R12, PT ;  /* 0x0000000cc700720c */ /* 0x000fe40003f66070 */
[--C-:B------:R-:W-:Y:S01]  /*162d0*/  SHF.R.U32.HI R12, RZ, 0x10, R0.reuse ;  /* 0x00000010ff0c7819 */ /* 0x100fe20000011600 */
[----:B------:R-:W-:Y:S01]  /*162e0*/  @!P5 HFMA2.BF16_V2 R51, -RZ.H0_H0, RZ.H0_H0, -R157.H0_H0 ;  /* 0x200000ffff33d231 */ /* 0x000fe2000034099d */
[----:B------:R-:W-:Y:S01]  /*162f0*/  SHF.R.U32.HI R0, RZ, 0x18, R0 ;  /* 0x00000018ff007819 */ /* 0x000fe20000011600 */
[----:B------:R-:W-:Y:S01]  /*16300*/  @!P2 HFMA2.BF16_V2 R57, -RZ.H0_H0, RZ.H0_H0, -R154.H0_H0 ;  /* 0x200000ffff39a231 */ /* 0x000fe2000034099a */
[----:B------:R-:W-:-:S02]  /*16310*/  PRMT R194, R151, 0x5410, R150 ;  /* 0x0000541097c27816 */ /* 0x000fc40000000096 */
[----:B------:R-:W-:Y:S02]  /*16320*/  LOP3.LUT R12, R12, 0xff, RZ, 0xc0, !PT ;  /* 0x000000ff0c0c7812 */ /* 0x000fe400078ec0ff */
[----:B------:R-:W-:Y:S02]  /*16330*/  @!P0 PRMT R150, R54, 0x5410, RZ ;  /* 0x0000541036968816 */ /* 0x000fe400000000ff */
[----:B------:R-:W-:Y:S02]  /*16340*/  F2FP.BF16.F32.PACK_AB R23, R19, R25 ;  /* 0x000000191317723e */ /* 0x000fe400000010ff */
[----:B------:R-:W-:Y:S01]  /*16350*/  ISETP.GE.U32.AND P0, PT, R199, R0, PT ;  /* 0x00000000c700720c */ /* 0x000fe20003f06070 */
[----:B------:R-:W1:Y:S01]  /*16360*/  MUFU.EX2 R25, R75 ;  /* 0x0000004b00197308 */ /* 0x000e620000000800 */
[----:B------:R-:W-:Y:S02]  /*16370*/  @!P5 PRMT R157, R51, 0x5410, RZ ;  /* 0x00005410339dd816 */ /* 0x000fe400000000ff */
[----:B------:R-:W-:-:S02]  /*16380*/  LOP3.LUT R0, R10, 0xff, RZ, 0xc0, !PT ;  /* 0x000000ff0a007812 */ /* 0x000fc400078ec0ff */
[----:B------:R-:W-:Y:S02]  /*16390*/  ISETP.GE.U32.AND P5, PT, R199, R12, PT ;  /* 0x0000000cc700720c */ /* 0x000fe40003fa6070 */
[----:B------:R-:W-:Y:S01]  /*163a0*/  SHF.R.U32.HI R12, RZ, 0x10, R10 ;  /* 0x00000010ff0c7819 */ /* 0x000fe2000001160a */
[----:B------:R-:W-:Y:S01]  /*163b0*/  @!P6 HFMA2.BF16_V2 R52, -RZ.H0_H0, RZ.H0_H0, -R158.H0_H0 ;  /* 0x200000ffff34e231 */ /* 0x000fe2000034099e */
[----:B------:R-:W-:Y:S01]  /*163c0*/  @!P2 PRMT R154, R57, 0x5410, RZ ;  /* 0x00005410399aa816 */ /* 0x000fe200000000ff */
[----:B------:R-:W2:Y:S01]  /*163d0*/  MUFU.EX2 R17, R77 ;  /* 0x0000004d00117308 */ /* 0x000ea20000000800 */
[----:B------:R-:W-:Y:S02]  /*163e0*/  LOP3.LUT R15, R13, R218, R14, 0x96, !PT ;  /* 0x000000da0d0f7212 */ /* 0x000fe400078e960e */
[----:B------:R-:W-:Y:S02]  /*163f0*/  ISETP.GE.U32.AND P2, PT, R199, R0, PT ;  /* 0x00000000c700720c */ /* 0x000fe40003f46070 */
[----:B------:R-:W-:-:S02]  /*16400*/  LOP3.LUT R14, R10, 0xffff, RZ, 0xc0, !PT ;  /* 0x0000ffff0a0e7812 */ /* 0x000fc400078ec0ff */
[----:B------:R-:W-:Y:S02]  /*16410*/  SHF.R.U32.HI R0, RZ, 0x18, R10 ;  /* 0x00000018ff007819 */ /* 0x000fe4000001160a */
[----:B------:R-:W-:Y:S02]  /*16420*/  LOP3.LUT R10, R12, 0xff, RZ, 0xc0, !PT ;  /* 0x000000ff0c0a7812 */ /* 0x000fe400078ec0ff */
[----:B------:R-:W-:Y:S02]  /*16430*/  @!P6 PRMT R158, R52, 0x5410, RZ ;  /* 0x00005410349ee816 */ /* 0x000fe400000000ff */
[----:B------:R-:W-:Y:S01]  /*16440*/  ISETP.GE.U32.AND P6, PT, R199, R10, PT ;  /* 0x0000000ac700720c */ /* 0x000fe20003fc6070 */
[----:B------:R-:W-:Y:S01]  /*16450*/  IMAD.WIDE.U32 R10, R15, -0x2daee0ad, RZ ;  /* 0xd2511f530f0a7825 */ /* 0x000fe200078e00ff */
[----:B------:R-:W3:Y:S01]  /*16460*/  MUFU.EX2 R27, R98 ;  /* 0x00000062001b7308 */ /* 0x000ee20000000800 */
[----:B------:R-:W-:Y:S02]  /*16470*/  PRMT R131, R23, 0x7610, R131 ;  /* 0x0000761017837816 */ /* 0x000fe40000000083 */
[----:B------:R-:W-:-:S02]  /*16480*/  LOP3.LUT R13, R10, 0xff, RZ, 0xc0, !PT ;  /* 0x000000ff0a0d7812 */ /* 0x000fc400078ec0ff */
[----:B------:R-:W-:Y:S02]  /*16490*/  LOP3.LUT R19, R10, 0xffff, RZ, 0xc0, !PT ;  /* 0x0000ffff0a137812 */ /* 0x000fe400078ec0ff */
[--C-:B------:R-:W-:Y:S02]  /*164a0*/  SHF.R.U32.HI R15, RZ, 0x10, R10.reuse ;  /* 0x00000010ff0f7819 */ /* 0x100fe4000001160a */
[----:B------:R-:W-:Y:S01]  /*164b0*/  SHF.R.U32.HI R12, RZ, 0x18, R10 ;  /* 0x00000018ff0c7819 */ /* 0x000fe2000001160a */
[----:B-1----:R-:W-:Y:S01]  /*164c0*/  FADD.FTZ R10, R25, R18 ;  /* 0x00000012190a7221 */ /* 0x002fe20000010000 */
[----:B------:R-:W-:-:S03]  /*164d0*/  @!P1 HFMA2.BF16_V2 R56, -RZ.H0_H0, RZ.H0_H0, -R151.H0_H0 ;  /* 0x200000ffff389231 */ /* 0x000fc60000340997 */
[----:B--2---:R-:W-:Y:S01]  /*164e0*/  FADD.FTZ R18, R17, R10 ;  /* 0x0000000a11127221 */ /* 0x004fe20000010000 */
[----:B------:R-:W-:Y:S01]  /*164f0*/  SHF.R.U32.HI R10, RZ, 0x8, R14 ;  /* 0x00000008ff0a7819 */ /* 0x000fe2000001160e */
[----:B------:R-:W-:Y:S01]  /*16500*/  @!P4 HFMA2.BF16_V2 R60, -RZ.H0_H0, RZ.H0_H0, -R131.H0_H0 ;  /* 0x200000ffff3cc231 */ /* 0x000fe20000340983 */
[----:B------:R-:W-:Y:S02]  /*16510*/  PRMT R130, R23, 0x7632, R130 ;  /* 0x0000763217827816 */ /* 0x000fe40000000082 */
[----:B------:R-:W-:Y:S02]  /*16520*/  @!P1 PRMT R151, R56, 0x5410, RZ ;  /* 0x0000541038979816 */ /* 0x000fe400000000ff */
[----:B------:R-:W-:Y:S02]  /*16530*/  ISETP.GE.U32.AND P1, PT, R199, R0, PT ;  /* 0x00000000c700720c */ /* 0x000fe40003f26070 */
[----:B------:R-:W-:Y:S02]  /*16540*/  LOP3.LUT R10, R10, 0xffff, RZ, 0xc0, !PT ;  /* 0x0000ffff0a0a7812 */ /* 0x000fe400078ec0ff */
[----:B------:R-:W-:-:S02]  /*16550*/  LOP3.LUT R0, R11, R223, R16, 0x96, !PT ;  /* 0x000000df0b007212 */ /* 0x000fc400078e9610 */
[----:B------:R-:W-:Y:S02]  /*16560*/  PRMT R189, R131, 0x5410, R130 ;  /* 0x0000541083bd7816 */ /* 0x000fe40000000082 */
[----:B------:R-:W-:Y:S02]  /*16570*/  PRMT R106, R21, 0x7610, R106 ;  /* 0x00007610156a7816 */ /* 0x000fe4000000006a */
[----:B------:R-:W-:Y:S02]  /*16580*/  F2FP.BF16.F32.PACK_AB R24, R24, R26 ;  /* 0x0000001a1818723e */ /* 0x000fe400000010ff */
[----:B------:R-:W-:Y:S01]  /*16590*/  @!P4 PRMT R131, R60, 0x5410, RZ ;  /* 0x000054103c83c816 */ /* 0x000fe200000000ff */
[----:B---3--:R-:W-:Y:S01]  /*165a0*/  FADD.FTZ R11, R27, R20 ;  /* 0x000000141b0b7221 */ /* 0x008fe20000010000 */
[----:B------:R-:W-:Y:S01]  /*165b0*/  ISETP.GE.U32.AND P4, PT, R199, R10, PT ;  /* 0x0000000ac700720c */ /* 0x000fe20003f86070 */
[----:B------:R1:W-:Y:S01]  /*165c0*/  MUFU.EX2 R20, R107 ;  /* 0x0000006b00147308 */ /* 0x0003e20000000800 */
[----:B------:R-:W-:Y:S01]  /*165d0*/  SHF.R.U32.HI R10, RZ, 0x10, R0 ;  /* 0x00000010ff0a7819 */ /* 0x000fe20000011600 */
[----:B------:R-:W-:Y:S01]  /*165e0*/  @!P5 HFMA2.BF16_V2 R69, -RZ.H0_H0, RZ.H0_H0, -R106.H0_H0 ;  /* 0x200000ffff45d231 */ /* 0x000fe2000034096a */
[----:B------:R-:W-:Y:S01]  /*165f0*/  PRMT R133, R24, 0x7610, R133 ;  /* 0x0000761018857816 */ /* 0x000fe20000000085 */
[----:B------:R-:W-:Y:S01]  /*16600*/  IMAD.MOV.U32 R205, RZ, RZ, R170 ;  /* 0x000000ffffcd7224 */ /* 0x000fe200078e00aa */
[----:B------:R-:W-:-:S03]  /*16610*/  LOP3.LUT R10, R10, 0xff, RZ, 0xc0, !PT ;  /* 0x000000ff0a0a7812 */ /* 0x000fc600078ec0ff */
[----:B------:R-:W2:Y:S01]  /*16620*/  MUFU.EX2 R26, R99 ;  /* 0x00000063001a7308 */ /* 0x000ea20000000800 */
[----:B------:R-:W-:Y:S01]  /*16630*/  F2FP.BF16.F32.PACK_AB R17, R17, R25 ;  /* 0x000000191111723e */ /* 0x000fe200000010ff */
[----:B------:R-:W-:Y:S01]  /*16640*/  @!P2 HFMA2.BF16_V2 R72, -RZ.H0_H0, RZ.H0_H0, -R133.H0_H0 ;  /* 0x200000ffff48a231 */ /* 0x000fe20000340985 */
[----:B------:R-:W-:Y:S02]  /*16650*/  PRMT R132, R24, 0x7632, R132 ;  /* 0x0000763218847816 */ /* 0x000fe40000000084 */
[----:B-1----:R-:W-:-:S03]  /*16660*/  PRMT R107, R21, 0x7632, R107 ;  /* 0x00007632156b7816 */ /* 0x002fc6000000006b */
[----:B------:R1:W-:Y:S01]  /*16670*/  MUFU.EX2 R25, R186 ;  /* 0x000000ba00197308 */ /* 0x0003e20000000800 */
[----:B------:R-:W-:Y:S02]  /*16680*/  PRMT R170, R106, 0x5410, R107 ;  /* 0x000054106aaa7816 */ /* 0x000fe4000000006b */
[----:B------:R-:W-:Y:S02]  /*16690*/  @!P5 PRMT R106, R69, 0x5410, RZ ;  /* 0x00005410456ad816 */ /* 0x000fe400000000ff */
[----:B------:R-:W-:Y:S02]  /*166a0*/  ISETP.GE.U32.AND P5, PT, R199, R10, PT ;  /* 0x0000000ac700720c */ /* 0x000fe40003fa6070 */
[----:B------:R-:W-:Y:S01]  /*166b0*/  LOP3.LUT R10, R0, 0xff, RZ, 0xc0, !PT ;  /* 0x000000ff000a7812 */ /* 0x000fe200078ec0ff */
[----:B------:R-:W3:Y:S01]  /*166c0*/  MUFU.EX2 R14, R117 ;  /* 0x00000075000e7308 */ /* 0x000ee20000000800 */
[----:B------:R-:W-:Y:S01]  /*166d0*/  @!P4 HFMA2.BF16_V2 R74, -RZ.H0_H0, RZ.H0_H0, -R132.H0_H0 ;  /* 0x200000ffff4ac231 */ /* 0x000fe20000340984 */
[----:B------:R-:W-:Y:S01]  /*166e0*/  PRMT R135, R22, 0x7632, R135 ;  /* 0x0000763216877816 */ /* 0x000fe20000000087 */
[----:B-1----:R-:W-:-:S02]  /*166f0*/  IMAD.MOV.U32 R186, RZ, RZ, R32 ;  /* 0x000000ffffba7224 */ /* 0x002fc400078e0020 */
[----:B------:R-:W-:Y:S02]  /*16700*/  IMAD.MOV.U32 R32, RZ, RZ, R36 ;  /* 0x000000ffff207224 */ /* 0x000fe400078e0024 */
[----:B------:R-:W-:Y:S01]  /*16710*/  IMAD.MOV.U32 R36, RZ, RZ, R191 ;  /* 0x000000ffff247224 */ /* 0x000fe200078e00bf */
[----:B------:R-:W-:Y:S02]  /*16720*/  PRMT R191, R133, 0x5410, R132 ;  /* 0x0000541085bf7816 */ /* 0x000fe40000000084 */
[----:B------:R-:W-:Y:S02]  /*16730*/  @!P2 PRMT R133, R72, 0x5410, RZ ;  /* 0x000054104885a816 */ /* 0x000fe400000000ff */
[----:B------:R-:W-:Y:S02]  /*16740*/  ISETP.GE.U32.AND P2, PT, R199, R10, PT ;  /* 0x0000000ac700720c */ /* 0x000fe40003f46070 */
[----:B------:R-:W-:Y:S02]  /*16750*/  SHF.R.U32.HI R10, RZ, 0x18, R0 ;  /* 0x00000018ff0a7819 */ /* 0x000fe40000011600 */
[----:B------:R-:W-:Y:S01]  /*16760*/  LOP3.LUT R0, R0, 0xffff, RZ, 0xc0, !PT ;  /* 0x0000ffff00007812 */ /* 0x000fe200078ec0ff */
[----:B------:R-:W-:Y:S01]  /*16770*/  @!P1 HFMA2.BF16_V2 R76, -RZ.H0_H0, RZ.H0_H0, -R135.H0_H0 ;  /* 0x200000ffff4c9231 */ /* 0x000fe20000340987 */
[----:B------:R-:W-:-:S02]  /*16780*/  @!P4 PRMT R132, R74, 0x5410, RZ ;  /* 0x000054104a84c816 */ /* 0x000fc400000000ff */
[----:B------:R-:W-:Y:S02]  /*16790*/  PRMT R134, R22, 0x7610, R134 ;  /* 0x0000761016867816 */ /* 0x000fe40000000086 */
[----:B------:R-:W-:Y:S02]  /*167a0*/  ISETP.GE.U32.AND P4, PT, R199, R10, PT ;  /* 0x0000000ac700720c */ /* 0x000fe40003f86070 */
[----:B------:R-:W-:Y:S01]  /*167b0*/  LOP3.LUT R10, R15, 0xff, RZ, 0xc0, !PT ;  /* 0x000000ff0f0a7812 */ /* 0x000fe200078ec0ff */
[C---:B--2---:R-:W-:Y:S01]  /*167c0*/  FADD.FTZ R11, R26.reuse, R11 ;  /* 0x0000000b1a0b7221 */ /* 0x044fe20000010000 */
[----:B------:R-:W-:Y:S01]  /*167d0*/  SHF.R.U32.HI R0, RZ, 0x8, R0 ;  /* 0x00000008ff007819 */ /* 0x000fe20000011600 */
[----:B------:R-:W-:Y:S01]  /*167e0*/  IMAD.MOV.U32 R37, RZ, RZ, R190 ;  /* 0x000000ffff257224 */ /* 0x000fe200078e00be */
[----:B------:R-:W1:Y:S01]  /*167f0*/  MUFU.EX2 R15, R94 ;  /* 0x0000005e000f7308 */ /* 0x000e620000000800 */
[----:B------:R-:W-:Y:S01]  /*16800*/  F2FP.BF16.F32.PACK_AB R16, R26, R27 ;  /* 0x0000001b1a10723e */ /* 0x000fe200000010ff */
[----:B------:R-:W-:Y:S01]  /*16810*/  @!P0 HFMA2.BF16_V2 R68, -RZ.H0_H0, RZ.H0_H0, -R107.H0_H0 ;  /* 0x200000ffff448231 */ /* 0x000fe2000034096b */
[----:B------:R-:W-:Y:S01]  /*16820*/  PRMT R190, R134, 0x5410, R135 ;  /* 0x0000541086be7816 */ /* 0x000fe20000000087 */
[----:B------:R-:W-:Y:S01]  /*16830*/  @!P6 HFMA2.BF16_V2 R84, -RZ.H0_H0, RZ.H0_H0, -R134.H0_H0 ;  /* 0x200000ffff54e231 */ /* 0x000fe20000340986 */
[----:B------:R-:W-:Y:S01]  /*16840*/  @!P1 PRMT R135, R76, 0x5410, RZ ;  /* 0x000054104c879816 */ /* 0x000fe200000000ff */
[----:B------:R-:W-:Y:S01]  /*16850*/  FADD.FTZ R11, R20, R11 ;  /* 0x0000000b140b7221 */ /* 0x000fe20000010000 */
[----:B------:R-:W-:Y:S01]  /*16860*/  ISETP.GE.U32.AND P1, PT, R199, R10, PT ;  /* 0x0000000ac700720c */ /* 0x000fe20003f26070 */
[----:B------:R2:W-:Y:S01]  /*16870*/  MUFU.EX2 R23, R143 ;  /* 0x0000008f00177308 */ /* 0x0005e20000000800 */
[----:B------:R-:W-:Y:S01]  /*16880*/  LOP3.LUT R0, R0, 0xffff, RZ, 0xc0, !PT ;  /* 0x0000ffff00007812 */ /* 0x000fe200078ec0ff */
[----:B------:R-:W-:Y:S01]  /*16890*/  @!P3 HFMA2.BF16_V2 R66, -RZ.H0_H0, RZ.H0_H0, -R130.H0_H0 ;  /* 0x200000ffff42b231 */ /* 0x000fe20000340982 */
[----:B------:R-:W-:-:S02]  /*168a0*/  @!P0 PRMT R107, R68, 0x5410, RZ ;  /* 0x00005410446b8816 */ /* 0x000fc400000000ff */
[----:B------:R-:W-:-:S03]  /*168b0*/  @!P6 PRMT R134, R84, 0x5410, RZ ;  /* 0x000054105486e816 */ /* 0x000fc600000000ff */
[----:B------:R-:W4:Y:S01]  /*168c0*/  MUFU.EX2 R10, R95 ;  /* 0x0000005f000a7308 */ /* 0x000f220000000800 */
[C---:B------:R-:W-:Y:S01]  /*168d0*/  ISETP.GE.U32.AND P0, PT, R199.reuse, R12, PT ;  /* 0x0000000cc700720c */ /* 0x040fe20003f06070 */
[----:B---3--:R-:W-:Y:S01]  /*168e0*/  FADD.FTZ R12, R14, R11 ;  /* 0x0000000b0e0c7221 */ /* 0x008fe20000010000 */
[----:B------:R-:W-:Y:S02]  /*168f0*/  ISETP.GE.U32.AND P6, PT, R199, R0, PT ;  /* 0x00000000c700720c */ /* 0x000fe40003fc6070 */
[----:B------:R-:W-:Y:S02]  /*16900*/  SHF.R.U32.HI R0, RZ, 0x8, R19 ;  /* 0x00000008ff007819 */ /* 0x000fe40000011613 */
[----:B--2---:R-:W-:Y:S01]  /*16910*/  PRMT R143, R16, 0x7610, R143 ;  /* 0x00007610108f7816 */ /* 0x004fe2000000008f */
[----:B------:R2:W-:Y:S01]  /*16920*/  MUFU.EX2 R24, R138 ;  /* 0x0000008a00187308 */ /* 0x0005e20000000800 */
[----:B------:R-:W-:Y:S01]  /*16930*/  F2FP.BF16.F32.PACK_AB R11, R14, R20 ;  /* 0x000000140e0b723e */ /* 0x000fe200000010ff */
[----:B------:R-:W-:-:S02]  /*16940*/  IMAD.MOV.U32 R27, RZ, RZ, R210 ;  /* 0x000000ffff1b7224 */ /* 0x000fc400078e00d2 */
[----:B------:R-:W-:Y:S01]  /*16950*/  @!P2 HFMA2.BF16_V2 R85, -RZ.H0_H0, RZ.H0_H0, -R143.H0_H0 ;  /* 0x200000ffff55a231 */ /* 0x000fe2000034098f */
[----:B------:R-:W-:Y:S01]  /*16960*/  @!P3 PRMT R130, R66, 0x5410, RZ ;  /* 0x000054104282b816 */ /* 0x000fe200000000ff */
[----:B------:R-:W-:Y:S02]  /*16970*/  IMAD.MOV.U32 R210, RZ, RZ, R188 ;  /* 0x000000ffffd27224 */ /* 0x000fe400078e00bc */
[----:B------:R-:W3:Y:S01]  /*16980*/  MUFU.EX2 R14, R63 ;  /* 0x0000003f000e7308 */ /* 0x000ee20000000800 */
[----:B------:R-:W-:Y:S01]  /*16990*/  LOP3.LUT R0, R0, 0xffff, RZ, 0xc0, !PT ;  /* 0x0000ffff00007812 */ /* 0x000fe200078ec0ff */
[----:B------:R-:W-:Y:S01]  /*169a0*/  IMAD.MOV.U32 R188, RZ, RZ, R116 ;  /* 0x000000ffffbc7224 */ /* 0x000fe200078e0074 */
[----:B------:R-:W-:Y:S02]  /*169b0*/  ISETP.GE.U32.AND P3, PT, R199, R13, PT ;  /* 0x0000000dc700720c */ /* 0x000fe40003f66070 */
[----:B--2---:R-:W-:-:S03]  /*169c0*/  PRMT R138, R16, 0x7632, R138 ;  /* 0x00007632108a7816 */ /* 0x004fc6000000008a */
[----:B------:R-:W2:Y:S01]  /*169d0*/  MUFU.EX2 R13, R62 ;  /* 0x0000003e000d7308 */ /* 0x000ea20000000800 */
[----:B------:R-:W-:Y:S02]  /*169e0*/  PRMT R116, R143, 0x5410, R138 ;  /* 0x000054108f747816 */ /* 0x000fe4000000008a */
[----:B------:R-:W-:Y:S02]  /*169f0*/  @!P2 PRMT R143, R85, 0x5410, RZ ;  /* 0x00005410558fa816 */ /* 0x000fe400000000ff */
[----:B------:R-:W-:Y:S01]  /*16a00*/  ISETP.GE.U32.AND P2, PT, R199, R0, PT ;  /* 0x00000000c700720c */ /* 0x000fe20003f46070 */
[----:B-1----:R-:W-:Y:S02]  /*16a10*/  FADD.FTZ R0, R15, R18 ;  /* 0x000000120f007221 */ /* 0x002fe40000010000 */
[----:B------:R-:W1:Y:S01]  /*16a20*/  MUFU.EX2 R20, R230 ;  /* 0x000000e600147308 */ /* 0x000e620000000800 */
[C---:B------:R-:W-:Y:S02]  /*16a30*/  PRMT R147, R11.reuse, 0x7610, R147 ;  /* 0x000076100b937816 */ /* 0x040fe40000000093 */
[----:B------:R-:W-:Y:S01]  /*16a40*/  PRMT R146, R11, 0x7632, R146 ;  /* 0x000076320b927816 */ /* 0x000fe20000000092 */
[C---:B----4-:R-:W-:Y:S01]  /*16a50*/  FADD.FTZ R11, R10.reuse, R0 ;  /* 0x000000000a0b7221 */ /* 0x050fe20000010000 */
[----:B------:R-:W-:-:S03]  /*16a60*/  F2FP.BF16.F32.PACK_AB R0, R10, R15 ;  /* 0x0000000f0a00723e */ /* 0x000fc600000010ff */
[----:B------:R-:W4:Y:S01]  /*16a70*/  MUFU.EX2 R21, R139 ;  /* 0x0000008b00157308 */ /* 0x000f220000000800 */
[----:B------:R-:W-:-:S07]  /*16a80*/  PRMT R145, R0, 0x7610, R145 ;  /* 0x0000761000917816 */ /* 0x000fce0000000091 */
[----:B------:R-:W4:Y:S01]  /*16a90*/  MUFU.EX2 R16, R96 ;  /* 0x0000006000107308 */ /* 0x000f220000000800 */
[----:B------:R-:W-:Y:S01]  /*16aa0*/  PRMT R144, R0, 0x7632, R144 ;  /* 0x0000763200907816 */ /* 0x000fe20000000090 */
[----:B---3--:R-:W-:-:S06]  /*16ab0*/  FADD.FTZ R0, R14, R31 ;  /* 0x0000001f0e007221 */ /* 0x008fcc0000010000 */
[----:B------:R-:W3:Y:S01]  /*16ac0*/  MUFU.EX2 R26, R142 ;  /* 0x0000008e001a7308 */ /* 0x000ee20000000800 */
[----:B------:R-:W-:-:S07]  /*16ad0*/  IMAD.MOV.U32 R19, RZ, RZ, R37 ;  /* 0x000000ffff137224 */ /* 0x000fce00078e0025 */
[----:B------:R-:W3:Y:S01]  /*16ae0*/  MUFU.EX2 R15, R97 ;  /* 0x00000061000f7308 */ /* 0x000ee20000000800 */
[----:B------:R-:W-:Y:S02]  /*16af0*/  IMAD.MOV.U32 R37, RZ, RZ, R32 ;  /* 0x000000ffff257224 */ /* 0x000fe400078e0020 */
[----:B--2---:R-:W-:Y:S01]  /*16b00*/  FADD.FTZ R32, R13, R0 ;  /* 0x000000000d207221 */ /* 0x004fe20000010000 */
[----:B------:R-:W-:Y:S01]  /*16b10*/  FADD.FTZ R0, R25, R30 ;  /* 0x0000001e19007221 */ /* 0x000fe20000010000 */
[----:B------:R-:W-:-:S03]  /*16b20*/  FADD.FTZ R10, R24, R12 ;  /* 0x0000000c180a7221 */ /* 0x000fc60000010000 */
[----:B-1----:R-:W-:Y:S01]  /*16b30*/  FADD.FTZ R31, R20, R0 ;  /* 0x00000000141f7221 */ /* 0x002fe20000010000 */
[----:B----4-:R-:W-:Y:S01]  /*16b40*/  FADD.FTZ R10, R21, R10 ;  /* 0x0000000a150a7221 */ /* 0x010fe20000010000 */
[----:B------:R-:W-:-:S03]  /*16b50*/  FADD.FTZ R0, R16, R11 ;  /* 0x0000000b10007221 */ /* 0x000fc60000010000 */
[----:B---3--:R-:W-:Y:S01]  /*16b60*/  FADD.FTZ R11, R26, R10 ;  /* 0x0000000a1a0b7221 */ /* 0x008fe20000010000 */
[----:B------:R-:W-:Y:S01]  /*16b70*/  F2FP.BF16.F32.PACK_AB R38, R13, R14 ;  /* 0x0000000e0d26723e */ /* 0x000fe200000010ff */
[----:B------:R-:W-:Y:S01]  /*16b80*/  FADD.FTZ R10, R15, R0 ;  /* 0x000000000f0a7221 */ /* 0x000fe20000010000 */
[----:B------:R-:W-:Y:S01]  /*16b90*/  VIADD R0, R7, 0x2 ;  /* 0x0000000207007836 */ /* 0x000fe20000000000 */
[----:B------:R-:W1:Y:S04]  /*16ba0*/  MUFU.EX2 R13, R100 ;  /* 0x00000064000d7308 */ /* 0x000e680000000800 */
[----:B------:R-:W-:-:S04]  /*16bb0*/  LOP3.LUT R0, R3, R0, RZ, 0x3c, !PT ;  /* 0x0000000003007212 */ /* 0x000fc800078e3cff */
[----:B------:R-:W2:Y:S01]  /*16bc0*/  MUFU.EX2 R12, R112 ;  /* 0x00000070000c7308 */ /* 0x000ea20000000800 */
[----:B------:R-:W-:Y:S01]  /*16bd0*/  LOP3.LUT R0, R0, R129, RZ, 0x3c, !PT ;  /* 0x0000008100007212 */ /* 0x000fe200078e3cff */
[----:B------:R-:W-:Y:S01]  /*16be0*/  IMAD.MOV.U32 R30, RZ, RZ, R37 ;  /* 0x000000ffff1e7224 */ /* 0x000fe200078e0025 */
[----:B------:R-:W-:Y:S01]  /*16bf0*/  F2FP.BF16.F32.PACK_AB R39, R20, R25 ;  /* 0x000000191427723e */ /* 0x000fe200000010ff */
[----:B------:R-:W-:Y:S02]  /*16c00*/  IMAD.MOV.U32 R25, RZ, RZ, R36 ;  /* 0x000000ffff197224 */ /* 0x000fe400078e0024 */
[----:B------:R-:W-:-:S04]  /*16c10*/  IMAD.WIDE.U32 R36, R0, -0x326172a9, RZ ;  /* 0xcd9e8d5700247825 */ /* 0x000fc800078e00ff */
[----:B-1----:R-:W-:Y:S01]  /*16c20*/  FADD.FTZ R10, R13, R10 ;  /* 0x0000000a0d0a7221 */ /* 0x002fe20000010000 */
[----:B------:R-:W-:Y:S01]  /*16c30*/  LOP3.LUT R0, R37, R215, R196, 0x96, !PT ;  /* 0x000000d725007212 */ /* 0x000fe200078e96c4 */
[----:B------:R-:W-:Y:S01]  /*16c40*/  FADD.FTZ R18, R23, R11 ;  /* 0x0000000b17127221 */ /* 0x000fe20000010000 */
[C---:B------:R-:W-:Y:S01]  /*16c50*/  PRMT R142, R17.reuse, 0x7610, R142 ;  /* 0x00007610118e7816 */ /* 0x040fe2000000008e */
[----:B--2---:R-:W-:Y:S02]  /*16c60*/  FADD.FTZ R20, R12, R10 ;  /* 0x0000000a0c147221 */ /* 0x004fe40000010000 */
[----:B------:R-:W-:Y:S01]  /*16c70*/  IMAD.WIDE.U32 R10, R0, -0x2daee0ad, RZ ;  /* 0xd2511f53000a7825 */ /* 0x000fe200078e00ff */
[----:B------:R-:W-:-:S03]  /*16c80*/  PRMT R139, R17, 0x7632, R139 ;  /* 0x00007632118b7816 */ /* 0x000fc6000000008b */
[----:B------:R-:W-:Y:S02]  /*16c90*/  @!P5 HFMA2.BF16_V2 R87, -RZ.H0_H0, RZ.H0_H0, -R142.H0_H0 ;  /* 0x200000ffff57d231 */ /* 0x000fe4000034098e */
[----:B------:R-:W-:Y:S01]  /*16ca0*/  IMAD.MOV.U32 R17, RZ, RZ, R92 ;  /* 0x000000ffff117224 */ /* 0x000fe200078e005c */
[----:B------:R-:W-:Y:S02]  /*16cb0*/  LOP3.LUT R0, R11, R216, R238, 0x96, !PT ;  /* 0x000000d80b007212 */ /* 0x000fe400078e96ee */
[----:B------:R-:W-:Y:S02]  /*16cc0*/  LOP3.LUT R11, R79, R214, R36, 0x96, !PT ;  /* 0x000000d64f0b7212 */ /* 0x000fe400078e9624 */
[----:B------:R-:W-:Y:S02]  /*16cd0*/  PRMT R92, R142, 0x5410, R139 ;  /* 0x000054108e5c7816 */ /* 0x000fe4000000008b */
[----:B------:R-:W-:Y:S01]  /*16ce0*/  @!P5 PRMT R142, R87, 0x5410, RZ ;  /* 0x00005410578ed816 */ /* 0x000fe200000000ff */
[----:B------:R-:W-:Y:S01]  /*16cf0*/  IMAD.MOV.U32 R87, RZ, RZ, R202 ;  /* 0x000000ffff577224 */ /* 0x000fe200078e00ca */
[----:B------:R-:W-:-:S02]  /*16d00*/  F2FP.BF16.F32.PACK_AB R21, R21, R24 ;  /* 0x000000181515723e */ /* 0x000fc400000010ff */
[----:B------:R-:W-:Y:S02]  /*16d10*/  F2FP.BF16.F32.PACK_AB R24, R23, R26 ;  /* 0x0000001a1718723e */ /* 0x000fe400000010ff */
[----:B------:R-:W-:Y:S01]  /*16d20*/  F2FP.BF16.F32.PACK_AB R23, R12, R13 ;  /* 0x0000000d0c17723e */ /* 0x000fe200000010ff */
[----:B------:R-:W-:Y:S01]  /*16d30*/  IMAD.WIDE.U32 R12, R11, -0x2daee0ad, RZ ;  /* 0xd2511f530b0c7825 */ /* 0x000fe200078e00ff */
[----:B------:R-:W-:-:S03]  /*16d40*/  F2FP.BF16.F32.PACK_AB R22, R15, R16 ;  /* 0x000000100f16723e */ /* 0x000fc600000010ff */
[----:B------:R-:W-:Y:S02]  /*16d50*/  IMAD.MOV.U32 R26, RZ, RZ, R87 ;  /* 0x000000ffff1a7224 */ /* 0x000fe400078e0057 */
[----:B------:R-:W-:Y:S02]  /*16d60*/  IMAD.MOV.U32 R87, RZ, RZ, R17 ;  /* 0x000000ffff577224 */ /* 0x000fe400078e0011 */
        /* <DEDUP_REMOVED lines=12> */
[----:B------:R-:W-:-:S04]  /*16e30*/  LOP3.LUT R0, R11, R222, R12, 0x96, !PT ;  /* 0x000000de0b007212 */ /* 0x000fc800078e960c */
[----:B------:R-:W-:Y:S02]  /*16e40*/  LOP3.LUT R12, R0, 0xff, RZ, 0xc0, !PT ;  /* 0x000000ff000c7812 */ /* 0x000fe400078ec0ff */
[----:B------:R-:W-:Y:S02]  /*16e50*/  @!P4 PRMT R139, R86, 0x5410, RZ ;  /* 0x00005410568bc816 */ /* 0x000fe400000000ff */
[----:B------:R-:W-:Y:S02]  /*16e60*/  ISETP.GE.U32.AND P4, PT, R199, R12, PT ;  /* 0x0000000cc700720c */ /* 0x000fe40003f86070 */
[----:B------:R-:W-:Y:S01]  /*16e70*/  LOP3.LUT R12, R0, 0xffff, RZ, 0xc0, !PT ;  /* 0x0000ffff000c7812 */ /* 0x000fe200078ec0ff */
[----:B------:R-:W-:-:S03]  /*16e80*/  @!P3 HFMA2.BF16_V2 R90, -RZ.H0_H0, RZ.H0_H0, -R147.H0_H0 ;  /* 0x200000ffff5ab231 */ /* 0x000fc60000340993 */
[----:B------:R-:W-:Y:S01]  /*16e90*/  SHF.R.U32.HI R12, RZ, 0x8, R12 ;  /* 0x00000008ff0c7819 */ /* 0x000fe2000001160c */
[----:B------:R-:W-:Y:S01]  /*16ea0*/  IMAD.MOV.U32 R230, RZ, RZ, R206 ;  /* 0x000000ffffe67224 */ /* 0x000fe200078e00ce */
[----:B------:R-:W-:Y:S02]  /*16eb0*/  PRMT R206, R147, 0x5410, R146 ;  /* 0x0000541093ce7816 */ /* 0x000fe40000000092 */
[----:B------:R-:W-:Y:S02]  /*16ec0*/  LOP3.LUT R12, R12, 0xffff, RZ, 0xc0, !PT ;  /* 0x0000ffff0c0c7812 */ /* 0x000fe400078ec0ff */
[----:B------:R-:W-:Y:S01]  /*16ed0*/  @!P3 PRMT R147, R90, 0x5410, RZ ;  /* 0x000054105a93b816 */ /* 0x000fe200000000ff */
[----:B------:R-:W-:Y:S01]  /*16ee0*/  @!P0 HFMA2.BF16_V2 R91, -RZ.H0_H0, RZ.H0_H0, -R144.H0_H0 ;  /* 0x200000ffff5b8231 */ /* 0x000fe20000340990 */
[----:B------:R-:W-:Y:S02]  /*16ef0*/  ISETP.GE.U32.AND P3, PT, R199, R12, PT ;  /* 0x0000000cc700720c */ /* 0x000fe40003f66070 */
[----:B------:R-:W-:Y:S01]  /*16f00*/  SHF.R.U32.HI R12, RZ, 0x10, R0 ;  /* 0x00000010ff0c7819 */ /* 0x000fe20000011600 */
[----:B------:R-:W-:Y:S01]  /*16f10*/  IMAD.MOV.U32 R86, RZ, RZ, R230 ;  /* 0x000000ffff567224 */ /* 0x000fe200078e00e6 */
[----:B------:R-:W-:Y:S01]  /*16f20*/  SHF.R.U32.HI R0, RZ, 0x18, R0 ;  /* 0x00000018ff007819 */ /* 0x000fe20000011600 */
[----:B------:R-:W-:Y:S01]  /*16f30*/  IMAD.MOV.U32 R230, RZ, RZ, R27 ;  /* 0x000000ffffe67224 */ /* 0x000fe200078e001b */
[----:B------:R-:W-:Y:S01]  /*16f40*/  PRMT R202, R145, 0x5410, R144 ;  /* 0x0000541091ca7816 */ /* 0x000fe20000000090 */
[----:B------:R-:W1:Y:S01]  /*16f50*/  MUFU.EX2 R27, R231 ;  /* 0x000000e7001b7308 */ /* 0x000e620000000800 */
[----:B------:R-:W-:Y:S01]  /*16f60*/  LOP3.LUT R12, R12, 0xff, RZ, 0xc0, !PT ;  /* 0x000000ff0c0c7812 */ /* 0x000fe200078ec0ff */
[----:B------:R-:W-:Y:S01]  /*16f70*/  @!P2 HFMA2.BF16_V2 R89, -RZ.H0_H0, RZ.H0_H0, -R146.H0_H0 ;  /* 0x200000ffff59a231 */ /* 0x000fe20000340992 */
[----:B------:R-:W-:-:S02]  /*16f80*/  @!P0 PRMT R144, R91, 0x5410, RZ ;  /* 0x000054105b908816 */ /* 0x000fc400000000ff */
[C---:B------:R-:W-:Y:S02]  /*16f90*/  ISETP.GE.U32.AND P0, PT, R199.reuse, R0, PT ;  /* 0x00000000c700720c */ /* 0x040fe40003f06070 */
[----:B------:R-:W-:Y:S02]  /*16fa0*/  LOP3.LUT R0, R10, 0xff, RZ, 0xc0, !PT ;  /* 0x000000ff0a007812 */ /* 0x000fe400078ec0ff */
[----:B------:R-:W-:Y:S02]  /*16fb0*/  ISETP.GE.U32.AND P5, PT, R199, R12, PT ;  /* 0x0000000cc700720c */ /* 0x000fe40003fa6070 */
[----:B------:R-:W-:Y:S01]  /*16fc0*/  SHF.R.U32.HI R12, RZ, 0x10, R10 ;  /* 0x00000010ff0c7819 */ /* 0x000fe2000001160a */
[----:B------:R-:W-:Y:S01]  /*16fd0*/  @!P6 HFMA2.BF16_V2 R88, -RZ.H0_H0, RZ.H0_H0, -R138.H0_H0 ;  /* 0x200000ffff58e231 */ /* 0x000fe2000034098a */
[----:B------:R-:W-:Y:S02]  /*16fe0*/  @!P2 PRMT R146, R89, 0x5410, RZ ;  /* 0x000054105992a816 */ /* 0x000fe400000000ff */
[----:B------:R-:W-:-:S02]  /*16ff0*/  LOP3.LUT R15, R13, R218, R14, 0x96, !PT ;  /* 0x000000da0d0f7212 */ /* 0x000fc400078e960e */
[C---:B------:R-:W-:Y:S02]  /*17000*/  ISETP.GE.U32.AND P2, PT, R199.reuse, R0, PT ;  /* 0x00000000c700720c */ /* 0x040fe40003f46070 */
[----:B------:R-:W-:Y:S02]  /*17010*/  LOP3.LUT R14, R10, 0xffff, RZ, 0xc0, !PT ;  /* 0x0000ffff0a0e7812 */ /* 0x000fe400078ec0ff */
[----:B------:R-:W-:Y:S02]  /*17020*/  SHF.R.U32.HI R0, RZ, 0x18, R10 ;  /* 0x00000018ff007819 */ /* 0x000fe4000001160a */
[----:B------:R-:W-:Y:S01]  /*17030*/  LOP3.LUT R10, R12, 0xff, RZ, 0xc0, !PT ;  /* 0x000000ff0c0a7812 */ /* 0x000fe200078ec0ff */
[----:B------:R-:W-:Y:S01]  /*17040*/  @!P1 HFMA2.BF16_V2 R93, -RZ.H0_H0, RZ.H0_H0, -R145.H0_H0 ;  /* 0x200000ffff5d9231 */ /* 0x000fe20000340991 */
[----:B------:R-:W-:Y:S02]  /*17050*/  @!P6 PRMT R138, R88, 0x5410, RZ ;  /* 0x00005410588ae816 */ /* 0x000fe400000000ff */
[----:B------:R-:W-:Y:S01]  /*17060*/  ISETP.GE.U32.AND P6, PT, R199, R10, PT ;  /* 0x0000000ac700720c */ /* 0x000fe20003fc6070 */
[----:B------:R-:W-:Y:S01]  /*17070*/  IMAD.WIDE.U32 R10, R15, -0x2daee0ad, RZ ;  /* 0xd2511f530f0a7825 */ /* 0x000fe200078e00ff */
[----:B------:R-:W-:-:S03]  /*17080*/  @!P1 PRMT R145, R93, 0x5410, RZ ;  /* 0x000054105d919816 */ /* 0x000fc600000000ff */
[----:B-1----:R-:W-:Y:S01]  /*17090*/  FADD.FTZ R12, R27, R18 ;  /* 0x000000121b0c7221 */ /* 0x002fe20000010000 */
[----:B------:R-:W-:Y:S01]  /*170a0*/  ISETP.GE.U32.AND P1, PT, R199, R0, PT ;  /* 0x00000000c700720c */ /* 0x000fe20003f26070 */
[----:B------:R-:W-:Y:S01]  /*170b0*/  IMAD.MOV.U32 R18, RZ, RZ, R19 ;  /* 0x000000ffff127224 */ /* 0x000fe200078e0013 */
[----:B------:R-:W-:Y:S02]  /*170c0*/  LOP3.LUT R0, R11, R223, R16, 0x96, !PT ;  /* 0x000000df0b007212 */ /* 0x000fe400078e9610 */
[C---:B------:R-:W-:Y:S02]  /*170d0*/  LOP3.LUT R19, R10.reuse, 0xffff, RZ, 0xc0, !PT ;  /* 0x0000ffff0a137812 */ /* 0x040fe400078ec0ff */
[----:B------:R-:W-:Y:S02]  /*170e0*/  LOP3.LUT R13, R10, 0xff, RZ, 0xc0, !PT ;  /* 0x000000ff0a0d7812 */ /* 0x000fe400078ec0ff */
[--C-:B------:R-:W-:Y:S02]  /*170f0*/  SHF.R.U32.HI R15, RZ, 0x10, R10.reuse ;  /* 0x00000010ff0f7819 */ /* 0x100fe4000001160a */
[----:B------:R-:W-:Y:S01]  /*17100*/  SHF.R.U32.HI R11, RZ, 0x18, R10 ;  /* 0x00000018ff0b7819 */ /* 0x000fe2000001160a */
[----:B------:R-:W-:-:S02]  /*17110*/  IMAD.MOV.U32 R10, RZ, RZ, R235 ;  /* 0x000000ffff0a7224 */ /* 0x000fc400078e00eb */
[----:B------:R-:W2:Y:S01]  /*17120*/  LDL.LU R235, [R1+0x514] ;  /* 0x0005140001eb7983 */ /* 0x000ea20000300800 */
[----:B------:R-:W-:Y:S02]  /*17130*/  IMAD.MOV.U32 R231, RZ, RZ, R25 ;  /* 0x000000ffffe77224 */ /* 0x000fe400078e0019 */
[----:B------:R1:W3:Y:S08]  /*17140*/  MUFU.EX2 R25, R234 ;  /* 0x000000ea00197308 */ /* 0x0002f00000000800 */
[----:B------:R-:W-:Y:S01]  /*17150*/  MUFU.EX2 R17, R124 ;  /* 0x0000007c00117308 */ /* 0x000fe20000000800 */
[----:B-1----:R-:W-:-:S07]  /*17160*/  IMAD.MOV.U32 R234, RZ, RZ, R26 ;  /* 0x000000ffffea7224 */ /* 0x002fce00078e001a */
[----:B------:R-:W1:Y:S01]  /*17170*/  MUFU.EX2 R26, R115 ;  /* 0x00000073001a7308 */ /* 0x000e620000000800 */
[----:B---3--:R-:W-:Y:S01]  /*17180*/  F2FP.BF16.F32.PACK_AB R16, R25, R27 ;  /* 0x0000001b1910723e */ /* 0x008fe200000010ff */
[----:B------:R-:W-:Y:S01]  /*17190*/  IMAD.MOV.U32 R27, RZ, RZ, R10 ;  /* 0x000000ffff1b7224 */ /* 0x000fe200078e000a */
[C---:B------:R-:W-:Y:S02]  /*171a0*/  PRMT R127, R21.reuse, 0x7610, R127 ;  /* 0x00007610157f7816 */ /* 0x040fe4000000007f */
[----:B------:R-:W-:Y:S01]  /*171b0*/  PRMT R126, R21, 0x7632, R126 ;  /* 0x00007632157e7816 */ /* 0x000fe2000000007e */
[----:B------:R-:W-:Y:S01]  /*171c0*/  IMAD.MOV.U32 R21, RZ, RZ, R18 ;  /* 0x000000ffff157224 */ /* 0x000fe200078e0012 */
[----:B------:R-:W-:Y:S01]  /*171d0*/  PRMT R125, R22, 0x7632, R125 ;  /* 0x00007632167d7816 */ /* 0x000fe2000000007d */
[----:B-1----:R-:W-:Y:S02]  /*171e0*/  FADD.FTZ R10, R26, R20 ;  /* 0x000000141a0a7221 */ /* 0x002fe40000010000 */
[----:B------:R-:W-:Y:S01]  /*171f0*/  @!P3 HFMA2.BF16_V2 R102, -RZ.H0_H0, RZ.H0_H0, -R126.H0_H0 ;  /* 0x200000ffff66b231 */ /* 0x000fe2000034097e */
[----:B------:R-:W-:Y:S01]  /*17200*/  PRMT R124, R22, 0x7610, R124 ;  /* 0x00007610167c7816 */ /* 0x000fe2000000007c */
[----:B------:R-:W-:-:S02]  /*17210*/  @!P4 HFMA2.BF16_V2 R101, -RZ.H0_H0, RZ.H0_H0, -R127.H0_H0 ;  /* 0x200000ffff65c231 */ /* 0x000fc4000034097f */
[C---:B------:R-:W-:Y:S01]  /*17220*/  FADD.FTZ R18, R17.reuse, R10 ;  /* 0x0000000a11127221 */ /* 0x040fe20000010000 */
[----:B------:R-:W-:Y:S01]  /*17230*/  IMAD.MOV.U32 R10, RZ, RZ, R200 ;  /* 0x000000ffff0a7224 */ /* 0x000fe200078e00c8 */
[----:B------:R-:W-:Y:S01]  /*17240*/  F2FP.BF16.F32.PACK_AB R17, R17, R26 ;  /* 0x0000001a1111723e */ /* 0x000fe200000010ff */
[----:B------:R-:W-:Y:S02]  /*17250*/  @!P0 HFMA2.BF16_V2 R103, -RZ.H0_H0, RZ.H0_H0, -R125.H0_H0 ;  /* 0x200000ffff678231 */ /* 0x000fe4000034097d */
[----:B------:R-:W-:Y:S01]  /*17260*/  FADD.FTZ R12, R25, R12 ;  /* 0x0000000c190c7221 */ /* 0x000fe20000010000 */
[----:B------:R-:W-:Y:S01]  /*17270*/  IMAD.MOV.U32 R26, RZ, RZ, R10 ;  /* 0x000000ffff1a7224 */ /* 0x000fe200078e000a */
[----:B------:R-:W-:Y:S01]  /*17280*/  SHF.R.U32.HI R10, RZ, 0x8, R14 ;  /* 0x00000008ff0a7819 */ /* 0x000fe2000001160e */
[----:B------:R-:W-:Y:S01]  /*17290*/  IMAD.MOV.U32 R14, RZ, RZ, R234 ;  /* 0x000000ffff0e7224 */ /* 0x000fe200078e00ea */
[----:B------:R-:W-:Y:S01]  /*172a0*/  PRMT R234, R127, 0x5410, R126 ;  /* 0x000054107fea7816 */ /* 0x000fe2000000007e */
[----:B------:R-:W3:Y:S01]  /*172b0*/  LDL.LU R20, [R1+0x16c] ;  /* 0x00016c0001147983 */ /* 0x000ee20000300800 */
[----:B------:R-:W-:-:S02]  /*172c0*/  @!P3 PRMT R126, R102, 0x5410, RZ ;  /* 0x00005410667eb816 */ /* 0x000fc400000000ff */
[----:B------:R-:W-:Y:S01]  /*172d0*/  LOP3.LUT R10, R10, 0xffff, RZ, 0xc0, !PT ;  /* 0x0000ffff0a0a7812 */ /* 0x000fe200078ec0ff */
[----:B------:R-:W-:Y:S01]  /*172e0*/  @!P5 HFMA2.BF16_V2 R104, -RZ.H0_H0, RZ.H0_H0, -R124.H0_H0 ;  /* 0x200000ffff68d231 */ /* 0x000fe2000034097c */
[----:B------:R-:W-:Y:S01]  /*172f0*/  ISETP.GE.U32.AND P3, PT, R199, R13, PT ;  /* 0x0000000dc700720c */ /* 0x000fe20003f66070 */
[----:B------:R-:W-:Y:S01]  /*17300*/  IMAD.MOV.U32 R13, RZ, RZ, R14 ;  /* 0x000000ffff0d7224 */ /* 0x000fe200078e000e */
[----:B------:R-:W-:Y:S01]  /*17310*/  @!P4 PRMT R127, R101, 0x5410, RZ ;  /* 0x00005410657fc816 */ /* 0x000fe200000000ff */
[----:B------:R1:W4:Y:S01]  /*17320*/  LDL.LU R200, [R1+0x510] ;  /* 0x0005100001c87983 */ /* 0x0003220000300800 */
[----:B------:R-:W-:Y:S01]  /*17330*/  ISETP.GE.U32.AND P4, PT, R199, R10, PT ;  /* 0x0000000ac700720c */ /* 0x000fe20003f86070 */
[----:B------:R-:W-:Y:S01]  /*17340*/  IMAD.MOV.U32 R10, RZ, RZ, R212 ;  /* 0x000000ffff0a7224 */ /* 0x000fe200078e00d4 */
[----:B------:R-:W-:Y:S01]  /*17350*/  PRMT R123, R24, 0x7610, R123 ;  /* 0x00007610187b7816 */ /* 0x000fe2000000007b */
[----:B------:R1:W4:Y:S02]  /*17360*/  LDL.LU R212, [R1+0x50c] ;  /* 0x00050c0001d47983 */ /* 0x0003240000300800 */
[----:B------:R-:W-:Y:S01]  /*17370*/  IMAD.MOV.U32 R22, RZ, RZ, R10 ;  /* 0x000000ffff167224 */ /* 0x000fe200078e000a */
[----:B------:R-:W-:-:S04]  /*17380*/  SHF.R.U32.HI R10, RZ, 0x10, R0 ;  /* 0x00000010ff0a7819 */ /* 0x000fc80000011600 */
[----:B------:R-:W-:Y:S01]  /*17390*/  LOP3.LUT R10, R10, 0xff, RZ, 0xc0, !PT ;  /* 0x000000ff0a0a7812 */ /* 0x000fe200078ec0ff */
[----:B------:R-:W-:Y:S01]  /*173a0*/  @!P2 HFMA2.BF16_V2 R105, -RZ.H0_H0, RZ.H0_H0, -R123.H0_H0 ;  /* 0x200000ffff69a231 */ /* 0x000fe2000034097b */
[----:B------:R-:W-:-:S05]  /*173b0*/  PRMT R122, R24, 0x7632, R122 ;  /* 0x00007632187a7816 */ /* 0x000fca000000007a */
[----:B------:R-:W-:Y:S01]  /*173c0*/  @!P4 HFMA2.BF16_V2 R108, -RZ.H0_H0, RZ.H0_H0, -R122.H0_H0 ;  /* 0x200000ffff6cc231 */ /* 0x000fe2000034097a */
[C---:B------:R-:W-:Y:S02]  /*173d0*/  PRMT R120, R23.reuse, 0x7610, R120 ;  /* 0x0000761017787816 */ /* 0x040fe40000000078 */
[----:B------:R-:W-:-:S03]  /*173e0*/  PRMT R121, R23, 0x7632, R121 ;  /* 0x0000763217797816 */ /* 0x000fc60000000079 */
[----:B------:R-:W-:Y:S01]  /*173f0*/  @!P6 HFMA2.BF16_V2 R114, -RZ.H0_H0, RZ.H0_H0, -R120.H0_H0 ;  /* 0x200000ffff72e231 */ /* 0x000fe20000340978 */
[----:B--2---:R2:W1:Y:S02]  /*17400*/  MUFU.EX2 R14, R235 ;  /* 0x000000eb000e7308 */ /* 0x0044640000000800 */
[----:B--2---:R-:W-:Y:S02]  /*17410*/  PRMT R235, R124, 0x5410, R125 ;  /* 0x000054107ceb7816 */ /* 0x004fe4000000007d */
[----:B------:R-:W-:Y:S02]  /*17420*/  @!P0 PRMT R125, R103, 0x5410, RZ ;  /* 0x00005410677d8816 */ /* 0x000fe400000000ff */
[----:B------:R-:W-:Y:S02]  /*17430*/  ISETP.GE.U32.AND P0, PT, R199, R11, PT ;  /* 0x0000000bc700720c */ /* 0x000fe40003f06070 */
[----:B------:R-:W2:Y:S01]  /*17440*/  MUFU.EX2 R11, R240 ;  /* 0x000000f0000b7308 */ /* 0x000ea20000000800 */
[----:B------:R-:W-:-:S02]  /*17450*/  @!P5 PRMT R124, R104, 0x5410, RZ ;  /* 0x00005410687cd816 */ /* 0x000fc400000000ff */
[----:B------:R-:W-:Y:S01]  /*17460*/  ISETP.GE.U32.AND P5, PT, R199, R10, PT ;  /* 0x0000000ac700720c */ /* 0x000fe20003fa6070 */
[----:B-1----:R-:W-:Y:S01]  /*17470*/  FADD.FTZ R10, R14, R12 ;  /* 0x0000000c0e0a7221 */ /* 0x002fe20000010000 */
[----:B------:R-:W-:-:S03]  /*17480*/  IMAD.MOV.U32 R12, RZ, RZ, R13 ;  /* 0x000000ffff0c7224 */ /* 0x000fc600078e000d */
[C---:B--2---:R-:W-:Y:S01]  /*17490*/  FADD.FTZ R13, R11.reuse, R10 ;  /* 0x0000000a0b0d7221 */ /* 0x044fe20000010000 */
[----:B------:R-:W-:Y:S01]  /*174a0*/  F2FP.BF16.F32.PACK_AB R11, R11, R14 ;  /* 0x0000000e0b0b723e */ /* 0x000fe200000010ff */
[----:B------:R-:W-:Y:S01]  /*174b0*/  IMAD.MOV.U32 R14, RZ, RZ, R234 ;  /* 0x000000ffff0e7224 */ /* 0x000fe200078e00ea */
[----:B------:R-:W-:Y:S02]  /*174c0*/  LOP3.LUT R10, R0, 0xff, RZ, 0xc0, !PT ;  /* 0x000000ff000a7812 */ /* 0x000fe400078ec0ff */
[----:B------:R-:W-:Y:S02]  /*174d0*/  PRMT R234, R123, 0x5410, R122 ;  /* 0x000054107bea7816 */ /* 0x000fe4000000007a */
[----:B------:R-:W-:Y:S02]  /*174e0*/  @!P2 PRMT R123, R105, 0x5410, RZ ;  /* 0x00005410697ba816 */ /* 0x000fe400000000ff */
[----:B------:R-:W-:Y:S01]  /*174f0*/  ISETP.GE.U32.AND P2, PT, R199, R10, PT ;  /* 0x0000000ac700720c */ /* 0x000fe20003f46070 */
[----:B------:R-:W-:Y:S01]  /*17500*/  IMAD.MOV.U32 R10, RZ, RZ, R213 ;  /* 0x000000ffff0a7224 */ /* 0x000fe200078e00d5 */
[----:B------:R-:W-:Y:S01]  /*17510*/  @!P4 PRMT R122, R108, 0x5410, RZ ;  /* 0x000054106c7ac816 */ /* 0x000fe200000000ff */
[----:B------:R1:W2:Y:S02]  /*17520*/  LDL.LU R213, [R1+0x508] ;  /* 0x0005080001d57983 */ /* 0x0002a40000300800 */
[----:B------:R-:W-:Y:S01]  /*17530*/  IMAD.MOV.U32 R108, RZ, RZ, R10 ;  /* 0x000000ffff6c7224 */ /* 0x000fe200078e000a */
[----:B------:R-:W-:-:S02]  /*17540*/  SHF.R.U32.HI R10, RZ, 0x18, R0 ;  /* 0x00000018ff0a7819 */ /* 0x000fc40000011600 */
[----:B------:R-:W-:Y:S02]  /*17550*/  LOP3.LUT R0, R0, 0xffff, RZ, 0xc0, !PT ;  /* 0x0000ffff00007812 */ /* 0x000fe400078ec0ff */
[----:B------:R-:W-:Y:S02]  /*17560*/  ISETP.GE.U32.AND P4, PT, R199, R10, PT ;  /* 0x0000000ac700720c */ /* 0x000fe40003f86070 */
[----:B------:R-:W-:Y:S02]  /*17570*/  SHF.R.U32.HI R0, RZ, 0x8, R0 ;  /* 0x00000008ff007819 */ /* 0x000fe40000011600 */
[----:B------:R-:W-:Y:S01]  /*17580*/  LOP3.LUT R10, R15, 0xff, RZ, 0xc0, !PT ;  /* 0x000000ff0f0a7812 */ /* 0x000fe200078ec0ff */
[----:B------:R-:W-:Y:S01]  /*17590*/  IMAD.MOV.U32 R15, RZ, RZ, R108 ;  /* 0x000000ffff0f7224 */ /* 0x000fe200078e006c */
[----:B------:R-:W-:Y:S01]  /*175a0*/  LOP3.LUT R0, R0, 0xffff, RZ, 0xc0, !PT ;  /* 0x0000ffff00007812 */ /* 0x000fe200078ec0ff */
[----:B------:R-:W-:Y:S02]  /*175b0*/  IMAD.MOV.U32 R108, RZ, RZ, R14 ;  /* 0x000000ffff6c7224 */ /* 0x000fe400078e000e */
[----:B------:R-:W-:Y:S01]  /*175c0*/  IMAD.MOV.U32 R14, RZ, RZ, R231 ;  /* 0x000000ffff0e7224 */ /* 0x000fe200078e00e7 */
[----:B------:R-:W-:-:S02]  /*175d0*/  PRMT R231, R120, 0x5410, R121 ;  /* 0x0000541078e77816 */ /* 0x000fc40000000079 */
[----:B------:R-:W-:Y:S02]  /*175e0*/  @!P6 PRMT R120, R114, 0x5410, RZ ;  /* 0x000054107278e816 */ /* 0x000fe400000000ff */
[----:B------:R-:W-:Y:S02]  /*175f0*/  ISETP.GE.U32.AND P6, PT, R199, R0, PT ;  /* 0x00000000c700720c */ /* 0x000fe40003fc6070 */
[----:B------:R-:W-:Y:S01]  /*17600*/  SHF.R.U32.HI R0, RZ, 0x8, R19 ;  /* 0x00000008ff007819 */ /* 0x000fe20000011613 */
[----:B------:R-:W-:Y:S02]  /*17610*/  IMAD.MOV.U32 R19, RZ, RZ, R187 ;  /* 0x000000ffff137224 */ /* 0x000fe400078e00bb */
[----:B------:R-:W4:Y:S01]  /*17620*/  LDL.LU R187, [R1+0x504] ;  /* 0x0005040001bb7983 */ /* 0x000f220000300800 */
[----:B------:R-:W-:Y:S01]  /*17630*/  @!P1 HFMA2.BF16_V2 R113, -RZ.H0_H0, RZ.H0_H0, -R121.H0_H0 ;  /* 0x200000ffff719231 */ /* 0x000fe20000340979 */
[C---:B------:R-:W-:Y:S02]  /*17640*/  PRMT R117, R16.reuse, 0x7610, R117 ;  /* 0x0000761010757816 */ /* 0x040fe40000000075 */
[----:B------:R-:W-:Y:S01]  /*17650*/  PRMT R115, R16, 0x7632, R115 ;  /* 0x0000763210737816 */ /* 0x000fe20000000073 */
[----:B------:R-:W-:Y:S01]  /*17660*/  IMAD.MOV.U32 R16, RZ, RZ, R12 ;  /* 0x000000ffff107224 */ /* 0x000fe200078e000c */
[----:B------:R-:W-:Y:S01]  /*17670*/  @!P1 PRMT R121, R113, 0x5410, RZ ;  /* 0x0000541071799816 */ /* 0x000fe200000000ff */
[----:B------:R-:W-:Y:S01]  /*17680*/  @!P2 HFMA2.BF16_V2 R163, -RZ.H0_H0, RZ.H0_H0, -R117.H0_H0 ;  /* 0x200000ffffa3a231 */ /* 0x000fe20000340975 */
[----:B------:R-:W-:Y:S01]  /*17690*/  ISETP.GE.U32.AND P1, PT, R199, R10, PT ;  /* 0x0000000ac700720c */ /* 0x000fe20003f26070 */
[----:B------:R-:W-:Y:S01]  /*176a0*/  IMAD.MOV.U32 R10, RZ, RZ, R21 ;  /* 0x000000ffff0a7224 */ /* 0x000fe200078e0015 */
[----:B------:R-:W-:Y:S01]  /*176b0*/  LOP3.LUT R0, R0, 0xffff, RZ, 0xc0, !PT ;  /* 0x0000ffff00007812 */ /* 0x000fe200078ec0ff */
[----:B------:R3:W1:Y:S01]  /*176c0*/  MUFU.EX2 R12, R180 ;  /* 0x000000b4000c7308 */ /* 0x0006620000000800 */
[----:B------:R-:W-:Y:S01]  /*176d0*/  @!P6 HFMA2.BF16_V2 R164, -RZ.H0_H0, RZ.H0_H0, -R115.H0_H0 ;  /* 0x200000ffffa4e231 */ /* 0x000fe20000340973 */
[----:B------:R-:W-:-:S02]  /*176e0*/  PRMT R114, R17, 0x7610, R114 ;  /* 0x0000761011727816 */ /* 0x000fc40000000072 */
[----:B------:R-:W-:-:S03]  /*176f0*/  PRMT R113, R17, 0x7632, R113 ;  /* 0x0000763211717816 */ /* 0x000fc60000000071 */
[----:B------:R-:W-:Y:S02]  /*17700*/  @!P5 HFMA2.BF16_V2 R165, -RZ.H0_H0, RZ.H0_H0, -R114.H0_H0 ;  /* 0x200000ffffa5d231 */ /* 0x000fe40000340972 */
[----:B---3--:R-:W-:Y:S01]  /*17710*/  IMAD.MOV.U32 R180, RZ, RZ, R16 ;  /* 0x000000ffffb47224 */ /* 0x008fe200078e0010 */
[----:B------:R-:W-:Y:S02]  /*17720*/  PRMT R16, R117, 0x5410, R115 ;  /* 0x0000541075107816 */ /* 0x000fe40000000073 */
[----:B------:R-:W-:Y:S02]  /*17730*/  @!P2 PRMT R117, R163, 0x5410, RZ ;  /* 0x00005410a375a816 */ /* 0x000fe400000000ff */
[----:B------:R-:W-:Y:S01]  /*17740*/  ISETP.GE.U32.AND P2, PT, R199, R0, PT ;  /* 0x00000000c700720c */ /* 0x000fe20003f46070 */
[----:B------:R-:W-:Y:S01]  /*17750*/  IMAD.MOV.U32 R0, RZ, RZ, R10 ;  /* 0x000000ffff007224 */ /* 0x000fe200078e000a */
[----:B------:R-:W-:Y:S01]  /*17760*/  @!P6 PRMT R115, R164, 0x5410, RZ ;  /* 0x00005410a473e816 */ /* 0x000fe200000000ff */
[----:B------:R3:W4:Y:S01]  /*17770*/  MUFU.EX2 R10, R182 ;  /* 0x000000b6000a7308 */ /* 0x0007220000000800 */
[----:B------:R-:W2:Y:S01]  /*17780*/  LDL.LU R163, [R1+0x1e4] ;  /* 0x0001e40001a37983 */ /* 0x000ea20000300800 */
[----:B---3--:R-:W-:-:S03]  /*17790*/  IMAD.MOV.U32 R182, RZ, RZ, R178 ;  /* 0x000000ffffb67224 */ /* 0x008fc600078e00b2 */
[----:B------:R-:W3:Y:S01]  /*177a0*/  LDL.LU R178, [R1+0x500] ;  /* 0x0005000001b27983 */ /* 0x000ee20000300800 */
[----:B------:R-:W-:Y:S02]  /*177b0*/  IMAD.MOV.U32 R164, RZ, RZ, R182 ;  /* 0x000000ffffa47224 */ /* 0x000fe400078e00b6 */
[----:B------:R-:W-:Y:S02]  /*177c0*/  IMAD.MOV.U32 R182, RZ, RZ, R19 ;  /* 0x000000ffffb67224 */ /* 0x000fe400078e0013 */
[----:B------:R1:W-:Y:S02]  /*177d0*/  MUFU.EX2 R19, R250 ;  /* 0x000000fa00137308 */ /* 0x0003e40000000800 */
[----:B-1----:R-:W-:Y:S01]  /*177e0*/  IMAD.MOV.U32 R250, RZ, RZ, R22 ;  /* 0x000000fffffa7224 */ /* 0x002fe200078e0016 */
[----:B------:R-:W-:Y:S02]  /*177f0*/  PRMT R22, R114, 0x5410, R113 ;  /* 0x0000541072167816 */ /* 0x000fe40000000071 */
[----:B------:R-:W-:Y:S01]  /*17800*/  @!P5 PRMT R114, R165, 0x5410, RZ ;  /* 0x00005410a572d816 */ /* 0x000fe200000000ff */
[----:B------:R-:W-:-:S02]  /*17810*/  IMAD.MOV.U32 R165, RZ, RZ, R26 ;  /* 0x000000ffffa57224 */ /* 0x000fc400078e001a */
[----:B------:R1:W-:Y:S02]  /*17820*/  MUFU.EX2 R26, R251 ;  /* 0x000000fb001a7308 */ /* 0x0003e40000000800 */
[----:B-1----:R-:W-:Y:S02]  /*17830*/  IMAD.MOV.U32 R251, RZ, RZ, R0 ;  /* 0x000000fffffb7224 */ /* 0x002fe400078e0000 */
[----:B------:R-:W-:Y:S01]  /*17840*/  FADD.FTZ R0, R12, R18 ;  /* 0x000000120c007221 */ /* 0x000fe20000010000 */
[----:B------:R-:W-:-:S03]  /*17850*/  IMAD.MOV.U32 R18, RZ, RZ, R20 ;  /* 0x000000ffff127224 */ /* 0x000fc600078e0014 */
[----:B------:R1:W-:Y:S01]  /*17860*/  MUFU.EX2 R20, R118 ;  /* 0x0000007600147308 */ /* 0x0003e20000000800 */
[----:B----4-:R-:W-:Y:S02]  /*17870*/  IMAD.MOV.U32 R17, RZ, RZ, R187 ;  /* 0x000000ffff117224 */ /* 0x010fe400078e00bb */
[----:B------:R-:W4:Y:S04]  /*17880*/  LDL.LU R187, [R1+0x4fc] ;  /* 0x0004fc0001bb7983 */ /* 0x000f280000300800 */
[----:B-1----:R-:W2:Y:S01]  /*17890*/  LDL.LU R118, [R1+0x4f8] ;  /* 0x0004f80001767983 */ /* 0x002ea20000300800 */
[C---:B------:R-:W-:Y:S02]  /*178a0*/  PRMT R112, R11.reuse, 0x7610, R112 ;  /* 0x000076100b707816 */ /* 0x040fe40000000070 */
[----:B------:R-:W-:Y:S01]  /*178b0*/  PRMT R111, R11, 0x7632, R111 ;  /* 0x000076320b6f7816 */ /* 0x000fe2000000006f */
[C---:B------:R-:W-:Y:S01]  /*178c0*/  FADD.FTZ R11, R10.reuse, R0 ;  /* 0x000000000a0b7221 */ /* 0x040fe20000010000 */
[----:B------:R-:W-:Y:S01]  /*178d0*/  F2FP.BF16.F32.PACK_AB R0, R10, R12 ;  /* 0x0000000c0a00723e */ /* 0x000fe200000010ff */
[----:B------:R-:W-:-:S02]  /*178e0*/  @!P3 HFMA2.BF16_V2 R167, -RZ.H0_H0, RZ.H0_H0, -R112.H0_H0 ;  /* 0x200000ffffa7b231 */ /* 0x000fc40000340970 */
[----:B------:R-:W-:Y:S01]  /*178f0*/  IMAD.MOV.U32 R12, RZ, RZ, R251 ;  /* 0x000000ffff0c7224 */ /* 0x000fe200078e00fb */
[----:B------:R-:W-:Y:S01]  /*17900*/  PRMT R110, R0, 0x7610, R110 ;  /* 0x00007610006e7816 */ /* 0x000fe2000000006e */
[----:B------:R-:W-:Y:S01]  /*17910*/  IMAD.MOV.U32 R251, RZ, RZ, R250 ;  /* 0x000000fffffb7224 */ /* 0x000fe200078e00fa */
[----:B------:R-:W-:Y:S01]  /*17920*/  PRMT R250, R112, 0x5410, R111 ;  /* 0x0000541070fa7816 */ /* 0x000fe2000000006f */
[----:B------:R1:W3:Y:S01]  /*17930*/  MUFU.EX2 R21, R247 ;  /* 0x000000f700157308 */ /* 0x0002e20000000800 */
[----:B------:R-:W-:Y:S01]  /*17940*/  @!P3 PRMT R112, R167, 0x5410, RZ ;  /* 0x00005410a770b816 */ /* 0x000fe200000000ff */
[----:B------:R-:W-:Y:S01]  /*17950*/  IMAD.MOV.U32 R167, RZ, RZ, R17 ;  /* 0x000000ffffa77224 */ /* 0x000fe200078e0011 */
[----:B------:R-:W-:Y:S01]  /*17960*/  PRMT R105, R0, 0x7632, R105 ;  /* 0x0000763200697816 */ /* 0x000fe20000000069 */
[----:B------:R-:W-:Y:S02]  /*17970*/  @!P1 HFMA2.BF16_V2 R174, -RZ.H0_H0, RZ.H0_H0, -R110.H0_H0 ;  /* 0x200000ffffae9231 */ /* 0x000fe4000034096e */
[----:B------:R-:W-:-:S02]  /*17980*/  VIADD R0, R7, 0x3 ;  /* 0x0000000307007836 */ /* 0x000fc40000000000 */
[----:B------:R1:W-:Y:S01]  /*17990*/  MUFU.EX2 R17, R201 ;  /* 0x000000c900117308 */ /* 0x0003e20000000800 */
[----:B------:R-:W-:Y:S01]  /*179a0*/  @!P0 HFMA2.BF16_V2 R173, -RZ.H0_H0, RZ.H0_H0, -R105.H0_H0 ;  /* 0x200000ffffad8231 */ /* 0x000fe20000340969 */
[----:B-1----:R-:W-:Y:S01]  /*179b0*/  PRMT R247, R204, 0x7610, R247 ;  /* 0x00007610ccf77816 */ /* 0x002fe200000000f7 */
[----:B------:R-:W-:-:S05]  /*179c0*/  IMAD.MOV.U32 R201, RZ, RZ, R16 ;  /* 0x000000ffffc97224 */ /* 0x000fca00078e0010 */
[----:B------:R1:W-:Y:S01]  /*179d0*/  MUFU.EX2 R16, R224 ;  /* 0x000000e000107308 */ /* 0x0003e20000000800 */
[----:B------:R-:W-:Y:S02]  /*179e0*/  LOP3.LUT R0, R129, R3, R0, 0x96, !PT ;  /* 0x0000000381007212 */ /* 0x000fe400078e9600 */
[----:B-1----:R-:W-:Y:S02]  /*179f0*/  PRMT R224, R247, 0x7610, R224 ;  /* 0x00007610f7e07816 */ /* 0x002fe400000000e0 */
[----:B------:R-:W-:Y:S02]  /*17a00*/  PRMT R247, R110, 0x5410, R105 ;  /* 0x000054106ef77816 */ /* 0x000fe40000000069 */
[----:B------:R-:W-:Y:S01]  /*17a10*/  @!P1 PRMT R110, R174, 0x5410, RZ ;  /* 0x00005410ae6e9816 */ /* 0x000fe200000000ff */
[----:B------:R-:W-:Y:S01]  /*17a20*/  IMAD.MOV.U32 R174, RZ, RZ, R18 ;  /* 0x000000ffffae7224 */ /* 0x000fe200078e0012 */
[----:B------:R-:W-:Y:S01]  /*17a30*/  @!P0 PRMT R105, R173, 0x5410, RZ ;  /* 0x00005410ad698816 */ /* 0x000fe200000000ff */
[----:B------:R1:W-:Y:S01]  /*17a40*/  MUFU.EX2 R18, R225 ;  /* 0x000000e100127308 */ /* 0x0003e20000000800 */
[----:B------:R-:W-:-:S02]  /*17a50*/  IMAD.MOV.U32 R173, RZ, RZ, R201 ;  /* 0x000000ffffad7224 */ /* 0x000fc400078e00c9 */
[----:B------:R-:W-:Y:S02]  /*17a60*/  IMAD.MOV.U32 R201, RZ, RZ, R164 ;  /* 0x000000ffffc97224 */ /* 0x000fe400078e00a4 */
[----:B------:R-:W-:Y:S02]  /*17a70*/  IMAD.MOV.U32 R164, RZ, RZ, R180 ;  /* 0x000000ffffa47224 */ /* 0x000fe400078e00b4 */
[----:B------:R-:W-:Y:S02]  /*17a80*/  IMAD.MOV.U32 R180, RZ, RZ, R14 ;  /* 0x000000ffffb47224 */ /* 0x000fe400078e000e */
[----:B-1----:R-:W-:Y:S02]  /*17a90*/  IMAD.MOV.U32 R225, RZ, RZ, R174 ;  /* 0x000000ffffe17224 */ /* 0x002fe400078e00ae */
[----:B------:R-:W-:Y:S02]  /*17aa0*/  IMAD.MOV.U32 R174, RZ, RZ, R167 ;  /* 0x000000ffffae7224 */ /* 0x000fe400078e00a7 */
[----:B------:R-:W-:-:S02]  /*17ab0*/  IMAD.MOV.U32 R167, RZ, RZ, R15 ;  /* 0x000000ffffa77224 */ /* 0x000fc400078e000f */
[----:B------:R-:W-:-:S04]  /*17ac0*/  IMAD.WIDE.U32 R14, R0, -0x326172a9, RZ ;  /* 0xcd9e8d57000e7825 */ /* 0x000fc800078e00ff */
[----:B------:R-:W-:Y:S02]  /*17ad0*/  @!P4 HFMA2.BF16_V2 R166, -RZ.H0_H0, RZ.H0_H0, -R113.H0_H0 ;  /* 0x200000ffffa6c231 */ /* 0x000fe40000340971 */
[----:B------:R-:W-:Y:S01]  /*17ae0*/  IMAD.MOV.U32 R0, RZ, RZ, R12 ;  /* 0x000000ffff007224 */ /* 0x000fe200078e000c */
[----:B------:R-:W-:Y:S02]  /*17af0*/  LOP3.LUT R12, R15, R215, R196, 0x96, !PT ;  /* 0x000000d70f0c7212 */ /* 0x000fe400078e96c4 */
[----:B------:R1:W3:Y:S01]  /*17b00*/  MUFU.EX2 R15, R226 ;  /* 0x000000e2000f7308 */ /* 0x0002e20000000800 */
[----:B------:R-:W-:Y:S01]  /*17b10*/  @!P4 PRMT R113, R166, 0x5410, RZ ;  /* 0x00005410a671c816 */ /* 0x000fe200000000ff */
[----:B------:R-:W-:Y:S02]  /*17b20*/  IMAD.MOV.U32 R166, RZ, RZ, R22 ;  /* 0x000000ffffa67224 */ /* 0x000fe400078e0016 */
[----:B------:R-:W-:Y:S01]  /*17b30*/  IMAD.MOV.U32 R22, RZ, RZ, R30 ;  /* 0x000000ffff167224 */ /* 0x000fe200078e001e */
[----:B-1----:R-:W-:-:S02]  /*17b40*/  PRMT R226, R224, 0x7610, R226 ;  /* 0x00007610e0e27816 */ /* 0x002fc400000000e2 */
[----:B---3--:R-:W-:Y:S02]  /*17b50*/  F2FP.BF16.F32.PACK_AB R24, R19, R21 ;  /* 0x000000151318723e */ /* 0x008fe400000010ff */
[----:B------:R-:W-:Y:S02]  /*17b60*/  LOP3.LUT R14, R79, R214, R14, 0x96, !PT ;  /* 0x000000d64f0e7212 */ /* 0x000fe400078e960e */
[----:B------:R-:W-:Y:S02]  /*17b70*/  F2FP.BF16.F32.PACK_AB R25, R15, R18 ;  /* 0x000000120f19723e */ /* 0x000fe400000010ff */
[----:B------:R-:W-:Y:S01]  /*17b80*/  F2FP.BF16.F32.PACK_AB R23, R16, R17 ;  /* 0x000000111017723e */ /* 0x000fe200000010ff */
[----:B------:R-:W-:Y:S02]  /*17b90*/  IMAD.MOV.U32 R30, RZ, RZ, R205 ;  /* 0x000000ffff1e7224 */ /* 0x000fe400078e00cd */
[----:B------:R-:W-:Y:S01]  /*17ba0*/  @!P2 HFMA2.BF16_V2 R172, -RZ.H0_H0, RZ.H0_H0, -R111.H0_H0 ;  /* 0x200000ffffaca231 */ /* 0x000fe2000034096f */
[----:B------:R-:W-:Y:S01]  /*17bb0*/  PRMT R104, R24, 0x7610, R104 ;  /* 0x0000761018687816 */ /* 0x000fe20000000068 */
[----:B------:R-:W3:Y:S03]  /*17bc0*/  LDL.LU.64 R204, [R1+0x58] ;  /* 0x0000580001cc7983 */ /* 0x000ee60000300a00 */
[----:B------:R-:W-:Y:S01]  /*17bd0*/  @!P2 PRMT R111, R172, 0x5410, RZ ;  /* 0x00005410ac6fa816 */ /* 0x000fe200000000ff */
[----:B------:R-:W1:Y:S01]  /*17be0*/  MUFU.EX2 R30, R30 ;  /* 0x0000001e001e7308 */ /* 0x000e620000000800 */
[----:B------:R-:W-:Y:S01]  /*17bf0*/  PRMT R103, R24, 0x7632, R103 ;  /* 0x0000763218677816 */ /* 0x000fe20000000067 */
[----:B------:R-:W-:-:S03]  /*17c00*/  IMAD.MOV.U32 R24, RZ, RZ, R251 ;  /* 0x000000ffff187224 */ /* 0x000fc600078e00fb */
[----:B------:R-:W-:Y:S01]  /*17c10*/  PRMT R251, R104, 0x5410, R103 ;  /* 0x0000541068fb7816 */ /* 0x000fe20000000067 */
[----:B--2---:R-:W-:Y:S02]  /*17c20*/  IMAD.MOV.U32 R10, RZ, RZ, R118 ;  /* 0x000000ffff0a7224 */ /* 0x004fe400078e0076 */
[----:B------:R-:W2:Y:S02]  /*17c30*/  LDL.LU R118, [R1+0x4f4] ;  /* 0x0004f40001767983 */ /* 0x000ea40000300800 */
[----:B------:R-:W-:Y:S02]  /*17c40*/  IMAD.MOV.U32 R224, RZ, RZ, R10 ;  /* 0x000000ffffe07224 */ /* 0x000fe400078e000a */
[----:B------:R-:W-:Y:S01]  /*17c50*/  FADD.FTZ R10, R21, R13 ;  /* 0x0000000d150a7221 */ /* 0x000fe20000010000 */
[----:B------:R-:W-:Y:S02]  /*17c60*/  IMAD.MOV.U32 R13, RZ, RZ, R0 ;  /* 0x000000ffff0d7224 */ /* 0x000fe400078e0000 */
[----:B------:R-:W-:Y:S01]  /*17c70*/  FADD.FTZ R0, R17, R11 ;  /* 0x0000000b11007221 */ /* 0x000fe20000010000 */
[----:B------:R-:W-:Y:S01]  /*17c80*/  FADD.FTZ R10, R19, R10 ;  /* 0x0000000a130a7221 */ /* 0x000fe20000010000 */
[----:B------:R-:W-:-:S02]  /*17c90*/  IMAD.MOV.U32 R11, RZ, RZ, R22 ;  /* 0x000000ffff0b7224 */ /* 0x000fc400078e0016 */
[----:B------:R-:W-:Y:S01]  /*17ca0*/  FADD.FTZ R0, R16, R0 ;  /* 0x0000000010007221 */ /* 0x000fe20000010000 */
[----:B------:R-:W-:Y:S01]  /*17cb0*/  FADD.FTZ R10, R26, R10 ;  /* 0x0000000a1a0a7221 */ /* 0x000fe20000010000 */
[----:B------:R-:W-:Y:S02]  /*17cc0*/  F2FP.BF16.F32.PACK_AB R26, R20, R26 ;  /* 0x0000001a141a723e */ /* 0x000fe400000010ff */
[----:B------:R-:W-:Y:S01]  /*17cd0*/  FADD.FTZ R0, R18, R0 ;  /* 0x0000000012007221 */ /* 0x000fe20000010000 */
[----:B------:R-:W-:Y:S01]  /*17ce0*/  FADD.FTZ R22, R20, R10 ;  /* 0x0000000a14167221 */ /* 0x000fe20000010000 */
[----:B------:R-:W-:Y:S02]  /*17cf0*/  IMAD.MOV.U32 R20, RZ, RZ, R11 ;  /* 0x000000ffff147224 */ /* 0x000fe400078e000b */
[----:B------:R-:W-:-:S04]  /*17d00*/  IMAD.WIDE.U32 R10, R12, -0x2daee0ad, RZ ;  /* 0xd2511f530c0a7825 */ /* 0x000fc800078e00ff */
[----:B------:R-:W-:Y:S01]  /*17d10*/  FADD.FTZ R21, R15, R0 ;  /* 0x000000000f157221 */ /* 0x000fe20000010000 */
[----:B------:R-:W-:Y:S01]  /*17d20*/  LOP3.LUT R0, R11, R216, R238, 0x96, !PT ;  /* 0x000000d80b007212 */ /* 0x000fe200078e96ee */
[----:B------:R-:W-:Y:S02]  /*17d30*/  IMAD.MOV.U32 R19, RZ, RZ, R13 ;  /* 0x000000ffff137224 */ /* 0x000fe400078e000d */
[----:B------:R-:W-:-:S04]  /*17d40*/  IMAD.WIDE.U32 R14, R14, -0x2daee0ad, RZ ;  /* 0xd2511f530e0e7825 */ /* 0x000fc800078e00ff */
[----:B------:R-:W-:-:S05]  /*17d50*/  IMAD.WIDE.U32 R12, R0, -0x326172a9, RZ ;  /* 0xcd9e8d57000c7825 */ /* 0x000fca00078e00ff */
[----:B------:R-:W-:Y:S02]  /*17d60*/  LOP3.LUT R0, R13, R211, R78, 0x96, !PT ;  /* 0x000000d30d007212 */ /* 0x000fe400078e964e */
[----:B------:R-:W-:-:S05]  /*17d70*/  LOP3.LUT R13, R15, R221, R10, 0x96, !PT ;  /* 0x000000dd0f0d7212 */ /* 0x000fca00078e960a */
[----:B------:R-:W-:-:S04]  /*17d80*/  IMAD.WIDE.U32 R16, R13, -0x326172a9, RZ ;  /* 0xcd9e8d570d107825 */ /* 0x000fc800078e00ff */
[----:B------:R-:W-:Y:S01]  /*17d90*/  IMAD.WIDE.U32 R10, R0, -0x2daee0ad, RZ ;  /* 0xd2511f53000a7825 */ /* 0x000fe200078e00ff */
[----:B------:R-:W-:-:S04]  /*17da0*/  LOP3.LUT R0, R17, R220, R12, 0x96, !PT ;  /* 0x000000dc11007212 */ /* 0x000fc800078e960c */
[----:B------:R-:W-:Y:S01]  /*17db0*/  LOP3.LUT R11, R11, R219, R14, 0x96, !PT ;  /* 0x000000db0b0b7212 */ /* 0x000fe200078e960e */
[----:B------:R-:W-:-:S05]  /*17dc0*/  IMAD.WIDE.U32 R14, R0, -0x2daee0ad, RZ ;  /* 0xd2511f53000e7825 */ /* 0x000fca00078e00ff */
        /* <DEDUP_REMOVED lines=13> */
[----:B------:R-:W-:Y:S02]  /*17ea0*/  LOP3.LUT R0, R10, 0xff, RZ, 0xc0, !PT ;  /* 0x000000ff0a007812 */ /* 0x000fe400078ec0ff */
[----:B------:R-:W-:Y:S01]  /*17eb0*/  PRMT R18, R226, 0x7610, R18 ;  /* 0x00007610e2127816 */ /* 0x000fe20000000012 */
[----:B------:R-:W-:Y:S01]  /*17ec0*/  IMAD.MOV.U32 R226, RZ, RZ, R166 ;  /* 0x000000ffffe27224 */ /* 0x000fe200078e00a6 */
[----:B------:R-:W-:Y:S01]  /*17ed0*/  ISETP.GE.U32.AND P2, PT, R199, R0, PT ;  /* 0x00000000c700720c */ /* 0x000fe20003f46070 */
[----:B------:R-:W-:Y:S01]  /*17ee0*/  IMAD.MOV.U32 R17, RZ, RZ, R20 ;  /* 0x000000ffff117224 */ /* 0x000fe200078e0014 */
[----:B------:R-:W-:Y:S01]  /*17ef0*/  SHF.R.U32.HI R0, RZ, 0x10, R10 ;  /* 0x00000010ff007819 */ /* 0x000fe2000001160a */
[----:B------:R-:W-:Y:S01]  /*17f00*/  IMAD.MOV.U32 R166, RZ, RZ, R27 ;  /* 0x000000ffffa67224 */ /* 0x000fe200078e001b */
[----:B------:R-:W-:Y:S01]  /*17f10*/  LOP3.LUT R20, R10, 0xffff, RZ, 0xc0, !PT ;  /* 0x0000ffff0a147812 */ /* 0x000fe200078ec0ff */
[----:B------:R-:W4:Y:S01]  /*17f20*/  MUFU.EX2 R27, R243 ;  /* 0x000000f3001b7308 */ /* 0x000f220000000800 */
[----:B------:R-:W-:-:S02]  /*17f30*/  LOP3.LUT R13, R13, R218, R16, 0x96, !PT ;  /* 0x000000da0d0d7212 */ /* 0x000fc400078e9610 */
[----:B------:R-:W-:Y:S02]  /*17f40*/  SHF.R.U32.HI R10, RZ, 0x18, R10 ;  /* 0x00000018ff0a7819 */ /* 0x000fe4000001160a */
[----:B------:R-:W-:Y:S02]  /*17f50*/  LOP3.LUT R0, R0, 0xff, RZ, 0xc0, !PT ;  /* 0x000000ff00007812 */ /* 0x000fe400078ec0ff */
[----:B------:R-:W-:Y:S01]  /*17f60*/  ISETP.GE.U32.AND P6, PT, R199, R10, PT ;  /* 0x0000000ac700720c */ /* 0x000fe20003fc6070 */
[----:B------:R3:W4:Y:S01]  /*17f70*/  MUFU.EX2 R16, R246 ;  /* 0x000000f600107308 */ /* 0x0007220000000800 */
[----:B------:R-:W-:Y:S01]  /*17f80*/  IMAD.WIDE.U32 R10, R13, -0x2daee0ad, RZ ;  /* 0xd2511f530d0a7825 */ /* 0x000fe200078e00ff */
[----:B------:R-:W-:Y:S02]  /*17f90*/  LOP3.LUT R12, R12, 0xff, RZ, 0xc0, !PT ;  /* 0x000000ff0c0c7812 */ /* 0x000fe400078ec0ff */
[----:B------:R-:W-:Y:S02]  /*17fa0*/  ISETP.GE.U32.AND P1, PT, R199, R0, PT ;  /* 0x00000000c700720c */ /* 0x000fe40003f26070 */
[----:B------:R-:W-:-:S02]  /*17fb0*/  LOP3.LUT R0, R11, R223, R14, 0x96, !PT ;  /* 0x000000df0b007212 */ /* 0x000fc400078e960e */
[----:B------:R-:W-:Y:S01]  /*17fc0*/  ISETP.GE.U32.AND P5, PT, R199, R12, PT ;  /* 0x0000000cc700720c */ /* 0x000fe20003fa6070 */
[----:B-1----:R-:W-:Y:S01]  /*17fd0*/  FADD.FTZ R12, R30, R22 ;  /* 0x000000161e0c7221 */ /* 0x002fe20000010000 */
[----:B------:R-:W-:Y:S01]  /*17fe0*/  PRMT R84, R18, 0x7610, R84 ;  /* 0x0000761012547816 */ /* 0x000fe20000000054 */
[----:B---3--:R-:W-:Y:S01]  /*17ff0*/  IMAD.MOV.U32 R246, RZ, RZ, R17 ;  /* 0x000000fffff67224 */ /* 0x008fe200078e0011 */
[----:B------:R-:W-:Y:S01]  /*18000*/  LOP3.LUT R17, R10, 0xffff, RZ, 0xc0, !PT ;  /* 0x0000ffff0a117812 */ /* 0x000fe200078ec0ff */
[----:B------:R-:W-:-:S04]  /*18010*/  IMAD.MOV.U32 R11, RZ, RZ, R19 ;  /* 0x000000ffff0b7224 */ /* 0x000fc800078e0013 */
[----:B------:R-:W-:Y:S02]  /*18020*/  IMAD.MOV.U32 R22, RZ, RZ, R11 ;  /* 0x000000ffff167224 */ /* 0x000fe400078e000b */
[--C-:B----4-:R-:W-:Y:S01]  /*18030*/  FADD.FTZ R11, R27, R21.reuse ;  /* 0x000000151b0b7221 */ /* 0x110fe20000010000 */
[----:B------:R-:W-:Y:S01]  /*18040*/  PRMT R21, R84, 0x7610, R21 ;  /* 0x0000761054157816 */ /* 0x000fe20000000015 */
[----:B------:R1:W3:Y:S02]  /*18050*/  MUFU.EX2 R15, R119 ;  /* 0x00000077000f7308 */ /* 0x0002e40000000800 */
[----:B------:R-:W-:Y:S01]  /*18060*/  FADD.FTZ R84, R16, R11 ;  /* 0x0000000b10547221 */ /* 0x000fe20000010000 */
[----:B------:R-:W-:Y:S01]  /*18070*/  SHF.R.U32.HI R11, RZ, 0x8, R20 ;  /* 0x00000008ff0b7819 */ /* 0x000fe20000011614 */
[----:B------:R-:W-:Y:S02]  /*18080*/  IMAD.MOV.U32 R20, RZ, RZ, R178 ;  /* 0x000000ffff147224 */ /* 0x000fe400078e00b2 */
[----:B------:R-:W-:-:S05]  /*18090*/  @!P4 HFMA2.BF16_V2 R176, -RZ.H0_H0, RZ.H0_H0, -R104.H0_H0 ;  /* 0x200000ffffb0c231 */ /* 0x000fca0000340968 */
[----:B------:R-:W-:Y:S01]  /*180a0*/  @!P4 PRMT R104, R176, 0x5410, RZ ;  /* 0x00005410b068c816 */ /* 0x000fe200000000ff */
[----:B-1----:R-:W4:Y:S04]  /*180b0*/  LDL.LU R119, [R1+0x4f0] ;  /* 0x0004f00001777983 */ /* 0x002f280000300800 */
[----:B------:R1:W2:Y:S01]  /*180c0*/  LDL.LU R178, [R1+0x4ec] ;  /* 0x0004ec0001b27983 */ /* 0x0002a20000300800 */
[----:B------:R-:W-:Y:S02]  /*180d0*/  PRMT R176, R21, 0x7610, R176 ;  /* 0x0000761015b07816 */ /* 0x000fe400000000b0 */
[----:B------:R3:W1:Y:S02]  /*180e0*/  MUFU.EX2 R21, R179 ;  /* 0x000000b300157308 */ /* 0x0006640000000800 */
[----:B---3--:R3:W3:Y:S01]  /*180f0*/  LDL.LU R179, [R1+0x4e8] ;  /* 0x0004e80001b37983 */ /* 0x0086e20000300800 */
[----:B------:R-:W-:Y:S01]  /*18100*/  LOP3.LUT R11, R11, 0xffff, RZ, 0xc0, !PT ;  /* 0x0000ffff0b0b7812 */ /* 0x000fe200078ec0ff */
[----:B------:R-:W-:Y:S01]  /*18110*/  @!P3 HFMA2.BF16_V2 R177, -RZ.H0_H0, RZ.H0_H0, -R103.H0_H0 ;  /* 0x200000ffffb1b231 */ /* 0x000fe20000340967 */
[----:B------:R-:W-:-:S02]  /*18120*/  PRMT R102, R23, 0x7632, R102 ;  /* 0x0000763217667816 */ /* 0x000fc40000000066 */
[----:B------:R-:W-:Y:S02]  /*18130*/  ISETP.GE.U32.AND P4, PT, R199, R11, PT ;  /* 0x0000000bc700720c */ /* 0x000fe40003f86070 */
[----:B------:R-:W-:Y:S02]  /*18140*/  LOP3.LUT R13, R10, 0xff, RZ, 0xc0, !PT ;  /* 0x000000ff0a0d7812 */ /* 0x000fe400078ec0ff */
[----:B------:R-:W-:Y:S01]  /*18150*/  PRMT R11, R176, 0x7610, R11 ;  /* 0x00007610b00b7816 */ /* 0x000fe2000000000b */
[----:B------:R-:W-:Y:S01]  /*18160*/  IMAD.MOV.U32 R176, RZ, RZ, R20 ;  /* 0x000000ffffb07224 */ /* 0x000fe200078e0014 */
[----:B------:R-:W-:Y:S01]  /*18170*/  PRMT R101, R23, 0x7610, R101 ;  /* 0x0000761017657816 */ /* 0x000fe20000000065 */
[----:B------:R1:W3:Y:S01]  /*18180*/  MUFU.EX2 R20, R185 ;  /* 0x000000b900147308 */ /* 0x0002e20000000800 */
[----:B------:R-:W-:Y:S02]  /*18190*/  SHF.R.U32.HI R14, RZ, 0x10, R10 ;  /* 0x00000010ff0e7819 */ /* 0x000fe4000001160a */
[----:B------:R-:W-:-:S02]  /*181a0*/  @!P3 PRMT R103, R177, 0x5410, RZ ;  /* 0x00005410b167b816 */ /* 0x000fc400000000ff */
[----:B------:R-:W-:Y:S02]  /*181b0*/  SHF.R.U32.HI R10, RZ, 0x18, R10 ;  /* 0x00000018ff0a7819 */ /* 0x000fe4000001160a */
[----:B------:R-:W-:Y:S01]  /*181c0*/  ISETP.GE.U32.AND P3, PT, R199, R13, PT ;  /* 0x0000000dc700720c */ /* 0x000fe20003f66070 */
[----:B------:R-:W-:Y:S01]  /*181d0*/  IMAD.MOV.U32 R13, RZ, RZ, R246 ;  /* 0x000000ffff0d7224 */ /* 0x000fe200078e00f6 */
[----:B------:R-:W-:Y:S01]  /*181e0*/  PRMT R246, R101, 0x5410, R102 ;  /* 0x0000541065f67816 */ /* 0x000fe20000000066 */
[----:B------:R-:W-:Y:S01]  /*181f0*/  FADD.FTZ R12, R15, R12 ;  /* 0x0000000c0f0c7221 */ /* 0x000fe20000010000 */
[----:B------:R-:W-:-:S03]  /*18200*/  PRMT R243, R11, 0x7610, R243 ;  /* 0x000076100bf37816 */ /* 0x000fc600000000f3 */
[----:B-1----:R-:W-:Y:S01]  /*18210*/  FADD.FTZ R11, R21, R12 ;  /* 0x0000000c150b7221 */ /* 0x002fe20000010000 */
[----:B------:R-:W4:Y:S01]  /*18220*/  LDL.LU R185, [R1+0x4e4] ;  /* 0x0004e40001b97983 */ /* 0x000f220000300800 */
[----:B--2---:R-:W-:-:S05]  /*18230*/  @!P0 HFMA2.BF16_V2 R178, -RZ.H0_H0, RZ.H0_H0, -R102.H0_H0 ;  /* 0x200000ffffb28231 */ /* 0x004fca0000340966 */
[----:B------:R-:W-:Y:S02]  /*18240*/  @!P0 PRMT R102, R178, 0x5410, RZ ;  /* 0x00005410b2668816 */ /* 0x000fe400000000ff */
[----:B------:R-:W-:Y:S02]  /*18250*/  ISETP.GE.U32.AND P0, PT, R199, R10, PT ;  /* 0x0000000ac700720c */ /* 0x000fe40003f06070 */
[----:B------:R-:W-:-:S04]  /*18260*/  SHF.R.U32.HI R10, RZ, 0x10, R0 ;  /* 0x00000010ff0a7819 */ /* 0x000fc80000011600 */
[----:B------:R-:W-:Y:S01]  /*18270*/  LOP3.LUT R10, R10, 0xff, RZ, 0xc0, !PT ;  /* 0x000000ff0a0a7812 */ /* 0x000fe200078ec0ff */
[----:B---3--:R-:W-:-:S05]  /*18280*/  @!P5 HFMA2.BF16_V2 R179, -RZ.H0_H0, RZ.H0_H0, -R101.H0_H0 ;  /* 0x200000ffffb3d231 */ /* 0x008fca0000340965 */
[----:B------:R-:W-:Y:S02]  /*18290*/  @!P5 PRMT R101, R179, 0x5410, RZ ;  /* 0x00005410b365d816 */ /* 0x000fe400000000ff */
[----:B------:R-:W-:Y:S02]  /*182a0*/  ISETP.GE.U32.AND P5, PT, R199, R10, PT ;  /* 0x0000000ac700720c */ /* 0x000fe40003fa6070 */
[----:B------:R-:W-:Y:S01]  /*182b0*/  PRMT R10, R184, 0x7610, R10 ;  /* 0x00007610b80a7816 */ /* 0x000fe2000000000a */
[----:B------:R-:W-:-:S05]  /*182c0*/  FADD.FTZ R184, R20, R11 ;  /* 0x0000000b14b87221 */ /* 0x000fca0000010000 */
[----:B------:R1:W-:Y:S04]  /*182d0*/  STL [R1+0x338], R184 ;  /* 0x000338b801007387 */ /* 0x0003e80000100800 */
[----:B-1----:R-:W2:Y:S01]  /*182e0*/  LDL.LU R184, [R1+0x4e0] ;  /* 0x0004e00001b87983 */ /* 0x002ea20000300800 */
[----:B------:R-:W-:Y:S02]  /*182f0*/  PRMT R100, R26, 0x7610, R100 ;  /* 0x000076101a647816 */ /* 0x000fe40000000064 */
[----:B------:R-:W-:Y:S02]  /*18300*/  F2FP.BF16.F32.PACK_AB R11, R20, R21 ;  /* 0x00000015140b723e */ /* 0x000fe400000010ff */
[----:B------:R-:W-:Y:S01]  /*18310*/  PRMT R99, R26, 0x7632, R99 ;  /* 0x000076321a637816 */ /* 0x000fe20000000063 */
[----:B------:R-:W-:Y:S01]  /*18320*/  @!P2 HFMA2.BF16_V2 R181, -RZ.H0_H0, RZ.H0_H0, -R100.H0_H0 ;  /* 0x200000ffffb5a231 */ /* 0x000fe20000340964 */
[----:B------:R-:W-:-:S02]  /*18330*/  PRMT R21, R10, 0x7610, R21 ;  /* 0x000076100a157816 */ /* 0x000fc40000000015 */
[----:B------:R-:W-:Y:S02]  /*18340*/  LOP3.LUT R10, R0, 0xff, RZ, 0xc0, !PT ;  /* 0x000000ff000a7812 */ /* 0x000fe400078ec0ff */
[----:B------:R-:W-:Y:S02]  /*18350*/  PRMT R20, R243, 0x7610, R20 ;  /* 0x00007610f3147816 */ /* 0x000fe40000000014 */
[----:B------:R-:W-:Y:S02]  /*18360*/  PRMT R243, R100, 0x5410, R99 ;  /* 0x0000541064f37816 */ /* 0x000fe40000000063 */
[----:B------:R-:W-:Y:S02]  /*18370*/  @!P2 PRMT R100, R181, 0x5410, RZ ;  /* 0x00005410b564a816 */ /* 0x000fe400000000ff */
[----:B------:R-:W-:Y:S02]  /*18380*/  ISETP.GE.U32.AND P2, PT, R199, R10, PT ;  /* 0x0000000ac700720c */ /* 0x000fe40003f46070 */
[----:B------:R-:W-:-:S02]  /*18390*/  PRMT R10, R21, 0x7610, R10 ;  /* 0x00007610150a7816 */ /* 0x000fc4000000000a */
[----:B------:R-:W-:Y:S02]  /*183a0*/  PRMT R178, R20, 0x7610, R178 ;  /* 0x0000761014b27816 */ /* 0x000fe400000000b2 */
[----:B----4-:R-:W-:Y:S08]  /*183b0*/  MUFU.EX2 R20, R185 ;  /* 0x000000b900147308 */ /* 0x010ff00000000800 */
[----:B--2---:R1:W-:Y:S02]  /*183c0*/  MUFU.EX2 R21, R184 ;  /* 0x000000b800157308 */ /* 0x0043e40000000800 */
[----:B-1----:R1:W2:Y:S04]  /*183d0*/  LDL.LU R184, [R1+0x4dc] ;  /* 0x0004dc0001b87983 */ /* 0x0022a80000300800 */
[----:B------:R1:W3:Y:S01]  /*183e0*/  LDL.LU R185, [R1+0x4d8] ;  /* 0x0004d80001b97983 */ /* 0x0002e20000300800 */
[----:B------:R-:W-:-:S02]  /*183f0*/  PRMT R240, R10, 0x7610, R240 ;  /* 0x000076100af07816 */ /* 0x000fc400000000f0 */
[----:B------:R-:W-:Y:S02]  /*18400*/  SHF.R.U32.HI R10, RZ, 0x18, R0 ;  /* 0x00000018ff0a7819 */ /* 0x000fe40000011600 */
[----:B------:R-:W-:Y:S01]  /*18410*/  PRMT R12, R178, 0x7610, R12 ;  /* 0x00007610b20c7816 */ /* 0x000fe2000000000c */
[----:B------:R-:W-:Y:S01]  /*18420*/  IMAD.MOV.U32 R178, RZ, RZ, R13 ;  /* 0x000000ffffb27224 */ /* 0x000fe200078e000d */
[----:B------:R-:W-:Y:S01]  /*18430*/  LOP3.LUT R0, R0, 0xffff, RZ, 0xc0, !PT ;  /* 0x0000ffff00007812 */ /* 0x000fe200078ec0ff */
[----:B------:R-:W-:Y:S01]  /*18440*/  IMAD.MOV.U32 R13, RZ, RZ, R22 ;  /* 0x000000ffff0d7224 */ /* 0x000fe200078e0016 */
[C---:B------:R-:W-:Y:S01]  /*18450*/  PRMT R97, R25.reuse, 0x7632, R97 ;  /* 0x0000763219617816 */ /* 0x040fe20000000061 */
[----:B------:R4:W-:Y:S01]  /*18460*/  MUFU.EX2 R22, R187 ;  /* 0x000000bb00167308 */ /* 0x0009e20000000800 */
[----:B------:R-:W-:Y:S02]  /*18470*/  SHF.R.U32.HI R0, RZ, 0x8, R0 ;  /* 0x00000008ff007819 */ /* 0x000fe40000011600 */
[----:B------:R-:W-:-:S02]  /*18480*/  PRMT R98, R25, 0x7610, R98 ;  /* 0x0000761019627816 */ /* 0x000fc40000000062 */
[----:B------:R-:W-:Y:S02]  /*18490*/  LOP3.LUT R0, R0, 0xffff, RZ, 0xc0, !PT ;  /* 0x0000ffff00007812 */ /* 0x000fe400078ec0ff */
[----:B------:R-:W-:Y:S02]  /*184a0*/  PRMT R23, R240, 0x7610, R23 ;  /* 0x00007610f0177816 */ /* 0x000fe40000000017 */
[----:B------:R-:W-:Y:S01]  /*184b0*/  PRMT R85, R12, 0x7610, R85 ;  /* 0x000076100c557816 */ /* 0x000fe20000000055 */
[----:B----4-:R1:W4:Y:S01]  /*184c0*/  LDL.LU R187, [R1+0x4d4] ;  /* 0x0004d40001bb7983 */ /* 0x0103220000300800 */
[----:B------:R-:W-:Y:S01]  /*184d0*/  PRMT R240, R98, 0x5410, R97 ;  /* 0x0000541062f07816 */ /* 0x000fe20000000061 */
[----:B------:R-:W-:-:S05]  /*184e0*/  @!P4 HFMA2.BF16_V2 R183, -RZ.H0_H0, RZ.H0_H0, -R99.H0_H0 ;  /* 0x200000ffffb7c231 */ /* 0x000fca0000340963 */
[----:B------:R-:W-:Y:S02]  /*184f0*/  @!P4 PRMT R99, R183, 0x5410, RZ ;  /* 0x00005410b763c816 */ /* 0x000fe400000000ff */
[----:B------:R-:W-:Y:S02]  /*18500*/  PRMT R183, R23, 0x7610, R183 ;  /* 0x0000761017b77816 */ /* 0x000fe400000000b7 */
[----:B------:R-:W-:Y:S02]  /*18510*/  ISETP.GE.U32.AND P4, PT, R199, R10, PT ;  /* 0x0000000ac700720c */ /* 0x000fe40003f86070 */
[----:B------:R-:W-:Y:S02]  /*18520*/  LOP3.LUT R10, R14, 0xff, RZ, 0xc0, !PT ;  /* 0x000000ff0e0a7812 */ /* 0x000fe400078ec0ff */
[----:B------:R-:W-:Y:S01]  /*18530*/  PRMT R14, R183, 0x7610, R14 ;  /* 0x00007610b70e7816 */ /* 0x000fe2000000000e */
[----:B------:R-:W-:Y:S02]  /*18540*/  IMAD.MOV.U32 R183, RZ, RZ, R176 ;  /* 0x000000ffffb77224 */ /* 0x000fe400078e00b0 */
[----:B------:R-:W-:-:S02]  /*18550*/  IMAD.MOV.U32 R176, RZ, RZ, R24 ;  /* 0x000000ffffb07224 */ /* 0x000fc400078e0018 */
[----:B------:R-:W-:Y:S02]  /*18560*/  IMAD.MOV.U32 R24, RZ, RZ, R201 ;  /* 0x000000ffff187224 */ /* 0x000fe400078e00c9 */
[----:B------:R-:W-:Y:S02]  /*18570*/  IMAD.MOV.U32 R201, RZ, RZ, R86 ;  /* 0x000000ffffc97224 */ /* 0x000fe400078e0056 */
[----:B------:R-:W-:Y:S01]  /*18580*/  MUFU.EX2 R86, R236 ;  /* 0x000000ec00567308 */ /* 0x000fe20000000800 */
[----:B---3--:R-:W-:-:S05]  /*18590*/  @!P6 HFMA2.BF16_V2 R185, -RZ.H0_H0, RZ.H0_H0, -R97.H0_H0 ;  /* 0x200000ffffb9e231 */ /* 0x008fca0000340961 */
[----:B------:R-:W-:Y:S02]  /*185a0*/  @!P6 PRMT R97, R185, 0x5410, RZ ;  /* 0x00005410b961e816 */ /* 0x000fe400000000ff */
[----:B------:R-:W-:Y:S02]  /*185b0*/  ISETP.GE.U32.AND P6, PT, R199, R0, PT ;  /* 0x00000000c700720c */ /* 0x000fe40003fc6070 */
[--C-:B------:R-:W-:Y:S02]  /*185c0*/  SHF.R.U32.HI R0, RZ, 0x8, R17.reuse ;  /* 0x00000008ff007819 */ /* 0x100fe40000011611 */
[----:B------:R-:W-:Y:S02]  /*185d0*/  PRMT R17, R85, 0x7610, R17 ;  /* 0x0000761055117816 */ /* 0x000fe40000000011 */
[----:B------:R3:W-:Y:S02]  /*185e0*/  MUFU.EX2 R85, R237 ;  /* 0x000000ed00557308 */ /* 0x0007e40000000800 */
[----:B---3--:R-:W3:Y:S04]  /*185f0*/  LDL.LU R237, [R1+0x4d0] ;  /* 0x0004d00001ed7983 */ /* 0x008ee80000300800 */
[----:B------:R-:W3:Y:S01]  /*18600*/  LDL.LU R236, [R1+0x4cc] ;  /* 0x0004cc0001ec7983 */ /* 0x000ee20000300800 */
[----:B--2---:R-:W-:Y:S01]  /*18610*/  @!P1 HFMA2.BF16_V2 R184, -RZ.H0_H0, RZ.H0_H0, -R98.H0_H0 ;  /* 0x200000ffffb89231 */ /* 0x004fe20000340962 */
[----:B------:R-:W-:Y:S01]  /*18620*/  MUFU.EX2 R12, R239 ;  /* 0x000000ef000c7308 */ /* 0x000fe20000000800 */
[----:B------:R-:W-:-:S03]  /*18630*/  F2FP.BF16.F32.PACK_AB R15, R15, R30 ;  /* 0x0000001e0f0f723e */ /* 0x000fc600000010ff */
[----:B------:R-:W-:Y:S01]  /*18640*/  @!P1 PRMT R98, R184, 0x5410, RZ ;  /* 0x00005410b8629816 */ /* 0x000fe200000000ff */
[----:B------:R-:W-:-:S03]  /*18650*/  IMAD.MOV.U32 R184, RZ, RZ, R13 ;  /* 0x000000ffffb87224 */ /* 0x000fc600078e000d */
[----:B------:R-:W2:Y:S01]  /*18660*/  MUFU.EX2 R13, R233 ;  /* 0x000000e9000d7308 */ /* 0x000ea20000000800 */
[C---:B------:R-:W-:Y:S02]  /*18670*/  PRMT R96, R15.reuse, 0x7610, R96 ;  /* 0x000076100f607816 */ /* 0x040fe40000000060 */
[----:B------:R-:W-:Y:S01]  /*18680*/  PRMT R95, R15, 0x7632, R95 ;  /* 0x000076320f5f7816 */ /* 0x000fe2000000005f */
[----:B------:R-:W-:Y:S02]  /*18690*/  IMAD.MOV.U32 R23, RZ, RZ, R174 ;  /* 0x000000ffff177224 */ /* 0x000fe400078e00ae */
[----:B----4-:R-:W-:Y:S01]  /*186a0*/  @!P2 HFMA2.BF16_V2 R187, -RZ.H0_H0, RZ.H0_H0, -R96.H0_H0 ;  /* 0x200000ffffbba231 */ /* 0x010fe20000340960 */
[----:B------:R-:W-:Y:S01]  /*186b0*/  LOP3.LUT R0, R0, 0xffff, RZ, 0xc0, !PT ;  /* 0x0000ffff00007812 */ /* 0x000fe200078ec0ff */
[----:B------:R-:W-:Y:S01]  /*186c0*/  IMAD.MOV.U32 R174, RZ, RZ, R87 ;  /* 0x000000ffffae7224 */ /* 0x000fe200078e0057 */
[----:B------:R-:W-:Y:S02]  /*186d0*/  PRMT R15, R14, 0x7610, R15 ;  /* 0x000076100e0f7816 */ /* 0x000fe4000000000f */
[----:B------:R-:W-:Y:S01]  /*186e0*/  PRMT R87, R96, 0x5410, R95 ;  /* 0x0000541060577816 */ /* 0x000fe2000000005f */
[----:B------:R-:W4:Y:S01]  /*186f0*/  MUFU.EX2 R14, R241 ;  /* 0x000000f1000e7308 */ /* 0x000f220000000800 */
[----:B------:R-:W-:-:S02]  /*18700*/  @!P2 PRMT R96, R187, 0x5410, RZ ;  /* 0x00005410bb60a816 */ /* 0x000fc400000000ff */
[C---:B------:R-:W-:Y:S02]  /*18710*/  ISETP.GE.U32.AND P1, PT, R199.reuse, R10, PT ;  /* 0x0000000ac700720c */ /* 0x040fe40003f26070 */
[----:B------:R-:W-:Y:S01]  /*18720*/  ISETP.GE.U32.AND P2, PT, R199, R0, PT ;  /* 0x00000000c700720c */ /* 0x000fe20003f46070 */
[----:B--2---:R-:W-:Y:S01]  /*18730*/  FADD.FTZ R0, R13, R32 ;  /* 0x000000200d007221 */ /* 0x004fe20000010000 */
[----:B------:R-:W-:Y:S02]  /*18740*/  PRMT R10, R17, 0x7610, R10 ;  /* 0x00007610110a7816 */ /* 0x000fe4000000000a */
[----:B------:R-:W-:Y:S02]  /*18750*/  F2FP.BF16.F32.PACK_AB R26, R12, R13 ;  /* 0x0000000d0c1a723e */ /* 0x000fe400000010ff */
[----:B------:R-:W2:Y:S01]  /*18760*/  MUFU.EX2 R13, R242 ;  /* 0x000000f2000d7308 */ /* 0x000ea20000000800 */
[----:B------:R-:W-:Y:S01]  /*18770*/  PRMT R233, R10, 0x7610, R233 ;  /* 0x000076100ae97816 */ /* 0x000fe200000000e9 */
[----:B------:R-:W-:Y:S01]  /*18780*/  FADD.FTZ R10, R12, R0 ;  /* 0x000000000c0a7221 */ /* 0x000fe20000010000 */
[----:B------:R-:W-:Y:S01]  /*18790*/  FADD.FTZ R0, R21, R31 ;  /* 0x0000001f15007221 */ /* 0x000fe20000010000 */
[----:B------:R-:W-:-:S02]  /*187a0*/  PRMT R91, R11, 0x7610, R91 ;  /* 0x000076100b5b7816 */ /* 0x000fc4000000005b */
[----:B------:R-:W-:Y:S01]  /*187b0*/  PRMT R90, R11, 0x7632, R90 ;  /* 0x000076320b5a7816 */ /* 0x000fe2000000005a */
[----:B------:R-:W-:Y:S01]  /*187c0*/  FADD.FTZ R11, R20, R0 ;  /* 0x00000000140b7221 */ /* 0x000fe20000010000 */
[----:B------:R-:W-:Y:S01]  /*187d0*/  F2FP.BF16.F32.PACK_AB R0, R86, R85 ;  /* 0x000000555600723e */ /* 0x000fe200000010ff */
[----:B----4-:R-:W-:Y:S01]  /*187e0*/  FADD.FTZ R10, R14, R10 ;  /* 0x0000000a0e0a7221 */ /* 0x010fe20000010000 */
[----:B------:R-:W-:Y:S02]  /*187f0*/  LOP3.LUT R18, R29, R215, R204, 0x96, !PT ;  /* 0x000000d71d127212 */ /* 0x000fe400078e96cc */
[----:B------:R-:W-:Y:S02]  /*18800*/  F2FP.BF16.F32.PACK_AB R29, R20, R21 ;  /* 0x00000015141d723e */ /* 0x000fe400000010ff */
[C---:B------:R-:W-:Y:S02]  /*18810*/  PRMT R89, R0.reuse, 0x7610, R89 ;  /* 0x0000761000597816 */ /* 0x040fe40000000059 */
[----:B------:R-:W-:Y:S01]  /*18820*/  PRMT R88, R0, 0x7632, R88 ;  /* 0x0000763200587816 */ /* 0x000fe20000000058 */
[----:B------:R-:W-:Y:S01]  /*18830*/  FADD.FTZ R0, R22, R11 ;  /* 0x0000000b16007221 */ /* 0x000fe20000010000 */
[----:B--2---:R-:W-:Y:S01]  /*18840*/  FADD.FTZ R20, R13, R10 ;  /* 0x0000000a0d147221 */ /* 0x004fe20000010000 */
[----:B------:R-:W-:Y:S01]  /*18850*/  F2FP.BF16.F32.PACK_AB R16, R16, R27 ;  /* 0x0000001b1010723e */ /* 0x000fe200000010ff */
[----:B------:R-:W-:Y:S01]  /*18860*/  IMAD.WIDE.U32 R10, R18, -0x2daee0ad, RZ ;  /* 0xd2511f53120a7825 */ /* 0x000fe200078e00ff */
[----:B------:R-:W-:-:S02]  /*18870*/  LOP3.LUT R19, R119, R214, R28, 0x96, !PT ;  /* 0x000000d677137212 */ /* 0x000fc400078e961c */
[C---:B------:R-:W-:Y:S02]  /*18880*/  PRMT R94, R16.reuse, 0x7610, R94 ;  /* 0x00007610105e7816 */ /* 0x040fe4000000005e */
[----:B------:R-:W-:Y:S02]  /*18890*/  PRMT R93, R16, 0x7632, R93 ;  /* 0x00007632105d7816 */ /* 0x000fe4000000005d */
[----:B------:R-:W-:Y:S02]  /*188a0*/  PRMT R16, R15, 0x7610, R16 ;  /* 0x000076100f107816 */ /* 0x000fe40000000010 */
[----:B------:R-:W-:Y:S01]  /*188b0*/  F2FP.BF16.F32.PACK_AB R30, R13, R14 ;  /* 0x0000000e0d1e723e */ /* 0x000fe200000010ff */
[----:B------:R-:W-:-:S04]  /*188c0*/  IMAD.WIDE.U32 R14, R19, -0x2daee0ad, RZ ;  /* 0xd2511f53130e7825 */ /* 0x000fc800078e00ff */
[----:B------:R-:W-:Y:S02]  /*188d0*/  @!P6 HFMA2.BF16_V2 R200, -RZ.H0_H0, RZ.H0_H0, -R95.H0_H0 ;  /* 0x200000ffffc8e231 */ /* 0x000fe4000034095f */
[----:B------:R-:W-:Y:S01]  /*188e0*/  IMAD.MOV.U32 R17, RZ, RZ, R184 ;  /* 0x000000ffff117224 */ /* 0x000fe200078e00b8 */
[----:B------:R-:W-:Y:S02]  /*188f0*/  PRMT R19, R16, 0x7610, R19 ;  /* 0x0000761010137816 */ /* 0x000fe40000000013 */
[----:B------:R-:W-:Y:S01]  /*18900*/  @!P6 PRMT R95, R200, 0x5410, RZ ;  /* 0x00005410c85fe816 */ /* 0x000fe200000000ff */
[----:B------:R-:W-:Y:S02]  /*18910*/  IMAD.MOV.U32 R200, RZ, RZ, R17 ;  /* 0x000000ffffc87224 */ /* 0x000fe400078e0011 */
[----:B------:R-:W-:Y:S02]  /*18920*/  @!P4 HFMA2.BF16_V2 R212, -RZ.H0_H0, RZ.H0_H0, -R93.H0_H0 ;  /* 0x200000ffffd4c231 */ /* 0x000fe4000034095d */
[----:B------:R-:W-:-:S02]  /*18930*/  IMAD.MOV.U32 R184, RZ, RZ, R24 ;  /* 0x000000ffffb87224 */ /* 0x000fc400078e0018 */
[----:B------:R-:W-:Y:S02]  /*18940*/  IMAD.MOV.U32 R24, RZ, RZ, R201 ;  /* 0x000000ffff187224 */ /* 0x000fe400078e00c9 */
[----:B------:R-:W-:Y:S01]  /*18950*/  IMAD.MOV.U32 R201, RZ, RZ, R108 ;  /* 0x000000ffffc97224 */ /* 0x000fe200078e006c */
[----:B------:R-:W-:Y:S02]  /*18960*/  PRMT R108, R94, 0x5410, R93 ;  /* 0x000054105e6c7816 */ /* 0x000fe4000000005d */
[----:B------:R-:W-:Y:S01]  /*18970*/  @!P4 PRMT R93, R212, 0x5410, RZ ;  /* 0x00005410d45dc816 */ /* 0x000fe200000000ff */
[----:B------:R-:W-:Y:S01]  /*18980*/  @!P3 HFMA2.BF16_V2 R228, -RZ.H0_H0, RZ.H0_H0, -R91.H0_H0 ;  /* 0x200000ffffe4b231 */ /* 0x000fe2000034095b */
[----:B------:R-:W-:Y:S02]  /*18990*/  PRMT R177, R233, 0x7610, R177 ;  /* 0x00007610e9b17816 */ /* 0x000fe400000000b1 */
[----:B------:R-:W-:Y:S01]  /*189a0*/  PRMT R233, R91, 0x5410, R90 ;  /* 0x000054105be97816 */ /* 0x000fe2000000005a */
[----:B------:R-:W-:Y:S01]  /*189b0*/  @!P0 HFMA2.BF16_V2 R229, -RZ.H0_H0, RZ.H0_H0, -R88.H0_H0 ;  /* 0x200000ffffe58231 */ /* 0x000fe20000340958 */
[----:B------:R-:W-:Y:S01]  /*189c0*/  @!P3 PRMT R91, R228, 0x5410, RZ ;  /* 0x00005410e45bb816 */ /* 0x000fe200000000ff */
[----:B------:R-:W-:Y:S01]  /*189d0*/  @!P2 HFMA2.BF16_V2 R227, -RZ.H0_H0, RZ.H0_H0, -R90.H0_H0 ;  /* 0x200000ffffe3a231 */ /* 0x000fe2000034095a */
[----:B------:R-:W-:Y:S01]  /*189e0*/  PRMT R239, R89, 0x5410, R88 ;  /* 0x0000541059ef7816 */ /* 0x000fe20000000058 */
[----:B------:R-:W-:Y:S01]  /*189f0*/  @!P5 HFMA2.BF16_V2 R213, -RZ.H0_H0, RZ.H0_H0, -R94.H0_H0 ;  /* 0x200000ffffd5d231 */ /* 0x000fe2000034095e */
[----:B------:R-:W-:-:S02]  /*18a00*/  @!P0 PRMT R88, R229, 0x5410, RZ ;  /* 0x00005410e5588816 */ /* 0x000fc400000000ff */
[----:B------:R-:W-:Y:S01]  /*18a10*/  PRMT R179, R177, 0x7610, R179 ;  /* 0x00007610b1b37816 */ /* 0x000fe200000000b3 */
[----:B------:R-:W-:Y:S01]  /*18a20*/  IMAD.MOV.U32 R177, RZ, RZ, R23 ;  /* 0x000000ffffb17224 */ /* 0x000fe200078e0017 */
[----:B------:R-:W-:Y:S01]  /*18a30*/  @!P2 PRMT R90, R227, 0x5410, RZ ;  /* 0x00005410e35aa816 */ /* 0x000fe200000000ff */
[----:B------:R-:W-:Y:S01]  /*18a40*/  IMAD.MOV.U32 R23, RZ, RZ, R24 ;  /* 0x000000ffff177224 */ /* 0x000fe200078e0018 */
[----:B------:R-:W-:Y:S01]  /*18a50*/  @!P5 PRMT R94, R213, 0x5410, RZ ;  /* 0x00005410d55ed816 */ /* 0x000fe200000000ff */
[----:B------:R-:W-:Y:S01]  /*18a60*/  MUFU.EX2 R24, R168 ;  /* 0x000000a800187308 */ /* 0x000fe20000000800 */
[----:B------:R-:W-:Y:S01]  /*18a70*/  @!P1 HFMA2.BF16_V2 R232, -RZ.H0_H0, RZ.H0_H0, -R89.H0_H0 ;  /* 0x200000ffffe89231 */ /* 0x000fe20000340959 */
[----:B------:R-:W-:Y:S02]  /*18a80*/  PRMT R64, R252, 0x7610, R64 ;  /* 0x00007610fc407816 */ /* 0x000fe40000000040 */
[----:B------:R-:W-:Y:S02]  /*18a90*/  PRMT R63, R198, 0x7610, R63 ;  /* 0x00007610c63f7816 */ /* 0x000fe4000000003f */
[----:B------:R-:W-:-:S02]  /*18aa0*/  @!P1 PRMT R89, R232, 0x5410, RZ ;  /* 0x00005410e8599816 */ /* 0x000fc400000000ff */
[----:B------:R-:W-:Y:S02]  /*18ab0*/  PRMT R77, R6, 0x7610, R77 ;  /* 0x00007610064d7816 */ /* 0x000fe4000000004d */
[----:B------:R-:W-:Y:S01]  /*18ac0*/  PRMT R76, R4, 0x7610, R76 ;  /* 0x00007610044c7816 */ /* 0x000fe2000000004c */
[----:B---3--:R-:W2:Y:S02]  /*18ad0*/  MUFU.EX2 R12, R237 ;  /* 0x000000ed000c7308 */ /* 0x008ea40000000800 */
[C---:B--2---:R-:W-:Y:S01]  /*18ae0*/  FADD.FTZ R21, R12.reuse, R0 ;  /* 0x000000000c157221 */ /* 0x044fe20000010000 */
[----:B------:R-:W-:Y:S01]  /*18af0*/  LOP3.LUT R0, R11, R216, R236, 0x96, !PT ;  /* 0x000000d80b007212 */ /* 0x000fe200078e96ec */
[----:B------:R-:W2:Y:S01]  /*18b00*/  LDL.LU R237, [R1+0x4c8] ;  /* 0x0004c80001ed7983 */ /* 0x000ea20000300800 */
[----:B------:R-:W-:-:S03]  /*18b10*/  F2FP.BF16.F32.PACK_AB R31, R12, R22 ;  /* 0x000000160c1f723e */ /* 0x000fc600000010ff */
[----:B------:R-:W-:Y:S01]  /*18b20*/  IMAD.WIDE.U32 R12, R0, -0x326172a9, RZ ;  /* 0xcd9e8d57000c7825 */ /* 0x000fe200078e00ff */
[----:B------:R-:W-:Y:S01]  /*18b30*/  LOP3.LUT R0, R15, R221, R10, 0x96, !PT ;  /* 0x000000dd0f007212 */ /* 0x000fe200078e960a */
[----:B------:R-:W3:Y:S03]  /*18b40*/  LDL.LU R168, [R1+0x4c4] ;  /* 0x0004c40001a87983 */ /* 0x000ee60000300800 */
[----:B------:R-:W-:Y:S01]  /*18b50*/  LOP3.LUT R11, R13, R211, R118, 0x96, !PT ;  /* 0x000000d30d0b7212 */ /* 0x000fe200078e9676 */
        /* <DEDUP_REMOVED lines=18> */
[----:B------:R-:W-:Y:S02]  /*18c80*/  ISETP.GE.U32.AND P0, PT, R199, R0, PT ;  /* 0x00000000c700720c */ /* 0x000fe40003f06070 */
[----:B------:R-:W-:-:S02]  /*18c90*/  LOP3.LUT R0, R10, 0xff, RZ, 0xc0, !PT ;  /* 0x000000ff0a007812 */ /* 0x000fc400078ec0ff */
[C---:B------:R-:W-:Y:S02]  /*18ca0*/  ISETP.GE.U32.AND P5, PT, R199.reuse, R12, PT ;  /* 0x0000000cc700720c */ /* 0x040fe40003fa6070 */
[----:B------:R-:W-:Y:S02]  /*18cb0*/  ISETP.GE.U32.AND P2, PT, R199, R0, PT ;  /* 0x00000000c700720c */ /* 0x000fe40003f46070 */
[----:B------:R-:W-:Y:S01]  /*18cc0*/  PRMT R22, R179, 0x7610, R22 ;  /* 0x00007610b3167816 */ /* 0x000fe20000000016 */
[----:B------:R-:W-:Y:S01]  /*18cd0*/  IMAD.MOV.U32 R179, RZ, RZ, R177 ;  /* 0x000000ffffb37224 */ /* 0x000fe200078e00b1 */
[--C-:B------:R-:W-:Y:S01]  /*18ce0*/  SHF.R.U32.HI R0, RZ, 0x18, R10.reuse ;  /* 0x00000018ff007819 */ /* 0x100fe2000001160a */
[----:B------:R-:W-:Y:S01]  /*18cf0*/  IMAD.MOV.U32 R177, RZ, RZ, R23 ;  /* 0x000000ffffb17224 */ /* 0x000fe200078e0017 */
[----:B------:R-:W-:Y:S01]  /*18d00*/  SHF.R.U32.HI R12, RZ, 0x10, R10 ;  /* 0x00000010ff0c7819 */ /* 0x000fe2000001160a */
[----:B------:R-:W4:Y:S01]  /*18d10*/  LDL.LU R23, [R1+0x174] ;  /* 0x0001740001177983 */ /* 0x000f220000300800 */
[----:B------:R-:W-:Y:S01]  /*18d20*/  ISETP.GE.U32.AND P6, PT, R199, R0, PT ;  /* 0x00000000c700720c */ /* 0x000fe20003fc6070 */
[----:B------:R1:W1:Y:S01]  /*18d30*/  MUFU.EX2 R15, R171 ;  /* 0x000000ab000f7308 */ /* 0x0002620000000800 */
[----:B------:R-:W-:-:S02]  /*18d40*/  LOP3.LUT R0, R12, 0xff, RZ, 0xc0, !PT ;  /* 0x000000ff0c007812 */ /* 0x000fc400078ec0ff */
[----:B------:R-:W-:Y:S01]  /*18d50*/  PRMT R12, R22, 0x7610, R12 ;  /* 0x00007610160c7816 */ /* 0x000fe2000000000c */
[----:B-1----:R-:W3:Y:S04]  /*18d60*/  LDL.LU R171, [R1+0x4c0] ;  /* 0x0004c00001ab7983 */ /* 0x002ee80000300800 */
[----:B------:R-:W2:Y:S01]  /*18d70*/  LDL.LU R22, [R1+0x180] ;  /* 0x0001800001167983 */ /* 0x000ea20000300800 */
[--C-:B------:R-:W-:Y:S02]  /*18d80*/  LOP3.LUT R13, R13, R218, R16.reuse, 0x96, !PT ;  /* 0x000000da0d0d7212 */ /* 0x100fe400078e9610 */
[----:B------:R-:W-:Y:S01]  /*18d90*/  PRMT R16, R19, 0x7610, R16 ;  /* 0x0000761013107816 */ /* 0x000fe20000000010 */
[----:B------:R1:W3:Y:S01]  /*18da0*/  LDL.LU R252, [R1+0x4bc] ;  /* 0x0004bc0001fc7983 */ /* 0x0002e20000300800 */
[----:B------:R-:W-:Y:S01]  /*18db0*/  LOP3.LUT R19, R10, 0xffff, RZ, 0xc0, !PT ;  /* 0x0000ffff0a137812 */ /* 0x000fe200078ec0ff */
[----:B------:R-:W-:Y:S01]  /*18dc0*/  IMAD.WIDE.U32 R10, R13, -0x2daee0ad, RZ ;  /* 0xd2511f530d0a7825 */ /* 0x000fe200078e00ff */
[----:B------:R-:W-:Y:S01]  /*18dd0*/  ISETP.GE.U32.AND P1, PT, R199, R0, PT ;  /* 0x00000000c700720c */ /* 0x000fe20003f26070 */
[----:B------:R-:W3:Y:S01]  /*18de0*/  LDL.LU R198, [R1+0x4b8] ;  /* 0x0004b80001c67983 */ /* 0x000ee20000300800 */
[----:B------:R-:W-:-:S02]  /*18df0*/  PRMT R18, R16, 0x7610, R18 ;  /* 0x0000761010127816 */ /* 0x000fc40000000012 */
[----:B------:R-:W-:Y:S01]  /*18e00*/  LOP3.LUT R0, R11, R223, R14, 0x96, !PT ;  /* 0x000000df0b007212 */ /* 0x000fe200078e960e */
[----:B------:R-:W3:Y:S01]  /*18e10*/  LDL.LU R6, [R1+0x4b4] ;  /* 0x0004b40001067983 */ /* 0x000ee20000300800 */
[C---:B------:R-:W-:Y:S02]  /*18e20*/  LOP3.LUT R16, R10.reuse, 0xffff, RZ, 0xc0, !PT ;  /* 0x0000ffff0a107812 */ /* 0x040fe400078ec0ff */
[----:B------:R-:W-:Y:S01]  /*18e30*/  LOP3.LUT R13, R10, 0xff, RZ, 0xc0, !PT ;  /* 0x000000ff0a0d7812 */ /* 0x000fe200078ec0ff */
[----:B------:R-:W3:Y:S01]  /*18e40*/  LDL.LU R4, [R1+0x4b0] ;  /* 0x0004b00001047983 */ /* 0x000ee20000300800 */
[--C-:B------:R-:W-:Y:S02]  /*18e50*/  SHF.R.U32.HI R14, RZ, 0x10, R10.reuse ;  /* 0x00000010ff0e7819 */ /* 0x100fe4000001160a */
[----:B------:R-:W-:Y:S01]  /*18e60*/  SHF.R.U32.HI R11, RZ, 0x18, R10 ;  /* 0x00000018ff0b7819 */ /* 0x000fe2000001160a */
[----:B------:R-:W-:Y:S02]  /*18e70*/  FADD.FTZ R10, R24, R20 ;  /* 0x00000014180a7221 */ /* 0x000fe40000010000 */
[----:B------:R1:W3:Y:S01]  /*18e80*/  LDL.LU.S16 R20, [R1] ;  /* 0x0000000001147983 */ /* 0x0002e20000300600 */
[----:B------:R-:W-:Y:S01]  /*18e90*/  PRMT R17, R12, 0x7610, R17 ;  /* 0x000076100c117816 */ /* 0x000fe20000000011 */
[----:B------:R-:W-:Y:S01]  /*18ea0*/  FADD.FTZ R12, R15, R10 ;  /* 0x0000000a0f0c7221 */ /* 0x000fe20000010000 */
[----:B------:R-:W-:-:S02]  /*18eb0*/  PRMT R187, R18, 0x7610, R187 ;  /* 0x0000761012bb7816 */ /* 0x000fc400000000bb */
[----:B------:R-:W-:Y:S02]  /*18ec0*/  PRMT R242, R17, 0x7610, R242 ;  /* 0x0000761011f27816 */ /* 0x000fe400000000f2 */
[----:B------:R-:W-:Y:S02]  /*18ed0*/  F2FP.BF16.F32.PACK_AB R24, R15, R24 ;  /* 0x000000180f18723e */ /* 0x000fe400000010ff */
[----:B------:R-:W-:Y:S02]  /*18ee0*/  PRMT R65, R242, 0x7610, R65 ;  /* 0x00007610f2417816 */ /* 0x000fe40000000041 */
[----:B------:R-:W-:Y:S01]  /*18ef0*/  PRMT R241, R187, 0x7610, R241 ;  /* 0x00007610bbf17816 */ /* 0x000fe200000000f1 */
[----:B------:R-:W-:Y:S02]  /*18f00*/  IMAD.MOV.U32 R187, RZ, RZ, R184 ;  /* 0x000000ffffbb7224 */ /* 0x000fe400078e00b8 */
[----:B------:R-:W-:Y:S02]  /*18f10*/  IMAD.MOV.U32 R184, RZ, RZ, R183 ;  /* 0x000000ffffb87224 */ /* 0x000fe400078e00b7 */
[----:B------:R-:W-:-:S02]  /*18f20*/  @!P4 HFMA2.BF16_V2 R244, -RZ.H0_H0, RZ.H0_H0, -R65.H0_H0 ;  /* 0x200000fffff4c231 */ /* 0x000fc40000340941 */
[----:B------:R-:W-:Y:S02]  /*18f30*/  IMAD.MOV.U32 R183, RZ, RZ, R179 ;  /* 0x000000ffffb77224 */ /* 0x000fe400078e00b3 */
[----:B------:R-:W-:Y:S02]  /*18f40*/  IMAD.MOV.U32 R179, RZ, RZ, R178 ;  /* 0x000000ffffb37224 */ /* 0x000fe400078e00b2 */
[----:B------:R-:W-:Y:S02]  /*18f50*/  IMAD.MOV.U32 R178, RZ, RZ, R225 ;  /* 0x000000ffffb27224 */ /* 0x000fe400078e00e1 */
[----:B------:R-:W-:Y:S01]  /*18f60*/  IMAD.MOV.U32 R225, RZ, RZ, R166 ;  /* 0x000000ffffe17224 */ /* 0x000fe200078e00a6 */
[----:B------:R-:W-:Y:S02]  /*18f70*/  PRMT R166, R65, 0x5410, R64 ;  /* 0x0000541041a67816 */ /* 0x000fe40000000040 */
[----:B------:R-:W-:Y:S02]  /*18f80*/  @!P4 PRMT R65, R244, 0x5410, RZ ;  /* 0x00005410f441c816 */ /* 0x000fe400000000ff */
[----:B------:R-:W-:-:S02]  /*18f90*/  PRMT R75, R137, 0x7610, R75 ;  /* 0x00007610894b7816 */ /* 0x000fc4000000004b */
[----:B------:R-:W3:Y:S01]  /*18fa0*/  LDL.LU R137, [R1+0x4ac] ;  /* 0x0004ac0001897983 */ /* 0x000ee20000300800 */
[----:B----4-:R-:W4:Y:S08]  /*18fb0*/  MUFU.EX2 R23, R23 ;  /* 0x0000001700177308 */ /* 0x010f300000000800 */
[----:B--2---:R-:W2:Y:S01]  /*18fc0*/  MUFU.EX2 R22, R22 ;  /* 0x0000001600167308 */ /* 0x004ea20000000800 */
[----:B----4-:R-:W-:-:S04]  /*18fd0*/  FADD.FTZ R10, R23, R21 ;  /* 0x00000015170a7221 */ /* 0x010fc80000010000 */
[----:B--2---:R-:W-:Y:S01]  /*18fe0*/  FADD.FTZ R15, R22, R10 ;  /* 0x0000000a160f7221 */ /* 0x004fe20000010000 */
[----:B------:R-:W-:-:S04]  /*18ff0*/  SHF.R.U32.HI R10, RZ, 0x8, R19 ;  /* 0x00000008ff0a7819 */ /* 0x000fc80000011613 */
[----:B------:R-:W-:-:S04]  /*19000*/  LOP3.LUT R10, R10, 0xffff, RZ, 0xc0, !PT ;  /* 0x0000ffff0a0a7812 */ /* 0x000fc800078ec0ff */
[----:B------:R-:W-:Y:S02]  /*19010*/  ISETP.GE.U32.AND P4, PT, R199, R10, PT ;  /* 0x0000000ac700720c */ /* 0x000fe40003f86070 */
[----:B------:R-:W-:-:S11]  /*19020*/  F2FP.BF16.F32.PACK_AB R25, R22, R23 ;  /* 0x000000171619723e */ /* 0x000fd600000010ff */
[----:B---3--:R-:W-:-:S05]  /*19030*/  @!P4 HFMA2.BF16_V2 R20, -RZ.H0_H0, RZ.H0_H0, -R76.H0_H0 ;  /* 0x200000ffff14c231 */ /* 0x008fca000034094c */
[----:B------:R-:W-:Y:S02]  /*19040*/  PRMT R22, R20, 0x7610, R22 ;  /* 0x0000761014167816 */ /* 0x000fe40000000016 */
[----:B------:R1:W2:Y:S01]  /*19050*/  LDL.LU.S16 R20, [R1+0x4] ;  /* 0x0000040001147983 */ /* 0x0002a20000300600 */
[----:B------:R3:W4:Y:S01]  /*19060*/  MUFU.EX2 R19, R187 ;  /* 0x000000bb00137308 */ /* 0x0007220000000800 */
[----:B------:R-:W-:Y:S02]  /*19070*/  PRMT R62, R241, 0x7610, R62 ;  /* 0x00007610f13e7816 */ /* 0x000fe4000000003e */
[----:B------:R-:W-:-:S03]  /*19080*/  SHF.R.U32.HI R10, RZ, 0x10, R0 ;  /* 0x00000010ff0a7819 */ /* 0x000fc60000011600 */
[----:B------:R-:W-:Y:S01]  /*19090*/  @!P5 HFMA2.BF16_V2 R249, -RZ.H0_H0, RZ.H0_H0, -R62.H0_H0 ;  /* 0x200000fffff9d231 */ /* 0x000fe2000034093e */
[----:B------:R-:W-:Y:S01]  /*190a0*/  LOP3.LUT R10, R10, 0xff, RZ, 0xc0, !PT ;  /* 0x000000ff0a0a7812 */ /* 0x000fe200078ec0ff */
[----:B---3--:R-:W-:Y:S02]  /*190b0*/  IMAD.MOV.U32 R187, RZ, RZ, R184 ;  /* 0x000000ffffbb7224 */ /* 0x008fe400078e00b8 */
[----:B------:R-:W-:Y:S02]  /*190c0*/  IMAD.MOV.U32 R184, RZ, RZ, R183 ;  /* 0x000000ffffb87224 */ /* 0x000fe400078e00b7 */
[----:B------:R-:W-:Y:S02]  /*190d0*/  IMAD.MOV.U32 R183, RZ, RZ, R179 ;  /* 0x000000ffffb77224 */ /* 0x000fe400078e00b3 */
[----:B------:R-:W-:Y:S02]  /*190e0*/  IMAD.MOV.U32 R179, RZ, RZ, R178 ;  /* 0x000000ffffb37224 */ /* 0x000fe400078e00b2 */
[----:B------:R-:W-:Y:S01]  /*190f0*/  IMAD.MOV.U32 R178, RZ, RZ, R165 ;  /* 0x000000ffffb27224 */ /* 0x000fe200078e00a5 */
[----:B------:R-:W-:-:S02]  /*19100*/  PRMT R165, R62, 0x5410, R63 ;  /* 0x000054103ea57816 */ /* 0x000fc4000000003f */
[----:B------:R-:W-:Y:S02]  /*19110*/  @!P5 PRMT R62, R249, 0x5410, RZ ;  /* 0x00005410f93ed816 */ /* 0x000fe400000000ff */
[----:B------:R-:W-:Y:S01]  /*19120*/  ISETP.GE.U32.AND P5, PT, R199, R10, PT ;  /* 0x0000000ac700720c */ /* 0x000fe20003fa6070 */
[----:B----4-:R-:W-:Y:S01]  /*19130*/  FADD.FTZ R10, R19, R12 ;  /* 0x0000000c130a7221 */ /* 0x010fe20000010000 */
[----:B------:R-:W-:Y:S01]  /*19140*/  PRMT R74, R136, 0x7610, R74 ;  /* 0x00007610884a7816 */ /* 0x000fe2000000004a */
[----:B------:R-:W-:Y:S01]  /*19150*/  IMAD.MOV.U32 R241, RZ, RZ, R178 ;  /* 0x000000fffff17224 */ /* 0x000fe200078e00b2 */
[----:B------:R-:W3:Y:S01]  /*19160*/  LDL.LU R136, [R1+0x4a8] ;  /* 0x0004a80001887983 */ /* 0x000ee20000300800 */
[----:B------:R-:W-:Y:S01]  /*19170*/  IMAD.MOV.U32 R178, RZ, RZ, R163 ;  /* 0x000000ffffb27224 */ /* 0x000fe200078e00a3 */
[----:B------:R-:W-:Y:S01]  /*19180*/  PRMT R163, R75, 0x5410, R74 ;  /* 0x000054104ba37816 */ /* 0x000fe2000000004a */
[----:B--2---:R-:W-:-:S05]  /*19190*/  @!P1 HFMA2.BF16_V2 R20, -RZ.H0_H0, RZ.H0_H0, -R75.H0_H0 ;  /* 0x200000ffff149231 */ /* 0x004fca000034094b */
[----:B------:R-:W-:Y:S02]  /*191a0*/  PRMT R12, R20, 0x7610, R12 ;  /* 0x00007610140c7816 */ /* 0x000fe4000000000c */
[----:B------:R-:W2:Y:S02]  /*191b0*/  LDL.LU R20, [R1+0x1b0] ;  /* 0x0001b00001147983 */ /* 0x000ea40000300800 */
[----:B------:R-:W-:Y:S02]  /*191c0*/  @!P1 PRMT R75, R12, 0x5410, RZ ;  /* 0x000054100c4b9816 */ /* 0x000fe400000000ff */
[----:B------:R1:W4:Y:S01]  /*191d0*/  LDL.LU.S16 R12, [R1+0xc] ;  /* 0x00000c00010c7983 */ /* 0x0003220000300600 */
[----:B------:R-:W-:Y:S02]  /*191e0*/  @!P3 HFMA2.BF16_V2 R245, -RZ.H0_H0, RZ.H0_H0, -R64.H0_H0 ;  /* 0x200000fffff5b231 */ /* 0x000fe40000340940 */
[----:B------:R-:W-:Y:S01]  /*191f0*/  @!P0 HFMA2.BF16_V2 R248, -RZ.H0_H0, RZ.H0_H0, -R63.H0_H0 ;  /* 0x200000fffff88231 */ /* 0x000fe2000034093f */
[----:B------:R-:W3:Y:S02]  /*19200*/  LDL.LU R242, [R1+0x1bc] ;  /* 0x0001bc0001f27983 */ /* 0x000ee40000300800 */
[----:B------:R-:W-:-:S02]  /*19210*/  @!P3 PRMT R64, R245, 0x5410, RZ ;  /* 0x00005410f540b816 */ /* 0x000fc400000000ff */
[C---:B------:R-:W-:Y:S02]  /*19220*/  ISETP.GE.U32.AND P3, PT, R199.reuse, R13, PT ;  /* 0x0000000dc700720c */ /* 0x040fe40003f66070 */
[----:B------:R1:W1:Y:S01]  /*19230*/  MUFU.EX2 R13, R200 ;  /* 0x000000c8000d7308 */ /* 0x0002620000000800 */
[----:B------:R-:W-:Y:S01]  /*19240*/  @!P0 PRMT R63, R248, 0x5410, RZ ;  /* 0x00005410f83f8816 */ /* 0x000fe200000000ff */
[----:B------:R-:W-:Y:S01]  /*19250*/  @!P2 HFMA2.BF16_V2 R252, -RZ.H0_H0, RZ.H0_H0, -R77.H0_H0 ;  /* 0x200000fffffca231 */ /* 0x000fe2000034094d */
[----:B------:R-:W-:Y:S01]  /*19260*/  ISETP.GE.U32.AND P0, PT, R199, R11, PT ;  /* 0x0000000bc700720c */ /* 0x000fe20003f06070 */
[----:B-1----:R-:W-:Y:S02]  /*19270*/  IMAD.MOV.U32 R200, RZ, RZ, R187 ;  /* 0x000000ffffc87224 */ /* 0x002fe400078e00bb */
[----:B------:R-:W-:Y:S01]  /*19280*/  FADD.FTZ R11, R13, R10 ;  /* 0x0000000a0d0b7221 */ /* 0x000fe20000010000 */
[----:B------:R-:W-:Y:S01]  /*19290*/  IMAD.MOV.U32 R187, RZ, RZ, R184 ;  /* 0x000000ffffbb7224 */ /* 0x000fe200078e00b8 */
[----:B------:R-:W-:Y:S01]  /*192a0*/  LOP3.LUT R10, R0, 0xff, RZ, 0xc0, !PT ;  /* 0x000000ff000a7812 */ /* 0x000fe200078ec0ff */
[----:B------:R-:W-:-:S02]  /*192b0*/  IMAD.MOV.U32 R184, RZ, RZ, R179 ;  /* 0x000000ffffb87224 */ /* 0x000fc400078e00b3 */
[----:B------:R-:W-:Y:S02]  /*192c0*/  IMAD.MOV.U32 R179, RZ, RZ, R167 ;  /* 0x000000ffffb37224 */ /* 0x000fe400078e00a7 */
[----:B------:R-:W-:Y:S01]  /*192d0*/  IMAD.MOV.U32 R167, RZ, RZ, R164 ;  /* 0x000000ffffa77224 */ /* 0x000fe200078e00a4 */
[----:B------:R-:W-:Y:S02]  /*192e0*/  PRMT R164, R77, 0x5410, R76 ;  /* 0x000054104da47816 */ /* 0x000fe4000000004c */
[----:B------:R-:W-:Y:S02]  /*192f0*/  @!P2 PRMT R77, R252, 0x5410, RZ ;  /* 0x00005410fc4da816 */ /* 0x000fe400000000ff */
[----:B------:R-:W-:Y:S02]  /*19300*/  ISETP.GE.U32.AND P2, PT, R199, R10, PT ;  /* 0x0000000ac700720c */ /* 0x000fe40003f46070 */
[----:B------:R-:W-:Y:S02]  /*19310*/  SHF.R.U32.HI R10, RZ, 0x18, R0 ;  /* 0x00000018ff0a7819 */ /* 0x000fe40000011600 */
[----:B------:R-:W-:-:S02]  /*19320*/  LOP3.LUT R0, R0, 0xffff, RZ, 0xc0, !PT ;  /* 0x0000ffff00007812 */ /* 0x000fc400078ec0ff */
[----:B------:R-:W-:Y:S02]  /*19330*/  @!P4 PRMT R76, R22, 0x5410, RZ ;  /* 0x00005410164cc816 */ /* 0x000fe400000000ff */
[C---:B------:R-:W-:Y:S02]  /*19340*/  ISETP.GE.U32.AND P4, PT, R199.reuse, R10, PT ;  /* 0x0000000ac700720c */ /* 0x040fe40003f86070 */
[----:B------:R-:W-:Y:S02]  /*19350*/  LOP3.LUT R10, R14, 0xff, RZ, 0xc0, !PT ;  /* 0x000000ff0e0a7812 */ /* 0x000fe400078ec0ff */
[----:B------:R-:W-:Y:S02]  /*19360*/  SHF.R.U32.HI R0, RZ, 0x8, R0 ;  /* 0x00000008ff007819 */ /* 0x000fe40000011600 */
[----:B------:R-:W-:Y:S02]  /*19370*/  ISETP.GE.U32.AND P1, PT, R199, R10, PT ;  /* 0x0000000ac700720c */ /* 0x000fe40003f26070 */
[----:B------:R-:W-:Y:S01]  /*19380*/  LOP3.LUT R0, R0, 0xffff, RZ, 0xc0, !PT ;  /* 0x0000ffff00007812 */ /* 0x000fe200078ec0ff */
[----:B----4-:R-:W-:-:S05]  /*19390*/  @!P6 HFMA2.BF16_V2 R12, -RZ.H0_H0, RZ.H0_H0, -R74.H0_H0 ;  /* 0x200000ffff0ce231 */ /* 0x010fca000034094a */
[----:B------:R-:W-:-:S04]  /*193a0*/  PRMT R10, R12, 0x7610, R10 ;  /* 0x000076100c0a7816 */ /* 0x000fc8000000000a */
[----:B------:R-:W-:Y:S02]  /*193b0*/  @!P6 PRMT R74, R10, 0x5410, RZ ;  /* 0x000054100a4ae816 */ /* 0x000fe400000000ff */
[----:B------:R-:W-:Y:S02]  /*193c0*/  ISETP.GE.U32.AND P6, PT, R199, R0, PT ;  /* 0x00000000c700720c */ /* 0x000fe40003fc6070 */
[----:B------:R1:W4:Y:S01]  /*193d0*/  LDL.LU.S16 R0, [R1+0x10] ;  /* 0x0000100001007983 */ /* 0x0003220000300600 */
[C---:B------:R-:W-:Y:S01]  /*193e0*/  PRMT R73, R49.reuse, 0x7610, R73 ;  /* 0x0000761031497816 */ /* 0x040fe20000000049 */
[----:B--2---:R2:W1:Y:S01]  /*193f0*/  MUFU.EX2 R12, R20 ;  /* 0x00000014000c7308 */ /* 0x0044620000000800 */
[----:B------:R-:W-:-:S07]  /*19400*/  PRMT R72, R49, 0x7632, R72 ;  /* 0x0000763231487816 */ /* 0x000fce0000000048 */
[----:B---3--:R3:W1:Y:S01]  /*19410*/  MUFU.EX2 R10, R242 ;  /* 0x000000f2000a7308 */ /* 0x0086620000000800 */
[----:B--2---:R-:W2:Y:S01]  /*19420*/  LDL.LU R20, [R1+0x1c0] ;  /* 0x0001c00001147983 */ /* 0x004ea20000300800 */
[----:B---3--:R-:W-:Y:S01]  /*19430*/  IMAD.MOV.U32 R242, RZ, RZ, R176 ;  /* 0x000000fffff27224 */ /* 0x008fe200078e00b0 */
[----:B------:R-:W-:Y:S01]  /*19440*/  PRMT R176, R73, 0x5410, R72 ;  /* 0x0000541049b07816 */ /* 0x000fe20000000048 */
[----:B----4-:R-:W-:-:S05]  /*19450*/  @!P2 HFMA2.BF16_V2 R0, -RZ.H0_H0, RZ.H0_H0, -R73.H0_H0 ;  /* 0x200000ffff00a231 */ /* 0x010fca0000340949 */
[----:B------:R-:W-:Y:S02]  /*19460*/  PRMT R21, R0, 0x7610, R21 ;  /* 0x0000761000157816 */ /* 0x000fe40000000015 */
[----:B------:R-:W-:Y:S02]  /*19470*/  SHF.R.U32.HI R0, RZ, 0x8, R16 ;  /* 0x00000008ff007819 */ /* 0x000fe40000011610 */
[----:B------:R3:W4:Y:S04]  /*19480*/  LDL.LU.S16 R16, [R1+0x14] ;  /* 0x0000140001107983 */ /* 0x0007280000300600 */
[----:B------:R3:W2:Y:S01]  /*19490*/  LDL.LU.S16 R22, [R1+0x1c] ;  /* 0x00001c0001167983 */ /* 0x0006a20000300600 */
[----:B------:R-:W-:-:S03]  /*194a0*/  @!P2 PRMT R73, R21, 0x5410, RZ ;  /* 0x000054101549a816 */ /* 0x000fc600000000ff */
[----:B------:R3:W3:Y:S01]  /*194b0*/  LDL.LU.S16 R21, [R1+0x18] ;  /* 0x0000180001157983 */ /* 0x0006e20000300600 */
[C---:B------:R-:W-:Y:S02]  /*194c0*/  PRMT R71, R109.reuse, 0x7610, R71 ;  /* 0x000076106d477816 */ /* 0x040fe40000000047 */
[----:B------:R-:W-:Y:S02]  /*194d0*/  PRMT R70, R109, 0x7632, R70 ;  /* 0x000076326d467816 */ /* 0x000fe40000000046 */
[----:B------:R-:W-:Y:S02]  /*194e0*/  F2FP.BF16.F32.PACK_AB R33, R13, R19 ;  /* 0x000000130d21723e */ /* 0x000fe400000010ff */
[----:B------:R-:W-:-:S04]  /*194f0*/  LOP3.LUT R0, R0, 0xffff, RZ, 0xc0, !PT ;  /* 0x0000ffff00007812 */ /* 0x000fc800078ec0ff */
[----:B------:R-:W-:Y:S01]  /*19500*/  ISETP.GE.U32.AND P2, PT, R199, R0, PT ;  /* 0x00000000c700720c */ /* 0x000fe20003f46070 */
[----:B----4-:R-:W-:Y:S02]  /*19510*/  @!P6 HFMA2.BF16_V2 R16, -RZ.H0_H0, RZ.H0_H0, -R72.H0_H0 ;  /* 0x200000ffff10e231 */ /* 0x010fe40000340948 */
[----:B--2---:R-:W-:-:S03]  /*19520*/  @!P5 HFMA2.BF16_V2 R22, -RZ.H0_H0, RZ.H0_H0, -R71.H0_H0 ;  /* 0x200000ffff16d231 */ /* 0x004fc60000340947 */
[----:B------:R-:W-:Y:S02]  /*19530*/  PRMT R14, R16, 0x7610, R14 ;  /* 0x00007610100e7816 */ /* 0x000fe4000000000e */
[----:B------:R2:W4:Y:S01]  /*19540*/  MUFU.EX2 R16, R20 ;  /* 0x0000001400107308 */ /* 0x0005220000000800 */
[----:B------:R-:W-:Y:S01]  /*19550*/  PRMT R13, R22, 0x7610, R13 ;  /* 0x00007610160d7816 */ /* 0x000fe2000000000d */
[----:B---3--:R-:W-:Y:S01]  /*19560*/  @!P4 HFMA2.BF16_V2 R21, -RZ.H0_H0, RZ.H0_H0, -R70.H0_H0 ;  /* 0x200000ffff15c231 */ /* 0x008fe20000340946 */
[----:B------:R-:W-:-:S05]  /*19570*/  @!P6 PRMT R72, R14, 0x5410, RZ ;  /* 0x000054100e48e816 */ /* 0x000fca00000000ff */
[----:B------:R3:W-:Y:S01]  /*19580*/  MUFU.EX2 R14, R149 ;  /* 0x00000095000e7308 */ /* 0x0007e20000000800 */
[----:B--2---:R-:W-:Y:S02]  /*19590*/  IMAD.MOV.U32 R20, RZ, RZ, R242 ;  /* 0x000000ffff147224 */ /* 0x004fe400078e00f2 */
[----:B------:R-:W-:Y:S02]  /*195a0*/  IMAD.MOV.U32 R242, RZ, RZ, R200 ;  /* 0x000000fffff27224 */ /* 0x000fe400078e00c8 */
[----:B------:R-:W-:Y:S02]  /*195b0*/  IMAD.MOV.U32 R200, RZ, RZ, R187 ;  /* 0x000000ffffc87224 */ /* 0x000fe400078e00bb */
[----:B------:R-:W-:Y:S02]  /*195c0*/  IMAD.MOV.U32 R187, RZ, RZ, R183 ;  /* 0x000000ffffbb7224 */ /* 0x000fe400078e00b7 */
[----:B------:R-:W-:Y:S01]  /*195d0*/  IMAD.MOV.U32 R183, RZ, RZ, R226 ;  /* 0x000000ffffb77224 */ /* 0x000fe200078e00e2 */
[----:B---3--:R-:W2:Y:S01]  /*195e0*/  LDL.LU R149, [R1+0x4a4] ;  /* 0x0004a40001957983 */ /* 0x008ea20000300800 */
[----:B------:R-:W-:-:S02]  /*195f0*/  IMAD.MOV.U32 R226, RZ, RZ, R173 ;  /* 0x000000ffffe27224 */ /* 0x000fc400078e00ad */
[----:B------:R-:W-:Y:S01]  /*19600*/  IMAD.MOV.U32 R173, RZ, RZ, R174 ;  /* 0x000000ffffad7224 */ /* 0x000fe200078e00ae */
[----:B------:R-:W-:Y:S02]  /*19610*/  PRMT R174, R71, 0x5410, R70 ;  /* 0x0000541047ae7816 */ /* 0x000fe40000000046 */
[----:B------:R-:W-:Y:S02]  /*19620*/  @!P5 PRMT R71, R13, 0x5410, RZ ;  /* 0x000054100d47d816 */ /* 0x000fe400000000ff */
[----:B------:R3:W4:Y:S01]  /*19630*/  MUFU.EX2 R13, R152 ;  /* 0x00000098000d7308 */ /* 0x0007220000000800 */
[----:B------:R-:W-:Y:S01]  /*19640*/  PRMT R0, R21, 0x7610, R0 ;  /* 0x0000761015007816 */ /* 0x000fe20000000000 */
[----:B------:R-:W-:Y:S02]  /*19650*/  IMAD.MOV.U32 R21, RZ, RZ, R200 ;  /* 0x000000ffff157224 */ /* 0x000fe400078e00c8 */
[----:B------:R-:W-:Y:S02]  /*19660*/  IMAD.MOV.U32 R200, RZ, RZ, R183 ;  /* 0x000000ffffc87224 */ /* 0x000fe400078e00b7 */
[----:B------:R-:W-:-:S02]  /*19670*/  IMAD.MOV.U32 R22, RZ, RZ, R187 ;  /* 0x000000ffff167224 */ /* 0x000fc400078e00bb */
[----:B------:R-:W-:Y:S02]  /*19680*/  IMAD.MOV.U32 R183, RZ, RZ, R173 ;  /* 0x000000ffffb77224 */ /* 0x000fe400078e00ad */
[----:B------:R-:W-:Y:S01]  /*19690*/  IMAD.MOV.U32 R187, RZ, RZ, R167 ;  /* 0x000000ffffbb7224 */ /* 0x000fe200078e00a7 */
[----:B---3--:R-:W3:Y:S04]  /*196a0*/  LDL.LU R152, [R1+0x4a0] ;  /* 0x0004a00001987983 */ /* 0x008ee80000300800 */
[----:B------:R-:W2:Y:S04]  /*196b0*/  LDL.LU R245, [R1+0x1c4] ;  /* 0x0001c40001f57983 */ /* 0x000ea80000300800 */
[----:B------:R2:W3:Y:S04]  /*196c0*/  LDL.LU.S16 R252, [R1+0x38] ;  /* 0x0000380001fc7983 */ /* 0x0004e80000300600 */
[----:B------:R2:W3:Y:S04]  /*196d0*/  LDL.LU.S16 R249, [R1+0x30] ;  /* 0x0000300001f97983 */ /* 0x0004e80000300600 */
[----:B------:R2:W3:Y:S04]  /*196e0*/  LDL.LU.S16 R173, [R1+0x48] ;  /* 0x0000480001ad7983 */ /* 0x0004e80000300600 */
[----:B------:R2:W3:Y:S01]  /*196f0*/  LDL.LU.S16 R167, [R1+0x40] ;  /* 0x0000400001a77983 */ /* 0x0004e20000300600 */
[----:B------:R-:W-:-:S02]  /*19700*/  PRMT R66, R40, 0x7632, R66 ;  /* 0x0000763228427816 */ /* 0x000fc40000000042 */
[----:B------:R-:W-:Y:S02]  /*19710*/  PRMT R67, R40, 0x7610, R67 ;  /* 0x0000761028437816 */ /* 0x000fe40000000043 */
[----:B------:R-:W-:Y:S01]  /*19720*/  @!P4 PRMT R70, R0, 0x5410, RZ ;  /* 0x000054100046c816 */ /* 0x000fe200000000ff */
[----:B-1----:R-:W-:Y:S01]  /*19730*/  FADD.FTZ R0, R12, R15 ;  /* 0x0000000f0c007221 */ /* 0x002fe20000010000 */
[C---:B------:R-:W-:Y:S02]  /*19740*/  PRMT R68, R41.reuse, 0x7632, R68 ;  /* 0x0000763229447816 */ /* 0x040fe40000000044 */
[C---:B------:R-:W-:Y:S01]  /*19750*/  F2FP.BF16.F32.PACK_AB R32, R10.reuse, R12 ;  /* 0x0000000c0a20723e */ /* 0x040fe200000010ff */
[----:B------:R-:W-:Y:S01]  /*19760*/  FADD.FTZ R0, R10, R0 ;  /* 0x000000000a007221 */ /* 0x000fe20000010000 */
[----:B------:R-:W-:Y:S02]  /*19770*/  PRMT R69, R41, 0x7610, R69 ;  /* 0x0000761029457816 */ /* 0x000fe40000000045 */
[----:B------:R-:W-:Y:S01]  /*19780*/  LOP3.LUT R17, R35, R215, R204, 0x96, !PT ;  /* 0x000000d723117212 */ /* 0x000fe200078e96cc */
[----:B----4-:R-:W-:Y:S01]  /*19790*/  FADD.FTZ R0, R16, R0 ;  /* 0x0000000010007221 */ /* 0x010fe20000010000 */
[----:B------:R-:W-:-:S02]  /*197a0*/  LOP3.LUT R18, R119, R214, R34, 0x96, !PT ;  /* 0x000000d677127212 */ /* 0x000fc400078e9622 */
[----:B------:R-:W-:Y:S01]  /*197b0*/  F2FP.BF16.F32.PACK_AB R34, R13, R14 ;  /* 0x0000000e0d22723e */ /* 0x000fe200000010ff */
[----:B--2---:R-:W1:Y:S01]  /*197c0*/  MUFU.EX2 R12, R245 ;  /* 0x000000f5000c7308 */ /* 0x004e620000000800 */
[----:B---3--:R-:W-:Y:S02]  /*197d0*/  @!P3 HFMA2.BF16_V2 R252, -RZ.H0_H0, RZ.H0_H0, -R69.H0_H0 ;  /* 0x200000fffffcb231 */ /* 0x008fe40000340945 */
[----:B------:R-:W-:Y:S02]  /*197e0*/  @!P2 HFMA2.BF16_V2 R249, -RZ.H0_H0, RZ.H0_H0, -R68.H0_H0 ;  /* 0x200000fffff9a231 */ /* 0x000fe40000340944 */
[----:B------:R-:W-:Y:S02]  /*197f0*/  @!P1 HFMA2.BF16_V2 R173, -RZ.H0_H0, RZ.H0_H0, -R67.H0_H0 ;  /* 0x200000ffffad9231 */ /* 0x000fe40000340943 */
[----:B------:R-:W-:-:S03]  /*19800*/  @!P0 HFMA2.BF16_V2 R167, -RZ.H0_H0, RZ.H0_H0, -R66.H0_H0 ;  /* 0x200000ffffa78231 */ /* 0x000fc60000340942 */
[----:B------:R-:W-:Y:S02]  /*19810*/  PRMT R15, R173, 0x7610, R15 ;  /* 0x00007610ad0f7816 */ /* 0x000fe4000000000f */
[----:B------:R-:W-:Y:S02]  /*19820*/  PRMT R10, R167, 0x7610, R10 ;  /* 0x00007610a70a7816 */ /* 0x000fe4000000000a */
[----:B------:R-:W-:Y:S02]  /*19830*/  PRMT R173, R67, 0x5410, R66 ;  /* 0x0000541043ad7816 */ /* 0x000fe40000000042 */
[----:B------:R-:W-:Y:S02]  /*19840*/  PRMT R19, R249, 0x7610, R19 ;  /* 0x00007610f9137816 */ /* 0x000fe40000000013 */
[----:B------:R-:W-:Y:S01]  /*19850*/  @!P0 PRMT R66, R10, 0x5410, RZ ;  /* 0x000054100a428816 */ /* 0x000fe200000000ff */
[----:B------:R-:W-:Y:S01]  /*19860*/  FADD.FTZ R10, R14, R11 ;  /* 0x0000000b0e0a7221 */ /* 0x000fe20000010000 */
[----:B------:R-:W-:-:S02]  /*19870*/  PRMT R167, R69, 0x5410, R68 ;  /* 0x0000541045a77816 */ /* 0x000fc40000000044 */
[----:B------:R-:W-:Y:S02]  /*19880*/  PRMT R23, R252, 0x7610, R23 ;  /* 0x00007610fc177816 */ /* 0x000fe40000000017 */
[----:B------:R-:W-:Y:S01]  /*19890*/  @!P2 PRMT R68, R19, 0x5410, RZ ;  /* 0x000054101344a816 */ /* 0x000fe200000000ff */
[----:B------:R-:W-:Y:S01]  /*198a0*/  FADD.FTZ R19, R13, R10 ;  /* 0x0000000a0d137221 */ /* 0x000fe20000010000 */
[----:B------:R-:W-:Y:S01]  /*198b0*/  IMAD.WIDE.U32 R10, R17, -0x2daee0ad, RZ ;  /* 0xd2511f53110a7825 */ /* 0x000fe200078e00ff */
[----:B------:R-:W-:-:S03]  /*198c0*/  @!P3 PRMT R69, R23, 0x5410, RZ ;  /* 0x000054101745b816 */ /* 0x000fc600000000ff */
[----:B------:R-:W-:Y:S02]  /*198d0*/  IMAD.MOV.U32 R23, RZ, RZ, R20 ;  /* 0x000000ffff177224 */ /* 0x000fe400078e0014 */
[C---:B-1----:R-:W-:Y:S01]  /*198e0*/  FADD.FTZ R20, R12.reuse, R0 ;  /* 0x000000000c147221 */ /* 0x042fe20000010000 */
[----:B------:R-:W-:Y:S02]  /*198f0*/  LOP3.LUT R0, R11, R216, R236, 0x96, !PT ;  /* 0x000000d80b007212 */ /* 0x000fe400078e96ec */
[----:B------:R-:W-:Y:S02]  /*19900*/  F2FP.BF16.F32.PACK_AB R35, R12, R16 ;  /* 0x000000100c23723e */ /* 0x000fe400000010ff */
[----:B------:R-:W-:Y:S01]  /*19910*/  @!P1 PRMT R67, R15, 0x5410, RZ ;  /* 0x000054100f439816 */ /* 0x000fe200000000ff */
[----:B------:R-:W-:-:S04]  /*19920*/  IMAD.WIDE.U32 R12, R0, -0x326172a9, RZ ;  /* 0xcd9e8d57000c7825 */ /* 0x000fc800078e00ff */
[----:B------:R-:W-:Y:S01]  /*19930*/  IMAD.WIDE.U32 R14, R18, -0x2daee0ad, RZ ;  /* 0xd2511f53120e7825 */ /* 0x000fe200078e00ff */
[----:B------:R-:W-:-:S04]  /*19940*/  LOP3.LUT R0, R13, R211, R118, 0x96, !PT ;  /* 0x000000d30d007212 */ /* 0x000fc800078e9676 */
[----:B------:R-:W-:Y:S01]  /*19950*/  LOP3.LUT R13, R15, R221, R10, 0x96, !PT ;  /* 0x000000dd0f0d7212 */ /* 0x000fe200078e960a */
[----:B------:R-:W-:-:S04]  /*19960*/  IMAD.WIDE.U32 R10, R0, -0x2daee0ad, RZ ;  /* 0xd2511f53000a7825 */ /* 0x000fc800078e00ff */
[----:B------:R-:W-:Y:S01]  /*19970*/  IMAD.WIDE.U32 R16, R13, -0x326172a9, RZ ;  /* 0xcd9e8d570d107825 */ /* 0x000fe200078e00ff */
[----:B------:R-:W-:-:S04]  /*19980*/  LOP3.LUT R11, R11, R219, R14, 0x96, !PT ;  /* 0x000000db0b0b7212 */ /* 0x000fc800078e960e */
[----:B------:R-:W-:-:S05]  /*19990*/  LOP3.LUT R0, R17, R220, R12, 0x96, !PT ;  /* 0x000000dc11007212 */ /* 0x000fca00078e960c */
        /* <DEDUP_REMOVED lines=13> */
[----:B------:R-:W-:Y:S02]  /*19a70*/  LOP3.LUT R13, R13, R218, R16, 0x96, !PT ;  /* 0x000000da0d0d7212 */ /* 0x000fe400078e9610 */
[----:B------:R-:W-:Y:S01]  /*19a80*/  MUFU.EX2 R16, R22 ;  /* 0x0000001600107308 */ /* 0x000fe20000000800 */
[----:B------:R-:W-:Y:S02]  /*19a90*/  ISETP.GE.U32.AND P0, PT, R199, R0, PT ;  /* 0x00000000c700720c */ /* 0x000fe40003f06070 */
[----:B------:R-:W-:-:S02]  /*19aa0*/  LOP3.LUT R0, R10, 0xff, RZ, 0xc0, !PT ;  /* 0x000000ff0a007812 */ /* 0x000fc400078ec0ff */
[----:B------:R-:W-:-:S03]  /*19ab0*/  LOP3.LUT R12, R12, 0xff, RZ, 0xc0, !PT ;  /* 0x000000ff0c0c7812 */ /* 0x000fc600078ec0ff */
[----:B------:R-:W-:Y:S01]  /*19ac0*/  MUFU.EX2 R22, R21 ;  /* 0x0000001500167308 */ /* 0x000fe20000000800 */
[C---:B------:R-:W-:Y:S02]  /*19ad0*/  ISETP.GE.U32.AND P2, PT, R199.reuse, R0, PT ;  /* 0x00000000c700720c */ /* 0x040fe40003f46070 */
[----:B------:R-:W-:-:S05]  /*19ae0*/  ISETP.GE.U32.AND P5, PT, R199, R12, PT ;  /* 0x0000000cc700720c */ /* 0x000fca0003fa6070 */
[----:B------:R-:W1:Y:S01]  /*19af0*/  MUFU.EX2 R23, R23 ;  /* 0x0000001700177308 */ /* 0x000e620000000800 */
[----:B------:R-:W-:-:S07]  /*19b00*/  SHF.R.U32.HI R0, RZ, 0x18, R10 ;  /* 0x00000018ff007819 */ /* 0x000fce000001160a */
[----:B------:R2:W3:Y:S01]  /*19b10*/  MUFU.EX2 R21, R242 ;  /* 0x000000f200157308 */ /* 0x0004e20000000800 */
[----:B------:R-:W-:Y:S02]  /*19b20*/  SHF.R.U32.HI R12, RZ, 0x10, R10 ;  /* 0x00000010ff0c7819 */ /* 0x000fe4000001160a */
[----:B------:R-:W-:Y:S01]  /*19b30*/  LOP3.LUT R17, R10, 0xffff, RZ, 0xc0, !PT ;  /* 0x0000ffff0a117812 */ /* 0x000fe200078ec0ff */
[----:B------:R-:W-:Y:S01]  /*19b40*/  IMAD.WIDE.U32 R10, R13, -0x2daee0ad, RZ ;  /* 0xd2511f530d0a7825 */ /* 0x000fe200078e00ff */
[----:B------:R-:W-:Y:S02]  /*19b50*/  ISETP.GE.U32.AND P6, PT, R199, R0, PT ;  /* 0x00000000c700720c */ /* 0x000fe40003fc6070 */
[----:B------:R-:W-:Y:S01]  /*19b60*/  LOP3.LUT R0, R12, 0xff, RZ, 0xc0, !PT ;  /* 0x000000ff0c007812 */ /* 0x000fe200078ec0ff */
[----:B--2---:R-:W-:Y:S02]  /*19b70*/  IMAD.MOV.U32 R242, RZ, RZ, R241 ;  /* 0x000000fffff27224 */ /* 0x004fe400078e00f1 */
[----:B------:R-:W-:-:S02]  /*19b80*/  IMAD.MOV.U32 R241, RZ, RZ, R187 ;  /* 0x000000fffff17224 */ /* 0x000fc400078e00bb */
[----:B------:R-:W-:Y:S02]  /*19b90*/  IMAD.MOV.U32 R187, RZ, RZ, R183 ;  /* 0x000000ffffbb7224 */ /* 0x000fe400078e00b7 */
[----:B------:R-:W-:Y:S02]  /*19ba0*/  IMAD.MOV.U32 R183, RZ, RZ, R180 ;  /* 0x000000ffffb77224 */ /* 0x000fe400078e00b4 */
[----:B------:R2:W4:Y:S01]  /*19bb0*/  LDL.LU.S16 R180, [R1+0x7c] ;  /* 0x00007c0001b47983 */ /* 0x0005220000300600 */
[----:B------:R-:W-:Y:S02]  /*19bc0*/  ISETP.GE.U32.AND P1, PT, R199, R0, PT ;  /* 0x00000000c700720c */ /* 0x000fe40003f26070 */
[----:B------:R-:W-:Y:S01]  /*19bd0*/  LOP3.LUT R0, R11, R223, R14, 0x96, !PT ;  /* 0x000000df0b007212 */ /* 0x000fe200078e960e */
[----:B------:R2:W2:Y:S01]  /*19be0*/  LDL.LU.S16 R245, [R1+0x80] ;  /* 0x0000800001f57983 */ /* 0x0004a20000300600 */
[C---:B------:R-:W-:Y:S02]  /*19bf0*/  LOP3.LUT R15, R10.reuse, 0xffff, RZ, 0xc0, !PT ;  /* 0x0000ffff0a0f7812 */ /* 0x040fe400078ec0ff */
[----:B------:R-:W-:-:S02]  /*19c00*/  LOP3.LUT R12, R10, 0xff, RZ, 0xc0, !PT ;  /* 0x000000ff0a0c7812 */ /* 0x000fc400078ec0ff */
[--C-:B------:R-:W-:Y:S02]  /*19c10*/  SHF.R.U32.HI R14, RZ, 0x10, R10.reuse ;  /* 0x00000010ff0e7819 */ /* 0x100fe4000001160a */
[----:B------:R-:W-:Y:S01]  /*19c20*/  SHF.R.U32.HI R11, RZ, 0x18, R10 ;  /* 0x00000018ff0b7819 */ /* 0x000fe2000001160a */
[----:B-1----:R-:W-:-:S04]  /*19c30*/  FADD.FTZ R10, R23, R19 ;  /* 0x00000013170a7221 */ /* 0x002fc80000010000 */
[----:B------:R-:W-:Y:S01]  /*19c40*/  FADD.FTZ R13, R16, R10 ;  /* 0x0000000a100d7221 */ /* 0x000fe20000010000 */
[----:B------:R-:W-:Y:S01]  /*19c50*/  FADD.FTZ R10, R22, R20 ;  /* 0x00000014160a7221 */ /* 0x000fe20000010000 */
[----:B------:R-:W-:-:S03]  /*19c60*/  F2FP.BF16.F32.PACK_AB R27, R16, R23 ;  /* 0x00000017101b723e */ /* 0x000fc600000010ff */
[----:B---3--:R-:W-:Y:S01]  /*19c70*/  FADD.FTZ R16, R21, R10 ;  /* 0x0000000a15107221 */ /* 0x008fe20000010000 */
[----:B------:R-:W-:Y:S02]  /*19c80*/  SHF.R.U32.HI R10, RZ, 0x8, R17 ;  /* 0x00000008ff0a7819 */ /* 0x000fe40000011611 */
[----:B------:R1:W3:Y:S01]  /*19c90*/  LDL.LU.S16 R17, [R1+0x84] ;  /* 0x0000840001117983 */ /* 0x0002e20000300600 */
[C---:B------:R-:W-:Y:S02]  /*19ca0*/  PRMT R54, R38.reuse, 0x7610, R54 ;  /* 0x0000761026367816 */ /* 0x040fe40000000036 */
[----:B------:R-:W-:Y:S02]  /*19cb0*/  PRMT R53, R38, 0x7632, R53 ;  /* 0x0000763226357816 */ /* 0x000fe40000000035 */
[----:B------:R-:W-:Y:S02]  /*19cc0*/  PRMT R55, R39, 0x7632, R55 ;  /* 0x0000763227377816 */ /* 0x000fe40000000037 */
[----:B------:R-:W-:-:S02]  /*19cd0*/  LOP3.LUT R10, R10, 0xffff, RZ, 0xc0, !PT ;  /* 0x0000ffff0a0a7812 */ /* 0x000fc400078ec0ff */
[----:B------:R-:W-:Y:S01]  /*19ce0*/  PRMT R56, R39, 0x7610, R56 ;  /* 0x0000761027387816 */ /* 0x000fe20000000038 */
[----:B----4-:R-:W-:-:S05]  /*19cf0*/  @!P4 HFMA2.BF16_V2 R180, -RZ.H0_H0, RZ.H0_H0, -R54.H0_H0 ;  /* 0x200000ffffb4c231 */ /* 0x010fca0000340936 */
[----:B------:R-:W-:Y:S02]  /*19d00*/  PRMT R229, R180, 0x7610, R229 ;  /* 0x00007610b4e57816 */ /* 0x000fe400000000e5 */
[----:B------:R-:W-:Y:S02]  /*19d10*/  PRMT R180, R54, 0x5410, R53 ;  /* 0x0000541036b47816 */ /* 0x000fe40000000035 */
[----:B------:R-:W-:Y:S02]  /*19d20*/  @!P4 PRMT R54, R229, 0x5410, RZ ;  /* 0x00005410e536c816 */ /* 0x000fe400000000ff */
[----:B------:R1:W4:Y:S01]  /*19d30*/  LDL.LU.S16 R229, [R1+0x94] ;  /* 0x0000940001e57983 */ /* 0x0003220000300600 */
[----:B------:R-:W-:Y:S01]  /*19d40*/  ISETP.GE.U32.AND P4, PT, R199, R10, PT ;  /* 0x0000000ac700720c */ /* 0x000fe20003f86070 */
[----:B---3--:R-:W-:-:S05]  /*19d50*/  @!P0 HFMA2.BF16_V2 R17, -RZ.H0_H0, RZ.H0_H0, -R55.H0_H0 ;  /* 0x200000ffff118231 */ /* 0x008fca0000340937 */
[----:B------:R-:W-:Y:S02]  /*19d60*/  PRMT R10, R17, 0x7610, R10 ;  /* 0x00007610110a7816 */ /* 0x000fe4000000000a */
[----:B------:R3:W1:Y:S02]  /*19d70*/  MUFU.EX2 R17, R179 ;  /* 0x000000b300117308 */ /* 0x0006640000000800 */
[----:B---3--:R-:W-:Y:S02]  /*19d80*/  PRMT R179, R56, 0x5410, R55 ;  /* 0x0000541038b37816 */ /* 0x008fe40000000037 */
[----:B------:R-:W-:Y:S02]  /*19d90*/  @!P0 PRMT R55, R10, 0x5410, RZ ;  /* 0x000054100a378816 */ /* 0x000fe400000000ff */
[----:B------:R-:W-:Y:S02]  /*19da0*/  ISETP.GE.U32.AND P0, PT, R199, R11, PT ;  /* 0x0000000bc700720c */ /* 0x000fe40003f06070 */
[----:B------:R3:W3:Y:S01]  /*19db0*/  LDL.LU.S16 R11, [R1+0x98] ;  /* 0x00009800010b7983 */ /* 0x0006e20000300600 */
[----:B--2---:R-:W-:Y:S01]  /*19dc0*/  @!P3 HFMA2.BF16_V2 R245, -RZ.H0_H0, RZ.H0_H0, -R53.H0_H0 ;  /* 0x200000fffff5b231 */ /* 0x004fe20000340935 */
[----:B------:R-:W-:-:S04]  /*19dd0*/  PRMT R50, R26, 0x7610, R50 ;  /* 0x000076101a327816 */ /* 0x000fc80000000032 */
[----:B------:R-:W-:Y:S02]  /*19de0*/  PRMT R232, R245, 0x7610, R232 ;  /* 0x00007610f5e87816 */ /* 0x000fe400000000e8 */
[----:B------:R-:W-:Y:S02]  /*19df0*/  PRMT R49, R26, 0x7632, R49 ;  /* 0x000076321a317816 */ /* 0x000fe40000000031 */
[----:B------:R-:W-:Y:S02]  /*19e00*/  @!P3 PRMT R53, R232, 0x5410, RZ ;  /* 0x00005410e835b816 */ /* 0x000fe400000000ff */
[----:B------:R-:W-:Y:S02]  /*19e10*/  ISETP.GE.U32.AND P3, PT, R199, R12, PT ;  /* 0x0000000cc700720c */ /* 0x000fe40003f66070 */
[----:B------:R2:W1:Y:S02]  /*19e20*/  MUFU.EX2 R12, R242 ;  /* 0x000000f2000c7308 */ /* 0x0004640000000800 */
[----:B--2---:R-:W-:-:S02]  /*19e30*/  IMAD.MOV.U32 R242, RZ, RZ, R241 ;  /* 0x000000fffff27224 */ /* 0x004fc400078e00f1 */
[----:B------:R-:W-:Y:S02]  /*19e40*/  IMAD.MOV.U32 R241, RZ, RZ, R184 ;  /* 0x000000fffff17224 */ /* 0x000fe400078e00b8 */
[----:B------:R-:W-:Y:S01]  /*19e50*/  IMAD.MOV.U32 R184, RZ, RZ, R178 ;  /* 0x000000ffffb87224 */ /* 0x000fe200078e00b2 */
[----:B------:R-:W-:Y:S01]  /*19e60*/  PRMT R178, R50, 0x5410, R49 ;  /* 0x0000541032b27816 */ /* 0x000fe20000000031 */
[----:B----4-:R-:W-:-:S05]  /*19e70*/  @!P5 HFMA2.BF16_V2 R229, -RZ.H0_H0, RZ.H0_H0, -R56.H0_H0 ;  /* 0x200000ffffe5d231 */ /* 0x010fca0000340938 */
[----:B------:R-:W-:-:S04]  /*19e80*/  PRMT R227, R229, 0x7610, R227 ;  /* 0x00007610e5e37816 */ /* 0x000fc800000000e3 */
[----:B------:R-:W-:Y:S02]  /*19e90*/  @!P5 PRMT R56, R227, 0x5410, RZ ;  /* 0x00005410e338d816 */ /* 0x000fe400000000ff */
[----:B------:R2:W4:Y:S01]  /*19ea0*/  LDL.LU.S16 R227, [R1+0xa0] ;  /* 0x0000a00001e37983 */ /* 0x0005220000300600 */
[----:B---3--:R-:W-:-:S05]  /*19eb0*/  @!P2 HFMA2.BF16_V2 R11, -RZ.H0_H0, RZ.H0_H0, -R50.H0_H0 ;  /* 0x200000ffff0ba231 */ /* 0x008fca0000340932 */
[----:B------:R-:W-:-:S04]  /*19ec0*/  PRMT R181, R11, 0x7610, R181 ;  /* 0x000076100bb57816 */ /* 0x000fc800000000b5 */
[----:B------:R-:W-:Y:S01]  /*19ed0*/  @!P2 PRMT R50, R181, 0x5410, RZ ;  /* 0x00005410b532a816 */ /* 0x000fe200000000ff */
[----:B------:R-:W-:Y:S02]  /*19ee0*/  IMAD.MOV.U32 R181, RZ, RZ, R177 ;  /* 0x000000ffffb57224 */ /* 0x000fe400078e00b1 */
[----:B------:R2:W3:Y:S01]  /*19ef0*/  LDL.LU.S16 R177, [R1+0xac] ;  /* 0x0000ac0001b17983 */ /* 0x0004e20000300600 */
[----:B------:R-:W-:-:S04]  /*19f00*/  SHF.R.U32.HI R10, RZ, 0x10, R0 ;  /* 0x00000010ff0a7819 */ /* 0x000fc80000011600 */
[----:B------:R-:W-:-:S04]  /*19f10*/  LOP3.LUT R10, R10, 0xff, RZ, 0xc0, !PT ;  /* 0x000000ff0a0a7812 */ /* 0x000fc800078ec0ff */
[----:B------:R-:W-:Y:S01]  /*19f20*/  ISETP.GE.U32.AND P5, PT, R199, R10, PT ;  /* 0x0000000ac700720c */ /* 0x000fe20003fa6070 */
[----:B-1----:R-:W-:Y:S01]  /*19f30*/  FADD.FTZ R10, R17, R13 ;  /* 0x0000000d110a7221 */ /* 0x002fe20000010000 */
[----:B------:R-:W-:-:S03]  /*19f40*/  F2FP.BF16.F32.PACK_AB R26, R12, R17 ;  /* 0x000000110c1a723e */ /* 0x000fc600000010ff */
[----:B------:R-:W-:Y:S01]  /*19f50*/  FADD.FTZ R11, R12, R10 ;  /* 0x0000000a0c0b7221 */ /* 0x000fe20000010000 */
[----:B------:R-:W-:Y:S02]  /*19f60*/  PRMT R52, R29, 0x7610, R52 ;  /* 0x000076101d347816 */ /* 0x000fe40000000034 */
[----:B------:R-:W-:Y:S02]  /*19f70*/  F2FP.BF16.F32.PACK_AB R28, R21, R22 ;  /* 0x00000016151c723e */ /* 0x000fe400000010ff */
[----:B------:R-:W-:Y:S01]  /*19f80*/  PRMT R51, R29, 0x7632, R51 ;  /* 0x000076321d337816 */ /* 0x000fe20000000033 */
[----:B----4-:R-:W-:-:S05]  /*19f90*/  @!P4 HFMA2.BF16_V2 R227, -RZ.H0_H0, RZ.H0_H0, -R49.H0_H0 ;  /* 0x200000ffffe3c231 */ /* 0x010fca0000340931 */
[----:B------:R-:W-:-:S04]  /*19fa0*/  PRMT R12, R227, 0x7610, R12 ;  /* 0x00007610e30c7816 */ /* 0x000fc8000000000c */
[----:B------:R-:W-:Y:S02]  /*19fb0*/  @!P4 PRMT R49, R12, 0x5410, RZ ;  /* 0x000054100c31c816 */ /* 0x000fe400000000ff */
[----:B------:R2:W4:Y:S01]  /*19fc0*/  LDL.LU.S16 R12, [R1+0xb0] ;  /* 0x0000b000010c7983 */ /* 0x0005220000300600 */
[----:B------:R-:W-:Y:S02]  /*19fd0*/  IMAD.MOV.U32 R227, RZ, RZ, R242 ;  /* 0x000000ffffe37224 */ /* 0x000fe400078e00f2 */
[----:B------:R-:W-:Y:S01]  /*19fe0*/  IMAD.MOV.U32 R242, RZ, RZ, R241 ;  /* 0x000000fffff27224 */ /* 0x000fe200078e00f1 */
[----:B------:R-:W2:Y:S01]  /*19ff0*/  LDL.LU R232, [R1+0x1d0] ;  /* 0x0001d00001e87983 */ /* 0x000ea20000300800 */
[----:B------:R-:W-:-:S03]  /*1a000*/  IMAD.MOV.U32 R241, RZ, RZ, R184 ;  /* 0x000000fffff17224 */ /* 0x000fc600078e00b8 */
[----:B------:R-:W2:Y:S04]  /*1a010*/  LDL.LU R184, [R1+0x1d4] ;  /* 0x0001d40001b87983 */ /* 0x000ea80000300800 */
[----:B------:R1:W2:Y:S01]  /*1a020*/  LDL.LU.S16 R229, [R1+0xc4] ;  /* 0x0000c40001e57983 */ /* 0x0002a20000300600 */
[----:B---3--:R-:W-:-:S05]  /*1a030*/  @!P1 HFMA2.BF16_V2 R177, -RZ.H0_H0, RZ.H0_H0, -R52.H0_H0 ;  /* 0x200000ffffb19231 */ /* 0x008fca0000340934 */
[----:B------:R-:W-:Y:S02]  /*1a040*/  PRMT R21, R177, 0x7610, R21 ;  /* 0x00007610b1157816 */ /* 0x000fe40000000015 */
[----:B------:R-:W-:Y:S02]  /*1a050*/  PRMT R177, R52, 0x5410, R51 ;  /* 0x0000541034b17816 */ /* 0x000fe40000000033 */
[----:B------:R-:W-:Y:S02]  /*1a060*/  @!P1 PRMT R52, R21, 0x5410, RZ ;  /* 0x0000541015349816 */ /* 0x000fe400000000ff */
[----:B------:R1:W3:Y:S01]  /*1a070*/  LDL.LU.S16 R21, [R1+0xc8] ;  /* 0x0000c80001157983 */ /* 0x0002e20000300600 */
[----:B------:R-:W-:-:S04]  /*1a080*/  LOP3.LUT R10, R0, 0xff, RZ, 0xc0, !PT ;  /* 0x000000ff000a7812 */ /* 0x000fc800078ec0ff */
[C---:B------:R-:W-:Y:S02]  /*1a090*/  ISETP.GE.U32.AND P2, PT, R199.reuse, R10, PT ;  /* 0x0000000ac700720c */ /* 0x040fe40003f46070 */
[----:B------:R-:W-:Y:S02]  /*1a0a0*/  SHF.R.U32.HI R10, RZ, 0x18, R0 ;  /* 0x00000018ff0a7819 */ /* 0x000fe40000011600 */
[----:B------:R-:W-:Y:S02]  /*1a0b0*/  LOP3.LUT R0, R0, 0xffff, RZ, 0xc0, !PT ;  /* 0x0000ffff00007812 */ /* 0x000fe400078ec0ff */
[----:B------:R-:W-:Y:S02]  /*1a0c0*/  ISETP.GE.U32.AND P4, PT, R199, R10, PT ;  /* 0x0000000ac700720c */ /* 0x000fe40003f86070 */
[----:B------:R-:W-:Y:S02]  /*1a0d0*/  LOP3.LUT R10, R14, 0xff, RZ, 0xc0, !PT ;  /* 0x000000ff0e0a7812 */ /* 0x000fe400078ec0ff */
[----:B------:R-:W-:-:S02]  /*1a0e0*/  SHF.R.U32.HI R0, RZ, 0x8, R0 ;  /* 0x00000008ff007819 */ /* 0x000fc40000011600 */
[----:B------:R-:W-:Y:S02]  /*1a0f0*/  PRMT R46, R30, 0x7610, R46 ;  /* 0x000076101e2e7816 */ /* 0x000fe4000000002e */
[----:B------:R-:W-:Y:S02]  /*1a100*/  ISETP.GE.U32.AND P1, PT, R199, R10, PT ;  /* 0x0000000ac700720c */ /* 0x000fe40003f26070 */
[----:B------:R-:W-:Y:S02]  /*1a110*/  LOP3.LUT R0, R0, 0xffff, RZ, 0xc0, !PT ;  /* 0x0000ffff00007812 */ /* 0x000fe400078ec0ff */
[----:B------:R-:W-:Y:S01]  /*1a120*/  PRMT R45, R30, 0x7632, R45 ;  /* 0x000076321e2d7816 */ /* 0x000fe2000000002d */
[----:B----4-:R-:W-:-:S05]  /*1a130*/  @!P6 HFMA2.BF16_V2 R12, -RZ.H0_H0, RZ.H0_H0, -R51.H0_H0 ;  /* 0x200000ffff0ce231 */ /* 0x010fca0000340933 */
[----:B------:R-:W-:-:S04]  /*1a140*/  PRMT R10, R12, 0x7610, R10 ;  /* 0x000076100c0a7816 */ /* 0x000fc8000000000a */
[----:B------:R-:W-:Y:S01]  /*1a150*/  @!P6 PRMT R51, R10, 0x5410, RZ ;  /* 0x000054100a33e816 */ /* 0x000fe200000000ff */
[----:B--2---:R-:W-:Y:S01]  /*1a160*/  @!P2 HFMA2.BF16_V2 R229, -RZ.H0_H0, RZ.H0_H0, -R46.H0_H0 ;  /* 0x200000ffffe5a231 */ /* 0x004fe2000034092e */
[----:B------:R-:W-:Y:S01]  /*1a170*/  ISETP.GE.U32.AND P6, PT, R199, R0, PT ;  /* 0x00000000c700720c */ /* 0x000fe20003fc6070 */
[----:B------:R2:W-:Y:S03]  /*1a180*/  MUFU.EX2 R10, R184 ;  /* 0x000000b8000a7308 */ /* 0x0005e60000000800 */
[----:B------:R-:W-:Y:S02]  /*1a190*/  PRMT R22, R229, 0x7610, R22 ;  /* 0x00007610e5167816 */ /* 0x000fe40000000016 */
[----:B--2---:R-:W-:Y:S02]  /*1a1a0*/  PRMT R184, R46, 0x5410, R45 ;  /* 0x000054102eb87816 */ /* 0x004fe4000000002d */
[----:B------:R-:W-:-:S02]  /*1a1b0*/  @!P2 PRMT R46, R22, 0x5410, RZ ;  /* 0x00005410162ea816 */ /* 0x000fc400000000ff */
[----:B------:R1:W2:Y:S03]  /*1a1c0*/  LDL.LU.S16 R22, [R1+0xd0] ;  /* 0x0000d00001167983 */ /* 0x0002a60000300600 */
[----:B---3--:R-:W-:-:S05]  /*1a1d0*/  @!P6 HFMA2.BF16_V2 R21, -RZ.H0_H0, RZ.H0_H0, -R45.H0_H0 ;  /* 0x200000ffff15e231 */ /* 0x008fca000034092d */
[----:B------:R-:W-:Y:S02]  /*1a1e0*/  PRMT R14, R21, 0x7610, R14 ;  /* 0x00007610150e7816 */ /* 0x000fe4000000000e */
[----:B------:R1:W3:Y:S01]  /*1a1f0*/  LDL.LU.S16 R21, [R1+0xcc] ;  /* 0x0000cc0001157983 */ /* 0x0002e20000300600 */
[C---:B------:R-:W-:Y:S02]  /*1a200*/  PRMT R48, R31.reuse, 0x7610, R48 ;  /* 0x000076101f307816 */ /* 0x040fe40000000030 */
[----:B------:R-:W-:Y:S01]  /*1a210*/  PRMT R47, R31, 0x7632, R47 ;  /* 0x000076321f2f7816 */ /* 0x000fe2000000002f */
[----:B------:R4:W1:Y:S01]  /*1a220*/  MUFU.EX2 R12, R232 ;  /* 0x000000e8000c7308 */ /* 0x0008620000000800 */
[----:B------:R-:W-:Y:S01]  /*1a230*/  SHF.R.U32.HI R0, RZ, 0x8, R15 ;  /* 0x00000008ff007819 */ /* 0x000fe2000001160f */
[----:B------:R-:W-:Y:S01]  /*1a240*/  IMAD.MOV.U32 R229, RZ, RZ, R241 ;  /* 0x000000ffffe57224 */ /* 0x000fe200078e00f1 */
[----:B------:R-:W-:Y:S01]  /*1a250*/  @!P6 PRMT R45, R14, 0x5410, RZ ;  /* 0x000054100e2de816 */ /* 0x000fe200000000ff */
[----:B------:R-:W-:Y:S01]  /*1a260*/  IMAD.MOV.U32 R245, RZ, RZ, R227 ;  /* 0x000000fffff57224 */ /* 0x000fe200078e00e3 */
[----:B------:R-:W-:Y:S01]  /*1a270*/  LOP3.LUT R0, R0, 0xffff, RZ, 0xc0, !PT ;  /* 0x0000ffff00007812 */ /* 0x000fe200078ec0ff */
[----:B------:R-:W-:-:S02]  /*1a280*/  IMAD.MOV.U32 R241, RZ, RZ, R226 ;  /* 0x000000fffff17224 */ /* 0x000fc400078e00e2 */
[----:B------:R1:W3:Y:S01]  /*1a290*/  MUFU.EX2 R15, R152 ;  /* 0x00000098000f7308 */ /* 0x0002e20000000800 */
[----:B------:R-:W-:Y:S02]  /*1a2a0*/  IMAD.MOV.U32 R227, RZ, RZ, R187 ;  /* 0x000000ffffe37224 */ /* 0x000fe400078e00bb */
[----:B------:R-:W-:Y:S02]  /*1a2b0*/  IMAD.MOV.U32 R226, RZ, RZ, R182 ;  /* 0x000000ffffe27224 */ /* 0x000fe400078e00b6 */
[----:B----4-:R-:W-:Y:S01]  /*1a2c0*/  IMAD.MOV.U32 R232, RZ, RZ, R183 ;  /* 0x000000ffffe87224 */ /* 0x010fe200078e00b7 */
[----:B------:R-:W-:Y:S02]  /*1a2d0*/  PRMT R183, R48, 0x5410, R47 ;  /* 0x0000541030b77816 */ /* 0x000fe4000000002f */
[----:B------:R4:W-:Y:S01]  /*1a2e0*/  MUFU.EX2 R14, R153 ;  /* 0x00000099000e7308 */ /* 0x0009e20000000800 */
[----:B------:R-:W-:Y:S01]  /*1a2f0*/  IMAD.MOV.U32 R187, RZ, RZ, R181 ;  /* 0x000000ffffbb7224 */ /* 0x000fe200078e00b5 */
[----:B------:R-:W-:Y:S01]  /*1a300*/  ISETP.GE.U32.AND P2, PT, R199, R0, PT ;  /* 0x00000000c700720c */ /* 0x000fe20003f46070 */
[----:B-1----:R-:W3:Y:S04]  /*1a310*/  LDL.LU R152, [R1+0x49c] ;  /* 0x00049c0001987983 */ /* 0x002ee80000300800 */
[----:B----4-:R-:W4:Y:S01]  /*1a320*/  LDL.LU R153, [R1+0x498] ;  /* 0x0004980001997983 */ /* 0x010f220000300800 */
[----:B--2---:R-:W-:-:S05]  /*1a330*/  @!P5 HFMA2.BF16_V2 R22, -RZ.H0_H0, RZ.H0_H0, -R48.H0_H0 ;  /* 0x200000ffff16d231 */ /* 0x004fca0000340930 */
[----:B------:R-:W-:-:S04]  /*1a340*/  PRMT R13, R22, 0x7610, R13 ;  /* 0x00007610160d7816 */ /* 0x000fc8000000000d */
[----:B------:R-:W-:Y:S02]  /*1a350*/  @!P5 PRMT R48, R13, 0x5410, RZ ;  /* 0x000054100d30d816 */ /* 0x000fe400000000ff */
[----:B------:R1:W2:Y:S01]  /*1a360*/  MUFU.EX2 R13, R148 ;  /* 0x00000094000d7308 */ /* 0x0002a20000000800 */
[----:B---3--:R-:W-:-:S05]  /*1a370*/  @!P4 HFMA2.BF16_V2 R21, -RZ.H0_H0, RZ.H0_H0, -R47.H0_H0 ;  /* 0x200000ffff15c231 */ /* 0x008fca000034092f */
[----:B------:R-:W-:Y:S01]  /*1a380*/  PRMT R0, R21, 0x7610, R0 ;  /* 0x0000761015007816 */ /* 0x000fe20000000000 */
[----:B-1----:R-:W3:Y:S04]  /*1a390*/  LDL.LU R148, [R1+0x494] ;  /* 0x0004940001947983 */ /* 0x002ee80000300800 */
[----:B------:R1:W4:Y:S04]  /*1a3a0*/  LDL.LU.S16 R182, [R1+0xd8] ;  /* 0x0000d80001b67983 */ /* 0x0003280000300600 */
[----:B------:R1:W3:Y:S04]  /*1a3b0*/  LDL.LU.S16 R181, [R1+0xd4] ;  /* 0x0000d40001b57983 */ /* 0x0002e80000300600 */
[----:B------:R1:W3:Y:S04]  /*1a3c0*/  LDL.LU.S16 R22, [R1+0xe0] ;  /* 0x0000e00001167983 */ /* 0x0002e80000300600 */
[----:B------:R1:W3:Y:S01]  /*1a3d0*/  LDL.LU.S16 R21, [R1+0xdc] ;  /* 0x0000dc0001157983 */ /* 0x0002e20000300600 */
[----:B------:R-:W-:-:S02]  /*1a3e0*/  PRMT R43, R25, 0x7632, R43 ;  /* 0x00007632192b7816 */ /* 0x000fc4000000002b */
[----:B------:R-:W-:Y:S02]  /*1a3f0*/  PRMT R42, R24, 0x7610, R42 ;  /* 0x00007610182a7816 */ /* 0x000fe4000000002a */
[----:B------:R-:W-:Y:S01]  /*1a400*/  @!P4 PRMT R47, R0, 0x5410, RZ ;  /* 0x00005410002fc816 */ /* 0x000fe200000000ff */
[----:B------:R-:W-:Y:S01]  /*1a410*/  FADD.FTZ R0, R12, R16 ;  /* 0x000000100c007221 */ /* 0x000fe20000010000 */
[----:B------:R-:W-:Y:S02]  /*1a420*/  PRMT R41, R24, 0x7632, R41 ;  /* 0x0000763218297816 */ /* 0x000fe40000000029 */
[C---:B------:R-:W-:Y:S02]  /*1a430*/  F2FP.BF16.F32.PACK_AB R23, R10.reuse, R12 ;  /* 0x0000000c0a17723e */ /* 0x040fe400000010ff */
[----:B------:R-:W1:Y:S01]  /*1a440*/  MUFU.EX2 R12, R149 ;  /* 0x00000095000c7308 */ /* 0x000e620000000800 */
[----:B------:R-:W-:Y:S01]  /*1a450*/  FADD.FTZ R0, R10, R0 ;  /* 0x000000000a007221 */ /* 0x000fe20000010000 */
[----:B------:R-:W-:-:S02]  /*1a460*/  PRMT R44, R25, 0x7610, R44 ;  /* 0x00007610192c7816 */ /* 0x000fc4000000002c */
[----:B------:R-:W-:Y:S01]  /*1a470*/  LOP3.LUT R18, R37, R215, R204, 0x96, !PT ;  /* 0x000000d725127212 */ /* 0x000fe200078e96cc */
[----:B------:R-:W-:Y:S01]  /*1a480*/  FADD.FTZ R0, R15, R0 ;  /* 0x000000000f007221 */ /* 0x000fe20000010000 */
[----:B------:R-:W-:Y:S02]  /*1a490*/  LOP3.LUT R19, R119, R214, R36, 0x96, !PT ;  /* 0x000000d677137212 */ /* 0x000fe400078e9624 */
[----:B--2---:R-:W-:Y:S02]  /*1a4a0*/  F2FP.BF16.F32.PACK_AB R24, R13, R14 ;  /* 0x0000000e0d18723e */ /* 0x004fe400000010ff */
[----:B-1----:R-:W-:Y:S01]  /*1a4b0*/  F2FP.BF16.F32.PACK_AB R60, R12, R15 ;  /* 0x0000000f0c3c723e */ /* 0x002fe200000010ff */
[----:B------:R-:W2:Y:S01]  /*1a4c0*/  LDL.LU R149, [R1+0x490] ;  /* 0x0004900001957983 */ /* 0x000ea20000300800 */
[----:B----4-:R-:W-:Y:S02]  /*1a4d0*/  @!P3 HFMA2.BF16_V2 R182, -RZ.H0_H0, RZ.H0_H0, -R42.H0_H0 ;  /* 0x200000ffffb6b231 */ /* 0x010fe4000034092a */
[----:B---3--:R-:W-:-:S03]  /*1a4e0*/  @!P2 HFMA2.BF16_V2 R181, -RZ.H0_H0, RZ.H0_H0, -R41.H0_H0 ;  /* 0x200000ffffb5a231 */ /* 0x008fc60000340929 */
[----:B------:R-:W-:Y:S01]  /*1a4f0*/  PRMT R20, R182, 0x7610, R20 ;  /* 0x00007610b6147816 */ /* 0x000fe20000000014 */
[----:B------:R-:W-:Y:S01]  /*1a500*/  @!P0 HFMA2.BF16_V2 R21, -RZ.H0_H0, RZ.H0_H0, -R43.H0_H0 ;  /* 0x200000ffff158231 */ /* 0x000fe2000034092b */
[----:B------:R-:W-:-:S04]  /*1a510*/  PRMT R182, R44, 0x5410, R43 ;  /* 0x000054102cb67816 */ /* 0x000fc8000000002b */
[----:B------:R-:W-:Y:S02]  /*1a520*/  PRMT R10, R21, 0x7610, R10 ;  /* 0x00007610150a7816 */ /* 0x000fe4000000000a */
[----:B------:R-:W-:Y:S02]  /*1a530*/  PRMT R17, R181, 0x7610, R17 ;  /* 0x00007610b5117816 */ /* 0x000fe40000000011 */
[----:B------:R-:W-:Y:S01]  /*1a540*/  @!P0 PRMT R43, R10, 0x5410, RZ ;  /* 0x000054100a2b8816 */ /* 0x000fe200000000ff */
[----:B------:R-:W-:Y:S01]  /*1a550*/  FADD.FTZ R10, R14, R11 ;  /* 0x0000000b0e0a7221 */ /* 0x000fe20000010000 */
[----:B------:R-:W-:Y:S02]  /*1a560*/  PRMT R181, R42, 0x5410, R41 ;  /* 0x000054102ab57816 */ /* 0x000fe40000000029 */
[----:B------:R-:W-:Y:S01]  /*1a570*/  @!P3 PRMT R42, R20, 0x5410, RZ ;  /* 0x00005410142ab816 */ /* 0x000fe200000000ff */
[----:B------:R-:W-:Y:S01]  /*1a580*/  FADD.FTZ R20, R13, R10 ;  /* 0x0000000a0d147221 */ /* 0x000fe20000010000 */
[----:B------:R-:W-:-:S04]  /*1a590*/  IMAD.WIDE.U32 R10, R18, -0x2daee0ad, RZ ;  /* 0xd2511f53120a7825 */ /* 0x000fc800078e00ff */
[----:B------:R-:W-:Y:S01]  /*1a5a0*/  FADD.FTZ R21, R12, R0 ;  /* 0x000000000c157221 */ /* 0x000fe20000010000 */
[----:B------:R-:W-:Y:S01]  /*1a5b0*/  LOP3.LUT R0, R11, R216, R236, 0x96, !PT ;  /* 0x000000d80b007212 */ /* 0x000fe200078e96ec */
[----:B------:R-:W-:-:S04]  /*1a5c0*/  @!P1 HFMA2.BF16_V2 R22, -RZ.H0_H0, RZ.H0_H0, -R44.H0_H0 ;  /* 0x200000ffff169231 */ /* 0x000fc8000034092c */
[----:B------:R-:W-:-:S04]  /*1a5d0*/  IMAD.WIDE.U32 R12, R0, -0x326172a9, RZ ;  /* 0xcd9e8d57000c7825 */ /* 0x000fc800078e00ff */
[----:B------:R-:W-:Y:S01]  /*1a5e0*/  IMAD.WIDE.U32 R14, R19, -0x2daee0ad, RZ ;  /* 0xd2511f53130e7825 */ /* 0x000fe200078e00ff */
[----:B------:R-:W-:Y:S02]  /*1a5f0*/  LOP3.LUT R0, R13, R211, R118, 0x96, !PT ;  /* 0x000000d30d007212 */ /* 0x000fe400078e9676 */
[----:B------:R-:W-:Y:S02]  /*1a600*/  PRMT R16, R22, 0x7610, R16 ;  /* 0x0000761016107816 */ /* 0x000fe40000000010 */
[----:B------:R-:W-:Y:S01]  /*1a610*/  LOP3.LUT R13, R15, R221, R10, 0x96, !PT ;  /* 0x000000dd0f0d7212 */ /* 0x000fe200078e960a */
[----:B------:R-:W-:Y:S01]  /*1a620*/  IMAD.WIDE.U32 R10, R0, -0x2daee0ad, RZ ;  /* 0xd2511f53000a7825 */ /* 0x000fe200078e00ff */
[----:B------:R-:W-:Y:S02]  /*1a630*/  @!P2 PRMT R41, R17, 0x5410, RZ ;  /* 0x000054101129a816 */ /* 0x000fe400000000ff */
[----:B------:R-:W-:Y:S01]  /*1a640*/  @!P1 PRMT R44, R16, 0x5410, RZ ;  /* 0x00005410102c9816 */ /* 0x000fe200000000ff */
[----:B------:R-:W-:Y:S01]  /*1a650*/  IMAD.WIDE.U32 R16, R13, -0x326172a9, RZ ;  /* 0xcd9e8d570d107825 */ /* 0x000fe200078e00ff */
[----:B------:R-:W-:Y:S01]  /*1a660*/  LOP3.LUT R11, R11, R219, R14, 0x96, !PT ;  /* 0x000000db0b0b7212 */ /* 0x000fe200078e960e */
[----:B------:R1:W3:Y:S03]  /*1a670*/  MUFU.EX2 R22, R140 ;  /* 0x0000008c00167308 */ /* 0x0002e60000000800 */
[----:B------:R-:W-:Y:S01]  /*1a680*/  LOP3.LUT R0, R17, R220, R12, 0x96, !PT ;  /* 0x000000dc11007212 */ /* 0x000fe200078e960c */
[----:B------:R-:W-:-:S04]  /*1a690*/  IMAD.WIDE.U32 R12, R11, -0x326172a9, RZ ;  /* 0xcd9e8d570b0c7825 */ /* 0x000fc800078e00ff */
[----:B------:R4:W-:Y:S01]  /*1a6a0*/  MUFU.EX2 R18, R232 ;  /* 0x000000e800127308 */ /* 0x0009e20000000800 */
[----:B------:R-:W-:Y:S01]  /*1a6b0*/  LOP3.LUT R13, R13, R218, R16, 0x96, !PT ;  /* 0x000000da0d0d7212 */ /* 0x000fe200078e9610 */
[----:B-1----:R-:W2:Y:S06]  /*1a6c0*/  LDL.LU R140, [R1+0x48c] ;  /* 0x00048c00018c7983 */ /* 0x002eac0000300800 */
[----:B------:R1:W3:Y:S01]  /*1a6d0*/  MUFU.EX2 R19, R229 ;  /* 0x000000e500137308 */ /* 0x0002e20000000800 */
[----:B----4-:R-:W-:Y:S02]  /*1a6e0*/  IMAD.MOV.U32 R232, RZ, RZ, R200 ;  /* 0x000000ffffe87224 */ /* 0x010fe400078e00c8 */
[----:B------:R4:W4:Y:S05]  /*1a6f0*/  LDL.LU.S16 R200, [R1+0xec] ;  /* 0x0000ec0001c87983 */ /* 0x00092a0000300600 */
[----:B------:R3:W3:Y:S01]  /*1a700*/  MUFU.EX2 R16, R245 ;  /* 0x000000f500107308 */ /* 0x0006e20000000800 */
[----:B-1----:R-:W-:-:S02]  /*1a710*/  IMAD.MOV.U32 R229, RZ, RZ, R227 ;  /* 0x000000ffffe57224 */ /* 0x002fc400078e00e3 */
[----:B------:R-:W-:Y:S01]  /*1a720*/  IMAD.MOV.U32 R227, RZ, RZ, R242 ;  /* 0x000000ffffe37224 */ /* 0x000fe200078e00f2 */
[----:B---3--:R1:W3:Y:S04]  /*1a730*/  LDL.LU.S16 R245, [R1+0xf0] ;  /* 0x0000f00001f57983 */ /* 0x0082e80000300600 */
[----:B------:R1:W2:Y:S01]  /*1a740*/  LDL.LU.S16 R242, [R1+0xf4] ;  /* 0x0000f40001f27983 */ /* 0x0002a20000300600 */
[----:B------:R-:W-:-:S05]  /*1a750*/  IMAD.WIDE.U32 R14, R0, -0x2daee0ad, RZ ;  /* 0xd2511f53000e7825 */ /* 0x000fca00078e00ff */
        /* <DEDUP_REMOVED lines=12> */
[C---:B------:R-:W-:Y:S02]  /*1a820*/  LOP3.LUT R0, R10.reuse, 0xff, RZ, 0xc0, !PT ;  /* 0x000000ff0a007812 */ /* 0x040fe400078ec0ff */
[----:B------:R-:W-:Y:S02]  /*1a830*/  LOP3.LUT R17, R10, 0xffff, RZ, 0xc0, !PT ;  /* 0x0000ffff0a117812 */ /* 0x000fe400078ec0ff */
[----:B------:R-:W-:Y:S02]  /*1a840*/  ISETP.GE.U32.AND P2, PT, R199, R0, PT ;  /* 0x00000000c700720c */ /* 0x000fe40003f46070 */
[--C-:B------:R-:W-:Y:S02]  /*1a850*/  SHF.R.U32.HI R0, RZ, 0x10, R10.reuse ;  /* 0x00000010ff007819 */ /* 0x100fe4000001160a */
[----:B------:R-:W-:-:S02]  /*1a860*/  SHF.R.U32.HI R10, RZ, 0x18, R10 ;  /* 0x00000018ff0a7819 */ /* 0x000fc4000001160a */
[----:B------:R-:W-:Y:S02]  /*1a870*/  LOP3.LUT R0, R0, 0xff, RZ, 0xc0, !PT ;  /* 0x000000ff00007812 */ /* 0x000fe400078ec0ff */
[----:B------:R-:W-:Y:S01]  /*1a880*/  ISETP.GE.U32.AND P6, PT, R199, R10, PT ;  /* 0x0000000ac700720c */ /* 0x000fe20003fc6070 */
[----:B------:R-:W-:Y:S01]  /*1a890*/  IMAD.WIDE.U32 R10, R13, -0x2daee0ad, RZ ;  /* 0xd2511f530d0a7825 */ /* 0x000fe200078e00ff */
[----:B------:R-:W-:Y:S02]  /*1a8a0*/  LOP3.LUT R12, R12, 0xff, RZ, 0xc0, !PT ;  /* 0x000000ff0c0c7812 */ /* 0x000fe400078ec0ff */
[C---:B------:R-:W-:Y:S02]  /*1a8b0*/  ISETP.GE.U32.AND P1, PT, R199.reuse, R0, PT ;  /* 0x00000000c700720c */ /* 0x040fe40003f26070 */
[----:B------:R-:W-:Y:S01]  /*1a8c0*/  ISETP.GE.U32.AND P5, PT, R199, R12, PT ;  /* 0x0000000cc700720c */ /* 0x000fe20003fa6070 */
[----:B------:R-:W-:Y:S01]  /*1a8d0*/  FADD.FTZ R12, R22, R20 ;  /* 0x00000014160c7221 */ /* 0x000fe20000010000 */
[----:B------:R-:W-:-:S02]  /*1a8e0*/  LOP3.LUT R0, R11, R223, R14, 0x96, !PT ;  /* 0x000000df0b007212 */ /* 0x000fc400078e960e */
[C---:B------:R-:W-:Y:S02]  /*1a8f0*/  LOP3.LUT R15, R10.reuse, 0xffff, RZ, 0xc0, !PT ;  /* 0x0000ffff0a0f7812 */ /* 0x040fe400078ec0ff */
[----:B------:R-:W-:Y:S02]  /*1a900*/  LOP3.LUT R13, R10, 0xff, RZ, 0xc0, !PT ;  /* 0x000000ff0a0d7812 */ /* 0x000fe400078ec0ff */
[--C-:B------:R-:W-:Y:S02]  /*1a910*/  SHF.R.U32.HI R14, RZ, 0x10, R10.reuse ;  /* 0x00000010ff0e7819 */ /* 0x100fe4000001160a */
[----:B------:R-:W-:Y:S01]  /*1a920*/  SHF.R.U32.HI R11, RZ, 0x18, R10 ;  /* 0x00000018ff0b7819 */ /* 0x000fe2000001160a */
[----:B------:R-:W-:Y:S01]  /*1a930*/  FADD.FTZ R10, R19, R21 ;  /* 0x00000015130a7221 */ /* 0x000fe20000010000 */
[----:B------:R-:W-:Y:S01]  /*1a940*/  PRMT R38, R33, 0x7610, R38 ;  /* 0x0000761021267816 */ /* 0x000fe20000000026 */
[C---:B------:R-:W-:Y:S01]  /*1a950*/  FADD.FTZ R12, R16.reuse, R12 ;  /* 0x0000000c100c7221 */ /* 0x040fe20000010000 */
[----:B------:R-:W-:Y:S01]  /*1a960*/  F2FP.BF16.F32.PACK_AB R20, R16, R22 ;  /* 0x000000161014723e */ /* 0x000fe200000010ff */
[----:B------:R-:W-:Y:S01]  /*1a970*/  FADD.FTZ R16, R18, R10 ;  /* 0x0000000a12107221 */ /* 0x000fe20000010000 */
[----:B------:R-:W-:-:S02]  /*1a980*/  SHF.R.U32.HI R10, RZ, 0x8, R17 ;  /* 0x00000008ff0a7819 */ /* 0x000fc40000011611 */
[----:B------:R-:W-:Y:S02]  /*1a990*/  PRMT R37, R33, 0x7632, R37 ;  /* 0x0000763221257816 */ /* 0x000fe40000000025 */
[----:B------:R-:W-:Y:S02]  /*1a9a0*/  PRMT R39, R32, 0x7632, R39 ;  /* 0x0000763220277816 */ /* 0x000fe40000000027 */
[----:B------:R-:W-:Y:S02]  /*1a9b0*/  LOP3.LUT R10, R10, 0xffff, RZ, 0xc0, !PT ;  /* 0x0000ffff0a0a7812 */ /* 0x000fe400078ec0ff */
[----:B------:R-:W-:Y:S01]  /*1a9c0*/  PRMT R40, R32, 0x7610, R40 ;  /* 0x0000761020287816 */ /* 0x000fe20000000028 */
[----:B----4-:R-:W-:-:S05]  /*1a9d0*/  @!P4 HFMA2.BF16_V2 R200, -RZ.H0_H0, RZ.H0_H0, -R38.H0_H0 ;  /* 0x200000ffffc8c231 */ /* 0x010fca0000340926 */
[----:B------:R-:W-:Y:S02]  /*1a9e0*/  PRMT R248, R200, 0x7610, R248 ;  /* 0x00007610c8f87816 */ /* 0x000fe400000000f8 */
[----:B------:R-:W-:Y:S02]  /*1a9f0*/  PRMT R200, R38, 0x5410, R37 ;  /* 0x0000541026c87816 */ /* 0x000fe40000000025 */
[----:B------:R-:W-:Y:S02]  /*1aa00*/  @!P4 PRMT R38, R248, 0x5410, RZ ;  /* 0x00005410f826c816 */ /* 0x000fe400000000ff */
[----:B------:R-:W-:Y:S02]  /*1aa10*/  ISETP.GE.U32.AND P4, PT, R199, R10, PT ;  /* 0x0000000ac700720c */ /* 0x000fe40003f86070 */
[----:B------:R1:W4:Y:S01]  /*1aa20*/  LDL.LU.S16 R10, [R1+0xf8] ;  /* 0x0000f800010a7983 */ /* 0x0003220000300600 */
[----:B---3--:R-:W-:Y:S02]  /*1aa30*/  @!P3 HFMA2.BF16_V2 R245, -RZ.H0_H0, RZ.H0_H0, -R37.H0_H0 ;  /* 0x200000fffff5b231 */ /* 0x008fe40000340925 */
[----:B--2---:R-:W-:-:S03]  /*1aa40*/  @!P0 HFMA2.BF16_V2 R242, -RZ.H0_H0, RZ.H0_H0, -R39.H0_H0 ;  /* 0x200000fffff28231 */ /* 0x004fc60000340927 */
[----:B------:R-:W-:Y:S02]  /*1aa50*/  PRMT R17, R245, 0x7610, R17 ;  /* 0x00007610f5117816 */ /* 0x000fe40000000011 */
[----:B------:R-:W-:Y:S01]  /*1aa60*/  PRMT R228, R242, 0x7610, R228 ;  /* 0x00007610f2e47816 */ /* 0x000fe200000000e4 */
[----:B------:R-:W-:Y:S02]  /*1aa70*/  IMAD.MOV.U32 R242, RZ, RZ, R241 ;  /* 0x000000fffff27224 */ /* 0x000fe400078e00f1 */
[----:B------:R-:W-:Y:S01]  /*1aa80*/  IMAD.MOV.U32 R241, RZ, RZ, R226 ;  /* 0x000000fffff17224 */ /* 0x000fe200078e00e2 */
[----:B------:R-:W-:Y:S01]  /*1aa90*/  @!P3 PRMT R37, R17, 0x5410, RZ ;  /* 0x000054101125b816 */ /* 0x000fe200000000ff */
[----:B------:R-:W-:Y:S01]  /*1aaa0*/  IMAD.MOV.U32 R226, RZ, RZ, R186 ;  /* 0x000000ffffe27224 */ /* 0x000fe200078e00ba */
[----:B------:R-:W-:Y:S01]  /*1aab0*/  ISETP.GE.U32.AND P3, PT, R199, R13, PT ;  /* 0x0000000dc700720c */ /* 0x000fe20003f66070 */
[----:B------:R1:W2:Y:S01]  /*1aac0*/  LDL.LU.S16 R186, [R1+0x100] ;  /* 0x0001000001ba7983 */ /* 0x0002a20000300600 */
[----:B------:R3:W2:Y:S08]  /*1aad0*/  MUFU.EX2 R17, R187 ;  /* 0x000000bb00117308 */ /* 0x0006b00000000800 */
[----:B------:R1:W2:Y:S01]  /*1aae0*/  MUFU.EX2 R13, R141 ;  /* 0x0000008d000d7308 */ /* 0x0002a20000000800 */
[----:B---3--:R-:W-:-:S02]  /*1aaf0*/  PRMT R187, R40, 0x5410, R39 ;  /* 0x0000541028bb7816 */ /* 0x008fc40000000027 */
[----:B------:R-:W-:Y:S01]  /*1ab00*/  @!P0 PRMT R39, R228, 0x5410, RZ ;  /* 0x00005410e4278816 */ /* 0x000fe200000000ff */
[----:B-1----:R-:W3:Y:S04]  /*1ab10*/  LDL.LU R141, [R1+0x488] ;  /* 0x00048800018d7983 */ /* 0x002ee80000300800 */
[----:B------:R1:W3:Y:S01]  /*1ab20*/  LDL.LU.S16 R228, [R1+0x104] ;  /* 0x0001040001e47983 */ /* 0x0002e20000300600 */
[----:B------:R-:W-:Y:S02]  /*1ab30*/  ISETP.GE.U32.AND P0, PT, R199, R11, PT ;  /* 0x0000000bc700720c */ /* 0x000fe40003f06070 */
[----:B------:R-:W-:Y:S01]  /*1ab40*/  PRMT R33, R34, 0x7632, R33 ;  /* 0x0000763222217816 */ /* 0x000fe20000000021 */
[----:B----4-:R-:W-:-:S05]  /*1ab50*/  @!P5 HFMA2.BF16_V2 R10, -RZ.H0_H0, RZ.H0_H0, -R40.H0_H0 ;  /* 0x200000ffff0ad231 */ /* 0x010fca0000340928 */
[----:B------:R-:W-:Y:S02]  /*1ab60*/  PRMT R11, R10, 0x7610, R11 ;  /* 0x000076100a0b7816 */ /* 0x000fe4000000000b */
[----:B------:R-:W-:-:S04]  /*1ab70*/  SHF.R.U32.HI R10, RZ, 0x10, R0 ;  /* 0x00000010ff0a7819 */ /* 0x000fc80000011600 */
[----:B------:R-:W-:Y:S02]  /*1ab80*/  LOP3.LUT R10, R10, 0xff, RZ, 0xc0, !PT ;  /* 0x000000ff0a0a7812 */ /* 0x000fe400078ec0ff */
[----:B------:R-:W-:Y:S01]  /*1ab90*/  @!P5 PRMT R40, R11, 0x5410, RZ ;  /* 0x000054100b28d816 */ /* 0x000fe200000000ff */
[----:B--2---:R-:W-:Y:S01]  /*1aba0*/  @!P2 HFMA2.BF16_V2 R186, -RZ.H0_H0, RZ.H0_H0, -R34.H0_H0 ;  /* 0x200000ffffbaa231 */ /* 0x004fe20000340922 */
[----:B------:R-:W-:Y:S01]  /*1abb0*/  ISETP.GE.U32.AND P5, PT, R199, R10, PT ;  /* 0x0000000ac700720c */ /* 0x000fe20003fa6070 */
[----:B------:R-:W-:-:S03]  /*1abc0*/  FADD.FTZ R10, R17, R12 ;  /* 0x0000000c110a7221 */ /* 0x000fc60000010000 */
[----:B------:R-:W-:Y:S02]  /*1abd0*/  PRMT R185, R186, 0x7610, R185 ;  /* 0x00007610bab97816 */ /* 0x000fe400000000b9 */
[----:B------:R-:W-:Y:S02]  /*1abe0*/  PRMT R186, R34, 0x5410, R33 ;  /* 0x0000541022ba7816 */ /* 0x000fe40000000021 */
[----:B------:R-:W-:Y:S02]  /*1abf0*/  @!P2 PRMT R34, R185, 0x5410, RZ ;  /* 0x00005410b922a816 */ /* 0x000fe400000000ff */
[----:B------:R1:W2:Y:S01]  /*1ac00*/  LDL.LU.S16 R185, [R1+0x11c] ;  /* 0x00011c0001b97983 */ /* 0x0002a20000300600 */
[----:B---3--:R-:W-:-:S05]  /*1ac10*/  @!P4 HFMA2.BF16_V2 R228, -RZ.H0_H0, RZ.H0_H0, -R33.H0_H0 ;  /* 0x200000ffffe4c231 */ /* 0x008fca0000340921 */
[----:B------:R-:W-:Y:S01]  /*1ac20*/  PRMT R12, R228, 0x7610, R12 ;  /* 0x00007610e40c7816 */ /* 0x000fe2000000000c */
[----:B------:R-:W-:Y:S02]  /*1ac30*/  IMAD.MOV.U32 R228, RZ, RZ, R242 ;  /* 0x000000ffffe47224 */ /* 0x000fe400078e00f2 */
[----:B------:R-:W-:Y:S02]  /*1ac40*/  IMAD.MOV.U32 R242, RZ, RZ, R224 ;  /* 0x000000fffff27224 */ /* 0x000fe400078e00e0 */
[----:B------:R1:W3:Y:S01]  /*1ac50*/  LDL.LU.S16 R224, [R1+0x120] ;  /* 0x0001200001e07983 */ /* 0x0002e20000300600 */
[----:B------:R-:W-:-:S03]  /*1ac60*/  @!P4 PRMT R33, R12, 0x5410, RZ ;  /* 0x000054100c21c816 */ /* 0x000fc600000000ff */
[----:B------:R1:W4:Y:S01]  /*1ac70*/  LDL.LU.S16 R12, [R1+0x124] ;  /* 0x00012400010c7983 */ /* 0x0003220000300600 */
[----:B------:R-:W-:Y:S01]  /*1ac80*/  FADD.FTZ R11, R13, R10 ;  /* 0x0000000a0d0b7221 */ /* 0x000fe20000010000 */
[----:B------:R-:W-:Y:S02]  /*1ac90*/  LOP3.LUT R10, R0, 0xff, RZ, 0xc0, !PT ;  /* 0x000000ff000a7812 */ /* 0x000fe400078ec0ff */
[C---:B------:R-:W-:Y:S02]  /*1aca0*/  PRMT R36, R35.reuse, 0x7610, R36 ;  /* 0x0000761023247816 */ /* 0x040fe40000000024 */
[----:B------:R-:W-:Y:S02]  /*1acb0*/  PRMT R35, R35, 0x7632, R35 ;  /* 0x0000763223237816 */ /* 0x000fe40000000023 */
[----:B------:R-:W-:Y:S02]  /*1acc0*/  ISETP.GE.U32.AND P2, PT, R199, R10, PT ;  /* 0x0000000ac700720c */ /* 0x000fe40003f46070 */
[----:B------:R-:W-:-:S02]  /*1acd0*/  SHF.R.U32.HI R10, RZ, 0x18, R0 ;  /* 0x00000018ff0a7819 */ /* 0x000fc40000011600 */
[----:B------:R-:W-:Y:S02]  /*1ace0*/  LOP3.LUT R0, R0, 0xffff, RZ, 0xc0, !PT ;  /* 0x0000ffff00007812 */ /* 0x000fe400078ec0ff */
[----:B------:R-:W-:Y:S02]  /*1acf0*/  F2FP.BF16.F32.PACK_AB R59, R13, R17 ;  /* 0x000000110d3b723e */ /* 0x000fe400000010ff */
[----:B------:R-:W-:Y:S02]  /*1ad00*/  PRMT R30, R27, 0x7610, R30 ;  /* 0x000076101b1e7816 */ /* 0x000fe4000000001e */
[----:B------:R-:W-:Y:S02]  /*1ad10*/  SHF.R.U32.HI R0, RZ, 0x8, R0 ;  /* 0x00000008ff007819 */ /* 0x000fe40000011600 */
[----:B------:R-:W-:Y:S02]  /*1ad20*/  ISETP.GE.U32.AND P4, PT, R199, R10, PT ;  /* 0x0000000ac700720c */ /* 0x000fe40003f86070 */
[----:B------:R-:W-:-:S02]  /*1ad30*/  LOP3.LUT R10, R14, 0xff, RZ, 0xc0, !PT ;  /* 0x000000ff0e0a7812 */ /* 0x000fc400078ec0ff */
[----:B------:R-:W-:Y:S02]  /*1ad40*/  LOP3.LUT R0, R0, 0xffff, RZ, 0xc0, !PT ;  /* 0x0000ffff00007812 */ /* 0x000fe400078ec0ff */
[----:B------:R-:W-:Y:S01]  /*1ad50*/  PRMT R29, R27, 0x7632, R29 ;  /* 0x000076321b1d7816 */ /* 0x000fe2000000001d */
[----:B--2---:R-:W-:-:S05]  /*1ad60*/  @!P1 HFMA2.BF16_V2 R185, -RZ.H0_H0, RZ.H0_H0, -R36.H0_H0 ;  /* 0x200000ffffb99231 */ /* 0x004fca0000340924 */
[----:B------:R-:W-:Y:S02]  /*1ad70*/  PRMT R244, R185, 0x7610, R244 ;  /* 0x00007610b9f47816 */ /* 0x000fe400000000f4 */
[----:B------:R-:W-:Y:S02]  /*1ad80*/  PRMT R185, R36, 0x5410, R35 ;  /* 0x0000541024b97816 */ /* 0x000fe40000000023 */
[----:B------:R-:W-:Y:S02]  /*1ad90*/  @!P1 PRMT R36, R244, 0x5410, RZ ;  /* 0x00005410f4249816 */ /* 0x000fe400000000ff */
[----:B------:R-:W-:Y:S01]  /*1ada0*/  ISETP.GE.U32.AND P1, PT, R199, R10, PT ;  /* 0x0000000ac700720c */ /* 0x000fe20003f26070 */
[----:B---3--:R-:W-:-:S05]  /*1adb0*/  @!P6 HFMA2.BF16_V2 R224, -RZ.H0_H0, RZ.H0_H0, -R35.H0_H0 ;  /* 0x200000ffffe0e231 */ /* 0x008fca0000340923 */
[----:B------:R-:W-:Y:S01]  /*1adc0*/  PRMT R13, R224, 0x7610, R13 ;  /* 0x00007610e00d7816 */ /* 0x000fe2000000000d */
[----:B----4-:R-:W-:-:S03]  /*1add0*/  @!P2 HFMA2.BF16_V2 R12, -RZ.H0_H0, RZ.H0_H0, -R30.H0_H0 ;  /* 0x200000ffff0ca231 */ /* 0x010fc6000034091e */
[----:B------:R-:W-:Y:S02]  /*1ade0*/  @!P6 PRMT R35, R13, 0x5410, RZ ;  /* 0x000054100d23e816 */ /* 0x000fe400000000ff */
[----:B------:R2:W3:Y:S01]  /*1adf0*/  MUFU.EX2 R13, R136 ;  /* 0x00000088000d7308 */ /* 0x0004e20000000800 */
[----:B------:R-:W-:Y:S02]  /*1ae00*/  ISETP.GE.U32.AND P6, PT, R199, R0, PT ;  /* 0x00000000c700720c */ /* 0x000fe40003fc6070 */
[----:B------:R-:W-:Y:S02]  /*1ae10*/  PRMT R10, R12, 0x7610, R10 ;  /* 0x000076100c0a7816 */ /* 0x000fe4000000000a */
[----:B------:R-:W-:-:S04]  /*1ae20*/  SHF.R.U32.HI R0, RZ, 0x8, R15 ;  /* 0x00000008ff007819 */ /* 0x000fc8000001160f */
[----:B------:R-:W-:Y:S01]  /*1ae30*/  LOP3.LUT R0, R0, 0xffff, RZ, 0xc0, !PT ;  /* 0x0000ffff00007812 */ /* 0x000fe200078ec0ff */
[----:B--2---:R-:W2:Y:S04]  /*1ae40*/  LDL.LU R136, [R1+0x484] ;  /* 0x0004840001887983 */ /* 0x004ea80000300800 */
[----:B------:R1:W4:Y:S04]  /*1ae50*/  LDL.LU.S16 R245, [R1+0x128] ;  /* 0x0001280001f57983 */ /* 0x0003280000300600 */
[----:B------:R1:W3:Y:S04]  /*1ae60*/  LDL.LU.S16 R244, [R1+0x130] ;  /* 0x0001300001f47983 */ /* 0x0002e80000300600 */
[----:B------:R1:W2:Y:S01]  /*1ae70*/  LDL.LU.S16 R12, [R1+0x12c] ;  /* 0x00012c00010c7983 */ /* 0x0002a20000300600 */
[----:B------:R-:W-:-:S02]  /*1ae80*/  PRMT R224, R30, 0x5410, R29 ;  /* 0x000054101ee07816 */ /* 0x000fc4000000001d */
[----:B------:R-:W-:Y:S02]  /*1ae90*/  @!P2 PRMT R30, R10, 0x5410, RZ ;  /* 0x000054100a1ea816 */ /* 0x000fe400000000ff */
[----:B------:R-:W-:Y:S02]  /*1aea0*/  ISETP.GE.U32.AND P2, PT, R199, R0, PT ;  /* 0x00000000c700720c */ /* 0x000fe40003f46070 */
[----:B------:R1:W3:Y:S04]  /*1aeb0*/  LDL.LU.S16 R0, [R1+0x138] ;  /* 0x0001380001007983 */ /* 0x0002e80000300600 */
[----:B------:R1:W3:Y:S01]  /*1aec0*/  LDL.LU.S16 R10, [R1+0x134] ;  /* 0x00013400010a7983 */ /* 0x0002e20000300600 */
[C---:B------:R-:W-:Y:S02]  /*1aed0*/  PRMT R31, R28.reuse, 0x7632, R31 ;  /* 0x000076321c1f7816 */ /* 0x040fe4000000001f */
[----:B------:R-:W-:-:S02]  /*1aee0*/  PRMT R32, R28, 0x7610, R32 ;  /* 0x000076101c207816 */ /* 0x000fc40000000020 */
[----:B------:R-:W-:Y:S01]  /*1aef0*/  PRMT R25, R26, 0x7632, R25 ;  /* 0x000076321a197816 */ /* 0x000fe20000000019 */
[----:B----4-:R-:W-:Y:S02]  /*1af00*/  @!P6 HFMA2.BF16_V2 R245, -RZ.H0_H0, RZ.H0_H0, -R29.H0_H0 ;  /* 0x200000fffff5e231 */ /* 0x010fe4000034091d */
[----:B--2---:R-:W-:-:S05]  /*1af10*/  @!P4 HFMA2.BF16_V2 R12, -RZ.H0_H0, RZ.H0_H0, -R31.H0_H0 ;  /* 0x200000ffff0cc231 */ /* 0x004fca000034091f */
[----:B------:R-:W-:Y:S02]  /*1af20*/  PRMT R17, R12, 0x7610, R17 ;  /* 0x000076100c117816 */ /* 0x000fe40000000011 */
[----:B------:R2:W4:Y:S01]  /*1af30*/  MUFU.EX2 R12, R137 ;  /* 0x00000089000c7308 */ /* 0x0005220000000800 */
[----:B---3--:R-:W-:Y:S02]  /*1af40*/  @!P3 HFMA2.BF16_V2 R0, -RZ.H0_H0, RZ.H0_H0, -R26.H0_H0 ;  /* 0x200000ffff00b231 */ /* 0x008fe4000034091a */
[----:B------:R-:W-:Y:S02]  /*1af50*/  @!P5 HFMA2.BF16_V2 R244, -RZ.H0_H0, RZ.H0_H0, -R32.H0_H0 ;  /* 0x200000fffff4d231 */ /* 0x000fe40000340920 */
[----:B------:R-:W-:Y:S01]  /*1af60*/  @!P2 HFMA2.BF16_V2 R10, -RZ.H0_H0, RZ.H0_H0, -R25.H0_H0 ;  /* 0x200000ffff0aa231 */ /* 0x000fe20000340919 */
[----:B------:R-:W-:Y:S02]  /*1af70*/  PRMT R213, R245, 0x7610, R213 ;  /* 0x00007610f5d57816 */ /* 0x000fe400000000d5 */
[----:B------:R-:W-:Y:S01]  /*1af80*/  PRMT R109, R0, 0x7610, R109 ;  /* 0x00007610006d7816 */ /* 0x000fe2000000006d */
[----:B------:R-:W-:Y:S01]  /*1af90*/  FADD.FTZ R0, R13, R16 ;  /* 0x000000100d007221 */ /* 0x000fe20000010000 */
[----:B------:R-:W-:-:S02]  /*1afa0*/  PRMT R212, R244, 0x7610, R212 ;  /* 0x00007610f4d47816 */ /* 0x000fc400000000d4 */
[----:B------:R-:W-:Y:S02]  /*1afb0*/  PRMT R16, R10, 0x7610, R16 ;  /* 0x000076100a107816 */ /* 0x000fe40000000010 */
[----:B------:R-:W-:Y:S02]  /*1afc0*/  @!P6 PRMT R29, R213, 0x5410, RZ ;  /* 0x00005410d51de816 */ /* 0x000fe400000000ff */
[----:B------:R-:W-:Y:S01]  /*1afd0*/  PRMT R213, R32, 0x5410, R31 ;  /* 0x0000541020d57816 */ /* 0x000fe2000000001f */
[----:B--2---:R-:W2:Y:S01]  /*1afe0*/  LDL.LU R137, [R1+0x480] ;  /* 0x0004800001897983 */ /* 0x004ea20000300800 */
[----:B------:R-:W-:Y:S02]  /*1aff0*/  @!P5 PRMT R32, R212, 0x5410, RZ ;  /* 0x00005410d420d816 */ /* 0x000fe400000000ff */
[----:B------:R-:W-:Y:S02]  /*1b000*/  @!P4 PRMT R31, R17, 0x5410, RZ ;  /* 0x00005410111fc816 */ /* 0x000fe400000000ff */
[----:B------:R-:W-:Y:S01]  /*1b010*/  PRMT R212, R26, 0x5410, R25 ;  /* 0x000054101ad47816 */ /* 0x000fe20000000019 */
[----:B------:R3:W-:Y:S01]  /*1b020*/  MUFU.EX2 R17, R4 ;  /* 0x0000000400117308 */ /* 0x0007e20000000800 */
[----:B------:R-:W-:Y:S01]  /*1b030*/  @!P2 PRMT R25, R16, 0x5410, RZ ;  /* 0x000054101019a816 */ /* 0x000fe200000000ff */
[C---:B----4-:R-:W-:Y:S01]  /*1b040*/  FADD.FTZ R10, R12.reuse, R0 ;  /* 0x000000000c0a7221 */ /* 0x050fe20000010000 */
[----:B------:R-:W-:-:S05]  /*1b050*/  F2FP.BF16.F32.PACK_AB R58, R12, R13 ;  /* 0x0000000d0c3a723e */ /* 0x000fca00000010ff */
[----:B------:R4:W1:Y:S01]  /*1b060*/  MUFU.EX2 R16, R5 ;  /* 0x0000000500107308 */ /* 0x0008620000000800 */
[----:B---3--:R-:W3:Y:S04]  /*1b070*/  LDL.LU R4, [R1+0x47c] ;  /* 0x00047c0001047983 */ /* 0x008ee80000300800 */
[----:B----4-:R-:W3:Y:S04]  /*1b080*/  LDL.LU R5, [R1+0x478] ;  /* 0x0004780001057983 */ /* 0x010ee80000300800 */
[----:B------:R4:W4:Y:S04]  /*1b090*/  LDL.LU.S16 R12, [R1+0x140] ;  /* 0x00014000010c7983 */ /* 0x0009280000300600 */
[----:B------:R2:W2:Y:S01]  /*1b0a0*/  LDL.LU.S16 R0, [R1+0x144] ;  /* 0x0001440001007983 */ /* 0x0004a20000300600 */
[----:B------:R-:W-:-:S02]  /*1b0b0*/  PRMT R28, R23, 0x7610, R28 ;  /* 0x00007610171c7816 */ /* 0x000fc4000000001c */
[----:B------:R-:W-:Y:S01]  /*1b0c0*/  PRMT R27, R23, 0x7632, R27 ;  /* 0x00007632171b7816 */ /* 0x000fe2000000001b */
[----:B------:R-:W1:Y:S01]  /*1b0d0*/  MUFU.EX2 R13, R6 ;  /* 0x00000006000d7308 */ /* 0x000e620000000800 */
[----:B------:R-:W-:Y:S02]  /*1b0e0*/  IMAD.MOV.U32 R244, RZ, RZ, R227 ;  /* 0x000000fffff47224 */ /* 0x000fe400078e00e3 */
[----:B------:R-:W-:Y:S02]  /*1b0f0*/  IMAD.MOV.U32 R227, RZ, RZ, R226 ;  /* 0x000000ffffe37224 */ /* 0x000fe400078e00e2 */
[----:B------:R-:W-:Y:S02]  /*1b100*/  IMAD.MOV.U32 R226, RZ, RZ, R225 ;  /* 0x000000ffffe27224 */ /* 0x000fe400078e00e1 */
[----:B------:R-:W-:Y:S01]  /*1b110*/  IMAD.MOV.U32 R225, RZ, RZ, R201 ;  /* 0x000000ffffe17224 */ /* 0x000fe200078e00c9 */
[----:B------:R-:W-:Y:S01]  /*1b120*/  PRMT R201, R28, 0x5410, R27 ;  /* 0x000054101cc97816 */ /* 0x000fe2000000001b */
[----:B-1----:R-:W-:Y:S01]  /*1b130*/  FADD.FTZ R11, R16, R11 ;  /* 0x0000000b100b7221 */ /* 0x002fe20000010000 */
[----:B------:R-:W-:-:S04]  /*1b140*/  FADD.FTZ R10, R17, R10 ;  /* 0x0000000a110a7221 */ /* 0x000fc80000010000 */
[C---:B------:R-:W-:Y:S01]  /*1b150*/  FADD.FTZ R10, R13.reuse, R10 ;  /* 0x0000000a0d0a7221 */ /* 0x040fe20000010000 */
[----:B------:R-:W-:Y:S02]  /*1b160*/  F2FP.BF16.F32.PACK_AB R172, R13, R17 ;  /* 0x000000110dac723e */ /* 0x000fe400000010ff */
[----:B------:R-:W-:Y:S01]  /*1b170*/  @!P3 PRMT R26, R109, 0x5410, RZ ;  /* 0x000054106d1ab816 */ /* 0x000fe200000000ff */
[----:B------:R-:W-:Y:S01]  /*1b180*/  IMAD.MOV.U32 R245, RZ, RZ, R244 ;  /* 0x000000fffff57224 */ /* 0x000fe200078e00f4 */
[----:B------:R-:W-:Y:S01]  /*1b190*/  PRMT R22, R24, 0x7610, R22 ;  /* 0x0000761018167816 */ /* 0x000fe20000000016 */
[----:B------:R-:W-:Y:S02]  /*1b1a0*/  IMAD.MOV.U32 R244, RZ, RZ, R227 ;  /* 0x000000fffff47224 */ /* 0x000fe400078e00e3 */
[----:B------:R-:W-:Y:S02]  /*1b1b0*/  IMAD.MOV.U32 R227, RZ, RZ, R225 ;  /* 0x000000ffffe37224 */ /* 0x000fe400078e00e1 */
[----:B------:R-:W-:Y:S01]  /*1b1c0*/  FMUL.FTZ R249, R153, R175 ;  /* 0x000000af99f97220 */ /* 0x000fe20000410000 */
[----:B------:R-:W-:-:S02]  /*1b1d0*/  IMAD.MOV.U32 R109, RZ, RZ, R226 ;  /* 0x000000ffff6d7224 */ /* 0x000fc400078e00e2 */
[-C--:B------:R-:W-:Y:S01]  /*1b1e0*/  FMUL.FTZ R248, R140, R175.reuse ;  /* 0x000000af8cf87220 */ /* 0x080fe20000410000 */
[----:B------:R-:W-:Y:S02]  /*1b1f0*/  IMAD.MOV.U32 R225, RZ, RZ, R210 ;  /* 0x000000ffffe17224 */ /* 0x000fe400078e00d2 */
[-C--:B------:R-:W-:Y:S01]  /*1b200*/  FMUL.FTZ R210, R149, R175.reuse ;  /* 0x000000af95d27220 */ /* 0x080fe20000410000 */
[----:B------:R-:W-:Y:S02]  /*1b210*/  IMAD.MOV.U32 R252, RZ, RZ, R188 ;  /* 0x000000fffffc7224 */ /* 0x000fe400078e00bc */
[-C--:B------:R-:W-:Y:S01]  /*1b220*/  FMUL.FTZ R188, R148, R175.reuse ;  /* 0x000000af94bc7220 */ /* 0x080fe20000410000 */
[----:B------:R-:W-:Y:S01]  /*1b230*/  FMUL.FTZ R226, R136, R175 ;  /* 0x000000af88e27220 */ /* 0x000fe20000410000 */
[----:B------:R-:W-:Y:S02]  /*1b240*/  PRMT R21, R24, 0x7632, R21 ;  /* 0x0000763218157816 */ /* 0x000fe40000000015 */
[----:B------:R-:W-:-:S02]  /*1b250*/  PRMT R24, R60, 0x7610, R24 ;  /* 0x000076103c187816 */ /* 0x000fc40000000018 */
[----:B------:R-:W-:Y:S01]  /*1b260*/  PRMT R23, R60, 0x7632, R23 ;  /* 0x000076323c177816 */ /* 0x000fe20000000017 */
[----:B------:R-:W-:-:S03]  /*1b270*/  IMAD.MOV.U32 R60, RZ, RZ, R226 ;  /* 0x000000ffff3c7224 */ /* 0x000fc600078e00e2 */
[----:B------:R-:W-:Y:S01]  /*1b280*/  PRMT R226, R24, 0x5410, R23 ;  /* 0x0000541018e27816 */ /* 0x000fe20000000017 */
[----:B----4-:R-:W-:Y:S02]  /*1b290*/  @!P1 HFMA2.BF16_V2 R12, -RZ.H0_H0, RZ.H0_H0, -R28.H0_H0 ;  /* 0x200000ffff0c9231 */ /* 0x010fe4000034091c */
[----:B--2---:R-:W-:-:S03]  /*1b2a0*/  @!P0 HFMA2.BF16_V2 R0, -RZ.H0_H0, RZ.H0_H0, -R27.H0_H0 ;  /* 0x200000ffff008231 */ /* 0x004fc6000034091b */
[----:B------:R-:W-:Y:S02]  /*1b2b0*/  PRMT R15, R12, 0x7610, R15 ;  /* 0x000076100c0f7816 */ /* 0x000fe4000000000f */
[----:B------:R-:W1:Y:S01]  /*1b2c0*/  MUFU.EX2 R12, R8 ;  /* 0x00000008000c7308 */ /* 0x000e620000000800 */
[----:B------:R-:W-:Y:S02]  /*1b2d0*/  PRMT R14, R0, 0x7610, R14 ;  /* 0x00007610000e7816 */ /* 0x000fe4000000000e */
[----:B------:R-:W-:-:S04]  /*1b2e0*/  LEA R0, R9, 0x3, 0x2 ;  /* 0x0000000309007811 */ /* 0x000fc800078e10ff */
[----:B------:R-:W-:Y:S02]  /*1b2f0*/  LOP3.LUT R0, R129, R3, R0, 0x96, !PT ;  /* 0x0000000381007212 */ /* 0x000fe400078e9600 */
[----:B------:R-:W-:Y:S02]  /*1b300*/  @!P1 PRMT R28, R15, 0x5410, RZ ;  /* 0x000054100f1c9816 */ /* 0x000fe400000000ff */
[----:B------:R-:W-:Y:S01]  /*1b310*/  @!P0 PRMT R27, R14, 0x5410, RZ ;  /* 0x000054100e1b8816 */ /* 0x000fe200000000ff */
[----:B------:R-:W-:-:S04]  /*1b320*/  IMAD.WIDE.U32 R14, R0, -0x326172a9, RZ ;  /* 0xcd9e8d57000e7825 */ /* 0x000fc800078e00ff */
[----:B-1----:R-:W-:Y:S01]  /*1b330*/  FADD.FTZ R11, R12, R11 ;  /* 0x0000000b0c0b7221 */ /* 0x002fe20000010000 */
[----:B------:R-:W2:Y:S01]  /*1b340*/  LDL.LU R8, [R1+0x474] ;  /* 0x0004740001087983 */ /* 0x000ea20000300800 */
[----:B------:R-:W-:-:S03]  /*1b350*/  LOP3.LUT R0, R15, R215, R204, 0x96, !PT ;  /* 0x000000d70f007212 */ /* 0x000fc600078e96cc */
[----:B------:R-:W2:Y:S04]  /*1b360*/  LDL.LU R9, [R1+0x470] ;  /* 0x0004700001097983 */ /* 0x000ea80000300800 */
[----:B------:R-:W4:Y:S04]  /*1b370*/  LDL.LU R6, [R1+0x46c] ;  /* 0x00046c0001067983 */ /* 0x000f280000300800 */
[----:B------:R-:W-:Y:S04]  /*1b380*/  STL [R1+0x31c], R11 ;  /* 0x00031c0b01007387 */ /* 0x000fe80000100800 */
[----:B------:R1:W-:Y:S01]  /*1b390*/  STL [R1+0x318], R10 ;  /* 0x0003180a01007387 */ /* 0x0003e20000100800 */
[----:B------:R-:W-:-:S02]  /*1b3a0*/  LOP3.LUT R14, R119, R214, R14, 0x96, !PT ;  /* 0x000000d6770e7212 */ /* 0x000fc400078e960e */
[----:B------:R-:W-:-:S03]  /*1b3b0*/  F2FP.BF16.F32.PACK_AB R57, R12, R16 ;  /* 0x000000100c39723e */ /* 0x000fc600000010ff */
[----:B------:R-:W-:-:S04]  /*1b3c0*/  IMAD.WIDE.U32 R14, R14, -0x2daee0ad, RZ ;  /* 0xd2511f530e0e7825 */ /* 0x000fc800078e00ff */
[----:B-1----:R-:W-:-:S05]  /*1b3d0*/  IMAD.WIDE.U32 R10, R0, -0x2daee0ad, RZ ;  /* 0xd2511f53000a7825 */ /* 0x002fca00078e00ff */
[----:B------:R-:W-:-:S05]  /*1b3e0*/  LOP3.LUT R0, R11, R216, R236, 0x96, !PT ;  /* 0x000000d80b007212 */ /* 0x000fca00078e96ec */
[----:B------:R-:W-:-:S05]  /*1b3f0*/  IMAD.WIDE.U32 R12, R0, -0x326172a9, RZ ;  /* 0xcd9e8d57000c7825 */ /* 0x000fca00078e00ff */
[----:B------:R-:W-:Y:S02]  /*1b400*/  LOP3.LUT R0, R13, R211, R118, 0x96, !PT ;  /* 0x000000d30d007212 */ /* 0x000fe400078e9676 */
[----:B------:R-:W-:-:S03]  /*1b410*/  LOP3.LUT R13, R15, R221, R10, 0x96, !PT ;  /* 0x000000dd0f0d7212 */ /* 0x000fc600078e960a */
[----:B------:R-:W-:-:S05]  /*1b420*/  IMAD.WIDE.U32 R10, R0, -0x2daee0ad, RZ ;  /* 0xd2511f53000a7825 */ /* 0x000fca00078e00ff */
[----:B------:R-:W-:Y:S01]  /*1b430*/  LOP3.LUT R11, R11, R219, R14, 0x96, !PT ;  /* 0x000000db0b0b7212 */ /* 0x000fe200078e960e */
[----:B------:R-:W-:-:S05]  /*1b440*/  IMAD.WIDE.U32 R14, R13, -0x326172a9, RZ ;  /* 0xcd9e8d570d0e7825 */ /* 0x000fca00078e00ff */
        /* <DEDUP_REMOVED lines=14> */
[----:B------:R-:W-:Y:S02]  /*1b530*/  ISETP.GE.U32.AND P1, PT, R199, R0, PT ;  /* 0x00000000c700720c */ /* 0x000fe40003f26070 */
[----:B------:R-:W-:-:S04]  /*1b540*/  LOP3.LUT R0, R10, 0xff, RZ, 0xc0, !PT ;  /* 0x000000ff0a007812 */ /* 0x000fc800078ec0ff */
[----:B------:R-:W-:Y:S02]  /*1b550*/  ISETP.GE.U32.AND P3, PT, R199, R0, PT ;  /* 0x00000000c700720c */ /* 0x000fe40003f66070 */
[--C-:B------:R-:W-:Y:S02]  /*1b560*/  SHF.R.U32.HI R0, RZ, 0x10, R10.reuse ;  /* 0x00000010ff007819 */ /* 0x100fe4000001160a */
[----:B------:R-:W-:Y:S02]  /*1b570*/  LOP3.LUT R11, R10, 0xffff, RZ, 0xc0, !PT ;  /* 0x0000ffff0a0b7812 */ /* 0x000fe400078ec0ff */
[----:B------:R-:W-:Y:S02]  /*1b580*/  SHF.R.U32.HI R10, RZ, 0x18, R10 ;  /* 0x00000018ff0a7819 */ /* 0x000fe4000001160a */
[----:B------:R-:W-:Y:S02]  /*1b590*/  LOP3.LUT R12, R12, 0xff, RZ, 0xc0, !PT ;  /* 0x000000ff0c0c7812 */ /* 0x000fe400078ec0ff */
[----:B------:R-:W-:-:S02]  /*1b5a0*/  LOP3.LUT R0, R0, 0xff, RZ, 0xc0, !PT ;  /* 0x000000ff00007812 */ /* 0x000fc400078ec0ff */
[----:B------:R-:W-:Y:S01]  /*1b5b0*/  LOP3.LUT R14, R13, R218, R14, 0x96, !PT ;  /* 0x000000da0d0e7212 */ /* 0x000fe200078e960e */
[-C--:B------:R-:W-:Y:S01]  /*1b5c0*/  FMUL.FTZ R13, R141, R175.reuse ;  /* 0x000000af8d0d7220 */ /* 0x080fe20000410000 */
[C---:B------:R-:W-:Y:S01]  /*1b5d0*/  ISETP.GE.U32.AND P5, PT, R199.reuse, R10, PT ;  /* 0x0000000ac700720c */ /* 0x040fe20003fa6070 */
[-C--:B------:R-:W-:Y:S01]  /*1b5e0*/  FMUL.FTZ R10, R152, R175.reuse ;  /* 0x000000af980a7220 */ /* 0x080fe20000410000 */
[----:B------:R-:W-:Y:S01]  /*1b5f0*/  ISETP.GE.U32.AND P4, PT, R199, R12, PT ;  /* 0x0000000cc700720c */ /* 0x000fe20003f86070 */
[----:B------:R-:W-:Y:S01]  /*1b600*/  FMUL.FTZ R12, R137, R175 ;  /* 0x000000af890c7220 */ /* 0x000fe20000410000 */
[----:B------:R-:W-:Y:S01]  /*1b610*/  ISETP.GE.U32.AND P6, PT, R199, R0, PT ;  /* 0x00000000c700720c */ /* 0x000fe20003fc6070 */
[----:B------:R-:W-:Y:S01]  /*1b620*/  IMAD.MOV.U32 R175, RZ, RZ, R13 ;  /* 0x000000ffffaf7224 */ /* 0x000fe200078e000d */
[----:B------:R-:W-:Y:S01]  /*1b630*/  SHF.R.U32.HI R0, RZ, 0x8, R11 ;  /* 0x00000008ff007819 */ /* 0x000fe2000001160b */
[----:B------:R-:W-:Y:S01]  /*1b640*/  FADD.FTZ R13, R85, R84 ;  /* 0x00000054550d7221 */ /* 0x000fe20000010000 */
[----:B------:R-:W-:-:S02]  /*1b650*/  @!P0 HFMA2.BF16_V2 R118, -RZ.H0_H0, RZ.H0_H0, -R22.H0_H0 ;  /* 0x200000ffff768231 */ /* 0x000fc40000340916 */
[----:B------:R-:W-:Y:S01]  /*1b660*/  IMAD.MOV.U32 R84, RZ, RZ, R10 ;  /* 0x000000ffff547224 */ /* 0x000fe200078e000a */
[----:B------:R-:W-:Y:S01]  /*1b670*/  LOP3.LUT R0, R0, 0xffff, RZ, 0xc0, !PT ;  /* 0x0000ffff00007812 */ /* 0x000fe200078ec0ff */
[----:B------:R-:W-:-:S04]  /*1b680*/  IMAD.WIDE.U32 R10, R14, -0x2daee0ad, RZ ;  /* 0xd2511f530e0a7825 */ /* 0x000fc800078e00ff */
[----:B------:R-:W-:Y:S01]  /*1b690*/  IMAD.MOV.U32 R85, RZ, RZ, R227 ;  /* 0x000000ffff557224 */ /* 0x000fe200078e00e3 */
[----:B------:R-:W-:Y:S02]  /*1b6a0*/  PRMT R227, R22, 0x5410, R21 ;  /* 0x0000541016e37816 */ /* 0x000fe40000000015 */
[----:B------:R-:W-:Y:S02]  /*1b6b0*/  @!P0 PRMT R22, R118, 0x5410, RZ ;  /* 0x0000541076168816 */ /* 0x000fe400000000ff */
[----:B------:R-:W-:Y:S02]  /*1b6c0*/  ISETP.GE.U32.AND P0, PT, R199, R0, PT ;  /* 0x00000000c700720c */ /* 0x000fe40003f06070 */
[----:B------:R-:W-:Y:S01]  /*1b6d0*/  LOP3.LUT R0, R11, R223, R16, 0x96, !PT ;  /* 0x000000df0b007212 */ /* 0x000fe200078e9610 */
[----:B------:R-:W-:Y:S02]  /*1b6e0*/  IMAD.MOV.U32 R118, RZ, RZ, R12 ;  /* 0x000000ffff767224 */ /* 0x000fe400078e000c */
[----:B------:R-:W-:Y:S01]  /*1b6f0*/  @!P2 HFMA2.BF16_V2 R119, -RZ.H0_H0, RZ.H0_H0, -R21.H0_H0 ;  /* 0x200000ffff77a231 */ /* 0x000fe20000340915 */
[----:B------:R-:W-:Y:S01]  /*1b700*/  SHF.R.U32.HI R12, RZ, 0x10, R0 ;  /* 0x00000010ff0c7819 */ /* 0x000fe20000011600 */
[----:B------:R-:W-:-:S03]  /*1b710*/  @!P4 HFMA2.BF16_V2 R137, -RZ.H0_H0, RZ.H0_H0, -R24.H0_H0 ;  /* 0x200000ffff89c231 */ /* 0x000fc60000340918 */
[----:B------:R-:W-:Y:S01]  /*1b720*/  LOP3.LUT R12, R12, 0xff, RZ, 0xc0, !PT ;  /* 0x000000ff0c0c7812 */ /* 0x000fe200078ec0ff */
[----:B------:R-:W-:Y:S01]  /*1b730*/  @!P3 HFMA2.BF16_V2 R140, -RZ.H0_H0, RZ.H0_H0, -R20.H0_H0 ;  /* 0x200000ffff8cb231 */ /* 0x000fe20000340914 */
[----:B------:R-:W-:Y:S02]  /*1b740*/  @!P2 PRMT R21, R119, 0x5410, RZ ;  /* 0x000054107715a816 */ /* 0x000fe400000000ff */
[----:B------:R-:W-:Y:S01]  /*1b750*/  ISETP.GE.U32.AND P2, PT, R199, R12, PT ;  /* 0x0000000cc700720c */ /* 0x000fe20003f46070 */
[----:B------:R-:W-:Y:S01]  /*1b760*/  FADD.FTZ R12, R86, R13 ;  /* 0x0000000d560c7221 */ /* 0x000fe20000010000 */
[C---:B------:R-:W-:Y:S01]  /*1b770*/  PRMT R17, R20.reuse, 0x7632, R17 ;  /* 0x0000763214117816 */ /* 0x040fe20000000011 */
[----:B------:R-:W-:Y:S01]  /*1b780*/  IMAD.MOV.U32 R86, RZ, RZ, R225 ;  /* 0x000000ffff567224 */ /* 0x000fe200078e00e1 */
[----:B------:R-:W-:Y:S01]  /*1b790*/  @!P4 PRMT R24, R137, 0x5410, RZ ;  /* 0x000054108918c816 */ /* 0x000fe200000000ff */
[----:B------:R-:W-:Y:S01]  /*1b7a0*/  IMAD.MOV.U32 R137, RZ, RZ, R248 ;  /* 0x000000ffff897224 */ /* 0x000fe200078e00f8 */
[----:B------:R-:W-:Y:S01]  /*1b7b0*/  PRMT R225, R20, 0x5410, R17 ;  /* 0x0000541014e17816 */ /* 0x000fe20000000011 */
[----:B------:R-:W-:Y:S01]  /*1b7c0*/  IMAD.MOV.U32 R248, RZ, RZ, R232 ;  /* 0x000000fffff87224 */ /* 0x000fe200078e00e8 */
[----:B------:R-:W-:Y:S01]  /*1b7d0*/  @!P3 PRMT R20, R140, 0x5410, RZ ;  /* 0x000054108c14b816 */ /* 0x000fe200000000ff */
[----:B------:R1:W-:Y:S01]  /*1b7e0*/  STL [R1+0x330], R12 ;  /* 0x0003300c01007387 */ /* 0x0003e20000100800 */
[----:B------:R-:W-:-:S02]  /*1b7f0*/  IMAD.MOV.U32 R140, RZ, RZ, R252 ;  /* 0x000000ffff8c7224 */ /* 0x000fc400078e00fc */
[----:B------:R-:W-:Y:S02]  /*1b800*/  IMAD.MOV.U32 R232, RZ, RZ, R230 ;  /* 0x000000ffffe87224 */ /* 0x000fe400078e00e6 */
[----:B------:R-:W-:Y:S01]  /*1b810*/  IMAD.MOV.U32 R252, RZ, RZ, R229 ;  /* 0x000000fffffc7224 */ /* 0x000fe200078e00e5 */
[----:B------:R2:W3:Y:S04]  /*1b820*/  LDL.LU.S16 R230, [R1+0x190] ;  /* 0x0001900001e67983 */ /* 0x0004e80000300600 */
[----:B------:R2:W2:Y:S01]  /*1b830*/  LDL.LU.S16 R229, [R1+0x198] ;  /* 0x0001980001e57983 */ /* 0x0004a20000300600 */
[----:B------:R-:W-:-:S05]  /*1b840*/  @!P0 HFMA2.BF16_V2 R141, -RZ.H0_H0, RZ.H0_H0, -R17.H0_H0 ;  /* 0x200000ffff8d8231 */ /* 0x000fca0000340911 */
[----:B------:R-:W-:Y:S02]  /*1b850*/  @!P0 PRMT R17, R141, 0x5410, RZ ;  /* 0x000054108d118816 */ /* 0x000fe400000000ff */
[----:B------:R2:W4:Y:S01]  /*1b860*/  LDL.LU.S16 R141, [R1+0x19c] ;  /* 0x00019c00018d7983 */ /* 0x0005220000300600 */
[----:B-1----:R-:W-:-:S04]  /*1b870*/  LOP3.LUT R12, R0, 0xff, RZ, 0xc0, !PT ;  /* 0x000000ff000c7812 */ /* 0x002fc800078ec0ff */
[----:B------:R-:W-:Y:S02]  /*1b880*/  ISETP.GE.U32.AND P4, PT, R199, R12, PT ;  /* 0x0000000cc700720c */ /* 0x000fe40003f86070 */
[----:B------:R-:W-:Y:S02]  /*1b890*/  SHF.R.U32.HI R12, RZ, 0x18, R0 ;  /* 0x00000018ff0c7819 */ /* 0x000fe40000011600 */
[----:B------:R-:W-:-:S04]  /*1b8a0*/  LOP3.LUT R0, R0, 0xffff, RZ, 0xc0, !PT ;  /* 0x0000ffff00007812 */ /* 0x000fc800078ec0ff */
[----:B------:R-:W-:-:S04]  /*1b8b0*/  SHF.R.U32.HI R0, RZ, 0x8, R0 ;  /* 0x00000008ff007819 */ /* 0x000fc80000011600 */
[----:B------:R-:W-:Y:S01]  /*1b8c0*/  LOP3.LUT R0, R0, 0xffff, RZ, 0xc0, !PT ;  /* 0x0000ffff00007812 */ /* 0x000fe200078ec0ff */
[----:B------:R-:W-:-:S03]  /*1b8d0*/  @!P1 HFMA2.BF16_V2 R136, -RZ.H0_H0, RZ.H0_H0, -R23.H0_H0 ;  /* 0x200000ffff889231 */ /* 0x000fc60000340917 */
[C---:B------:R-:W-:Y:S02]  /*1b8e0*/  ISETP.GE.U32.AND P3, PT, R199.reuse, R0, PT ;  /* 0x00000000c700720c */ /* 0x040fe40003f66070 */
[----:B------:R-:W-:Y:S02]  /*1b8f0*/  LOP3.LUT R0, R10, 0xff, RZ, 0xc0, !PT ;  /* 0x000000ff0a007812 */ /* 0x000fe400078ec0ff */
[----:B------:R-:W-:Y:S02]  /*1b900*/  @!P1 PRMT R23, R136, 0x5410, RZ ;  /* 0x0000541088179816 */ /* 0x000fe400000000ff */
[C---:B------:R-:W-:Y:S02]  /*1b910*/  ISETP.GE.U32.AND P0, PT, R199.reuse, R0, PT ;  /* 0x00000000c700720c */ /* 0x040fe40003f06070 */
[----:B------:R-:W-:Y:S02]  /*1b920*/  ISETP.GE.U32.AND P1, PT, R199, R12, PT ;  /* 0x0000000cc700720c */ /* 0x000fe40003f26070 */
[----:B------:R-:W-:-:S02]  /*1b930*/  F2FP.BF16.F32.PACK_AB R19, R18, R19 ;  /* 0x000000131213723e */ /* 0x000fc400000010ff */
[----:B------:R-:W-:Y:S02]  /*1b940*/  PRMT R12, R57, 0x7610, R12 ;  /* 0x00007610390c7816 */ /* 0x000fe4000000000c */
[----:B------:R-:W-:Y:S02]  /*1b950*/  PRMT R18, R19, 0x7632, R18 ;  /* 0x0000763213127816 */ /* 0x000fe40000000012 */
[----:B------:R-:W-:Y:S02]  /*1b960*/  PRMT R15, R58, 0x7632, R15 ;  /* 0x000076323a0f7816 */ /* 0x000fe4000000000f */
[----:B------:R-:W-:Y:S01]  /*1b970*/  LOP3.LUT R11, R10, 0xffff, RZ, 0xc0, !PT ;  /* 0x0000ffff0a0b7812 */ /* 0x000fe200078ec0ff */
[----:B------:R-:W-:Y:S02]  /*1b980*/  @!P5 HFMA2.BF16_V2 R148, -RZ.H0_H0, RZ.H0_H0, -R18.H0_H0 ;  /* 0x200000ffff94d231 */ /* 0x000fe40000340912 */
[----:B------:R-:W-:Y:S02]  /*1b990*/  IMAD.MOV.U32 R136, RZ, RZ, R175 ;  /* 0x000000ffff887224 */ /* 0x000fe400078e00af */
[----:B------:R-:W-:Y:S01]  /*1b9a0*/  @!P6 HFMA2.BF16_V2 R149, -RZ.H0_H0, RZ.H0_H0, -R19.H0_H0 ;  /* 0x200000ffff95e231 */ /* 0x000fe20000340913 */
[----:B------:R-:W-:-:S02]  /*1b9b0*/  SHF.R.U32.HI R11, RZ, 0x8, R11 ;  /* 0x00000008ff0b7819 */ /* 0x000fc4000001160b */
[----:B------:R-:W-:Y:S02]  /*1b9c0*/  PRMT R175, R19, 0x5410, R18 ;  /* 0x0000541013af7816 */ /* 0x000fe40000000012 */
[----:B------:R-:W-:Y:S02]  /*1b9d0*/  @!P5 PRMT R18, R148, 0x5410, RZ ;  /* 0x000054109412d816 */ /* 0x000fe400000000ff */
[----:B------:R-:W-:Y:S02]  /*1b9e0*/  PRMT R0, R57, 0x7632, R0 ;  /* 0x0000763239007816 */ /* 0x000fe40000000000 */
[----:B------:R-:W-:Y:S02]  /*1b9f0*/  @!P6 PRMT R19, R149, 0x5410, RZ ;  /* 0x000054109513e816 */ /* 0x000fe400000000ff */
[----:B------:R-:W-:Y:S02]  /*1ba00*/  LOP3.LUT R11, R11, 0xffff, RZ, 0xc0, !PT ;  /* 0x0000ffff0b0b7812 */ /* 0x000fe400078ec0ff */
[C---:B------:R-:W-:Y:S01]  /*1ba10*/  PRMT R14, R59.reuse, 0x7610, R14 ;  /* 0x000076103b0e7816 */ /* 0x040fe2000000000e */
[----:B------:R-:W-:Y:S01]  /*1ba20*/  IMAD.MOV.U32 R119, RZ, RZ, R60 ;  /* 0x000000ffff777224 */ /* 0x000fe200078e003c */
[----:B------:R-:W-:Y:S01]  /*1ba30*/  PRMT R13, R59, 0x7632, R13 ;  /* 0x000076323b0d7816 */ /* 0x000fe2000000000d */
[----:B------:R-:W-:Y:S01]  /*1ba40*/  IMAD.MOV.U32 R60, RZ, RZ, R245 ;  /* 0x000000ffff3c7224 */ /* 0x000fe200078e00f5 */
[----:B------:R-:W-:Y:S01]  /*1ba50*/  PRMT R16, R58, 0x7610, R16 ;  /* 0x000076103a107816 */ /* 0x000fe20000000010 */
[----:B------:R-:W-:-:S02]  /*1ba60*/  @!P4 HFMA2.BF16_V2 R153, -RZ.H0_H0, RZ.H0_H0, -R14.H0_H0 ;  /* 0x200000ffff99c231 */ /* 0x000fc4000034090e */
[----:B------:R-:W-:Y:S01]  /*1ba70*/  IMAD.MOV.U32 R245, RZ, RZ, R228 ;  /* 0x000000fffff57224 */ /* 0x000fe200078e00e4 */
[----:B------:R-:W-:Y:S02]  /*1ba80*/  PRMT R228, R14, 0x5410, R13 ;  /* 0x000054100ee47816 */ /* 0x000fe4000000000d */
[----:B------:R-:W-:Y:S02]  /*1ba90*/  @!P4 PRMT R14, R153, 0x5410, RZ ;  /* 0x00005410990ec816 */ /* 0x000fe400000000ff */
[----:B------:R1:W4:Y:S01]  /*1baa0*/  LDL.LU.S16 R153, [R1+0x194] ;  /* 0x0001940001997983 */ /* 0x0003220000300600 */
[----:B---3--:R-:W-:Y:S02]  /*1bab0*/  @!P1 HFMA2.BF16_V2 R230, -RZ.H0_H0, RZ.H0_H0, -R15.H0_H0 ;  /* 0x200000ffffe69231 */ /* 0x008fe4000034090f */
[----:B--2---:R-:W-:-:S03]  /*1bac0*/  @!P0 HFMA2.BF16_V2 R229, -RZ.H0_H0, RZ.H0_H0, -R12.H0_H0 ;  /* 0x200000ffffe58231 */ /* 0x004fc6000034090c */
[----:B------:R-:W-:Y:S02]  /*1bad0*/  PRMT R149, R230, 0x7610, R149 ;  /* 0x00007610e6957816 */ /* 0x000fe40000000095 */
[----:B------:R-:W-:Y:S02]  /*1bae0*/  PRMT R148, R229, 0x7610, R148 ;  /* 0x00007610e5947816 */ /* 0x000fe40000000094 */
[----:B------:R-:W-:Y:S02]  /*1baf0*/  PRMT R230, R12, 0x5410, R0 ;  /* 0x000054100ce67816 */ /* 0x000fe40000000000 */
[----:B------:R-:W-:Y:S02]  /*1bb00*/  @!P0 PRMT R12, R148, 0x5410, RZ ;  /* 0x00005410940c8816 */ /* 0x000fe400000000ff */
[----:B------:R-:W-:Y:S02]  /*1bb10*/  ISETP.GE.U32.AND P0, PT, R199, R11, PT ;  /* 0x0000000bc700720c */ /* 0x000fe40003f06070 */
[----:B------:R-:W-:-:S02]  /*1bb20*/  PRMT R229, R16, 0x5410, R15 ;  /* 0x0000541010e57816 */ /* 0x000fc4000000000f */
[----:B------:R-:W-:Y:S02]  /*1bb30*/  @!P1 PRMT R15, R149, 0x5410, RZ ;  /* 0x00005410950f9816 */ /* 0x000fe400000000ff */
[----:B------:R-:W2:Y:S07]  /*1bb40*/  LDL R149, [R1+0x368] ;  /* 0x0003680001957983 */ /* 0x000eae0000100800 */
[----:B----4-:R-:W-:-:S05]  /*1bb50*/  @!P0 HFMA2.BF16_V2 R141, -RZ.H0_H0, RZ.H0_H0, -R0.H0_H0 ;  /* 0x200000ffff8d8231 */ /* 0x010fca0000340900 */
[----:B------:R-:W-:Y:S01]  /*1bb60*/  PRMT R59, R141, 0x7610, R59 ;  /* 0x000076108d3b7816 */ /* 0x000fe2000000003b */
[----:B------:R-:W-:Y:S02]  /*1bb70*/  IMAD.MOV.U32 R141, RZ, RZ, R60 ;  /* 0x000000ffff8d7224 */ /* 0x000fe400078e003c */
[----:B------:R1:W3:Y:S01]  /*1bb80*/  LDL.LU.S16 R60, [R1+0x1a4] ;  /* 0x0001a400013c7983 */ /* 0x0002e20000300600 */
[----:B------:R-:W-:-:S03]  /*1bb90*/  @!P0 PRMT R0, R59, 0x5410, RZ ;  /* 0x000054103b008816 */ /* 0x000fc600000000ff */
[----:B------:R1:W4:Y:S01]  /*1bba0*/  LDL.LU.S16 R59, [R1+0x1a0] ;  /* 0x0001a000013b7983 */ /* 0x0003220000300600 */
[--C-:B------:R-:W-:Y:S02]  /*1bbb0*/  SHF.R.U32.HI R11, RZ, 0x10, R10.reuse ;  /* 0x00000010ff0b7819 */ /* 0x100fe4000001160a */
[----:B------:R-:W-:Y:S02]  /*1bbc0*/  SHF.R.U32.HI R10, RZ, 0x18, R10 ;  /* 0x00000018ff0a7819 */ /* 0x000fe4000001160a */
[----:B------:R-:W-:Y:S02]  /*1bbd0*/  LOP3.LUT R11, R11, 0xff, RZ, 0xc0, !PT ;  /* 0x000000ff0b0b7812 */ /* 0x000fe400078ec0ff */
[C---:B------:R-:W-:Y:S02]  /*1bbe0*/  ISETP.GE.U32.AND P0, PT, R199.reuse, R10, PT ;  /* 0x0000000ac700720c */ /* 0x040fe40003f06070 */
[----:B------:R-:W-:Y:S01]  /*1bbf0*/  ISETP.GE.U32.AND P1, PT, R199, R11, PT ;  /* 0x0000000bc700720c */ /* 0x000fe20003f26070 */
[----:B------:R1:W-:Y:S10]  /*1bc00*/  ST.E.U16 desc[UR4][R4.64+-0x100], R61 ;  /* 0xffff003d04007985 */ /* 0x0003f4000c101504 */
[----:B------:R-:W-:-:S02]  /*1bc10*/  @P0 PRMT R10, R172, 0x7632, R10 ;  /* 0x00007632ac0a0816 */ /* 0x000fc4000000000a */
[----:B------:R-:W-:Y:S01]  /*1bc20*/  @P1 PRMT R11, R172, 0x7610, R11 ;  /* 0x00007610ac0b1816 */ /* 0x000fe2000000000b */
[----:B-1----:R-:W-:-:S05]  /*1bc30*/  VIADD R61, R7, 0x1 ;  /* 0x00000001073d7836 */ /* 0x002fca0000000000 */
[----:B------:R-:W-:Y:S01]  /*1bc40*/  LOP3.LUT R61, R129, R3, R61, 0x96, !PT ;  /* 0x00000003813d7212 */ /* 0x000fe200078e963d */
[--C-:B---3--:R-:W-:Y:S02]  /*1bc50*/  @!P1 HFMA2.BF16_V2 R60, -RZ.H0_H0, RZ.H0_H0, -R172.reuse.H0_H0 ;  /* 0x200000ffff3c9231 */ /* 0x108fe400003409ac */
[----:B----4-:R-:W-:-:S03]  /*1bc60*/  @!P0 HFMA2.BF16_V2 R59, -RZ.H0_H0, RZ.H0_H0, -R172.H1_H1 ;  /* 0x200000ffff3b8231 */ /* 0x010fc600003609ac */
[----:B------:R-:W-:Y:S02]  /*1bc70*/  PRMT R58, R60, 0x7610, R58 ;  /* 0x000076103c3a7816 */ /* 0x000fe4000000003a */
[----:B------:R-:W-:Y:S01]  /*1bc80*/  PRMT R57, R59, 0x7610, R57 ;  /* 0x000076103b397816 */ /* 0x000fe20000000039 */
[----:B------:R-:W-:-:S03]  /*1bc90*/  VIADD R59, R7, 0x3 ;  /* 0x00000003073b7836 */ /* 0x000fc60000000000 */
[----:B------:R-:W-:Y:S01]  /*1bca0*/  @!P0 PRMT R10, R57, 0x5410, RZ ;  /* 0x00005410390a8816 */ /* 0x000fe200000000ff */
[----:B------:R-:W-:Y:S01]  /*1bcb0*/  VIADD R57, R7, 0x2 ;  /* 0x0000000207397836 */ /* 0x000fe20000000000 */
[----:B------:R-:W-:Y:S02]  /*1bcc0*/  @!P1 PRMT R11, R58, 0x5410, RZ ;  /* 0x000054103a0b9816 */ /* 0x000fe400000000ff */
[CC--:B------:R-:W-:Y:S02]  /*1bcd0*/  LOP3.LUT R58, R129.reuse, R3.reuse, R7, 0x96, !PT ;  /* 0x00000003813a7212 */ /* 0x0c0fe400078e9607 */
[----:B------:R-:W3:Y:S01]  /*1bce0*/  LDL.LU R7, [R1+0x468] ;  /* 0x0004680001077983 */ /* 0x000ee20000300800 */
[CC--:B------:R-:W-:Y:S02]  /*1bcf0*/  LOP3.LUT R59, R129.reuse, R3.reuse, R59, 0x96, !PT ;  /* 0x00000003813b7212 */ /* 0x0c0fe400078e963b */
[----:B------:R-:W-:Y:S02]  /*1bd00*/  LOP3.LUT R60, R129, R3, R57, 0x96, !PT ;  /* 0x00000003813c7212 */ /* 0x000fe400078e9639 */
[----:B------:R-:W4:Y:S01]  /*1bd10*/  LDL.LU.64 R2, [R1+0x460] ;  /* 0x0004600001027983 */ /* 0x000f220000300a00 */
[----:B------:R-:W-:-:S02]  /*1bd20*/  @!P3 HFMA2.BF16_V2 R152, -RZ.H0_H0, RZ.H0_H0, -R13.H0_H0 ;  /* 0x200000ffff98b231 */ /* 0x000fc4000034090d */
[----:B------:R-:W-:-:S03]  /*1bd30*/  @!P2 HFMA2.BF16_V2 R153, -RZ.H0_H0, RZ.H0_H0, -R16.H0_H0 ;  /* 0x200000ffff99a231 */ /* 0x000fc60000340910 */
[----:B------:R-:W-:Y:S02]  /*1bd40*/  @!P3 PRMT R13, R152, 0x5410, RZ ;  /* 0x00005410980db816 */ /* 0x000fe400000000ff */
[----:B------:R-:W-:Y:S01]  /*1bd50*/  PRMT R152, R153, 0x7610, R152 ;  /* 0x0000761099987816 */ /* 0x000fe20000000098 */
[----:B------:R-:W-:Y:S01]  /*1bd60*/  ST.E.U16 desc[UR4][R4.64+-0xfe], R83 ;  /* 0xffff025304007985 */ /* 0x000fe2000c101504 */
[----:B--2---:R-:W-:Y:S01]  /*1bd70*/  LOP3.LUT R57, R237, R149, R128, 0x96, !PT ;  /* 0x00000095ed397212 */ /* 0x004fe200078e9680 */
[----:B------:R-:W-:Y:S01]  /*1bd80*/  IMAD.MOV.U32 R148, RZ, RZ, R141 ;  /* 0x000000ffff947224 */ /* 0x000fe200078e008d */
[----:B------:R-:W-:Y:S01]  /*1bd90*/  @!P2 PRMT R16, R152, 0x5410, RZ ;  /* 0x000054109810a816 */ /* 0x000fe200000000ff */
[----:B------:R-:W-:Y:S01]  /*1bda0*/  ST.E.U16 desc[UR4][R8.64+-0x100], R81 ;  /* 0xffff005108007985 */ /* 0x000fe2000c101504 */
[----:B------:R-:W-:-:S03]  /*1bdb0*/  IMAD.MOV.U32 R129, RZ, RZ, R252 ;  /* 0x000000ffff817224 */ /* 0x000fc600078e00fc */
[----:B------:R1:W-:Y:S01]  /*1bdc0*/  ST.E.U16 desc[UR4][R8.64+-0xfe], R82 ;  /* 0xffff025208007985 */ /* 0x0003e2000c101504 */
        /* <DEDUP_REMOVED lines=9> */
[----:B------:R-:W-:-:S04]  /*1be60*/  IMAD.WIDE.U32 R108, R57, -0x326172a9, RZ ;  /* 0xcd9e8d57396c7825 */ /* 0x000fc800078e00ff */
[----:B------:R-:W-:-:S04]  /*1be70*/  IMAD.WIDE.U32 R84, R60, -0x326172a9, RZ ;  /* 0xcd9e8d573c547825 */ /* 0x000fc800078e00ff */
[----:B-1----:R-:W-:-:S04]  /*1be80*/  IMAD.WIDE.U32 R82, R61, -0x326172a9, RZ ;  /* 0xcd9e8d573d527825 */ /* 0x002fc800078e00ff */
[----:B------:R-:W-:Y:S01]  /*1be90*/  IMAD.WIDE.U32 R86, R59, -0x326172a9, RZ ;  /* 0xcd9e8d573b567825 */ /* 0x000fe200078e00ff */
[-C--:B------:R-:W-:Y:S02]  /*1bea0*/  LOP3.LUT R60, R83, R215.reuse, R196, 0x96, !PT ;  /* 0x000000d7533c7212 */ /* 0x080fe400078e96c4 */
[-C--:B------:R-:W-:Y:S02]  /*1beb0*/  LOP3.LUT R81, R85, R215.reuse, R204, 0x96, !PT ;  /* 0x000000d755517212 */ /* 0x080fe400078e96cc */
[-C--:B------:R-:W-:Y:S01]  /*1bec0*/  LOP3.LUT R61, R87, R215.reuse, R196, 0x96, !PT ;  /* 0x000000d7573d7212 */ /* 0x080fe200078e96c4 */
[----:B---3--:R-:W-:Y:S04]  /*1bed0*/  ST.E.U16 desc[UR4][R6.64+-0x100], R65 ;  /* 0xffff004106007985 */ /* 0x008fe8000c101504 */
[----:B------:R-:W-:Y:S04]  /*1bee0*/  ST.E.U16 desc[UR4][R6.64+-0xfe], R64 ;  /* 0xffff024006007985 */ /* 0x000fe8000c101504 */
[----:B----4-:R-:W-:Y:S04]  /*1bef0*/  ST.E.U16 desc[UR4][R2.64+-0x100], R62 ;  /* 0xffff003e02007985 */ /* 0x010fe8000c101504 */
[----:B------:R1:W-:Y:S04]  /*1bf00*/  ST.E.U16 desc[UR4][R2.64+-0xfe], R63 ;  /* 0xffff023f02007985 */ /* 0x0003e8000c101504 */
[----:B------:R2:W-:Y:S04]  /*1bf10*/  ST.E.U16 desc[UR4][R4.64+-0xf0], R80 ;  /* 0xffff105004007985 */ /* 0x0005e8000c101504 */
[----:B------:R3:W-:Y:S04]  /*1bf20*/  ST.E.U16 desc[UR4][R4.64+-0xee], R162 ;  /* 0xffff12a204007985 */ /* 0x0007e8000c101504 */
[----:B------:R-:W-:Y:S04]  /*1bf30*/  ST.E.U16 desc[UR4][R8.64+-0xf0], R160 ;  /* 0xffff10a008007985 */ /* 0x000fe8000c101504 */
[----:B------:R4:W-:Y:S01]  /*1bf40*/  ST.E.U16 desc[UR4][R8.64+-0xee], R161 ;  /* 0xffff12a108007985 */ /* 0x0009e2000c101504 */
[----:B-1----:R-:W-:Y:S01]  /*1bf50*/  IMAD.WIDE.U32 R62, R58, -0x326172a9, RZ ;  /* 0xcd9e8d573a3e7825 */ /* 0x002fe200078e00ff */
[----:B--2---:R-:W-:-:S04]  /*1bf60*/  LOP3.LUT R80, R83, R215, R204, 0x96, !PT ;  /* 0x000000d753507212 */ /* 0x004fc800078e96cc */
[CC--:B------:R-:W-:Y:S02]  /*1bf70*/  LOP3.LUT R65, R63.reuse, R215.reuse, R196, 0x96, !PT ;  /* 0x000000d73f417212 */ /* 0x0c0fe400078e96c4 */
[-C--:B------:R-:W-:Y:S02]  /*1bf80*/  LOP3.LUT R58, R63, R215.reuse, R204, 0x96, !PT ;  /* 0x000000d73f3a7212 */ /* 0x080fe400078e96cc */
[-CC-:B------:R-:W-:Y:S02]  /*1bf90*/  LOP3.LUT R64, R79, R214.reuse, R62.reuse, 0x96, !PT ;  /* 0x000000d64f407212 */ /* 0x180fe400078e963e */
[-C--:B------:R-:W-:Y:S02]  /*1bfa0*/  LOP3.LUT R57, R109, R214.reuse, R62, 0x96, !PT ;  /* 0x000000d66d397212 */ /* 0x080fe400078e963e */
[----:B------:R-:W-:Y:S01]  /*1bfb0*/  LOP3.LUT R63, R85, R215, R196, 0x96, !PT ;  /* 0x000000d7553f7212 */ /* 0x000fe200078e96c4 */
[----:B------:R-:W-:Y:S01]  /*1bfc0*/  IMAD.MOV.U32 R85, RZ, RZ, R202 ;  /* 0x000000ffff557224 */ /* 0x000fe200078e00ca */
[----:B------:R-:W2:Y:S01]  /*1bfd0*/  LDL.LU.64 R196, [R1+0x458] ;  /* 0x0004580001c47983 */ /* 0x000ea20000300a00 */
[----:B------:R-:W-:-:S02]  /*1bfe0*/  LOP3.LUT R62, R79, R214, R84, 0x96, !PT ;  /* 0x000000d64f3e7212 */ /* 0x000fc400078e9654 */
[----:B------:R-:W-:Y:S01]  /*1bff0*/  LOP3.LUT R83, R109, R214, R84, 0x96, !PT ;  /* 0x000000d66d537212 */ /* 0x000fe200078e9654 */
[----:B------:R-:W2:Y:S01]  /*1c000*/  LDL.LU R202, [R1+0x450] ;  /* 0x0004500001ca7983 */ /* 0x000ea20000300800 */
[----:B------:R-:W-:Y:S01]  /*1c010*/  LOP3.LUT R84, R87, R215, R204, 0x96, !PT ;  /* 0x000000d757547212 */ /* 0x000fe200078e96cc */
[----:B------:R-:W-:Y:S02]  /*1c020*/  IMAD.MOV.U32 R87, RZ, RZ, R206 ;  /* 0x000000ffff577224 */ /* 0x000fe400078e00ce */
[----:B------:R-:W2:Y:S01]  /*1c030*/  LDL.LU.64 R204, [R1+0x448] ;  /* 0x0004480001cc7983 */ /* 0x000ea20000300a00 */
[----:B---3--:R-:W-:-:S03]  /*1c040*/  IMAD.MOV.U32 R162, RZ, RZ, R209 ;  /* 0x000000ffffa27224 */ /* 0x008fc600078e00d1 */
[----:B------:R-:W3:Y:S01]  /*1c050*/  LDL.LU R206, [R1+0x440] ;  /* 0x0004400001ce7983 */ /* 0x000ee20000300800 */
[----:B----4-:R-:W-:-:S03]  /*1c060*/  IMAD.MOV.U32 R161, RZ, RZ, R188 ;  /* 0x000000ffffa17224 */ /* 0x010fc600078e00bc */
[----:B------:R-:W4:Y:S04]  /*1c070*/  LDL.LU R209, [R1+0x43c] ;  /* 0x00043c0001d17983 */ /* 0x000f280000300800 */
[----:B------:R-:W2:Y:S04]  /*1c080*/  LDL.LU R160, [R1+0x168] ;  /* 0x0001680001a07983 */ /* 0x000ea80000300800 */
[----:B------:R1:W-:Y:S04]  /*1c090*/  ST.E.U16 desc[UR4][R6.64+-0xf0], R77 ;  /* 0xffff104d06007985 */ /* 0x0003e8000c101504 */
[----:B------:R-:W3:Y:S01]  /*1c0a0*/  LDL.LU R188, [R1+0x438] ;  /* 0x0004380001bc7983 */ /* 0x000ee20000300800 */
[----:B-1----:R-:W-:-:S03]  /*1c0b0*/  IMAD.MOV.U32 R77, RZ, RZ, R171 ;  /* 0x000000ffff4d7224 */ /* 0x002fc600078e00ab */
[----:B------:R-:W4:Y:S04]  /*1c0c0*/  LDL.LU R171, [R1+0x434] ;  /* 0x0004340001ab7983 */ /* 0x000f280000300800 */
[----:B------:R1:W-:Y:S04]  /*1c0d0*/  ST.E.U16 desc[UR4][R6.64+-0xee], R76 ;  /* 0xffff124c06007985 */ /* 0x0003e8000c101504 */
[----:B------:R1:W-:Y:S04]  /*1c0e0*/  ST.E.U16 desc[UR4][R2.64+-0xf0], R75 ;  /* 0xffff104b02007985 */ /* 0x0003e8000c101504 */
[----:B------:R1:W-:Y:S04]  /*1c0f0*/  ST.E.U16 desc[UR4][R2.64+-0xee], R74 ;  /* 0xffff124a02007985 */ /* 0x0003e8000c101504 */
[----:B------:R3:W-:Y:S04]  /*1c100*/  ST.E.U16 desc[UR4][R4.64+-0xe0], R159 ;  /* 0xffff209f04007985 */ /* 0x0007e8000c101504 */
[----:B------:R4:W-:Y:S04]  /*1c110*/  ST.E.U16 desc[UR4][R4.64+-0xde], R158 ;  /* 0xffff229e04007985 */ /* 0x0009e8000c101504 */
[----:B-1----:R-:W2:Y:S04]  /*1c120*/  LDL.LU R76, [R1+0x188] ;  /* 0x00018800014c7983 */ /* 0x002ea80000300800 */
[----:B------:R-:W2:Y:S01]  /*1c130*/  LDL.LU R75, [R1+0x18c] ;  /* 0x00018c00014b7983 */ /* 0x000ea20000300800 */
[----:B------:R-:W-:-:S03]  /*1c140*/  IMAD.MOV.U32 R74, RZ, RZ, R210 ;  /* 0x000000ffff4a7224 */ /* 0x000fc600078e00d2 */
[----:B------:R-:W2:Y:S01]  /*1c150*/  LDL.LU R210, [R1+0x430] ;  /* 0x0004300001d27983 */ /* 0x000ea20000300800 */
[----:B---3--:R-:W-:-:S03]  /*1c160*/  IMAD.MOV.U32 R159, RZ, RZ, R188 ;  /* 0x000000ffff9f7224 */ /* 0x008fc600078e00bc */
[----:B------:R-:W3:Y:S01]  /*1c170*/  LDL.LU R188, [R1+0x42c] ;  /* 0x00042c0001bc7983 */ /* 0x000ee20000300800 */
[----:B----4-:R-:W-:-:S03]  /*1c180*/  IMAD.MOV.U32 R158, RZ, RZ, R171 ;  /* 0x000000ffff9e7224 */ /* 0x010fc600078e00ab */
[----:B------:R-:W4:Y:S04]  /*1c190*/  LDL.LU R171, [R1+0x428] ;  /* 0x0004280001ab7983 */ /* 0x000f280000300800 */
[----:B------:R-:W-:Y:S04]  /*1c1a0*/  ST.E.U16 desc[UR4][R8.64+-0xe0], R157 ;  /* 0xffff209d08007985 */ /* 0x000fe8000c101504 */
        /* <DEDUP_REMOVED lines=38> */
[----:B------:R3:W-:Y:S02]  /*1c410*/  ST.E.U16 desc[UR4][R4.64+-0x90], R147 ;  /* 0xffff709304007985 */ /* 0x0007e4000c101504 */
[----:B---3--:R-:W-:-:S02]  /*1c420*/  IMAD.MOV.U32 R147, RZ, RZ, R188 ;  /* 0x000000ffff937224 */ /* 0x008fc400078e00bc */
[----:B----4-:R-:W-:Y:S02]  /*1c430*/  IMAD.MOV.U32 R146, RZ, RZ, R171 ;  /* 0x000000ffff927224 */ /* 0x010fe400078e00ab */
[----:B------:R-:W3:Y:S04]  /*1c440*/  LDL.LU R171, [R1+0x424] ;  /* 0x0004240001ab7983 */ /* 0x000ee80000300800 */
[----:B------:R-:W4:Y:S01]  /*1c450*/  LDL.LU R188, [R1+0x420] ;  /* 0x0004200001bc7983 */ /* 0x000f220000300800 */
[----:B------:R-:W-:Y:S01]  /*1c460*/  LOP3.LUT R59, R79, R214, R82, 0x96, !PT ;  /* 0x000000d64f3b7212 */ /* 0x000fe200078e9652 */
[----:B--2---:R-:W-:Y:S02]  /*1c470*/  IMAD.MOV.U32 R156, RZ, RZ, R160 ;  /* 0x000000ffff9c7224 */ /* 0x004fe400078e00a0 */
[----:B------:R-:W-:-:S02]  /*1c480*/  IMAD.MOV.U32 R73, RZ, RZ, R128 ;  /* 0x000000ffff497224 */ /* 0x000fc400078e0080 */
[----:B------:R-:W-:Y:S02]  /*1c490*/  IMAD.MOV.U32 R160, RZ, RZ, R129 ;  /* 0x000000ffffa07224 */ /* 0x000fe400078e0081 */
[----:B------:R-:W-:-:S04]  /*1c4a0*/  IMAD.WIDE.U32 R68, R65, -0x2daee0ad, RZ ;  /* 0xd2511f5341447825 */ /* 0x000fc800078e00ff */
[----:B------:R-:W-:-:S04]  /*1c4b0*/  IMAD.WIDE.U32 R106, R64, -0x2daee0ad, RZ ;  /* 0xd2511f53406a7825 */ /* 0x000fc800078e00ff */
[----:B------:R-:W-:-:S04]  /*1c4c0*/  IMAD.WIDE.U32 R64, R60, -0x2daee0ad, RZ ;  /* 0xd2511f533c407825 */ /* 0x000fc800078e00ff */
[----:B------:R-:W-:Y:S01]  /*1c4d0*/  IMAD.WIDE.U32 R128, R59, -0x2daee0ad, RZ ;  /* 0xd2511f533b807825 */ /* 0x000fe200078e00ff */
[----:B------:R-:W-:-:S03]  /*1c4e0*/  LOP3.LUT R71, R65, R216, R238, 0x96, !PT ;  /* 0x000000d841477212 */ /* 0x000fc600078e96ee */
[----:B------:R-:W-:Y:S01]  /*1c4f0*/  IMAD.WIDE.U32 R66, R58, -0x2daee0ad, RZ ;  /* 0xd2511f533a427825 */ /* 0x000fe200078e00ff */
[-C--:B------:R-:W-:Y:S02]  /*1c500*/  LOP3.LUT R58, R107, R221.reuse, R68, 0x96, !PT ;  /* 0x000000dd6b3a7212 */ /* 0x080fe400078e9644 */
[----:B------:R-:W-:Y:S01]  /*1c510*/  LOP3.LUT R70, R129, R221, R64, 0x96, !PT ;  /* 0x000000dd81467212 */ /* 0x000fe200078e9640 */
[----:B------:R-:W-:Y:S02]  /*1c520*/  IMAD.MOV.U32 R130, RZ, RZ, R137 ;  /* 0x000000ffff827224 */ /* 0x000fe400078e0089 */
[----:B------:R-:W-:Y:S02]  /*1c530*/  IMAD.MOV.U32 R107, RZ, RZ, R136 ;  /* 0x000000ffff6b7224 */ /* 0x000fe400078e0088 */
[----:B------:R-:W-:Y:S01]  /*1c540*/  IMAD.WIDE.U32 R64, R63, -0x2daee0ad, RZ ;  /* 0xd2511f533f407825 */ /* 0x000fe200078e00ff */
[----:B------:R-:W-:-:S03]  /*1c550*/  LOP3.LUT R82, R109, R214, R82, 0x96, !PT ;  /* 0x000000d66d527212 */ /* 0x000fc600078e9652 */
[----:B------:R-:W-:-:S04]  /*1c560*/  IMAD.WIDE.U32 R136, R62, -0x2daee0ad, RZ ;  /* 0xd2511f533e887825 */ /* 0x000fc800078e00ff */
[----:B------:R-:W-:Y:S01]  /*1c570*/  IMAD.WIDE.U32 R62, R61, -0x2daee0ad, RZ ;  /* 0xd2511f533d3e7825 */ /* 0x000fe200078e00ff */
[----:B------:R-:W-:-:S03]  /*1c580*/  LOP3.LUT R72, R69, R216, R238, 0x96, !PT ;  /* 0x000000d845487212 */ /* 0x000fc600078e96ee */
[----:B------:R-:W-:Y:S02]  /*1c590*/  IMAD.MOV.U32 R157, RZ, RZ, R74 ;  /* 0x000000ffff9d7224 */ /* 0x000fe400078e004a */
[----:B------:R-:W-:Y:S01]  /*1c5a0*/  IMAD.MOV.U32 R155, RZ, RZ, R75 ;  /* 0x000000ffff9b7224 */ /* 0x000fe200078e004b */
[-C--:B------:R-:W-:Y:S01]  /*1c5b0*/  LOP3.LUT R60, R65, R216.reuse, R238, 0x96, !PT ;  /* 0x000000d8413c7212 */ /* 0x080fe200078e96ee */
[----:B------:R-:W-:Y:S01]  /*1c5c0*/  IMAD.WIDE.U32 R74, R57, -0x2daee0ad, RZ ;  /* 0xd2511f53394a7825 */ /* 0x000fe200078e00ff */
[-C--:B------:R-:W-:Y:S02]  /*1c5d0*/  LOP3.LUT R57, R67, R216.reuse, R236, 0x96, !PT ;  /* 0x000000d843397212 */ /* 0x080fe400078e96ec */
[----:B------:R-:W-:Y:S01]  /*1c5e0*/  LOP3.LUT R63, R63, R216, R238, 0x96, !PT ;  /* 0x000000d83f3f7212 */ /* 0x000fe200078e96ee */
[----:B------:R-:W-:Y:S02]  /*1c5f0*/  IMAD.MOV.U32 R67, RZ, RZ, R119 ;  /* 0x000000ffff437224 */ /* 0x000fe400078e0077 */
[----:B------:R-:W-:-:S02]  /*1c600*/  IMAD.MOV.U32 R238, RZ, RZ, R118 ;  /* 0x000000ffffee7224 */ /* 0x000fc400078e0076 */
[----:B------:R-:W-:Y:S01]  /*1c610*/  IMAD.WIDE.U32 R54, R80, -0x2daee0ad, RZ ;  /* 0xd2511f5350367825 */ /* 0x000fe200078e00ff */
[----:B------:R-:W-:-:S03]  /*1c620*/  LOP3.LUT R79, R79, R214, R86, 0x96, !PT ;  /* 0x000000d64f4f7212 */ /* 0x000fc600078e9656 */
[----:B------:R-:W-:Y:S01]  /*1c630*/  IMAD.WIDE.U32 R118, R82, -0x2daee0ad, RZ ;  /* 0xd2511f5352767825 */ /* 0x000fe200078e00ff */
[----:B------:R-:W-:-:S03]  /*1c640*/  LOP3.LUT R86, R109, R214, R86, 0x96, !PT ;  /* 0x000000d66d567212 */ /* 0x000fc600078e9656 */
[----:B------:R-:W-:Y:S01]  /*1c650*/  IMAD.MOV.U32 R131, RZ, RZ, R161 ;  /* 0x000000ffff837224 */ /* 0x000fe200078e00a1 */
[-C--:B------:R-:W-:Y:S01]  /*1c660*/  LOP3.LUT R59, R75, R221.reuse, R66, 0x96, !PT ;  /* 0x000000dd4b3b7212 */ /* 0x080fe200078e9642 */
[----:B------:R-:W-:Y:S02]  /*1c670*/  IMAD.MOV.U32 R161, RZ, RZ, R149 ;  /* 0x000000ffffa17224 */ /* 0x000fe400078e0095 */
[----:B------:R-:W-:Y:S01]  /*1c680*/  IMAD.MOV.U32 R149, RZ, RZ, R141 ;  /* 0x000000ffff957224 */ /* 0x000fe200078e008d */
[----:B------:R-:W-:Y:S01]  /*1c690*/  LOP3.LUT R61, R55, R216, R236, 0x96, !PT ;  /* 0x000000d8373d7212 */ /* 0x000fe200078e96ec */
[----:B------:R-:W-:Y:S01]  /*1c6a0*/  IMAD.MOV.U32 R75, RZ, RZ, R107 ;  /* 0x000000ffff4b7224 */ /* 0x000fe200078e006b */
[----:B------:R-:W-:Y:S01]  /*1c6b0*/  LOP3.LUT R66, R119, R221, R54, 0x96, !PT ;  /* 0x000000dd77427212 */ /* 0x000fe200078e9636 */
[----:B------:R-:W-:Y:S02]  /*1c6c0*/  IMAD.MOV.U32 R107, RZ, RZ, R130 ;  /* 0x000000ffff6b7224 */ /* 0x000fe400078e0082 */
[----:B------:R-:W-:-:S02]  /*1c6d0*/  IMAD.MOV.U32 R154, RZ, RZ, R76 ;  /* 0x000000ffff9a7224 */ /* 0x000fc400078e004c */
[----:B------:R-:W-:Y:S02]  /*1c6e0*/  IMAD.MOV.U32 R130, RZ, RZ, R131 ;  /* 0x000000ffff827224 */ /* 0x000fe400078e0083 */
[----:B------:R-:W-:-:S04]  /*1c6f0*/  IMAD.WIDE.U32 R54, R84, -0x2daee0ad, RZ ;  /* 0xd2511f5354367825 */ /* 0x000fc800078e00ff */
[----:B------:R-:W-:Y:S02]  /*1c700*/  IMAD.MOV.U32 R76, RZ, RZ, R140 ;  /* 0x000000ffff4c7224 */ /* 0x000fe400078e008c */
[----:B------:R-:W-:-:S04]  /*1c710*/  IMAD.WIDE.U32 R68, R81, -0x2daee0ad, RZ ;  /* 0xd2511f5351447825 */ /* 0x000fc800078e00ff */
[----:B------:R-:W-:Y:S02]  /*1c720*/  IMAD.MOV.U32 R131, RZ, RZ, R148 ;  /* 0x000000ffff837224 */ /* 0x000fe400078e0094 */
[----:B------:R-:W-:Y:S02]  /*1c730*/  IMAD.MOV.U32 R84, RZ, RZ, R149 ;  /* 0x000000ffff547224 */ /* 0x000fe400078e0095 */
[----:B------:R-:W-:Y:S01]  /*1c740*/  IMAD.WIDE.U32 R148, R86, -0x2daee0ad, RZ ;  /* 0xd2511f5356947825 */ /* 0x000fe200078e00ff */
[-C--:B------:R-:W-:Y:S01]  /*1c750*/  LOP3.LUT R65, R69, R216.reuse, R236, 0x96, !PT ;  /* 0x000000d845417212 */ /* 0x080fe200078e96ec */
[----:B------:R-:W-:Y:S02]  /*1c760*/  ST.E.U16 desc[UR4][R8.64+-0x90], R145 ;  /* 0xffff709108007985 */ /* 0x000fe4000c101504 */
[----:B------:R-:W-:Y:S01]  /*1c770*/  IMAD.MOV.U32 R86, RZ, RZ, R76 ;  /* 0x000000ffff567224 */ /* 0x000fe200078e004c */
[----:B------:R-:W-:Y:S01]  /*1c780*/  LOP3.LUT R76, R55, R216, R236, 0x96, !PT ;  /* 0x000000d8374c7212 */ /* 0x000fe200078e96ec */
[----:B------:R-:W-:Y:S01]  /*1c790*/  IMAD.MOV.U32 R237, RZ, RZ, R75 ;  /* 0x000000ffffed7224 */ /* 0x000fe200078e004b */
[----:B------:R-:W-:Y:S01]  /*1c7a0*/  ST.E.U16 desc[UR4][R8.64+-0x8e], R144 ;  /* 0xffff729008007985 */ /* 0x000fe2000c101504 */
[----:B------:R-:W-:Y:S01]  /*1c7b0*/  IMAD.WIDE.U32 R140, R83, -0x2daee0ad, RZ ;  /* 0xd2511f53538c7825 */ /* 0x000fe200078e00ff */
[----:B------:R-:W-:-:S02]  /*1c7c0*/  LOP3.LUT R75, R149, R221, R54, 0x96, !PT ;  /* 0x000000dd954b7212 */ /* 0x000fc400078e9636 */
[----:B------:R-:W-:Y:S01]  /*1c7d0*/  ST.E.U16 desc[UR4][R6.64+-0x90], R42 ;  /* 0xffff702a06007985 */ /* 0x000fe2000c101504 */
[----:B------:R-:W-:Y:S02]  /*1c7e0*/  IMAD.MOV.U32 R236, RZ, RZ, R107 ;  /* 0x000000ffffec7224 */ /* 0x000fe400078e006b */
[----:B------:R-:W-:Y:S01]  /*1c7f0*/  IMAD.MOV.U32 R107, RZ, RZ, R73 ;  /* 0x000000ffff6b7224 */ /* 0x000fe200078e0049 */
[----:B------:R-:W-:Y:S01]  /*1c800*/  ST.E.U16 desc[UR4][R6.64+-0x8e], R41 ;  /* 0xffff722906007985 */ /* 0x000fe2000c101504 */
[----:B------:R-:W-:Y:S01]  /*1c810*/  IMAD.WIDE.U32 R54, R72, -0x326172a9, RZ ;  /* 0xcd9e8d5748367825 */ /* 0x000fe200078e00ff */
[----:B------:R-:W-:Y:S02]  /*1c820*/  LOP3.LUT R64, R137, R221, R64, 0x96, !PT ;  /* 0x000000dd89407212 */ /* 0x000fe400078e9640 */
[----:B------:R-:W-:Y:S01]  /*1c830*/  ST.E.U16 desc[UR4][R2.64+-0x90], R44 ;  /* 0xffff702c02007985 */ /* 0x000fe2000c101504 */
[----:B------:R-:W-:-:S03]  /*1c840*/  IMAD.WIDE.U32 R50, R57, -0x326172a9, RZ ;  /* 0xcd9e8d5739327825 */ /* 0x000fc600078e00ff */
[----:B------:R-:W-:Y:S01]  /*1c850*/  ST.E.U16 desc[UR4][R2.64+-0x8e], R43 ;  /* 0xffff722b02007985 */ /* 0x000fe2000c101504 */
[----:B------:R-:W-:-:S03]  /*1c860*/  IMAD.WIDE.U32 R72, R59, -0x326172a9, RZ ;  /* 0xcd9e8d573b487825 */ /* 0x000fc600078e00ff */
[----:B------:R-:W-:Y:S01]  /*1c870*/  ST.E.U16 desc[UR4][R4.64+-0x80], R127 ;  /* 0xffff807f04007985 */ /* 0x000fe2000c101504 */
[----:B------:R-:W-:-:S03]  /*1c880*/  IMAD.MOV.U32 R83, RZ, RZ, R67 ;  /* 0x000000ffff537224 */ /* 0x000fc600078e0043 */
[----:B------:R-:W-:Y:S01]  /*1c890*/  ST.E.U16 desc[UR4][R4.64+-0x7e], R126 ;  /* 0xffff827e04007985 */ /* 0x000fe2000c101504 */
[----:B------:R-:W-:Y:S01]  /*1c8a0*/  IMAD.WIDE.U32 R52, R71, -0x326172a9, RZ ;  /* 0xcd9e8d5747347825 */ /* 0x000fe200078e00ff */
[----:B------:R-:W-:Y:S02]  /*1c8b0*/  LOP3.LUT R67, R141, R221, R68, 0x96, !PT ;  /* 0x000000dd8d437212 */ /* 0x000fe400078e9644 */
[----:B------:R-:W-:Y:S01]  /*1c8c0*/  ST.E.U16 desc[UR4][R8.64+-0x80], R124 ;  /* 0xffff807c08007985 */ /* 0x000fe2000c101504 */
[----:B------:R-:W-:-:S03]  /*1c8d0*/  IMAD.MOV.U32 R129, RZ, RZ, R130 ;  /* 0x000000ffff817224 */ /* 0x000fc600078e0082 */
[----:B------:R-:W-:Y:S01]  /*1c8e0*/  ST.E.U16 desc[UR4][R8.64+-0x7e], R125 ;  /* 0xffff827d08007985 */ /* 0x000fe2000c101504 */
[----:B------:R-:W-:-:S03]  /*1c8f0*/  IMAD.MOV.U32 R71, RZ, RZ, R131 ;  /* 0x000000ffff477224 */ /* 0x000fc600078e0083 */
[----:B------:R-:W-:Y:S01]  /*1c900*/  ST.E.U16 desc[UR4][R6.64+-0x80], R38 ;  /* 0xffff802606007985 */ /* 0x000fe2000c101504 */
[----:B------:R-:W-:-:S03]  /*1c910*/  IMAD.WIDE.U32 R68, R58, -0x326172a9, RZ ;  /* 0xcd9e8d573a447825 */ /* 0x000fc600078e00ff */
[----:B------:R-:W-:Y:S01]  /*1c920*/  ST.E.U16 desc[UR4][R6.64+-0x7e], R37 ;  /* 0xffff822506007985 */ /* 0x000fe2000c101504 */
[----:B------:R-:W-:Y:S01]  /*1c930*/  IMAD.WIDE.U32 R130, R70, -0x326172a9, RZ ;  /* 0xcd9e8d5746827825 */ /* 0x000fe200078e00ff */
[----:B------:R-:W-:Y:S02]  /*1c940*/  LOP3.LUT R58, R51, R211, R108, 0x96, !PT ;  /* 0x000000d3333a7212 */ /* 0x000fe400078e966c */
[----:B------:R-:W-:Y:S01]  /*1c950*/  ST.E.U16 desc[UR4][R2.64+-0x80], R40 ;  /* 0xffff802802007985 */ /* 0x000fe2000c101504 */
[----:B------:R-:W-:Y:S01]  /*1c960*/  IMAD.MOV.U32 R70, RZ, RZ, R156 ;  /* 0x000000ffff467224 */ /* 0x000fe200078e009c */
[----:B------:R-:W-:Y:S02]  /*1c970*/  LOP3.LUT R57, R73, R220, R50, 0x96, !PT ;  /* 0x000000dc49397212 */ /* 0x000fe400078e9632 */
[----:B------:R-:W-:Y:S01]  /*1c980*/  ST.E.U16 desc[UR4][R2.64+-0x7e], R39 ;  /* 0xffff822702007985 */ /* 0x000fe2000c101504 */
[----:B------:R-:W-:-:S03]  /*1c990*/  IMAD.MOV.U32 R143, RZ, RZ, R157 ;  /* 0x000000ffff8f7224 */ /* 0x000fc600078e009d */
        /* <DEDUP_REMOVED lines=32> */
[----:B------:R-:W-:-:S03]  /*1cba0*/  IMAD.MOV.U32 R63, RZ, RZ, R129 ;  /* 0x000000ffff3f7224 */ /* 0x000fc600078e0081 */
[----:B------:R-:W-:Y:S01]  /*1cbb0*/  ST.E.U16 desc[UR4][R6.64+-0x50], R26 ;  /* 0xffffb01a06007985 */ /* 0x000fe2000c101504 */
[----:B------:R-:W-:-:S03]  /*1cbc0*/  IMAD.MOV.U32 R79, RZ, RZ, R107 ;  /* 0x000000ffff4f7224 */ /* 0x000fc600078e006b */
[----:B------:R-:W-:Y:S01]  /*1cbd0*/  ST.E.U16 desc[UR4][R6.64+-0x4e], R25 ;  /* 0xffffb21906007985 */ /* 0x000fe2000c101504 */
[----:B------:R-:W-:Y:S01]  /*1cbe0*/  IMAD.WIDE.U32 R52, R61, -0x326172a9, RZ ;  /* 0xcd9e8d573d347825 */ /* 0x000fe200078e00ff */
[----:B------:R-:W-:Y:S02]  /*1cbf0*/  LOP3.LUT R107, R51, R211, R108, 0x96, !PT ;  /* 0x000000d3336b7212 */ /* 0x000fe400078e966c */
[----:B------:R-:W-:Y:S01]  /*1cc00*/  ST.E.U16 desc[UR4][R2.64+-0x50], R28 ;  /* 0xffffb01c02007985 */ /* 0x000fe2000c101504 */
[----:B------:R-:W-:Y:S01]  /*1cc10*/  IMAD.WIDE.U32 R132, R66, -0x326172a9, RZ ;  /* 0xcd9e8d5742847825 */ /* 0x000fe200078e00ff */
[----:B------:R-:W-:Y:S02]  /*1cc20*/  LOP3.LUT R129, R135, R220, R50, 0x96, !PT ;  /* 0x000000dc87817212 */ /* 0x000fe400078e9632 */
        /* <DEDUP_REMOVED lines=31> */
[----:B------:R-:W-:Y:S04]  /*1ce20*/  ST.E.U16 desc[UR4][R6.64+-0x1e], R13 ;  /* 0xffffe20d06007985 */ /* 0x000fe8000c101504 */
[----:B------:R-:W-:Y:S04]  /*1ce30*/  ST.E.U16 desc[UR4][R2.64+-0x20], R16 ;  /* 0xffffe01002007985 */ /* 0x000fe8000c101504 */
[----:B------:R1:W-:Y:S04]  /*1ce40*/  ST.E.U16 desc[UR4][R2.64+-0x1e], R15 ;  /* 0xffffe20f02007985 */ /* 0x0003e8000c101504 */
[----:B------:R-:W-:Y:S04]  /*1ce50*/  ST.E.U16 desc[UR4][R4.64+-0x10], R91 ;  /* 0xfffff05b04007985 */ /* 0x000fe8000c101504 */
[----:B------:R-:W-:Y:S04]  /*1ce60*/  ST.E.U16 desc[UR4][R4.64+-0xe], R90 ;  /* 0xfffff25a04007985 */ /* 0x000fe8000c101504 */
[----:B------:R-:W-:Y:S04]  /*1ce70*/  ST.E.U16 desc[UR4][R8.64+-0x10], R89 ;  /* 0xfffff05908007985 */ /* 0x000fe8000c101504 */
[----:B------:R2:W-:Y:S04]  /*1ce80*/  ST.E.U16 desc[UR4][R8.64+-0xe], R88 ;  /* 0xfffff25808007985 */ /* 0x0005e8000c101504 */
[----:B------:R-:W-:Y:S04]  /*1ce90*/  ST.E.U16 desc[UR4][R6.64+-0x10], R12 ;  /* 0xfffff00c06007985 */ /* 0x000fe8000c101504 */
[----:B------:R2:W-:Y:S04]  /*1cea0*/  ST.E.U16 desc[UR4][R6.64+-0xe], R0 ;  /* 0xfffff20006007985 */ /* 0x0005e8000c101504 */
[----:B------:R-:W-:Y:S01]  /*1ceb0*/  ST.E.U16 desc[UR4][R2.64+-0x10], R11 ;  /* 0xfffff00b02007985 */ /* 0x000fe2000c101504 */
[----:B-1----:R-:W-:-:S03]  /*1cec0*/  IMAD.WIDE.U32 R14, R46, -0x326172a9, RZ ;  /* 0xcd9e8d572e0e7825 */ /* 0x002fc600078e00ff */
[----:B------:R1:W-:Y:S04]  /*1ced0*/  ST.E.U16 desc[UR4][R2.64+-0xe], R10 ;  /* 0xfffff20a02007985 */ /* 0x0003e8000c101504 */
[----:B---3--:R-:W3:Y:S04]  /*1cee0*/  LDSM.16.MT88.4 R20, [R171+0x4000] ;  /* 0x00400000ab14783b */ /* 0x008ee80000004200 */
[----:B----4-:R-:W4:Y:S01]  /*1cef0*/  LDSM.16.MT88.4 R24, [R188+0x4000] ;  /* 0x00400000bc18783b */ /* 0x010f220000004200 */
[----:B--2---:R-:W-:-:S04]  /*1cf00*/  IMAD.WIDE.U32 R8, R49, -0x326172a9, RZ ;  /* 0xcd9e8d5731087825 */ /* 0x004fc800078e00ff */
[----:B------:R-:W-:Y:S02]  /*1cf10*/  IMAD.MOV.U32 R145, RZ, RZ, R249 ;  /* 0x000000ffff917224 */ /* 0x000fe400078e00f9 */
[----:B------:R-:W-:Y:S01]  /*1cf20*/  IMAD.WIDE.U32 R6, R45, -0x326172a9, RZ ;  /* 0xcd9e8d572d067825 */ /* 0x000fe200078e00ff */
[----:B------:R-:W-:Y:S01]  /*1cf30*/  LOP3.LUT R28, R9, R218, R68, 0x96, !PT ;  /* 0x000000da091c7212 */ /* 0x000fe200078e9644 */
[----:B------:R-:W-:Y:S03]  /*1cf40*/  LDSM.16.MT88.4 R32, [R188+0x4400] ;  /* 0x00440000bc20783b */ /* 0x000fe60000004200 */
[----:B------:R-:W-:Y:S02]  /*1cf50*/  LOP3.LUT R0, R7, R222, R14, 0x96, !PT ;  /* 0x000000de07007212 */ /* 0x000fe400078e960e */
[C---:B------:R-:W-:Y:S02]  /*1cf60*/  LOP3.LUT R7, R6.reuse, 0xffff, RZ, 0xc0, !PT ;  /* 0x0000ffff06077812 */ /* 0x040fe400078ec0ff */
[----:B------:R-:W-:-:S02]  /*1cf70*/  LOP3.LUT R16, R6, 0xff, RZ, 0xc0, !PT ;  /* 0x000000ff06107812 */ /* 0x000fc400078ec0ff */
[--C-:B------:R-:W-:Y:S02]  /*1cf80*/  SHF.R.U32.HI R9, RZ, 0x10, R6.reuse ;  /* 0x00000010ff097819 */ /* 0x100fe40000011606 */
[----:B------:R-:W-:Y:S02]  /*1cf90*/  SHF.R.U32.HI R14, RZ, 0x18, R6 ;  /* 0x00000018ff0e7819 */ /* 0x000fe40000011606 */
[----:B------:R-:W-:Y:S01]  /*1cfa0*/  LOP3.LUT R6, R0, 0xffff, RZ, 0xc0, !PT ;  /* 0x0000ffff00067812 */ /* 0x000fe200078ec0ff */
[----:B-1----:R-:W-:Y:S01]  /*1cfb0*/  IMAD.WIDE.U32 R2, R52, -0x326172a9, RZ ;  /* 0xcd9e8d5734027825 */ /* 0x002fe200078e00ff */
[----:B------:R-:W-:Y:S02]  /*1cfc0*/  SHF.R.U32.HI R13, RZ, 0x8, R7 ;  /* 0x00000008ff0d7819 */ /* 0x000fe40000011607 */
        /* <DEDUP_REMOVED lines=8> */
[----:B------:R-:W-:Y:S02]  /*1d050*/  LOP3.LUT R0, R3, R222, R8, 0x96, !PT ;  /* 0x000000de03007212 */ /* 0x000fe400078e9608 */
[----:B------:R-:W-:Y:S02]  /*1d060*/  PRMT R7, R16, 0x5410, R13 ;  /* 0x0000541010077816 */ /* 0x000fe4000000000d */
[----:B------:R-:W-:Y:S02]  /*1d070*/  PRMT R8, R12, 0x5410, R14 ;  /* 0x000054100c087816 */ /* 0x000fe4000000000e */
[----:B------:R-:W-:Y:S02]  /*1d080*/  PRMT R9, R9, 0x5410, R10 ;  /* 0x0000541009097816 */ /* 0x000fe4000000000a */
[----:B------:R-:W-:Y:S02]  /*1d090*/  LOP3.LUT R13, R2, 0xffff, RZ, 0xc0, !PT ;  /* 0x0000ffff020d7812 */ /* 0x000fe400078ec0ff */
[----:B------:R-:W-:-:S02]  /*1d0a0*/  HSET2.LE.AND R3, R6, R249, PT ;  /* 0x000000f906037233 */ /* 0x000fc40003803000 */
[--C-:B------:R-:W-:Y:S02]  /*1d0b0*/  HSET2.LE.AND R6, R7, R249.reuse, PT ;  /* 0x000000f907067233 */ /* 0x100fe40003803000 */
[--C-:B------:R-:W-:Y:S02]  /*1d0c0*/  HSET2.LE.AND R7, R8, R249.reuse, PT ;  /* 0x000000f908077233 */ /* 0x100fe40003803000 */
[----:B------:R-:W-:Y:S02]  /*1d0d0*/  LOP3.LUT R17, R2, 0xff, RZ, 0xc0, !PT ;  /* 0x000000ff02117812 */ /* 0x000fe400078ec0ff */
[--C-:B------:R-:W-:Y:S02]  /*1d0e0*/  SHF.R.U32.HI R14, RZ, 0x10, R2.reuse ;  /* 0x00000010ff0e7819 */ /* 0x100fe40000011602 */
[----:B------:R-:W-:Y:S02]  /*1d0f0*/  SHF.R.U32.HI R16, RZ, 0x18, R2 ;  /* 0x00000018ff107819 */ /* 0x000fe40000011602 */
[----:B------:R-:W-:-:S02]  /*1d100*/  HSET2.LE.AND R9, R9, R249, PT ;  /* 0x000000f909097233 */ /* 0x000fc40003803000 */
[----:B------:R-:W-:Y:S02]  /*1d110*/  LOP3.LUT R2, R0, 0xffff, RZ, 0xc0, !PT ;  /* 0x0000ffff00027812 */ /* 0x000fe400078ec0ff */
[----:B------:R-:W-:Y:S02]  /*1d120*/  LOP3.LUT R62, R151, R221, R62, 0x96, !PT ;  /* 0x000000dd973e7212 */ /* 0x000fe400078e963e */
[----:B------:R-:W-:Y:S02]  /*1d130*/  LOP3.LUT R8, R166, R3, RZ, 0xc0, !PT ;  /* 0x00000003a6087212 */ /* 0x000fe400078ec0ff */
[----:B------:R-:W-:Y:S02]  /*1d140*/  SHF.R.U32.HI R3, RZ, 0x10, R0 ;  /* 0x00000010ff037819 */ /* 0x000fe40000011600 */
[----:B------:R-:W-:Y:S02]  /*1d150*/  LOP3.LUT R11, R163, R7, RZ, 0xc0, !PT ;  /* 0x00000007a30b7212 */ /* 0x000fe400078ec0ff */
[----:B------:R-:W-:Y:S01]  /*1d160*/  LOP3.LUT R14, R14, 0xff, RZ, 0xc0, !PT ;  /* 0x000000ff0e0e7812 */ /* 0x000fe200078ec0ff */
[----:B------:R-:W-:Y:S01]  /*1d170*/  IMAD.MOV.U32 R144, RZ, RZ, R79 ;  /* 0x000000ffff907224 */ /* 0x000fe200078e004f */
[----:B------:R-:W-:-:S02]  /*1d180*/  LOP3.LUT R12, R0, 0xff, RZ, 0xc0, !PT ;  /* 0x000000ff000c7812 */ /* 0x000fc400078ec0ff */
[----:B------:R-:W-:Y:S01]  /*1d190*/  SHF.R.U32.HI R7, RZ, 0x8, R2 ;  /* 0x00000008ff077819 */ /* 0x000fe20000011602 */
[----:B------:R-:W-:Y:S01]  /*1d1a0*/  IMAD.WIDE.U32 R138, R62, -0x326172a9, RZ ;  /* 0xcd9e8d573e8a7825 */ /* 0x000fe200078e00ff */
[----:B------:R-:W-:Y:S02]  /*1d1b0*/  LOP3.LUT R10, R164, R6, RZ, 0xc0, !PT ;  /* 0x00000006a40a7212 */ /* 0x000fe400078ec0ff */
[----:B------:R-:W-:Y:S02]  /*1d1c0*/  LOP3.LUT R9, R165, R9, RZ, 0xc0, !PT ;  /* 0x00000009a5097212 */ /* 0x000fe400078ec0ff */
[----:B------:R-:W-:Y:S02]  /*1d1d0*/  LOP3.LUT R2, R3, 0xff, RZ, 0xc0, !PT ;  /* 0x000000ff03027812 */ /* 0x000fe400078ec0ff */
[----:B------:R-:W-:Y:S02]  /*1d1e0*/  SHF.R.U32.HI R6, RZ, 0x18, R0 ;  /* 0x00000018ff067819 */ /* 0x000fe40000011600 */
[----:B------:R-:W-:-:S02]  /*1d1f0*/  PRMT R3, R14, 0x5410, R16 ;  /* 0x000054100e037816 */ /* 0x000fc40000000010 */
[----:B------:R-:W-:Y:S02]  /*1d200*/  PRMT R7, R12, 0x5410, R7 ;  /* 0x000054100c077816 */ /* 0x000fe40000000007 */
[----:B------:R-:W-:Y:S01]  /*1d210*/  SHF.R.U32.HI R13, RZ, 0x8, R13 ;  /* 0x00000008ff0d7819 */ /* 0x000fe2000001160d */
[----:B------:R-:W-:Y:S01]  /*1d220*/  IMAD.MOV.U32 R40, RZ, RZ, R63 ;  /* 0x000000ffff287224 */ /* 0x000fe200078e003f */
[-C--:B------:R-:W-:Y:S01]  /*1d230*/  LOP3.LUT R109, R55, R211.reuse, R78, 0x96, !PT ;  /* 0x000000d3376d7212 */ /* 0x080fe200078e964e */
[----:B------:R-:W-:Y:S01]  /*1d240*/  IMAD.MOV.U32 R41, RZ, RZ, R143 ;  /* 0x000000ffff297224 */ /* 0x000fe200078e008f */
[----:B------:R-:W-:Y:S01]  /*1d250*/  LOP3.LUT R131, R139, R220, R54, 0x96, !PT ;  /* 0x000000dc8b837212 */ /* 0x000fe200078e9636 */
[----:B------:R-:W-:Y:S01]  /*1d260*/  IMAD.MOV.U32 R42, RZ, RZ, R70 ;  /* 0x000000ffff2a7224 */ /* 0x000fe200078e0046 */
[----:B------:R-:W-:Y:S01]  /*1d270*/  LOP3.LUT R64, R53, R211, R108, 0x96, !PT ;  /* 0x000000d335407212 */ /* 0x000fe200078e966c */
[----:B------:R-:W-:Y:S01]  /*1d280*/  IMAD.MOV.U32 R43, RZ, RZ, R71 ;  /* 0x000000ffff2b7224 */ /* 0x000fe200078e0047 */
[----:B------:R-:W-:Y:S01]  /*1d290*/  PRMT R6, R2, 0x5410, R6 ;  /* 0x0000541002067816 */ /* 0x000fe20000000006 */
[----:B---3--:R-:W-:Y:S01]  /*1d2a0*/  HMMA.16816.F32.BF16 R52, R8, R20, R144 ;  /* 0x000000140834723c */ /* 0x008fe20000041890 */
[--C-:B------:R-:W-:Y:S01]  /*1d2b0*/  HSET2.LE.AND R2, R3, R249.reuse, PT ;  /* 0x000000f903027233 */ /* 0x100fe20003803000 */
[----:B------:R-:W-:Y:S01]  /*1d2c0*/  IMAD.MOV.U32 R124, RZ, RZ, R236 ;  /* 0x000000ffff7c7224 */ /* 0x000fe200078e00ec */
[----:B------:R-:W-:Y:S01]  /*1d2d0*/  PRMT R0, R17, 0x5410, R13 ;  /* 0x0000541011007816 */ /* 0x000fe2000000000d */
[----:B------:R-:W-:Y:S01]  /*1d2e0*/  IMAD.MOV.U32 R125, RZ, RZ, R237 ;  /* 0x000000ffff7d7224 */ /* 0x000fe200078e00ed */
[----:B------:R-:W-:Y:S01]  /*1d2f0*/  HSET2.LE.AND R3, R7, R249, PT ;  /* 0x000000f907037233 */ /* 0x000fe20003803000 */
[----:B------:R-:W-:Y:S01]  /*1d300*/  IMAD.MOV.U32 R126, RZ, RZ, R86 ;  /* 0x000000ffff7e7224 */ /* 0x000fe200078e0056 */
[----:B------:R-:W-:Y:S01]  /*1d310*/  LOP3.LUT R12, R15, R218, R72, 0x96, !PT ;  /* 0x000000da0f0c7212 */ /* 0x000fe200078e9648 */
[----:B------:R-:W-:-:S02]  /*1d320*/  IMAD.MOV.U32 R127, RZ, RZ, R84 ;  /* 0x000000ffff7f7224 */ /* 0x000fc400078e0054 */
[----:B------:R-:W-:Y:S02]  /*1d330*/  IMAD.MOV.U32 R144, RZ, RZ, R83 ;  /* 0x000000ffff907224 */ /* 0x000fe400078e0053 */
[----:B------:R-:W-:Y:S02]  /*1d340*/  IMAD.MOV.U32 R145, RZ, RZ, R238 ;  /* 0x000000ffff917224 */ /* 0x000fe400078e00ee */
[----:B------:R-:W-:Y:S02]  /*1d350*/  IMAD.MOV.U32 R146, RZ, RZ, R154 ;  /* 0x000000ffff927224 */ /* 0x000fe400078e009a */
[----:B------:R-:W-:Y:S01]  /*1d360*/  IMAD.MOV.U32 R147, RZ, RZ, R155 ;  /* 0x000000ffff937224 */ /* 0x000fe200078e009b */
[----:B------:R-:W-:Y:S01]  /*1d370*/  HSET2.LE.AND R0, R0, R249, PT ;  /* 0x000000f900007233 */ /* 0x000fe20003803000 */
[----:B------:R-:W-:Y:S01]  /*1d380*/  HMMA.16816.F32.BF16 R48, R8, R22, R40 ;  /* 0x000000160830723c */ /* 0x000fe20000041828 */
[----:B------:R-:W-:Y:S02]  /*1d390*/  LOP3.LUT R19, R160, R2, RZ, 0xc0, !PT ;  /* 0x00000002a0137212 */ /* 0x000fe400078ec0ff */
[----:B------:R-:W-:Y:S01]  /*1d3a0*/  LOP3.LUT R16, R162, R3, RZ, 0xc0, !PT ;  /* 0x00000003a2107212 */ /* 0x000fe200078ec0ff */
[----:B------:R-:W-:-:S02]  /*1d3b0*/  IMAD.WIDE.U32 R2, R12, -0x2daee0ad, RZ ;  /* 0xd2511f530c027825 */ /* 0x000fc400078e00ff */
[----:B----4-:R-:W-:Y:S02]  /*1d3c0*/  HMMA.16816.F32.BF16 R44, R8, R24, R124 ;  /* 0x00000018082c723c */ /* 0x010fe4000004187c */
[----:B------:R-:W-:Y:S01]  /*1d3d0*/  IMAD.WIDE.U32 R98, R75, -0x326172a9, RZ ;  /* 0xcd9e8d574b627825 */ /* 0x000fe200078e00ff */
[----:B------:R-:W-:-:S03]  /*1d3e0*/  LOP3.LUT R18, R161, R0, RZ, 0xc0, !PT ;  /* 0x00000000a1127212 */ /* 0x000fc600078ec0ff */
[----:B------:R-:W-:Y:S01]  /*1d3f0*/  HMMA.16816.F32.BF16 R40, R8, R26, R144 ;  /* 0x0000001a0828723c */ /* 0x000fe20000041890 */
[----:B------:R-:W-:-:S06]  /*1d400*/  LOP3.LUT R0, R3, R223, R56, 0x96, !PT ;  /* 0x000000df03007212 */ /* 0x000fcc00078e9638 */
[----:B------:R-:W-:Y:S01]  /*1d410*/  IMAD.WIDE.U32 R8, R76, -0x326172a9, RZ ;  /* 0xcd9e8d574c087825 */ /* 0x000fe200078e00ff */
[----:B------:R-:W-:Y:S02]  /*1d420*/  HSET2.LE.AND R6, R6, R249, PT ;  /* 0x000000f906067233 */ /* 0x000fe40003803000 */
[C---:B------:R-:W-:Y:S02]  /*1d430*/  LOP3.LUT R14, R2.reuse, 0xff, RZ, 0xc0, !PT ;  /* 0x000000ff020e7812 */ /* 0x040fe400078ec0ff */
[----:B------:R-:W-:Y:S02]  /*1d440*/  LOP3.LUT R93, R99, R220, R8, 0x96, !PT ;  /* 0x000000dc635d7212 */ /* 0x000fe400078e9608 */
[----:B------:R-:W-:Y:S02]  /*1d450*/  LOP3.LUT R8, R2, 0xffff, RZ, 0xc0, !PT ;  /* 0x0000ffff02087812 */ /* 0x000fe400078ec0ff */
[--C-:B------:R-:W-:Y:S02]  /*1d460*/  SHF.R.U32.HI R11, RZ, 0x10, R2.reuse ;  /* 0x00000010ff0b7819 */ /* 0x100fe40000011602 */
[----:B------:R-:W-:-:S02]  /*1d470*/  SHF.R.U32.HI R13, RZ, 0x18, R2 ;  /* 0x00000018ff0d7819 */ /* 0x000fc40000011602 */
[----:B------:R-:W-:Y:S02]  /*1d480*/  LOP3.LUT R2, R0, 0xffff, RZ, 0xc0, !PT ;  /* 0x0000ffff00027812 */ /* 0x000fe400078ec0ff */
[----:B------:R-:W-:Y:S02]  /*1d490*/  SHF.R.U32.HI R3, RZ, 0x10, R0 ;  /* 0x00000010ff037819 */ /* 0x000fe40000011600 */
[----:B------:R-:W-:Y:S02]  /*1d4a0*/  LOP3.LUT R96, R9, R211, R108, 0x96, !PT ;  /* 0x000000d309607212 */ /* 0x000fe400078e966c */
[----:B------:R-:W-:Y:S01]  /*1d4b0*/  LOP3.LUT R17, R169, R6, RZ, 0xc0, !PT ;  /* 0x00000006a9117212 */ /* 0x000fe200078ec0ff */
[----:B------:R-:W-:Y:S01]  /*1d4c0*/  IMAD.WIDE.U32 R6, R28, -0x2daee0ad, RZ ;  /* 0xd2511f531c067825 */ /* 0x000fe200078e00ff */
[----:B------:R-:W-:Y:S01]  /*1d4d0*/  LOP3.LUT R10, R0, 0xff, RZ, 0xc0, !PT ;  /* 0x000000ff000a7812 */ /* 0x000fe200078ec0ff */
[----:B------:R-:W1:Y:S01]  /*1d4e0*/  LDSM.16.MT88.4 R28, [R171+0x4400] ;  /* 0x00440000ab1c783b */ /* 0x000e620000004200 */
[----:B------:R-:W-:-:S02]  /*1d4f0*/  SHF.R.U32.HI R9, RZ, 0x18, R0 ;  /* 0x00000018ff097819 */ /* 0x000fc40000011600 */
[----:B------:R-:W-:Y:S02]  /*1d500*/  SHF.R.U32.HI R0, RZ, 0x8, R2 ;  /* 0x00000008ff007819 */ /* 0x000fe40000011602 */
[----:B------:R-:W-:Y:S02]  /*1d510*/  LOP3.LUT R2, R3, 0xff, RZ, 0xc0, !PT ;  /* 0x000000ff03027812 */ /* 0x000fe400078ec0ff */
[----:B------:R-:W-:Y:S02]  /*1d520*/  SHF.R.U32.HI R8, RZ, 0x8, R8 ;  /* 0x00000008ff087819 */ /* 0x000fe40000011608 */
[----:B------:R-:W-:Y:S02]  /*1d530*/  LOP3.LUT R11, R11, 0xff, RZ, 0xc0, !PT ;  /* 0x000000ff0b0b7812 */ /* 0x000fe400078ec0ff */
[----:B------:R-:W-:Y:S02]  /*1d540*/  PRMT R0, R10, 0x5410, R0 ;  /* 0x000054100a007816 */ /* 0x000fe40000000000 */
[----:B------:R-:W-:Y:S01]  /*1d550*/  PRMT R2, R2, 0x5410, R9 ;  /* 0x0000541002027816 */ /* 0x000fe20000000009 */
[----:B------:R-:W-:Y:S01]  /*1d560*/  IMAD.MOV.U32 R124, RZ, RZ, R158 ;  /* 0x000000ffff7c7224 */ /* 0x000fe200078e009e */
[----:B------:R-:W-:Y:S01]  /*1d570*/  PRMT R3, R14, 0x5410, R8 ;  /* 0x000054100e037816 */ /* 0x000fe20000000008 */
[----:B------:R-:W-:Y:S01]  /*1d580*/  IMAD.MOV.U32 R125, RZ, RZ, R159 ;  /* 0x000000ffff7d7224 */ /* 0x000fe200078e009f */
[----:B------:R-:W-:Y:S01]  /*1d590*/  PRMT R8, R11, 0x5410, R13 ;  /* 0x000054100b087816 */ /* 0x000fe2000000000d */
[----:B------:R-:W-:Y:S01]  /*1d5a0*/  IMAD.MOV.U32 R126, RZ, RZ, R77 ;  /* 0x000000ffff7e7224 */ /* 0x000fe200078e004d */
[--C-:B------:R-:W-:Y:S01]  /*1d5b0*/  HSET2.LE.AND R0, R0, R249.reuse, PT ;  /* 0x000000f900007233 */ /* 0x100fe20003803000 */
[----:B------:R-:W-:Y:S01]  /*1d5c0*/  IMAD.MOV.U32 R127, RZ, RZ, R168 ;  /* 0x000000ffff7f7224 */ /* 0x000fe200078e00a8 */
[----:B------:R-:W-:Y:S01]  /*1d5d0*/  HSET2.LE.AND R2, R2, R249, PT ;  /* 0x000000f902027233 */ /* 0x000fe20003803000 */
[----:B------:R-:W-:Y:S01]  /*1d5e0*/  IMAD.MOV.U32 R144, RZ, RZ, R210 ;  /* 0x000000ffff907224 */ /* 0x000fe200078e00d2 */
[----:B------:R-:W-:Y:S01]  /*1d5f0*/  LOP3.LUT R12, R7, R223, R60, 0x96, !PT ;  /* 0x000000df070c7212 */ /* 0x000fe200078e963c */
[----:B------:R-:W-:-:S02]  /*1d600*/  IMAD.MOV.U32 R145, RZ, RZ, R209 ;  /* 0x000000ffff917224 */ /* 0x000fc400078e00d1 */
[----:B------:R-:W-:Y:S02]  /*1d610*/  IMAD.MOV.U32 R146, RZ, RZ, R208 ;  /* 0x000000ffff927224 */ /* 0x000fe400078e00d0 */
[----:B------:R-:W-:Y:S01]  /*1d620*/  IMAD.MOV.U32 R147, RZ, RZ, R207 ;  /* 0x000000ffff937224 */ /* 0x000fe200078e00cf */
[----:B------:R-:W-:Y:S01]  /*1d630*/  LOP3.LUT R13, R6, 0xffff, RZ, 0xc0, !PT ;  /* 0x0000ffff060d7812 */ /* 0x000fe200078ec0ff */
[----:B------:R-:W-:Y:S01]  /*1d640*/  IMAD.WIDE.U32 R36, R59, -0x2daee0ad, RZ ;  /* 0xd2511f533b247825 */ /* 0x000fe200078e00ff */
[--C-:B------:R-:W-:Y:S01]  /*1d650*/  HSET2.LE.AND R3, R3, R249.reuse, PT ;  /* 0x000000f903037233 */ /* 0x100fe20003803000 */
[----:B------:R2:W5:Y:S01]  /*1d660*/  LDL.LU R168, [R1+0x41c] ;  /* 0x00041c0001a87983 */ /* 0x0005620000300800 */
[----:B------:R-:W-:Y:S01]  /*1d670*/  HSET2.LE.AND R7, R8, R249, PT ;  /* 0x000000f908077233 */ /* 0x000fe20003803000 */
[C---:B------:R-:W-:Y:S01]  /*1d680*/  HMMA.16816.F32.BF16 R56, R16.reuse, R20, R124 ;  /* 0x000000141038723c */ /* 0x040fe2000004187c */
[----:B------:R-:W-:Y:S01]  /*1d690*/  LOP3.LUT R8, R176, R0, RZ, 0xc0, !PT ;  /* 0x00000000b0087212 */ /* 0x000fe200078ec0ff */
[----:B------:R-:W-:Y:S01]  /*1d6a0*/  IMAD.MOV.U32 R162, RZ, RZ, R87 ;  /* 0x000000ffffa27224 */ /* 0x000fe200078e0057 */
[----:B------:R-:W-:Y:S01]  /*1d6b0*/  LOP3.LUT R9, R174, R2, RZ, 0xc0, !PT ;  /* 0x00000002ae097212 */ /* 0x000fe200078ec0ff */
[----:B------:R-:W-:Y:S01]  /*1d6c0*/  IMAD.WIDE.U32 R14, R64, -0x2daee0ad, RZ ;  /* 0xd2511f53400e7825 */ /* 0x000fe200078e00ff */
[----:B------:R-:W-:Y:S01]  /*1d6d0*/  LOP3.LUT R0, R12, 0xffff, RZ, 0xc0, !PT ;  /* 0x0000ffff0c007812 */ /* 0x000fe200078ec0ff */
[----:B------:R-:W-:Y:S01]  /*1d6e0*/  HMMA.16816.F32.BF16 R60, R16, R22, R144 ;  /* 0x00000016103c723c */ /* 0x000fe20000041890 */
[----:B------:R-:W-:Y:S01]  /*1d6f0*/  SHF.R.U32.HI R20, RZ, 0x10, R6 ;  /* 0x00000010ff147819 */ /* 0x000fe20000011606 */
[----:B------:R-:W-:Y:S01]  /*1d700*/  IMAD.WIDE.U32 R90, R119, -0x2daee0ad, RZ ;  /* 0xd2511f53775a7825 */ /* 0x000fe200078e00ff */
[----:B------:R-:W-:Y:S01]  /*1d710*/  SHF.R.U32.HI R2, RZ, 0x10, R12 ;  /* 0x00000010ff027819 */ /* 0x000fe2000001160c */
[----:B------:R2:W5:Y:S01]  /*1d720*/  LDL.LU R169, [R1+0x418] ;  /* 0x0004180001a97983 */ /* 0x0005620000300800 */
[----:B------:R-:W-:-:S02]  /*1d730*/  SHF.R.U32.HI R21, RZ, 0x18, R6 ;  /* 0x00000018ff157819 */ /* 0x000fc40000011606 */
[----:B------:R-:W-:Y:S02]  /*1d740*/  LOP3.LUT R22, R6, 0xff, RZ, 0xc0, !PT ;  /* 0x000000ff06167812 */ /* 0x000fe400078ec0ff */
[----:B------:R-:W-:Y:S02]  /*1d750*/  LOP3.LUT R10, R167, R3, RZ, 0xc0, !PT ;  /* 0x00000003a70a7212 */ /* 0x000fe400078ec0ff */
[----:B------:R-:W-:Y:S01]  /*1d760*/  LOP3.LUT R11, R173, R7, RZ, 0xc0, !PT ;  /* 0x00000007ad0b7212 */ /* 0x000fe200078ec0ff */
[----:B------:R-:W-:Y:S01]  /*1d770*/  IMAD.MOV.U32 R124, RZ, RZ, R206 ;  /* 0x000000ffff7c7224 */ /* 0x000fe200078e00ce */
[----:B------:R-:W-:Y:S01]  /*1d780*/  SHF.R.U32.HI R3, RZ, 0x8, R13 ;  /* 0x00000008ff037819 */ /* 0x000fe2000001160d */
[----:B------:R-:W-:Y:S01]  /*1d790*/  IMAD.MOV.U32 R125, RZ, RZ, R205 ;  /* 0x000000ffff7d7224 */ /* 0x000fe200078e00cd */
[----:B------:R-:W-:Y:S01]  /*1d7a0*/  LOP3.LUT R7, R12, 0xff, RZ, 0xc0, !PT ;  /* 0x000000ff0c077812 */ /* 0x000fe200078ec0ff */
        /* <DEDUP_REMOVED lines=12> */
[----:B------:R-:W-:Y:S01]  /*1d870*/  IMAD.MOV.U32 R87, RZ, RZ, R85 ;  /* 0x000000ffff577224 */ /* 0x000fe200078e0055 */
[----:B------:R-:W-:-:S02]  /*1d880*/  PRMT R3, R13, 0x5410, R21 ;  /* 0x000054100d037816 */ /* 0x000fc40000000015 */
[----:B------:R-:W-:Y:S01]  /*1d890*/  LOP3.LUT R37, R37, R219, R128, 0x96, !PT ;  /* 0x000000db25257212 */ /* 0x000fe200078e9680 */
[----:B------:R-:W-:Y:S01]  /*1d8a0*/  IMAD.MOV.U32 R160, RZ, RZ, R162 ;  /* 0x000000ffffa07224 */ /* 0x000fe200078e00a2 */
[----:B------:R-:W-:Y:S01]  /*1d8b0*/  PRMT R6, R2, 0x5410, R12 ;  /* 0x0000541002067816 */ /* 0x000fe2000000000c */
[----:B------:R-:W-:Y:S01]  /*1d8c0*/  IMAD.WIDE.U32 R84, R80, -0x2daee0ad, RZ ;  /* 0xd2511f5350547825 */ /* 0x000fe200078e00ff */
[--C-:B------:R-:W-:Y:S01]  /*1d8d0*/  HSET2.LE.AND R2, R3, R249.reuse, PT ;  /* 0x000000f903027233 */ /* 0x100fe20003803000 */
[C---:B------:R-:W-:Y:S01]  /*1d8e0*/  HMMA.16816.F32.BF16 R72, R16.reuse, R24, R124 ;  /* 0x000000181048723c */ /* 0x040fe2000004187c */
[--C-:B------:R-:W-:Y:S01]  /*1d8f0*/  HSET2.LE.AND R3, R7, R249.reuse, PT ;  /* 0x000000f907037233 */ /* 0x100fe20003803000 */
[----:B------:R-:W-:Y:S01]  /*1d900*/  IMAD.WIDE.U32 R94, R131, -0x2daee0ad, RZ ;  /* 0xd2511f53835e7825 */ /* 0x000fe200078e00ff */
[----:B------:R-:W-:Y:S01]  /*1d910*/  HSET2.LE.AND R6, R6, R249, PT ;  /* 0x000000f906067233 */ /* 0x000fe20003803000 */
[----:B------:R2:W5:Y:S02]  /*1d920*/  LDL.LU R210, [R1+0x414] ;  /* 0x0004140001d27983 */ /* 0x0005640000300800 */
[----:B------:R-:W-:Y:S01]  /*1d930*/  HMMA.16816.F32.BF16 R68, R16, R26, R144 ;  /* 0x0000001a1044723c */ /* 0x000fe20000041890 */
[----:B------:R-:W-:Y:S01]  /*1d940*/  LOP3.LUT R12, R193, R3, RZ, 0xc0, !PT ;  /* 0x00000003c10c7212 */ /* 0x000fe200078ec0ff */
[----:B------:R-:W-:Y:S01]  /*1d950*/  IMAD.MOV.U32 R162, RZ, RZ, R87 ;  /* 0x000000ffffa27224 */ /* 0x000fe200078e0057 */
[----:B------:R-:W-:-:S03]  /*1d960*/  LOP3.LUT R13, R192, R6, RZ, 0xc0, !PT ;  /* 0x00000006c00d7212 */ /* 0x000fc600078ec0ff */
[----:B-1----:R-:W-:Y:S01]  /*1d970*/  HMMA.16816.F32.BF16 R76, R8, R28, R52 ;  /* 0x0000001c084c723c */ /* 0x002fe20000041834 */
[----:B------:R-:W-:-:S05]  /*1d980*/  LOP3.LUT R16, R85, R217, R14, 0x96, !PT ;  /* 0x000000d955107212 */ /* 0x000fca00078e960e */
[C---:B------:R-:W-:Y:S01]  /*1d990*/  HMMA.16816.F32.BF16 R64, R8.reuse, R30, R48 ;  /* 0x0000001e0840723c */ /* 0x040fe20000041830 */
[----:B------:R-:W-:Y:S01]  /*1d9a0*/  LOP3.LUT R17, R15, R219, R118, 0x96, !PT ;  /* 0x000000db0f117212 */ /* 0x000fe200078e9676 */
[----:B------:R-:W-:Y:S01]  /*1d9b0*/  IMAD.WIDE.U32 R6, R37, -0x326172a9, RZ ;  /* 0xcd9e8d5725067825 */ /* 0x000fe200078e00ff */
[----:B------:R-:W-:Y:S01]  /*1d9c0*/  LOP3.LUT R15, R194, R2, RZ, 0xc0, !PT ;  /* 0x00000002c20f7212 */ /* 0x000fe200078ec0ff */
[----:B------:R-:W1:Y:S01]  /*1d9d0*/  LDSM.16.MT88.4 R24, [R171+0x4800] ;  /* 0x00480000ab18783b */ /* 0x000e620000004200 */
[----:B------:R-:W-:Y:S01]  /*1d9e0*/  HSET2.LE.AND R0, R0, R249, PT ;  /* 0x000000f900007233 */ /* 0x000fe20003803000 */
[----:B------:R-:W-:Y:S01]  /*1d9f0*/  IMAD.WIDE.U32 R2, R16, -0x326172a9, RZ ;  /* 0xcd9e8d5710027825 */ /* 0x000fe200078e00ff */
[----:B------:R-:W-:Y:S01]  /*1da00*/  LOP3.LUT R21, R7, R218, R130, 0x96, !PT ;  /* 0x000000da07157212 */ /* 0x000fe200078e9682 */
[----:B------:R-:W-:Y:S01]  /*1da10*/  HMMA.16816.F32.BF16 R40, R8, R34, R40 ;  /* 0x000000220828723c */ /* 0x000fe20000041828 */
[----:B------:R2:W5:Y:S01]  /*1da20*/  LDL.LU R209, [R1+0x410] ;  /* 0x0004100001d17983 */ /* 0x0005620000300800 */
[----:B------:R-:W-:Y:S01]  /*1da30*/  IMAD.WIDE.U32 R18, R17, -0x326172a9, RZ ;  /* 0xcd9e8d5711127825 */ /* 0x000fe200078e00ff */
[----:B------:R-:W-:-:S03]  /*1da40*/  LOP3.LUT R14, R195, R0, RZ, 0xc0, !PT ;  /* 0x00000000c30e7212 */ /* 0x000fc600078ec0ff */
[----:B------:R-:W-:Y:S01]  /*1da50*/  IMAD.WIDE.U32 R86, R82, -0x2daee0ad, RZ ;  /* 0xd2511f5352567825 */ /* 0x000fe200078e00ff */
[----:B------:R-:W-:Y:S01]  /*1da60*/  LOP3.LUT R7, R2, 0xffff, RZ, 0xc0, !PT ;  /* 0x0000ffff02077812 */ /* 0x000fe200078ec0ff */
[----:B------:R-:W-:Y:S01]  /*1da70*/  HMMA.16816.F32.BF16 R52, R8, R32, R44 ;  /* 0x000000200834723c */ /* 0x000fe2000004182c */
[----:B------:R-:W-:Y:S01]  /*1da80*/  LOP3.LUT R0, R3, R222, R18, 0x96, !PT ;  /* 0x000000de03007212 */ /* 0x000fe200078e9612 */
[----:B------:R-:W-:Y:S01]  /*1da90*/  IMAD.WIDE.U32 R22, R81, -0x2daee0ad, RZ ;  /* 0xd2511f5351167825 */ /* 0x000fe200078e00ff */
[----:B------:R-:W-:Y:S01]  /*1daa0*/  SHF.R.U32.HI R17, RZ, 0x8, R7 ;  /* 0x00000008ff117819 */ /* 0x000fe20000011607 */
[----:B------:R2:W5:Y:S03]  /*1dab0*/  LDL.LU R208, [R1+0x40c] ;  /* 0x00040c0001d07983 */ /* 0x0005660000300800 */
[----:B------:R-:W-:Y:S02]  /*1dac0*/  LOP3.LUT R8, R87, R217, R36, 0x96, !PT ;  /* 0x000000d957087212 */ /* 0x000fe400078e9624 */
[----:B------:R-:W-:Y:S01]  /*1dad0*/  SHF.R.U32.HI R9, RZ, 0x10, R2 ;  /* 0x00000010ff097819 */ /* 0x000fe20000011602 */
[----:B------:R-:W3:Y:S01]  /*1dae0*/  LDSM.16.MT88.4 R36, [R188+0x4800] ;  /* 0x00480000bc24783b */ /* 0x000ee20000004200 */
[----:B------:R-:W-:-:S02]  /*1daf0*/  LOP3.LUT R7, R0, 0xffff, RZ, 0xc0, !PT ;  /* 0x0000ffff00077812 */ /* 0x000fc400078ec0ff */
[----:B------:R-:W-:Y:S01]  /*1db00*/  LOP3.LUT R20, R2, 0xff, RZ, 0xc0, !PT ;  /* 0x000000ff02147812 */ /* 0x000fe200078ec0ff */
[C---:B------:R-:W-:Y:S01]  /*1db10*/  HMMA.16816.F32.BF16 R48, R12.reuse, R28, R56 ;  /* 0x0000001c0c30723c */ /* 0x040fe20000041838 */
[----:B------:R-:W-:Y:S01]  /*1db20*/  SHF.R.U32.HI R18, RZ, 0x18, R2 ;  /* 0x00000018ff127819 */ /* 0x000fe20000011602 */
[----:B------:R-:W-:Y:S01]  /*1db30*/  IMAD.WIDE.U32 R2, R8, -0x326172a9, RZ ;  /* 0xcd9e8d5708027825 */ /* 0x000fe200078e00ff */
[----:B------:R-:W-:Y:S01]  /*1db40*/  LOP3.LUT R10, R9, 0xff, RZ, 0xc0, !PT ;  /* 0x000000ff090a7812 */ /* 0x000fe200078ec0ff */
[----:B------:R2:W5:Y:S01]  /*1db50*/  LDL.LU R207, [R1+0x408] ;  /* 0x0004080001cf7983 */ /* 0x0005620000300800 */
[----:B------:R-:W-:Y:S02]  /*1db60*/  LOP3.LUT R16, R0, 0xff, RZ, 0xc0, !PT ;  /* 0x000000ff00107812 */ /* 0x000fe400078ec0ff */
[--C-:B------:R-:W-:Y:S02]  /*1db70*/  SHF.R.U32.HI R8, RZ, 0x10, R0.reuse ;  /* 0x00000010ff087819 */ /* 0x100fe40000011600 */
[----:B------:R-:W-:Y:S01]  /*1db80*/  SHF.R.U32.HI R11, RZ, 0x18, R0 ;  /* 0x00000018ff0b7819 */ /* 0x000fe20000011600 */
[----:B------:R-:W-:Y:S01]  /*1db90*/  HMMA.16816.F32.BF16 R60, R12, R30, R60 ;  /* 0x0000001e0c3c723c */ /* 0x000fe2000004183c */
[----:B------:R-:W-:-:S05]  /*1dba0*/  SHF.R.U32.HI R9, RZ, 0x8, R7 ;  /* 0x00000008ff097819 */ /* 0x000fca0000011607 */
[C---:B------:R-:W-:Y:S01]  /*1dbb0*/  HMMA.16816.F32.BF16 R44, R12.reuse, R34, R68 ;  /* 0x000000220c2c723c */ /* 0x040fe20000041844 */
[----:B------:R-:W-:Y:S02]  /*1dbc0*/  LOP3.LUT R0, R3, R222, R6, 0x96, !PT ;  /* 0x000000de03007212 */ /* 0x000fe400078e9606 */
[----:B------:R-:W-:Y:S02]  /*1dbd0*/  LOP3.LUT R89, R23, R219, R136, 0x96, !PT ;  /* 0x000000db17597212 */ /* 0x000fe400078e9688 */
[----:B------:R-:W-:Y:S01]  /*1dbe0*/  LOP3.LUT R87, R91, R217, R22, 0x96, !PT ;  /* 0x000000d95b577212 */ /* 0x000fe200078e9616 */
[----:B------:R-:W-:Y:S01]  /*1dbf0*/  HMMA.16816.F32.BF16 R56, R12, R32, R72 ;  /* 0x000000200c38723c */ /* 0x000fe20000041848 */
[----:B------:R-:W-:Y:S01]  /*1dc00*/  LOP3.LUT R8, R8, 0xff, RZ, 0xc0, !PT ;  /* 0x000000ff08087812 */ /* 0x000fe200078ec0ff */
[----:B------:R-:W-:Y:S01]  /*1dc10*/  LDSM.16.MT88.4 R32, [R188+0x4c00] ;  /* 0x004c0000bc20783b */ /* 0x000fe20000004200 */
[----:B------:R-:W-:Y:S02]  /*1dc20*/  PRMT R6, R16, 0x5410, R9 ;  /* 0x0000541010067816 */ /* 0x000fe40000000009 */
[----:B------:R-:W-:Y:S01]  /*1dc30*/  PRMT R7, R20, 0x5410, R17 ;  /* 0x0000541014077816 */ /* 0x000fe20000000011 */
[----:B------:R-:W-:Y:S01]  /*1dc40*/  IMAD.WIDE.U32 R28, R107, -0x2daee0ad, RZ ;  /* 0xd2511f536b1c7825 */ /* 0x000fe200078e00ff */
[----:B------:R-:W-:Y:S01]  /*1dc50*/  PRMT R10, R10, 0x5410, R18 ;  /* 0x000054100a0a7816 */ /* 0x000fe20000000012 */
[----:B------:R2:W5:Y:S01]  /*1dc60*/  LDL.LU R206, [R1+0x404] ;  /* 0x0004040001ce7983 */ /* 0x0005620000300800 */
[----:B------:R-:W-:-:S02]  /*1dc70*/  PRMT R8, R8, 0x5410, R11 ;  /* 0x0000541008087816 */ /* 0x000fc4000000000b */
[C---:B------:R-:W-:Y:S01]  /*1dc80*/  LOP3.LUT R16, R2.reuse, 0xffff, RZ, 0xc0, !PT ;  /* 0x0000ffff02107812 */ /* 0x040fe200078ec0ff */
[----:B------:R-:W-:Y:S01]  /*1dc90*/  IMAD.WIDE.U32 R30, R109, -0x2daee0ad, RZ ;  /* 0xd2511f536d1e7825 */ /* 0x000fe200078e00ff */
[--C-:B------:R-:W-:Y:S01]  /*1dca0*/  HSET2.LE.AND R3, R6, R249.reuse, PT ;  /* 0x000000f906037233 */ /* 0x100fe20003803000 */
[----:B------:R2:W5:Y:S01]  /*1dcb0*/  LDL.LU R205, [R1+0x400] ;  /* 0x0004000001cd7983 */ /* 0x0005620000300800 */
[--C-:B------:R-:W-:Y:S02]  /*1dcc0*/  HSET2.LE.AND R6, R7, R249.reuse, PT ;  /* 0x000000f907067233 */ /* 0x100fe40003803000 */
[----:B------:R-:W-:Y:S01]  /*1dcd0*/  HSET2.LE.AND R7, R10, R249, PT ;  /* 0x000000f90a077233 */ /* 0x000fe20003803000 */
[----:B------:R2:W5:Y:S01]  /*1dce0*/  LDL.LU R204, [R1+0x3fc] ;  /* 0x0003fc0001cc7983 */ /* 0x0005620000300800 */
[----:B------:R-:W-:Y:S02]  /*1dcf0*/  LOP3.LUT R20, R2, 0xff, RZ, 0xc0, !PT ;  /* 0x000000ff02147812 */ /* 0x000fe400078ec0ff */
[--C-:B------:R-:W-:Y:S01]  /*1dd00*/  SHF.R.U32.HI R17, RZ, 0x10, R2.reuse ;  /* 0x00000010ff117819 */ /* 0x100fe20000011602 */
[----:B------:R2:W5:Y:S01]  /*1dd10*/  LDL.LU R203, [R1+0x3f8] ;  /* 0x0003f80001cb7983 */ /* 0x0005620000300800 */
[----:B------:R-:W-:-:S02]  /*1dd20*/  SHF.R.U32.HI R18, RZ, 0x18, R2 ;  /* 0x00000018ff127819 */ /* 0x000fc40000011602 */
[----:B------:R-:W-:Y:S01]  /*1dd30*/  HSET2.LE.AND R9, R8, R249, PT ;  /* 0x000000f908097233 */ /* 0x000fe20003803000 */
[----:B------:R2:W5:Y:S01]  /*1dd40*/  LDL.LU R202, [R1+0x3f4] ;  /* 0x0003f40001ca7983 */ /* 0x0005620000300800 */
[----:B------:R-:W-:Y:S02]  /*1dd50*/  LOP3.LUT R2, R0, 0xffff, RZ, 0xc0, !PT ;  /* 0x0000ffff00027812 */ /* 0x000fe400078ec0ff */
[----:B------:R-:W-:Y:S01]  /*1dd60*/  LOP3.LUT R8, R180, R3, RZ, 0xc0, !PT ;  /* 0x00000003b4087212 */ /* 0x000fe200078ec0ff */
[----:B------:R2:W5:Y:S01]  /*1dd70*/  LDL.LU R198, [R1+0x3f0] ;  /* 0x0003f00001c67983 */ /* 0x0005620000300800 */
[----:B------:R-:W-:Y:S02]  /*1dd80*/  SHF.R.U32.HI R3, RZ, 0x10, R0 ;  /* 0x00000010ff037819 */ /* 0x000fe40000011600 */
[----:B------:R-:W-:Y:S01]  /*1dd90*/  LOP3.LUT R11, R177, R7, RZ, 0xc0, !PT ;  /* 0x00000007b10b7212 */ /* 0x000fe200078ec0ff */
[----:B------:R2:W5:Y:S01]  /*1dda0*/  LDL.LU R197, [R1+0x3ec] ;  /* 0x0003ec0001c57983 */ /* 0x0005620000300800 */
[----:B------:R-:W-:-:S02]  /*1ddb0*/  LOP3.LUT R14, R17, 0xff, RZ, 0xc0, !PT ;  /* 0x000000ff110e7812 */ /* 0x000fc400078ec0ff */
[----:B------:R-:W-:Y:S01]  /*1ddc0*/  LOP3.LUT R12, R0, 0xff, RZ, 0xc0, !PT ;  /* 0x000000ff000c7812 */ /* 0x000fe200078ec0ff */
[----:B------:R2:W5:Y:S01]  /*1ddd0*/  LDL.LU R196, [R1+0x3e8] ;  /* 0x0003e80001c47983 */ /* 0x0005620000300800 */
[----:B------:R-:W-:Y:S02]  /*1dde0*/  SHF.R.U32.HI R7, RZ, 0x8, R2 ;  /* 0x00000008ff077819 */ /* 0x000fe40000011602 */
[----:B------:R-:W-:Y:S01]  /*1ddf0*/  LOP3.LUT R10, R178, R6, RZ, 0xc0, !PT ;  /* 0x00000006b20a7212 */ /* 0x000fe200078ec0ff */
[----:B------:R2:W5:Y:S01]  /*1de00*/  LDL.LU R195, [R1+0x3e4] ;  /* 0x0003e40001c37983 */ /* 0x0005620000300800 */
[----:B------:R-:W-:Y:S02]  /*1de10*/  LOP3.LUT R2, R3, 0xff, RZ, 0xc0, !PT ;  /* 0x000000ff03027812 */ /* 0x000fe400078ec0ff */
[----:B------:R-:W-:Y:S01]  /*1de20*/  SHF.R.U32.HI R6, RZ, 0x18, R0 ;  /* 0x00000018ff067819 */ /* 0x000fe20000011600 */
[----:B------:R2:W5:Y:S01]  /*1de30*/  LDL.LU R194, [R1+0x3e0] ;  /* 0x0003e00001c27983 */ /* 0x0005620000300800 */
[----:B------:R-:W-:-:S02]  /*1de40*/  PRMT R3, R14, 0x5410, R18 ;  /* 0x000054100e037816 */ /* 0x000fc40000000012 */
[----:B------:R-:W-:Y:S01]  /*1de50*/  PRMT R7, R12, 0x5410, R7 ;  /* 0x000054100c077816 */ /* 0x000fe20000000007 */
[----:B------:R2:W5:Y:S01]  /*1de60*/  LDL.LU R193, [R1+0x3dc] ;  /* 0x0003dc0001c17983 */ /* 0x0005620000300800 */
[----:B------:R-:W-:Y:S02]  /*1de70*/  SHF.R.U32.HI R13, RZ, 0x8, R16 ;  /* 0x00000008ff0d7819 */ /* 0x000fe40000011610 */
[----:B------:R-:W-:Y:S01]  /*1de80*/  PRMT R6, R2, 0x5410, R6 ;  /* 0x0000541002067816 */ /* 0x000fe20000000006 */
[----:B------:R2:W5:Y:S01]  /*1de90*/  LDL.LU R192, [R1+0x3d8] ;  /* 0x0003d80001c07983 */ /* 0x0005620000300800 */
[--C-:B------:R-:W-:Y:S02]  /*1dea0*/  HSET2.LE.AND R2, R3, R249.reuse, PT ;  /* 0x000000f903027233 */ /* 0x100fe40003803000 */
[----:B------:R-:W-:Y:S02]  /*1deb0*/  PRMT R0, R20, 0x5410, R13 ;  /* 0x0000541014007816 */ /* 0x000fe4000000000d */
[----:B------:R-:W-:-:S02]  /*1dec0*/  HSET2.LE.AND R3, R7, R249, PT ;  /* 0x000000f907037233 */ /* 0x000fc40003803000 */
[----:B------:R-:W-:Y:S02]  /*1ded0*/  LOP3.LUT R12, R19, R218, R132, 0x96, !PT ;  /* 0x000000da130c7212 */ /* 0x000fe400078e9684 */
[----:B------:R-:W-:Y:S02]  /*1dee0*/  LOP3.LUT R9, R179, R9, RZ, 0xc0, !PT ;  /* 0x00000009b3097212 */ /* 0x000fe400078ec0ff */
[--C-:B------:R-:W-:Y:S02]  /*1def0*/  HSET2.LE.AND R0, R0, R249.reuse, PT ;  /* 0x000000f900007233 */ /* 0x100fe40003803000 */
[----:B------:R-:W-:Y:S02]  /*1df00*/  LOP3.LUT R19, R190, R2, RZ, 0xc0, !PT ;  /* 0x00000002be137212 */ /* 0x000fe400078ec0ff */
[----:B------:R-:W-:Y:S01]  /*1df10*/  LOP3.LUT R16, R189, R3, RZ, 0xc0, !PT ;  /* 0x00000003bd107212 */ /* 0x000fe200078ec0ff */
[----:B------:R-:W-:Y:S01]  /*1df20*/  IMAD.WIDE.U32 R2, R12, -0x2daee0ad, RZ ;  /* 0xd2511f530c027825 */ /* 0x000fe200078e00ff */
[----:B------:R-:W-:-:S02]  /*1df30*/  HSET2.LE.AND R6, R6, R249, PT ;  /* 0x000000f906067233 */ /* 0x000fc40003803000 */
[----:B------:R-:W-:Y:S01]  /*1df40*/  LOP3.LUT R18, R191, R0, RZ, 0xc0, !PT ;  /* 0x00000000bf127212 */ /* 0x000fe200078ec0ff */
[----:B-1----:R-:W-:Y:S01]  /*1df50*/  HMMA.16816.F32.BF16 R80, R8, R24, R76 ;  /* 0x000000180850723c */ /* 0x002fe2000004184c */
[----:B------:R-:W-:Y:S01]  /*1df60*/  LOP3.LUT R0, R3, R223, R84, 0x96, !PT ;  /* 0x000000df03007212 */ /* 0x000fe200078e9654 */
[----:B------:R2:W5:Y:S01]  /*1df70*/  LDL.LU R191, [R1+0x3d4] ;  /* 0x0003d40001bf7983 */ /* 0x0005620000300800 */
[----:B------:R-:W-:-:S03]  /*1df80*/  LOP3.LUT R3, R2, 0xffff, RZ, 0xc0, !PT ;  /* 0x0000ffff02037812 */ /* 0x000fc600078ec0ff */
[----:B------:R-:W-:Y:S01]  /*1df90*/  HMMA.16816.F32.BF16 R72, R8, R26, R64 ;  /* 0x0000001a0848723c */ /* 0x000fe20000041840 */
[----:B------:R-:W-:Y:S02]  /*1dfa0*/  LOP3.LUT R14, R2, 0xff, RZ, 0xc0, !PT ;  /* 0x000000ff020e7812 */ /* 0x000fe400078ec0ff */
[----:B------:R-:W-:-:S03]  /*1dfb0*/  SHF.R.U32.HI R13, RZ, 0x18, R2 ;  /* 0x00000018ff0d7819 */ /* 0x000fc60000011602 */
[C---:B---3--:R-:W-:Y:S01]  /*1dfc0*/  HMMA.16816.F32.BF16 R52, R8.reuse, R36, R52 ;  /* 0x000000240834723c */ /* 0x048fe20000041834 */
[----:B------:R-:W-:Y:S01]  /*1dfd0*/  LOP3.LUT R17, R170, R6, RZ, 0xc0, !PT ;  /* 0x00000006aa117212 */ /* 0x000fe200078ec0ff */
[----:B------:R-:W-:Y:S01]  /*1dfe0*/  IMAD.WIDE.U32 R6, R21, -0x2daee0ad, RZ ;  /* 0xd2511f5315067825 */ /* 0x000fe200078e00ff */
[-C--:B------:R-:W-:Y:S01]  /*1dff0*/  LOP3.LUT R29, R29, R219.reuse, R140, 0x96, !PT ;  /* 0x000000db1d1d7212 */ /* 0x080fe200078e968c */
[----:B------:R-:W1:Y:S02]  /*1e000*/  LDSM.16.MT88.4 R20, [R171+0x4c00] ;  /* 0x004c0000ab14783b */ /* 0x000e640000004200 */
[----:B------:R-:W-:Y:S01]  /*1e010*/  HMMA.16816.F32.BF16 R40, R8, R38, R40 ;  /* 0x000000260828723c */ /* 0x000fe20000041828 */
[----:B------:R-:W-:Y:S01]  /*1e020*/  IMAD.WIDE.U32 R84, R129, -0x2daee0ad, RZ ;  /* 0xd2511f5381547825 */ /* 0x000fe200078e00ff */
[----:B------:R-:W-:Y:S01]  /*1e030*/  LOP3.LUT R88, R31, R219, R150, 0x96, !PT ;  /* 0x000000db1f587212 */ /* 0x000fe200078e9696 */
[----:B------:R2:W5:Y:S04]  /*1e040*/  LDL.LU R190, [R1+0x3d0] ;  /* 0x0003d00001be7983 */ /* 0x0005680000300800 */
[----:B------:R-:W-:Y:S01]  /*1e050*/  SHF.R.U32.HI R8, RZ, 0x10, R2 ;  /* 0x00000010ff087819 */ /* 0x000fe20000011602 */
[----:B------:R-:W-:Y:S01]  /*1e060*/  HMMA.16816.F32.BF16 R48, R16, R24, R48 ;  /* 0x000000181030723c */ /* 0x000fe20000041830 */
[----:B------:R-:W-:Y:S01]  /*1e070*/  LOP3.LUT R2, R0, 0xffff, RZ, 0xc0, !PT ;  /* 0x0000ffff00027812 */ /* 0x000fe200078ec0ff */
[----:B------:R2:W5:Y:S01]  /*1e080*/  LDL.LU R189, [R1+0x3cc] ;  /* 0x0003cc0001bd7983 */ /* 0x0005620000300800 */
[----:B------:R-:W-:-:S02]  /*1e090*/  SHF.R.U32.HI R11, RZ, 0x8, R3 ;  /* 0x00000008ff0b7819 */ /* 0x000fc40000011603 */
[----:B------:R-:W-:Y:S01]  /*1e0a0*/  LOP3.LUT R10, R8, 0xff, RZ, 0xc0, !PT ;  /* 0x000000ff080a7812 */ /* 0x000fe200078ec0ff */
[----:B------:R-:W-:Y:S01]  /*1e0b0*/  HMMA.16816.F32.BF16 R68, R16, R26, R60 ;  /* 0x0000001a1044723c */ /* 0x000fe2000004183c */
[--C-:B------:R-:W-:Y:S01]  /*1e0c0*/  SHF.R.U32.HI R3, RZ, 0x10, R0.reuse ;  /* 0x00000010ff037819 */ /* 0x100fe20000011600 */
[----:B------:R2:W5:Y:S01]  /*1e0d0*/  LDL.LU R170, [R1+0x3c8] ;  /* 0x0003c80001aa7983 */ /* 0x0005620000300800 */
[----:B------:R-:W-:Y:S02]  /*1e0e0*/  LOP3.LUT R9, R0, 0xff, RZ, 0xc0, !PT ;  /* 0x000000ff00097812 */ /* 0x000fe400078ec0ff */
[----:B------:R-:W-:Y:S02]  /*1e0f0*/  SHF.R.U32.HI R8, RZ, 0x18, R0 ;  /* 0x00000018ff087819 */ /* 0x000fe40000011600 */
[----:B------:R-:W-:Y:S02]  /*1e100*/  SHF.R.U32.HI R0, RZ, 0x8, R2 ;  /* 0x00000008ff007819 */ /* 0x000fe40000011602 */
[----:B------:R-:W-:-:S02]  /*1e110*/  LOP3.LUT R2, R3, 0xff, RZ, 0xc0, !PT ;  /* 0x000000ff03027812 */ /* 0x000fc400078ec0ff */
[----:B------:R-:W-:Y:S02]  /*1e120*/  PRMT R0, R9, 0x5410, R0 ;  /* 0x0000541009007816 */ /* 0x000fe40000000000 */
[----:B------:R-:W-:Y:S02]  /*1e130*/  PRMT R10, R10, 0x5410, R13 ;  /* 0x000054100a0a7816 */ /* 0x000fe4000000000d */
[----:B------:R-:W-:Y:S02]  /*1e140*/  PRMT R2, R2, 0x5410, R8 ;  /* 0x0000541002027816 */ /* 0x000fe40000000008 */
[----:B------:R-:W-:Y:S02]  /*1e150*/  HSET2.LE.AND R0, R0, R249, PT ;  /* 0x000000f900007233 */ /* 0x000fe40003803000 */
[----:B------:R-:W-:Y:S02]  /*1e160*/  PRMT R3, R14, 0x5410, R11 ;  /* 0x000054100e037816 */ /* 0x000fe4000000000b */
[----:B------:R-:W-:-:S02]  /*1e170*/  LOP3.LUT R12, R7, R223, R86, 0x96, !PT ;  /* 0x000000df070c7212 */ /* 0x000fc400078e9656 */
[----:B------:R-:W-:Y:S02]  /*1e180*/  LOP3.LUT R14, R6, 0xffff, RZ, 0xc0, !PT ;  /* 0x0000ffff060e7812 */ /* 0x000fe400078ec0ff */
[--C-:B------:R-:W-:Y:S02]  /*1e190*/  HSET2.LE.AND R2, R2, R249.reuse, PT ;  /* 0x000000f902027233 */ /* 0x100fe40003803000 */
[--C-:B------:R-:W-:Y:S02]  /*1e1a0*/  HSET2.LE.AND R7, R10, R249.reuse, PT ;  /* 0x000000f90a077233 */ /* 0x100fe40003803000 */
[----:B------:R-:W-:Y:S02]  /*1e1b0*/  LOP3.LUT R8, R184, R0, RZ, 0xc0, !PT ;  /* 0x00000000b8087212 */ /* 0x000fe400078ec0ff */
[----:B------:R-:W-:Y:S02]  /*1e1c0*/  SHF.R.U32.HI R15, RZ, 0x10, R6 ;  /* 0x00000010ff0f7819 */ /* 0x000fe40000011606 */
[----:B------:R-:W-:-:S02]  /*1e1d0*/  HSET2.LE.AND R3, R3, R249, PT ;  /* 0x000000f903037233 */ /* 0x000fc40003803000 */
[----:B------:R-:W-:Y:S02]  /*1e1e0*/  LOP3.LUT R0, R12, 0xffff, RZ, 0xc0, !PT ;  /* 0x0000ffff0c007812 */ /* 0x000fe400078ec0ff */
[----:B------:R-:W-:Y:S02]  /*1e1f0*/  LOP3.LUT R24, R6, 0xff, RZ, 0xc0, !PT ;  /* 0x000000ff06187812 */ /* 0x000fe400078ec0ff */
[----:B------:R-:W-:Y:S02]  /*1e200*/  SHF.R.U32.HI R13, RZ, 0x18, R6 ;  /* 0x00000018ff0d7819 */ /* 0x000fe40000011606 */
[----:B------:R-:W-:Y:S02]  /*1e210*/  LOP3.LUT R9, R183, R2, RZ, 0xc0, !PT ;  /* 0x00000002b7097212 */ /* 0x000fe400078ec0ff */
[----:B------:R-:W-:Y:S02]  /*1e220*/  LOP3.LUT R11, R182, R7, RZ, 0xc0, !PT ;  /* 0x00000007b60b7212 */ /* 0x000fe400078ec0ff */
[----:B------:R-:W-:-:S02]  /*1e230*/  SHF.R.U32.HI R7, RZ, 0x8, R14 ;  /* 0x00000008ff077819 */ /* 0x000fc4000001160e */
[----:B------:R-:W-:Y:S02]  /*1e240*/  LOP3.LUT R6, R15, 0xff, RZ, 0xc0, !PT ;  /* 0x000000ff0f067812 */ /* 0x000fe400078ec0ff */
[----:B------:R-:W-:Y:S02]  /*1e250*/  SHF.R.U32.HI R2, RZ, 0x8, R0 ;  /* 0x00000008ff027819 */ /* 0x000fe40000011600 */
[----:B------:R-:W-:Y:S02]  /*1e260*/  LOP3.LUT R10, R181, R3, RZ, 0xc0, !PT ;  /* 0x00000003b50a7212 */ /* 0x000fe400078ec0ff */
[----:B------:R-:W-:Y:S02]  /*1e270*/  SHF.R.U32.HI R0, RZ, 0x10, R12 ;  /* 0x00000010ff007819 */ /* 0x000fe4000001160c */
[----:B------:R-:W-:Y:S02]  /*1e280*/  LOP3.LUT R3, R12, 0xff, RZ, 0xc0, !PT ;  /* 0x000000ff0c037812 */ /* 0x000fe400078ec0ff */
[----:B------:R-:W-:-:S02]  /*1e290*/  PRMT R14, R24, 0x5410, R7 ;  /* 0x00005410180e7816 */ /* 0x000fc40000000007 */
[----:B------:R-:W-:Y:S02]  /*1e2a0*/  PRMT R13, R6, 0x5410, R13 ;  /* 0x00005410060d7816 */ /* 0x000fe4000000000d */
[----:B------:R-:W-:Y:S02]  /*1e2b0*/  SHF.R.U32.HI R7, RZ, 0x18, R12 ;  /* 0x00000018ff077819 */ /* 0x000fe4000001160c */
[----:B------:R-:W-:Y:S02]  /*1e2c0*/  LOP3.LUT R6, R0, 0xff, RZ, 0xc0, !PT ;  /* 0x000000ff00067812 */ /* 0x000fe400078ec0ff */
[----:B------:R-:W-:Y:S02]  /*1e2d0*/  PRMT R3, R3, 0x5410, R2 ;  /* 0x0000541003037816 */ /* 0x000fe40000000002 */
[----:B------:R-:W-:Y:S01]  /*1e2e0*/  PRMT R6, R6, 0x5410, R7 ;  /* 0x0000541006067816 */ /* 0x000fe20000000007 */
[----:B------:R-:W-:Y:S01]  /*1e2f0*/  HMMA.16816.F32.BF16 R76, R16, R36, R56 ;  /* 0x00000024104c723c */ /* 0x000fe20000041838 */
[----:B------:R-:W-:-:S02]  /*1e300*/  HSET2.LE.AND R2, R13, R249, PT ;  /* 0x000000f90d027233 */ /* 0x000fc40003803000 */
[----:B------:R-:W-:-:S03]  /*1e310*/  HSET2.LE.AND R3, R3, R249, PT ;  /* 0x000000f903037233 */ /* 0x000fc60003803000 */
[----:B------:R-:W-:Y:S01]  /*1e320*/  HMMA.16816.F32.BF16 R64, R16, R38, R44 ;  /* 0x000000261040723c */ /* 0x000fe2000004182c */
[--C-:B------:R-:W-:Y:S01]  /*1e330*/  HSET2.LE.AND R6, R6, R249.reuse, PT ;  /* 0x000000f906067233 */ /* 0x100fe20003803000 */
[----:B------:R-:W-:Y:S01]  /*1e340*/  LDSM.16.MT88.4 R36, [R188+0x5000] ;  /* 0x00500000bc24783b */ /* 0x000fe20000004200 */
[----:B------:R-:W-:-:S04]  /*1e350*/  HSET2.LE.AND R0, R14, R249, PT ;  /* 0x000000f90e007233 */ /* 0x000fc80003803000 */
[----:B------:R-:W-:Y:S02]  /*1e360*/  LOP3.LUT R16, R85, R217, R28, 0x96, !PT ;  /* 0x000000d955107212 */ /* 0x000fe400078e961c */
[----:B------:R-:W-:Y:S02]  /*1e370*/  LOP3.LUT R15, R162, R2, RZ, 0xc0, !PT ;  /* 0x00000002a20f7212 */ /* 0x000fe400078ec0ff */
[----:B------:R-:W-:Y:S01]  /*1e380*/  LOP3.LUT R12, R116, R3, RZ, 0xc0, !PT ;  /* 0x00000003740c7212 */ /* 0x000fe200078ec0ff */
[----:B------:R-:W-:Y:S01]  /*1e390*/  IMAD.WIDE.U32 R2, R16, -0x326172a9, RZ ;  /* 0xcd9e8d5710027825 */ /* 0x000fe200078e00ff */
[----:B-1----:R-:W-:Y:S01]  /*1e3a0*/  HMMA.16816.F32.BF16 R60, R8, R20, R80 ;  /* 0x00000014083c723c */ /* 0x002fe20000041850 */
[----:B------:R-:W-:Y:S01]  /*1e3b0*/  LOP3.LUT R13, R92, R6, RZ, 0xc0, !PT ;  /* 0x000000065c0d7212 */ /* 0x000fe200078ec0ff */
[----:B------:R2:W5:Y:S01]  /*1e3c0*/  LDL.LU R116, [R1+0x3c4] ;  /* 0x0003c40001747983 */ /* 0x0005620000300800 */
[----:B------:R-:W-:Y:S01]  /*1e3d0*/  IMAD.WIDE.U32 R6, R96, -0x2daee0ad, RZ ;  /* 0xd2511f5360067825 */ /* 0x000fe200078e00ff */
[----:B------:R-:W-:-:S03]  /*1e3e0*/  LOP3.LUT R14, R160, R0, RZ, 0xc0, !PT ;  /* 0x00000000a00e7212 */ /* 0x000fc600078ec0ff */
[----:B------:R-:W-:Y:S01]  /*1e3f0*/  IMAD.WIDE.U32 R82, R93, -0x2daee0ad, RZ ;  /* 0xd2511f535d527825 */ /* 0x000fe200078e00ff */
[----:B------:R-:W-:-:S03]  /*1e400*/  LOP3.LUT R0, R2, 0xffff, RZ, 0xc0, !PT ;  /* 0x0000ffff02007812 */ /* 0x000fc600078ec0ff */
[----:B------:R-:W-:Y:S01]  /*1e410*/  IMAD.WIDE.U32 R18, R29, -0x326172a9, RZ ;  /* 0xcd9e8d571d127825 */ /* 0x000fe200078e00ff */
[----:B------:R-:W-:Y:S01]  /*1e420*/  LOP3.LUT R80, R83, R217, R6, 0x96, !PT ;  /* 0x000000d953507212 */ /* 0x000fe200078e9606 */
[----:B------:R-:W-:Y:S01]  /*1e430*/  HMMA.16816.F32.BF16 R24, R8, R34, R40 ;  /* 0x000000220818723c */ /* 0x000fe20000041828 */
[----:B------:R-:W-:-:S05]  /*1e440*/  SHF.R.U32.HI R6, RZ, 0x8, R0 ;  /* 0x00000008ff067819 */ /* 0x000fca0000011600 */
[----:B------:R-:W-:Y:S01]  /*1e450*/  HMMA.16816.F32.BF16 R56, R8, R22, R72 ;  /* 0x000000160838723c */ /* 0x000fe20000041848 */
[----:B------:R-:W-:-:S05]  /*1e460*/  LOP3.LUT R0, R3, R222, R18, 0x96, !PT ;  /* 0x000000de03007212 */ /* 0x000fca00078e9612 */
[----:B------:R-:W-:Y:S01]  /*1e470*/  HMMA.16816.F32.BF16 R44, R8, R32, R52 ;  /* 0x00000020082c723c */ /* 0x000fe20000041834 */
[----:B------:R-:W-:Y:S01]  /*1e480*/  LOP3.LUT R40, R95, R217, R30, 0x96, !PT ;  /* 0x000000d95f287212 */ /* 0x000fe200078e961e */
[----:B------:R-:W-:Y:S01]  /*1e490*/  IMAD.WIDE.U32 R16, R89, -0x326172a9, RZ ;  /* 0xcd9e8d5759107825 */ /* 0x000fe200078e00ff */
[----:B------:R-:W-:Y:S01]  /*1e4a0*/  SHF.R.U32.HI R3, RZ, 0x10, R2 ;  /* 0x00000010ff037819 */ /* 0x000fe20000011602 */
[----:B------:R-:W1:Y:S01]  /*1e4b0*/  LDSM.16.MT88.4 R28, [R171+0x5000] ;  /* 0x00500000ab1c783b */ /* 0x000e620000004200 */
[----:B------:R-:W-:Y:S02]  /*1e4c0*/  LOP3.LUT R41, R7, R219, R148, 0x96, !PT ;  /* 0x000000db07297212 */ /* 0x000fe400078e9694 */
[----:B------:R-:W-:Y:S01]  /*1e4d0*/  LOP3.LUT R7, R2, 0xff, RZ, 0xc0, !PT ;  /* 0x000000ff02077812 */ /* 0x000fe200078ec0ff */
[----:B------:R-:W-:Y:S01]  /*1e4e0*/  IMAD.MOV.U32 R162, RZ, RZ, R152 ;  /* 0x000000ffffa27224 */ /* 0x000fe200078e0098 */
[----:B------:R-:W-:Y:S01]  /*1e4f0*/  SHF.R.U32.HI R9, RZ, 0x18, R2 ;  /* 0x00000018ff097819 */ /* 0x000fe20000011602 */
[----:B------:R2:W5:Y:S01]  /*1e500*/  LDL.LU R92, [R1+0x3c0] ;  /* 0x0003c000015c7983 */ /* 0x0005620000300800 */
[----:B------:R-:W-:-:S02]  /*1e510*/  LOP3.LUT R10, R3, 0xff, RZ, 0xc0, !PT ;  /* 0x000000ff030a7812 */ /* 0x000fc400078ec0ff */
[C---:B------:R-:W-:Y:S02]  /*1e520*/  LOP3.LUT R2, R0.reuse, 0xffff, RZ, 0xc0, !PT ;  /* 0x0000ffff00027812 */ /* 0x040fe400078ec0ff */
[----:B------:R-:W-:Y:S02]  /*1e530*/  SHF.R.U32.HI R3, RZ, 0x10, R0 ;  /* 0x00000010ff037819 */ /* 0x000fe40000011600 */
[----:B------:R-:W-:Y:S02]  /*1e540*/  PRMT R11, R7, 0x5410, R6 ;  /* 0x00005410070b7816 */ /* 0x000fe40000000006 */
[----:B------:R-:W-:Y:S02]  /*1e550*/  LOP3.LUT R8, R0, 0xff, RZ, 0xc0, !PT ;  /* 0x000000ff00087812 */ /* 0x000fe400078ec0ff */
[----:B------:R-:W-:Y:S02]  /*1e560*/  SHF.R.U32.HI R7, RZ, 0x18, R0 ;  /* 0x00000018ff077819 */ /* 0x000fe40000011600 */
[----:B------:R-:W-:-:S02]  /*1e570*/  SHF.R.U32.HI R6, RZ, 0x8, R2 ;  /* 0x00000008ff067819 */ /* 0x000fc40000011602 */
[----:B------:R-:W-:Y:S01]  /*1e580*/  LOP3.LUT R0, R3, 0xff, RZ, 0xc0, !PT ;  /* 0x000000ff03007812 */ /* 0x000fe200078ec0ff */
[----:B------:R-:W-:Y:S01]  /*1e590*/  IMAD.WIDE.U32 R2, R87, -0x326172a9, RZ ;  /* 0xcd9e8d5757027825 */ /* 0x000fe200078e00ff */
[----:B------:R-:W-:Y:S02]  /*1e5a0*/  PRMT R6, R8, 0x5410, R6 ;  /* 0x0000541008067816 */ /* 0x000fe40000000006 */
[----:B------:R-:W-:Y:S02]  /*1e5b0*/  PRMT R10, R10, 0x5410, R9 ;  /* 0x000054100a0a7816 */ /* 0x000fe40000000009 */
[----:B------:R-:W-:Y:S02]  /*1e5c0*/  PRMT R9, R0, 0x5410, R7 ;  /* 0x0000541000097816 */ /* 0x000fe40000000007 */
[----:B------:R-:W-:Y:S02]  /*1e5d0*/  LOP3.LUT R0, R3, R222, R16, 0x96, !PT ;  /* 0x000000de03007212 */ /* 0x000fe400078e9610 */
[----:B------:R-:W-:-:S02]  /*1e5e0*/  LOP3.LUT R16, R2, 0xffff, RZ, 0xc0, !PT ;  /* 0x0000ffff02107812 */ /* 0x000fc400078ec0ff */
[--C-:B------:R-:W-:Y:S01]  /*1e5f0*/  HSET2.LE.AND R3, R6, R249.reuse, PT ;  /* 0x000000f906037233 */ /* 0x100fe20003803000 */
[----:B------:R-:W-:Y:S01]  /*1e600*/  HMMA.16816.F32.BF16 R48, R12, R20, R48 ;  /* 0x000000140c30723c */ /* 0x000fe20000041830 */
[--C-:B------:R-:W-:Y:S02]  /*1e610*/  HSET2.LE.AND R7, R10, R249.reuse, PT ;  /* 0x000000f90a077233 */ /* 0x100fe40003803000 */
[--C-:B------:R-:W-:Y:S02]  /*1e620*/  SHF.R.U32.HI R18, RZ, 0x10, R2.reuse ;  /* 0x00000010ff127819 */ /* 0x100fe40000011602 */
[----:B------:R-:W-:Y:S02]  /*1e630*/  HSET2.LE.AND R6, R11, R249, PT ;  /* 0x000000f90b067233 */ /* 0x000fe40003803000 */
[----:B------:R-:W-:Y:S02]  /*1e640*/  LOP3.LUT R21, R2, 0xff, RZ, 0xc0, !PT ;  /* 0x000000ff02157812 */ /* 0x000fe400078ec0ff */
[----:B------:R-:W-:-:S02]  /*1e650*/  SHF.R.U32.HI R20, RZ, 0x18, R2 ;  /* 0x00000018ff147819 */ /* 0x000fc40000011602 */
[----:B------:R-:W-:Y:S01]  /*1e660*/  LOP3.LUT R2, R0, 0xffff, RZ, 0xc0, !PT ;  /* 0x0000ffff00027812 */ /* 0x000fe200078ec0ff */
[C---:B------:R-:W-:Y:S01]  /*1e670*/  HMMA.16816.F32.BF16 R52, R12.reuse, R22, R68 ;  /* 0x000000160c34723c */ /* 0x040fe20000041844 */
[----:B------:R-:W-:Y:S02]  /*1e680*/  LOP3.LUT R8, R200, R3, RZ, 0xc0, !PT ;  /* 0x00000003c8087212 */ /* 0x000fe400078ec0ff */
[----:B------:R-:W-:Y:S02]  /*1e690*/  SHF.R.U32.HI R3, RZ, 0x10, R0 ;  /* 0x00000010ff037819 */ /* 0x000fe40000011600 */
[----:B------:R-:W-:Y:S01]  /*1e6a0*/  LOP3.LUT R11, R185, R7, RZ, 0xc0, !PT ;  /* 0x00000007b90b7212 */ /* 0x000fe200078ec0ff */
[----:B------:R-:W-:Y:S01]  /*1e6b0*/  HMMA.16816.F32.BF16 R76, R12, R32, R76 ;  /* 0x000000200c4c723c */ /* 0x000fe2000004184c */
[----:B------:R-:W-:-:S05]  /*1e6c0*/  SHF.R.U32.HI R7, RZ, 0x8, R2 ;  /* 0x00000008ff077819 */ /* 0x000fca0000011602 */
[----:B------:R-:W-:Y:S01]  /*1e6d0*/  HMMA.16816.F32.BF16 R72, R12, R34, R64 ;  /* 0x000000220c48723c */ /* 0x000fe20000041840 */
[----:B------:R-:W-:Y:S01]  /*1e6e0*/  LOP3.LUT R10, R186, R6, RZ, 0xc0, !PT ;  /* 0x00000006ba0a7212 */ /* 0x000fe200078ec0ff */
[----:B------:R-:W-:Y:S01]  /*1e6f0*/  IMAD.MOV.U32 R160, RZ, RZ, R153 ;  /* 0x000000ffffa07224 */ /* 0x000fe200078e0099 */
[----:B------:R-:W-:Y:S01]  /*1e700*/  LOP3.LUT R2, R3, 0xff, RZ, 0xc0, !PT ;  /* 0x000000ff03027812 */ /* 0x000fe200078ec0ff */
[----:B------:R-:W-:Y:S03]  /*1e710*/  LDSM.16.MT88.4 R32, [R188+0x5400] ;  /* 0x00540000bc20783b */ /* 0x000fe60000004200 */
[----:B------:R-:W-:Y:S02]  /*1e720*/  LOP3.LUT R14, R18, 0xff, RZ, 0xc0, !PT ;  /* 0x000000ff120e7812 */ /* 0x000fe400078ec0ff */
[----:B------:R-:W-:Y:S02]  /*1e730*/  LOP3.LUT R12, R0, 0xff, RZ, 0xc0, !PT ;  /* 0x000000ff000c7812 */ /* 0x000fe400078ec0ff */
[----:B------:R-:W-:-:S02]  /*1e740*/  SHF.R.U32.HI R6, RZ, 0x18, R0 ;  /* 0x00000018ff067819 */ /* 0x000fc40000011600 */
[----:B------:R-:W-:Y:S02]  /*1e750*/  PRMT R3, R14, 0x5410, R20 ;  /* 0x000054100e037816 */ /* 0x000fe40000000014 */
[--C-:B------:R-:W-:Y:S02]  /*1e760*/  HSET2.LE.AND R9, R9, R249.reuse, PT ;  /* 0x000000f909097233 */ /* 0x100fe40003803000 */
[----:B------:R-:W-:Y:S02]  /*1e770*/  PRMT R7, R12, 0x5410, R7 ;  /* 0x000054100c077816 */ /* 0x000fe40000000007 */
[----:B------:R-:W-:Y:S02]  /*1e780*/  SHF.R.U32.HI R13, RZ, 0x8, R16 ;  /* 0x00000008ff0d7819 */ /* 0x000fe40000011610 */
[----:B------:R-:W-:Y:S02]  /*1e790*/  PRMT R6, R2, 0x5410, R6 ;  /* 0x0000541002067816 */ /* 0x000fe40000000006 */
[----:B------:R-:W-:-:S02]  /*1e7a0*/  HSET2.LE.AND R2, R3, R249, PT ;  /* 0x000000f903027233 */ /* 0x000fc40003803000 */
[----:B------:R-:W-:Y:S02]  /*1e7b0*/  LOP3.LUT R9, R187, R9, RZ, 0xc0, !PT ;  /* 0x00000009bb097212 */ /* 0x000fe400078ec0ff */
[----:B------:R-:W-:Y:S02]  /*1e7c0*/  PRMT R0, R21, 0x5410, R13 ;  /* 0x0000541015007816 */ /* 0x000fe4000000000d */
[--C-:B------:R-:W-:Y:S02]  /*1e7d0*/  HSET2.LE.AND R3, R7, R249.reuse, PT ;  /* 0x000000f907037233 */ /* 0x100fe40003803000 */
[----:B------:R-:W-:Y:S02]  /*1e7e0*/  LOP3.LUT R16, R19, R218, R134, 0x96, !PT ;  /* 0x000000da13107212 */ /* 0x000fe400078e9686 */
[--C-:B------:R-:W-:Y:S02]  /*1e7f0*/  HSET2.LE.AND R6, R6, R249.reuse, PT ;  /* 0x000000f906067233 */ /* 0x100fe40003803000 */
[----:B------:R-:W-:-:S02]  /*1e800*/  HSET2.LE.AND R0, R0, R249, PT ;  /* 0x000000f900007233 */ /* 0x000fc40003803000 */
[----:B------:R-:W-:Y:S02]  /*1e810*/  LOP3.LUT R15, R231, R2, RZ, 0xc0, !PT ;  /* 0x00000002e70f7212 */ /* 0x000fe400078ec0ff */
[----:B------:R-:W-:Y:S01]  /*1e820*/  LOP3.LUT R12, R160, R3, RZ, 0xc0, !PT ;  /* 0x00000003a00c7212 */ /* 0x000fe200078ec0ff */
[----:B------:R-:W-:Y:S01]  /*1e830*/  IMAD.WIDE.U32 R2, R16, -0x2daee0ad, RZ ;  /* 0xd2511f5310027825 */ /* 0x000fe200078e00ff */
[C---:B-1----:R-:W-:Y:S01]  /*1e840*/  HMMA.16816.F32.BF16 R152, R8.reuse, R28, R60 ;  /* 0x0000001c0898723c */ /* 0x042fe2000004183c */
[----:B------:R-:W-:Y:S02]  /*1e850*/  LOP3.LUT R13, R235, R6, RZ, 0xc0, !PT ;  /* 0x00000006eb0d7212 */ /* 0x000fe400078ec0ff */
[----:B------:R-:W-:Y:S01]  /*1e860*/  IMAD.WIDE.U32 R6, R40, -0x326172a9, RZ ;  /* 0xcd9e8d5728067825 */ /* 0x000fe200078e00ff */
[----:B------:R-:W-:Y:S02]  /*1e870*/  LOP3.LUT R14, R234, R0, RZ, 0xc0, !PT ;  /* 0x00000000ea0e7212 */ /* 0x000fe400078ec0ff */
[----:B------:R-:W-:Y:S01]  /*1e880*/  HMMA.16816.F32.BF16 R64, R8, R30, R56 ;  /* 0x0000001e0840723c */ /* 0x000fe20000041838 */
[----:B------:R-:W-:-:S05]  /*1e890*/  LOP3.LUT R0, R3, R223, R84, 0x96, !PT ;  /* 0x000000df03007212 */ /* 0x000fca00078e9654 */
[C---:B------:R-:W-:Y:S06]  /*1e8a0*/  HMMA.16816.F32.BF16 R60, R8.reuse, R36, R44 ;  /* 0x00000024083c723c */ /* 0x040fec000004182c */
[----:B------:R-:W-:Y:S01]  /*1e8b0*/  HMMA.16816.F32.BF16 R68, R8, R38, R24 ;  /* 0x000000260844723c */ /* 0x000fe20000041818 */
[----:B------:R-:W-:Y:S01]  /*1e8c0*/  LOP3.LUT R18, R2, 0xffff, RZ, 0xc0, !PT ;  /* 0x0000ffff02127812 */ /* 0x000fe200078ec0ff */
[----:B------:R-:W1:Y:S05]  /*1e8d0*/  LDSM.16.MT88.4 R24, [R171+0x5400] ;  /* 0x00540000ab18783b */ /* 0x000e6a0000004200 */
[----:B------:R-:W-:Y:S01]  /*1e8e0*/  IMAD.WIDE.U32 R8, R88, -0x326172a9, RZ ;  /* 0xcd9e8d5758087825 */ /* 0x000fe200078e00ff */
[----:B------:R-:W-:-:S02]  /*1e8f0*/  LOP3.LUT R10, R17, R218, R156, 0x96, !PT ;  /* 0x000000da110a7212 */ /* 0x000fc400078e969c */
[----:B------:R-:W-:Y:S02]  /*1e900*/  LOP3.LUT R17, R7, R222, R8, 0x96, !PT ;  /* 0x000000de07117212 */ /* 0x000fe400078e9608 */
[----:B------:R-:W-:Y:S02]  /*1e910*/  LOP3.LUT R8, R0, 0xffff, RZ, 0xc0, !PT ;  /* 0x0000ffff00087812 */ /* 0x000fe400078ec0ff */
[----:B------:R-:W-:Y:S02]  /*1e920*/  LOP3.LUT R42, R9, R218, R138, 0x96, !PT ;  /* 0x000000da092a7212 */ /* 0x000fe400078e968a */
[----:B------:R-:W-:Y:S02]  /*1e930*/  LOP3.LUT R21, R2, 0xff, RZ, 0xc0, !PT ;  /* 0x000000ff02157812 */ /* 0x000fe400078ec0ff */
[--C-:B------:R-:W-:Y:S02]  /*1e940*/  SHF.R.U32.HI R19, RZ, 0x10, R2.reuse ;  /* 0x00000010ff137819 */ /* 0x100fe40000011602 */
[----:B------:R-:W-:Y:S01]  /*1e950*/  SHF.R.U32.HI R20, RZ, 0x18, R2 ;  /* 0x00000018ff147819 */ /* 0x000fe20000011602 */
[----:B------:R-:W-:Y:S01]  /*1e960*/  IMAD.WIDE.U32 R2, R10, -0x2daee0ad, RZ ;  /* 0xd2511f530a027825 */ /* 0x000fe200078e00ff */
[----:B------:R-:W-:-:S02]  /*1e970*/  SHF.R.U32.HI R9, RZ, 0x10, R0 ;  /* 0x00000010ff097819 */ /* 0x000fc40000011600 */
[----:B------:R-:W-:Y:S02]  /*1e980*/  LOP3.LUT R16, R0, 0xff, RZ, 0xc0, !PT ;  /* 0x000000ff00107812 */ /* 0x000fe400078ec0ff */
[----:B------:R-:W-:Y:S02]  /*1e990*/  SHF.R.U32.HI R10, RZ, 0x8, R8 ;  /* 0x00000008ff0a7819 */ /* 0x000fe40000011608 */
[----:B------:R-:W-:Y:S02]  /*1e9a0*/  SHF.R.U32.HI R18, RZ, 0x8, R18 ;  /* 0x00000008ff127819 */ /* 0x000fe40000011612 */
[----:B------:R-:W-:Y:S02]  /*1e9b0*/  LOP3.LUT R8, R9, 0xff, RZ, 0xc0, !PT ;  /* 0x000000ff09087812 */ /* 0x000fe400078ec0ff */
[----:B------:R-:W-:Y:S02]  /*1e9c0*/  SHF.R.U32.HI R11, RZ, 0x18, R0 ;  /* 0x00000018ff0b7819 */ /* 0x000fe40000011600 */
[----:B------:R-:W-:-:S02]  /*1e9d0*/  PRMT R9, R16, 0x5410, R10 ;  /* 0x0000541010097816 */ /* 0x000fc4000000000a */
[----:B------:R-:W-:Y:S02]  /*1e9e0*/  PRMT R18, R21, 0x5410, R18 ;  /* 0x0000541015127816 */ /* 0x000fe40000000012 */
[----:B------:R-:W-:Y:S02]  /*1e9f0*/  LOP3.LUT R19, R19, 0xff, RZ, 0xc0, !PT ;  /* 0x000000ff13137812 */ /* 0x000fe400078ec0ff */
[----:B------:R-:W-:Y:S02]  /*1ea00*/  LOP3.LUT R0, R3, R223, R90, 0x96, !PT ;  /* 0x000000df03007212 */ /* 0x000fe400078e965a */
[----:B------:R-:W-:Y:S02]  /*1ea10*/  PRMT R8, R8, 0x5410, R11 ;  /* 0x0000541008087816 */ /* 0x000fe4000000000b */
[----:B------:R-:W-:Y:S02]  /*1ea20*/  LOP3.LUT R16, R2, 0xffff, RZ, 0xc0, !PT ;  /* 0x0000ffff02107812 */ /* 0x000fe400078ec0ff */
[----:B------:R-:W-:-:S02]  /*1ea30*/  HSET2.LE.AND R3, R9, R249, PT ;  /* 0x000000f909037233 */ /* 0x000fc40003803000 */
[----:B------:R-:W-:Y:S02]  /*1ea40*/  PRMT R19, R19, 0x5410, R20 ;  /* 0x0000541013137816 */ /* 0x000fe40000000014 */
[--C-:B------:R-:W-:Y:S02]  /*1ea50*/  HSET2.LE.AND R10, R18, R249.reuse, PT ;  /* 0x000000f9120a7233 */ /* 0x100fe40003803000 */
[----:B------:R-:W-:Y:S02]  /*1ea60*/  LOP3.LUT R21, R2, 0xff, RZ, 0xc0, !PT ;  /* 0x000000ff02157812 */ /* 0x000fe400078ec0ff */
[--C-:B------:R-:W-:Y:S02]  /*1ea70*/  SHF.R.U32.HI R20, RZ, 0x10, R2.reuse ;  /* 0x00000010ff147819 */ /* 0x100fe40000011602 */
[----:B------:R-:W-:Y:S02]  /*1ea80*/  HSET2.LE.AND R9, R8, R249, PT ;  /* 0x000000f908097233 */ /* 0x000fe40003803000 */
[----:B------:R-:W-:-:S02]  /*1ea90*/  SHF.R.U32.HI R18, RZ, 0x18, R2 ;  /* 0x00000018ff127819 */ /* 0x000fc40000011602 */
[----:B------:R-:W-:Y:S02]  /*1eaa0*/  LOP3.LUT R8, R224, R3, RZ, 0xc0, !PT ;  /* 0x00000003e0087212 */ /* 0x000fe400078ec0ff */
[----:B------:R-:W-:Y:S01]  /*1eab0*/  LOP3.LUT R2, R0, 0xffff, RZ, 0xc0, !PT ;  /* 0x0000ffff00027812 */ /* 0x000fe200078ec0ff */
[----:B------:R-:W-:Y:S01]  /*1eac0*/  HMMA.16816.F32.BF16 R48, R12, R28, R48 ;  /* 0x0000001c0c30723c */ /* 0x000fe20000041830 */
[----:B------:R-:W-:-:S05]  /*1ead0*/  SHF.R.U32.HI R3, RZ, 0x10, R0 ;  /* 0x00000010ff037819 */ /* 0x000fca0000011600 */
[C---:B------:R-:W-:Y:S06]  /*1eae0*/  HMMA.16816.F32.BF16 R52, R12.reuse, R30, R52 ;  /* 0x0000001e0c34723c */ /* 0x040fec0000041834 */
[C---:B------:R-:W-:Y:S06]  /*1eaf0*/  HMMA.16816.F32.BF16 R56, R12.reuse, R36, R76 ;  /* 0x000000240c38723c */ /* 0x040fec000004184c */
[----:B------:R-:W-:Y:S01]  /*1eb00*/  HMMA.16816.F32.BF16 R44, R12, R38, R72 ;  /* 0x000000260c2c723c */ /* 0x000fe20000041848 */
[----:B------:R-:W-:Y:S01]  /*1eb10*/  HSET2.LE.AND R11, R19, R249, PT ;  /* 0x000000f9130b7233 */ /* 0x000fe20003803000 */
[----:B------:R-:W-:Y:S01]  /*1eb20*/  IMAD.WIDE.U32 R40, R41, -0x326172a9, RZ ;  /* 0xcd9e8d5729287825 */ /* 0x000fe200078e00ff */
[----:B------:R-:W-:Y:S01]  /*1eb30*/  LOP3.LUT R9, R213, R9, RZ, 0xc0, !PT ;  /* 0x00000009d5097212 */ /* 0x000fe200078ec0ff */
[----:B------:R-:W3:Y:S03]  /*1eb40*/  LDSM.16.MT88.4 R28, [R171+0x5800] ;  /* 0x00580000ab1c783b */ /* 0x000ee60000004200 */
[----:B------:R-:W-:-:S02]  /*1eb50*/  SHF.R.U32.HI R14, RZ, 0x8, R16 ;  /* 0x00000008ff0e7819 */ /* 0x000fc40000011610 */
[----:B------:R-:W-:Y:S02]  /*1eb60*/  SHF.R.U32.HI R13, RZ, 0x8, R2 ;  /* 0x00000008ff0d7819 */ /* 0x000fe40000011602 */
[----:B------:R-:W-:Y:S02]  /*1eb70*/  LOP3.LUT R16, R20, 0xff, RZ, 0xc0, !PT ;  /* 0x000000ff14107812 */ /* 0x000fe400078ec0ff */
[----:B------:R-:W-:Y:S02]  /*1eb80*/  LOP3.LUT R15, R0, 0xff, RZ, 0xc0, !PT ;  /* 0x000000ff000f7812 */ /* 0x000fe400078ec0ff */
[----:B------:R-:W-:Y:S02]  /*1eb90*/  SHF.R.U32.HI R12, RZ, 0x18, R0 ;  /* 0x00000018ff0c7819 */ /* 0x000fe40000011600 */
[----:B------:R-:W-:Y:S02]  /*1eba0*/  LOP3.LUT R2, R3, 0xff, RZ, 0xc0, !PT ;  /* 0x000000ff03027812 */ /* 0x000fe400078ec0ff */
[----:B------:R-:W-:-:S02]  /*1ebb0*/  PRMT R0, R21, 0x5410, R14 ;  /* 0x0000541015007816 */ /* 0x000fc4000000000e */
[----:B------:R-:W-:Y:S02]  /*1ebc0*/  PRMT R3, R16, 0x5410, R18 ;  /* 0x0000541010037816 */ /* 0x000fe40000000012 */
[----:B------:R-:W-:Y:S02]  /*1ebd0*/  PRMT R13, R15, 0x5410, R13 ;  /* 0x000054100f0d7816 */ /* 0x000fe4000000000d */
[----:B------:R-:W-:Y:S02]  /*1ebe0*/  PRMT R2, R2, 0x5410, R12 ;  /* 0x0000541002027816 */ /* 0x000fe4000000000c */
[--C-:B------:R-:W-:Y:S02]  /*1ebf0*/  HSET2.LE.AND R0, R0, R249.reuse, PT ;  /* 0x000000f900007233 */ /* 0x100fe40003803000 */
[--C-:B------:R-:W-:Y:S02]  /*1ec00*/  HSET2.LE.AND R12, R3, R249.reuse, PT ;  /* 0x000000f9030c7233 */ /* 0x100fe40003803000 */
[----:B------:R-:W-:-:S02]  /*1ec10*/  HSET2.LE.AND R13, R13, R249, PT ;  /* 0x000000f90d0d7233 */ /* 0x000fc40003803000 */
[----:B------:R-:W-:Y:S01]  /*1ec20*/  HSET2.LE.AND R14, R2, R249, PT ;  /* 0x000000f9020e7233 */ /* 0x000fe20003803000 */
[----:B------:R-:W-:Y:S01]  /*1ec30*/  IMAD.WIDE.U32 R2, R80, -0x326172a9, RZ ;  /* 0xcd9e8d5750027825 */ /* 0x000fe200078e00ff */
[----:B------:R-:W-:Y:S02]  /*1ec40*/  LOP3.LUT R10, R212, R10, RZ, 0xc0, !PT ;  /* 0x0000000ad40a7212 */ /* 0x000fe400078ec0ff */
[----:B------:R-:W-:Y:S02]  /*1ec50*/  LOP3.LUT R11, R201, R11, RZ, 0xc0, !PT ;  /* 0x0000000bc90b7212 */ /* 0x000fe400078ec0ff */
[----:B------:R-:W-:Y:S02]  /*1ec60*/  LOP3.LUT R22, R250, R0, RZ, 0xc0, !PT ;  /* 0x00000000fa167212 */ /* 0x000fe400078ec0ff */
[----:B------:R-:W-:Y:S02]  /*1ec70*/  LOP3.LUT R23, R247, R12, RZ, 0xc0, !PT ;  /* 0x0000000cf7177212 */ /* 0x000fe400078ec0ff */
[----:B------:R-:W-:-:S02]  /*1ec80*/  LOP3.LUT R20, R162, R13, RZ, 0xc0, !PT ;  /* 0x0000000da2147212 */ /* 0x000fc400078ec0ff */
[----:B------:R-:W-:Y:S01]  /*1ec90*/  LOP3.LUT R21, R252, R14, RZ, 0xc0, !PT ;  /* 0x0000000efc157212 */ /* 0x000fe200078ec0ff */
[----:B-1----:R-:W-:Y:S01]  /*1eca0*/  HMMA.16816.F32.BF16 R152, R8, R24, R152 ;  /* 0x000000180898723c */ /* 0x002fe20000041898 */
[----:B------:R-:W-:Y:S01]  /*1ecb0*/  LOP3.LUT R0, R3, R222, R40, 0x96, !PT ;  /* 0x000000de03007212 */ /* 0x000fe200078e9628 */
[----:B------:R-:W-:Y:S01]  /*1ecc0*/  LDSM.16.MT88.4 R160, [R171+0x5c00] ;  /* 0x005c0000aba0783b */ /* 0x000fe20000004200 */
[----:B------:R-:W-:-:S03]  /*1ecd0*/  LOP3.LUT R13, R2, 0xff, RZ, 0xc0, !PT ;  /* 0x000000ff020d7812 */ /* 0x000fc600078ec0ff */
[----:B------:R-:W-:Y:S01]  /*1ece0*/  HMMA.16816.F32.BF16 R64, R8, R26, R64 ;  /* 0x0000001a0840723c */ /* 0x000fe20000041840 */
[----:B------:R-:W-:-:S05]  /*1ecf0*/  SHF.R.U32.HI R12, RZ, 0x18, R2 ;  /* 0x00000018ff0c7819 */ /* 0x000fca0000011602 */
[C---:B------:R-:W-:Y:S06]  /*1ed00*/  HMMA.16816.F32.BF16 R48, R20.reuse, R24, R48 ;  /* 0x000000181430723c */ /* 0x040fec0000041830 */
[----:B------:R-:W-:Y:S01]  /*1ed10*/  HMMA.16816.F32.BF16 R52, R20, R26, R52 ;  /* 0x0000001a1434723c */ /* 0x000fe20000041834 */
[----:B------:R-:W1:Y:S05]  /*1ed20*/  LDSM.16.MT88.4 R24, [R188+0x5800] ;  /* 0x00580000bc18783b */ /* 0x000e6a0000004200 */
[C---:B------:R-:W-:Y:S06]  /*1ed30*/  HMMA.16816.F32.BF16 R60, R8.reuse, R32, R60 ;  /* 0x00000020083c723c */ /* 0x040fec000004183c */
[----:B------:R-:W-:Y:S07]  /*1ed40*/  HMMA.16816.F32.BF16 R36, R8, R34, R68 ;  /* 0x000000220824723c */ /* 0x000fee0000041844 */
[----:B------:R-:W-:-:S02]  /*1ed50*/  LOP3.LUT R10, R2, 0xffff, RZ, 0xc0, !PT ;  /* 0x0000ffff020a7812 */ /* 0x000fc400078ec0ff */
[----:B------:R-:W-:Y:S02]  /*1ed60*/  SHF.R.U32.HI R11, RZ, 0x10, R2 ;  /* 0x00000010ff0b7819 */ /* 0x000fe40000011602 */
[C---:B------:R-:W-:Y:S02]  /*1ed70*/  LOP3.LUT R2, R0.reuse, 0xffff, RZ, 0xc0, !PT ;  /* 0x0000ffff00027812 */ /* 0x040fe400078ec0ff */
[----:B------:R-:W-:Y:S02]  /*1ed80*/  LOP3.LUT R8, R0, 0xff, RZ, 0xc0, !PT ;  /* 0x000000ff00087812 */ /* 0x000fe400078ec0ff */
[----:B------:R-:W-:Y:S02]  /*1ed90*/  SHF.R.U32.HI R3, RZ, 0x10, R0 ;  /* 0x00000010ff037819 */ /* 0x000fe40000011600 */
[----:B------:R-:W-:Y:S02]  /*1eda0*/  SHF.R.U32.HI R2, RZ, 0x8, R2 ;  /* 0x00000008ff027819 */ /* 0x000fe40000011602 */
[----:B------:R-:W-:-:S02]  /*1edb0*/  SHF.R.U32.HI R9, RZ, 0x18, R0 ;  /* 0x00000018ff097819 */ /* 0x000fc40000011600 */
[----:B------:R-:W-:Y:S02]  /*1edc0*/  SHF.R.U32.HI R10, RZ, 0x8, R10 ;  /* 0x00000008ff0a7819 */ /* 0x000fe4000001160a */
[----:B------:R-:W-:Y:S02]  /*1edd0*/  LOP3.LUT R11, R11, 0xff, RZ, 0xc0, !PT ;  /* 0x000000ff0b0b7812 */ /* 0x000fe400078ec0ff */
[----:B------:R-:W-:Y:S02]  /*1ede0*/  LOP3.LUT R0, R3, 0xff, RZ, 0xc0, !PT ;  /* 0x000000ff03007812 */ /* 0x000fe400078ec0ff */
[----:B------:R-:W-:Y:S02]  /*1edf0*/  PRMT R8, R8, 0x5410, R2 ;  /* 0x0000541008087816 */ /* 0x000fe40000000002 */
[----:B------:R-:W-:Y:S02]  /*1ee00*/  PRMT R10, R13, 0x5410, R10 ;  /* 0x000054100d0a7816 */ /* 0x000fe4000000000a */
[----:B------:R-:W-:-:S02]  /*1ee10*/  PRMT R11, R11, 0x5410, R12 ;  /* 0x000054100b0b7816 */ /* 0x000fc4000000000c */
[----:B------:R-:W-:Y:S02]  /*1ee20*/  PRMT R0, R0, 0x5410, R9 ;  /* 0x0000541000007816 */ /* 0x000fe40000000009 */
[--C-:B------:R-:W-:Y:S02]  /*1ee30*/  HSET2.LE.AND R8, R8, R249.reuse, PT ;  /* 0x000000f908087233 */ /* 0x100fe40003803000 */
[--C-:B------:R-:W-:Y:S02]  /*1ee40*/  HSET2.LE.AND R10, R10, R249.reuse, PT ;  /* 0x000000f90a0a7233 */ /* 0x100fe40003803000 */
[--C-:B------:R-:W-:Y:S02]  /*1ee50*/  HSET2.LE.AND R9, R0, R249.reuse, PT ;  /* 0x000000f900097233 */ /* 0x100fe40003803000 */
[----:B------:R-:W-:Y:S02]  /*1ee60*/  HSET2.LE.AND R11, R11, R249, PT ;  /* 0x000000f90b0b7233 */ /* 0x000fe40003803000 */
[----:B------:R-:W-:-:S02]  /*1ee70*/  LOP3.LUT R18, R6, 0xffff, RZ, 0xc0, !PT ;  /* 0x0000ffff06127812 */ /* 0x000fc400078ec0ff */
[----:B------:R-:W-:Y:S02]  /*1ee80*/  LOP3.LUT R12, R227, R8, RZ, 0xc0, !PT ;  /* 0x00000008e30c7212 */ /* 0x000fe400078ec0ff */
[----:B------:R-:W-:Y:S02]  /*1ee90*/  LOP3.LUT R8, R17, 0xffff, RZ, 0xc0, !PT ;  /* 0x0000ffff11087812 */ /* 0x000fe400078ec0ff */
[----:B------:R-:W-:Y:S02]  /*1eea0*/  LOP3.LUT R43, R41, R218, R98, 0x96, !PT ;  /* 0x000000da292b7212 */ /* 0x000fe400078e9662 */
[----:B------:R-:W-:Y:S02]  /*1eeb0*/  LOP3.LUT R14, R225, R10, RZ, 0xc0, !PT ;  /* 0x0000000ae10e7212 */ /* 0x000fe400078ec0ff */
[----:B------:R-:W-:Y:S02]  /*1eec0*/  LOP3.LUT R13, R226, R9, RZ, 0xc0, !PT ;  /* 0x00000009e20d7212 */ /* 0x000fe400078ec0ff */
[----:B------:R-:W-:-:S02]  /*1eed0*/  LOP3.LUT R15, R175, R11, RZ, 0xc0, !PT ;  /* 0x0000000baf0f7212 */ /* 0x000fc400078ec0ff */
[----:B------:R-:W-:Y:S02]  /*1eee0*/  SHF.R.U32.HI R10, RZ, 0x8, R18 ;  /* 0x00000008ff0a7819 */ /* 0x000fe40000011612 */
[----:B------:R-:W-:Y:S02]  /*1eef0*/  LOP3.LUT R18, R17, 0xff, RZ, 0xc0, !PT ;  /* 0x000000ff11127812 */ /* 0x000fe400078ec0ff */
[--C-:B------:R-:W-:Y:S02]  /*1ef00*/  SHF.R.U32.HI R9, RZ, 0x10, R17.reuse ;  /* 0x00000010ff097819 */ /* 0x100fe40000011611 */
[----:B------:R-:W-:Y:S01]  /*1ef10*/  SHF.R.U32.HI R11, RZ, 0x8, R8 ;  /* 0x00000008ff0b7819 */ /* 0x000fe20000011608 */
[----:B------:R-:W-:Y:S01]  /*1ef20*/  IMAD.WIDE.U32 R2, R43, -0x2daee0ad, RZ ;  /* 0xd2511f532b027825 */ /* 0x000fe200078e00ff */
[----:B------:R-:W-:Y:S02]  /*1ef30*/  SHF.R.U32.HI R19, RZ, 0x10, R6 ;  /* 0x00000010ff137819 */ /* 0x000fe40000011606 */
[----:B------:R-:W-:-:S02]  /*1ef40*/  SHF.R.U32.HI R17, RZ, 0x18, R17 ;  /* 0x00000018ff117819 */ /* 0x000fc40000011611 */
[----:B------:R-:W-:Y:S02]  /*1ef50*/  LOP3.LUT R8, R9, 0xff, RZ, 0xc0, !PT ;  /* 0x000000ff09087812 */ /* 0x000fe400078ec0ff */
[----:B------:R-:W-:Y:S02]  /*1ef60*/  PRMT R11, R18, 0x5410, R11 ;  /* 0x00005410120b7816 */ /* 0x000fe4000000000b */
[----:B------:R-:W-:Y:S01]  /*1ef70*/  LOP3.LUT R0, R3, R223, R82, 0x96, !PT ;  /* 0x000000df03007212 */ /* 0x000fe200078e9652 */
[C---:B------:R-:W-:Y:S01]  /*1ef80*/  HMMA.16816.F32.BF16 R56, R20.reuse, R32, R56 ;  /* 0x000000201438723c */ /* 0x040fe20000041838 */
[----:B------:R-:W-:Y:S02]  /*1ef90*/  SHF.R.U32.HI R40, RZ, 0x18, R6 ;  /* 0x00000018ff287819 */ /* 0x000fe40000011606 */
[----:B------:R-:W-:Y:S02]  /*1efa0*/  LOP3.LUT R19, R19, 0xff, RZ, 0xc0, !PT ;  /* 0x000000ff13137812 */ /* 0x000fe400078ec0ff */
[----:B------:R-:W-:Y:S01]  /*1efb0*/  PRMT R8, R8, 0x5410, R17 ;  /* 0x0000541008087816 */ /* 0x000fe20000000011 */
[----:B------:R-:W-:Y:S01]  /*1efc0*/  HMMA.16816.F32.BF16 R44, R20, R34, R44 ;  /* 0x00000022142c723c */ /* 0x000fe2000004182c */
[----:B------:R-:W-:-:S02]  /*1efd0*/  LOP3.LUT R18, R2, 0xffff, RZ, 0xc0, !PT ;  /* 0x0000ffff02127812 */ /* 0x000fc400078ec0ff */
[----:B------:R-:W-:Y:S02]  /*1efe0*/  HSET2.LE.AND R3, R11, R249, PT ;  /* 0x000000f90b037233 */ /* 0x000fe40003803000 */
[----:B------:R-:W-:Y:S01]  /*1eff0*/  LOP3.LUT R41, R6, 0xff, RZ, 0xc0, !PT ;  /* 0x000000ff06297812 */ /* 0x000fe200078ec0ff */
[----:B------:R-:W-:Y:S01]  /*1f000*/  IMAD.WIDE.U32 R6, R42, -0x2daee0ad, RZ ;  /* 0xd2511f532a067825 */ /* 0x000fe200078e00ff */
[----:B------:R-:W-:Y:S02]  /*1f010*/  LOP3.LUT R21, R2, 0xff, RZ, 0xc0, !PT ;  /* 0x000000ff02157812 */ /* 0x000fe400078ec0ff */
[--C-:B------:R-:W-:Y:S02]  /*1f020*/  SHF.R.U32.HI R20, RZ, 0x10, R2.reuse ;  /* 0x00000010ff147819 */ /* 0x100fe40000011602 */
[----:B------:R-:W-:Y:S02]  /*1f030*/  SHF.R.U32.HI R17, RZ, 0x18, R2 ;  /* 0x00000018ff117819 */ /* 0x000fe40000011602 */
[----:B------:R-:W-:-:S02]  /*1f040*/  LOP3.LUT R2, R0, 0xffff, RZ, 0xc0, !PT ;  /* 0x0000ffff00027812 */ /* 0x000fc400078ec0ff */
[----:B------:R-:W-:Y:S02]  /*1f050*/  PRMT R19, R19, 0x5410, R40 ;  /* 0x0000541013137816 */ /* 0x000fe40000000028 */
[----:B------:R-:W-:Y:S01]  /*1f060*/  HSET2.LE.AND R9, R8, R249, PT ;  /* 0x000000f908097233 */ /* 0x000fe20003803000 */
[C---:B---3--:R-:W-:Y:S01]  /*1f070*/  HMMA.16816.F32.BF16 R152, R12.reuse, R28, R152 ;  /* 0x0000001c0c98723c */ /* 0x048fe20000041898 */
[----:B------:R-:W-:Y:S02]  /*1f080*/  LOP3.LUT R8, R251, R3, RZ, 0xc0, !PT ;  /* 0x00000003fb087212 */ /* 0x000fe400078ec0ff */
[----:B------:R-:W-:Y:S02]  /*1f090*/  LOP3.LUT R3, R0, 0xff, RZ, 0xc0, !PT ;  /* 0x000000ff00037812 */ /* 0x000fe400078ec0ff */
[----:B------:R-:W-:Y:S01]  /*1f0a0*/  SHF.R.U32.HI R2, RZ, 0x8, R2 ;  /* 0x00000008ff027819 */ /* 0x000fe20000011602 */
[----:B------:R-:W-:Y:S01]  /*1f0b0*/  HMMA.16816.F32.BF16 R64, R12, R30, R64 ;  /* 0x0000001e0c40723c */ /* 0x000fe20000041840 */
[----:B------:R-:W-:-:S02]  /*1f0c0*/  LOP3.LUT R16, R7, R223, R94, 0x96, !PT ;  /* 0x000000df07107212 */ /* 0x000fc400078e965e */
[----:B------:R-:W-:-:S03]  /*1f0d0*/  HSET2.LE.AND R11, R19, R249, PT ;  /* 0x000000f9130b7233 */ /* 0x000fc60003803000 */
[----:B-1----:R-:W-:Y:S01]  /*1f0e0*/  HMMA.16816.F32.BF16 R60, R12, R24, R60 ;  /* 0x000000180c3c723c */ /* 0x002fe2000004183c */
[----:B------:R-:W-:-:S05]  /*1f0f0*/  SHF.R.U32.HI R19, RZ, 0x18, R6 ;  /* 0x00000018ff137819 */ /* 0x000fca0000011606 */
[----:B------:R-:W-:Y:S01]  /*1f100*/  HMMA.16816.F32.BF16 R36, R12, R26, R36 ;  /* 0x0000001a0c24723c */ /* 0x000fe20000041824 */
[----:B------:R-:W-:-:S06]  /*1f110*/  PRMT R10, R41, 0x5410, R10 ;  /* 0x00005410290a7816 */ /* 0x000fcc000000000a */
[----:B------:R-:W-:Y:S02]  /*1f120*/  LOP3.LUT R13, R6, 0xffff, RZ, 0xc0, !PT ;  /* 0x0000ffff060d7812 */ /* 0x000fe400078ec0ff */
[----:B------:R-:W-:Y:S02]  /*1f130*/  SHF.R.U32.HI R12, RZ, 0x8, R18 ;  /* 0x00000008ff0c7819 */ /* 0x000fe40000011612 */
[----:B------:R-:W-:Y:S02]  /*1f140*/  LOP3.LUT R7, R20, 0xff, RZ, 0xc0, !PT ;  /* 0x000000ff14077812 */ /* 0x000fe400078ec0ff */
[----:B------:R-:W-:Y:S02]  /*1f150*/  LOP3.LUT R14, R6, 0xff, RZ, 0xc0, !PT ;  /* 0x000000ff060e7812 */ /* 0x000fe400078ec0ff */
[----:B------:R-:W-:Y:S02]  /*1f160*/  SHF.R.U32.HI R18, RZ, 0x10, R6 ;  /* 0x00000010ff127819 */ /* 0x000fe40000011606 */
[----:B------:R-:W-:-:S02]  /*1f170*/  PRMT R6, R3, 0x5410, R2 ;  /* 0x0000541003067816 */ /* 0x000fc40000000002 */
[----:B------:R-:W-:Y:S02]  /*1f180*/  PRMT R15, R21, 0x5410, R12 ;  /* 0x00005410150f7816 */ /* 0x000fe4000000000c */
[--C-:B------:R-:W-:Y:S01]  /*1f190*/  SHF.R.U32.HI R2, RZ, 0x10, R0.reuse ;  /* 0x00000010ff027819 */ /* 0x100fe20000011600 */
[----:B------:R-:W1:Y:S01]  /*1f1a0*/  LDSM.16.MT88.4 R20, [R188+0x5c00] ;  /* 0x005c0000bc14783b */ /* 0x000e620000004200 */
[----:B------:R-:W-:Y:S02]  /*1f1b0*/  PRMT R12, R7, 0x5410, R17 ;  /* 0x00005410070c7816 */ /* 0x000fe40000000011 */
[----:B------:R-:W-:Y:S02]  /*1f1c0*/  LOP3.LUT R3, R2, 0xff, RZ, 0xc0, !PT ;  /* 0x000000ff02037812 */ /* 0x000fe400078ec0ff */
[----:B------:R-:W-:Y:S02]  /*1f1d0*/  SHF.R.U32.HI R7, RZ, 0x18, R0 ;  /* 0x00000018ff077819 */ /* 0x000fe40000011600 */
[--C-:B------:R-:W-:Y:S01]  /*1f1e0*/  HSET2.LE.AND R2, R6, R249.reuse, PT ;  /* 0x000000f906027233 */ /* 0x100fe20003803000 */
[----:B------:R-:W-:Y:S01]  /*1f1f0*/  IMAD.MOV.U32 R6, RZ, RZ, R172 ;  /* 0x000000ffff067224 */ /* 0x000fe200078e00ac */
[----:B------:R-:W-:-:S02]  /*1f200*/  HSET2.LE.AND R10, R10, R249, PT ;  /* 0x000000f90a0a7233 */ /* 0x000fc40003803000 */
[----:B------:R-:W-:Y:S02]  /*1f210*/  HSET2.LE.AND R0, R12, R249, PT ;  /* 0x000000f90c007233 */ /* 0x000fe40003803000 */
[----:B------:R-:W-:Y:S02]  /*1f220*/  PRMT R3, R3, 0x5410, R7 ;  /* 0x0000541003037816 */ /* 0x000fe40000000007 */
[----:B------:R-:W-:Y:S02]  /*1f230*/  LOP3.LUT R9, R246, R9, RZ, 0xc0, !PT ;  /* 0x00000009f6097212 */ /* 0x000fe400078ec0ff */
[----:B------:R-:W-:Y:S02]  /*1f240*/  LOP3.LUT R10, R243, R10, RZ, 0xc0, !PT ;  /* 0x0000000af30a7212 */ /* 0x000fe400078ec0ff */
[----:B------:R-:W-:Y:S02]  /*1f250*/  LOP3.LUT R11, R240, R11, RZ, 0xc0, !PT ;  /* 0x0000000bf00b7212 */ /* 0x000fe400078ec0ff */
[----:B------:R-:W-:-:S02]  /*1f260*/  SHF.R.U32.HI R13, RZ, 0x8, R13 ;  /* 0x00000008ff0d7819 */ /* 0x000fc4000001160d */
[----:B------:R-:W-:Y:S02]  /*1f270*/  LOP3.LUT R139, R6, R0, RZ, 0xc0, !PT ;  /* 0x00000000068b7212 */ /* 0x000fe400078ec0ff */
[----:B------:R-:W-:Y:S02]  /*1f280*/  LOP3.LUT R6, R16, 0xffff, RZ, 0xc0, !PT ;  /* 0x0000ffff10067812 */ /* 0x000fe400078ec0ff */
[----:B------:R-:W-:Y:S02]  /*1f290*/  SHF.R.U32.HI R7, RZ, 0x10, R16 ;  /* 0x00000010ff077819 */ /* 0x000fe40000011610 */
[----:B------:R-:W-:Y:S02]  /*1f2a0*/  HSET2.LE.AND R0, R3, R249, PT ;  /* 0x000000f903007233 */ /* 0x000fe40003803000 */
[----:B------:R-:W-:Y:S02]  /*1f2b0*/  PRMT R14, R14, 0x5410, R13 ;  /* 0x000054100e0e7816 */ /* 0x000fe4000000000d */
[----:B------:R-:W-:-:S02]  /*1f2c0*/  LOP3.LUT R136, R228, R2, RZ, 0xc0, !PT ;  /* 0x00000002e4887212 */ /* 0x000fc400078ec0ff */
[----:B------:R-:W-:Y:S02]  /*1f2d0*/  LOP3.LUT R13, R16, 0xff, RZ, 0xc0, !PT ;  /* 0x000000ff100d7812 */ /* 0x000fe400078ec0ff */
[----:B------:R-:W-:Y:S02]  /*1f2e0*/  HSET2.LE.AND R2, R15, R249, PT ;  /* 0x000000f90f027233 */ /* 0x000fe40003803000 */
[----:B------:R-:W-:Y:S01]  /*1f2f0*/  SHF.R.U32.HI R6, RZ, 0x8, R6 ;  /* 0x00000008ff067819 */ /* 0x000fe20000011606 */
[C---:B------:R-:W-:Y:S01]  /*1f300*/  HMMA.16816.F32.BF16 R164, R8.reuse, R28, R48 ;  /* 0x0000001c08a4723c */ /* 0x040fe20000041830 */
[----:B------:R-:W-:Y:S02]  /*1f310*/  SHF.R.U32.HI R12, RZ, 0x18, R16 ;  /* 0x00000018ff0c7819 */ /* 0x000fe40000011610 */
[----:B------:R-:W-:Y:S02]  /*1f320*/  LOP3.LUT R3, R7, 0xff, RZ, 0xc0, !PT ;  /* 0x000000ff07037812 */ /* 0x000fe400078ec0ff */
[----:B------:R-:W-:Y:S01]  /*1f330*/  LOP3.LUT R137, R229, R0, RZ, 0xc0, !PT ;  /* 0x00000000e5897212 */ /* 0x000fe200078ec0ff */
[----:B------:R-:W-:Y:S01]  /*1f340*/  HMMA.16816.F32.BF16 R28, R8, R30, R52 ;  /* 0x0000001e081c723c */ /* 0x000fe20000041834 */
[----:B------:R-:W-:-:S02]  /*1f350*/  PRMT R0, R13, 0x5410, R6 ;  /* 0x000054100d007816 */ /* 0x000fc40000000006 */
[----:B------:R-:W-:-:S03]  /*1f360*/  LOP3.LUT R138, R230, R2, RZ, 0xc0, !PT ;  /* 0x00000002e68a7212 */ /* 0x000fc600078ec0ff */
[----:B------:R-:W-:Y:S01]  /*1f370*/  HMMA.16816.F32.BF16 R156, R8, R24, R56 ;  /* 0x00000018089c723c */ /* 0x000fe20000041838 */
[----:B------:R-:W-:Y:S02]  /*1f380*/  LOP3.LUT R6, R18, 0xff, RZ, 0xc0, !PT ;  /* 0x000000ff12067812 */ /* 0x000fe400078ec0ff */
[----:B------:R-:W-:-:S03]  /*1f390*/  PRMT R2, R3, 0x5410, R12 ;  /* 0x0000541003027816 */ /* 0x000fc6000000000c */
[----:B------:R-:W-:Y:S01]  /*1f3a0*/  HMMA.16816.F32.BF16 R8, R8, R26, R44 ;  /* 0x0000001a0808723c */ /* 0x000fe2000004182c */
[----:B------:R-:W-:Y:S02]  /*1f3b0*/  PRMT R6, R6, 0x5410, R19 ;  /* 0x0000541006067816 */ /* 0x000fe40000000013 */
[--C-:B------:R-:W-:Y:S02]  /*1f3c0*/  HSET2.LE.AND R2, R2, R249.reuse, PT ;  /* 0x000000f902027233 */ /* 0x100fe40003803000 */
[--C-:B------:R-:W-:Y:S02]  /*1f3d0*/  HSET2.LE.AND R3, R14, R249.reuse, PT ;  /* 0x000000f90e037233 */ /* 0x100fe40003803000 */
[--C-:B------:R-:W-:Y:S02]  /*1f3e0*/  HSET2.LE.AND R0, R0, R249.reuse, PT ;  /* 0x000000f900007233 */ /* 0x100fe40003803000 */
[----:B------:R-:W-:Y:S02]  /*1f3f0*/  HSET2.LE.AND R6, R6, R249, PT ;  /* 0x000000f906067233 */ /* 0x000fe40003803000 */
[----:B------:R-:W-:-:S02]  /*1f400*/  LOP3.LUT R145, R245, R2, RZ, 0xc0, !PT ;  /* 0x00000002f5917212 */ /* 0x000fc400078ec0ff */
[----:B------:R-:W-:Y:S02]  /*1f410*/  IADD3 R2, P0, R4, -0x200, RZ ;  /* 0xfffffe0004027810 */ /* 0x000fe40007f1e0ff */
[----:B------:R-:W-:Y:S02]  /*1f420*/  LOP3.LUT R144, R248, R0, RZ, 0xc0, !PT ;  /* 0x00000000f8907212 */ /* 0x000fe400078ec0ff */
[----:B------:R-:W-:Y:S02]  /*1f430*/  LOP3.LUT R146, R233, R3, RZ, 0xc0, !PT ;  /* 0x00000003e9927212 */ /* 0x000fe400078ec0ff */
[----:B------:R-:W-:Y:S02]  /*1f440*/  LOP3.LUT R147, R239, R6, RZ, 0xc0, !PT ;  /* 0x00000006ef937212 */ /* 0x000fe400078ec0ff */
[----:B------:R-:W-:Y:S01]  /*1f450*/  IADD3.X R0, R5, -0x1, RZ, P0, !PT ;  /* 0xffffffff05007810 */ /* 0x000fe200007fe4ff */
[----:B------:R2:W-:Y:S01]  /*1f460*/  STL [R1+0x68], R2 ;  /* 0x0000680201007387 */ /* 0x0005e20000100800 */
[C---:B------:R-:W-:Y:S03]  /*1f470*/  HMMA.16816.F32.BF16 R152, R136.reuse, R160, R152 ;  /* 0x000000a08898723c */ /* 0x040fe60000041898 */
[----:B------:R2:W-:Y:S03]  /*1f480*/  STL [R1+0x54], R0 ;  /* 0x0000540001007387 */ /* 0x0005e60000100800 */
[----:B------:R-:W-:Y:S06]  /*1f490*/  HMMA.16816.F32.BF16 R148, R136, R162, R64 ;  /* 0x000000a28894723c */ /* 0x000fec0000041840 */
[C---:B------:R-:W-:Y:S06]  /*1f4a0*/  HMMA.16816.F32.BF16 R164, R144.reuse, R160, R164 ;  /* 0x000000a090a4723c */ /* 0x040fec00000418a4 */
[C---:B------:R-:W-:Y:S06]  /*1f4b0*/  HMMA.16816.F32.BF16 R160, R144.reuse, R162, R28 ;  /* 0x000000a290a0723c */ /* 0x040fec000004181c */
[C---:B-1----:R-:W-:Y:S06]  /*1f4c0*/  HMMA.16816.F32.BF16 R156, R144.reuse, R20, R156 ;  /* 0x00000014909c723c */ /* 0x042fec000004189c */
[----:B------:R-:W-:Y:S06]  /*1f4d0*/  HMMA.16816.F32.BF16 R144, R144, R22, R8 ;  /* 0x000000169090723c */ /* 0x000fec0000041808 */
[C---:B------:R-:W-:Y:S06]  /*1f4e0*/  HMMA.16816.F32.BF16 R140, R136.reuse, R20, R60 ;  /* 0x00000014888c723c */ /* 0x040fec000004183c */
[----:B------:R-:W-:Y:S07]  /*1f4f0*/  HMMA.16816.F32.BF16 R136, R136, R22, R36 ;  /* 0x000000168888723c */ /* 0x000fee0000041824 */
[----:B------:R-:W-:-:S02]  /*1f500*/  IMAD.MOV.U32 R38, RZ, RZ, R244 ;  /* 0x000000ffff267224 */ /* 0x000fc400078e00f4 */
[----:B------:R-:W-:Y:S02]  /*1f510*/  IMAD.MOV.U32 R39, RZ, RZ, R232 ;  /* 0x000000ffff277224 */ /* 0x000fe400078e00e8 */
[----:B------:R-:W-:Y:S02]  /*1f520*/  IMAD.MOV.U32 R36, RZ, RZ, R242 ;  /* 0x000000ffff247224 */ /* 0x000fe400078e00f2 */
[----:B--2---:R-:W-:-:S11]  /*1f530*/  IMAD.MOV.U32 R37, RZ, RZ, R241 ;  /* 0x000000ffff257224 */ /* 0x004fd600078e00f1 */
.L_x_1050:
[----:B------:R-:W2:Y:S04]  /*1f540*/  LDL R2, [R1+0x370] ;  /* 0x0003700001027983 */ /* 0x000ea80000100800 */
[----:B------:R-:W2:Y:S02]  /*1f550*/  LDL R0, [R1+0x50] ;  /* 0x0000500001007983 */ /* 0x000ea40000100800 */
[----:B--2---:R-:W-:-:S13]  /*1f560*/  ISETP.GT.AND P0, PT, R0, R2, PT ;  /* 0x000000020000720c */ /* 0x004fda0003f04270 */
[----:B------:R-:W-:Y:S05]  /*1f570*/  @!P0 BRA `(.L_x_1055) ;  /* 0x000000f000148947 */ /* 0x000fea0003800000 */
[----:B------:R-:W2:Y:S04]  /*1f580*/  LDL.LU R6, [R1+0x290] ;  /* 0x0002900001067983 */ /* 0x000ea80000300800 */
[----:B------:R-:W3:Y:S04]  /*1f590*/  LDL.LU R4, [R1+0x294] ;  /* 0x0002940001047983 */ /* 0x000ee80000300800 */
[----:B------:R-:W4:Y:S04]  /*1f5a0*/  LDL.LU R5, [R1+0x1a8] ;  /* 0x0001a80001057983 */ /* 0x000f280000300800 */
[----:B------:R-:W4:Y:S01]  /*1f5b0*/  LDL.64 R10, [R1+0x110] ;  /* 0x00011000010a7983 */ /* 0x000f220000100a00 */
[----:B-----5:R-:W-:Y:S01]  /*1f5c0*/  ISETP.GE.AND P4, PT, R92, R116, PT ;  /* 0x000000745c00720c */ /* 0x020fe20003f86270 */
[----:B------:R-:W-:Y:S01]  /*1f5d0*/  IMAD.MOV.U32 R133, RZ, RZ, R38 ;  /* 0x000000ffff857224 */ /* 0x000fe200078e0026 */
[----:B------:R-:W-:Y:S01]  /*1f5e0*/  MOV R135, R36 ;  /* 0x0000002400877202 */ /* 0x000fe20000000f00 */
[----:B------:R-:W-:-:S02]  /*1f5f0*/  IMAD.MOV.U32 R132, RZ, RZ, R39 ;  /* 0x000000ffff847224 */ /* 0x000fc400078e0027 */
[----:B------:R-:W-:Y:S01]  /*1f600*/  IMAD.MOV.U32 R134, RZ, RZ, R37 ;  /* 0x000000ffff867224 */ /* 0x000fe200078e0025 */
[----:B--2---:R-:W-:Y:S02]  /*1f610*/  SHF.R.S32.HI R2, RZ, 0x1f, R6 ;  /* 0x0000001fff027819 */ /* 0x004fe40000011406 */
[----:B---3--:R-:W-:Y:S02]  /*1f620*/  SHF.R.S32.HI R0, RZ, 0x1f, R4 ;  /* 0x0000001fff007819 */ /* 0x008fe40000011404 */
[C---:B------:R-:W-:Y:S01]  /*1f630*/  SHF.L.U64.HI R7, R6.reuse, 0x1, R2 ;  /* 0x0000000106077819 */ /* 0x040fe20000010202 */
[----:B----4-:R-:W-:Y:S01]  /*1f640*/  IMAD R3, R5, 0x38, R6 ;  /* 0x0000003805037824 */ /* 0x010fe200078e0206 */
[----:B------:R-:W-:Y:S02]  /*1f650*/  SHF.L.U32 R6, R6, 0x1, RZ ;  /* 0x0000000106067819 */ /* 0x000fe400000006ff */
[C---:B------:R-:W-:Y:S01]  /*1f660*/  SHF.L.U64.HI R2, R4.reuse, 0x1, R0 ;  /* 0x0000000104027819 */ /* 0x040fe20000010200 */
[----:B------:R-:W-:Y:S01]  /*1f670*/  IMAD.SHL.U32 R0, R4, 0x2, RZ ;  /* 0x0000000204007824 */ /* 0x000fe200078e00ff */
[----:B------:R-:W-:Y:S01]  /*1f680*/  STL [R1+0x360], R7 ;  /* 0x0003600701007387 */ /* 0x000fe20000100800 */
[----:B------:R-:W-:-:S02]  /*1f690*/  IMAD R4, R11, 0x60, RZ ;  /* 0x000000600b047824 */ /* 0x000fc400078e02ff */
[----:B------:R-:W-:Y:S01]  /*1f6a0*/  IMAD.WIDE.U32 R8, R10, 0x60, RZ ;  /* 0x000000600a087825 */ /* 0x000fe200078e00ff */
[----:B------:R1:W-:Y:S04]  /*1f6b0*/  STL [R1+0x364], R6 ;  /* 0x0003640601007387 */ /* 0x0003e80000100800 */
[----:B------:R2:W-:Y:S04]  /*1f6c0*/  STL [R1+0x358], R2 ;  /* 0x0003580201007387 */ /* 0x0005e80000100800 */
[----:B------:R3:W-:Y:S01]  /*1f6d0*/  STL [R1+0x35c], R0 ;  /* 0x00035c0001007387 */ /* 0x0007e20000100800 */
[----:B-1----:R-:W-:Y:S01]  /*1f6e0*/  IMAD.WIDE.U32 R6, R5, 0x70, RZ ;  /* 0x0000007005067825 */ /* 0x002fe200078e00ff */
[----:B--2---:R-:W-:-:S04]  /*1f6f0*/  SHF.R.S32.HI R2, RZ, 0x1f, R5 ;  /* 0x0000001fff027819 */ /* 0x004fc80000011405 */
[----:B------:R-:W-:Y:S01]  /*1f700*/  STL.64 [R1+0x340], R6 ;  /* 0x0003400601007387 */ /* 0x000fe20000100a00 */
[C---:B------:R-:W-:Y:S01]  /*1f710*/  SHF.L.U64.HI R5, R10.reuse, 0x6, R11 ;  /* 0x000000060a057819 */ /* 0x040fe2000001020b */
[----:B------:R-:W-:Y:S01]  /*1f720*/  IMAD.SHL.U32 R10, R10, 0x40, RZ ;  /* 0x000000400a0a7824 */ /* 0x000fe200078e00ff */
[----:B---3--:R-:W-:Y:S01]  /*1f730*/  IADD3 R0, R3, 0x1, RZ ;  /* 0x0000000103007810 */ /* 0x008fe20007ffe0ff */
[----:B------:R-:W-:Y:S02]  /*1f740*/  IMAD R2, R2, 0x70, RZ ;  /* 0x0000007002027824 */ /* 0x000fe400078e02ff */
[----:B------:R1:W-:Y:S01]  /*1f750*/  STL [R1+0x3bc], R5 ;  /* 0x0003bc0501007387 */ /* 0x0003e20000100800 */
[----:B------:R-:W-:-:S03]  /*1f760*/  SHF.R.S32.HI R3, RZ, 0x1f, R0 ;  /* 0x0000001fff037819 */ /* 0x000fc60000011400 */
[----:B------:R2:W-:Y:S04]  /*1f770*/  STL.64 [R1+0x3b0], R8 ;  /* 0x0003b00801007387 */ /* 0x0005e80000100a00 */
[----:B------:R2:W-:Y:S01]  /*1f780*/  STL [R1+0x3b8], R10 ;  /* 0x0003b80a01007387 */ /* 0x0005e20000100800 */
[----:B-1----:R-:W-:Y:S02]  /*1f790*/  IADD3 R5, R4, R9, RZ ;  /* 0x0000000904057210 */ /* 0x002fe40007ffe0ff */
[C---:B------:R-:W-:Y:S01]  /*1f7a0*/  SHF.L.U64.HI R4, R0.reuse, 0x1, R3 ;  /* 0x0000000100047819 */ /* 0x040fe20000010203 */
[----:B------:R-:W-:Y:S01]  /*1f7b0*/  IMAD.SHL.U32 R3, R0, 0x2, RZ ;  /* 0x0000000200037824 */ /* 0x000fe200078e00ff */
[----:B------:R-:W-:Y:S01]  /*1f7c0*/  IADD3 R0, R7, R2, RZ ;  /* 0x0000000207007210 */ /* 0x000fe20007ffe0ff */
[----:B------:R2:W-:Y:S04]  /*1f7d0*/  STL [R1+0x354], R5 ;  /* 0x0003540501007387 */ /* 0x0005e80000100800 */
[----:B------:R2:W-:Y:S04]  /*1f7e0*/  STL [R1+0x350], R4 ;  /* 0x0003500401007387 */ /* 0x0005e80000100800 */
[----:B------:R2:W-:Y:S04]  /*1f7f0*/  STL [R1+0x348], R0 ;  /* 0x0003480001007387 */ /* 0x0005e80000100800 */
[----:B------:R2:W-:Y:S02]  /*1f800*/  STL [R1+0x34c], R3 ;  /* 0x00034c0301007387 */ /* 0x0005e40000100800 */
.L_x_1058:
[----:B-12---:R-:W2:Y:S01]  /*1f810*/  LDL R0, [R1+0x50] ;  /* 0x0000500001007983 */ /* 0x006ea20000100800 */
[----:B------:R-:W-:Y:S04]  /*1f820*/  DEPBAR.LE SB0, 0x0 ;  /* 0x000080000000791a */ /* 0x000fe80000000000 */
[----:B------:R-:W3:Y:S01]  /*1f830*/  LDL.64 R18, [R1+0x60] ;  /* 0x0000600001127983 */ /* 0x000ee20000100a00 */
[----:B------:R-:W-:Y:S05]  /*1f840*/  WARPSYNC.ALL ;  /* 0x0000000000007948 */ /* 0x000fea0003800000 */
[----:B------:R-:W4:Y:S01]  /*1f850*/  LDL.64 R6, [R1+0x380] ;  /* 0x0003800001067983 */ /* 0x000f220000100a00 */
[----:B------:R-:W-:Y:S05]  /*1f860*/  BSSY B0, `(.L_x_1056) ;  /* 0x0000335000007945 */ /* 0x000fea0003800000 */
[----:B------:R-:W4:Y:S06]  /*1f870*/  LDL.64 R2, [R1+0x388] ;  /* 0x0003880001027983 */ /* 0x000f2c0000100a00 */
[----:B-----5:R-:W5:Y:S01]  /*1f880*/  LDL.64 R16, [R1+0xb8] ;  /* 0x0000b80001107983 */ /* 0x020f620000100a00 */
[----:B------:R-:W-:Y:S06]  /*1f890*/  BAR.SYNC.DEFER_BLOCKING 0x0 ;  /* 0x0000000000007b1d */ /* 0x000fec0000010000 */
[----:B------:R-:W-:Y:S06]  /*1f8a0*/  @P4 STS.64 [R210+0x4008], RZ ;  /* 0x004008ffd2004388 */ /* 0x000fec0000000a00 */
[----:B------:R-:W-:Y:S04]  /*1f8b0*/  @P4 STS [R210+0x4000], RZ ;  /* 0x004000ffd2004388 */ /* 0x000fe80000000800 */
[----:B------:R-:W-:Y:S01]  /*1f8c0*/  @P4 STS [R210+0x4004], RZ ;  /* 0x004004ffd2004388 */ /* 0x000fe20000000800 */
[----:B------:R-:W1:Y:S01]  /*1f8d0*/  S2R R201, SR_TID.X ;  /* 0x0000000000c97919 */ /* 0x000e620000002100 */
[--C-:B---3--:R-:W-:Y:S01]  /*1f8e0*/  SHF.L.U64.HI R14, R18, 0x6, R19.reuse ;  /* 0x00000006120e7819 */ /* 0x108fe20000010213 */
[----:B--2---:R-:W-:Y:S01]  /*1f8f0*/  VIADD R237, R0, 0xffffffff ;  /* 0xffffffff00ed7836 */ /* 0x004fe20000000000 */
[C---:B------:R-:W-:Y:S01]  /*1f900*/  SHF.L.U64.HI R0, R18.reuse, 0x7, R19 ;  /* 0x0000000712007819 */ /* 0x040fe20000010213 */
[C---:B------:R-:W-:Y:S02]  /*1f910*/  IMAD.SHL.U32 R5, R18.reuse, 0x80, RZ ;  /* 0x0000008012057824 */ /* 0x040fe400078e00ff */
[----:B------:R-:W-:Y:S01]  /*1f920*/  IMAD.WIDE.U32 R12, R18, 0x60, RZ ;  /* 0x00000060120c7825 */ /* 0x000fe200078e00ff */
[----:B------:R-:W-:Y:S03]  /*1f930*/  SHF.R.S32.HI R4, RZ, 0x1f, R237 ;  /* 0x0000001fff047819 */ /* 0x000fe600000114ed */
[----:B------:R-:W-:Y:S02]  /*1f940*/  IMAD R0, R0, R237, RZ ;  /* 0x000000ed00007224 */ /* 0x000fe400078e02ff */
[----:B------:R-:W-:Y:S02]  /*1f950*/  IMAD R9, R19, 0x60, RZ ;  /* 0x0000006013097824 */ /* 0x000fe400078e02ff */
[----:B----4-:R-:W-:Y:S02]  /*1f960*/  IMAD.MOV.U32 R3, RZ, RZ, R7 ;  /* 0x000000ffff037224 */ /* 0x010fe400078e0007 */
[----:B------:R-:W-:Y:S02]  /*1f970*/  IMAD.SHL.U32 R7, R18, 0x40, RZ ;  /* 0x0000004012077824 */ /* 0x000fe400078e00ff */
[-C--:B------:R-:W-:Y:S04]  /*1f980*/  IMAD.WIDE.U32 R2, R237, R5.reuse, R2 ;  /* 0x00000005ed027225 */ /* 0x080fe800078e0002 */
[----:B------:R-:W-:Y:S01]  /*1f990*/  IMAD R0, R4, R5, R0 ;  /* 0x0000000504007224 */ /* 0x000fe200078e0200 */
[----:B------:R-:W-:Y:S01]  /*1f9a0*/  @!P4 LEA R5, P0, R18, R2, 0x5 ;  /* 0x000000021205c211 */ /* 0x000fe200078028ff */
[----:B------:R-:W-:Y:S01]  /*1f9b0*/  IMAD.IADD R9, R9, 0x1, R13 ;  /* 0x0000000109097824 */ /* 0x000fe200078e020d */
[----:B-----5:R-:W-:Y:S01]  /*1f9c0*/  @!P4 LEA R10, P6, R2, R16, 0x1 ;  /* 0x00000010020ac211 */ /* 0x020fe200078c08ff */
[----:B------:R-:W-:Y:S01]  /*1f9d0*/  IMAD.IADD R0, R3, 0x1, R0 ;  /* 0x0000000103007824 */ /* 0x000fe200078e0200 */
[----:B------:R-:W-:Y:S02]  /*1f9e0*/  @!P4 IADD3 R12, P1, R12, R2, RZ ;  /* 0x000000020c0cc210 */ /* 0x000fe40007f3e0ff */
[C---:B------:R-:W-:Y:S02]  /*1f9f0*/  @!P4 LEA R8, P5, R5.reuse, R16, 0x1 ;  /* 0x000000100508c211 */ /* 0x040fe400078a08ff */
[----:B------:R-:W-:Y:S01]  /*1fa00*/  @!P4 LEA.HI.X R13, R18, R0, R19, 0x5, P0 ;  /* 0x00000000120dc211 */ /* 0x000fe200000f2c13 */
[----:B------:R-:W-:Y:S01]  /*1fa10*/  @!P4 IMAD.X R3, R0, 0x1, R9, P1 ;  /* 0x000000010003c824 */ /* 0x000fe200008e0609 */
[-C--:B------:R-:W-:Y:S02]  /*1fa20*/  @!P4 LEA.HI.X R11, R2, R17.reuse, R0, 0x1, P6 ;  /* 0x00000011020bc211 */ /* 0x080fe400030f0c00 */
[-C--:B------:R-:W-:Y:S02]  /*1fa30*/  @!P4 LEA.HI.X R9, R5, R17.reuse, R13, 0x1, P5 ;  /* 0x000000110509c211 */ /* 0x080fe400028f0c0d */
[----:B------:R-:W-:Y:S01]  /*1fa40*/  @!P4 IADD3 R7, P3, R7, R2, RZ ;  /* 0x000000020707c210 */ /* 0x000fe20007f7e0ff */
[----:B------:R-:W-:Y:S01]  /*1fa50*/  @!PT LDS RZ, [RZ] ;  /* 0x00000000fffff984 */ /* 0x000fe20000000800 */
[----:B------:R-:W-:Y:S01]  /*1fa60*/  @!PT LDS RZ, [RZ] ;  /* 0x00000000fffff984 */ /* 0x000fe20000000800 */
[----:B------:R-:W-:Y:S01]  /*1fa70*/  @!PT LDS RZ, [RZ] ;  /* 0x00000000fffff984 */ /* 0x000fe20000000800 */
[----:B------:R-:W-:Y:S01]  /*1fa80*/  @!P4 LDGSTS.E.BYPASS.LTC128B.128 [R210+0x4000], desc[UR4][R10.64] ;  /* 0x040000000ad2cfae */ /* 0x000fe2000b901d44 */
[-C--:B------:R-:W-:Y:S02]  /*1fa90*/  @!P4 LEA R4, P0, R12, R16.reuse, 0x1 ;  /* 0x000000100c04c211 */ /* 0x080fe400078008ff */
[----:B------:R-:W-:Y:S01]  /*1faa0*/  @!P4 LEA R6, P2, R7, R16, 0x1 ;  /* 0x000000100706c211 */ /* 0x000fe200078408ff */
[----:B------:R-:W-:Y:S01]  /*1fab0*/  @!P4 IMAD.X R14, R0, 0x1, R14, P3 ;  /* 0x00000001000ec824 */ /* 0x000fe200018e060e */
[-C--:B------:R-:W-:Y:S01]  /*1fac0*/  @!P4 LEA.HI.X R5, R12, R17.reuse, R3, 0x1, P0 ;  /* 0x000000110c05c211 */ /* 0x080fe200000f0c03 */
[----:B-1----:R-:W-:Y:S02]  /*1fad0*/  IMAD.SHL.U32 R0, R201, 0x2, RZ ;  /* 0x00000002c9007824 */ /* 0x002fe400078e00ff */
[----:B------:R-:W-:Y:S01]  /*1fae0*/  @P4 STS.128 [R210+0x4800], RZ ;  /* 0x004800ffd2004388 */ /* 0x000fe20000000c00 */
[----:B------:R-:W-:Y:S02]  /*1faf0*/  @!P4 LEA.HI.X R7, R7, R17, R14, 0x1, P2 ;  /* 0x000000110707c211 */ /* 0x000fe400010f0c0e */
[----:B------:R-:W-:Y:S05]  /*1fb00*/  LOP3.LUT R0, R0, 0x6, RZ, 0xc0, !PT ;  /* 0x0000000600007812 */ /* 0x000fea00078ec0ff */
[----:B------:R-:W-:Y:S01]  /*1fb10*/  @!PT LDS RZ, [RZ] ;  /* 0x00000000fffff984 */ /* 0x000fe20000000800 */
[----:B------:R-:W-:Y:S01]  /*1fb20*/  @!PT LDS RZ, [RZ] ;  /* 0x00000000fffff984 */ /* 0x000fe20000000800 */
[----:B------:R-:W-:Y:S01]  /*1fb30*/  @!PT LDS RZ, [RZ] ;  /* 0x00000000fffff984 */ /* 0x000fe20000000800 */
[----:B------:R-:W-:Y:S01]  /*1fb40*/  @!P4 LDGSTS.E.BYPASS.LTC128B.128 [R210+0x4800], desc[UR4][R8.64] ;  /* 0x0480000008d2cfae */ /* 0x000fe2000b901d44 */
[----:B------:R-:W-:Y:S04]  /*1fb50*/  IMAD R201, R237, 0x80, R0 ;  /* 0x00000080edc97824 */ /* 0x000fe800078e0200 */
[C---:B------:R-:W-:Y:S01]  /*1fb60*/  VIADD R0, R201.reuse, 0x1 ;  /* 0x00000001c9007836 */ /* 0x040fe20000000000 */
[CC--:B------:R-:W-:Y:S01]  /*1fb70*/  ISETP.GE.AND P6, PT, R201.reuse, R205.reuse, PT ;  /* 0x000000cdc900720c */ /* 0x0c0fe20003fc6270 */
[C---:B------:R-:W-:Y:S01]  /*1fb80*/  VIADD R2, R201.reuse, 0x9 ;  /* 0x00000009c9027836 */ /* 0x040fe20000000000 */
[CC--:B------:R-:W-:Y:S01]  /*1fb90*/  ISETP.GE.AND P3, PT, R201.reuse, R204.reuse, PT ;  /* 0x000000ccc900720c */ /* 0x0c0fe20003f66270 */
[----:B------:R-:W-:Y:S01]  /*1fba0*/  @P4 STS.128 [R210+0x5000], RZ ;  /* 0x005000ffd2004388 */ /* 0x000fe20000000c00 */
[C---:B------:R-:W-:Y:S02]  /*1fbb0*/  ISETP.GE.AND P5, PT, R0.reuse, R205, PT ;  /* 0x000000cd0000720c */ /* 0x040fe40003fa6270 */
[C---:B------:R-:W-:Y:S02]  /*1fbc0*/  ISETP.GE.AND P2, PT, R0.reuse, R204, PT ;  /* 0x000000cc0000720c */ /* 0x040fe40003f46270 */
[C---:B------:R-:W-:Y:S02]  /*1fbd0*/  ISETP.GE.OR P5, PT, R0.reuse, R209, !P5 ;  /* 0x000000d10000720c */ /* 0x040fe40006fa6670 */
[C---:B------:R-:W-:Y:S01]  /*1fbe0*/  ISETP.GE.AND P1, PT, R0.reuse, R203, PT ;  /* 0x000000cb0000720c */ /* 0x040fe20003f26270 */
[----:B------:R-:W-:Y:S01]  /*1fbf0*/  @!PT LDS RZ, [RZ] ;  /* 0x00000000fffff984 */ /* 0x000fe20000000800 */
[----:B------:R-:W-:Y:S01]  /*1fc00*/  @!PT LDS RZ, [RZ] ;  /* 0x00000000fffff984 */ /* 0x000fe20000000800 */
[----:B------:R-:W-:Y:S01]  /*1fc10*/  @!PT LDS RZ, [RZ] ;  /* 0x00000000fffff984 */ /* 0x000fe20000000800 */
[----:B------:R-:W-:Y:S01]  /*1fc20*/  @!P4 LDGSTS.E.BYPASS.LTC128B.128 [R210+0x5000], desc[UR4][R6.64] ;  /* 0x0500000006d2cfae */ /* 0x000fe2000b901d44 */
[C---:B------:R-:W-:Y:S02]  /*1fc30*/  ISETP.GE.AND P0, PT, R0.reuse, R202, PT ;  /* 0x000000ca0000720c */ /* 0x040fe40003f06270 */
[C---:B------:R-:W-:Y:S02]  /*1fc40*/  ISETP.GE.OR P2, PT, R0.reuse, R208, !P2 ;  /* 0x000000d00000720c */ /* 0x040fe40005746670 */
[C---:B------:R-:W-:Y:S02]  /*1fc50*/  ISETP.GE.OR P1, PT, R0.reuse, R207, !P1 ;  /* 0x000000cf0000720c */ /* 0x040fe40004f26670 */
[----:B------:R-:W-:Y:S01]  /*1fc60*/  ISETP.GE.OR P0, PT, R0, R206, !P0 ;  /* 0x000000ce0000720c */ /* 0x000fe20004706670 */
[----:B------:R-:W-:Y:S01]  /*1fc70*/  @P4 STS.128 [R210+0x5800], RZ ;  /* 0x005800ffd2004388 */ /* 0x000fe20000000c00 */
[C---:B------:R-:W-:Y:S01]  /*1fc80*/  ISETP.GE.OR P6, PT, R201.reuse, R209, !P6 ;  /* 0x000000d1c900720c */ /* 0x040fe200077c6670 */
[C---:B------:R-:W-:Y:S01]  /*1fc90*/  VIADD R0, R201.reuse, 0x8 ;  /* 0x00000008c9007836 */ /* 0x040fe20000000000 */
[----:B------:R-:W-:Y:S05]  /*1fca0*/  ISETP.GE.OR P3, PT, R201, R208, !P3 ;  /* 0x000000d0c900720c */ /* 0x000fea0005f66670 */
        /* <DEDUP_REMOVED lines=60> */
[----:B------:R-:W-:Y:S01]  /*20070*/  ISETP.GE.AND P0, PT, R2, R202, PT ;  /* 0x000000ca0200720c */ /* 0x000fe20003f06270 */
[-C--:B-1----:R-:W-:Y:S03]  /*20080*/  HMMA.16816.F32.BF16 R20, R176, R172.reuse, R20 ;  /* 0x000000acb014723c */ /* 0x082fe60000041814 */
[----:B------:R-:W-:Y:S02]  /*20090*/  FSEL R224, R10, -INF , !P5 ;  /* 0xff8000000ae07808 */ /* 0x000fe40006800000 */
[----:B------:R-:W-:Y:S01]  /*200a0*/  ISETP.GE.OR P0, PT, R2, R206, !P0 ;  /* 0x000000ce0200720c */ /* 0x000fe20004706670 */
[C---:B------:R-:W-:Y:S04]  /*200b0*/  HMMA.16816.F32.BF16 R24, R184.reuse, R172, R24 ;  /* 0x000000acb818723c */ /* 0x040fe80000041818 */
[C---:B------:R-:W-:Y:S02]  /*200c0*/  ISETP.GE.AND P5, PT, R0.reuse, R204, PT ;  /* 0x000000cc0000720c */ /* 0x040fe40003fa6270 */
[----:B------:R-:W-:Y:S01]  /*200d0*/  FSEL R15, R15, -INF , !P0 ;  /* 0xff8000000f0f7808 */ /* 0x000fe20004000000 */
[----:B------:R-:W-:Y:S01]  /*200e0*/  IMAD.MOV.U32 R173, RZ, RZ, R3 ;  /* 0x000000ffffad7224 */ /* 0x000fe200078e0003 */
[----:B------:R-:W-:Y:S01]  /*200f0*/  ISETP.GE.OR P5, PT, R0, R208, !P5 ;  /* 0x000000d00000720c */ /* 0x000fe20006fa6670 */
[-C--:B------:R-:W-:Y:S03]  /*20100*/  HMMA.16816.F32.BF16 R28, R184, R174.reuse, R28 ;  /* 0x000000aeb81c723c */ /* 0x080fe6000004181c */
[----:B------:R-:W-:Y:S01]  /*20110*/  FSEL R4, R18, -INF , !P5 ;  /* 0xff80000012047808 */ /* 0x000fe20006800000 */
[----:B------:R-:W-:Y:S01]  /*20120*/  IMAD.MOV.U32 R18, RZ, RZ, R224 ;  /* 0x000000ffff127224 */ /* 0x000fe200078e00e0 */
[----:B------:R-:W-:Y:S01]  /*20130*/  FSEL R212, R6, -INF , !P3 ;  /* 0xff80000006d47808 */ /* 0x000fe20005800000 */
[C---:B------:R-:W-:Y:S02]  /*20140*/  HMMA.16816.F32.BF16 R32, R176.reuse, R174, R32 ;  /* 0x000000aeb020723c */ /* 0x040fe40000041820 */
[----:B------:R-:W-:Y:S02]  /*20150*/  STL [R1+0xc], R4 ;  /* 0x00000c0401007387 */ /* 0x000fe40000100800 */
[CC--:B------:R-:W-:Y:S02]  /*20160*/  ISETP.GE.AND P3, PT, R0.reuse, R203.reuse, PT ;  /* 0x000000cb0000720c */ /* 0x0c0fe40003f66270 */
[----:B------:R-:W-:Y:S01]  /*20170*/  FSEL R225, R7, -INF , !P2 ;  /* 0xff80000007e17808 */ /* 0x000fe20005000000 */
[----:B------:R-:W2:Y:S01]  /*20180*/  LDL R3, [R1+0x33c] ;  /* 0x00033c0001037983 */ /* 0x000ea20000100800 */
[C---:B------:R-:W-:Y:S02]  /*20190*/  ISETP.GE.AND P2, PT, R0.reuse, R202, PT ;  /* 0x000000ca0000720c */ /* 0x040fe40003f46270 */
[C---:B------:R-:W-:Y:S01]  /*201a0*/  ISETP.GE.AND P6, PT, R201.reuse, R203, PT ;  /* 0x000000cbc900720c */ /* 0x040fe20003fc6270 */
[----:B------:R-:W1:Y:S01]  /*201b0*/  LDSM.16.M88.4 R4, [R197] ;  /* 0x00000000c504783b */ /* 0x000e620000000200 */
[CC--:B------:R-:W-:Y:S02]  /*201c0*/  ISETP.GE.OR P3, PT, R0.reuse, R207.reuse, !P3 ;  /* 0x000000cf0000720c */ /* 0x0c0fe40005f66670 */
[----:B------:R-:W-:Y:S02]  /*201d0*/  ISETP.GE.OR P6, PT, R201, R207, !P6 ;  /* 0x000000cfc900720c */ /* 0x000fe400077c6670 */
[----:B------:R-:W-:Y:S02]  /*201e0*/  ISETP.GE.OR P2, PT, R0, R206, !P2 ;  /* 0x000000ce0000720c */ /* 0x000fe40005746670 */
[----:B------:R-:W-:Y:S01]  /*201f0*/  FSEL R180, R8, -INF , !P6 ;  /* 0xff80000008b47808 */ /* 0x000fe20007000000 */
[----:B------:R-:W3:Y:S01]  /*20200*/  LDL.64 R174, [R1+0x108] ;  /* 0x0001080001ae7983 */ /* 0x000ee20000100a00 */
[----:B------:R-:W-:Y:S02]  /*20210*/  FSEL R182, R12, -INF , !P3 ;  /* 0xff8000000cb67808 */ /* 0x000fe40005800000 */
[----:B------:R-:W-:Y:S02]  /*20220*/  FSEL R183, R9, -INF , !P1 ;  /* 0xff80000009b77808 */ /* 0x000fe40004800000 */
[----:B------:R-:W-:Y:S01]  /*20230*/  FSEL R12, R14, -INF , !P2 ;  /* 0xff8000000e0c7808 */ /* 0x000fe20005000000 */
[----:B------:R-:W4:Y:S01]  /*20240*/  LDSM.16.M88.4 R8, [R196] ;  /* 0x00000000c408783b */ /* 0x000f220000000200 */
[C---:B------:R-:W-:Y:S02]  /*20250*/  ISETP.GE.AND P1, PT, R2.reuse, R203, PT ;  /* 0x000000cb0200720c */ /* 0x040fe40003f26270 */
[CC--:B------:R-:W-:Y:S02]  /*20260*/  ISETP.GE.AND P3, PT, R2.reuse, R205.reuse, PT ;  /* 0x000000cd0200720c */ /* 0x0c0fe40003f66270 */
[----:B------:R-:W-:Y:S02]  /*20270*/  ISETP.GE.AND P2, PT, R2, R204, PT ;  /* 0x000000cc0200720c */ /* 0x000fe40003f46270 */
[----:B------:R-:W-:Y:S02]  /*20280*/  ISETP.GE.AND P6, PT, R0, R205, PT ;  /* 0x000000cd0000720c */ /* 0x000fe40003fc6270 */
[C---:B------:R-:W-:Y:S02]  /*20290*/  ISETP.GE.OR P1, PT, R2.reuse, R207, !P1 ;  /* 0x000000cf0200720c */ /* 0x040fe40004f26670 */
[CC--:B------:R-:W-:Y:S02]  /*202a0*/  ISETP.GE.OR P3, PT, R2.reuse, R209.reuse, !P3 ;  /* 0x000000d10200720c */ /* 0x0c0fe40005f66670 */
[----:B------:R-:W-:Y:S01]  /*202b0*/  ISETP.GE.OR P2, PT, R2, R208, !P2 ;  /* 0x000000d00200720c */ /* 0x000fe20005746670 */
[C---:B------:R-:W-:Y:S01]  /*202c0*/  VIADD R2, R201.reuse, 0x10 ;  /* 0x00000010c9027836 */ /* 0x040fe20000000000 */
[----:B------:R-:W-:Y:S01]  /*202d0*/  ISETP.GE.OR P6, PT, R0, R209, !P6 ;  /* 0x000000d10000720c */ /* 0x000fe200077c6670 */
[----:B------:R-:W-:Y:S01]  /*202e0*/  VIADD R0, R201, 0x11 ;  /* 0x00000011c9007836 */ /* 0x000fe20000000000 */
[----:B------:R-:W-:Y:S02]  /*202f0*/  FSEL R226, R13, -INF , !P1 ;  /* 0xff8000000de27808 */ /* 0x000fe40004800000 */
[----:B------:R-:W-:Y:S02]  /*20300*/  FSEL R252, R16, -INF , !P6 ;  /* 0xff80000010fc7808 */ /* 0x000fe40007000000 */
[C---:B------:R-:W-:Y:S02]  /*20310*/  ISETP.GE.AND P1, PT, R2.reuse, R205, PT ;  /* 0x000000cd0200720c */ /* 0x040fe40003f26270 */
[C---:B------:R-:W-:Y:S02]  /*20320*/  ISETP.GE.AND P0, PT, R2.reuse, R204, PT ;  /* 0x000000cc0200720c */ /* 0x040fe40003f06270 */
[C---:B------:R-:W-:Y:S01]  /*20330*/  ISETP.GE.AND P6, PT, R2.reuse, R203, PT ;  /* 0x000000cb0200720c */ /* 0x040fe20003fc6270 */
[-C--:B-1----:R-:W-:Y:S03]  /*20340*/  HMMA.16816.F32.BF16 R36, R176, R4.reuse, R36 ;  /* 0x00000004b024723c */ /* 0x082fe60000041824 */
[----:B------:R-:W-:Y:S02]  /*20350*/  ISETP.GE.AND P5, PT, R2, R202, PT ;  /* 0x000000ca0200720c */ /* 0x000fe40003fa6270 */
[----:B------:R-:W-:Y:S01]  /*20360*/  FSEL R248, R17, -INF , !P3 ;  /* 0xff80000011f87808 */ /* 0x000fe20005800000 */
[C---:B------:R-:W-:Y:S04]  /*20370*/  HMMA.16816.F32.BF16 R40, R184.reuse, R4, R40 ;  /* 0x00000004b828723c */ /* 0x040fe80000041828 */
[C---:B------:R-:W-:Y:S01]  /*20380*/  ISETP.GE.AND P3, PT, R0.reuse, R205, PT ;  /* 0x000000cd0000720c */ /* 0x040fe20003f66270 */
[----:B------:R-:W-:Y:S01]  /*20390*/  IMAD.MOV.U32 R17, RZ, RZ, R225 ;  /* 0x000000ffff117224 */ /* 0x000fe200078e00e1 */
[----:B------:R-:W-:Y:S01]  /*203a0*/  FSEL R19, R19, -INF , !P2 ;  /* 0xff80000013137808 */ /* 0x000fe20005000000 */
[-C--:B------:R-:W-:Y:S03]  /*203b0*/  HMMA.16816.F32.BF16 R44, R184, R6.reuse, R44 ;  /* 0x00000006b82c723c */ /* 0x080fe6000004182c */
[----:B------:R-:W-:Y:S02]  /*203c0*/  ISETP.GE.AND P2, PT, R0, R204, PT ;  /* 0x000000cc0000720c */ /* 0x000fe40003f46270 */
[C---:B------:R-:W-:Y:S01]  /*203d0*/  ISETP.GE.OR P1, PT, R2.reuse, R209, !P1 ;  /* 0x000000d10200720c */ /* 0x040fe20004f26670 */
[C---:B------:R-:W-:Y:S01]  /*203e0*/  HMMA.16816.F32.BF16 R48, R176.reuse, R6, R48 ;  /* 0x00000006b030723c */ /* 0x040fe20000041830 */
[----:B------:R-:W1:Y:S03]  /*203f0*/  LDSM.16.M88.4 R4, [R195] ;  /* 0x00000000c304783b */ /* 0x000e660000000200 */
[C---:B------:R-:W-:Y:S02]  /*20400*/  ISETP.GE.OR P0, PT, R2.reuse, R208, !P0 ;  /* 0x000000d00200720c */ /* 0x040fe40004706670 */
[C---:B------:R-:W-:Y:S01]  /*20410*/  ISETP.GE.OR P6, PT, R2.reuse, R207, !P6 ;  /* 0x000000cf0200720c */ /* 0x040fe200077c6670 */
[-C--:B----4-:R-:W-:Y:S03]  /*20420*/  HMMA.16816.F32.BF16 R52, R176, R8.reuse, R52 ;  /* 0x00000008b034723c */ /* 0x090fe60000041834 */
[----:B------:R-:W-:Y:S01]  /*20430*/  ISETP.GE.OR P5, PT, R2, R206, !P5 ;  /* 0x000000ce0200720c */ /* 0x000fe20006fa6670 */
[----:B------:R-:W-:Y:S01]  /*20440*/  VIADD R2, R201, 0x18 ;  /* 0x00000018c9027836 */ /* 0x000fe20000000000 */
[C---:B------:R-:W-:Y:S01]  /*20450*/  ISETP.GE.OR P3, PT, R0.reuse, R209, !P3 ;  /* 0x000000d10000720c */ /* 0x040fe20005f66670 */
[C---:B------:R-:W-:Y:S04]  /*20460*/  HMMA.16816.F32.BF16 R56, R184.reuse, R8, R56 ;  /* 0x00000008b838723c */ /* 0x040fe80000041838 */
[----:B------:R-:W-:Y:S02]  /*20470*/  ISETP.GE.OR P2, PT, R0, R208, !P2 ;  /* 0x000000d00000720c */ /* 0x000fe40005746670 */
[----:B------:R-:W-:Y:S01]  /*20480*/  FSEL R247, R20, -INF , !P1 ;  /* 0xff80000014f77808 */ /* 0x000fe20004800000 */
[-C--:B------:R-:W-:Y:S03]  /*20490*/  HMMA.16816.F32.BF16 R60, R184, R10.reuse, R60 ;  /* 0x0000000ab83c723c */ /* 0x080fe6000004183c */
[-C--:B------:R-:W-:Y:S01]  /*204a0*/  ISETP.GE.AND P1, PT, R0, R203.reuse, PT ;  /* 0x000000cb0000720c */ /* 0x080fe20003f26270 */
[----:B------:R-:W-:Y:S01]  /*204b0*/  IMAD.MOV.U32 R20, RZ, RZ, R226 ;  /* 0x000000ffff147224 */ /* 0x000fe200078e00e2 */
[----:B------:R-:W-:Y:S01]  /*204c0*/  FSEL R22, R22, -INF , !P0 ;  /* 0xff80000016167808 */ /* 0x000fe20004000000 */
[C---:B------:R-:W-:Y:S01]  /*204d0*/  HMMA.16816.F32.BF16 R64, R176.reuse, R10, R64 ;  /* 0x0000000ab040723c */ /* 0x040fe20000041840 */
[----:B------:R-:W4:Y:S03]  /*204e0*/  LDSM.16.M88.4 R8, [R194] ;  /* 0x00000000c208783b */ /* 0x000f260000000200 */
[-C--:B------:R-:W-:Y:S02]  /*204f0*/  ISETP.GE.AND P0, PT, R0, R202.reuse, PT ;  /* 0x000000ca0000720c */ /* 0x080fe40003f06270 */
[----:B------:R-:W-:Y:S02]  /*20500*/  FSEL R243, R21, -INF , !P3 ;  /* 0xff80000015f37808 */ /* 0x000fe40005800000 */
[----:B------:R-:W-:Y:S02]  /*20510*/  FSEL R251, R23, -INF , !P2 ;  /* 0xff80000017fb7808 */ /* 0x000fe40005000000 */
[C---:B------:R-:W-:Y:S01]  /*20520*/  ISETP.GE.AND P3, PT, R2.reuse, R203, PT ;  /* 0x000000cb0200720c */ /* 0x040fe20003f66270 */
[----:B------:R-:W5:Y:S01]  /*20530*/  LDL R23, [R1+0x3a0] ;  /* 0x0003a00001177983 */ /* 0x000f620000100800 */
[----:B------:R-:W-:Y:S02]  /*20540*/  ISETP.GE.AND P2, PT, R2, R202, PT ;  /* 0x000000ca0200720c */ /* 0x000fe40003f46270 */
[CC--:B------:R-:W-:Y:S01]  /*20550*/  ISETP.GE.OR P1, PT, R0.reuse, R207.reuse, !P1 ;  /* 0x000000cf0000720c */ /* 0x0c0fe20004f26670 */
[-C--:B-1----:R-:W-:Y:S03]  /*20560*/  HMMA.16816.F32.BF16 R68, R176, R4.reuse, R68 ;  /* 0x00000004b044723c */ /* 0x082fe60000041844 */
[-C--:B------:R-:W-:Y:S01]  /*20570*/  ISETP.GE.OR P0, PT, R0, R206.reuse, !P0 ;  /* 0x000000ce0000720c */ /* 0x080fe20004706670 */
[----:B------:R-:W-:Y:S01]  /*20580*/  VIADD R0, R201, 0x19 ;  /* 0x00000019c9007836 */ /* 0x000fe20000000000 */
[C---:B------:R-:W-:Y:S01]  /*20590*/  ISETP.GE.OR P3, PT, R2.reuse, R207, !P3 ;  /* 0x000000cf0200720c */ /* 0x040fe20005f66670 */
[C---:B------:R-:W-:Y:S04]  /*205a0*/  HMMA.16816.F32.BF16 R72, R184.reuse, R4, R72 ;  /* 0x00000004b848723c */ /* 0x040fe80000041848 */
[----:B------:R-:W-:Y:S02]  /*205b0*/  ISETP.GE.OR P2, PT, R2, R206, !P2 ;  /* 0x000000ce0200720c */ /* 0x000fe40005746670 */
[----:B------:R-:W-:Y:S01]  /*205c0*/  FSEL R250, R25, -INF , !P1 ;  /* 0xff80000019fa7808 */ /* 0x000fe20004800000 */
[-C--:B------:R-:W-:Y:S03]  /*205d0*/  HMMA.16816.F32.BF16 R76, R184, R6.reuse, R76 ;  /* 0x00000006b84c723c */ /* 0x080fe6000004184c */
[C---:B------:R-:W-:Y:S02]  /*205e0*/  ISETP.GE.AND P1, PT, R0.reuse, R203, PT ;  /* 0x000000cb0000720c */ /* 0x040fe40003f26270 */
[----:B------:R-:W-:Y:S01]  /*205f0*/  FSEL R14, R27, -INF , !P0 ;  /* 0xff8000001b0e7808 */ /* 0x000fe20004000000 */
[C---:B------:R-:W-:Y:S01]  /*20600*/  HMMA.16816.F32.BF16 R80, R176.reuse, R6, R80 ;  /* 0x00000006b050723c */ /* 0x040fe20000041850 */
[----:B------:R-:W1:Y:S03]  /*20610*/  LDSM.16.M88.4 R4, [R193] ;  /* 0x00000000c104783b */ /* 0x000e660000000200 */
[----:B------:R-:W-:Y:S02]  /*20620*/  ISETP.GE.AND P0, PT, R0, R202, PT ;  /* 0x000000ca0000720c */ /* 0x000fe40003f06270 */
[----:B------:R-:W-:Y:S01]  /*20630*/  FSEL R249, R28, -INF , !P3 ;  /* 0xff8000001cf97808 */ /* 0x000fe20005800000 */
[-C--:B----4-:R-:W-:Y:S03]  /*20640*/  HMMA.16816.F32.BF16 R84, R176, R8.reuse, R84 ;  /* 0x00000008b054723c */ /* 0x090fe60000041854 */
[----:B------:R-:W-:Y:S02]  /*20650*/  ISETP.GE.AND P3, PT, R0, R205, PT ;  /* 0x000000cd0000720c */ /* 0x000fe40003f66270 */
[----:B------:R-:W-:Y:S01]  /*20660*/  FSEL R172, R30, -INF , !P2 ;  /* 0xff8000001eac7808 */ /* 0x000fe20005000000 */
[C---:B------:R-:W-:Y:S04]  /*20670*/  HMMA.16816.F32.BF16 R88, R184.reuse, R8, R88 ;  /* 0x00000008b858723c */ /* 0x040fe80000041858 */
[C---:B------:R-:W-:Y:S02]  /*20680*/  ISETP.GE.AND P2, PT, R0.reuse, R204, PT ;  /* 0x000000cc0000720c */ /* 0x040fe40003f46270 */
[C---:B------:R-:W-:Y:S01]  /*20690*/  ISETP.GE.OR P1, PT, R0.reuse, R207, !P1 ;  /* 0x000000cf0000720c */ /* 0x040fe20004f26670 */
[-C--:B------:R-:W-:Y:S03]  /*206a0*/  HMMA.16816.F32.BF16 R92, R184, R10.reuse, R92 ;  /* 0x0000000ab85c723c */ /* 0x080fe6000004185c */
[C---:B------:R-:W-:Y:S02]  /*206b0*/  ISETP.GE.OR P0, PT, R0.reuse, R206, !P0 ;  /* 0x000000ce0000720c */ /* 0x040fe40004706670 */
[C---:B------:R-:W-:Y:S01]  /*206c0*/  ISETP.GE.OR P3, PT, R0.reuse, R209, !P3 ;  /* 0x000000d10000720c */ /* 0x040fe20005f66670 */
[C---:B------:R-:W-:Y:S01]  /*206d0*/  HMMA.16816.F32.BF16 R96, R176.reuse, R10, R96 ;  /* 0x0000000ab060723c */ /* 0x040fe20000041860 */
[----:B------:R-:W4:Y:S01]  /*206e0*/  LDSM.16.M88.4 R8, [R192] ;  /* 0x00000000c008783b */ /* 0x000f220000000200 */
[----:B------:R-:W-:Y:S04]  /*206f0*/  DEPBAR.LE SB0, 0x0 ;  /* 0x000080000000791a */ /* 0x000fe80000000000 */
[----:B------:R-:W-:Y:S01]  /*20700*/  ISETP.GE.OR P2, PT, R0, R208, !P2 ;  /* 0x000000d00000720c */ /* 0x000fe20005746670 */
[----:B------:R-:W-:Y:S01]  /*20710*/  VIADD R0, R201, 0x21 ;  /* 0x00000021c9007836 */ /* 0x000fe20000000000 */
[----:B------:R-:W-:Y:S01]  /*20720*/  FSEL R232, R33, -INF , !P3 ;  /* 0xff80000021e87808 */ /* 0x000fe20005800000 */
[----:B------:R-:W-:Y:S02]  /*20730*/  BAR.SYNC.DEFER_BLOCKING 0x0 ;  /* 0x0000000000007b1d */ /* 0x000fe40000010000 */
[----:B------:R-:W-:Y:S02]  /*20740*/  FSEL R21, R24, -INF , !P6 ;  /* 0xff80000018157808 */ /* 0x000fe40007000000 */
[-C--:B------:R-:W-:Y:S02]  /*20750*/  ISETP.GE.AND P3, PT, R0, R205.reuse, PT ;  /* 0x000000cd0000720c */ /* 0x080fe40003f66270 */
[----:B------:R-:W-:Y:S01]  /*20760*/  FSEL R13, R26, -INF , !P5 ;  /* 0xff8000001a0d7808 */ /* 0x000fe20006800000 */
[-C--:B-1----:R-:W-:Y:S05]  /*20770*/  HMMA.16816.F32.BF16 R100, R176, R4.reuse, R100 ;  /* 0x00000004b064723c */ /* 0x082fea0000041864 */
[C---:B------:R-:W-:Y:S01]  /*20780*/  ISETP.GE.AND P6, PT, R2.reuse, R205, PT ;  /* 0x000000cd0200720c */ /* 0x040fe20003fc6270 */
[C---:B------:R-:W-:Y:S04]  /*20790*/  HMMA.16816.F32.BF16 R104, R184.reuse, R4, R104 ;  /* 0x00000004b868723c */ /* 0x040fe80000041868 */
[----:B------:R-:W-:Y:S02]  /*207a0*/  ISETP.GE.AND P5, PT, R2, R204, PT ;  /* 0x000000cc0200720c */ /* 0x000fe40003fa6270 */
[-C--:B------:R-:W-:Y:S01]  /*207b0*/  ISETP.GE.OR P3, PT, R0, R209.reuse, !P3 ;  /* 0x000000d10000720c */ /* 0x080fe20005f66670 */
[-C--:B------:R-:W-:Y:S03]  /*207c0*/  HMMA.16816.F32.BF16 R108, R184, R6.reuse, R108 ;  /* 0x00000006b86c723c */ /* 0x080fe6000004186c */
[C---:B------:R-:W-:Y:S01]  /*207d0*/  ISETP.GE.OR P6, PT, R2.reuse, R209, !P6 ;  /* 0x000000d10200720c */ /* 0x040fe200077c6670 */
[----:B------:R-:W5:Y:S01]  /*207e0*/  LDL R5, [R1+0x368] ;  /* 0x0003680001057983 */ /* 0x000f620000100800 */
[----:B------:R-:W-:Y:S01]  /*207f0*/  ISETP.GE.OR P5, PT, R2, R208, !P5 ;  /* 0x000000d00200720c */ /* 0x000fe20006fa6670 */
[----:B------:R-:W-:Y:S01]  /*20800*/  VIADD R2, R201, 0x20 ;  /* 0x00000020c9027836 */ /* 0x000fe20000000000 */
[----:B------:R-:W-:Y:S01]  /*20810*/  FSEL R229, R37, -INF , !P3 ;  /* 0xff80000025e57808 */ /* 0x000fe20005800000 */
[C---:B------:R-:W-:Y:S01]  /*20820*/  HMMA.16816.F32.BF16 R112, R176.reuse, R6, R112 ;  /* 0x00000006b070723c */ /* 0x040fe20000041870 */
[----:B------:R-:W1:Y:S03]  /*20830*/  S2R R37, SR_TID.X ;  /* 0x0000000000257919 */ /* 0x000e660000002100 */
[----:B------:R-:W-:Y:S02]  /*20840*/  FSEL R16, R31, -INF , !P0 ;  /* 0xff8000001f107808 */ /* 0x000fe40004000000 */
[C---:B------:R-:W-:Y:S01]  /*20850*/  ISETP.GE.AND P0, PT, R2.reuse, R204, PT ;  /* 0x000000cc0200720c */ /* 0x040fe20003f06270 */
[-C--:B----4-:R-:W-:Y:S03]  /*20860*/  HMMA.16816.F32.BF16 R116, R176, R8.reuse, R116 ;  /* 0x00000008b074723c */ /* 0x090fe60000041874 */
[C---:B------:R-:W-:Y:S02]  /*20870*/  ISETP.GE.OR P0, PT, R2.reuse, R208, !P0 ;  /* 0x000000d00200720c */ /* 0x040fe40004706670 */
[----:B------:R-:W-:Y:S01]  /*20880*/  FSEL R245, R29, -INF , !P1 ;  /* 0xff8000001df57808 */ /* 0x000fe20004800000 */
[C---:B------:R-:W-:Y:S04]  /*20890*/  HMMA.16816.F32.BF16 R120, R184.reuse, R8, R120 ;  /* 0x00000008b878723c */ /* 0x040fe80000041878 */
[----:B------:R-:W-:Y:S02]  /*208a0*/  ISETP.GE.AND P1, PT, R2, R205, PT ;  /* 0x000000cd0200720c */ /* 0x000fe40003f26270 */
[----:B------:R-:W-:Y:S01]  /*208b0*/  FSEL R238, R38, -INF , !P0 ;  /* 0xff80000026ee7808 */ /* 0x000fe20004000000 */
[-C--:B------:R-:W-:Y:S01]  /*208c0*/  HMMA.16816.F32.BF16 R124, R184, R10.reuse, R124 ;  /* 0x0000000ab87c723c */ /* 0x080fe2000004187c */
[----:B------:R-:W4:Y:S02]  /*208d0*/  S2R R38, SR_CTAID.X ;  /* 0x0000000000267919 */ /* 0x000f240000002500 */
[----:B------:R-:W-:Y:S02]  /*208e0*/  ISETP.GE.OR P1, PT, R2, R209, !P1 ;  /* 0x000000d10200720c */ /* 0x000fe40004f26670 */
[----:B------:R-:W-:Y:S01]  /*208f0*/  FSEL R235, R32, -INF , !P6 ;  /* 0xff80000020eb7808 */ /* 0x000fe20007000000 */
[----:B------:R-:W-:Y:S04]  /*20900*/  HMMA.16816.F32.BF16 R128, R176, R10, R128 ;  /* 0x0000000ab080723c */ /* 0x000fe80000041880 */
[----:B------:R-:W-:Y:S02]  /*20910*/  ISETP.GE.AND P6, PT, R2, R203, PT ;  /* 0x000000cb0200720c */ /* 0x000fe40003fc6270 */
[----:B------:R-:W-:Y:S01]  /*20920*/  FSEL R230, R36, -INF , !P1 ;  /* 0xff80000024e67808 */ /* 0x000fe20004800000 */
[----:B------:R-:W-:Y:S01]  /*20930*/  IMAD.MOV.U32 R179, RZ, RZ, R14 ;  /* 0x000000ffffb37224 */ /* 0x000fe200078e000e */
[----:B------:R-:W-:Y:S01]  /*20940*/  FSEL R240, R34, -INF , !P5 ;  /* 0xff80000022f07808 */ /* 0x000fe20006800000 */
[----:B------:R-:W4:Y:S01]  /*20950*/  LDL R36, [R1+0x36c] ;  /* 0x00036c0001247983 */ /* 0x000f220000100800 */
[----:B------:R-:W-:Y:S01]  /*20960*/  ISETP.GE.AND P5, PT, R2, R202, PT ;  /* 0x000000ca0200720c */ /* 0x000fe20003fa6270 */
[----:B------:R-:W-:Y:S01]  /*20970*/  IMAD.MOV.U32 R177, RZ, RZ, R15 ;  /* 0x000000ffffb17224 */ /* 0x000fe200078e000f */
[----:B------:R-:W-:Y:S01]  /*20980*/  FSEL R239, R35, -INF , !P2 ;  /* 0xff80000023ef7808 */ /* 0x000fe20005000000 */
[----:B------:R-:W-:Y:S01]  /*20990*/  IMAD.MOV.U32 R178, RZ, RZ, R13 ;  /* 0x000000ffffb27224 */ /* 0x000fe200078e000d */
[----:B------:R-:W-:Y:S02]  /*209a0*/  ISETP.GE.AND P2, PT, R0, R204, PT ;  /* 0x000000cc0000720c */ /* 0x000fe40003f46270 */
[C---:B------:R-:W-:Y:S02]  /*209b0*/  ISETP.GE.OR P6, PT, R2.reuse, R207, !P6 ;  /* 0x000000cf0200720c */ /* 0x040fe400077c6670 */
[----:B------:R-:W-:Y:S01]  /*209c0*/  ISETP.GE.OR P5, PT, R2, R206, !P5 ;  /* 0x000000ce0200720c */ /* 0x000fe20006fa6670 */
[----:B------:R-:W-:Y:S01]  /*209d0*/  VIADD R2, R201, 0x28 ;  /* 0x00000028c9027836 */ /* 0x000fe20000000000 */
[C---:B------:R-:W-:Y:S02]  /*209e0*/  ISETP.GE.OR P2, PT, R0.reuse, R208, !P2 ;  /* 0x000000d00000720c */ /* 0x040fe40005746670 */
[CC--:B------:R-:W-:Y:S02]  /*209f0*/  ISETP.GE.AND P1, PT, R0.reuse, R203.reuse, PT ;  /* 0x000000cb0000720c */ /* 0x0c0fe40003f26270 */
[-C--:B------:R-:W-:Y:S02]  /*20a00*/  ISETP.GE.AND P0, PT, R0, R202.reuse, PT ;  /* 0x000000ca0000720c */ /* 0x080fe40003f06270 */
[----:B------:R-:W-:Y:S02]  /*20a10*/  FSEL R234, R39, -INF , !P2 ;  /* 0xff80000027ea7808 */ /* 0x000fe40005000000 */
[C---:B------:R-:W-:Y:S02]  /*20a20*/  ISETP.GE.AND P3, PT, R2.reuse, R203, PT ;  /* 0x000000cb0200720c */ /* 0x040fe40003f66270 */
[----:B------:R-:W-:Y:S02]  /*20a30*/  ISETP.GE.AND P2, PT, R2, R202, PT ;  /* 0x000000ca0200720c */ /* 0x000fe40003f46270 */
[CC--:B------:R-:W-:Y:S02]  /*20a40*/  ISETP.GE.OR P1, PT, R0.reuse, R207.reuse, !P1 ;  /* 0x000000cf0000720c */ /* 0x0c0fe40004f26670 */
[-C--:B------:R-:W-:Y:S01]  /*20a50*/  ISETP.GE.OR P0, PT, R0, R206.reuse, !P0 ;  /* 0x000000ce0000720c */ /* 0x080fe20004706670 */
[----:B------:R-:W-:Y:S01]  /*20a60*/  VIADD R0, R201, 0x29 ;  /* 0x00000029c9007836 */ /* 0x000fe20000000000 */
[C---:B------:R-:W-:Y:S02]  /*20a70*/  ISETP.GE.OR P3, PT, R2.reuse, R207, !P3 ;  /* 0x000000cf0200720c */ /* 0x040fe40005f66670 */
        /* <DEDUP_REMOVED lines=10> */
[C---:B------:R-:W-:Y:S02]  /*20b20*/  ISETP.GE.OR P1, PT, R0.reuse, R207, !P1 ;  /* 0x000000cf0000720c */ /* 0x040fe40004f26670 */
        /* <DEDUP_REMOVED lines=9> */
[C---:B------:R-:W-:Y:S02]  /*20bc0*/  ISETP.GE.AND P5, PT, R2.reuse, R204, PT ;  /* 0x000000cc0200720c */ /* 0x040fe40003fa6270 */
[----:B------:R-:W-:Y:S02]  /*20bd0*/  FSEL R44, R55, -INF , !P2 ;  /* 0xff800000372c7808 */ /* 0x000fe40005000000 */
[C---:B------:R-:W-:Y:S02]  /*20be0*/  ISETP.GE.OR P6, PT, R2.reuse, R209, !P6 ;  /* 0x000000d10200720c */ /* 0x040fe400077c6670 */
[----:B------:R-:W-:Y:S01]  /*20bf0*/  ISETP.GE.OR P5, PT, R2, R208, !P5 ;  /* 0x000000d00200720c */ /* 0x000fe20006fa6670 */
[----:B------:R-:W-:Y:S01]  /*20c00*/  VIADD R2, R201, 0x30 ;  /* 0x00000030c9027836 */ /* 0x000fe20000000000 */
[----:B------:R-:W-:Y:S02]  /*20c10*/  FSEL R228, R45, -INF , !P1 ;  /* 0xff8000002de47808 */ /* 0x000fe40004800000 */
[----:B------:R-:W-:Y:S02]  /*20c20*/  FSEL R241, R47, -INF , !P0 ;  /* 0xff8000002ff17808 */ /* 0x000fe40004000000 */
[C---:B------:R-:W-:Y:S01]  /*20c30*/  ISETP.GE.AND P1, PT, R2.reuse, R205, PT ;  /* 0x000000cd0200720c */ /* 0x040fe20003f26270 */
[----:B--2---:R-:W-:Y:S01]  /*20c40*/  IMAD.WIDE.U32 R8, R3, -0x326172a9, RZ ;  /* 0xcd9e8d5703087825 */ /* 0x004fe200078e00ff */
[C---:B------:R-:W-:Y:S02]  /*20c50*/  ISETP.GE.AND P0, PT, R2.reuse, R204, PT ;  /* 0x000000cc0200720c */ /* 0x040fe40003f06270 */
[C---:B------:R-:W-:Y:S02]  /*20c60*/  ISETP.GE.OR P1, PT, R2.reuse, R209, !P1 ;  /* 0x000000d10200720c */ /* 0x040fe40004f26670 */
[----:B------:R-:W-:Y:S02]  /*20c70*/  ISETP.GE.OR P0, PT, R2, R208, !P0 ;  /* 0x000000d00200720c */ /* 0x000fe40004706670 */
[----:B------:R-:W-:Y:S02]  /*20c80*/  FSEL R48, R48, -INF , !P6 ;  /* 0xff80000030307808 */ /* 0x000fe40007000000 */
[----:B------:R-:W-:Y:S02]  /*20c90*/  FSEL R50, R50, -INF , !P5 ;  /* 0xff80000032327808 */ /* 0x000fe40006800000 */
[C---:B------:R-:W-:Y:S01]  /*20ca0*/  ISETP.GE.AND P6, PT, R2.reuse, R203, PT ;  /* 0x000000cb0200720c */ /* 0x040fe20003fc6270 */
[----:B---3--:R-:W-:Y:S01]  /*20cb0*/  IMAD.MOV.U32 R174, RZ, RZ, R183 ;  /* 0x000000ffffae7224 */ /* 0x008fe200078e00b7 */
        /* <DEDUP_REMOVED lines=8> */
[-C--:B------:R-:W-:Y:S01]  /*20d40*/  ISETP.GE.OR P5, PT, R2, R206.reuse, !P5 ;  /* 0x000000ce0200720c */ /* 0x080fe20006fa6670 */
[C---:B------:R-:W-:Y:S01]  /*20d50*/  VIADD R2, R201.reuse, 0x38 ;  /* 0x00000038c9027836 */ /* 0x040fe20000000000 */
        /* <DEDUP_REMOVED lines=10> */
[----:B------:R-:W-:Y:S02]  /*20e00*/  ISETP.GE.AND P5, PT, R2, R204, PT ;  /* 0x000000cc0200720c */ /* 0x000fe40003fa6270 */
[----:B------:R-:W-:Y:S01]  /*20e10*/  FSEL R43, R57, -INF , !P1 ;  /* 0xff800000392b7808 */ /* 0x000fe20004800000 */
[----:B------:R-:W-:Y:S01]  /*20e20*/  IMAD.MOV.U32 R57, RZ, RZ, R172 ;  /* 0x000000ffff397224 */ /* 0x000fe200078e00ac */
        /* <DEDUP_REMOVED lines=9> */
[----:B------:R-:W-:Y:S01]  /*20ec0*/  FSEL R224, R62, -INF , !P2 ;  /* 0xff8000003ee07808 */ /* 0x000fe20005000000 */
[----:B------:R-:W-:Y:S01]  /*20ed0*/  IMAD.MOV.U32 R62, RZ, RZ, R16 ;  /* 0x000000ffff3e7224 */ /* 0x000fe200078e0010 */
        /* <DEDUP_REMOVED lines=10> */
[----:B-1----:R-:W-:Y:S02]  /*20f80*/  SHF.R.S32.HI R226, RZ, 0x1f, R37 ;  /* 0x0000001fffe27819 */ /* 0x002fe40000011425 */
[----:B------:R-:W-:Y:S02]  /*20f90*/  FSEL R29, R68, -INF , !P1 ;  /* 0xff800000441d7808 */ /* 0x000fe40004800000 */
[----:B------:R-:W-:Y:S02]  /*20fa0*/  ISETP.GE.AND P1, PT, R0, R203, PT ;  /* 0x000000cb0000720c */ /* 0x000fe40003f26270 */
[----:B------:R-:W-:Y:S01]  /*20fb0*/  LEA.HI R226, R226, R37, RZ, 0x5 ;  /* 0x00000025e2e27211 */ /* 0x000fe200078f28ff */
[----:B------:R-:W-:Y:S01]  /*20fc0*/  IMAD.MOV.U32 R37, RZ, RZ, R21 ;  /* 0x000000ffff257224 */ /* 0x000fe200078e0015 */
[----:B------:R-:W-:Y:S01]  /*20fd0*/  ISETP.GE.OR P1, PT, R0, R207, !P1 ;  /* 0x000000cf0000720c */ /* 0x000fe20004f26670 */
[----:B------:R-:W-:Y:S01]  /*20fe0*/  IMAD.MOV.U32 R21, RZ, RZ, R19 ;  /* 0x000000ffff157224 */ /* 0x000fe200078e0013 */
[----:B------:R-:W-:Y:S01]  /*20ff0*/  SHF.R.S32.HI R226, RZ, 0x5, R226 ;  /* 0x00000005ffe27819 */ /* 0x000fe200000114e2 */
[----:B-----5:R-:W-:Y:S01]  /*21000*/  IMAD.WIDE.U32 R184, R23, -0x2daee0ad, RZ ;  /* 0xd2511f5317b87825 */ /* 0x020fe200078e00ff */
[----:B------:R-:W-:Y:S02]  /*21010*/  FSEL R28, R73, -INF , !P1 ;  /* 0xff800000491c7808 */ /* 0x000fe40004800000 */
[----:B------:R-:W-:Y:S01]  /*21020*/  FSEL R47, R63, -INF , !P0 ;  /* 0xff8000003f2f7808 */ /* 0x000fe20004000000 */
[----:B----4-:R-:W-:Y:S01]  /*21030*/  IMAD R226, R38, 0x8, R226 ;  /* 0x0000000826e27824 */ /* 0x010fe200078e02e2 */
[----:B------:R-:W-:Y:S01]  /*21040*/  ISETP.GE.AND P0, PT, R2, R204, PT ;  /* 0x000000cc0200720c */ /* 0x000fe20003f06270 */
[----:B------:R-:W-:Y:S01]  /*21050*/  IMAD.MOV.U32 R38, RZ, RZ, R20 ;  /* 0x000000ffff267224 */ /* 0x000fe200078e0014 */
[----:B------:R-:W-:Y:S01]  /*21060*/  FSEL R64, R64, -INF , !P6 ;  /* 0xff80000040407808 */ /* 0x000fe20007000000 */
[----:B------:R-:W-:Y:S01]  /*21070*/  IMAD.WIDE.U32 R40, R226, -0x326172a9, RZ ;  /* 0xcd9e8d57e2287825 */ /* 0x000fe200078e00ff */
[----:B------:R-:W-:Y:S02]  /*21080*/  ISETP.GE.OR P0, PT, R2, R208, !P0 ;  /* 0x000000d00200720c */ /* 0x000fe40004706670 */
[----:B------:R-:W-:Y:S01]  /*21090*/  FSEL R66, R66, -INF , !P5 ;  /* 0xff80000042427808 */ /* 0x000fe20006800000 */
[----:B------:R-:W-:Y:S01]  /*210a0*/  IMAD.SHL.U32 R226, R237, 0x4, RZ ;  /* 0x00000004ede27824 */ /* 0x000fe200078e00ff */
[C---:B------:R-:W-:Y:S01]  /*210b0*/  ISETP.GE.AND P6, PT, R2.reuse, R203, PT ;  /* 0x000000cb0200720c */ /* 0x040fe20003fc6270 */
[----:B------:R-:W-:Y:S01]  /*210c0*/  STL.64 [R1+0x320], R40 ;  /* 0x0003202801007387 */ /* 0x000fe20000100a00 */
[----:B------:R-:W-:Y:S01]  /*210d0*/  ISETP.GE.AND P5, PT, R2, R202, PT ;  /* 0x000000ca0200720c */ /* 0x000fe20003fa6270 */
[----:B------:R-:W-:Y:S01]  /*210e0*/  IMAD.MOV.U32 R20, RZ, RZ, R213 ;  /* 0x000000ffff147224 */ /* 0x000fe200078e00d5 */
[----:B------:R-:W-:Y:S01]  /*210f0*/  FSEL R65, R65, -INF , !P3 ;  /* 0xff80000041417808 */ /* 0x000fe20005800000 */
[----:B------:R-:W-:Y:S01]  /*21100*/  IMAD.MOV.U32 R19, RZ, RZ, R212 ;  /* 0x000000ffff137224 */ /* 0x000fe200078e00d4 */
[----:B------:R-:W-:Y:S01]  /*21110*/  FSEL R67, R67, -INF , !P2 ;  /* 0xff80000043437808 */ /* 0x000fe20005000000 */
[----:B------:R1:W-:Y:S01]  /*21120*/  STL.64 [R1+0x328], R8 ;  /* 0x0003280801007387 */ /* 0x0003e20000100a00 */
[----:B------:R-:W-:Y:S01]  /*21130*/  FSEL R70, R70, -INF , !P0 ;  /* 0xff80000046467808 */ /* 0x000fe20004000000 */
[----:B------:R-:W-:Y:S01]  /*21140*/  IMAD.MOV.U32 R23, RZ, RZ, R22 ;  /* 0x000000ffff177224 */ /* 0x000fe200078e0016 */
[C---:B------:R-:W-:Y:S01]  /*21150*/  ISETP.GE.AND P3, PT, R0.reuse, R205, PT ;  /* 0x000000cd0000720c */ /* 0x040fe20003f66270 */
[----:B------:R-:W-:Y:S01]  /*21160*/  IMAD.MOV.U32 R22, RZ, RZ, R181 ;  /* 0x000000ffff167224 */ /* 0x000fe200078e00b5 */
[C---:B------:R-:W-:Y:S01]  /*21170*/  ISETP.GE.AND P2, PT, R0.reuse, R204, PT ;  /* 0x000000cc0000720c */ /* 0x040fe20003f46270 */
[----:B------:R-:W2:Y:S01]  /*21180*/  LDL R55, [R1+0xc] ;  /* 0x00000c0001377983 */ /* 0x000ea20000100800 */
[----:B------:R-:W-:Y:S01]  /*21190*/  ISETP.GE.AND P0, PT, R0, R202, PT ;  /* 0x000000ca0000720c */ /* 0x000fe20003f06270 */
[----:B------:R-:W-:Y:S01]  /*211a0*/  IMAD.MOV.U32 R54, RZ, RZ, R21 ;  /* 0x000000ffff367224 */ /* 0x000fe200078e0015 */
[C---:B------:R-:W-:Y:S01]  /*211b0*/  ISETP.GE.OR P6, PT, R2.reuse, R207, !P6 ;  /* 0x000000cf0200720c */ /* 0x040fe200077c6670 */
[----:B------:R-:W3:Y:S01]  /*211c0*/  LDL R73, [R1+0x370] ;  /* 0x0003700001497983 */ /* 0x000ee20000100800 */
[----:B------:R-:W-:Y:S01]  /*211d0*/  ISETP.GE.OR P5, PT, R2, R206, !P5 ;  /* 0x000000ce0200720c */ /* 0x000fe20006fa6670 */
[C---:B------:R-:W-:Y:S01]  /*211e0*/  VIADD R2, R201.reuse, 0x48 ;  /* 0x00000048c9027836 */ /* 0x040fe20000000000 */
[C---:B------:R-:W-:Y:S01]  /*211f0*/  ISETP.GE.OR P3, PT, R0.reuse, R209, !P3 ;  /* 0x000000d10000720c */ /* 0x040fe20005f66670 */
[----:B------:R-:W-:Y:S01]  /*21200*/  IMAD.MOV.U32 R58, RZ, RZ, R20 ;  /* 0x000000ffff3a7224 */ /* 0x000fe200078e0014 */
[C---:B------:R-:W-:Y:S01]  /*21210*/  ISETP.GE.OR P2, PT, R0.reuse, R208, !P2 ;  /* 0x000000d00000720c */ /* 0x040fe20005746670 */
[----:B------:R-:W-:Y:S01]  /*21220*/  IMAD.MOV.U32 R42, RZ, RZ, R22 ;  /* 0x000000ffff2a7224 */ /* 0x000fe200078e0016 */
[----:B------:R-:W-:Y:S01]  /*21230*/  ISETP.GE.OR P0, PT, R0, R206, !P0 ;  /* 0x000000ce0000720c */ /* 0x000fe20004706670 */
[----:B------:R-:W-:Y:S01]  /*21240*/  VIADD R0, R201, 0x49 ;  /* 0x00000049c9007836 */ /* 0x000fe20000000000 */
        /* <DEDUP_REMOVED lines=8> */
[C---:B------:R-:W-:Y:S02]  /*212d0*/  ISETP.GE.AND P3, PT, R2.reuse, R203, PT ;  /* 0x000000cb0200720c */ /* 0x040fe40003f66270 */
[C---:B------:R-:W-:Y:S02]  /*212e0*/  ISETP.GE.AND P2, PT, R2.reuse, R202, PT ;  /* 0x000000ca0200720c */ /* 0x040fe40003f46270 */
[C---:B------:R-:W-:Y:S02]  /*212f0*/  ISETP.GE.AND P6, PT, R2.reuse, R205, PT ;  /* 0x000000cd0200720c */ /* 0x040fe40003fc6270 */
[----:B------:R-:W-:Y:S02]  /*21300*/  ISETP.GE.AND P5, PT, R2, R204, PT ;  /* 0x000000cc0200720c */ /* 0x000fe40003fa6270 */
[----:B------:R-:W-:Y:S01]  /*21310*/  FSEL R32, R75, -INF , !P0 ;  /* 0xff8000004b207808 */ /* 0x000fe20004000000 */
[----:B------:R-:W-:Y:S01]  /*21320*/  IMAD.MOV.U32 R75, RZ, RZ, R38 ;  /* 0x000000ffff4b7224 */ /* 0x000fe200078e0026 */
        /* <DEDUP_REMOVED lines=9> */
[----:B------:R-:W-:Y:S01]  /*213c0*/  FSEL R27, R76, -INF , !P3 ;  /* 0xff8000004c1b7808 */ /* 0x000fe20005800000 */
[----:B------:R-:W-:Y:S01]  /*213d0*/  IMAD.MOV.U32 R76, RZ, RZ, R18 ;  /* 0x000000ffff4c7224 */ /* 0x000fe200078e0012 */
[----:B------:R-:W-:Y:S01]  /*213e0*/  FSEL R31, R78, -INF , !P2 ;  /* 0xff8000004e1f7808 */ /* 0x000fe20005000000 */
[----:B------:R-:W-:Y:S01]  /*213f0*/  IMAD.MOV.U32 R78, RZ, RZ, R173 ;  /* 0x000000ffff4e7224 */ /* 0x000fe200078e00ad */
[CC--:B------:R-:W-:Y:S02]  /*21400*/  ISETP.GE.AND P3, PT, R0.reuse, R205.reuse, PT ;  /* 0x000000cd0000720c */ /* 0x0c0fe40003f66270 */
[-C--:B------:R-:W-:Y:S02]  /*21410*/  ISETP.GE.AND P2, PT, R0, R204.reuse, PT ;  /* 0x000000cc0000720c */ /* 0x080fe40003f46270 */
[----:B------:R-:W-:Y:S02]  /*21420*/  FSEL R77, R77, -INF , !P1 ;  /* 0xff8000004d4d7808 */ /* 0x000fe40004800000 */
        /* <DEDUP_REMOVED lines=20> */
[C---:B------:R-:W-:Y:S02]  /*21570*/  ISETP.GE.OR P6, PT, R2.reuse, R207, !P6 ;  /* 0x000000cf0200720c */ /* 0x040fe400077c6670 */
[----:B------:R-:W-:Y:S01]  /*21580*/  ISETP.GE.OR P5, PT, R2, R206, !P5 ;  /* 0x000000ce0200720c */ /* 0x000fe20006fa6670 */
[C---:B------:R-:W-:Y:S01]  /*21590*/  VIADD R2, R201.reuse, 0x58 ;  /* 0x00000058c9027836 */ /* 0x040fe20000000000 */
        /* <DEDUP_REMOVED lines=25> */
[----:B------:R-:W-:Y:S02]  /*21730*/  FSEL R92, R92, -INF , !P3 ;  /* 0xff8000005c5c7808 */ /* 0x000fe40005800000 */
[----:B------:R-:W-:Y:S02]  /*21740*/  FSEL R24, R94, -INF , !P2 ;  /* 0xff8000005e187808 */ /* 0x000fe40005000000 */
        /* <DEDUP_REMOVED lines=17> */
[CC--:B------:R-:W-:Y:S02]  /*21860*/  ISETP.GE.AND P1, PT, R0.reuse, R203.reuse, PT ;  /* 0x000000cb0000720c */ /* 0x0c0fe40003f26270 */
[-C--:B------:R-:W-:Y:S02]  /*21870*/  ISETP.GE.AND P0, PT, R0, R202.reuse, PT ;  /* 0x000000ca0000720c */ /* 0x080fe40003f06270 */
[----:B------:R-:W-:Y:S02]  /*21880*/  FSEL R96, R96, -INF , !P6 ;  /* 0xff80000060607808 */ /* 0x000fe40007000000 */
[----:B------:R-:W-:Y:S02]  /*21890*/  FSEL R98, R98, -INF , !P5 ;  /* 0xff80000062627808 */ /* 0x000fe40006800000 */
[C---:B------:R-:W-:Y:S02]  /*218a0*/  ISETP.GE.AND P6, PT, R2.reuse, R203, PT ;  /* 0x000000cb0200720c */ /* 0x040fe40003fc6270 */
[----:B------:R-:W-:Y:S02]  /*218b0*/  ISETP.GE.AND P5, PT, R2, R202, PT ;  /* 0x000000ca0200720c */ /* 0x000fe40003fa6270 */
[C---:B------:R-:W-:Y:S02]  /*218c0*/  ISETP.GE.OR P3, PT, R0.reuse, R209, !P3 ;  /* 0x000000d10000720c */ /* 0x040fe40005f66670 */
[C---:B------:R-:W-:Y:S02]  /*218d0*/  ISETP.GE.OR P2, PT, R0.reuse, R208, !P2 ;  /* 0x000000d00000720c */ /* 0x040fe40005746670 */
[CC--:B------:R-:W-:Y:S02]  /*218e0*/  ISETP.GE.OR P1, PT, R0.reuse, R207.reuse, !P1 ;  /* 0x000000cf0000720c */ /* 0x0c0fe40004f26670 */
[-C--:B------:R-:W-:Y:S01]  /*218f0*/  ISETP.GE.OR P0, PT, R0, R206.reuse, !P0 ;  /* 0x000000ce0000720c */ /* 0x080fe20004706670 */
[C---:B------:R-:W-:Y:S01]  /*21900*/  VIADD R0, R201.reuse, 0x68 ;  /* 0x00000068c9007836 */ /* 0x040fe20000000000 */
[C---:B------:R-:W-:Y:S02]  /*21910*/  ISETP.GE.OR P6, PT, R2.reuse, R207, !P6 ;  /* 0x000000cf0200720c */ /* 0x040fe400077c6670 */
[----:B------:R-:W-:Y:S01]  /*21920*/  ISETP.GE.OR P5, PT, R2, R206, !P5 ;  /* 0x000000ce0200720c */ /* 0x000fe20006fa6670 */
[----:B------:R-:W-:Y:S01]  /*21930*/  VIADD R2, R201, 0x69 ;  /* 0x00000069c9027836 */ /* 0x000fe20000000000 */
[----:B------:R-:W-:Y:S02]  /*21940*/  FSEL R101, R101, -INF , !P3 ;  /* 0xff80000065657808 */ /* 0x000fe40005800000 */
[----:B------:R-:W-:Y:S02]  /*21950*/  FSEL R103, R103, -INF , !P2 ;  /* 0xff80000067677808 */ /* 0x000fe40005000000 */
[C---:B------:R-:W-:Y:S02]  /*21960*/  ISETP.GE.AND P3, PT, R0.reuse, R203, PT ;  /* 0x000000cb0000720c */ /* 0x040fe40003f66270 */
[----:B------:R-:W-:Y:S02]  /*21970*/  ISETP.GE.AND P2, PT, R0, R202, PT ;  /* 0x000000ca0000720c */ /* 0x000fe40003f46270 */
        /* <DEDUP_REMOVED lines=28> */
[-C--:B------:R-:W-:Y:S02]  /*21b40*/  ISETP.GE.OR P2, PT, R2, R208.reuse, !P2 ;  /* 0x000000d00200720c */ /* 0x080fe40005746670 */
[----:B------:R-:W-:Y:S02]  /*21b50*/  LOP3.LUT R2, R36, R9, RZ, 0x3c, !PT ;  /* 0x0000000924027212 */ /* 0x000fe400078e3cff */
[C---:B------:R-:W-:Y:S02]  /*21b60*/  ISETP.GE.OR P1, PT, R0.reuse, R209, !P1 ;  /* 0x000000d10000720c */ /* 0x040fe40004f26670 */
[----:B------:R-:W-:Y:S01]  /*21b70*/  ISETP.GE.OR P0, PT, R0, R208, !P0 ;  /* 0x000000d00000720c */ /* 0x000fe20004706670 */
[----:B------:R-:W-:Y:S01]  /*21b80*/  IMAD.WIDE.U32 R212, R2, -0x2daee0ad, RZ ;  /* 0xd2511f5302d47825 */ /* 0x000fe200078e00ff */
[C---:B------:R-:W-:Y:S02]  /*21b90*/  ISETP.GE.OR P6, PT, R0.reuse, R207, !P6 ;  /* 0x000000cf0000720c */ /* 0x040fe400077c6670 */
[----:B------:R-:W-:Y:S01]  /*21ba0*/  ISETP.GE.OR P5, PT, R0, R206, !P5 ;  /* 0x000000ce0000720c */ /* 0x000fe20006fa6670 */
[----:B------:R-:W-:Y:S01]  /*21bb0*/  VIADD R0, R201, 0x71 ;  /* 0x00000071c9007836 */ /* 0x000fe20000000000 */
[----:B------:R-:W-:Y:S01]  /*21bc0*/  LOP3.LUT R3, R36, R41, RZ, 0x3c, !PT ;  /* 0x0000002924037212 */ /* 0x000fe200078e3cff */
[----:B------:R-:W-:Y:S01]  /*21bd0*/  IMAD.MOV.U32 R36, RZ, RZ, R182 ;  /* 0x000000ffff247224 */ /* 0x000fe200078e00b6 */
[----:B------:R-:W-:Y:S01]  /*21be0*/  LOP3.LUT R4, R175, R226, RZ, 0x3c, !PT ;  /* 0x000000e2af047212 */ /* 0x000fe200078e3cff */
[----:B------:R-:W-:Y:S01]  /*21bf0*/  IMAD.MOV.U32 R175, RZ, RZ, R180 ;  /* 0x000000ffffaf7224 */ /* 0x000fe200078e00b4 */
[----:B------:R-:W-:Y:S01]  /*21c00*/  FSEL R113, R113, -INF , !P3 ;  /* 0xff80000071717808 */ /* 0x000fe20005800000 */
[----:B------:R-:W-:Y:S01]  /*21c10*/  IMAD.WIDE.U32 R186, R3, -0x2daee0ad, RZ ;  /* 0xd2511f5303ba7825 */ /* 0x000fe200078e00ff */
[----:B------:R-:W-:Y:S02]  /*21c20*/  FSEL R115, R115, -INF , !P2 ;  /* 0xff80000073737808 */ /* 0x000fe40005000000 */
        /* <DEDUP_REMOVED lines=8> */
[----:B------:R-:W-:Y:S02]  /*21cb0*/  LOP3.LUT R2, R4, R185, RZ, 0x3c, !PT ;  /* 0x000000b904027212 */ /* 0x000fe400078e3cff */
[--C-:B------:R-:W-:Y:S02]  /*21cc0*/  LOP3.LUT R182, R213, R5, R184.reuse, 0x96, !PT ;  /* 0x00000005d5b67212 */ /* 0x100fe400078e96b8 */
[----:B------:R-:W-:Y:S01]  /*21cd0*/  ISETP.GE.OR P3, PT, R0, R209, !P3 ;  /* 0x000000d10000720c */ /* 0x000fe20005f66670 */
[----:B------:R-:W-:Y:S01]  /*21ce0*/  IMAD.WIDE.U32 R2, R2, -0x326172a9, RZ ;  /* 0xcd9e8d5702027825 */ /* 0x000fe200078e00ff */
[C---:B------:R-:W-:Y:S02]  /*21cf0*/  ISETP.GE.OR P2, PT, R0.reuse, R208, !P2 ;  /* 0x000000d00000720c */ /* 0x040fe40005746670 */
[----:B------:R-:W-:Y:S01]  /*21d00*/  ISETP.GE.OR P1, PT, R0, R207, !P1 ;  /* 0x000000cf0000720c */ /* 0x000fe20004f26670 */
[----:B------:R-:W-:Y:S01]  /*21d10*/  IMAD.WIDE.U32 R182, R182, -0x326172a9, RZ ;  /* 0xcd9e8d57b6b67825 */ /* 0x000fe200078e00ff */
[----:B------:R-:W-:Y:S02]  /*21d20*/  ISETP.GE.OR P0, PT, R0, R206, !P0 ;  /* 0x000000ce0000720c */ /* 0x000fe40004706670 */
[----:B------:R-:W-:Y:S01]  /*21d30*/  LOP3.LUT R180, R187, R5, R184, 0x96, !PT ;  /* 0x00000005bbb47212 */ /* 0x000fe200078e96b8 */
[----:B------:R-:W-:Y:S01]  /*21d40*/  VIADD R0, R201, 0x78 ;  /* 0x00000078c9007836 */ /* 0x000fe20000000000 */
[----:B------:R-:W-:Y:S02]  /*21d50*/  FSEL R117, R117, -INF , !P3 ;  /* 0xff80000075757808 */ /* 0x000fe40005800000 */
[----:B------:R-:W-:Y:S01]  /*21d60*/  FSEL R119, R119, -INF , !P2 ;  /* 0xff80000077777808 */ /* 0x000fe20005000000 */
[----:B------:R-:W-:Y:S01]  /*21d70*/  IMAD.WIDE.U32 R180, R180, -0x326172a9, RZ ;  /* 0xcd9e8d57b4b47825 */ /* 0x000fe200078e00ff */
[----:B------:R-:W-:Y:S02]  /*21d80*/  FSEL R120, R120, -INF , !P6 ;  /* 0xff80000078787808 */ /* 0x000fe40007000000 */
[----:B------:R-:W-:Y:S02]  /*21d90*/  FSEL R122, R122, -INF , !P5 ;  /* 0xff8000007a7a7808 */ /* 0x000fe40006800000 */
[C---:B------:R-:W-:Y:S02]  /*21da0*/  ISETP.GE.AND P3, PT, R0.reuse, R203, PT ;  /* 0x000000cb0000720c */ /* 0x040fe40003f66270 */
[C---:B------:R-:W-:Y:S02]  /*21db0*/  ISETP.GE.AND P2, PT, R0.reuse, R202, PT ;  /* 0x000000ca0000720c */ /* 0x040fe40003f46270 */
[C---:B------:R-:W-:Y:S02]  /*21dc0*/  ISETP.GE.AND P6, PT, R0.reuse, R205, PT ;  /* 0x000000cd0000720c */ /* 0x040fe40003fc6270 */
[----:B------:R-:W-:Y:S02]  /*21dd0*/  ISETP.GE.AND P5, PT, R0, R204, PT ;  /* 0x000000cc0000720c */ /* 0x000fe40003fa6270 */
[CC--:B------:R-:W-:Y:S02]  /*21de0*/  LOP3.LUT R4, R3.reuse, R215.reuse, R40, 0x96, !PT ;  /* 0x000000d703047212 */ /* 0x0c0fe400078e9628 */
[----:B------:R-:W-:Y:S02]  /*21df0*/  LOP3.LUT R3, R3, R215, R8, 0x96, !PT ;  /* 0x000000d703037212 */ /* 0x000fe400078e9608 */
[--C-:B------:R-:W-:Y:S01]  /*21e00*/  LOP3.LUT R6, R183, R214, R2.reuse, 0x96, !PT ;  /* 0x000000d6b7067212 */ /* 0x100fe200078e9602 */
[----:B------:R-:W-:Y:S01]  /*21e10*/  IMAD.WIDE.U32 R4, R4, -0x2daee0ad, RZ ;  /* 0xd2511f5304047825 */ /* 0x000fe200078e00ff */
[C---:B------:R-:W-:Y:S02]  /*21e20*/  ISETP.GE.OR P3, PT, R0.reuse, R207, !P3 ;  /* 0x000000cf0000720c */ /* 0x040fe40005f66670 */
[----:B------:R-:W-:Y:S01]  /*21e30*/  ISETP.GE.OR P2, PT, R0, R206, !P2 ;  /* 0x000000ce0000720c */ /* 0x000fe20005746670 */
[----:B------:R-:W-:Y:S01]  /*21e40*/  IMAD.WIDE.U32 R20, R6, -0x2daee0ad, RZ ;  /* 0xd2511f5306147825 */ /* 0x000fe200078e00ff */
[C---:B------:R-:W-:Y:S02]  /*21e50*/  ISETP.GE.OR P6, PT, R0.reuse, R209, !P6 ;  /* 0x000000d10000720c */ /* 0x040fe400077c6670 */
[----:B------:R-:W-:Y:S01]  /*21e60*/  ISETP.GE.OR P5, PT, R0, R208, !P5 ;  /* 0x000000d00000720c */ /* 0x000fe20006fa6670 */
[----:B------:R-:W-:Y:S01]  /*21e70*/  VIADD R0, R201, 0x79 ;  /* 0x00000079c9007836 */ /* 0x000fe20000000000 */
[----:B------:R-:W-:Y:S01]  /*21e80*/  LOP3.LUT R7, R181, R214, R2, 0x96, !PT ;  /* 0x000000d6b5077212 */ /* 0x000fe200078e9602 */
[----:B------:R-:W-:Y:S01]  /*21e90*/  IMAD.WIDE.U32 R2, R3, -0x2daee0ad, RZ ;  /* 0xd2511f5303027825 */ /* 0x000fe200078e00ff */
        /* <DEDUP_REMOVED lines=9> */
[----:B------:R-:W-:Y:S02]  /*21f30*/  LOP3.LUT R7, R3, R216, R212, 0x96, !PT ;  /* 0x000000d803077212 */ /* 0x000fe400078e96d4 */
[----:B------:R-:W-:Y:S02]  /*21f40*/  LOP3.LUT R14, R21, R221, R2, 0x96, !PT ;  /* 0x000000dd150e7212 */ /* 0x000fe400078e9602 */
[----:B------:R-:W-:Y:S02]  /*21f50*/  FMNMX.FTZ R3, R58, R132, !PT ;  /* 0x000000843a037209 */ /* 0x000fe40007810000 */
[C---:B------:R-:W-:Y:S02]  /*21f60*/  ISETP.GE.OR P1, PT, R0.reuse, R207, !P1 ;  /* 0x000000cf0000720c */ /* 0x040fe40004f26670 */
[C---:B------:R-:W-:Y:S02]  /*21f70*/  ISETP.GE.OR P0, PT, R0.reuse, R206, !P0 ;  /* 0x000000ce0000720c */ /* 0x040fe40004706670 */
[C---:B------:R-:W-:Y:S02]  /*21f80*/  ISETP.GE.OR P3, PT, R0.reuse, R209, !P3 ;  /* 0x000000d10000720c */ /* 0x040fe40005f66670 */
[----:B------:R-:W-:Y:S02]  /*21f90*/  ISETP.GE.OR P2, PT, R0, R208, !P2 ;  /* 0x000000d00000720c */ /* 0x000fe40005746670 */
[----:B------:R-:W-:Y:S02]  /*21fa0*/  FMNMX.FTZ R2, R68, R133, !PT ;  /* 0x0000008544027209 */ /* 0x000fe40007810000 */
[----:B------:R-:W-:Y:S02]  /*21fb0*/  LOP3.LUT R15, R23, R221, R4, 0x96, !PT ;  /* 0x000000dd170f7212 */ /* 0x000fe400078e9604 */
        /* <DEDUP_REMOVED lines=108> */
[----:B------:R-:W-:Y:S02]  /*22680*/  FMNMX.FTZ R3, R115, R3, !PT ;  /* 0x0000000373037209 */ /* 0x000fe40007810000 */
[----:B------:R-:W-:Y:S02]  /*22690*/  FMNMX.FTZ R2, R109, R2, !PT ;  /* 0x000000026d027209 */ /* 0x000fe40007810000 */
[----:B------:R-:W-:Y:S02]  /*226a0*/  FMNMX.FTZ R0, R111, R0, !PT ;  /* 0x000000006f007209 */ /* 0x000fe40007810000 */
[----:B---3--:R-:W-:Y:S02]  /*226b0*/  ISETP.GT.AND P0, PT, R237, R73, PT ;  /* 0x00000049ed00720c */ /* 0x008fe40003f04270 */
        /* <DEDUP_REMOVED lines=8> */
[----:B------:R-:W-:Y:S02]  /*22740*/  FMNMX.FTZ R2, R121, R2, !PT ;  /* 0x0000000279027209 */ /* 0x000fe40007810000 */
[----:B------:R-:W-:Y:S02]  /*22750*/  FMNMX.FTZ R0, R123, R0, !PT ;  /* 0x000000007b007209 */ /* 0x000fe40007810000 */
[----:B------:R-:W-:Y:S02]  /*22760*/  FSEL R125, R125, -INF , !P1 ;  /* 0xff8000007d7d7808 */ /* 0x000fe40004800000 */
[----:B------:R-:W-:Y:S02]  /*22770*/  FSEL R129, R129, -INF , !P3 ;  /* 0xff80000081817808 */ /* 0x000fe40005800000 */
[----:B------:R-:W-:Y:S02]  /*22780*/  FSEL R131, R131, -INF , !P2 ;  /* 0xff80000083837808 */ /* 0x000fe40005000000 */
[----:B------:R-:W-:Y:S02]  /*22790*/  FMNMX.FTZ R39, R128, R39, !PT ;  /* 0x0000002780277209 */ /* 0x000fe40007810000 */
[----:B------:R-:W-:Y:S02]  /*227a0*/  FMNMX.FTZ R3, R130, R3, !PT ;  /* 0x0000000382037209 */ /* 0x000fe40007810000 */
[----:B------:R-:W-:Y:S02]  /*227b0*/  FMNMX.FTZ R2, R124, R2, !PT ;  /* 0x000000027c027209 */ /* 0x000fe40007810000 */
[----:B------:R-:W-:Y:S02]  /*227c0*/  FMNMX.FTZ R0, R126, R0, !PT ;  /* 0x000000007e007209 */ /* 0x000fe40007810000 */
[----:B-1----:R-:W-:Y:S02]  /*227d0*/  LOP3.LUT R8, R5, R216, R186, 0x96, !PT ;  /* 0x000000d805087212 */ /* 0x002fe400078e96ba */
[----:B------:R-:W-:Y:S02]  /*227e0*/  FMNMX.FTZ R39, R129, R39, !PT ;  /* 0x0000002781277209 */ /* 0x000fe40007810000 */
[----:B------:R-:W-:Y:S02]  /*227f0*/  FMNMX.FTZ R38, R131, R3, !PT ;  /* 0x0000000383267209 */ /* 0x000fe40007810000 */
[----:B------:R-:W-:Y:S02]  /*22800*/  FMNMX.FTZ R37, R125, R2, !PT ;  /* 0x000000027d257209 */ /* 0x000fe40007810000 */
[----:B------:R-:W-:Y:S01]  /*22810*/  FMNMX.FTZ R36, R127, R0, !PT ;  /* 0x000000007f247209 */ /* 0x000fe20007810000 */
[----:B------:R-:W-:Y:S06]  /*22820*/  @!P0 BRA `(.L_x_1057) ;  /* 0x0000000000e08947 */ /* 0x000fec0003800000 */
[----:B------:R-:W2:Y:S04]  /*22830*/  LDL.LU R13, [R1+0x50] ;  /* 0x00005000010d7983 */ /* 0x000ea80000300800 */
[----:B------:R-:W3:Y:S04]  /*22840*/  LDL.64 R18, [R1+0x378] ;  /* 0x0003780001127983 */ /* 0x000ee80000100a00 */
[----:B------:R-:W4:Y:S04]  /*22850*/  LDL.64 R16, [R1+0x390] ;  /* 0x0003900001107983 */ /* 0x000f280000100a00 */
[----:B------:R-:W5:Y:S04]  /*22860*/  LDL.64 R40, [R1+0x110] ;  /* 0x0001100001287983 */ /* 0x000f680000100a00 */
[----:B------:R-:W5:Y:S04]  /*22870*/  LDL.64 R10, [R1+0x88] ;  /* 0x00008800010a7983 */ /* 0x000f680000100a00 */
[----:B------:R-:W5:Y:S04]  /*22880*/  LDL R9, [R1+0x354] ;  /* 0x0003540001097983 */ /* 0x000f680000100800 */
[----:B------:R1:W-:Y:S04]  /*22890*/  @P4 STS [R210+0x2000], RZ ;  /* 0x002000ffd2004388 */ /* 0x0003e80000000800 */
[----:B------:R1:W-:Y:S04]  /*228a0*/  @P4 STS [R210+0x2004], RZ ;  /* 0x002004ffd2004388 */ /* 0x0003e80000000800 */
[----:B------:R1:W-:Y:S04]  /*228b0*/  @P4 STS.64 [R210+0x2008], RZ ;  /* 0x002008ffd2004388 */ /* 0x0003e80000000a00 */
[----:B---3--:R-:W3:Y:S01]  /*228c0*/  LDL R18, [R1+0x3b8] ;  /* 0x0003b80001127983 */ /* 0x008ee20000100800 */
[----:B--2---:R-:W-:Y:S02]  /*228d0*/  VIADD R0, R13, 0xfffffffe ;  /* 0xfffffffe0d007836 */ /* 0x004fe40000000000 */
[----:B------:R-:W-:Y:S01]  /*228e0*/  IMAD.MOV.U32 R3, RZ, RZ, R19 ;  /* 0x000000ffff037224 */ /* 0x000fe200078e0013 */
[----:B------:R-:W2:Y:S01]  /*228f0*/  LDL R13, [R1+0x3bc] ;  /* 0x0003bc00010d7983 */ /* 0x000ea20000100800 */
[----:B----4-:R-:W-:Y:S01]  /*22900*/  IMAD.MOV.U32 R2, RZ, RZ, R16 ;  /* 0x000000ffff027224 */ /* 0x010fe200078e0010 */
[----:B------:R-:W-:Y:S02]  /*22910*/  SHF.R.S32.HI R5, RZ, 0x1f, R0 ;  /* 0x0000001fff057819 */ /* 0x000fe40000011400 */
[----:B------:R-:W4:Y:S01]  /*22920*/  LDL.64 R16, [R1+0x3b0] ;  /* 0x0003b00001107983 */ /* 0x000f220000100a00 */
[C---:B-----5:R-:W-:Y:S01]  /*22930*/  SHF.L.U64.HI R4, R40.reuse, 0x7, R41 ;  /* 0x0000000728047819 */ /* 0x060fe20000010229 */
[----:B------:R-:W-:Y:S04]  /*22940*/  IMAD.SHL.U32 R6, R40, 0x80, RZ ;  /* 0x0000008028067824 */ /* 0x000fe800078e00ff */
[----:B------:R-:W-:Y:S02]  /*22950*/  IMAD R4, R4, R0, RZ ;  /* 0x0000000004047224 */ /* 0x000fe400078e02ff */
[-C--:B------:R-:W-:Y:S04]  /*22960*/  IMAD.WIDE.U32 R2, R0, R6.reuse, R2 ;  /* 0x0000000600027225 */ /* 0x080fe800078e0002 */
[----:B------:R-:W-:Y:S01]  /*22970*/  IMAD R0, R5, R6, R4 ;  /* 0x0000000605007224 */ /* 0x000fe200078e0204 */
[----:B------:R-:W-:Y:S03]  /*22980*/  @!P4 LEA R4, P0, R2, R10, 0x1 ;  /* 0x0000000a0204c211 */ /* 0x000fe600078008ff */
[----:B------:R-:W-:Y:S01]  /*22990*/  IMAD.IADD R0, R3, 0x1, R0 ;  /* 0x0000000103007824 */ /* 0x000fe200078e0200 */
[----:B------:R-:W-:Y:S04]  /*229a0*/  @!P4 LEA R3, P1, R40, R2, 0x5 ;  /* 0x000000022803c211 */ /* 0x000fe800078228ff */
[-C--:B------:R-:W-:Y:S05]  /*229b0*/  @!P4 LEA.HI.X R5, R2, R11.reuse, R0, 0x1, P0 ;  /* 0x0000000b0205c211 */ /* 0x080fea00000f0c00 */
[----:B------:R-:W-:Y:S01]  /*229c0*/  @!PT LDS RZ, [RZ] ;  /* 0x00000000fffff984 */ /* 0x000fe20000000800 */
[----:B------:R-:W-:Y:S01]  /*229d0*/  @!PT LDS RZ, [RZ] ;  /* 0x00000000fffff984 */ /* 0x000fe20000000800 */
[----:B------:R-:W-:Y:S01]  /*229e0*/  @!PT LDS RZ, [RZ] ;  /* 0x00000000fffff984 */ /* 0x000fe20000000800 */
[----:B------:R5:W-:Y:S04]  /*229f0*/  @!P4 LDGSTS.E.BYPASS.LTC128B.128 [R210+0x2000], desc[UR4][R4.64] ;  /* 0x0200000004d2cfae */ /* 0x000be8000b901d44 */
[----:B------:R1:W-:Y:S01]  /*22a00*/  @P4 STS.128 [R210+0x2800], RZ ;  /* 0x002800ffd2004388 */ /* 0x0003e20000000c00 */
[C---:B-----5:R-:W-:Y:S02]  /*22a10*/  @!P4 LEA R4, P0, R3.reuse, R10, 0x1 ;  /* 0x0000000a0304c211 */ /* 0x060fe400078008ff */
[----:B------:R-:W-:Y:S04]  /*22a20*/  @!P4 LEA.HI.X R5, R40, R0, R41, 0x5, P1 ;  /* 0x000000002805c211 */ /* 0x000fe800008f2c29 */
[-C--:B------:R-:W-:Y:S05]  /*22a30*/  @!P4 LEA.HI.X R5, R3, R11.reuse, R5, 0x1, P0 ;  /* 0x0000000b0305c211 */ /* 0x080fea00000f0c05 */
[----:B------:R-:W-:Y:S01]  /*22a40*/  @!PT LDS RZ, [RZ] ;  /* 0x00000000fffff984 */ /* 0x000fe20000000800 */
[----:B------:R-:W-:Y:S01]  /*22a50*/  @!PT LDS RZ, [RZ] ;  /* 0x00000000fffff984 */ /* 0x000fe20000000800 */
[----:B------:R-:W-:Y:S01]  /*22a60*/  @!PT LDS RZ, [RZ] ;  /* 0x00000000fffff984 */ /* 0x000fe20000000800 */
[----:B------:R5:W-:Y:S04]  /*22a70*/  @!P4 LDGSTS.E.BYPASS.LTC128B.128 [R210+0x2800], desc[UR4][R4.64] ;  /* 0x0280000004d2cfae */ /* 0x000be8000b901d44 */
[----:B------:R1:W-:Y:S01]  /*22a80*/  @P4 STS.128 [R210+0x3000], RZ ;  /* 0x003000ffd2004388 */ /* 0x0003e20000000c00 */
[----:B---3--:R-:W-:Y:S04]  /*22a90*/  @!P4 IADD3 R3, P1, R18, R2, RZ ;  /* 0x000000021203c210 */ /* 0x008fe80007f3e0ff */
[C---:B-----5:R-:W-:Y:S01]  /*22aa0*/  @!P4 LEA R4, P0, R3.reuse, R10, 0x1 ;  /* 0x0000000a0304c211 */ /* 0x060fe200078008ff */
[----:B--2---:R-:W-:Y:S05]  /*22ab0*/  @!P4 IMAD.X R5, R0, 0x1, R13, P1 ;  /* 0x000000010005c824 */ /* 0x004fea00008e060d */
[-C--:B------:R-:W-:Y:S02]  /*22ac0*/  @!P4 LEA.HI.X R5, R3, R11.reuse, R5, 0x1, P0 ;  /* 0x0000000b0305c211 */ /* 0x080fe400000f0c05 */
[----:B----4-:R-:W-:Y:S03]  /*22ad0*/  @!P4 IADD3 R3, P1, R16, R2, RZ ;  /* 0x000000021003c210 */ /* 0x010fe60007f3e0ff */
[----:B------:R-:W-:Y:S01]  /*22ae0*/  @!PT LDS RZ, [RZ] ;  /* 0x00000000fffff984 */ /* 0x000fe20000000800 */
[----:B------:R-:W-:Y:S01]  /*22af0*/  @!PT LDS RZ, [RZ] ;  /* 0x00000000fffff984 */ /* 0x000fe20000000800 */
[----:B------:R-:W-:Y:S01]  /*22b00*/  @!PT LDS RZ, [RZ] ;  /* 0x00000000fffff984 */ /* 0x000fe20000000800 */
[----:B------:R1:W-:Y:S01]  /*22b10*/  @!P4 LDGSTS.E.BYPASS.LTC128B.128 [R210+0x3000], desc[UR4][R4.64] ;  /* 0x0300000004d2cfae */ /* 0x0003e2000b901d44 */
[C---:B------:R-:W-:Y:S01]  /*22b20*/  @!P4 LEA R2, P0, R3.reuse, R10, 0x1 ;  /* 0x0000000a0302c211 */ /* 0x040fe200078008ff */
[----:B------:R-:W-:Y:S02]  /*22b30*/  @!P4 IMAD.X R0, R0, 0x1, R9, P1 ;  /* 0x000000010000c824 */ /* 0x000fe400008e0609 */
[----:B------:R1:W-:Y:S03]  /*22b40*/  @P4 STS.128 [R210+0x3800], RZ ;  /* 0x003800ffd2004388 */ /* 0x0003e60000000c00 */
[----:B------:R-:W-:Y:S05]  /*22b50*/  @!P4 LEA.HI.X R3, R3, R11, R0, 0x1, P0 ;  /* 0x0000000b0303c211 */ /* 0x000fea00000f0c00 */
[----:B------:R-:W-:Y:S01]  /*22b60*/  @!PT LDS RZ, [RZ] ;  /* 0x00000000fffff984 */ /* 0x000fe20000000800 */
[----:B------:R-:W-:Y:S01]  /*22b70*/  @!PT LDS RZ, [RZ] ;  /* 0x00000000fffff984 */ /* 0x000fe20000000800 */
[----:B------:R-:W-:Y:S01]  /*22b80*/  @!PT LDS RZ, [RZ] ;  /* 0x00000000fffff984 */ /* 0x000fe20000000800 */
[----:B------:R1:W-:Y:S04]  /*22b90*/  @!P4 LDGSTS.E.BYPASS.LTC128B.128 [R210+0x3800], desc[UR4][R2.64] ;  /* 0x0380000002d2cfae */ /* 0x0003e8000b901d44 */
[----:B------:R-:W0:Y:S02]  /*22ba0*/  LDGDEPBAR ;  /* 0x00000000000079af */ /* 0x000e240000000000 */
.L_x_1057:
[----:B------:R-:W-:Y:S05]  /*22bb0*/  BSYNC B0 ;  /* 0x0000000000007941 */ /* 0x000fea0003800000 */
.L_x_1056:
[----:B------:R-:W-:Y:S01]  /*22bc0*/  LOP3.LUT R200, R200, 0xfffeffff, RZ, 0xc0, !PT ;  /* 0xfffeffffc8c87812 */ /* 0x000fe200078ec0ff */
[----:B------:R-:W2:Y:S01]  /*22bd0*/  LDL R176, [R1+0x360] ;  /* 0x0003600001b07983 */ /* 0x000ea20000100800 */
[----:B-1----:R-:W-:Y:S03]  /*22be0*/  IMAD.WIDE.U32 R2, R14, -0x326172a9, RZ ;  /* 0xcd9e8d570e027825 */ /* 0x002fe600078e00ff */
[----:B------:R-:W-:Y:S01]  /*22bf0*/  @P4 LOP3.LUT R200, R200, 0x10000, RZ, 0xfc, !PT ;  /* 0x00010000c8c84812 */ /* 0x000fe200078efcff */
[----:B------:R-:W3:Y:S01]  /*22c00*/  LDL R61, [R1+0x34c] ;  /* 0x00034c00013d7983 */ /* 0x000ee20000100800 */
[----:B------:R-:W-:Y:S03]  /*22c10*/  IMAD.WIDE.U32 R4, R7, -0x326172a9, RZ ;  /* 0xcd9e8d5707047825 */ /* 0x000fe600078e00ff */
[----:B------:R-:W-:Y:S01]  /*22c20*/  LOP3.LUT R200, R200, 0x7fffffff, RZ, 0xc0, !PT ;  /* 0x7fffffffc8c87812 */ /* 0x000fe200078ec0ff */
[----:B------:R-:W4:Y:S01]  /*22c30*/  LDL R60, [R1+0x350] ;  /* 0x00035000013c7983 */ /* 0x000f220000100800 */
[----:B------:R-:W-:Y:S01]  /*22c40*/  LOP3.LUT R0, R5, R211, R182, 0x96, !PT ;  /* 0x000000d305007212 */ /* 0x000fe200078e96b6 */
[----:B------:R-:W-:Y:S01]  /*22c50*/  IMAD.WIDE.U32 R6, R15, -0x326172a9, RZ ;  /* 0xcd9e8d570f067825 */ /* 0x000fe200078e00ff */
[-C--:B------:R-:W-:Y:S01]  /*22c60*/  LOP3.LUT R4, R3, R220.reuse, R4, 0x96, !PT ;  /* 0x000000dc03047212 */ /* 0x080fe200078e9604 */
[----:B------:R1:W-:Y:S02]  /*22c70*/  STL [R1+0x418], R237 ;  /* 0x000418ed01007387 */ /* 0x0003e40000100800 */
[----:B------:R-:W-:Y:S02]  /*22c80*/  IMAD.WIDE.U32 R14, R0, -0x2daee0ad, RZ ;  /* 0xd2511f53000e7825 */ /* 0x000fe400078e00ff */
[----:B------:R-:W2:Y:S02]  /*22c90*/  LDL.LU R174, [R1+0x54] ;  /* 0x0000540001ae7983 */ /* 0x000ea40000300800 */
[----:B------:R-:W-:Y:S01]  /*22ca0*/  IMAD.WIDE.U32 R18, R4, -0x2daee0ad, RZ ;  /* 0xd2511f5304127825 */ /* 0x000fe200078e00ff */
[----:B------:R-:W-:Y:S01]  /*22cb0*/  LOP3.LUT R0, R15, R219, R20, 0x96, !PT ;  /* 0x000000db0f007212 */ /* 0x000fe200078e9614 */
[----:B------:R-:W3:Y:S02]  /*22cc0*/  LDL.LU R173, [R1+0x68] ;  /* 0x0000680001ad7983 */ /* 0x000ee40000300800 */
[----:B------:R-:W-:Y:S01]  /*22cd0*/  IMAD.WIDE.U32 R8, R8, -0x326172a9, RZ ;  /* 0xcd9e8d5708087825 */ /* 0x000fe200078e00ff */
[----:B------:R-:W-:Y:S01]  /*22ce0*/  LOP3.LUT R4, R19, R217, R14, 0x96, !PT ;  /* 0x000000d913047212 */ /* 0x000fe200078e960e */
[----:B------:R-:W4:Y:S03]  /*22cf0*/  LDL R172, [R1+0x364] ;  /* 0x0003640001ac7983 */ /* 0x000f260000100800 */
[----:B------:R-:W-:Y:S01]  /*22d00*/  LOP3.LUT R9, R9, R211, R180, 0x96, !PT ;  /* 0x000000d309097212 */ /* 0x000fe200078e96b4 */
[----:B------:R1:W-:Y:S01]  /*22d10*/  STL [R1+0x414], R171 ;  /* 0x000414ab01007387 */ /* 0x0003e20000100800 */
[----:B------:R-:W-:Y:S01]  /*22d20*/  LOP3.LUT R8, R7, R220, R8, 0x96, !PT ;  /* 0x000000dc07087212 */ /* 0x000fe200078e9608 */
[----:B------:R-:W-:Y:S02]  /*22d30*/  IMAD.WIDE.U32 R4, R4, -0x326172a9, RZ ;  /* 0xcd9e8d5704047825 */ /* 0x000fe400078e00ff */
[----:B------:R1:W-:Y:S02]  /*22d40*/  STL [R1+0x410], R188 ;  /* 0x000410bc01007387 */ /* 0x0003e40000100800 */
[----:B------:R-:W-:Y:S02]  /*22d50*/  IMAD.WIDE.U32 R16, R9, -0x2daee0ad, RZ ;  /* 0xd2511f5309107825 */ /* 0x000fe400078e00ff */
[----:B------:R1:W-:Y:S02]  /*22d60*/  STL [R1+0x40c], R210 ;  /* 0x00040cd201007387 */ /* 0x0003e40000100800 */
[----:B-1----:R-:W-:Y:S01]  /*22d70*/  IMAD.MOV.U32 R237, RZ, RZ, R12 ;  /* 0x000000ffffed7224 */ /* 0x002fe200078e000c */
[----:B------:R-:W-:Y:S01]  /*22d80*/  LOP3.LUT R3, R17, R219, R22, 0x96, !PT ;  /* 0x000000db11037212 */ /* 0x000fe200078e9616 */
[----:B------:R1:W-:Y:S01]  /*22d90*/  STL [R1+0x408], R209 ;  /* 0x000408d101007387 */ /* 0x0003e20000100800 */
[----:B------:R-:W-:Y:S03]  /*22da0*/  IMAD.WIDE.U32 R40, R8, -0x2daee0ad, RZ ;  /* 0xd2511f5308287825 */ /* 0x000fe600078e00ff */
[----:B------:R1:W-:Y:S02]  /*22db0*/  STL [R1+0x404], R208 ;  /* 0x000404d001007387 */ /* 0x0003e40000100800 */
[----:B------:R-:W-:Y:S02]  /*22dc0*/  LOP3.LUT R8, R41, R217, R16, 0x96, !PT ;  /* 0x000000d929087212 */ /* 0x000fe400078e9610 */
[----:B------:R-:W-:Y:S01]  /*22dd0*/  LOP3.LUT R16, R4, 0xffff, RZ, 0xc0, !PT ;  /* 0x0000ffff04107812 */ /* 0x000fe200078ec0ff */
[----:B------:R1:W-:Y:S02]  /*22de0*/  STL [R1+0x400], R207 ;  /* 0x000400cf01007387 */ /* 0x0003e40000100800 */
[----:B------:R-:W-:Y:S02]  /*22df0*/  IMAD.WIDE.U32 R8, R8, -0x326172a9, RZ ;  /* 0xcd9e8d5708087825 */ /* 0x000fe400078e00ff */
[----:B------:R1:W-:Y:S02]  /*22e00*/  STL [R1+0x3fc], R206 ;  /* 0x0003fcce01007387 */ /* 0x0003e40000100800 */
[----:B------:R-:W-:Y:S01]  /*22e10*/  IMAD.MOV.U32 R171, RZ, RZ, R57 ;  /* 0x000000ffffab7224 */ /* 0x000fe200078e0039 */
[C---:B------:R-:W-:Y:S01]  /*22e20*/  LOP3.LUT R187, R8.reuse, 0xff, RZ, 0xc0, !PT ;  /* 0x000000ff08bb7812 */ /* 0x040fe200078ec0ff */
[----:B------:R-:W1:Y:S01]  /*22e30*/  SHFL.BFLY PT, R13, R36, 0x2, 0x1f ;  /* 0x0c401f00240d7f89 */ /* 0x000e6200000e0000 */
[----:B------:R-:W-:Y:S01]  /*22e40*/  SHF.R.U32.HI R15, RZ, 0x10, R8 ;  /* 0x00000010ff0f7819 */ /* 0x000fe20000011608 */
[----:B------:R-:W-:Y:S01]  /*22e50*/  IMAD.MOV.U32 R188, RZ, RZ, R179 ;  /* 0x000000ffffbc7224 */ /* 0x000fe200078e00b3 */
[----:B------:R-:W-:Y:S05]  /*22e60*/  LOP3.LUT R21, R8, 0xffff, RZ, 0xc0, !PT ;  /* 0x0000ffff08157812 */ /* 0x000fea00078ec0ff */
[----:B------:R1:W-:Y:S01]  /*22e70*/  STL [R1+0x3f8], R205 ;  /* 0x0003f8cd01007387 */ /* 0x0003e20000100800 */
[----:B------:R-:W-:Y:S03]  /*22e80*/  IMAD.MOV.U32 R210, RZ, RZ, R178 ;  /* 0x000000ffffd27224 */ /* 0x000fe600078e00b2 */
[----:B------:R1:W-:Y:S02]  /*22e90*/  STL [R1+0x3f4], R204 ;  /* 0x0003f4cc01007387 */ /* 0x0003e40000100800 */
[----:B-1----:R-:W-:Y:S02]  /*22ea0*/  IMAD.MOV.U32 R209, RZ, RZ, R177 ;  /* 0x000000ffffd17224 */ /* 0x002fe400078e00b1 */
[----:B------:R-:W-:Y:S01]  /*22eb0*/  STL [R1+0x3f0], R198 ;  /* 0x0003f0c601007387 */ /* 0x000fe20000100800 */
[----:B------:R-:W-:Y:S02]  /*22ec0*/  IMAD.MOV.U32 R208, RZ, RZ, R237 ;  /* 0x000000ffffd07224 */ /* 0x000fe400078e00ed */
[----:B------:R-:W-:Y:S01]  /*22ed0*/  IMAD.MOV.U32 R237, RZ, RZ, R62 ;  /* 0x000000ffffed7224 */ /* 0x000fe200078e003e */
[----:B------:R1:W-:Y:S01]  /*22ee0*/  STL.64 [R1+0x3e8], R202 ;  /* 0x0003e8ca01007387 */ /* 0x0003e20000100a00 */
[----:B------:R-:W-:Y:S02]  /*22ef0*/  IMAD.MOV.U32 R207, RZ, RZ, R78 ;  /* 0x000000ffffcf7224 */ /* 0x000fe400078e004e */
[----:B------:R-:W-:Y:S03]  /*22f00*/  IMAD.MOV.U32 R206, RZ, RZ, R208 ;  /* 0x000000ffffce7224 */ /* 0x000fe600078e00d0 */
[----:B------:R-:W1:Y:S01]  /*22f10*/  SHFL.BFLY PT, R12, R37, 0x2, 0x1f ;  /* 0x0c401f00250c7f89 */ /* 0x000e6200000e0000 */
[----:B------:R-:W-:Y:S01]  /*22f20*/  IMAD.MOV.U32 R208, RZ, RZ, R76 ;  /* 0x000000ffffd07224 */ /* 0x000fe200078e004c */
[----:B------:R-:W-:Y:S06]  /*22f30*/  FMNMX.FTZ R36, R36, R13, !PT ;  /* 0x0000000d24247209 */ /* 0x000fec0007810000 */
[----:B------:R-:W-:Y:S01]  /*22f40*/  STL [R1+0x3e4], R197 ;  /* 0x0003e4c501007387 */ /* 0x000fe20000100800 */
[----:B------:R-:W-:Y:S03]  /*22f50*/  IMAD.MOV.U32 R205, RZ, RZ, R69 ;  /* 0x000000ffffcd7224 */ /* 0x000fe600078e0045 */
[----:B------:R-:W1:Y:S01]  /*22f60*/  SHFL.BFLY PT, R10, R39, 0x2, 0x1f ;  /* 0x0c401f00270a7f89 */ /* 0x000e6200000e0000 */
[----:B------:R-:W-:Y:S07]  /*22f70*/  IMAD.MOV.U32 R204, RZ, RZ, R68 ;  /* 0x000000ffffcc7224 */ /* 0x000fee00078e0044 */
[----:B------:R-:W1:Y:S08]  /*22f80*/  SHFL.BFLY PT, R11, R38, 0x2, 0x1f ;  /* 0x0c401f00260b7f89 */ /* 0x000e7000000e0000 */
[----:B------:R1:W-:Y:S04]  /*22f90*/  STL [R1+0x3e0], R196 ;  /* 0x0003e0c401007387 */ /* 0x0003e80000100800 */
[----:B------:R-:W-:Y:S01]  /*22fa0*/  STL [R1+0x3dc], R195 ;  /* 0x0003dcc301007387 */ /* 0x000fe20000100800 */
[----:B-1----:R-:W-:Y:S01]  /*22fb0*/  LOP3.LUT R202, R4, 0xff, RZ, 0xc0, !PT ;  /* 0x000000ff04ca7812 */ /* 0x002fe200078ec0ff */
[----:B------:R-:W-:Y:S01]  /*22fc0*/  IMAD.MOV.U32 R203, RZ, RZ, R206 ;  /* 0x000000ffffcb7224 */ /* 0x000fe200078e00ce */
[----:B------:R-:W-:Y:S01]  /*22fd0*/  FMNMX.FTZ R37, R37, R12, !PT ;  /* 0x0000000c25257209 */ /* 0x000fe20007810000 */
[----:B------:R-:W1:Y:S01]  /*22fe0*/  SHFL.BFLY PT, R14, R36, 0x1, 0x1f ;  /* 0x0c201f00240e7f89 */ /* 0x000e6200000e0000 */
[----:B------:R-:W-:Y:S07]  /*22ff0*/  IMAD.WIDE.U32 R12, R3, -0x326172a9, RZ ;  /* 0xcd9e8d57030c7825 */ /* 0x000fee00078e00ff */
[----:B------:R-:W-:Y:S01]  /*23000*/  STL [R1+0x3d8], R194 ;  /* 0x0003d8c201007387 */ /* 0x000fe20000100800 */
[----:B------:R-:W-:Y:S01]  /*23010*/  IMAD.MOV.U32 R206, RZ, RZ, R210 ;  /* 0x000000ffffce7224 */ /* 0x000fe200078e00d2 */
[----:B------:R-:W-:Y:S01]  /*23020*/  LOP3.LUT R6, R13, R218, R6, 0x96, !PT ;  /* 0x000000da0d067212 */ /* 0x000fe200078e9606 */
[----:B------:R-:W-:Y:S01]  /*23030*/  IMAD.MOV.U32 R210, RZ, RZ, R171 ;  /* 0x000000ffffd27224 */ /* 0x000fe200078e00ab */
[----:B------:R-:W-:Y:S01]  /*23040*/  FMNMX.FTZ R39, R39, R10, !PT ;  /* 0x0000000a27277209 */ /* 0x000fe20007810000 */
[----:B------:R1:W-:Y:S01]  /*23050*/  STL.64 [R1+0x3d0], R192 ;  /* 0x0003d0c001007387 */ /* 0x0003e20000100a00 */
[----:B------:R-:W-:Y:S01]  /*23060*/  SHF.R.U32.HI R13, RZ, 0x10, R4 ;  /* 0x00000010ff0d7819 */ /* 0x000fe20000011604 */
[----:B------:R-:W-:Y:S01]  /*23070*/  IMAD.MOV.U32 R197, RZ, RZ, R205 ;  /* 0x000000ffffc57224 */ /* 0x000fe200078e00cd */
[----:B------:R-:W-:Y:S01]  /*23080*/  FMNMX.FTZ R38, R38, R11, !PT ;  /* 0x0000000b26267209 */ /* 0x000fe20007810000 */
[----:B------:R-:W-:Y:S02]  /*23090*/  IMAD.WIDE.U32 R10, R0, -0x326172a9, RZ ;  /* 0xcd9e8d57000a7825 */ /* 0x000fe400078e00ff */
[----:B------:R-:W-:Y:S02]  /*230a0*/  STL [R1+0x3cc], R189 ;  /* 0x0003ccbd01007387 */ /* 0x000fe40000100800 */
[----:B------:R-:W-:Y:S01]  /*230b0*/  IMAD.MOV.U32 R196, RZ, RZ, R204 ;  /* 0x000000ffffc47224 */ /* 0x000fe200078e00cc */
[----:B------:R-:W-:Y:S01]  /*230c0*/  LOP3.LUT R2, R11, R218, R2, 0x96, !PT ;  /* 0x000000da0b027212 */ /* 0x000fe200078e9602 */
[----:B------:R-:W-:Y:S01]  /*230d0*/  STL [R1+0x3c8], R170 ;  /* 0x0003c8aa01007387 */ /* 0x000fe20000100800 */
[-C--:B------:R-:W-:Y:S01]  /*230e0*/  LOP3.LUT R11, R9, R222.reuse, R12, 0x96, !PT ;  /* 0x000000de090b7212 */ /* 0x080fe200078e960c */
[----:B------:R-:W-:Y:S01]  /*230f0*/  IMAD.MOV.U32 R205, RZ, RZ, R209 ;  /* 0x000000ffffcd7224 */ /* 0x000fe200078e00d1 */
[----:B------:R-:W-:Y:S01]  /*23100*/  LOP3.LUT R10, R5, R222, R10, 0x96, !PT ;  /* 0x000000de050a7212 */ /* 0x000fe200078e960a */
[----:B------:R1:W-:Y:S01]  /*23110*/  STL.64 [R1+0x3c0], R190 ;  /* 0x0003c0be01007387 */ /* 0x0003e20000100a00 */
[----:B------:R-:W-:Y:S01]  /*23120*/  SHF.R.U32.HI R12, RZ, 0x18, R4 ;  /* 0x00000018ff0c7819 */ /* 0x000fe20000011604 */
[----:B------:R-:W-:Y:S01]  /*23130*/  IMAD.WIDE.U32 R4, R6, -0x2daee0ad, RZ ;  /* 0xd2511f5306047825 */ /* 0x000fe200078e00ff */
[----:B-1----:R-:W-:Y:S02]  /*23140*/  FMNMX.FTZ R36, R36, R14, !PT ;  /* 0x0000000e24247209 */ /* 0x002fe40007810000 */
[----:B------:R-:W-:Y:S01]  /*23150*/  SHF.R.U32.HI R17, RZ, 0x18, R11 ;  /* 0x00000018ff117819 */ /* 0x000fe2000001160b */
[----:B------:R-:W4:Y:S01]  /*23160*/  LDL R14, [R1+0x35c] ;  /* 0x00035c00010e7983 */ /* 0x000f220000100800 */
[-C--:B------:R-:W-:Y:S01]  /*23170*/  LOP3.LUT R40, R5, R223.reuse, R40, 0x96, !PT ;  /* 0x000000df05287212 */ /* 0x080fe200078e9628 */
[----:B------:R-:W-:Y:S01]  /*23180*/  IMAD.MOV.U32 R209, RZ, RZ, R188 ;  /* 0x000000ffffd17224 */ /* 0x000fe200078e00bc */
[----:B------:R-:W-:Y:S01]  /*23190*/  LOP3.LUT R213, R4, 0xffff, RZ, 0xc0, !PT ;  /* 0x0000ffff04d57812 */ /* 0x000fe200078ec0ff */
[----:B------:R-:W1:Y:S01]  /*231a0*/  SHFL.BFLY PT, R0, R39, 0x1, 0x1f ;  /* 0x0c201f0027007f89 */ /* 0x000e6200000e0000 */
[----:B------:R-:W-:Y:S02]  /*231b0*/  FSETP.NEU.FTZ.AND P0, PT, R36, -INF , PT ;  /* 0xff8000002400780b */ /* 0x000fe40003f1d000 */
[----:B------:R-:W-:Y:S05]  /*231c0*/  SHF.R.U32.HI R193, RZ, 0x18, R8 ;  /* 0x00000018ffc17819 */ /* 0x000fea0000011608 */
[----:B------:R-:W4:Y:S01]  /*231d0*/  LDL R5, [R1+0x358] ;  /* 0x0003580001057983 */ /* 0x000f220000100800 */
[----:B------:R-:W-:Y:S01]  /*231e0*/  LOP3.LUT R184, R4, 0xff, RZ, 0xc0, !PT ;  /* 0x000000ff04b87812 */ /* 0x000fe200078ec0ff */
[----:B------:R-:W-:Y:S01]  /*231f0*/  IMAD.WIDE.U32 R8, R2, -0x2daee0ad, RZ ;  /* 0xd2511f5302087825 */ /* 0x000fe200078e00ff */
[--C-:B------:R-:W-:Y:S01]  /*23200*/  SHF.R.U32.HI R63, RZ, 0x18, R4.reuse ;  /* 0x00000018ff3f7819 */ /* 0x100fe20000011604 */
[----:B------:R-:W1:Y:S01]  /*23210*/  SHFL.BFLY PT, R7, R37, 0x1, 0x1f ;  /* 0x0c201f0025077f89 */ /* 0x000e6200000e0000 */
[----:B------:R-:W-:Y:S02]  /*23220*/  SHF.R.U32.HI R201, RZ, 0x10, R4 ;  /* 0x00000010ffc97819 */ /* 0x000fe40000011604 */
[C---:B------:R-:W-:Y:S05]  /*23230*/  LOP3.LUT R57, R8.reuse, 0xff, RZ, 0xc0, !PT ;  /* 0x000000ff08397812 */ /* 0x040fea00078ec0ff */
[----:B------:R-:W1:Y:S01]  /*23240*/  SHFL.BFLY PT, R3, R38, 0x1, 0x1f ;  /* 0x0c201f0026037f89 */ /* 0x000e6200000e0000 */
[----:B------:R-:W-:Y:S02]  /*23250*/  SHF.R.U32.HI R62, RZ, 0x18, R8 ;  /* 0x00000018ff3e7819 */ /* 0x000fe40000011608 */
[----:B------:R-:W-:Y:S05]  /*23260*/  LOP3.LUT R59, R9, R223, R18, 0x96, !PT ;  /* 0x000000df093b7212 */ /* 0x000fea00078e9612 */
[----:B------:R-:W4:Y:S01]  /*23270*/  LDL.64 R22, [R1+0x340] ;  /* 0x0003400001167983 */ /* 0x000f220000100a00 */
[----:B------:R-:W-:Y:S02]  /*23280*/  LOP3.LUT R190, R8, 0xffff, RZ, 0xc0, !PT ;  /* 0x0000ffff08be7812 */ /* 0x000fe400078ec0ff */
[----:B------:R-:W-:Y:S02]  /*23290*/  LOP3.LUT R191, R15, 0xff, RZ, 0xc0, !PT ;  /* 0x000000ff0fbf7812 */ /* 0x000fe400078ec0ff */
[----:B------:R-:W-:Y:S02]  /*232a0*/  LOP3.LUT R19, R10, 0xff, RZ, 0xc0, !PT ;  /* 0x000000ff0a137812 */ /* 0x000fe400078ec0ff */
[----:B-1----:R-:W-:Y:S04]  /*232b0*/  FMNMX.FTZ R39, R39, R0, !PT ;  /* 0x0000000027277209 */ /* 0x002fe80007810000 */
[----:B------:R-:W-:Y:S02]  /*232c0*/  FSETP.NEU.FTZ.AND P3, PT, R39, -INF , PT ;  /* 0xff8000002700780b */ /* 0x000fe40003f7d000 */
[----:B------:R-:W-:Y:S02]  /*232d0*/  FMNMX.FTZ R37, R37, R7, !PT ;  /* 0x0000000725257209 */ /* 0x000fe40007810000 */
[----:B------:R-:W4:Y:S02]  /*232e0*/  LDL R7, [R1+0x348] ;  /* 0x0003480001077983 */ /* 0x000f240000100800 */
[----:B------:R-:W-:Y:S02]  /*232f0*/  FSETP.NEU.FTZ.AND P1, PT, R37, -INF , PT ;  /* 0xff8000002500780b */ /* 0x000fe40003f3d000 */
[----:B------:R-:W-:Y:S01]  /*23300*/  FMNMX.FTZ R38, R38, R3, !PT ;  /* 0x0000000326267209 */ /* 0x000fe20007810000 */
[----:B------:R-:W-:Y:S01]  /*23310*/  STL [R1+0x420], R168 ;  /* 0x000420a801007387 */ /* 0x000fe20000100800 */
[----:B------:R-:W-:Y:S02]  /*23320*/  FSEL R3, R39, RZ, P3 ;  /* 0x000000ff27037208 */ /* 0x000fe40001800000 */
[----:B------:R-:W-:Y:S01]  /*23330*/  FSEL R0, R37, RZ, P1 ;  /* 0x000000ff25007208 */ /* 0x000fe20000800000 */
[----:B------:R-:W-:Y:S01]  /*23340*/  STL [R1+0x41c], R169 ;  /* 0x00041ca901007387 */ /* 0x000fe20000100800 */
[----:B------:R-:W-:Y:S01]  /*23350*/  FSETP.NEU.FTZ.AND P2, PT, R38, -INF , PT ;  /* 0xff8000002600780b */ /* 0x000fe20003f5d000 */
[----:B------:R-:W-:Y:S01]  /*23360*/  FADD.FTZ R6, -R3, R132 ;  /* 0x0000008403067221 */ /* 0x000fe20000010100 */
[----:B------:R-:W-:Y:S01]  /*23370*/  @P3 LOP3.LUT R200, R200, 0x80000000, RZ, 0xfc, !PT ;  /* 0x80000000c8c83812 */ /* 0x000fe200078efcff */
[----:B------:R-:W-:Y:S01]  /*23380*/  STL [R1+0x424], R39 ;  /* 0x0004242701007387 */ /* 0x000fe20000100800 */
[----:B------:R-:W-:Y:S01]  /*23390*/  FSEL R2, R38, RZ, P2 ;  /* 0x000000ff26027208 */ /* 0x000fe20001000000 */
[----:B------:R-:W-:Y:S01]  /*233a0*/  FADD.FTZ R3, -R0, R134 ;  /* 0x0000008600037221 */ /* 0x000fe20000010100 */
[----:B------:R-:W-:Y:S01]  /*233b0*/  FSEL R0, R36, RZ, P0 ;  /* 0x000000ff24007208 */ /* 0x000fe20000000000 */
[----:B------:R-:W-:Y:S01]  /*233c0*/  STL [R1+0x428], R38 ;  /* 0x0004282601007387 */ /* 0x000fe20000100800 */
[----:B------:R-:W-:Y:S01]  /*233d0*/  LOP3.LUT R200, R200, 0xbfffffff, RZ, 0xc0, !PT ;  /* 0xbfffffffc8c87812 */ /* 0x000fe200078ec0ff */
[----:B------:R-:W-:Y:S01]  /*233e0*/  FADD.FTZ R4, -R2, R133 ;  /* 0x0000008502047221 */ /* 0x000fe20000010100 */
[----:B------:R-:W-:Y:S01]  /*233f0*/  SHF.R.U32.HI R133, RZ, 0x10, R8 ;  /* 0x00000010ff857819 */ /* 0x000fe20000011608 */
[----:B------:R-:W-:Y:S01]  /*23400*/  FADD.FTZ R2, -R0, R135 ;  /* 0x0000008700027221 */ /* 0x000fe20000010100 */
[----:B------:R-:W-:Y:S01]  /*23410*/  LOP3.LUT R0, R11, 0xff, RZ, 0xc0, !PT ;  /* 0x000000ff0b007812 */ /* 0x000fe200078ec0ff */
[----:B------:R-:W-:Y:S04]  /*23420*/  STL [R1+0x42c], R37 ;  /* 0x00042c2501007387 */ /* 0x000fe80000100800 */
[----:B------:R1:W-:Y:S01]  /*23430*/  STL [R1+0x430], R36 ;  /* 0x0004302401007387 */ /* 0x0003e20000100800 */
[----:B--2---:R-:W-:Y:S02]  /*23440*/  IMAD.MOV.U32 R175, RZ, RZ, R174 ;  /* 0x000000ffffaf7224 */ /* 0x004fe400078e00ae */
[----:B---3--:R-:W-:Y:S05]  /*23450*/  IMAD.MOV.U32 R174, RZ, RZ, R173 ;  /* 0x000000ffffae7224 */ /* 0x008fea00078e00ad */
[C---:B----4-:R-:W-:Y:S05]  /*23460*/  IADD3 R172, P5, R174.reuse, R172, RZ ;  /* 0x000000acaeac7210 */ /* 0x050fea0007fbe0ff */
[C---:B------:R-:W-:Y:S01]  /*23470*/  IMAD.X R173, R175.reuse, 0x1, R176, P5 ;  /* 0x00000001afad7824 */ /* 0x040fe200028e06b0 */
[----:B------:R-:W-:Y:S05]  /*23480*/  IADD3 R176, P5, R174, R61, RZ ;  /* 0x0000003daeb07210 */ /* 0x000fea0007fbe0ff */
[----:B------:R-:W-:Y:S01]  /*23490*/  IMAD.X R177, R175, 0x1, R60, P5 ;  /* 0x00000001afb17824 */ /* 0x000fe200028e063c */
[C---:B------:R-:W-:Y:S11]  /*234a0*/  ISETP.GE.U32.AND P5, PT, R199.reuse, R12, PT ;  /* 0x0000000cc700720c */ /* 0x040ff60003fa6070 */
[----:B------:R-:W-:Y:S02]  /*234b0*/  @!UPT UIADD3 URZ, URZ, URZ, URZ ;  /* 0x0000003f3f3ff290 */ /* 0x000fe4000fffe03f */
[----:B------:R-:W-:Y:S02]  /*234c0*/  @P5 LOP3.LUT R200, R200, 0x40000000, RZ, 0xfc, !PT ;  /* 0x40000000c8c85812 */ /* 0x000fe400078efcff */
[C---:B------:R-:W-:Y:S02]  /*234d0*/  ISETP.GE.U32.AND P5, PT, R199.reuse, R0, PT ;  /* 0x00000000c700720c */ /* 0x040fe40003fa6070 */
[--C-:B------:R-:W-:Y:S04]  /*234e0*/  SHF.R.U32.HI R0, RZ, 0x18, R10.reuse ;  /* 0x00000018ff007819 */ /* 0x100fe8000001160a */
[----:B------:R-:W-:Y:S02]  /*234f0*/  ISETP.GE.U32.AND P4, PT, R199, R0, PT ;  /* 0x00000000c700720c */ /* 0x000fe40003f86070 */
[----:B------:R-:W-:Y:S02]  /*23500*/  LOP3.LUT R0, R13, 0xff, RZ, 0xc0, !PT ;  /* 0x000000ff0d007812 */ /* 0x000fe400078ec0ff */
[----:B------:R-:W-:Y:S05]  /*23510*/  IADD3 R178, P6, R174, R14, RZ ;  /* 0x0000000eaeb27210 */ /* 0x000fea0007fde0ff */
[----:B------:R-:W-:Y:S01]  /*23520*/  IMAD.X R179, R175, 0x1, R5, P6 ;  /* 0x00000001afb37824 */ /* 0x000fe200030e0605 */
[----:B------:R-:W-:Y:S02]  /*23530*/  ISETP.GE.U32.AND P6, PT, R199, R0, PT ;  /* 0x00000000c700720c */ /* 0x000fe40003fc6070 */
[----:B------:R-:W-:Y:S02]  /*23540*/  SHF.R.U32.HI R0, RZ, 0x10, R10 ;  /* 0x00000010ff007819 */ /* 0x000fe4000001160a */
[----:B------:R-:W-:Y:S02]  /*23550*/  SHF.R.U32.HI R5, RZ, 0x10, R11 ;  /* 0x00000010ff057819 */ /* 0x000fe4000001160b */
[----:B------:R-:W-:Y:S02]  /*23560*/  LOP3.LUT R20, R0, 0xff, RZ, 0xc0, !PT ;  /* 0x000000ff00147812 */ /* 0x000fe400078ec0ff */
[----:B------:R-:W-:Y:S02]  /*23570*/  SHF.R.U32.HI R0, RZ, 0x8, R21 ;  /* 0x00000008ff007819 */ /* 0x000fe40000011615 */
[----:B------:R-:W-:Y:S01]  /*23580*/  LOP3.LUT R15, R5, 0xff, RZ, 0xc0, !PT ;  /* 0x000000ff050f7812 */ /* 0x000fe200078ec0ff */
[----:B------:R-:W-:Y:S01]  /*23590*/  IMAD.MOV.U32 R23, RZ, RZ, R207 ;  /* 0x000000ffff177224 */ /* 0x000fe200078e00cf */
[----:B------:R-:W-:Y:S02]  /*235a0*/  LOP3.LUT R69, R0, 0xffff, RZ, 0xc0, !PT ;  /* 0x0000ffff00457812 */ /* 0x000fe400078ec0ff */
[----:B------:R-:W-:Y:S01]  /*235b0*/  IADD3 R60, P3, R22, R172, RZ ;  /* 0x000000ac163c7210 */ /* 0x000fe20007f7e0ff */
[----:B------:R-:W2:Y:S01]  /*235c0*/  LD.E R0, desc[UR4][R168.64+0xdc] ;  /* 0x0000dc04a8007980 */ /* 0x000ea2000c101900 */
[----:B------:R-:W-:Y:S02]  /*235d0*/  SHF.R.U32.HI R5, RZ, 0x8, R16 ;  /* 0x00000008ff057819 */ /* 0x000fe40000011610 */
[----:B------:R-:W-:Y:S02]  /*235e0*/  LOP3.LUT R11, R11, 0xffff, RZ, 0xc0, !PT ;  /* 0x0000ffff0b0b7812 */ /* 0x000fe400078ec0ff */
[----:B------:R-:W-:Y:S02]  /*235f0*/  LOP3.LUT R134, R5, 0xffff, RZ, 0xc0, !PT ;  /* 0x0000ffff05867812 */ /* 0x000fe400078ec0ff */
[----:B------:R-:W-:Y:S04]  /*23600*/  LOP3.LUT R10, R10, 0xffff, RZ, 0xc0, !PT ;  /* 0x0000ffff0a0a7812 */ /* 0x000fe800078ec0ff */
[----:B------:R-:W-:Y:S01]  /*23610*/  SHF.R.U32.HI R10, RZ, 0x8, R10 ;  /* 0x00000008ff0a7819 */ /* 0x000fe2000001160a */
[----:B------:R-:W-:Y:S01]  /*23620*/  IMAD.X R61, R7, 0x1, R173, P3 ;  /* 0x00000001073d7824 */ /* 0x000fe200018e06ad */
[----:B------:R-:W-:Y:S02]  /*23630*/  LOP3.LUT P3, RZ, R200, 0x80000000, RZ, 0xc0, !PT ;  /* 0x80000000c8ff7812 */ /* 0x000fe4000786c0ff */
[----:B------:R-:W-:Y:S01]  /*23640*/  LOP3.LUT R10, R10, 0xffff, RZ, 0xc0, !PT ;  /* 0x0000ffff0a0a7812 */ /* 0x000fe200078ec0ff */
[C---:B--2---:R-:W-:Y:S01]  /*23650*/  FMUL.FTZ R8, R0.reuse, R39 ;  /* 0x0000002700087220 */ /* 0x044fe20000410000 */
[C---:B------:R-:W-:Y:S01]  /*23660*/  FMUL.FTZ R9, R0.reuse, R36 ;  /* 0x0000002400097220 */ /* 0x040fe20000410000 */
[C---:B------:R-:W-:Y:S01]  /*23670*/  FMUL.FTZ R7, R0.reuse, R38 ;  /* 0x0000002600077220 */ /* 0x040fe20000410000 */
[C---:B------:R-:W-:Y:S01]  /*23680*/  FMUL.FTZ R5, R0.reuse, R37 ;  /* 0x0000002500057220 */ /* 0x040fe20000410000 */
[----:B------:R-:W-:Y:S01]  /*23690*/  FMUL.FTZ R3, R0, R3 ;  /* 0x0000000300037220 */ /* 0x000fe20000410000 */
[----:B------:R-:W-:Y:S01]  /*236a0*/  FSEL R8, R8, RZ, P3 ;  /* 0x000000ff08087208 */ /* 0x000fe20001800000 */
[C---:B------:R-:W-:Y:S01]  /*236b0*/  FMUL.FTZ R6, R0.reuse, R6 ;  /* 0x0000000600067220 */ /* 0x040fe20000410000 */
[----:B------:R-:W-:Y:S01]  /*236c0*/  FSEL R7, R7, RZ, P2 ;  /* 0x000000ff07077208 */ /* 0x000fe20001000000 */
[----:B------:R-:W-:Y:S01]  /*236d0*/  FMUL.FTZ R4, R0, R4 ;  /* 0x0000000400047220 */ /* 0x000fe20000410000 */
[----:B------:R-:W-:Y:S01]  /*236e0*/  FSEL R5, R5, RZ, P1 ;  /* 0x000000ff05057208 */ /* 0x000fe20000800000 */
[-CC-:B------:R-:W-:Y:S01]  /*236f0*/  FFMA.FTZ R14, R29, R0.reuse, -R8.reuse ;  /* 0x000000001d0e7223 */ /* 0x180fe20000010808 */
[C---:B------:R-:W-:Y:S01]  /*23700*/  ISETP.GE.U32.AND P2, PT, R199.reuse, R15, PT ;  /* 0x0000000fc700720c */ /* 0x040fe20003f46070 */
[-CC-:B------:R-:W-:Y:S01]  /*23710*/  FFMA.FTZ R16, R26, R0.reuse, -R8.reuse ;  /* 0x000000001a107223 */ /* 0x180fe20000010808 */
[----:B------:R-:W-:Y:S01]  /*23720*/  ISETP.GE.U32.AND P3, PT, R199, R17, PT ;  /* 0x00000011c700720c */ /* 0x000fe20003f66070 */
[--C-:B------:R-:W-:Y:S01]  /*23730*/  FFMA.FTZ R18, R85, R0, -R8.reuse ;  /* 0x0000000055127223 */ /* 0x100fe20000010808 */
[----:B------:R-:W-:Y:S01]  /*23740*/  FSEL R9, R9, RZ, P0 ;  /* 0x000000ff09097208 */ /* 0x000fe20000000000 */
[----:B------:R2:W-:Y:S01]  /*23750*/  STL [R1+0x10], R14 ;  /* 0x0000100e01007387 */ /* 0x0005e20000100800 */
[----:B------:R-:W-:Y:S01]  /*23760*/  ISETP.GE.U32.AND P0, PT, R199, R10, PT ;  /* 0x0000000ac700720c */ /* 0x000fe20003f06070 */
[-CC-:B-1----:R-:W-:Y:S01]  /*23770*/  FFMA.FTZ R36, R113, R0.reuse, -R8.reuse ;  /* 0x0000000071247223 */ /* 0x182fe20000010808 */
        /* <DEDUP_REMOVED lines=22> */
[-CC-:B--2---:R-:W-:Y:S01]  /*238e0*/  FFMA.FTZ R14, R80, R0.reuse, -R8.reuse ;  /* 0x00000000500e7223 */ /* 0x184fe20000010808 */
[-CC-:B------:R-:W-:Y:S01]  /*238f0*/  FFMA.FTZ R37, R114, R0.reuse, -R7.reuse ;  /* 0x0000000072257223 */ /* 0x180fe20000010807 */
[-C--:B------:R-:W-:Y:S01]  /*23900*/  FFMA.FTZ R38, R115, R0.reuse, -R7 ;  /* 0x0000000073267223 */ /* 0x080fe20000010807 */
[-CC-:B------:R-:W-:Y:S01]  /*23910*/  FFMA.FTZ R22, R27, R0.reuse, -R5.reuse ;  /* 0x000000001b167223 */ /* 0x180fe20000010805 */
[-CC-:B-1----:R-:W-:Y:S01]  /*23920*/  FFMA.FTZ R16, R81, R0.reuse, -R8.reuse ;  /* 0x0000000051107223 */ /* 0x182fe20000010808 */
[----:B------:R1:W-:Y:S01]  /*23930*/  STL [R1+0x70], R14 ;  /* 0x0000700e01007387 */ /* 0x0003e20000100800 */
[-C--:B------:R-:W-:Y:S01]  /*23940*/  FFMA.FTZ R39, R108, R0.reuse, -R5 ;  /* 0x000000006c277223 */ /* 0x080fe20000010805 */
[-CC-:B------:R-:W-:Y:S01]  /*23950*/  FFMA.FTZ R232, R44, R0.reuse, -R7.reuse ;  /* 0x000000002ce87223 */ /* 0x180fe20000010807 */
[----:B------:R-:W-:Y:S01]  /*23960*/  MUFU.EX2 R108, R12 ;  /* 0x0000000c006c7308 */ /* 0x000fe20000000800 */
[----:B------:R2:W-:Y:S01]  /*23970*/  STL [R1+0x6c], R16 ;  /* 0x00006c1001007387 */ /* 0x0005e20000100800 */
[-CC-:B------:R-:W-:Y:S01]  /*23980*/  FFMA.FTZ R116, R238, R0.reuse, -R7.reuse ;  /* 0x00000000ee747223 */ /* 0x180fe20000010807 */
[-C--:B------:R-:W-:Y:S01]  /*23990*/  FFMA.FTZ R113, R239, R0.reuse, -R7 ;  /* 0x00000000ef717223 */ /* 0x080fe20000010807 */
        /* <DEDUP_REMOVED lines=18> */
[-CC-:B-1----:R-:W-:Y:S01]  /*23ac0*/  FFMA.FTZ R14, R84, R0.reuse, -R8.reuse ;  /* 0x00000000540e7223 */ /* 0x182fe20000010808 */
[----:B------:R-:W-:Y:S01]  /*23ad0*/  LOP3.LUT R84, R201, 0xff, RZ, 0xc0, !PT ;  /* 0x000000ffc9547812 */ /* 0x000fe200078ec0ff */
[-C--:B------:R-:W-:Y:S01]  /*23ae0*/  FFMA.FTZ R234, R45, R0.reuse, -R7 ;  /* 0x000000002dea7223 */ /* 0x080fe20000010807 */
[-CC-:B------:R-:W-:Y:S01]  /*23af0*/  FFMA.FTZ R169, R110, R0.reuse, -R9.reuse ;  /* 0x000000006ea97223 */ /* 0x180fe20000010809 */
[-CC-:B--2---:R-:W-:Y:S01]  /*23b00*/  FFMA.FTZ R16, R96, R0.reuse, -R8.reuse ;  /* 0x0000000060107223 */ /* 0x184fe20000010808 */
[----:B------:R1:W-:Y:S01]  /*23b10*/  STL [R1+0x80], R14 ;  /* 0x0000800e01007387 */ /* 0x0003e20000100800 */
[-CC-:B------:R-:W-:Y:S01]  /*23b20*/  FFMA.FTZ R242, R242, R0.reuse, -R9.reuse ;  /* 0x00000000f2f27223 */ /* 0x180fe20000010809 */
[-CC-:B------:R-:W-:Y:S01]  /*23b30*/  FFMA.FTZ R227, R227, R0.reuse, -R9.reuse ;  /* 0x00000000e3e37223 */ /* 0x180fe20000010809 */
[-CC-:B------:R-:W-:Y:S01]  /*23b40*/  FFMA.FTZ R225, R225, R0.reuse, -R9.reuse ;  /* 0x00000000e1e17223 */ /* 0x180fe20000010809 */
[----:B------:R2:W-:Y:S01]  /*23b50*/  STL [R1+0x7c], R18 ;  /* 0x00007c1201007387 */ /* 0x0005e20000100800 */
[-CC-:B------:R-:W-:Y:S01]  /*23b60*/  FFMA.FTZ R224, R224, R0.reuse, -R9.reuse ;  /* 0x00000000e0e07223 */ /* 0x180fe20000010809 */
[-CC-:B------:R-:W-:Y:S01]  /*23b70*/  FFMA.FTZ R236, R32, R0.reuse, -R9.reuse ;  /* 0x0000000020ec7223 */ /* 0x180fe20000010809 */
[-CC-:B------:R-:W-:Y:S01]  /*23b80*/  FFMA.FTZ R241, R241, R0.reuse, -R9.reuse ;  /* 0x00000000f1f17223 */ /* 0x180fe20000010809 */
[----:B------:R3:W-:Y:S01]  /*23b90*/  STL [R1+0x84], R16 ;  /* 0x0000841001007387 */ /* 0x0007e20000100800 */
[-CC-:B------:R-:W-:Y:S01]  /*23ba0*/  FFMA.FTZ R233, R33, R0.reuse, -R9.reuse ;  /* 0x0000000021e97223 */ /* 0x180fe20000010809 */
[-C--:B------:R-:W-:Y:S01]  /*23bb0*/  FFMA.FTZ R250, R25, R0.reuse, -R9 ;  /* 0x0000000019fa7223 */ /* 0x080fe20000010809 */
[----:B------:R-:W4:Y:S10]  /*23bc0*/  MUFU.EX2 R35, R4 ;  /* 0x0000000400237308 */ /* 0x000f340000000800 */
[----:B------:R-:W-:Y:S01]  /*23bd0*/  MUFU.EX2 R85, R46 ;  /* 0x0000002e00557308 */ /* 0x000fe20000000800 */
[--C-:B-1----:R-:W-:Y:S09]  /*23be0*/  FFMA.FTZ R14, R97, R0, -R8.reuse ;  /* 0x00000000610e7223 */ /* 0x102ff20000010808 */
[----:B------:R-:W-:Y:S01]  /*23bf0*/  MUFU.EX2 R68, R68 ;  /* 0x0000004400447308 */ /* 0x000fe20000000800 */
[----:B----4-:R-:W-:Y:S01]  /*23c00*/  FMUL.FTZ R34, R35, R146 ;  /* 0x0000009223227220 */ /* 0x010fe20000410000 */
[-CC-:B--2---:R-:W-:Y:S01]  /*23c10*/  FFMA.FTZ R18, R100, R0.reuse, -R8.reuse ;  /* 0x0000000064127223 */ /* 0x184fe20000010808 */
[----:B------:R1:W-:Y:S01]  /*23c20*/  STL [R1+0x94], R14 ;  /* 0x0000940e01007387 */ /* 0x0003e20000100800 */
[--C-:B---3--:R-:W-:Y:S03]  /*23c30*/  FFMA.FTZ R16, R101, R0, -R8.reuse ;  /* 0x0000000065107223 */ /* 0x108fe60000010808 */
[----:B------:R2:W-:Y:S03]  /*23c40*/  STL [R1+0xa4], R18 ;  /* 0x0000a41201007387 */ /* 0x0005e60000100800 */
[----:B------:R-:W3:Y:S01]  /*23c50*/  MUFU.EX2 R6, R6 ;  /* 0x0000000600067308 */ /* 0x000ee20000000800 */
[----:B------:R4:W-:Y:S04]  /*23c60*/  STL [R1+0xa8], R16 ;  /* 0x0000a81001007387 */ /* 0x0009e80000100800 */
[----:B------:R-:W-:Y:S05]  /*23c70*/  STL [R1+0x434], R36 ;  /* 0x0004342401007387 */ /* 0x000fea0000100800 */
[----:B------:R-:W-:Y:S10]  /*23c80*/  MUFU.EX2 R75, R75 ;  /* 0x0000004b004b7308 */ /* 0x000ff40000000800 */
[----:B------:R-:W-:Y:S01]  /*23c90*/  MUFU.EX2 R78, R78 ;  /* 0x0000004e004e7308 */ /* 0x000fe20000000800 */
[C---:B---3--:R-:W-:Y:S01]  /*23ca0*/  FMUL.FTZ R32, R6.reuse, R144 ;  /* 0x0000009006207220 */ /* 0x048fe20000410000 */
[----:B------:R-:W-:Y:S01]  /*23cb0*/  FMUL.FTZ R33, R6, R145 ;  /* 0x0000009106217220 */ /* 0x000fe20000410000 */
[-C--:B-1----:R-:W-:Y:S01]  /*23cc0*/  FFMA.FTZ R14, R112, R0.reuse, -R8 ;  /* 0x00000000700e7223 */ /* 0x082fe20000010808 */
[-C--:B------:R-:W-:Y:S01]  /*23cd0*/  FFMA.FTZ R8, R197, R0.reuse, -R7 ;  /* 0x00000000c5087223 */ /* 0x080fe20000010807 */
[----:B------:R-:W-:Y:S02]  /*23ce0*/  IMAD.MOV.U32 R197, RZ, RZ, R203 ;  /* 0x000000ffffc57224 */ /* 0x000fe400078e00cb */
[-CC-:B------:R-:W-:Y:S01]  /*23cf0*/  FFMA.FTZ R112, R240, R0.reuse, -R7.reuse ;  /* 0x00000000f0707223 */ /* 0x180fe20000010807 */
[-C--:B--2---:R-:W-:Y:S01]  /*23d00*/  FFMA.FTZ R18, R82, R0.reuse, -R7 ;  /* 0x0000000052127223 */ /* 0x084fe20000010807 */
[----:B------:R1:W-:Y:S01]  /*23d10*/  STL [R1+0xe0], R14 ;  /* 0x0000e00e01007387 */ /* 0x0003e20000100800 */
[----:B------:R-:W-:Y:S02]  /*23d20*/  IMAD.MOV.U32 R203, RZ, RZ, R205 ;  /* 0x000000ffffcb7224 */ /* 0x000fe400078e00cd */
[-C--:B------:R-:W-:Y:S01]  /*23d30*/  FFMA.FTZ R240, R31, R0.reuse, -R9 ;  /* 0x000000001ff07223 */ /* 0x080fe20000010809 */
[-C--:B----4-:R-:W-:Y:S01]  /*23d40*/  FFMA.FTZ R16, R70, R0.reuse, -R7 ;  /* 0x0000000046107223 */ /* 0x090fe20000010807 */
[----:B------:R-:W-:Y:S01]  /*23d50*/  STL [R1+0x438], R171 ;  /* 0x000438ab01007387 */ /* 0x000fe20000100800 */
[----:B------:R-:W-:Y:S02]  /*23d60*/  IMAD.MOV.U32 R205, RZ, RZ, R206 ;  /* 0x000000ffffcd7224 */ /* 0x000fe400078e00ce */
[----:B------:R-:W-:Y:S01]  /*23d70*/  IMAD.MOV.U32 R206, RZ, RZ, R209 ;  /* 0x000000ffffce7224 */ /* 0x000fe200078e00d1 */
[----:B------:R-:W-:Y:S01]  /*23d80*/  STL [R1+0x43c], R171 ;  /* 0x00043cab01007387 */ /* 0x000fe20000100800 */
[----:B------:R-:W-:Y:S02]  /*23d90*/  IMAD.MOV.U32 R209, RZ, RZ, R210 ;  /* 0x000000ffffd17224 */ /* 0x000fe400078e00d2 */
[----:B------:R-:W-:Y:S01]  /*23da0*/  IMAD.MOV.U32 R210, RZ, RZ, R237 ;  /* 0x000000ffffd27224 */ /* 0x000fe200078e00ed */
[----:B------:R-:W-:Y:S01]  /*23db0*/  STL [R1+0x440], R188 ;  /* 0x000440bc01007387 */ /* 0x000fe20000100800 */
[----:B------:R-:W-:Y:S02]  /*23dc0*/  IMAD.MOV.U32 R194, RZ, RZ, R203 ;  /* 0x000000ffffc27224 */ /* 0x000fe400078e00cb */
[----:B------:R-:W-:Y:S01]  /*23dd0*/  IMAD.MOV.U32 R203, RZ, RZ, R206 ;  /* 0x000000ffffcb7224 */ /* 0x000fe200078e00ce */
[----:B------:R2:W-:Y:S01]  /*23de0*/  STL [R1+0x444], R204 ;  /* 0x000444cc01007387 */ /* 0x0005e20000100800 */
[----:B------:R-:W-:Y:S02]  /*23df0*/  IMAD.MOV.U32 R206, RZ, RZ, R210 ;  /* 0x000000ffffce7224 */ /* 0x000fe400078e00d2 */
[-C--:B------:R-:W-:Y:S01]  /*23e00*/  FFMA.FTZ R210, R118, R0.reuse, -R7 ;  /* 0x0000000076d27223 */ /* 0x080fe20000010807 */
[----:B------:R-:W-:Y:S01]  /*23e10*/  IMAD.MOV.U32 R192, RZ, RZ, R205 ;  /* 0x000000ffffc07224 */ /* 0x000fe200078e00cd */
[----:B------:R3:W-:Y:S01]  /*23e20*/  STL [R1+0x448], R198 ;  /* 0x000448c601007387 */ /* 0x0007e20000100800 */
[----:B------:R-:W-:Y:S02]  /*23e30*/  IMAD.MOV.U32 R205, RZ, RZ, R209 ;  /* 0x000000ffffcd7224 */ /* 0x000fe400078e00d1 */
[-C--:B------:R-:W-:Y:S01]  /*23e40*/  FFMA.FTZ R209, R119, R0.reuse, -R7 ;  /* 0x0000000077d17223 */ /* 0x080fe20000010807 */
[----:B------:R-:W-:Y:S01]  /*23e50*/  IMAD.MOV.U32 R195, RZ, RZ, R197 ;  /* 0x000000ffffc37224 */ /* 0x000fe200078e00c5 */
[----:B------:R4:W-:Y:S01]  /*23e60*/  STL [R1+0x4], R16 ;  /* 0x0000041001007387 */ /* 0x0009e20000100800 */
[-CC-:B------:R-:W-:Y:S01]  /*23e70*/  FFMA.FTZ R197, R130, R0.reuse, -R7.reuse ;  /* 0x0000000082c57223 */ /* 0x180fe20000010807 */
[-CC-:B-1----:R-:W-:Y:S01]  /*23e80*/  FFMA.FTZ R14, R196, R0.reuse, -R7.reuse ;  /* 0x00000000c40e7223 */ /* 0x182fe20000010807 */
[-C--:B------:R-:W-:Y:S01]  /*23e90*/  FFMA.FTZ R196, R131, R0.reuse, -R7 ;  /* 0x0000000083c47223 */ /* 0x080fe20000010807 */
[----:B------:R1:W-:Y:S01]  /*23ea0*/  STL [R1+0x8], R21 ;  /* 0x0000081501007387 */ /* 0x0003e20000100800 */
[----:B------:R-:W-:Y:S02]  /*23eb0*/  IMAD.MOV.U32 R237, RZ, RZ, R73 ;  /* 0x000000ffffed7224 */ /* 0x000fe400078e0049 */
[-CC-:B------:R-:W-:Y:S01]  /*23ec0*/  FFMA.FTZ R73, R72, R0.reuse, -R7.reuse ;  /* 0x0000000048497223 */ /* 0x180fe20000010807 */
[-CC-:B------:R-:W-:Y:S01]  /*23ed0*/  FFMA.FTZ R72, R251, R0.reuse, -R7.reuse ;  /* 0x00000000fb487223 */ /* 0x180fe20000010807 */
[----:B------:R1:W-:Y:S01]  /*23ee0*/  STL [R1+0x68], R18 ;  /* 0x0000681201007387 */ /* 0x0003e20000100800 */
[-C--:B------:R-:W-:Y:S01]  /*23ef0*/  FFMA.FTZ R251, R66, R0.reuse, -R7 ;  /* 0x0000000042fb7223 */ /* 0x080fe20000010807 */
[----:B------:R-:W-:Y:S01]  /*23f00*/  IMAD.MOV.U32 R189, RZ, RZ, R194 ;  /* 0x000000ffffbd7224 */ /* 0x000fe200078e00c2 */
[----:B------:R-:W1:Y:S01]  /*23f10*/  MUFU.EX2 R66, R13 ;  /* 0x0000000d00427308 */ /* 0x000e620000000800 */
[----:B------:R-:W-:Y:S02]  /*23f20*/  IMAD.MOV.U32 R170, RZ, RZ, R195 ;  /* 0x000000ffffaa7224 */ /* 0x000fe400078e00c3 */
[-CC-:B------:R-:W-:Y:S01]  /*23f30*/  FFMA.FTZ R119, R56, R0.reuse, -R5.reuse ;  /* 0x0000000038777223 */ /* 0x180fe20000010805 */
[-CC-:B------:R-:W-:Y:S01]  /*23f40*/  FFMA.FTZ R130, R43, R0.reuse, -R5.reuse ;  /* 0x000000002b827223 */ /* 0x180fe20000010805 */
[-CC-:B------:R-:W-:Y:S01]  /*23f50*/  FFMA.FTZ R195, R124, R0.reuse, -R5.reuse ;  /* 0x000000007cc37223 */ /* 0x180fe20000010805 */
[-CC-:B------:R-:W-:Y:S01]  /*23f60*/  FFMA.FTZ R194, R125, R0.reuse, -R5.reuse ;  /* 0x000000007dc27223 */ /* 0x180fe20000010805 */
[-C--:B--2---:R-:W-:Y:S01]  /*23f70*/  FFMA.FTZ R204, R105, R0.reuse, -R5 ;  /* 0x0000000069cc7223 */ /* 0x084fe20000010805 */
[-CC-:B------:R-:W-:Y:S02]  /*23f80*/  FFMA.FTZ R131, R47, R0.reuse, -R9.reuse ;  /* 0x000000002f837223 */ /* 0x180fe40000010809 */
[----:B------:R-:W-:Y:S01]  /*23f90*/  MUFU.EX2 R14, R14 ;  /* 0x0000000e000e7308 */ /* 0x000fe20000000800 */
[-C--:B------:R-:W-:Y:S01]  /*23fa0*/  FFMA.FTZ R70, R192, R0.reuse, -R9 ;  /* 0x00000000c0467223 */ /* 0x080fe20000010809 */
[-C--:B---3--:R-:W-:Y:S01]  /*23fb0*/  FFMA.FTZ R198, R104, R0.reuse, -R5 ;  /* 0x0000000068c67223 */ /* 0x088fe20000010805 */
[-CC-:B------:R-:W-:Y:S01]  /*23fc0*/  FFMA.FTZ R188, R106, R0.reuse, -R9.reuse ;  /* 0x000000006abc7223 */ /* 0x180fe20000010809 */
[-CC-:B------:R-:W-:Y:S01]  /*23fd0*/  FFMA.FTZ R171, R107, R0.reuse, -R9.reuse ;  /* 0x000000006bab7223 */ /* 0x180fe20000010809 */
[-C--:B------:R-:W-:Y:S01]  /*23fe0*/  FFMA.FTZ R71, R203, R0.reuse, -R9 ;  /* 0x00000000cb477223 */ /* 0x080fe20000010809 */
[----:B----4-:R-:W-:Y:S01]  /*23ff0*/  FFMA.FTZ R16, R83, R0, -R7 ;  /* 0x0000000053107223 */ /* 0x010fe20000010807 */
[----:B------:R-:W-:Y:S03]  /*24000*/  IMAD.MOV.U32 R203, RZ, RZ, R237 ;  /* 0x000000ffffcb7224 */ /* 0x000fe600078e00ed */
[----:B------:R-:W2:Y:S01]  /*24010*/  MUFU.EX2 R104, R8 ;  /* 0x0000000800687308 */ /* 0x000ea20000000800 */
[----:B-1----:R-:W-:Y:S01]  /*24020*/  F2FP.BF16.F32.PACK_AB R49, R108, R66 ;  /* 0x000000426c31723e */ /* 0x002fe200000010ff */
[-C--:B------:R-:W-:Y:S01]  /*24030*/  FFMA.FTZ R21, R86, R0.reuse, -R7 ;  /* 0x0000000056157223 */ /* 0x080fe20000010807 */
[----:B------:R1:W-:Y:S01]  /*24040*/  STL [R1+0x3c], R16 ;  /* 0x00003c1001007387 */ /* 0x0003e20000100800 */
[-C--:B------:R-:W-:Y:S01]  /*24050*/  FFMA.FTZ R237, R111, R0.reuse, -R9 ;  /* 0x000000006fed7223 */ /* 0x080fe20000010809 */
[----:B------:R-:W-:Y:S01]  /*24060*/  PRMT R48, R49, 0x7632, R48 ;  /* 0x0000763231307816 */ /* 0x000fe20000000030 */
[-C--:B------:R-:W-:Y:S01]  /*24070*/  FFMA.FTZ R18, R87, R0.reuse, -R7 ;  /* 0x0000000057127223 */ /* 0x080fe20000010807 */
[----:B------:R3:W-:Y:S01]  /*24080*/  STL [R1+0x78], R21 ;  /* 0x0000781501007387 */ /* 0x0007e20000100800 */
[-CC-:B------:R-:W-:Y:S01]  /*24090*/  FFMA.FTZ R87, R206, R0.reuse, -R9.reuse ;  /* 0x00000000ce577223 */ /* 0x180fe20000010809 */
[----:B------:R-:W-:Y:S01]  /*240a0*/  PRMT R100, R49, 0x5410, R48 ;  /* 0x0000541031647816 */ /* 0x000fe20000000030 */
[-CC-:B------:R-:W-:Y:S01]  /*240b0*/  FFMA.FTZ R206, R122, R0.reuse, -R9.reuse ;  /* 0x000000007ace7223 */ /* 0x180fe20000010809 */
[----:B------:R4:W-:Y:S01]  /*240c0*/  STL [R1+0x74], R18 ;  /* 0x0000741201007387 */ /* 0x0009e20000100800 */
[-CC-:B------:R-:W-:Y:S01]  /*240d0*/  FFMA.FTZ R43, R170, R0.reuse, -R9.reuse ;  /* 0x00000000aa2b7223 */ /* 0x180fe20000010809 */
[-CC-:B------:R-:W-:Y:S01]  /*240e0*/  FFMA.FTZ R170, R127, R0.reuse, -R9.reuse ;  /* 0x000000007faa7223 */ /* 0x180fe20000010809 */
[-CC-:B------:R-:W-:Y:S01]  /*240f0*/  FFMA.FTZ R45, R189, R0.reuse, -R9.reuse ;  /* 0x00000000bd2d7223 */ /* 0x180fe20000010809 */
[-CC-:B------:R-:W-:Y:S01]  /*24100*/  FFMA.FTZ R189, R126, R0.reuse, -R9.reuse ;  /* 0x000000007ebd7223 */ /* 0x180fe20000010809 */
[--C-:B------:R-:W-:Y:S01]  /*24110*/  FFMA.FTZ R82, R205, R0, -R9.reuse ;  /* 0x00000000cd527223 */ /* 0x100fe20000010809 */
[----:B--2---:R-:W-:Y:S01]  /*24120*/  F2FP.BF16.F32.PACK_AB R51, R104, R14 ;  /* 0x0000000e6833723e */ /* 0x004fe200000010ff */
[-C--:B------:R-:W-:Y:S01]  /*24130*/  FFMA.FTZ R205, R123, R0.reuse, -R9 ;  /* 0x000000007bcd7223 */ /* 0x080fe20000010809 */
[----:B------:R-:W-:Y:S02]  /*24140*/  MUFU.EX2 R80, R43 ;  /* 0x0000002b00507308 */ /* 0x000fe40000000800 */
[C---:B------:R-:W-:Y:S04]  /*24150*/  PRMT R50, R51.reuse, 0x7632, R50 ;  /* 0x0000763233327816 */ /* 0x040fe80000000032 */
[----:B------:R-:W-:Y:S04]  /*24160*/  PRMT R101, R51, 0x5410, R50 ;  /* 0x0000541033657816 */ /* 0x000fe80000000032 */
[----:B------:R-:W-:Y:S01]  /*24170*/  MUFU.EX2 R86, R45 ;  /* 0x0000002d00567308 */ /* 0x000fe20000000800 */
[-CC-:B-1----:R-:W-:Y:S01]  /*24180*/  FFMA.FTZ R16, R98, R0.reuse, -R7.reuse ;  /* 0x0000000062107223 */ /* 0x182fe20000010807 */
[-CC-:B---3--:R-:W-:Y:S04]  /*24190*/  FFMA.FTZ R21, R99, R0.reuse, -R7.reuse ;  /* 0x0000000063157223 */ /* 0x188fe80000010807 */
[----:B------:R1:W-:Y:S04]  /*241a0*/  STL [R1+0x90], R16 ;  /* 0x0000901001007387 */ /* 0x0003e80000100800 */
[----:B------:R-:W-:Y:S01]  /*241b0*/  MUFU.EX2 R73, R73 ;  /* 0x0000004900497308 */ /* 0x000fe20000000800 */
[-CC-:B----4-:R-:W-:Y:S01]  /*241c0*/  FFMA.FTZ R18, R102, R0.reuse, -R7.reuse ;  /* 0x0000000066127223 */ /* 0x190fe20000010807 */
[----:B------:R2:W-:Y:S04]  /*241d0*/  STL [R1+0x98], R21 ;  /* 0x0000981501007387 */ /* 0x0005e80000100800 */
[----:B------:R3:W-:Y:S04]  /*241e0*/  STL [R1+0x9c], R18 ;  /* 0x00009c1201007387 */ /* 0x0007e80000100800 */
[----:B------:R-:W-:Y:S10]  /*241f0*/  MUFU.EX2 R72, R72 ;  /* 0x0000004800487308 */ /* 0x000ff40000000800 */
[----:B------:R-:W-:Y:S01]  /*24200*/  MUFU.EX2 R82, R82 ;  /* 0x0000005200527308 */ /* 0x000fe20000000800 */
[-C--:B-1----:R-:W-:Y:S09]  /*24210*/  FFMA.FTZ R16, R103, R0.reuse, -R7 ;  /* 0x0000000067107223 */ /* 0x082ff20000010807 */
[----:B------:R-:W-:Y:S01]  /*24220*/  MUFU.EX2 R125, R248 ;  /* 0x000000f8007d7308 */ /* 0x000fe20000000800 */
[-CC-:B--2---:R-:W-:Y:S01]  /*24230*/  FFMA.FTZ R21, R77, R0.reuse, -R5.reuse ;  /* 0x000000004d157223 */ /* 0x184fe20000010805 */
[----:B------:R1:W-:Y:S01]  /*24240*/  STL [R1+0xa0], R16 ;  /* 0x0000a01001007387 */ /* 0x0003e20000100800 */
[-CC-:B---3--:R-:W-:Y:S03]  /*24250*/  FFMA.FTZ R18, R91, R0.reuse, -R5.reuse ;  /* 0x000000005b127223 */ /* 0x188fe60000010805 */
[----:B------:R2:W-:Y:S01]  /*24260*/  STL [R1+0x44c], R37 ;  /* 0x00044c2501007387 */ /* 0x0005e20000100800 */
[-CC-:B------:R-:W-:Y:S01]  /*24270*/  FFMA.FTZ R91, R249, R0.reuse, -R5.reuse ;  /* 0x00000000f95b7223 */ /* 0x180fe20000010805 */
[-CC-:B------:R-:W-:Y:S02]  /*24280*/  FFMA.FTZ R249, R28, R0.reuse, -R5.reuse ;  /* 0x000000001cf97223 */ /* 0x180fe40000010805 */
[----:B------:R3:W-:Y:S01]  /*24290*/  MUFU.EX2 R103, R18 ;  /* 0x0000001200677308 */ /* 0x0007e20000000800 */
[----:B------:R4:W-:Y:S04]  /*242a0*/  STL [R1+0x450], R38 ;  /* 0x0004502601007387 */ /* 0x0009e80000100800 */
[----:B------:R4:W-:Y:S05]  /*242b0*/  STL [R1+0x454], R210 ;  /* 0x000454d201007387 */ /* 0x0009ea0000100800 */
[----:B------:R4:W-:Y:S01]  /*242c0*/  MUFU.EX2 R77, R55 ;  /* 0x00000037004d7308 */ /* 0x0009e20000000800 */
[----:B------:R4:W-:Y:S04]  /*242d0*/  STL [R1+0x458], R209 ;  /* 0x000458d101007387 */ /* 0x0009e80000100800 */
[----:B------:R4:W-:Y:S05]  /*242e0*/  STL [R1+0x45c], R197 ;  /* 0x00045cc501007387 */ /* 0x0009ea0000100800 */
[----:B------:R-:W-:Y:S01]  /*242f0*/  MUFU.EX2 R248, R204 ;  /* 0x000000cc00f87308 */ /* 0x000fe20000000800 */
[----:B------:R4:W-:Y:S01]  /*24300*/  STL [R1+0x460], R196 ;  /* 0x000460c401007387 */ /* 0x0009e20000100800 */
[-CC-:B-1----:R-:W-:Y:S01]  /*24310*/  FFMA.FTZ R16, R94, R0.reuse, -R5.reuse ;  /* 0x000000005e107223 */ /* 0x182fe20000010805 */
[-CC-:B------:R-:W-:Y:S01]  /*24320*/  FFMA.FTZ R94, R245, R0.reuse, -R5.reuse ;  /* 0x00000000f55e7223 */ /* 0x180fe20000010805 */
[-C--:B------:R-:W-:Y:S01]  /*24330*/  FFMA.FTZ R245, R30, R0.reuse, -R5 ;  /* 0x000000001ef57223 */ /* 0x080fe20000010805 */
[----:B------:R1:W-:Y:S01]  /*24340*/  STL [R1+0xc], R22 ;  /* 0x00000c1601007387 */ /* 0x0003e20000100800 */
[--C-:B--2---:R-:W-:Y:S01]  /*24350*/  FFMA.FTZ R37, R95, R0, -R9.reuse ;  /* 0x000000005f257223 */ /* 0x104fe20000010809 */
[----:B---3--:R-:W-:Y:S03]  /*24360*/  FMUL.FTZ R18, R35, R162 ;  /* 0x000000a223127220 */ /* 0x008fe60000410000 */
[----:B------:R-:W2:Y:S01]  /*24370*/  MUFU.EX2 R16, R16 ;  /* 0x0000001000107308 */ /* 0x000ea20000000800 */
[----:B----4-:R-:W-:Y:S01]  /*24380*/  LOP3.LUT R55, R40, 0xff, RZ, 0xc0, !PT ;  /* 0x000000ff28377812 */ /* 0x010fe200078ec0ff */
[----:B------:R3:W-:Y:S01]  /*24390*/  STL [R1], R21 ;  /* 0x0000001501007387 */ /* 0x0007e20000100800 */
[-C--:B------:R-:W-:Y:S03]  /*243a0*/  FFMA.FTZ R38, R24, R0.reuse, -R9 ;  /* 0x0000000018267223 */ /* 0x080fe60000010809 */
[----:B------:R4:W4:Y:S01]  /*243b0*/  LDL.S16 R28, [R1+0x2d4] ;  /* 0x0002d400011c7983 */ /* 0x0009220000100600 */
[-C--:B------:R-:W-:Y:S01]  /*243c0*/  FFMA.FTZ R210, R93, R0.reuse, -R5 ;  /* 0x000000005dd27223 */ /* 0x080fe20000010805 */
[-CC-:B------:R-:W-:Y:S01]  /*243d0*/  FFMA.FTZ R93, R244, R0.reuse, -R9.reuse ;  /* 0x00000000f45d7223 */ /* 0x180fe20000010809 */
[-C--:B------:R-:W-:Y:S01]  /*243e0*/  FFMA.FTZ R244, R79, R0.reuse, -R9 ;  /* 0x000000004ff47223 */ /* 0x080fe20000010809 */
[----:B------:R4:W4:Y:S01]  /*243f0*/  LDL.S16 R27, [R1+0x2d0] ;  /* 0x0002d000011b7983 */ /* 0x0009220000100600 */
[-C--:B------:R-:W-:Y:S01]  /*24400*/  FFMA.FTZ R209, R92, R0.reuse, -R5 ;  /* 0x000000005cd17223 */ /* 0x080fe20000010805 */
[-CC-:B------:R-:W-:Y:S01]  /*24410*/  FFMA.FTZ R92, R246, R0.reuse, -R9.reuse ;  /* 0x00000000f65c7223 */ /* 0x180fe20000010809 */
[-C--:B------:R-:W-:Y:S01]  /*24420*/  FFMA.FTZ R246, R90, R0.reuse, -R9 ;  /* 0x000000005af67223 */ /* 0x080fe20000010809 */
[----:B------:R4:W4:Y:S01]  /*24430*/  LDL.S16 R26, [R1+0x2cc] ;  /* 0x0002cc00011a7983 */ /* 0x0009220000100600 */
[--C-:B------:R-:W-:Y:S01]  /*24440*/  FFMA.FTZ R197, R89, R0, -R5.reuse ;  /* 0x0000000059c57223 */ /* 0x100fe20000010805 */
[----:B------:R-:W-:Y:S01]  /*24450*/  MUFU.EX2 R90, R41 ;  /* 0x00000029005a7308 */ /* 0x000fe20000000800 */
[----:B--2---:R-:W-:Y:S01]  /*24460*/  F2FP.BF16.F32.PACK_AB R47, R103, R16 ;  /* 0x00000010672f723e */ /* 0x004fe200000010ff */
[-C--:B------:R-:W-:Y:S03]  /*24470*/  FFMA.FTZ R196, R88, R0.reuse, -R5 ;  /* 0x0000000058c47223 */ /* 0x080fe60000010805 */
[C---:B------:R-:W-:Y:S01]  /*24480*/  PRMT R53, R47.reuse, 0x7632, R53 ;  /* 0x000076322f357816 */ /* 0x040fe20000000035 */
[----:B-1----:R-:W-:Y:S02]  /*24490*/  IMAD.MOV.U32 R22, RZ, RZ, R208 ;  /* 0x000000ffff167224 */ /* 0x002fe400078e00d0 */
[-C--:B------:R-:W-:Y:S01]  /*244a0*/  FFMA.FTZ R208, R120, R0.reuse, -R5 ;  /* 0x0000000078d07223 */ /* 0x080fe20000010805 */
[----:B------:R-:W-:Y:S01]  /*244b0*/  SHF.R.U32.HI R5, RZ, 0x8, R11 ;  /* 0x00000008ff057819 */ /* 0x000fe2000001160b */
[----:B------:R-:W-:Y:S01]  /*244c0*/  MUFU.EX2 R88, R44 ;  /* 0x0000002c00587308 */ /* 0x000fe20000000800 */
[----:B------:R-:W-:Y:S01]  /*244d0*/  PRMT R102, R47, 0x5410, R53 ;  /* 0x000054102f667816 */ /* 0x000fe20000000035 */
[----:B---3--:R1:W2:Y:S01]  /*244e0*/  LDL.S16 R21, [R1+0x2c8] ;  /* 0x0002c80001157983 */ /* 0x0082a20000100600 */
[----:B------:R-:W-:Y:S04]  /*244f0*/  LOP3.LUT R5, R5, 0xffff, RZ, 0xc0, !PT ;  /* 0x0000ffff05057812 */ /* 0x000fe800078ec0ff */
[----:B------:R-:W-:Y:S03]  /*24500*/  ISETP.GE.U32.AND P1, PT, R199, R5, PT ;  /* 0x00000005c700720c */ /* 0x000fe60003f26070 */
[----:B------:R-:W3:Y:S10]  /*24510*/  MUFU.EX2 R79, R42 ;  /* 0x0000002a004f7308 */ /* 0x000ef40000000800 */
[----:B------:R-:W1:Y:S01]  /*24520*/  MUFU.EX2 R89, R54 ;  /* 0x0000003600597308 */ /* 0x000e620000000800 */
[----:B---3--:R-:W-:Y:S04]  /*24530*/  F2FP.BF16.F32.PACK_AB R42, R90, R79 ;  /* 0x0000004f5a2a723e */ /* 0x008fe800000010ff */
[----:B------:R-:W-:Y:S02]  /*24540*/  PRMT R41, R42, 0x7632, R41 ;  /* 0x000076322a297816 */ /* 0x000fe40000000029 */
[----:B-1----:R-:W-:Y:S04]  /*24550*/  F2FP.BF16.F32.PACK_AB R44, R89, R77 ;  /* 0x0000004d592c723e */ /* 0x002fe800000010ff */
[----:B------:R-:W-:Y:S01]  /*24560*/  PRMT R43, R44, 0x7632, R43 ;  /* 0x000076322c2b7816 */ /* 0x000fe2000000002b */
[----:B----4-:R-:W-:Y:S02]  /*24570*/  @!P5 HFMA2.BF16_V2 R28, -RZ.H0_H0, RZ.H0_H0, -R49.H0_H0 ;  /* 0x200000ffff1cd231 */ /* 0x010fe40000340931 */
[----:B------:R-:W-:Y:S03]  /*24580*/  @!P1 HFMA2.BF16_V2 R27, -RZ.H0_H0, RZ.H0_H0, -R48.H0_H0 ;  /* 0x200000ffff1b9231 */ /* 0x000fe60000340930 */
[----:B------:R-:W-:Y:S01]  /*24590*/  PRMT R7, R28, 0x7610, R7 ;  /* 0x000076101c077816 */ /* 0x000fe20000000007 */
[----:B------:R-:W-:Y:S01]  /*245a0*/  @!P5 STL.S16 [R1+0x2d4], R28 ;  /* 0x0002d41c0100d387 */ /* 0x000fe20000100600 */
[----:B------:R-:W-:Y:S01]  /*245b0*/  @!P2 HFMA2.BF16_V2 R26, -RZ.H0_H0, RZ.H0_H0, -R51.H0_H0 ;  /* 0x200000ffff1aa231 */ /* 0x000fe20000340933 */
[----:B------:R-:W-:Y:S02]  /*245c0*/  PRMT R5, R27, 0x7610, R5 ;  /* 0x000076101b057816 */ /* 0x000fe40000000005 */
[----:B------:R-:W-:Y:S01]  /*245d0*/  @!P1 STL.S16 [R1+0x2d0], R27 ;  /* 0x0002d01b01009387 */ /* 0x000fe20000100600 */
[----:B------:R-:W-:Y:S01]  /*245e0*/  @!P5 PRMT R49, R7, 0x5410, RZ ;  /* 0x000054100731d816 */ /* 0x000fe200000000ff */
[-C--:B------:R-:W-:Y:S01]  /*245f0*/  FFMA.FTZ R7, R23, R0.reuse, -R9 ;  /* 0x0000000017077223 */ /* 0x080fe20000010809 */
[----:B------:R-:W-:Y:S01]  /*24600*/  @!P1 PRMT R48, R5, 0x5410, RZ ;  /* 0x0000541005309816 */ /* 0x000fe200000000ff */
[----:B------:R-:W-:Y:S01]  /*24610*/  @!P2 STL.S16 [R1+0x2cc], R26 ;  /* 0x0002cc1a0100a387 */ /* 0x000fe20000100600 */
[----:B------:R-:W-:Y:S01]  /*24620*/  PRMT R11, R26, 0x7610, R11 ;  /* 0x000076101a0b7816 */ /* 0x000fe2000000000b */
[--C-:B------:R-:W-:Y:S01]  /*24630*/  FFMA.FTZ R5, R22, R0, -R9.reuse ;  /* 0x0000000016057223 */ /* 0x100fe20000010809 */
[C---:B------:R-:W-:Y:S01]  /*24640*/  LOP3.LUT P5, RZ, R200.reuse, 0x40000000, RZ, 0xc0, !PT ;  /* 0x40000000c8ff7812 */ /* 0x040fe200078ac0ff */
[----:B------:R-:W-:Y:S01]  /*24650*/  ST.E.U16 desc[UR4][R174.64], R49 ;  /* 0x00000031ae007985 */ /* 0x000fe2000c101504 */
[----:B------:R-:W-:Y:S01]  /*24660*/  @!P2 PRMT R51, R11, 0x5410, RZ ;  /* 0x000054100b33a816 */ /* 0x000fe200000000ff */
[----:B------:R1:W-:Y:S01]  /*24670*/  MUFU.EX2 R83, R7 ;  /* 0x0000000700537308 */ /* 0x0003e20000000800 */
[----:B------:R-:W-:Y:S01]  /*24680*/  ISETP.GE.U32.AND P2, PT, R199, R19, PT ;  /* 0x00000013c700720c */ /* 0x000fe20003f46070 */
[----:B--2---:R-:W-:Y:S01]  /*24690*/  @!P3 HFMA2.BF16_V2 R21, -RZ.H0_H0, RZ.H0_H0, -R50.H0_H0 ;  /* 0x200000ffff15b231 */ /* 0x004fe20000340932 */
[----:B------:R-:W-:Y:S01]  /*246a0*/  LOP3.LUT R200, R200, 0xffdfffff, RZ, 0xc0, !PT ;  /* 0xffdfffffc8c87812 */ /* 0x000fe200078ec0ff */
[----:B------:R-:W-:Y:S01]  /*246b0*/  ST.E.U16 desc[UR4][R174.64+0x2], R48 ;  /* 0x00000230ae007985 */ /* 0x000fe2000c101504 */
[----:B------:R-:W-:Y:S01]  /*246c0*/  FMUL.FTZ R0, R0, R2 ;  /* 0x0000000200007220 */ /* 0x000fe20000410000 */
[----:B------:R-:W-:Y:S01]  /*246d0*/  FMUL.FTZ R23, R35, R159 ;  /* 0x0000009f23177220 */ /* 0x000fe20000410000 */
[----:B------:R-:W-:Y:S01]  /*246e0*/  PRMT R10, R21, 0x7610, R10 ;  /* 0x00007610150a7816 */ /* 0x000fe2000000000a */
[----:B------:R2:W-:Y:S02]  /*246f0*/  @!P3 STL.S16 [R1+0x2c8], R21 ;  /* 0x0002c8150100b387 */ /* 0x0005e40000100600 */
[----:B------:R-:W3:Y:S01]  /*24700*/  MUFU.EX2 R5, R5 ;  /* 0x0000000500057308 */ /* 0x000ee20000000800 */
[----:B------:R-:W-:Y:S01]  /*24710*/  FMUL.FTZ R19, R35, R163 ;  /* 0x000000a323137220 */ /* 0x000fe20000410000 */
[----:B------:R-:W-:Y:S01]  /*24720*/  @!P3 PRMT R50, R10, 0x5410, RZ ;  /* 0x000054100a32b816 */ /* 0x000fe200000000ff */
[----:B------:R-:W4:Y:S01]  /*24730*/  LDL.LU R22, [R1+0x338] ;  /* 0x0003380001167983 */ /* 0x000f220000300800 */
[----:B------:R-:W-:Y:S01]  /*24740*/  ISETP.GE.U32.AND P3, PT, R199, R20, PT ;  /* 0x00000014c700720c */ /* 0x000fe20003f66070 */
[----:B------:R-:W-:Y:S02]  /*24750*/  FMUL.FTZ R20, R6, R156 ;  /* 0x0000009c06147220 */ /* 0x000fe40000410000 */
[----:B------:R-:W-:Y:S03]  /*24760*/  ST.E.U16 desc[UR4][R172.64], R51 ;  /* 0x00000033ac007985 */ /* 0x000fe6000c101504 */
[----:B------:R-:W2:Y:S01]  /*24770*/  MUFU.EX2 R0, R0 ;  /* 0x0000000000007308 */ /* 0x000ea20000000800 */
[----:B-1----:R-:W-:Y:S01]  /*24780*/  FMUL.FTZ R7, R35, R167 ;  /* 0x000000a723077220 */ /* 0x002fe20000410000 */
[----:B------:R-:W-:Y:S08]  /*24790*/  ST.E.U16 desc[UR4][R172.64+0x2], R50 ;  /* 0x00000232ac007985 */ /* 0x000ff0000c101504 */
[----:B------:R-:W-:Y:S01]  /*247a0*/  MUFU.EX2 R163, R196 ;  /* 0x000000c400a37308 */ /* 0x000fe20000000800 */
[----:B---3--:R-:W-:Y:S04]  /*247b0*/  F2FP.BF16.F32.PACK_AB R52, R83, R5 ;  /* 0x000000055334723e */ /* 0x008fe800000010ff */
[C---:B------:R-:W-:Y:S01]  /*247c0*/  PRMT R56, R52.reuse, 0x7632, R56 ;  /* 0x0000763234387816 */ /* 0x040fe20000000038 */
[----:B--2---:R-:W2:Y:S03]  /*247d0*/  LDL.LU R21, [R1+0x330] ;  /* 0x0003300001157983 */ /* 0x004ea60000300800 */
[----:B------:R-:W-:Y:S01]  /*247e0*/  PRMT R99, R52, 0x5410, R56 ;  /* 0x0000541034637816 */ /* 0x000fe20000000038 */
[----:B------:R-:W1:Y:S01]  /*247f0*/  MUFU.EX2 R2, R3 ;  /* 0x0000000300027308 */ /* 0x000e620000000800 */
[C---:B------:R-:W-:Y:S01]  /*24800*/  FMUL.FTZ R26, R0.reuse, R142 ;  /* 0x0000008e001a7220 */ /* 0x040fe20000410000 */
[----:B------:R-:W3:Y:S01]  /*24810*/  LDL.LU R17, [R1+0x31c] ;  /* 0x00031c0001117983 */ /* 0x000ee20000300800 */
[C---:B------:R-:W-:Y:S01]  /*24820*/  FMUL.FTZ R27, R0.reuse, R143 ;  /* 0x0000008f001b7220 */ /* 0x040fe20000410000 */
[C---:B------:R-:W-:Y:S01]  /*24830*/  FMUL.FTZ R30, R0.reuse, R138 ;  /* 0x0000008a001e7220 */ /* 0x040fe20000410000 */
[----:B------:R-:W-:Y:S01]  /*24840*/  FMUL.FTZ R31, R0, R139 ;  /* 0x0000008b001f7220 */ /* 0x000fe20000410000 */
[----:B------:R2:W3:Y:S04]  /*24850*/  LDL.S16 R15, [R1+0x2e4] ;  /* 0x0002e400010f7983 */ /* 0x0004e80000100600 */
[----:B------:R2:W3:Y:S04]  /*24860*/  LDL.S16 R13, [R1+0x2e0] ;  /* 0x0002e000010d7983 */ /* 0x0004e80000100600 */
[----:B------:R-:W3:Y:S01]  /*24870*/  LDL.LU R12, [R1+0x318] ;  /* 0x00031800010c7983 */ /* 0x000ee20000300800 */
[C---:B-1----:R-:W-:Y:S03]  /*24880*/  FMUL.FTZ R24, R2.reuse, R140 ;  /* 0x0000008c02187220 */ /* 0x042fe60000410000 */
[----:B------:R1:W3:Y:S01]  /*24890*/  LDL.S16 R11, [R1+0x2f4] ;  /* 0x0002f400010b7983 */ /* 0x0002e20000100600 */
[C---:B------:R-:W-:Y:S01]  /*248a0*/  FMUL.FTZ R25, R2.reuse, R141 ;  /* 0x0000008d02197220 */ /* 0x040fe20000410000 */
[C---:B------:R-:W-:Y:S01]  /*248b0*/  FMUL.FTZ R28, R2.reuse, R136 ;  /* 0x00000088021c7220 */ /* 0x040fe20000410000 */
[----:B------:R-:W-:Y:S01]  /*248c0*/  FMUL.FTZ R29, R2, R137 ;  /* 0x00000089021d7220 */ /* 0x000fe20000410000 */
[----:B------:R1:W3:Y:S01]  /*248d0*/  LDL.S16 R10, [R1+0x2f0] ;  /* 0x0002f000010a7983 */ /* 0x0002e20000100600 */
[----:B------:R-:W-:Y:S01]  /*248e0*/  MUFU.EX2 R136, R240 ;  /* 0x000000f000887308 */ /* 0x000fe20000000800 */
[----:B----4-:R-:W-:Y:S01]  /*248f0*/  FFMA.FTZ R66, R6, R22, R66 ;  /* 0x0000001606427223 */ /* 0x010fe20000010042 */
[C---:B------:R-:W-:Y:S01]  /*24900*/  FMUL.FTZ R22, R35.reuse, R158 ;  /* 0x0000009e23167220 */ /* 0x040fe20000410000 */
[----:B--2---:R-:W-:Y:S01]  /*24910*/  FFMA.FTZ R65, R35, R21, R14 ;  /* 0x0000001523417223 */ /* 0x004fe2000001000e */
[----:B------:R-:W-:Y:S01]  /*24920*/  FMUL.FTZ R14, R0, R150 ;  /* 0x00000096000e7220 */ /* 0x000fe20000410000 */
[----:B------:R-:W-:Y:S01]  /*24930*/  FMUL.FTZ R21, R6, R157 ;  /* 0x0000009d06157220 */ /* 0x000fe20000410000 */
[----:B---3--:R-:W-:Y:S01]  /*24940*/  FFMA.FTZ R67, R2, R17, R16 ;  /* 0x0000001102437223 */ /* 0x008fe20000010010 */
[C---:B------:R-:W-:Y:S01]  /*24950*/  FMUL.FTZ R16, R6.reuse, R160 ;  /* 0x000000a006107220 */ /* 0x040fe20000410000 */
[----:B------:R-:W-:Y:S02]  /*24960*/  FMUL.FTZ R17, R6, R161 ;  /* 0x000000a106117220 */ /* 0x000fe40000410000 */
[----:B------:R-:W-:Y:S01]  /*24970*/  MUFU.EX2 R160, R209 ;  /* 0x000000d100a07308 */ /* 0x000fe20000000800 */
[----:B------:R-:W-:Y:S02]  /*24980*/  @!P2 HFMA2.BF16_V2 R15, -RZ.H0_H0, RZ.H0_H0, -R47.H0_H0 ;  /* 0x200000ffff0fa231 */ /* 0x000fe4000034092f */
[----:B------:R-:W-:Y:S03]  /*24990*/  @!P0 HFMA2.BF16_V2 R13, -RZ.H0_H0, RZ.H0_H0, -R53.H0_H0 ;  /* 0x200000ffff0d8231 */ /* 0x000fe60000340935 */
[----:B------:R-:W-:Y:S01]  /*249a0*/  PRMT R9, R15, 0x7610, R9 ;  /* 0x000076100f097816 */ /* 0x000fe20000000009 */
[----:B------:R2:W-:Y:S01]  /*249b0*/  @!P2 STL.S16 [R1+0x2e4], R15 ;  /* 0x0002e40f0100a387 */ /* 0x0005e20000100600 */
[----:B------:R-:W-:Y:S02]  /*249c0*/  FFMA.FTZ R64, R0, R12, R5 ;  /* 0x0000000c00407223 */ /* 0x000fe40000010005 */
[----:B------:R-:W-:Y:S01]  /*249d0*/  @!P2 PRMT R47, R9, 0x5410, RZ ;  /* 0x00005410092fa816 */ /* 0x000fe200000000ff */
[----:B------:R3:W-:Y:S01]  /*249e0*/  @!P0 STL.S16 [R1+0x2e0], R13 ;  /* 0x0002e00d01008387 */ /* 0x0007e20000100600 */
[----:B------:R-:W-:Y:S01]  /*249f0*/  ISETP.GE.U32.AND P2, PT, R199, R187, PT ;  /* 0x000000bbc700720c */ /* 0x000fe20003f46070 */
[----:B------:R-:W-:Y:S01]  /*24a00*/  @!P3 HFMA2.BF16_V2 R11, -RZ.H0_H0, RZ.H0_H0, -R52.H0_H0 ;  /* 0x200000ffff0bb231 */ /* 0x000fe20000340934 */
[----:B------:R-:W-:Y:S01]  /*24a10*/  PRMT R8, R13, 0x7610, R8 ;  /* 0x000076100d087816 */ /* 0x000fe20000000008 */
[----:B------:R4:W-:Y:S01]  /*24a20*/  ST.E.U16 desc[UR4][R60.64], R47 ;  /* 0x0000002f3c007985 */ /* 0x0009e2000c101504 */
[----:B------:R-:W-:Y:S01]  /*24a30*/  FMUL.FTZ R9, R2, R153 ;  /* 0x0000009902097220 */ /* 0x000fe20000410000 */
[----:B------:R-:W-:Y:S01]  /*24a40*/  @!P4 HFMA2.BF16_V2 R10, -RZ.H0_H0, RZ.H0_H0, -R56.H0_H0 ;  /* 0x200000ffff0ac231 */ /* 0x000fe20000340938 */
[----:B------:R-:W-:Y:S01]  /*24a50*/  PRMT R4, R11, 0x7610, R4 ;  /* 0x000076100b047816 */ /* 0x000fe20000000004 */
[----:B------:R1:W-:Y:S01]  /*24a60*/  @!P3 STL.S16 [R1+0x2f4], R11 ;  /* 0x0002f40b0100b387 */ /* 0x0003e20000100600 */
[----:B------:R-:W-:Y:S01]  /*24a70*/  @!P0 PRMT R53, R8, 0x5410, RZ ;  /* 0x0000541008358816 */ /* 0x000fe200000000ff */
[----:B------:R-:W-:Y:S01]  /*24a80*/  FMUL.FTZ R8, R2, R152 ;  /* 0x0000009802087220 */ /* 0x000fe20000410000 */
[----:B------:R-:W-:Y:S01]  /*24a90*/  PRMT R3, R10, 0x7610, R3 ;  /* 0x000076100a037816 */ /* 0x000fe20000000003 */
[----:B------:R1:W-:Y:S01]  /*24aa0*/  @!P4 STL.S16 [R1+0x2f0], R10 ;  /* 0x0002f00a0100c387 */ /* 0x0003e20000100600 */
[----:B------:R-:W-:Y:S01]  /*24ab0*/  @!P3 PRMT R52, R4, 0x5410, RZ ;  /* 0x000054100434b816 */ /* 0x000fe200000000ff */
[----:B------:R-:W-:Y:S01]  /*24ac0*/  FMUL.FTZ R12, R2, R148 ;  /* 0x00000094020c7220 */ /* 0x000fe20000410000 */
[----:B------:R-:W-:Y:S01]  /*24ad0*/  @!P4 PRMT R56, R3, 0x5410, RZ ;  /* 0x000054100338c816 */ /* 0x000fe200000000ff */
[----:B------:R-:W-:Y:S01]  /*24ae0*/  ST.E.U16 desc[UR4][R176.64], R53 ;  /* 0x00000035b0007985 */ /* 0x000fe2000c101504 */
[C---:B------:R-:W-:Y:S01]  /*24af0*/  ISETP.GE.U32.AND P3, PT, R199.reuse, R69, PT ;  /* 0x00000045c700720c */ /* 0x040fe20003f66070 */
[----:B------:R-:W-:Y:S01]  /*24b00*/  FMUL.FTZ R5, R6, R165 ;  /* 0x000000a506057220 */ /* 0x000fe20000410000 */
[C---:B------:R-:W-:Y:S01]  /*24b10*/  ISETP.GE.U32.AND P4, PT, R199.reuse, R63, PT ;  /* 0x0000003fc700720c */ /* 0x040fe20003f86070 */
[----:B------:R1:W4:Y:S01]  /*24b20*/  LDL.S16 R3, [R1+0x2ec] ;  /* 0x0002ec0001037983 */ /* 0x0003220000100600 */
[----:B------:R-:W-:Y:S01]  /*24b30*/  ISETP.GE.U32.AND P0, PT, R199, R62, PT ;  /* 0x0000003ec700720c */ /* 0x000fe20003f06070 */
[----:B--2---:R-:W-:Y:S01]  /*24b40*/  FMUL.FTZ R15, R0, R151 ;  /* 0x00000097000f7220 */ /* 0x004fe20000410000 */
[----:B------:R-:W-:Y:S01]  /*24b50*/  FMUL.FTZ R4, R6, R164 ;  /* 0x000000a406047220 */ /* 0x000fe20000410000 */
[----:B------:R-:W-:Y:S01]  /*24b60*/  ST.E.U16 desc[UR4][R178.64], R52 ;  /* 0x00000034b2007985 */ /* 0x000fe2000c101504 */
[----:B---3--:R-:W-:Y:S01]  /*24b70*/  FMUL.FTZ R13, R2, R149 ;  /* 0x00000095020d7220 */ /* 0x008fe20000410000 */
[----:B------:R-:W-:Y:S01]  /*24b80*/  SHF.R.U32.HI R2, RZ, 0x18, R59 ;  /* 0x00000018ff027819 */ /* 0x000fe2000001163b */
[C---:B------:R-:W-:Y:S01]  /*24b90*/  FMUL.FTZ R6, R35.reuse, R166 ;  /* 0x000000a623067220 */ /* 0x040fe20000410000 */
[----:B------:R-:W-:Y:S01]  /*24ba0*/  ST.E.U16 desc[UR4][R178.64+0x2], R56 ;  /* 0x00000238b2007985 */ /* 0x000fe2000c101504 */
[----:B------:R-:W-:Y:S01]  /*24bb0*/  FMUL.FTZ R35, R35, R147 ;  /* 0x0000009323237220 */ /* 0x000fe20000410000 */
[----:B----4-:R-:W-:Y:S02]  /*24bc0*/  SHF.R.U32.HI R47, RZ, 0x8, R190 ;  /* 0x00000008ff2f7819 */ /* 0x010fe400000116be */
[----:B------:R-:W-:Y:S01]  /*24bd0*/  @P4 LOP3.LUT R200, R200, 0x200000, RZ, 0xfc, !PT ;  /* 0x00200000c8c84812 */ /* 0x000fe200078efcff */
[----:B-1----:R-:W-:Y:S01]  /*24be0*/  FMUL.FTZ R11, R0, R155 ;  /* 0x0000009b000b7220 */ /* 0x002fe20000410000 */
[----:B------:R-:W-:Y:S02]  /*24bf0*/  LOP3.LUT R47, R47, 0xffff, RZ, 0xc0, !PT ;  /* 0x0000ffff2f2f7812 */ /* 0x000fe400078ec0ff */
[----:B------:R-:W-:Y:S01]  /*24c00*/  LOP3.LUT R200, R200, 0xffbfffff, RZ, 0xc0, !PT ;  /* 0xffbfffffc8c87812 */ /* 0x000fe200078ec0ff */
[----:B------:R-:W-:Y:S02]  /*24c10*/  FMUL.FTZ R10, R0, R154 ;  /* 0x0000009a000a7220 */ /* 0x000fe40000410000 */
[----:B------:R1:W2:Y:S01]  /*24c20*/  LDL.S16 R0, [R1+0x2e8] ;  /* 0x0002e80001007983 */ /* 0x0002a20000100600 */
[----:B------:R-:W-:Y:S05]  /*24c30*/  @!P2 HFMA2.BF16_V2 R3, -RZ.H0_H0, RZ.H0_H0, -R42.H0_H0 ;  /* 0x200000ffff03a231 */ /* 0x000fea000034092a */
[----:B------:R-:W-:Y:S01]  /*24c40*/  PRMT R111, R3, 0x7610, R111 ;  /* 0x00007610036f7816 */ /* 0x000fe2000000006f */
[----:B------:R3:W-:Y:S01]  /*24c50*/  @!P2 STL.S16 [R1+0x2ec], R3 ;  /* 0x0002ec030100a387 */ /* 0x0007e20000100600 */
[C---:B------:R-:W-:Y:S02]  /*24c60*/  ISETP.GE.U32.AND P2, PT, R199.reuse, R57, PT ;  /* 0x00000039c700720c */ /* 0x040fe40003f46070 */
[----:B------:R-:W-:Y:S11]  /*24c70*/  SHF.R.U32.HI R57, RZ, 0x18, R40 ;  /* 0x00000018ff397819 */ /* 0x000ff60000011628 */
[----:B------:R-:W-:Y:S01]  /*24c80*/  @P2 LOP3.LUT R200, R200, 0x400000, RZ, 0xfc, !PT ;  /* 0x00400000c8c82812 */ /* 0x000fe200078efcff */
[----:B--2---:R-:W-:Y:S03]  /*24c90*/  @!P3 HFMA2.BF16_V2 R0, -RZ.H0_H0, RZ.H0_H0, -R41.H0_H0 ;  /* 0x200000ffff00b231 */ /* 0x004fe60000340929 */
[----:B------:R-:W-:Y:S02]  /*24ca0*/  LOP3.LUT R200, R200, 0xff7fffff, RZ, 0xc0, !PT ;  /* 0xff7fffffc8c87812 */ /* 0x000fe400078ec0ff */
[----:B------:R-:W-:Y:S01]  /*24cb0*/  PRMT R96, R0, 0x7610, R96 ;  /* 0x0000761000607816 */ /* 0x000fe20000000060 */
[----:B------:R2:W-:Y:S01]  /*24cc0*/  @!P3 STL.S16 [R1+0x2e8], R0 ;  /* 0x0002e8000100b387 */ /* 0x0005e20000100600 */
[----:B------:R-:W-:Y:S02]  /*24cd0*/  @P0 LOP3.LUT R200, R200, 0x800000, RZ, 0xfc, !PT ;  /* 0x00800000c8c80812 */ /* 0x000fe400078efcff */
[----:B------:R-:W-:Y:S01]  /*24ce0*/  ISETP.GE.U32.AND P3, PT, R199, R2, PT ;  /* 0x00000002c700720c */ /* 0x000fe20003f66070 */
[----:B------:R1:W4:Y:S01]  /*24cf0*/  LDL.S16 R124, [R1+0x310] ;  /* 0x00031000017c7983 */ /* 0x0003220000100600 */
[----:B------:R-:W-:Y:S02]  /*24d00*/  LOP3.LUT R200, R200, 0xfeffffff, RZ, 0xc0, !PT ;  /* 0xfeffffffc8c87812 */ /* 0x000fe400078ec0ff */
[----:B------:R-:W-:Y:S01]  /*24d10*/  LOP3.LUT R2, R133, 0xff, RZ, 0xc0, !PT ;  /* 0x000000ff85027812 */ /* 0x000fe200078ec0ff */
[----:B------:R1:W4:Y:S01]  /*24d20*/  LDL.S16 R123, [R1+0x30c] ;  /* 0x00030c00017b7983 */ /* 0x0003220000100600 */
[C---:B------:R-:W-:Y:S02]  /*24d30*/  ISETP.GE.U32.AND P0, PT, R199.reuse, R134, PT ;  /* 0x00000086c700720c */ /* 0x040fe40003f06070 */
[----:B------:R-:W-:Y:S01]  /*24d40*/  ISETP.GE.U32.AND P1, PT, R199, R2, PT ;  /* 0x00000002c700720c */ /* 0x000fe20003f26070 */
[----:B------:R1:W4:Y:S01]  /*24d50*/  LDL.S16 R122, [R1+0x304] ;  /* 0x00030400017a7983 */ /* 0x0003220000100600 */
[----:B------:R-:W-:Y:S02]  /*24d60*/  SHF.R.U32.HI R2, RZ, 0x10, R59 ;  /* 0x00000010ff027819 */ /* 0x000fe4000001163b */
[----:B---3--:R-:W-:Y:S01]  /*24d70*/  SHF.R.U32.HI R3, RZ, 0x8, R213 ;  /* 0x00000008ff037819 */ /* 0x008fe200000116d5 */
[----:B------:R1:W3:Y:S01]  /*24d80*/  LDL.S16 R121, [R1+0x300] ;  /* 0x0003000001797983 */ /* 0x0002e20000100600 */
[----:B------:R-:W-:Y:S02]  /*24d90*/  LOP3.LUT R62, R2, 0xff, RZ, 0xc0, !PT ;  /* 0x000000ff023e7812 */ /* 0x000fe400078ec0ff */
[----:B------:R-:W-:Y:S01]  /*24da0*/  F2FP.BF16.F32.PACK_AB R2, R88, R85 ;  /* 0x000000555802723e */ /* 0x000fe200000010ff */
[----:B------:R1:W3:Y:S01]  /*24db0*/  LDL.S16 R120, [R1+0x2fc] ;  /* 0x0002fc0001787983 */ /* 0x0002e20000100600 */
[----:B------:R-:W-:Y:S03]  /*24dc0*/  LOP3.LUT R63, R3, 0xffff, RZ, 0xc0, !PT ;  /* 0x0000ffff033f7812 */ /* 0x000fe600078ec0ff */
[----:B------:R1:W3:Y:S01]  /*24dd0*/  LDL.S16 R81, [R1+0x2f8] ;  /* 0x0002f80001517983 */ /* 0x0002e20000100600 */
[C---:B--2---:R-:W-:Y:S02]  /*24de0*/  LOP3.LUT R0, R59.reuse, 0xff, RZ, 0xc0, !PT ;  /* 0x000000ff3b007812 */ /* 0x044fe400078ec0ff */
[----:B------:R-:W-:Y:S01]  /*24df0*/  LOP3.LUT R59, R59, 0xffff, RZ, 0xc0, !PT ;  /* 0x0000ffff3b3b7812 */ /* 0x000fe200078ec0ff */
[----:B------:R1:W2:Y:S01]  /*24e00*/  LDL.S16 R118, [R1+0x314] ;  /* 0x0003140001767983 */ /* 0x0002a20000100600 */
[C---:B------:R-:W-:Y:S02]  /*24e10*/  ISETP.GE.U32.AND P4, PT, R199.reuse, R0, PT ;  /* 0x00000000c700720c */ /* 0x040fe40003f86070 */
[----:B------:R-:W-:Y:S01]  /*24e20*/  LOP3.LUT R0, R40, 0xffff, RZ, 0xc0, !PT ;  /* 0x0000ffff28007812 */ /* 0x000fe200078ec0ff */
[----:B------:R1:W2:Y:S01]  /*24e30*/  LDL.S16 R95, [R1+0x308] ;  /* 0x00030800015f7983 */ /* 0x0002a20000100600 */
[----:B------:R-:W-:Y:S02]  /*24e40*/  SHF.R.U32.HI R40, RZ, 0x10, R40 ;  /* 0x00000010ff287819 */ /* 0x000fe40000011628 */
[----:B------:R-:W-:Y:S02]  /*24e50*/  SHF.R.U32.HI R0, RZ, 0x8, R0 ;  /* 0x00000008ff007819 */ /* 0x000fe40000011600 */
[----:B------:R-:W-:Y:S02]  /*24e60*/  LOP3.LUT R40, R40, 0xff, RZ, 0xc0, !PT ;  /* 0x000000ff28287812 */ /* 0x000fe400078ec0ff */
[----:B------:R-:W-:Y:S02]  /*24e70*/  LOP3.LUT R54, R0, 0xffff, RZ, 0xc0, !PT ;  /* 0x0000ffff00367812 */ /* 0x000fe400078ec0ff */
[----:B------:R-:W-:Y:S02]  /*24e80*/  PRMT R0, R2, 0x7632, R0 ;  /* 0x0000763202007816 */ /* 0x000fe40000000000 */
[----:B------:R-:W-:Y:S02]  /*24e90*/  @P4 LOP3.LUT R200, R200, 0x1000000, RZ, 0xfc, !PT ;  /* 0x01000000c8c84812 */ /* 0x000fe400078efcff */
[C---:B------:R-:W-:Y:S02]  /*24ea0*/  ISETP.GE.U32.AND P4, PT, R199.reuse, R202, PT ;  /* 0x000000cac700720c */ /* 0x040fe40003f86070 */
[----:B------:R-:W-:Y:S02]  /*24eb0*/  LOP3.LUT R200, R200, 0xfdffffff, RZ, 0xc0, !PT ;  /* 0xfdffffffc8c87812 */ /* 0x000fe400078ec0ff */
[C---:B------:R-:W-:Y:S02]  /*24ec0*/  ISETP.GE.U32.AND P2, PT, R199.reuse, R40, PT ;  /* 0x00000028c700720c */ /* 0x040fe40003f46070 */
[----:B------:R-:W-:Y:S02]  /*24ed0*/  @P3 LOP3.LUT R200, R200, 0x2000000, RZ, 0xfc, !PT ;  /* 0x02000000c8c83812 */ /* 0x000fe400078efcff */
[C---:B------:R-:W-:Y:S02]  /*24ee0*/  ISETP.GE.U32.AND P3, PT, R199.reuse, R193, PT ;  /* 0x000000c1c700720c */ /* 0x040fe40003f66070 */
[----:B------:R-:W-:Y:S02]  /*24ef0*/  LOP3.LUT R200, R200, 0xfbffffff, RZ, 0xc0, !PT ;  /* 0xfbffffffc8c87812 */ /* 0x000fe400078ec0ff */
[----:B------:R-:W-:Y:S02]  /*24f00*/  F2FP.BF16.F32.PACK_AB R40, R86, R80 ;  /* 0x000000505628723e */ /* 0x000fe400000010ff */
[----:B------:R-:W-:Y:S02]  /*24f10*/  @P1 LOP3.LUT R200, R200, 0x4000000, RZ, 0xfc, !PT ;  /* 0x04000000c8c81812 */ /* 0x000fe400078efcff */
[C---:B------:R-:W-:Y:S01]  /*24f20*/  ISETP.GE.U32.AND P1, PT, R199.reuse, R191, PT ;  /* 0x000000bfc700720c */ /* 0x040fe20003f26070 */
[----:B------:R-:W-:Y:S01]  /*24f30*/  IMAD.MOV.U32 R191, RZ, RZ, R203 ;  /* 0x000000ffffbf7224 */ /* 0x000fe200078e00cb */
[----:B------:R-:W-:Y:S02]  /*24f40*/  PRMT R3, R40, 0x7632, R3 ;  /* 0x0000763228037816 */ /* 0x000fe40000000003 */
[----:B------:R-:W-:Y:S04]  /*24f50*/  LOP3.LUT R200, R200, 0xf7ffffff, RZ, 0xc0, !PT ;  /* 0xf7ffffffc8c87812 */ /* 0x000fe800078ec0ff */
[----:B------:R-:W-:Y:S02]  /*24f60*/  @P2 LOP3.LUT R200, R200, 0x8000000, RZ, 0xfc, !PT ;  /* 0x08000000c8c82812 */ /* 0x000fe400078efcff */
[C---:B------:R-:W-:Y:S02]  /*24f70*/  ISETP.GE.U32.AND P2, PT, R199.reuse, R55, PT ;  /* 0x00000037c700720c */ /* 0x040fe40003f46070 */
[----:B------:R-:W-:Y:S04]  /*24f80*/  LOP3.LUT R200, R200, 0xefffffff, RZ, 0xc0, !PT ;  /* 0xefffffffc8c87812 */ /* 0x000fe800078ec0ff */
[----:B------:R-:W-:Y:S04]  /*24f90*/  @P1 LOP3.LUT R200, R200, 0x10000000, RZ, 0xfc, !PT ;  /* 0x10000000c8c81812 */ /* 0x000fe800078efcff */
[----:B------:R-:W-:Y:S04]  /*24fa0*/  LOP3.LUT R200, R200, 0xdfffffff, RZ, 0xc0, !PT ;  /* 0xdfffffffc8c87812 */ /* 0x000fe800078ec0ff */
[----:B------:R-:W-:Y:S01]  /*24fb0*/  @P3 LOP3.LUT R200, R200, 0x20000000, RZ, 0xfc, !PT ;  /* 0x20000000c8c83812 */ /* 0x000fe200078efcff */
[----:B----4-:R-:W-:Y:S02]  /*24fc0*/  @!P1 HFMA2.BF16_V2 R124, -RZ.H0_H0, RZ.H0_H0, -R44.H0_H0 ;  /* 0x200000ffff7c9231 */ /* 0x010fe4000034092c */
[----:B------:R-:W-:Y:S03]  /*24fd0*/  @!P3 HFMA2.BF16_V2 R123, -RZ.H0_H0, RZ.H0_H0, -R43.H0_H0 ;  /* 0x200000ffff7bb231 */ /* 0x000fe6000034092b */
[----:B------:R-:W-:Y:S01]  /*24fe0*/  PRMT R105, R124, 0x7610, R105 ;  /* 0x000076107c697816 */ /* 0x000fe20000000069 */
[----:B------:R4:W-:Y:S01]  /*24ff0*/  @!P1 STL.S16 [R1+0x310], R124 ;  /* 0x0003107c01009387 */ /* 0x0009e20000100600 */
[----:B------:R-:W-:Y:S01]  /*25000*/  ISETP.GE.U32.AND P1, PT, R199, R187, PT ;  /* 0x000000bbc700720c */ /* 0x000fe20003f26070 */
[----:B------:R-:W-:Y:S01]  /*25010*/  @!P4 HFMA2.BF16_V2 R122, -RZ.H0_H0, RZ.H0_H0, -R2.H0_H0 ;  /* 0x200000ffff7ac231 */ /* 0x000fe20000340902 */
[----:B------:R-:W-:Y:S01]  /*25020*/  PRMT R98, R123, 0x7610, R98 ;  /* 0x000076107b627816 */ /* 0x000fe20000000062 */
[----:B------:R-:W-:Y:S01]  /*25030*/  @!P3 STL.S16 [R1+0x30c], R123 ;  /* 0x00030c7b0100b387 */ /* 0x000fe20000100600 */
[----:B------:R-:W-:Y:S01]  /*25040*/  ISETP.GE.U32.AND P3, PT, R199, R54, PT ;  /* 0x00000036c700720c */ /* 0x000fe20003f66070 */
[----:B---3--:R-:W-:Y:S01]  /*25050*/  @!P0 HFMA2.BF16_V2 R121, -RZ.H0_H0, RZ.H0_H0, -R0.H0_H0 ;  /* 0x200000ffff798231 */ /* 0x008fe20000340900 */
[----:B------:R-:W-:Y:S01]  /*25060*/  PRMT R110, R122, 0x7610, R110 ;  /* 0x000076107a6e7816 */ /* 0x000fe2000000006e */
[----:B------:R-:W-:Y:S01]  /*25070*/  @!P4 STL.S16 [R1+0x304], R122 ;  /* 0x0003047a0100c387 */ /* 0x000fe20000100600 */
[----:B------:R-:W-:Y:S02]  /*25080*/  @!P6 HFMA2.BF16_V2 R120, -RZ.H0_H0, RZ.H0_H0, -R40.H0_H0 ;  /* 0x200000ffff78e231 */ /* 0x000fe40000340928 */
[----:B------:R-:W-:Y:S01]  /*25090*/  PRMT R97, R121, 0x7610, R97 ;  /* 0x0000761079617816 */ /* 0x000fe20000000061 */
[----:B------:R-:W-:Y:S01]  /*250a0*/  @!P0 STL.S16 [R1+0x300], R121 ;  /* 0x0003007901008387 */ /* 0x000fe20000100600 */
[----:B------:R-:W-:Y:S01]  /*250b0*/  @!P5 HFMA2.BF16_V2 R81, -RZ.H0_H0, RZ.H0_H0, -R3.H0_H0 ;  /* 0x200000ffff51d231 */ /* 0x000fe20000340903 */
[----:B------:R-:W-:Y:S02]  /*250c0*/  PRMT R109, R120, 0x7610, R109 ;  /* 0x00007610786d7816 */ /* 0x000fe4000000006d */
[----:B------:R-:W-:Y:S02]  /*250d0*/  @!P6 STL.S16 [R1+0x2fc], R120 ;  /* 0x0002fc780100e387 */ /* 0x000fe40000100600 */
[----:B------:R-:W-:Y:S02]  /*250e0*/  PRMT R106, R81, 0x7610, R106 ;  /* 0x00007610516a7816 */ /* 0x000fe4000000006a */
[----:B------:R3:W-:Y:S01]  /*250f0*/  @!P5 STL.S16 [R1+0x2f8], R81 ;  /* 0x0002f8510100d387 */ /* 0x0007e20000100600 */
[----:B----4-:R-:W-:Y:S10]  /*25100*/  MUFU.EX2 R124, R252 ;  /* 0x000000fc007c7308 */ /* 0x010ff40000000800 */
[----:B------:R-:W-:Y:S10]  /*25110*/  MUFU.EX2 R252, R37 ;  /* 0x0000002500fc7308 */ /* 0x000ff40000000800 */
[----:B---3--:R-:W3:Y:S02]  /*25120*/  MUFU.EX2 R81, R58 ;  /* 0x0000003a00517308 */ /* 0x008ee40000000800 */
[----:B---3--:R-:W-:Y:S02]  /*25130*/  F2FP.BF16.F32.PACK_AB R46, R81, R68 ;  /* 0x00000044512e723e */ /* 0x008fe400000010ff */
[----:B------:R-:W-:Y:S02]  /*25140*/  F2FP.BF16.F32.PACK_AB R58, R72, R73 ;  /* 0x00000049483a723e */ /* 0x000fe400000010ff */
[----:B------:R-:W-:Y:S01]  /*25150*/  PRMT R45, R46, 0x7632, R45 ;  /* 0x000076322e2d7816 */ /* 0x000fe2000000002d */
[----:B--2---:R-:W-:Y:S04]  /*25160*/  @!P2 HFMA2.BF16_V2 R118, -RZ.H0_H0, RZ.H0_H0, -R46.H0_H0 ;  /* 0x200000ffff76a231 */ /* 0x004fe8000034092e */
[----:B------:R-:W-:Y:S01]  /*25170*/  @!P3 HFMA2.BF16_V2 R95, -RZ.H0_H0, RZ.H0_H0, -R45.H0_H0 ;  /* 0x200000ffff5fb231 */ /* 0x000fe2000034092d */
[----:B------:R-:W-:Y:S01]  /*25180*/  PRMT R107, R118, 0x7610, R107 ;  /* 0x00007610766b7816 */ /* 0x000fe2000000006b */
[----:B------:R-:W-:Y:S01]  /*25190*/  @!P2 STL.S16 [R1+0x314], R118 ;  /* 0x000314760100a387 */ /* 0x000fe20000100600 */
[----:B------:R-:W-:Y:S02]  /*251a0*/  ISETP.GE.U32.AND P2, PT, R199, R69, PT ;  /* 0x00000045c700720c */ /* 0x000fe40003f46070 */
[----:B------:R-:W-:Y:S01]  /*251b0*/  PRMT R69, R95, 0x7610, R69 ;  /* 0x000076105f457816 */ /* 0x000fe20000000045 */
[----:B------:R2:W-:Y:S01]  /*251c0*/  @!P3 STL.S16 [R1+0x308], R95 ;  /* 0x0003085f0100b387 */ /* 0x0005e20000100600 */
[----:B------:R-:W-:Y:S03]  /*251d0*/  LOP3.LUT P3, RZ, R200, 0x20000000, RZ, 0xc0, !PT ;  /* 0x20000000c8ff7812 */ /* 0x000fe6000786c0ff */
[----:B------:R1:W3:Y:S04]  /*251e0*/  LDL.S16 R49, [R1+0x2c0] ;  /* 0x0002c00001317983 */ /* 0x0002e80000100600 */
[----:B------:R1:W4:Y:S01]  /*251f0*/  LDL.S16 R48, [R1+0x2b8] ;  /* 0x0002b80001307983 */ /* 0x0003220000100600 */
[----:B--2---:R-:W-:Y:S02]  /*25200*/  PRMT R95, R42, 0x5410, R41 ;  /* 0x000054102a5f7816 */ /* 0x004fe40000000029 */
[----:B------:R-:W-:Y:S02]  /*25210*/  @!P1 PRMT R42, R111, 0x5410, RZ ;  /* 0x000054106f2a9816 */ /* 0x000fe400000000ff */
[----:B------:R-:W-:Y:S02]  /*25220*/  LOP3.LUT P1, RZ, R200, 0x10000000, RZ, 0xc0, !PT ;  /* 0x10000000c8ff7812 */ /* 0x000fe4000782c0ff */
[----:B------:R-:W-:Y:S01]  /*25230*/  @!P2 PRMT R41, R96, 0x5410, RZ ;  /* 0x000054106029a816 */ /* 0x000fe200000000ff */
[----:B------:R-:W-:Y:S01]  /*25240*/  ST.E.U16 desc[UR4][R174.64+0x10], R42 ;  /* 0x0000102aae007985 */ /* 0x000fe2000c101504 */
[----:B------:R-:W-:Y:S02]  /*25250*/  PRMT R96, R44, 0x5410, R43 ;  /* 0x000054102c607816 */ /* 0x000fe4000000002b */
[----:B------:R-:W-:Y:S01]  /*25260*/  @!P3 PRMT R43, R98, 0x5410, RZ ;  /* 0x00005410622bb816 */ /* 0x000fe200000000ff */
[----:B------:R-:W-:Y:S01]  /*25270*/  ST.E.U16 desc[UR4][R174.64+0x12], R41 ;  /* 0x00001229ae007985 */ /* 0x000fe2000c101504 */
[----:B------:R-:W-:Y:S02]  /*25280*/  PRMT R98, R2, 0x5410, R0 ;  /* 0x0000541002627816 */ /* 0x000fe40000000000 */
[----:B------:R-:W-:Y:S01]  /*25290*/  @!P0 PRMT R0, R97, 0x5410, RZ ;  /* 0x0000541061008816 */ /* 0x000fe200000000ff */
[----:B------:R-:W-:Y:S01]  /*252a0*/  ST.E.U16 desc[UR4][R172.64+0x12], R43 ;  /* 0x0000122bac007985 */ /* 0x000fe2000c101504 */
[----:B------:R-:W-:Y:S02]  /*252b0*/  PRMT R97, R40, 0x5410, R3 ;  /* 0x0000541028617816 */ /* 0x000fe40000000003 */
[----:B------:R-:W-:Y:S02]  /*252c0*/  @!P1 PRMT R44, R105, 0x5410, RZ ;  /* 0x00005410692c9816 */ /* 0x000fe400000000ff */
[----:B------:R-:W-:Y:S01]  /*252d0*/  @!P6 PRMT R40, R109, 0x5410, RZ ;  /* 0x000054106d28e816 */ /* 0x000fe200000000ff */
[----:B------:R1:W2:Y:S01]  /*252e0*/  LDL.S16 R105, [R1+0x2c4] ;  /* 0x0002c40001697983 */ /* 0x0002a20000100600 */
[C---:B------:R-:W-:Y:S02]  /*252f0*/  ISETP.GE.U32.AND P6, PT, R199.reuse, R54, PT ;  /* 0x00000036c700720c */ /* 0x040fe40003fc6070 */
[----:B------:R-:W-:Y:S01]  /*25300*/  @!P5 PRMT R3, R106, 0x5410, RZ ;  /* 0x000054106a03d816 */ /* 0x000fe200000000ff */
[----:B------:R1:W-:Y:S01]  /*25310*/  ST.E.U16 desc[UR4][R172.64+0x10], R44 ;  /* 0x0000102cac007985 */ /* 0x0003e2000c101504 */
[----:B------:R-:W-:Y:S02]  /*25320*/  PRMT R106, R46, 0x5410, R45 ;  /* 0x000054102e6a7816 */ /* 0x000fe4000000002d */
[----:B------:R-:W-:Y:S01]  /*25330*/  LOP3.LUT P2, RZ, R200, 0x8000000, RZ, 0xc0, !PT ;  /* 0x08000000c8ff7812 */ /* 0x000fe2000784c0ff */
[----:B------:R-:W-:Y:S01]  /*25340*/  ST.E.U16 desc[UR4][R176.64+0x10], R0 ;  /* 0x00001000b0007985 */ /* 0x000fe2000c101504 */
[----:B------:R-:W-:Y:S02]  /*25350*/  ISETP.GE.U32.AND P5, PT, R199, R55, PT ;  /* 0x00000037c700720c */ /* 0x000fe40003fa6070 */
[----:B------:R-:W-:Y:S02]  /*25360*/  @!P4 PRMT R2, R110, 0x5410, RZ ;  /* 0x000054106e02c816 */ /* 0x000fe400000000ff */
[----:B------:R-:W-:Y:S02]  /*25370*/  LOP3.LUT P4, RZ, R200, 0x1000000, RZ, 0xc0, !PT ;  /* 0x01000000c8ff7812 */ /* 0x000fe4000788c0ff */
[----:B------:R-:W-:Y:S01]  /*25380*/  @!P6 PRMT R45, R69, 0x5410, RZ ;  /* 0x00005410452de816 */ /* 0x000fe200000000ff */
[----:B------:R-:W-:Y:S01]  /*25390*/  ST.E.U16 desc[UR4][R176.64+0xe], R2 ;  /* 0x00000e02b0007985 */ /* 0x000fe2000c101504 */
[----:B------:R-:W-:Y:S02]  /*253a0*/  ISETP.GE.U32.AND P6, PT, R199, R57, PT ;  /* 0x00000039c700720c */ /* 0x000fe40003fc6070 */
[----:B------:R-:W-:Y:S01]  /*253b0*/  PRMT R57, R58, 0x7632, R57 ;  /* 0x000076323a397816 */ /* 0x000fe20000000039 */
[----:B------:R2:W4:Y:S01]  /*253c0*/  LDL.S16 R69, [R1+0x2a8] ;  /* 0x0002a80001457983 */ /* 0x0005220000100600 */
[C---:B------:R-:W-:Y:S02]  /*253d0*/  LOP3.LUT P3, RZ, R200.reuse, 0x2000000, RZ, 0xc0, !PT ;  /* 0x02000000c8ff7812 */ /* 0x040fe4000786c0ff */
[----:B------:R-:W-:Y:S01]  /*253e0*/  @!P5 PRMT R46, R107, 0x5410, RZ ;  /* 0x000054106b2ed816 */ /* 0x000fe200000000ff */
[----:B------:R1:W-:Y:S01]  /*253f0*/  ST.E.U16 desc[UR4][R178.64+0x10], R40 ;  /* 0x00001028b2007985 */ /* 0x0003e2000c101504 */
[----:B------:R-:W-:Y:S02]  /*25400*/  ISETP.GE.U32.AND P5, PT, R199, R47, PT ;  /* 0x0000002fc700720c */ /* 0x000fe40003fa6070 */
[C---:B------:R-:W-:Y:S01]  /*25410*/  LOP3.LUT P1, RZ, R200.reuse, 0x4000000, RZ, 0xc0, !PT ;  /* 0x04000000c8ff7812 */ /* 0x040fe2000782c0ff */
[----:B------:R-:W-:Y:S01]  /*25420*/  ST.E.U16 desc[UR4][R178.64+0x12], R3 ;  /* 0x00001203b2007985 */ /* 0x000fe2000c101504 */
[----:B------:R-:W-:Y:S01]  /*25430*/  LOP3.LUT P0, RZ, R200, 0x800000, RZ, 0xc0, !PT ;  /* 0x00800000c8ff7812 */ /* 0x000fe2000780c0ff */
[----:B-1----:R-:W-:Y:S02]  /*25440*/  MUFU.EX2 R44, R129 ;  /* 0x00000081002c7308 */ /* 0x002fe40000000800 */
[----:B------:R-:W-:Y:S04]  /*25450*/  ST.E.U16 desc[UR4][R174.64+0x22], R45 ;  /* 0x0000222dae007985 */ /* 0x000fe8000c101504 */
[----:B------:R-:W-:Y:S04]  /*25460*/  ST.E.U16 desc[UR4][R174.64+0x20], R46 ;  /* 0x0000202eae007985 */ /* 0x000fe8000c101504 */
[----:B------:R-:W-:Y:S10]  /*25470*/  MUFU.EX2 R40, R227 ;  /* 0x000000e300287308 */ /* 0x000ff40000000800 */
[----:B------:R-:W-:Y:S01]  /*25480*/  MUFU.EX2 R227, R197 ;  /* 0x000000c500e37308 */ /* 0x000fe20000000800 */
[----:B---3--:R-:W-:Y:S05]  /*25490*/  @!P6 HFMA2.BF16_V2 R49, -RZ.H0_H0, RZ.H0_H0, -R57.H0_H0 ;  /* 0x200000ffff31e231 */ /* 0x008fea0000340939 */
[----:B------:R-:W-:Y:S01]  /*254a0*/  PRMT R47, R49, 0x7610, R47 ;  /* 0x00007610312f7816 */ /* 0x000fe2000000002f */
[----:B--2---:R-:W-:Y:S05]  /*254b0*/  @!P2 HFMA2.BF16_V2 R105, -RZ.H0_H0, RZ.H0_H0, -R58.H0_H0 ;  /* 0x200000ffff69a231 */ /* 0x004fea000034093a */
[----:B------:R-:W-:Y:S01]  /*254c0*/  PRMT R50, R105, 0x7610, R50 ;  /* 0x0000761069327816 */ /* 0x000fe20000000032 */
[----:B------:R1:W-:Y:S04]  /*254d0*/  @!P2 STL.S16 [R1+0x2c4], R105 ;  /* 0x0002c4690100a387 */ /* 0x0003e80000100600 */
[----:B------:R2:W-:Y:S04]  /*254e0*/  @!P6 STL.S16 [R1+0x2c0], R49 ;  /* 0x0002c0310100e387 */ /* 0x0005e80000100600 */
[----:B------:R3:W3:Y:S04]  /*254f0*/  LDL.S16 R111, [R1+0x2a4] ;  /* 0x0002a400016f7983 */ /* 0x0006e80000100600 */
[----:B------:R3:W3:Y:S04]  /*25500*/  LDL.S16 R110, [R1+0x2a0] ;  /* 0x0002a000016e7983 */ /* 0x0006e80000100600 */
[----:B------:R3:W3:Y:S01]  /*25510*/  LDL.S16 R109, [R1+0x2bc] ;  /* 0x0002bc00016d7983 */ /* 0x0006e20000100600 */
[----:B-1----:R-:W-:Y:S02]  /*25520*/  PRMT R105, R58, 0x5410, R57 ;  /* 0x000054103a697816 */ /* 0x002fe40000000039 */
[----:B------:R-:W-:Y:S02]  /*25530*/  @!P6 PRMT R57, R47, 0x5410, RZ ;  /* 0x000054102f39e816 */ /* 0x000fe400000000ff */
[----:B------:R-:W-:Y:S01]  /*25540*/  SHF.R.U32.HI R47, RZ, 0x8, R59 ;  /* 0x00000008ff2f7819 */ /* 0x000fe2000001163b */
[----:B--2---:R-:W-:Y:S01]  /*25550*/  FADD.FTZ R49, R108, R66 ;  /* 0x000000426c317221 */ /* 0x004fe20000010000 */
[----:B------:R-:W-:Y:S01]  /*25560*/  @!P2 PRMT R58, R50, 0x5410, RZ ;  /* 0x00005410323aa816 */ /* 0x000fe200000000ff */
[----:B------:R-:W1:Y:S01]  /*25570*/  MUFU.EX2 R66, R74 ;  /* 0x0000004a00427308 */ /* 0x000e620000000800 */
[----:B------:R-:W-:Y:S01]  /*25580*/  LOP3.LUT R47, R47, 0xffff, RZ, 0xc0, !PT ;  /* 0x0000ffff2f2f7812 */ /* 0x000fe200078ec0ff */
[----:B------:R2:W-:Y:S01]  /*25590*/  ST.E.U16 desc[UR4][R172.64+0x22], R57 ;  /* 0x00002239ac007985 */ /* 0x0005e2000c101504 */
[----:B------:R-:W-:Y:S01]  /*255a0*/  LOP3.LUT P2, RZ, R200, 0x400000, RZ, 0xc0, !PT ;  /* 0x00400000c8ff7812 */ /* 0x000fe2000784c0ff */
[----:B------:R-:W-:Y:S01]  /*255b0*/  FADD.FTZ R50, R104, R65 ;  /* 0x0000004168327221 */ /* 0x000fe20000010000 */
[----:B------:R-:W-:Y:S01]  /*255c0*/  ISETP.GE.U32.AND P6, PT, R199, R47, PT ;  /* 0x0000002fc700720c */ /* 0x000fe20003fc6070 */
[----:B------:R2:W-:Y:S01]  /*255d0*/  ST.E.U16 desc[UR4][R172.64+0x20], R58 ;  /* 0x0000203aac007985 */ /* 0x0005e2000c101504 */
[----:B------:R-:W-:Y:S01]  /*255e0*/  FADD.FTZ R49, R79, R49 ;  /* 0x000000314f317221 */ /* 0x000fe20000010000 */
[----:B------:R-:W-:Y:S02]  /*255f0*/  FADD.FTZ R50, R77, R50 ;  /* 0x000000324d327221 */ /* 0x000fe40000010000 */
[----:B------:R-:W-:Y:S01]  /*25600*/  MUFU.EX2 R65, R70 ;  /* 0x0000004600417308 */ /* 0x000fe20000000800 */
[----:B------:R-:W-:Y:S01]  /*25610*/  FADD.FTZ R49, R90, R49 ;  /* 0x000000315a317221 */ /* 0x000fe20000010000 */
[----:B-1----:R-:W-:Y:S04]  /*25620*/  F2FP.BF16.F32.PACK_AB R55, R75, R66 ;  /* 0x000000424b37723e */ /* 0x002fe800000010ff */
[C---:B------:R-:W-:Y:S01]  /*25630*/  PRMT R54, R55.reuse, 0x7632, R54 ;  /* 0x0000763237367816 */ /* 0x040fe20000000036 */
[----:B----4-:R-:W-:Y:S03]  /*25640*/  @!P4 HFMA2.BF16_V2 R69, -RZ.H0_H0, RZ.H0_H0, -R55.H0_H0 ;  /* 0x200000ffff45c231 */ /* 0x010fe60000340937 */
[----:B------:R-:W-:Y:S01]  /*25650*/  PRMT R107, R55, 0x5410, R54 ;  /* 0x00005410376b7816 */ /* 0x000fe20000000036 */
[----:B------:R-:W-:Y:S01]  /*25660*/  @!P6 HFMA2.BF16_V2 R48, -RZ.H0_H0, RZ.H0_H0, -R54.H0_H0 ;  /* 0x200000ffff30e231 */ /* 0x000fe20000340936 */
[----:B------:R-:W-:Y:S01]  /*25670*/  PRMT R59, R69, 0x7610, R59 ;  /* 0x00007610453b7816 */ /* 0x000fe2000000003b */
[----:B------:R1:W-:Y:S01]  /*25680*/  @!P4 STL.S16 [R1+0x2a8], R69 ;  /* 0x0002a8450100c387 */ /* 0x0003e20000100600 */
[----:B--2---:R-:W-:Y:S02]  /*25690*/  MUFU.EX2 R57, R224 ;  /* 0x000000e000397308 */ /* 0x004fe40000000800 */
[----:B------:R-:W-:Y:S01]  /*256a0*/  @!P4 PRMT R55, R59, 0x5410, RZ ;  /* 0x000054103b37c816 */ /* 0x000fe200000000ff */
[----:B------:R2:W-:Y:S01]  /*256b0*/  @!P6 STL.S16 [R1+0x2b8], R48 ;  /* 0x0002b8300100e387 */ /* 0x0005e20000100600 */
[----:B------:R-:W-:Y:S02]  /*256c0*/  PRMT R47, R48, 0x7610, R47 ;  /* 0x00007610302f7816 */ /* 0x000fe4000000002f */
[C---:B------:R-:W-:Y:S01]  /*256d0*/  LOP3.LUT P4, RZ, R200.reuse, 0x200000, RZ, 0xc0, !PT ;  /* 0x00200000c8ff7812 */ /* 0x040fe2000788c0ff */
[----:B------:R4:W4:Y:S01]  /*256e0*/  LDL.S16 R59, [R1+0x288] ;  /* 0x00028800013b7983 */ /* 0x0009220000100600 */
[----:B------:R-:W-:Y:S02]  /*256f0*/  @!P6 PRMT R54, R47, 0x5410, RZ ;  /* 0x000054102f36e816 */ /* 0x000fe400000000ff */
[----:B------:R-:W-:Y:S01]  /*25700*/  MUFU.EX2 R58, R131 ;  /* 0x00000083003a7308 */ /* 0x000fe20000000800 */
[----:B------:R-:W-:Y:S01]  /*25710*/  ISETP.GE.U32.AND P6, PT, R199, R62, PT ;  /* 0x0000003ec700720c */ /* 0x000fe20003fc6070 */
[----:B------:R-:W4:Y:S01]  /*25720*/  LDL.64 R202, [R1+0x108] ;  /* 0x0001080001ca7983 */ /* 0x000f220000100a00 */
[----:B------:R-:W-:Y:S01]  /*25730*/  LOP3.LUT R200, R200, 0xfff7ffff, RZ, 0xc0, !PT ;  /* 0xfff7ffffc8c87812 */ /* 0x000fe200078ec0ff */
[----:B------:R-:W-:Y:S04]  /*25740*/  FADD.FTZ R47, R103, R67 ;  /* 0x00000043672f7221 */ /* 0x000fe80000010000 */
[----:B------:R-:W4:Y:S01]  /*25750*/  LDL.LU.64 R192, [R1+0x320] ;  /* 0x0003200001c07983 */ /* 0x000f220000300a00 */
[----:B------:R-:W-:Y:S05]  /*25760*/  FADD.FTZ R47, R85, R47 ;  /* 0x0000002f552f7221 */ /* 0x000fea0000010000 */
[----:B------:R-:W-:Y:S01]  /*25770*/  ST.E.U16 desc[UR4][R176.64+0x20], R54 ;  /* 0x00002036b0007985 */ /* 0x000fe2000c101504 */
[----:B-1----:R-:W1:Y:S03]  /*25780*/  MUFU.EX2 R69, R71 ;  /* 0x0000004700457308 */ /* 0x002e660000000800 */
[----:B------:R-:W-:Y:S01]  /*25790*/  ST.E.U16 desc[UR4][R176.64+0x1e], R55 ;  /* 0x00001e37b0007985 */ /* 0x000fe2000c101504 */
[----:B--2---:R-:W-:Y:S06]  /*257a0*/  FADD.FTZ R48, R83, R64 ;  /* 0x0000004053307221 */ /* 0x004fec0000010000 */
[----:B------:R-:W2:Y:S01]  /*257b0*/  MUFU.EX2 R83, R76 ;  /* 0x0000004c00537308 */ /* 0x000ea20000000800 */
[----:B------:R-:W-:Y:S09]  /*257c0*/  FADD.FTZ R48, R80, R48 ;  /* 0x0000003050307221 */ /* 0x000ff20000010000 */
[----:B------:R-:W-:Y:S01]  /*257d0*/  MUFU.EX2 R80, R87 ;  /* 0x0000005700507308 */ /* 0x000fe20000000800 */
[----:B-1----:R-:W-:Y:S04]  /*257e0*/  F2FP.BF16.F32.PACK_AB R71, R69, R65 ;  /* 0x000000414547723e */ /* 0x002fe800000010ff */
[C---:B------:R-:W-:Y:S04]  /*257f0*/  PRMT R70, R71.reuse, 0x7632, R70 ;  /* 0x0000763247467816 */ /* 0x040fe80000000046 */
[----:B------:R-:W-:Y:S02]  /*25800*/  PRMT R108, R71, 0x5410, R70 ;  /* 0x00005410476c7816 */ /* 0x000fe40000000046 */
[----:B--2---:R-:W-:Y:S04]  /*25810*/  F2FP.BF16.F32.PACK_AB R77, R83, R78 ;  /* 0x0000004e534d723e */ /* 0x004fe800000010ff */
[C---:B------:R-:W-:Y:S04]  /*25820*/  PRMT R76, R77.reuse, 0x7632, R76 ;  /* 0x000076324d4c7816 */ /* 0x040fe8000000004c */
[----:B------:R-:W-:Y:S01]  /*25830*/  PRMT R103, R77, 0x5410, R76 ;  /* 0x000054104d677816 */ /* 0x000fe2000000004c */
[----:B---3--:R-:W-:Y:S02]  /*25840*/  @!P6 HFMA2.BF16_V2 R111, -RZ.H0_H0, RZ.H0_H0, -R71.H0_H0 ;  /* 0x200000ffff6fe231 */ /* 0x008fe40000340947 */
[----:B------:R-:W-:Y:S03]  /*25850*/  @!P3 HFMA2.BF16_V2 R110, -RZ.H0_H0, RZ.H0_H0, -R70.H0_H0 ;  /* 0x200000ffff6eb231 */ /* 0x000fe60000340946 */
[----:B------:R-:W-:Y:S01]  /*25860*/  PRMT R62, R111, 0x7610, R62 ;  /* 0x000076106f3e7816 */ /* 0x000fe2000000003e */
[----:B------:R1:W-:Y:S03]  /*25870*/  @!P6 STL.S16 [R1+0x2a4], R111 ;  /* 0x0002a46f0100e387 */ /* 0x0003e60000100600 */
[----:B------:R-:W-:Y:S01]  /*25880*/  @!P6 PRMT R71, R62, 0x5410, RZ ;  /* 0x000054103e47e816 */ /* 0x000fe200000000ff */
[----:B------:R2:W-:Y:S01]  /*25890*/  @!P3 STL.S16 [R1+0x2a0], R110 ;  /* 0x0002a06e0100b387 */ /* 0x0005e20000100600 */
[-C--:B------:R-:W-:Y:S02]  /*258a0*/  ISETP.GE.U32.AND P6, PT, R199, R184.reuse, PT ;  /* 0x000000b8c700720c */ /* 0x080fe40003fc6070 */
[----:B------:R-:W-:Y:S01]  /*258b0*/  PRMT R61, R110, 0x7610, R61 ;  /* 0x000076106e3d7816 */ /* 0x000fe2000000003d */
[----:B------:R-:W-:Y:S03]  /*258c0*/  ST.E.U16 desc[UR4][R178.64+0x20], R71 ;  /* 0x00002047b2007985 */ /* 0x000fe6000c101504 */
[----:B------:R-:W-:Y:S01]  /*258d0*/  @!P3 PRMT R70, R61, 0x5410, RZ ;  /* 0x000054103d46b816 */ /* 0x000fe200000000ff */
[----:B------:R-:W-:Y:S01]  /*258e0*/  FADD.FTZ R61, R68, R49 ;  /* 0x00000031443d7221 */ /* 0x000fe20000010000 */
[----:B------:R-:W-:Y:S03]  /*258f0*/  ISETP.GE.U32.AND P3, PT, R199, R184, PT ;  /* 0x000000b8c700720c */ /* 0x000fe60003f66070 */
[----:B------:R-:W-:Y:S02]  /*25900*/  ST.E.U16 desc[UR4][R178.64+0x22], R70 ;  /* 0x00002246b2007985 */ /* 0x000fe4000c101504 */
[----:B------:R-:W-:Y:S05]  /*25910*/  @!P6 HFMA2.BF16_V2 R109, -RZ.H0_H0, RZ.H0_H0, -R77.H0_H0 ;  /* 0x200000ffff6de231 */ /* 0x000fea000034094d */
[----:B------:R-:W-:Y:S01]  /*25920*/  PRMT R60, R109, 0x7610, R60 ;  /* 0x000076106d3c7816 */ /* 0x000fe2000000003c */
[----:B------:R3:W-:Y:S01]  /*25930*/  @!P6 STL.S16 [R1+0x2bc], R109 ;  /* 0x0002bc6d0100e387 */ /* 0x0007e20000100600 */
[----:B------:R-:W-:Y:S02]  /*25940*/  ISETP.GE.U32.AND P6, PT, R199, R63, PT ;  /* 0x0000003fc700720c */ /* 0x000fe40003fc6070 */
[----:B------:R-:W-:Y:S01]  /*25950*/  @!P3 PRMT R77, R60, 0x5410, RZ ;  /* 0x000054103c4db816 */ /* 0x000fe200000000ff */
[----:B------:R-:W-:Y:S01]  /*25960*/  FADD.FTZ R60, R88, R47 ;  /* 0x0000002f583c7221 */ /* 0x000fe20000010000 */
[----:B------:R-:W-:Y:S01]  /*25970*/  VIADD R47, R226, 0x1 ;  /* 0x00000001e22f7836 */ /* 0x000fe20000000000 */
[----:B------:R-:W-:Y:S02]  /*25980*/  MUFU.EX2 R88, R115 ;  /* 0x0000007300587308 */ /* 0x000fe40000000800 */
[----:B------:R-:W-:Y:S01]  /*25990*/  ST.E.U16 desc[UR4][R174.64+0x30], R77 ;  /* 0x0000304dae007985 */ /* 0x000fe2000c101504 */
[----:B------:R-:W-:Y:S01]  /*259a0*/  FADD.FTZ R64, R66, R60 ;  /* 0x0000003c42407221 */ /* 0x000fe20000010000 */
[----:B------:R-:W-:Y:S03]  /*259b0*/  FADD.FTZ R66, R81, R61 ;  /* 0x0000003d51427221 */ /* 0x000fe60000010000 */
[----:B------:R-:W-:Y:S03]  /*259c0*/  FADD.FTZ R68, R75, R64 ;  /* 0x000000404b447221 */ /* 0x000fe60000010000 */
[----:B------:R-:W-:Y:S10]  /*259d0*/  MUFU.EX2 R81, R94 ;  /* 0x0000005e00517308 */ /* 0x000ff40000000800 */
[----:B------:R-:W-:Y:S01]  /*259e0*/  MUFU.EX2 R75, R132 ;  /* 0x00000084004b7308 */ /* 0x000fe20000000800 */
[----:B----4-:R-:W-:Y:S01]  /*259f0*/  @!P6 HFMA2.BF16_V2 R59, -RZ.H0_H0, RZ.H0_H0, -R76.H0_H0 ;  /* 0x200000ffff3be231 */ /* 0x010fe2000034094c */
[----:B------:R-:W-:Y:S04]  /*25a00*/  LOP3.LUT R159, R203, R47, RZ, 0x3c, !PT ;  /* 0x0000002fcb9f7212 */ /* 0x000fe800078e3cff */
[----:B------:R4:W-:Y:S01]  /*25a10*/  @!P6 STL.S16 [R1+0x288], R59 ;  /* 0x0002883b0100e387 */ /* 0x0009e20000100600 */
[----:B------:R-:W-:Y:S01]  /*25a20*/  PRMT R51, R59, 0x7610, R51 ;  /* 0x000076103b337816 */ /* 0x000fe20000000033 */
[----:B------:R-:W-:Y:S02]  /*25a30*/  FADD.FTZ R47, R86, R48 ;  /* 0x00000030562f7221 */ /* 0x000fe40000010000 */
[----:B------:R4:W4:Y:S01]  /*25a40*/  LDL.S16 R104, [R1+0x228] ;  /* 0x0002280001687983 */ /* 0x0009220000100600 */
[----:B------:R-:W-:Y:S01]  /*25a50*/  @!P6 PRMT R76, R51, 0x5410, RZ ;  /* 0x00005410334ce816 */ /* 0x000fe200000000ff */
[----:B------:R-:W-:Y:S01]  /*25a60*/  FADD.FTZ R47, R65, R47 ;  /* 0x0000002f412f7221 */ /* 0x000fe20000010000 */
[----:B------:R-:W-:Y:S01]  /*25a70*/  ISETP.GE.U32.AND P6, PT, R199, R84, PT ;  /* 0x00000054c700720c */ /* 0x000fe20003fc6070 */
[----:B-1----:R1:W4:Y:S02]  /*25a80*/  LDL.S16 R111, [R1+0x278] ;  /* 0x00027800016f7983 */ /* 0x0023240000100600 */
[----:B------:R-:W-:Y:S02]  /*25a90*/  FADD.FTZ R69, R69, R47 ;  /* 0x0000002f45457221 */ /* 0x000fe40000010000 */
[----:B--2---:R1:W2:Y:S01]  /*25aa0*/  LDL.S16 R110, [R1+0x260] ;  /* 0x00026000016e7983 */ /* 0x0042a20000100600 */
[----:B------:R-:W-:Y:S03]  /*25ab0*/  MUFU.EX2 R47, R112 ;  /* 0x00000070002f7308 */ /* 0x000fe60000000800 */
[----:B---3--:R1:W3:Y:S04]  /*25ac0*/  LDL.S16 R109, [R1+0x23c] ;  /* 0x00023c00016d7983 */ /* 0x0082e80000100600 */
[----:B------:R-:W-:Y:S01]  /*25ad0*/  ST.E.U16 desc[UR4][R174.64+0x32], R76 ;  /* 0x0000324cae007985 */ /* 0x000fe2000c101504 */
[----:B----4-:R-:W-:Y:S01]  /*25ae0*/  FADD.FTZ R59, R89, R50 ;  /* 0x00000032593b7221 */ /* 0x010fe20000010000 */
[----:B------:R-:W-:Y:S01]  /*25af0*/  LOP3.LUT R50, R159, R185, RZ, 0x3c, !PT ;  /* 0x000000b99f327212 */ /* 0x000fe200078e3cff */
[----:B------:R-:W-:Y:S02]  /*25b00*/  MUFU.EX2 R89, R93 ;  /* 0x0000005d00597308 */ /* 0x000fe40000000800 */
[----:B------:R-:W-:Y:S02]  /*25b10*/  FADD.FTZ R59, R73, R59 ;  /* 0x0000003b493b7221 */ /* 0x000fe40000010000 */
[----:B------:R-:W-:Y:S04]  /*25b20*/  IMAD.WIDE.U32 R50, R50, -0x326172a9, RZ ;  /* 0xcd9e8d5732327825 */ /* 0x000fe800078e00ff */
[----:B------:R-:W-:Y:S01]  /*25b30*/  FADD.FTZ R67, R72, R59 ;  /* 0x0000003b48437221 */ /* 0x000fe20000010000 */
[----:B------:R-:W-:Y:S01]  /*25b40*/  FADD.FTZ R59, R78, R66 ;  /* 0x000000424e3b7221 */ /* 0x000fe20000010000 */
[----:B------:R-:W-:Y:S01]  /*25b50*/  LOP3.LUT R48, R51, R215, R192, 0x96, !PT ;  /* 0x000000d733307212 */ /* 0x000fe200078e96c0 */
[----:B------:R-:W4:Y:S01]  /*25b60*/  MUFU.EX2 R73, R113 ;  /* 0x0000007100497308 */ /* 0x000f220000000800 */
[-CC-:B------:R-:W-:Y:S02]  /*25b70*/  LOP3.LUT R62, R181, R214.reuse, R50.reuse, 0x96, !PT ;  /* 0x000000d6b53e7212 */ /* 0x180fe400078e9632 */
[----:B------:R-:W-:Y:S01]  /*25b80*/  LOP3.LUT R50, R183, R214, R50, 0x96, !PT ;  /* 0x000000d6b7327212 */ /* 0x000fe200078e9632 */
[----:B------:R-:W-:Y:S04]  /*25b90*/  IMAD.WIDE.U32 R48, R48, -0x2daee0ad, RZ ;  /* 0xd2511f5330307825 */ /* 0x000fe800078e00ff */
[----:B------:R-:W-:Y:S01]  /*25ba0*/  IMAD.WIDE.U32 R62, R62, -0x2daee0ad, RZ ;  /* 0xd2511f533e3e7825 */ /* 0x000fe200078e00ff */
[----:B------:R-:W-:Y:S04]  /*25bb0*/  LOP3.LUT R60, R49, R216, R186, 0x96, !PT ;  /* 0x000000d8313c7212 */ /* 0x000fe800078e96ba */
[----:B------:R-:W-:Y:S01]  /*25bc0*/  LOP3.LUT R63, R63, R221, R48, 0x96, !PT ;  /* 0x000000dd3f3f7212 */ /* 0x000fe200078e9630 */
[----:B------:R-:W-:Y:S01]  /*25bd0*/  IMAD.WIDE.U32 R60, R60, -0x326172a9, RZ ;  /* 0xcd9e8d573c3c7825 */ /* 0x000fe200078e00ff */
[----:B----4-:R-:W-:Y:S04]  /*25be0*/  F2FP.BF16.F32.PACK_AB R79, R73, R47 ;  /* 0x0000002f494f723e */ /* 0x010fe800000010ff */
[----:B------:R-:W-:Y:S02]  /*25bf0*/  LOP3.LUT R48, R61, R211, R180, 0x96, !PT ;  /* 0x000000d33d307212 */ /* 0x000fe400078e96b4 */
[----:B------:R-:W-:Y:S03]  /*25c00*/  PRMT R78, R79, 0x7632, R78 ;  /* 0x000076324f4e7816 */ /* 0x000fe6000000004e */
[----:B------:R-:W-:Y:S05]  /*25c10*/  IMAD.WIDE.U32 R48, R48, -0x2daee0ad, RZ ;  /* 0xd2511f5330307825 */ /* 0x000fea00078e00ff */
[----:B------:R-:W-:Y:S01]  /*25c20*/  LOP3.LUT R61, R49, R219, R62, 0x96, !PT ;  /* 0x000000db313d7212 */ /* 0x000fe200078e963e */
[----:B------:R-:W-:Y:S05]  /*25c30*/  IMAD.WIDE.U32 R62, R63, -0x326172a9, RZ ;  /* 0xcd9e8d573f3e7825 */ /* 0x000fea00078e00ff */
[----:B------:R-:W-:Y:S01]  /*25c40*/  LOP3.LUT R64, R63, R220, R60, 0x96, !PT ;  /* 0x000000dc3f407212 */ /* 0x000fe200078e963c */
[----:B------:R-:W-:Y:S01]  /*25c50*/  IMAD.WIDE.U32 R60, R61, -0x326172a9, RZ ;  /* 0xcd9e8d573d3c7825 */ /* 0x000fe200078e00ff */
[----:B------:R-:W4:Y:S03]  /*25c60*/  MUFU.EX2 R63, R91 ;  /* 0x0000005b003f7308 */ /* 0x000f260000000800 */
[----:B------:R-:W-:Y:S01]  /*25c70*/  IMAD.WIDE.U32 R64, R64, -0x2daee0ad, RZ ;  /* 0xd2511f5340407825 */ /* 0x000fe200078e00ff */
[----:B------:R-:W-:Y:S03]  /*25c80*/  LOP3.LUT R74, R61, R218, R62, 0x96, !PT ;  /* 0x000000da3d4a7212 */ /* 0x000fe600078e963e */
[----:B------:R-:W-:Y:S01]  /*25c90*/  FADD.FTZ R62, R83, R59 ;  /* 0x0000003b533e7221 */ /* 0x000fe20000010000 */
[----:B------:R-:W-:Y:S01]  /*25ca0*/  FADD.FTZ R61, R47, R67 ;  /* 0x000000432f3d7221 */ /* 0x000fe20000010000 */
[----:B------:R-:W-:Y:S05]  /*25cb0*/  LOP3.LUT R48, R65, R217, R48, 0x96, !PT ;  /* 0x000000d941307212 */ /* 0x000fea00078e9630 */
[----:B------:R-:W-:Y:S01]  /*25cc0*/  IMAD.WIDE.U32 R48, R48, -0x326172a9, RZ ;  /* 0xcd9e8d5730307825 */ /* 0x000fe200078e00ff */
[----:B----4-:R-:W-:Y:S04]  /*25cd0*/  F2FP.BF16.F32.PACK_AB R67, R81, R63 ;  /* 0x0000003f5143723e */ /* 0x010fe800000010ff */
[----:B------:R-:W-:Y:S01]  /*25ce0*/  LOP3.LUT R47, R49, R222, R60, 0x96, !PT ;  /* 0x000000de312f7212 */ /* 0x000fe200078e963c */
[----:B------:R-:W-:Y:S01]  /*25cf0*/  FADD.FTZ R60, R63, R68 ;  /* 0x000000443f3c7221 */ /* 0x000fe20000010000 */
[----:B------:R-:W-:Y:S01]  /*25d00*/  PRMT R66, R67, 0x7632, R66 ;  /* 0x0000763243427816 */ /* 0x000fe20000000042 */
[----:B------:R-:W-:Y:S01]  /*25d10*/  FADD.FTZ R63, R73, R61 ;  /* 0x0000003d493f7221 */ /* 0x000fe20000010000 */
[C---:B------:R-:W-:Y:S01]  /*25d20*/  LOP3.LUT R59, R47.reuse, 0xffff, RZ, 0xc0, !PT ;  /* 0x0000ffff2f3b7812 */ /* 0x040fe200078ec0ff */
[----:B------:R-:W4:Y:S01]  /*25d30*/  MUFU.EX2 R61, R229 ;  /* 0x000000e5003d7308 */ /* 0x000f220000000800 */
[----:B------:R-:W-:Y:S02]  /*25d40*/  LOP3.LUT R72, R47, 0xff, RZ, 0xc0, !PT ;  /* 0x000000ff2f487812 */ /* 0x000fe400078ec0ff */
[----:B------:R-:W-:Y:S04]  /*25d50*/  SHF.R.U32.HI R59, RZ, 0x8, R59 ;  /* 0x00000008ff3b7819 */ /* 0x000fe8000001163b */
[----:B------:R-:W-:Y:S02]  /*25d60*/  LOP3.LUT R59, R59, 0xffff, RZ, 0xc0, !PT ;  /* 0x0000ffff3b3b7812 */ /* 0x000fe400078ec0ff */
[----:B----4-:R-:W-:Y:S01]  /*25d70*/  F2FP.BF16.F32.PACK_AB R73, R61, R75 ;  /* 0x0000004b3d49723e */ /* 0x010fe200000010ff */
[----:B------:R-:W-:Y:S02]  /*25d80*/  @!P6 HFMA2.BF16_V2 R104, -RZ.H0_H0, RZ.H0_H0, -R79.H0_H0 ;  /* 0x200000ffff68e231 */ /* 0x000fe4000034094f */
[----:B------:R-:W-:Y:S03]  /*25d90*/  @!P4 HFMA2.BF16_V2 R111, -RZ.H0_H0, RZ.H0_H0, -R78.H0_H0 ;  /* 0x200000ffff6fc231 */ /* 0x000fe6000034094e */
[----:B------:R-:W-:Y:S01]  /*25da0*/  PRMT R84, R104, 0x7610, R84 ;  /* 0x0000761068547816 */ /* 0x000fe20000000054 */
[----:B------:R4:W-:Y:S01]  /*25db0*/  @!P6 STL.S16 [R1+0x228], R104 ;  /* 0x000228680100e387 */ /* 0x0009e20000100600 */
[----:B--2---:R-:W-:Y:S01]  /*25dc0*/  @!P2 HFMA2.BF16_V2 R110, -RZ.H0_H0, RZ.H0_H0, -R67.H0_H0 ;  /* 0x200000ffff6ea231 */ /* 0x004fe20000340943 */
[----:B------:R-:W-:Y:S02]  /*25dd0*/  PRMT R65, R111, 0x7610, R65 ;  /* 0x000076106f417816 */ /* 0x000fe40000000041 */
[----:B------:R1:W2:Y:S01]  /*25de0*/  LDL.S16 R83, [R1+0x238] ;  /* 0x0002380001537983 */ /* 0x0002a20000100600 */
[----:B---3--:R-:W-:Y:S01]  /*25df0*/  @!P5 HFMA2.BF16_V2 R109, -RZ.H0_H0, RZ.H0_H0, -R66.H0_H0 ;  /* 0x200000ffff6dd231 */ /* 0x008fe20000340942 */
[----:B------:R-:W-:Y:S02]  /*25e00*/  PRMT R86, R110, 0x7610, R86 ;  /* 0x000076106e567816 */ /* 0x000fe40000000056 */
[----:B------:R-:W-:Y:S02]  /*25e10*/  @!P4 STL.S16 [R1+0x278], R111 ;  /* 0x0002786f0100c387 */ /* 0x000fe40000100600 */
[----:B------:R-:W-:Y:S02]  /*25e20*/  PRMT R85, R109, 0x7610, R85 ;  /* 0x000076106d557816 */ /* 0x000fe40000000055 */
[----:B------:R-:W-:Y:S04]  /*25e30*/  @!P2 STL.S16 [R1+0x260], R110 ;  /* 0x0002606e0100a387 */ /* 0x000fe80000100600 */
[----:B------:R3:W-:Y:S04]  /*25e40*/  @!P5 STL.S16 [R1+0x23c], R109 ;  /* 0x00023c6d0100d387 */ /* 0x0007e80000100600 */
[----:B------:R1:W2:Y:S04]  /*25e50*/  LDL.S16 R94, [R1+0x224] ;  /* 0x00022400015e7983 */ /* 0x0002a80000100600 */
[----:B------:R1:W2:Y:S01]  /*25e60*/  LDL.S16 R91, [R1+0x220] ;  /* 0x00022000015b7983 */ /* 0x0002a20000100600 */
[----:B----4-:R-:W-:Y:S02]  /*25e70*/  PRMT R104, R79, 0x5410, R78 ;  /* 0x000054104f687816 */ /* 0x010fe4000000004e */
[----:B------:R-:W-:Y:S01]  /*25e80*/  @!P4 PRMT R78, R65, 0x5410, RZ ;  /* 0x00005410414ec816 */ /* 0x000fe200000000ff */
[----:B------:R-:W-:Y:S01]  /*25e90*/  FADD.FTZ R65, R81, R60 ;  /* 0x0000003c51417221 */ /* 0x000fe20000010000 */
[----:B------:R-:W-:Y:S01]  /*25ea0*/  @!P6 PRMT R79, R84, 0x5410, RZ ;  /* 0x00005410544fe816 */ /* 0x000fe200000000ff */
[----:B------:R1:W4:Y:S01]  /*25eb0*/  LDL.S16 R81, [R1+0x25c] ;  /* 0x00025c0001517983 */ /* 0x0003220000100600 */
[----:B------:R-:W-:Y:S01]  /*25ec0*/  ISETP.GE.U32.AND P4, PT, R199, R59, PT ;  /* 0x0000003bc700720c */ /* 0x000fe20003f86070 */
[----:B------:R-:W-:Y:S01]  /*25ed0*/  FADD.FTZ R60, R82, R69 ;  /* 0x00000045523c7221 */ /* 0x000fe20000010000 */
[C---:B------:R-:W-:Y:S01]  /*25ee0*/  F2FP.BF16.F32.PACK_AB R69, R80.reuse, R82 ;  /* 0x000000525045723e */ /* 0x040fe200000010ff */
[----:B------:R-:W-:Y:S01]  /*25ef0*/  ST.E.U16 desc[UR4][R172.64+0x30], R79 ;  /* 0x0000304fac007985 */ /* 0x000fe2000c101504 */
[--C-:B------:R-:W-:Y:S01]  /*25f00*/  SHF.R.U32.HI R59, RZ, 0x18, R47.reuse ;  /* 0x00000018ff3b7819 */ /* 0x100fe2000001162f */
[----:B------:R-:W-:Y:S01]  /*25f10*/  MUFU.EX2 R84, R116 ;  /* 0x0000007400547308 */ /* 0x000fe20000000800 */
[----:B------:R-:W-:Y:S01]  /*25f20*/  PRMT R68, R69, 0x7632, R68 ;  /* 0x0000763245447816 */ /* 0x000fe20000000044 */
[----:B------:R-:W-:Y:S01]  /*25f30*/  ST.E.U16 desc[UR4][R172.64+0x32], R78 ;  /* 0x0000324eac007985 */ /* 0x000fe2000c101504 */
[----:B------:R-:W-:Y:S01]  /*25f40*/  SHF.R.U32.HI R47, RZ, 0x10, R47 ;  /* 0x00000010ff2f7819 */ /* 0x000fe2000001162f */
[----:B------:R-:W-:Y:S01]  /*25f50*/  FADD.FTZ R80, R80, R60 ;  /* 0x0000003c50507221 */ /* 0x000fe20000010000 */
[----:B---3--:R-:W-:Y:S02]  /*25f60*/  PRMT R109, R67, 0x5410, R66 ;  /* 0x00005410436d7816 */ /* 0x008fe40000000042 */
[----:B------:R-:W-:Y:S03]  /*25f70*/  @!P5 PRMT R66, R85, 0x5410, RZ ;  /* 0x000054105542d816 */ /* 0x000fe600000000ff */
[----:B------:R-:W-:Y:S01]  /*25f80*/  MUFU.EX2 R82, R114 ;  /* 0x0000007200527308 */ /* 0x000fe20000000800 */
[----:B------:R-:W-:Y:S02]  /*25f90*/  PRMT R110, R69, 0x5410, R68 ;  /* 0x00005410456e7816 */ /* 0x000fe40000000044 */
[----:B------:R-:W-:Y:S01]  /*25fa0*/  ISETP.GE.U32.AND P5, PT, R199, R72, PT ;  /* 0x00000048c700720c */ /* 0x000fe20003fa6070 */
[----:B------:R-:W-:Y:S01]  /*25fb0*/  ST.E.U16 desc[UR4][R176.64+0x30], R66 ;  /* 0x00003042b0007985 */ /* 0x000fe2000c101504 */
[----:B------:R-:W-:Y:S02]  /*25fc0*/  @!P2 PRMT R67, R86, 0x5410, RZ ;  /* 0x000054105643a816 */ /* 0x000fe400000000ff */
[----:B------:R-:W-:Y:S03]  /*25fd0*/  LOP3.LUT R47, R47, 0xff, RZ, 0xc0, !PT ;  /* 0x000000ff2f2f7812 */ /* 0x000fe600078ec0ff */
[----:B------:R-:W3:Y:S01]  /*25fe0*/  MUFU.EX2 R86, R117 ;  /* 0x0000007500567308 */ /* 0x000ee20000000800 */
[----:B------:R-:W-:Y:S01]  /*25ff0*/  ISETP.GE.U32.AND P6, PT, R199, R59, PT ;  /* 0x0000003bc700720c */ /* 0x000fe20003fc6070 */
[----:B------:R-:W-:Y:S01]  /*26000*/  ST.E.U16 desc[UR4][R176.64+0x2e], R67 ;  /* 0x00002e43b0007985 */ /* 0x000fe2000c101504 */
[----:B------:R-:W-:Y:S02]  /*26010*/  LOP3.LUT R59, R48, 0xff, RZ, 0xc0, !PT ;  /* 0x000000ff303b7812 */ /* 0x000fe400078ec0ff */
[----:B------:R-:W-:Y:S02]  /*26020*/  PRMT R72, R73, 0x7632, R72 ;  /* 0x0000763249487816 */ /* 0x000fe40000000048 */
[----:B------:R-:W-:Y:S01]  /*26030*/  ISETP.GE.U32.AND P3, PT, R199, R59, PT ;  /* 0x0000003bc700720c */ /* 0x000fe20003f66070 */
[----:B------:R-:W-:Y:S01]  /*26040*/  FADD.FTZ R59, R75, R62 ;  /* 0x0000003e4b3b7221 */ /* 0x000fe20000010000 */
[----:B------:R-:W-:Y:S03]  /*26050*/  PRMT R113, R73, 0x5410, R72 ;  /* 0x0000541049717816 */ /* 0x000fe60000000048 */
[----:B------:R-:W-:Y:S01]  /*26060*/  FADD.FTZ R62, R61, R59 ;  /* 0x0000003b3d3e7221 */ /* 0x000fe20000010000 */
[--C-:B------:R-:W-:Y:S02]  /*26070*/  SHF.R.U32.HI R59, RZ, 0x18, R48.reuse ;  /* 0x00000018ff3b7819 */ /* 0x100fe40000011630 */
[----:B------:R-:W-:Y:S02]  /*26080*/  SHF.R.U32.HI R61, RZ, 0x10, R48 ;  /* 0x00000010ff3d7819 */ /* 0x000fe40000011630 */
[----:B---3--:R-:W-:Y:S02]  /*26090*/  F2FP.BF16.F32.PACK_AB R75, R86, R84 ;  /* 0x00000054564b723e */ /* 0x008fe400000010ff */
[----:B------:R-:W-:Y:S01]  /*260a0*/  ISETP.GE.U32.AND P2, PT, R199, R59, PT ;  /* 0x0000003bc700720c */ /* 0x000fe20003f46070 */
[----:B------:R-:W-:Y:S01]  /*260b0*/  FADD.FTZ R59, R82, R65 ;  /* 0x00000041523b7221 */ /* 0x000fe20000010000 */
[----:B--2---:R-:W-:Y:S05]  /*260c0*/  @!P1 HFMA2.BF16_V2 R83, -RZ.H0_H0, RZ.H0_H0, -R69.H0_H0 ;  /* 0x200000ffff539231 */ /* 0x004fea0000340945 */
[----:B------:R-:W-:Y:S01]  /*260d0*/  PRMT R60, R83, 0x7610, R60 ;  /* 0x00007610533c7816 */ /* 0x000fe2000000003c */
[----:B------:R2:W-:Y:S03]  /*260e0*/  @!P1 STL.S16 [R1+0x238], R83 ;  /* 0x0002385301009387 */ /* 0x0005e60000100600 */
[----:B------:R-:W-:Y:S01]  /*260f0*/  @!P1 PRMT R69, R60, 0x5410, RZ ;  /* 0x000054103c459816 */ /* 0x000fe200000000ff */
[----:B------:R1:W3:Y:S01]  /*26100*/  LDL.S16 R87, [R1+0x21c] ;  /* 0x00021c0001577983 */ /* 0x0002e20000100600 */
[----:B------:R-:W-:Y:S01]  /*26110*/  ISETP.GE.U32.AND P1, PT, R199, R47, PT ;  /* 0x0000002fc700720c */ /* 0x000fe20003f26070 */
[----:B------:R-:W-:Y:S01]  /*26120*/  FADD.FTZ R47, R84, R63 ;  /* 0x0000003f542f7221 */ /* 0x000fe20000010000 */
[----:B------:R-:W-:Y:S01]  /*26130*/  LOP3.LUT R60, R48, 0xffff, RZ, 0xc0, !PT ;  /* 0x0000ffff303c7812 */ /* 0x000fe200078ec0ff */
[----:B------:R1:W3:Y:S01]  /*26140*/  LDL.S16 R85, [R1+0x218] ;  /* 0x0002180001557983 */ /* 0x0002e20000100600 */
[----:B------:R-:W-:Y:S01]  /*26150*/  F2FP.BF16.F32.PACK_AB R63, R88, R82 ;  /* 0x00000052583f723e */ /* 0x000fe200000010ff */
[----:B------:R-:W-:Y:S02]  /*26160*/  @!P5 HFMA2.BF16_V2 R94, -RZ.H0_H0, RZ.H0_H0, -R73.H0_H0 ;  /* 0x200000ffff5ed231 */ /* 0x000fe40000340949 */
[----:B------:R-:W-:Y:S01]  /*26170*/  IMAD.WIDE.U32 R48, R74, -0x2daee0ad, RZ ;  /* 0xd2511f534a307825 */ /* 0x000fe200078e00ff */
[C---:B------:R-:W-:Y:S01]  /*26180*/  PRMT R74, R75.reuse, 0x7632, R74 ;  /* 0x000076324b4a7816 */ /* 0x040fe2000000004a */
[----:B------:R-:W-:Y:S02]  /*26190*/  ST.E.U16 desc[UR4][R178.64+0x30], R69 ;  /* 0x00003045b2007985 */ /* 0x000fe4000c101504 */
[----:B------:R-:W-:Y:S01]  /*261a0*/  @!P4 HFMA2.BF16_V2 R91, -RZ.H0_H0, RZ.H0_H0, -R72.H0_H0 ;  /* 0x200000ffff5bc231 */ /* 0x000fe20000340948 */
[----:B------:R-:W-:Y:S01]  /*261b0*/  PRMT R90, R94, 0x7610, R90 ;  /* 0x000076105e5a7816 */ /* 0x000fe2000000005a */
[----:B------:R-:W-:Y:S01]  /*261c0*/  FADD.FTZ R86, R86, R47 ;  /* 0x0000002f56567221 */ /* 0x000fe20000010000 */
[----:B------:R-:W-:Y:S01]  /*261d0*/  SHF.R.U32.HI R47, RZ, 0x8, R60 ;  /* 0x00000008ff2f7819 */ /* 0x000fe2000001163c */
[----:B------:R-:W-:Y:S01]  /*261e0*/  MUFU.EX2 R82, R135 ;  /* 0x0000008700527308 */ /* 0x000fe20000000800 */
[----:B------:R-:W-:Y:S01]  /*261f0*/  PRMT R114, R75, 0x5410, R74 ;  /* 0x000054104b727816 */ /* 0x000fe2000000004a */
[----:B----4-:R-:W-:Y:S01]  /*26200*/  @!P0 HFMA2.BF16_V2 R81, -RZ.H0_H0, RZ.H0_H0, -R68.H0_H0 ;  /* 0x200000ffff518231 */ /* 0x010fe20000340944 */
[----:B------:R-:W-:Y:S01]  /*26210*/  LOP3.LUT R84, R47, 0xffff, RZ, 0xc0, !PT ;  /* 0x0000ffff2f547812 */ /* 0x000fe200078ec0ff */
[----:B------:R-:W-:Y:S01]  /*26220*/  FADD.FTZ R88, R88, R59 ;  /* 0x0000003b58587221 */ /* 0x000fe20000010000 */
[----:B------:R-:W-:Y:S02]  /*26230*/  LOP3.LUT R47, R61, 0xff, RZ, 0xc0, !PT ;  /* 0x000000ff3d2f7812 */ /* 0x000fe400078ec0ff */
[----:B------:R-:W-:Y:S01]  /*26240*/  PRMT R36, R81, 0x7610, R36 ;  /* 0x0000761051247816 */ /* 0x000fe20000000024 */
[----:B------:R4:W-:Y:S01]  /*26250*/  @!P0 STL.S16 [R1+0x25c], R81 ;  /* 0x00025c5101008387 */ /* 0x0009e20000100600 */
[----:B------:R-:W-:Y:S01]  /*26260*/  @!P5 PRMT R73, R90, 0x5410, RZ ;  /* 0x000054105a49d816 */ /* 0x000fe200000000ff */
[----:B--2---:R-:W2:Y:S01]  /*26270*/  MUFU.EX2 R83, R92 ;  /* 0x0000005c00537308 */ /* 0x004ea20000000800 */
[----:B------:R-:W-:Y:S01]  /*26280*/  @!P0 PRMT R68, R36, 0x5410, RZ ;  /* 0x0000541024448816 */ /* 0x000fe200000000ff */
[----:B------:R-:W-:Y:S02]  /*26290*/  IMAD.MOV.U32 R36, RZ, RZ, R191 ;  /* 0x000000ffff247224 */ /* 0x000fe400078e00bf */
[----:B------:R-:W3:Y:S02]  /*262a0*/  LDL.LU.64 R190, [R1+0x328] ;  /* 0x0003280001be7983 */ /* 0x000ee40000300a00 */
[----:B------:R-:W-:Y:S04]  /*262b0*/  IMAD.MOV.U32 R213, RZ, RZ, R36 ;  /* 0x000000ffffd57224 */ /* 0x000fe800078e0024 */
[----:B------:R1:W-:Y:S04]  /*262c0*/  @!P5 STL.S16 [R1+0x224], R94 ;  /* 0x0002245e0100d387 */ /* 0x0003e80000100600 */
[----:B------:R-:W-:Y:S01]  /*262d0*/  @!P4 STL.S16 [R1+0x220], R91 ;  /* 0x0002205b0100c387 */ /* 0x000fe20000100600 */
[----:B--2---:R-:W-:Y:S03]  /*262e0*/  F2FP.BF16.F32.PACK_AB R65, R89, R83 ;  /* 0x000000535941723e */ /* 0x004fe600000010ff */
[----:B------:R-:W-:Y:S01]  /*262f0*/  ST.E.U16 desc[UR4][R178.64+0x32], R68 ;  /* 0x00003244b2007985 */ /* 0x000fe2000c101504 */
[----:B------:R-:W-:Y:S03]  /*26300*/  SHF.R.U32.HI R92, RZ, 0x18, R48 ;  /* 0x00000018ff5c7819 */ /* 0x000fe60000011630 */
[----:B------:R-:W-:Y:S01]  /*26310*/  ST.E.U16 desc[UR4][R174.64+0x40], R73 ;  /* 0x00004049ae007985 */ /* 0x000fe2000c101504 */
[--C-:B----4-:R-:W-:Y:S02]  /*26320*/  LOP3.LUT R81, R49, R223, R64.reuse, 0x96, !PT ;  /* 0x000000df31517212 */ /* 0x110fe400078e9640 */
[----:B------:R-:W-:Y:S04]  /*26330*/  PRMT R64, R91, 0x7610, R64 ;  /* 0x000076105b407816 */ /* 0x000fe80000000040 */
[----:B------:R-:W-:Y:S02]  /*26340*/  @!P4 PRMT R72, R64, 0x5410, RZ ;  /* 0x000054104048c816 */ /* 0x000fe400000000ff */
[----:B------:R-:W-:Y:S01]  /*26350*/  ISETP.GE.U32.AND P4, PT, R199, R47, PT ;  /* 0x0000002fc700720c */ /* 0x000fe20003f86070 */
[----:B------:R-:W2:Y:S01]  /*26360*/  MUFU.EX2 R64, R230 ;  /* 0x000000e600407308 */ /* 0x000ea20000000800 */
[----:B------:R-:W-:Y:S01]  /*26370*/  FADD.FTZ R47, R83, R80 ;  /* 0x00000050532f7221 */ /* 0x000fe20000010000 */
[----:B------:R-:W-:Y:S03]  /*26380*/  ST.E.U16 desc[UR4][R174.64+0x42], R72 ;  /* 0x00004248ae007985 */ /* 0x000fe6000c101504 */
[----:B------:R-:W-:Y:S01]  /*26390*/  FADD.FTZ R89, R89, R47 ;  /* 0x0000002f59597221 */ /* 0x000fe20000010000 */
[----:B------:R-:W-:Y:S04]  /*263a0*/  SHF.R.U32.HI R47, RZ, 0x18, R81 ;  /* 0x00000018ff2f7819 */ /* 0x000fe80000011651 */
[----:B------:R-:W-:Y:S01]  /*263b0*/  MUFU.EX2 R230, R246 ;  /* 0x000000f600e67308 */ /* 0x000fe20000000800 */
[----:B------:R-:W-:Y:S01]  /*263c0*/  ISETP.GE.U32.AND P0, PT, R199, R47, PT ;  /* 0x0000002fc700720c */ /* 0x000fe20003f06070 */
[--C-:B------:R-:W-:Y:S01]  /*263d0*/  FADD.FTZ R47, R82, R62.reuse ;  /* 0x0000003e522f7221 */ /* 0x100fe20000010000 */
[C---:B------:R-:W-:Y:S04]  /*263e0*/  PRMT R62, R63.reuse, 0x7632, R62 ;  /* 0x000076323f3e7816 */ /* 0x040fe8000000003e */
[----:B------:R-:W-:Y:S01]  /*263f0*/  PRMT R118, R63, 0x5410, R62 ;  /* 0x000054103f767816 */ /* 0x000fe2000000003e */
[C---:B--2---:R-:W-:Y:S01]  /*26400*/  FADD.FTZ R93, R64.reuse, R47 ;  /* 0x0000002f405d7221 */ /* 0x044fe20000010000 */
[----:B------:R-:W-:Y:S01]  /*26410*/  F2FP.BF16.F32.PACK_AB R61, R64, R82 ;  /* 0x00000052403d723e */ /* 0x000fe200000010ff */
[----:B------:R-:W-:Y:S01]  /*26420*/  IMAD.WIDE.U32 R82, R50, -0x2daee0ad, RZ ;  /* 0xd2511f5332527825 */ /* 0x000fe200078e00ff */
[----:B------:R-:W-:Y:S02]  /*26430*/  SHF.R.U32.HI R47, RZ, 0x10, R81 ;  /* 0x00000010ff2f7819 */ /* 0x000fe40000011651 */
[----:B------:R-:W-:Y:S02]  /*26440*/  PRMT R64, R65, 0x7632, R64 ;  /* 0x0000763241407816 */ /* 0x000fe40000000040 */
[----:B------:R-:W-:Y:S02]  /*26450*/  LOP3.LUT R47, R47, 0xff, RZ, 0xc0, !PT ;  /* 0x000000ff2f2f7812 */ /* 0x000fe400078ec0ff */
[----:B------:R-:W-:Y:S02]  /*26460*/  @P0 LOP3.LUT R200, R200, 0x80000, RZ, 0xfc, !PT ;  /* 0x00080000c8c80812 */ /* 0x000fe400078efcff */
[----:B------:R-:W-:Y:S02]  /*26470*/  PRMT R117, R65, 0x5410, R64 ;  /* 0x0000541041757816 */ /* 0x000fe40000000040 */
[----:B------:R-:W-:Y:S02]  /*26480*/  PRMT R80, R61, 0x7632, R80 ;  /* 0x000076323d507816 */ /* 0x000fe40000000050 */
[----:B------:R-:W-:Y:S01]  /*26490*/  LOP3.LUT R200, R200, 0xffefffff, RZ, 0xc0, !PT ;  /* 0xffefffffc8c87812 */ /* 0x000fe200078ec0ff */
[----:B---3--:R-:W-:Y:S02]  /*264a0*/  @!P1 HFMA2.BF16_V2 R87, -RZ.H0_H0, RZ.H0_H0, -R75.H0_H0 ;  /* 0x200000ffff579231 */ /* 0x008fe4000034094b */
[----:B------:R-:W-:Y:S03]  /*264b0*/  @!P6 HFMA2.BF16_V2 R85, -RZ.H0_H0, RZ.H0_H0, -R74.H0_H0 ;  /* 0x200000ffff55e231 */ /* 0x000fe6000034094a */
[----:B------:R-:W-:Y:S01]  /*264c0*/  PRMT R60, R87, 0x7610, R60 ;  /* 0x00007610573c7816 */ /* 0x000fe2000000003c */
[----:B------:R2:W-:Y:S01]  /*264d0*/  @!P1 STL.S16 [R1+0x21c], R87 ;  /* 0x00021c5701009387 */ /* 0x0005e20000100600 */
[----:B------:R-:W-:Y:S03]  /*264e0*/  PRMT R59, R85, 0x7610, R59 ;  /* 0x00007610553b7816 */ /* 0x000fe6000000003b */
[----:B------:R3:W-:Y:S01]  /*264f0*/  @!P6 STL.S16 [R1+0x218], R85 ;  /* 0x000218550100e387 */ /* 0x0007e20000100600 */
[----:B------:R-:W-:Y:S02]  /*26500*/  @!P1 PRMT R75, R60, 0x5410, RZ ;  /* 0x000054103c4b9816 */ /* 0x000fe400000000ff */
[----:B------:R-:W-:Y:S01]  /*26510*/  @!P6 PRMT R74, R59, 0x5410, RZ ;  /* 0x000054103b4ae816 */ /* 0x000fe200000000ff */
[----:B-1----:R1:W4:Y:S01]  /*26520*/  LDL.S16 R94, [R1+0x2b4] ;  /* 0x0002b400015e7983 */ /* 0x0023220000100600 */
[C---:B------:R-:W-:Y:S02]  /*26530*/  LOP3.LUT R59, R48.reuse, 0xff, RZ, 0xc0, !PT ;  /* 0x000000ff303b7812 */ /* 0x040fe400078ec0ff */
[----:B------:R-:W-:Y:S01]  /*26540*/  LOP3.LUT R60, R48, 0xffff, RZ, 0xc0, !PT ;  /* 0x0000ffff303c7812 */ /* 0x000fe200078ec0ff */
[----:B------:R1:W4:Y:S01]  /*26550*/  LDL.S16 R116, [R1+0x2dc] ;  /* 0x0002dc0001747983 */ /* 0x0003220000100600 */
[C---:B------:R-:W-:Y:S02]  /*26560*/  ISETP.GE.U32.AND P6, PT, R199.reuse, R47, PT ;  /* 0x0000002fc700720c */ /* 0x040fe40003fc6070 */
[----:B------:R-:W-:Y:S01]  /*26570*/  SHF.R.U32.HI R41, RZ, 0x8, R60 ;  /* 0x00000008ff297819 */ /* 0x000fe2000001163c */
[----:B------:R1:W4:Y:S01]  /*26580*/  LDL.S16 R115, [R1+0x28c] ;  /* 0x00028c0001737983 */ /* 0x0003220000100600 */
[----:B------:R-:W-:Y:S02]  /*26590*/  ISETP.GE.U32.AND P1, PT, R199, R59, PT ;  /* 0x0000003bc700720c */ /* 0x000fe40003f26070 */
[----:B------:R-:W-:Y:S01]  /*265a0*/  LOP3.LUT R41, R41, 0xffff, RZ, 0xc0, !PT ;  /* 0x0000ffff29297812 */ /* 0x000fe200078ec0ff */
[----:B------:R1:W4:Y:S04]  /*265b0*/  LDL.S16 R112, [R1+0x29c] ;  /* 0x00029c0001707983 */ /* 0x0003280000100600 */
[----:B------:R1:W4:Y:S01]  /*265c0*/  LDL.S16 R111, [R1+0x284] ;  /* 0x00028400016f7983 */ /* 0x0003220000100600 */
[C---:B--2---:R-:W-:Y:S02]  /*265d0*/  LOP3.LUT R87, R81.reuse, 0xff, RZ, 0xc0, !PT ;  /* 0x000000ff51577812 */ /* 0x044fe400078ec0ff */
[----:B------:R-:W-:Y:S01]  /*265e0*/  LOP3.LUT R81, R81, 0xffff, RZ, 0xc0, !PT ;  /* 0x0000ffff51517812 */ /* 0x000fe200078ec0ff */
[----:B------:R-:W-:Y:S01]  /*265f0*/  ST.E.U16 desc[UR4][R172.64+0x42], R74 ;  /* 0x0000424aac007985 */ /* 0x000fe2000c101504 */
[----:B---3--:R-:W-:Y:S02]  /*26600*/  SHF.R.U32.HI R85, RZ, 0x10, R48 ;  /* 0x00000010ff557819 */ /* 0x008fe40000011630 */
[----:B------:R-:W-:Y:S01]  /*26610*/  LOP3.LUT R48, R51, R215, R190, 0x96, !PT ;  /* 0x000000d733307212 */ /* 0x000fe200078e96be */
[----:B------:R-:W-:Y:S01]  /*26620*/  ST.E.U16 desc[UR4][R172.64+0x40], R75 ;  /* 0x0000404bac007985 */ /* 0x000fe2000c101504 */
[----:B------:R-:W-:Y:S02]  /*26630*/  SHF.R.U32.HI R81, RZ, 0x8, R81 ;  /* 0x00000008ff517819 */ /* 0x000fe40000011651 */
[----:B------:R-:W-:Y:S01]  /*26640*/  @P6 LOP3.LUT R200, R200, 0x100000, RZ, 0xfc, !PT ;  /* 0x00100000c8c86812 */ /* 0x000fe200078efcff */
[----:B------:R-:W-:Y:S01]  /*26650*/  IMAD.WIDE.U32 R48, R48, -0x2daee0ad, RZ ;  /* 0xd2511f5330307825 */ /* 0x000fe200078e00ff */
[----:B------:R-:W-:Y:S04]  /*26660*/  LOP3.LUT R81, R81, 0xffff, RZ, 0xc0, !PT ;  /* 0x0000ffff51517812 */ /* 0x000fe800078ec0ff */
[----:B------:R-:W-:Y:S02]  /*26670*/  LOP3.LUT R50, R49, R216, R212, 0x96, !PT ;  /* 0x000000d831327212 */ /* 0x000fe400078e96d4 */
[----:B------:R-:W-:Y:S03]  /*26680*/  LOP3.LUT R47, R83, R221, R48, 0x96, !PT ;  /* 0x000000dd532f7212 */ /* 0x000fe600078e9630 */
[----:B------:R-:W-:Y:S05]  /*26690*/  IMAD.WIDE.U32 R50, R50, -0x326172a9, RZ ;  /* 0xcd9e8d5732327825 */ /* 0x000fea00078e00ff */
[----:B------:R-:W-:Y:S05]  /*266a0*/  LOP3.LUT R48, R51, R211, R182, 0x96, !PT ;  /* 0x000000d333307212 */ /* 0x000fea00078e96b6 */
[----:B------:R-:W-:Y:S05]  /*266b0*/  IMAD.WIDE.U32 R48, R48, -0x2daee0ad, RZ ;  /* 0xd2511f5330307825 */ /* 0x000fea00078e00ff */
[----:B------:R-:W-:Y:S01]  /*266c0*/  LOP3.LUT R51, R49, R219, R82, 0x96, !PT ;  /* 0x000000db31337212 */ /* 0x000fe200078e9652 */
[----:B------:R-:W-:Y:S05]  /*266d0*/  IMAD.WIDE.U32 R82, R47, -0x326172a9, RZ ;  /* 0xcd9e8d572f527825 */ /* 0x000fea00078e00ff */
[----:B------:R-:W-:Y:S05]  /*266e0*/  LOP3.LUT R50, R83, R220, R50, 0x96, !PT ;  /* 0x000000dc53327212 */ /* 0x000fea00078e9632 */
[----:B------:R-:W-:Y:S04]  /*266f0*/  IMAD.WIDE.U32 R90, R50, -0x2daee0ad, RZ ;  /* 0xd2511f53325a7825 */ /* 0x000fe800078e00ff */
[----:B------:R-:W-:Y:S01]  /*26700*/  IMAD.WIDE.U32 R50, R51, -0x326172a9, RZ ;  /* 0xcd9e8d5733327825 */ /* 0x000fe200078e00ff */
[----:B------:R-:W-:Y:S04]  /*26710*/  LOP3.LUT R48, R91, R217, R48, 0x96, !PT ;  /* 0x000000d95b307212 */ /* 0x000fe800078e9630 */
[----:B------:R-:W-:Y:S01]  /*26720*/  LOP3.LUT R82, R51, R218, R82, 0x96, !PT ;  /* 0x000000da33527212 */ /* 0x000fe200078e9652 */
[----:B------:R-:W-:Y:S05]  /*26730*/  IMAD.WIDE.U32 R48, R48, -0x326172a9, RZ ;  /* 0xcd9e8d5730307825 */ /* 0x000fea00078e00ff */
[----:B------:R-:W-:Y:S02]  /*26740*/  LOP3.LUT R47, R49, R222, R50, 0x96, !PT ;  /* 0x000000de312f7212 */ /* 0x000fe400078e9632 */
[----:B------:R-:W-:Y:S02]  /*26750*/  SHF.R.U32.HI R43, RZ, 0x10, R48 ;  /* 0x00000010ff2b7819 */ /* 0x000fe40000011630 */
[----:B------:R-:W-:Y:S02]  /*26760*/  LOP3.LUT R50, R47, 0xff, RZ, 0xc0, !PT ;  /* 0x000000ff2f327812 */ /* 0x000fe400078ec0ff */
[----:B------:R-:W-:Y:S02]  /*26770*/  LOP3.LUT R43, R43, 0xff, RZ, 0xc0, !PT ;  /* 0x000000ff2b2b7812 */ /* 0x000fe400078ec0ff */
[C---:B------:R-:W-:Y:S02]  /*26780*/  ISETP.GE.U32.AND P5, PT, R199.reuse, R50, PT ;  /* 0x00000032c700720c */ /* 0x040fe40003fa6070 */
[----:B------:R-:W-:Y:S11]  /*26790*/  ISETP.GE.U32.AND P6, PT, R199, R43, PT ;  /* 0x0000002bc700720c */ /* 0x000ff60003fc6070 */
[----:B----4-:R-:W-:Y:S05]  /*267a0*/  @!P5 HFMA2.BF16_V2 R94, -RZ.H0_H0, RZ.H0_H0, -R63.H0_H0 ;  /* 0x200000ffff5ed231 */ /* 0x010fea000034093f */
[----:B------:R-:W-:Y:S01]  /*267b0*/  PRMT R50, R94, 0x7610, R50 ;  /* 0x000076105e327816 */ /* 0x000fe20000000032 */
[----:B------:R2:W-:Y:S03]  /*267c0*/  @!P5 STL.S16 [R1+0x2b4], R94 ;  /* 0x0002b45e0100d387 */ /* 0x0005e60000100600 */
[----:B------:R-:W-:Y:S02]  /*267d0*/  @!P5 PRMT R63, R50, 0x5410, RZ ;  /* 0x00005410323fd816 */ /* 0x000fe400000000ff */
[----:B------:R-:W-:Y:S03]  /*267e0*/  LOP3.LUT R50, R47, 0xffff, RZ, 0xc0, !PT ;  /* 0x0000ffff2f327812 */ /* 0x000fe600078ec0ff */
[----:B------:R-:W-:Y:S01]  /*267f0*/  ST.E.U16 desc[UR4][R176.64+0x3e], R63 ;  /* 0x00003e3fb0007985 */ /* 0x000fe2000c101504 */
[----:B------:R-:W-:Y:S01]  /*26800*/  SHF.R.U32.HI R50, RZ, 0x8, R50 ;  /* 0x00000008ff327819 */ /* 0x000fe20000011632 */
[----:B------:R-:W-:Y:S03]  /*26810*/  @!P3 HFMA2.BF16_V2 R111, -RZ.H0_H0, RZ.H0_H0, -R61.H0_H0 ;  /* 0x200000ffff6fb231 */ /* 0x000fe6000034093d */
[----:B------:R-:W-:Y:S04]  /*26820*/  LOP3.LUT R50, R50, 0xffff, RZ, 0xc0, !PT ;  /* 0x0000ffff32327812 */ /* 0x000fe800078ec0ff */
[C---:B------:R-:W-:Y:S01]  /*26830*/  ISETP.GE.U32.AND P5, PT, R199.reuse, R50, PT ;  /* 0x00000032c700720c */ /* 0x040fe20003fa6070 */
[----:B--2---:R1:W2:Y:S11]  /*26840*/  LDL.S16 R94, [R1+0x280] ;  /* 0x00028000015e7983 */ /* 0x0042b60000100600 */
[----:B------:R-:W-:Y:S01]  /*26850*/  @!UPT UIADD3 URZ, URZ, URZ, URZ ;  /* 0x0000003f3f3ff290 */ /* 0x000fe2000fffe03f */
[----:B------:R-:W-:Y:S05]  /*26860*/  @!P5 HFMA2.BF16_V2 R116, -RZ.H0_H0, RZ.H0_H0, -R62.H0_H0 ;  /* 0x200000ffff74d231 */ /* 0x000fea000034093e */
[----:B------:R-:W-:Y:S01]  /*26870*/  PRMT R50, R116, 0x7610, R50 ;  /* 0x0000761074327816 */ /* 0x000fe20000000032 */
[----:B------:R-:W-:Y:S03]  /*26880*/  @!P5 STL.S16 [R1+0x2dc], R116 ;  /* 0x0002dc740100d387 */ /* 0x000fe60000100600 */
[----:B------:R-:W-:Y:S01]  /*26890*/  @!P5 PRMT R62, R50, 0x5410, RZ ;  /* 0x00005410323ed816 */ /* 0x000fe200000000ff */
[----:B------:R1:W3:Y:S01]  /*268a0*/  LDL.S16 R91, [R1+0x274] ;  /* 0x00027400015b7983 */ /* 0x0002e20000100600 */
[--C-:B------:R-:W-:Y:S02]  /*268b0*/  SHF.R.U32.HI R50, RZ, 0x10, R47.reuse ;  /* 0x00000010ff327819 */ /* 0x100fe4000001162f */
[----:B------:R-:W-:Y:S01]  /*268c0*/  SHF.R.U32.HI R47, RZ, 0x18, R47 ;  /* 0x00000018ff2f7819 */ /* 0x000fe2000001162f */
[----:B------:R-:W-:Y:S01]  /*268d0*/  ST.E.U16 desc[UR4][R176.64+0x40], R62 ;  /* 0x0000403eb0007985 */ /* 0x000fe2000c101504 */
[----:B------:R-:W-:Y:S02]  /*268e0*/  LOP3.LUT R50, R50, 0xff, RZ, 0xc0, !PT ;  /* 0x000000ff32327812 */ /* 0x000fe400078ec0ff */
[C---:B------:R-:W-:Y:S02]  /*268f0*/  ISETP.GE.U32.AND P5, PT, R199.reuse, R47, PT ;  /* 0x0000002fc700720c */ /* 0x040fe40003fa6070 */
[----:B------:R-:W-:Y:S02]  /*26900*/  ISETP.GE.U32.AND P0, PT, R199, R50, PT ;  /* 0x00000032c700720c */ /* 0x000fe40003f06070 */
[----:B------:R-:W-:Y:S09]  /*26910*/  PRMT R47, R111, 0x7610, R47 ;  /* 0x000076106f2f7816 */ /* 0x000ff2000000002f */
[----:B------:R-:W-:Y:S02]  /*26920*/  @!P5 HFMA2.BF16_V2 R112, -RZ.H0_H0, RZ.H0_H0, -R64.H0_H0 ;  /* 0x200000ffff70d231 */ /* 0x000fe40000340940 */
[----:B------:R-:W-:Y:S03]  /*26930*/  @!P0 HFMA2.BF16_V2 R115, -RZ.H0_H0, RZ.H0_H0, -R65.H0_H0 ;  /* 0x200000ffff738231 */ /* 0x000fe60000340941 */
[----:B------:R-:W-:Y:S02]  /*26940*/  PRMT R51, R112, 0x7610, R51 ;  /* 0x0000761070337816 */ /* 0x000fe40000000033 */
[----:B------:R-:W-:Y:S01]  /*26950*/  PRMT R53, R115, 0x7610, R53 ;  /* 0x0000761073357816 */ /* 0x000fe20000000035 */
[----:B------:R-:W-:Y:S01]  /*26960*/  @!P0 STL.S16 [R1+0x28c], R115 ;  /* 0x00028c7301008387 */ /* 0x000fe20000100600 */
[----:B------:R-:W-:Y:S02]  /*26970*/  @!P5 PRMT R64, R51, 0x5410, RZ ;  /* 0x000054103340d816 */ /* 0x000fe400000000ff */
[----:B------:R-:W-:Y:S01]  /*26980*/  @!P0 PRMT R65, R53, 0x5410, RZ ;  /* 0x0000541035418816 */ /* 0x000fe200000000ff */
[----:B------:R4:W-:Y:S01]  /*26990*/  @!P5 STL.S16 [R1+0x29c], R112 ;  /* 0x00029c700100d387 */ /* 0x0009e20000100600 */
[C---:B------:R-:W-:Y:S02]  /*269a0*/  ISETP.GE.U32.AND P0, PT, R199.reuse, R84, PT ;  /* 0x00000054c700720c */ /* 0x040fe40003f06070 */
[----:B------:R-:W-:Y:S01]  /*269b0*/  ISETP.GE.U32.AND P5, PT, R199, R41, PT ;  /* 0x00000029c700720c */ /* 0x000fe20003fa6070 */
[----:B------:R1:W3:Y:S01]  /*269c0*/  LDL.S16 R51, [R1+0x270] ;  /* 0x0002700001337983 */ /* 0x0002e20000100600 */
[----:B------:R-:W-:Y:S01]  /*269d0*/  LOP3.LUT R41, R85, 0xff, RZ, 0xc0, !PT ;  /* 0x000000ff55297812 */ /* 0x000fe200078ec0ff */
[----:B------:R-:W-:Y:S02]  /*269e0*/  MUFU.EX2 R84, R228 ;  /* 0x000000e400547308 */ /* 0x000fe40000000800 */
[----:B------:R1:W-:Y:S04]  /*269f0*/  @!P3 STL.S16 [R1+0x284], R111 ;  /* 0x0002846f0100b387 */ /* 0x0003e80000100600 */
[----:B------:R-:W-:Y:S04]  /*26a00*/  ST.E.U16 desc[UR4][R178.64+0x40], R65 ;  /* 0x00004041b2007985 */ /* 0x000fe8000c101504 */
[----:B------:R-:W-:Y:S01]  /*26a10*/  MUFU.EX2 R228, R210 ;  /* 0x000000d200e47308 */ /* 0x000fe20000000800 */
[----:B------:R-:W-:Y:S09]  /*26a20*/  ST.E.U16 desc[UR4][R178.64+0x42], R64 ;  /* 0x00004240b2007985 */ /* 0x000ff2000c101504 */
[----:B------:R-:W-:Y:S01]  /*26a30*/  MUFU.EX2 R85, R243 ;  /* 0x000000f300557308 */ /* 0x000fe20000000800 */
[----:B----4-:R-:W-:Y:S02]  /*26a40*/  PRMT R112, R61, 0x5410, R80 ;  /* 0x000054103d707816 */ /* 0x010fe40000000050 */
[----:B------:R-:W-:Y:S02]  /*26a50*/  @!P3 PRMT R61, R47, 0x5410, RZ ;  /* 0x000054102f3db816 */ /* 0x000fe400000000ff */
[----:B------:R-:W-:Y:S05]  /*26a60*/  ISETP.GE.U32.AND P3, PT, R199, R41, PT ;  /* 0x00000029c700720c */ /* 0x000fea0003f66070 */
[----:B------:R-:W4:Y:S01]  /*26a70*/  MUFU.EX2 R47, R128 ;  /* 0x00000080002f7308 */ /* 0x000f220000000800 */
[----:B------:R1:W-:Y:S01]  /*26a80*/  ST.E.U16 desc[UR4][R174.64+0x50], R61 ;  /* 0x0000503dae007985 */ /* 0x0003e2000c101504 */
[----:B----4-:R-:W-:Y:S04]  /*26a90*/  F2FP.BF16.F32.PACK_AB R60, R47, R44 ;  /* 0x0000002c2f3c723e */ /* 0x010fe800000010ff */
[C---:B------:R-:W-:Y:S04]  /*26aa0*/  PRMT R59, R60.reuse, 0x7632, R59 ;  /* 0x000076323c3b7816 */ /* 0x040fe8000000003b */
[----:B-1----:R-:W-:Y:S01]  /*26ab0*/  PRMT R111, R60, 0x5410, R59 ;  /* 0x000054103c6f7816 */ /* 0x002fe2000000003b */
[----:B------:R-:W-:Y:S02]  /*26ac0*/  VIADD R61, R226, 0x3 ;  /* 0x00000003e23d7836 */ /* 0x000fe40000000000 */
[----:B--2---:R-:W-:Y:S05]  /*26ad0*/  @!P0 HFMA2.BF16_V2 R94, -RZ.H0_H0, RZ.H0_H0, -R80.H0_H0 ;  /* 0x200000ffff5e8231 */ /* 0x004fea0000340950 */
[----:B------:R-:W-:Y:S01]  /*26ae0*/  PRMT R42, R94, 0x7610, R42 ;  /* 0x000076105e2a7816 */ /* 0x000fe2000000002a */
[----:B------:R1:W-:Y:S03]  /*26af0*/  @!P0 STL.S16 [R1+0x280], R94 ;  /* 0x0002805e01008387 */ /* 0x0003e60000100600 */
[----:B------:R-:W-:Y:S01]  /*26b00*/  @!P0 PRMT R80, R42, 0x5410, RZ ;  /* 0x000054102a508816 */ /* 0x000fe200000000ff */
[----:B------:R4:W2:Y:S01]  /*26b10*/  LDL.S16 R115, [R1+0x234] ;  /* 0x0002340001737983 */ /* 0x0008a20000100600 */
[----:B------:R-:W-:Y:S01]  /*26b20*/  ISETP.GE.U32.AND P0, PT, R199, R87, PT ;  /* 0x00000057c700720c */ /* 0x000fe20003f06070 */
[----:B------:R-:W-:Y:S02]  /*26b30*/  FADD.FTZ R42, R44, R86 ;  /* 0x000000562c2a7221 */ /* 0x000fe40000010000 */
[----:B------:R4:W4:Y:S01]  /*26b40*/  LDL.S16 R53, [R1+0x250] ;  /* 0x0002500001357983 */ /* 0x0009220000100600 */
[----:B---3--:R-:W-:Y:S02]  /*26b50*/  @!P4 HFMA2.BF16_V2 R91, -RZ.H0_H0, RZ.H0_H0, -R60.H0_H0 ;  /* 0x200000ffff5bc231 */ /* 0x008fe4000034093c */
[----:B------:R-:W-:Y:S01]  /*26b60*/  FADD.FTZ R86, R47, R42 ;  /* 0x0000002a2f567221 */ /* 0x000fe20000010000 */
[----:B------:R-:W-:Y:S02]  /*26b70*/  ST.E.U16 desc[UR4][R174.64+0x52], R80 ;  /* 0x00005250ae007985 */ /* 0x000fe4000c101504 */
[----:B------:R-:W-:Y:S02]  /*26b80*/  PRMT R44, R91, 0x7610, R44 ;  /* 0x000076105b2c7816 */ /* 0x000fe4000000002c */
[----:B------:R3:W-:Y:S02]  /*26b90*/  @!P4 STL.S16 [R1+0x274], R91 ;  /* 0x0002745b0100c387 */ /* 0x0007e40000100600 */
[----:B------:R-:W-:Y:S02]  /*26ba0*/  @!P4 PRMT R60, R44, 0x5410, RZ ;  /* 0x000054102c3cc816 */ /* 0x000fe400000000ff */
[----:B------:R-:W-:Y:S03]  /*26bb0*/  ISETP.GE.U32.AND P4, PT, R199, R81, PT ;  /* 0x00000051c700720c */ /* 0x000fe60003f86070 */
[----:B------:R-:W-:Y:S01]  /*26bc0*/  ST.E.U16 desc[UR4][R172.64+0x50], R60 ;  /* 0x0000503cac007985 */ /* 0x000fe2000c101504 */
[----:B-1----:R-:W1:Y:S02]  /*26bd0*/  MUFU.EX2 R94, R235 ;  /* 0x000000eb005e7308 */ /* 0x002e640000000800 */
[C---:B-1----:R-:W-:Y:S01]  /*26be0*/  F2FP.BF16.F32.PACK_AB R56, R94.reuse, R85 ;  /* 0x000000555e38723e */ /* 0x042fe200000010ff */
[----:B------:R-:W-:Y:S01]  /*26bf0*/  FADD.FTZ R85, R85, R93 ;  /* 0x0000005d55557221 */ /* 0x000fe20000010000 */
[----:B------:R-:W-:Y:S03]  /*26c00*/  @!P2 HFMA2.BF16_V2 R51, -RZ.H0_H0, RZ.H0_H0, -R59.H0_H0 ;  /* 0x200000ffff33a231 */ /* 0x000fe6000034093b */
[----:B------:R-:W-:Y:S02]  /*26c10*/  FADD.FTZ R46, R94, R85 ;  /* 0x000000555e2e7221 */ /* 0x000fe40000010000 */
[----:B------:R-:W-:Y:S01]  /*26c20*/  PRMT R41, R51, 0x7610, R41 ;  /* 0x0000761033297816 */ /* 0x000fe20000000029 */
[----:B------:R1:W-:Y:S03]  /*26c30*/  @!P2 STL.S16 [R1+0x270], R51 ;  /* 0x000270330100a387 */ /* 0x0003e60000100600 */
[----:B------:R-:W-:Y:S01]  /*26c40*/  @!P2 PRMT R59, R41, 0x5410, RZ ;  /* 0x00005410293ba816 */ /* 0x000fe200000000ff */
[----:B------:R2:W4:Y:S01]  /*26c50*/  LDL.S16 R44, [R1+0x258] ;  /* 0x00025800012c7983 */ /* 0x0005220000100600 */
[----:B------:R-:W-:Y:S03]  /*26c60*/  LOP3.LUT R41, R48, 0xff, RZ, 0xc0, !PT ;  /* 0x000000ff30297812 */ /* 0x000fe600078ec0ff */
[----:B------:R2:W4:Y:S01]  /*26c70*/  LDL.S16 R116, [R1+0x230] ;  /* 0x0002300001747983 */ /* 0x0005220000100600 */
[----:B------:R-:W-:Y:S03]  /*26c80*/  ISETP.GE.U32.AND P2, PT, R199, R41, PT ;  /* 0x00000029c700720c */ /* 0x000fe60003f46070 */
[----:B---3--:R3:W3:Y:S04]  /*26c90*/  LDL.S16 R91, [R1+0x254] ;  /* 0x00025400015b7983 */ /* 0x0086e80000100600 */
[----:B------:R-:W-:Y:S01]  /*26ca0*/  ST.E.U16 desc[UR4][R172.64+0x52], R59 ;  /* 0x0000523bac007985 */ /* 0x000fe2000c101504 */
[----:B-1----:R-:W1:Y:S02]  /*26cb0*/  MUFU.EX2 R51, R231 ;  /* 0x000000e700337308 */ /* 0x002e640000000800 */
[----:B-1----:R-:W-:Y:S01]  /*26cc0*/  FADD.FTZ R42, R51, R88 ;  /* 0x00000058332a7221 */ /* 0x002fe20000010000 */
[C---:B------:R-:W-:Y:S03]  /*26cd0*/  F2FP.BF16.F32.PACK_AB R51, R84.reuse, R51 ;  /* 0x000000335433723e */ /* 0x040fe600000010ff */
[----:B------:R-:W-:Y:S01]  /*26ce0*/  FADD.FTZ R42, R84, R42 ;  /* 0x0000002a542a7221 */ /* 0x000fe20000010000 */
[----:B------:R-:W-:Y:S01]  /*26cf0*/  PRMT R50, R51, 0x7632, R50 ;  /* 0x0000763233327816 */ /* 0x000fe20000000032 */
[----:B--2---:R-:W-:Y:S02]  /*26d00*/  @!P2 HFMA2.BF16_V2 R115, -RZ.H0_H0, RZ.H0_H0, -R51.H0_H0 ;  /* 0x200000ffff73a231 */ /* 0x004fe40000340933 */
[----:B----4-:R-:W-:Y:S03]  /*26d10*/  @!P0 HFMA2.BF16_V2 R53, -RZ.H0_H0, RZ.H0_H0, -R56.H0_H0 ;  /* 0x200000ffff358231 */ /* 0x010fe60000340938 */
[----:B------:R-:W-:Y:S01]  /*26d20*/  PRMT R41, R115, 0x7610, R41 ;  /* 0x0000761073297816 */ /* 0x000fe20000000029 */
[----:B------:R1:W-:Y:S01]  /*26d30*/  @!P2 STL.S16 [R1+0x234], R115 ;  /* 0x000234730100a387 */ /* 0x0003e20000100600 */
[----:B------:R-:W-:Y:S03]  /*26d40*/  PRMT R83, R53, 0x7610, R83 ;  /* 0x0000761035537816 */ /* 0x000fe60000000053 */
[----:B------:R2:W-:Y:S04]  /*26d50*/  @!P0 STL.S16 [R1+0x250], R53 ;  /* 0x0002503501008387 */ /* 0x0005e80000100600 */
[----:B------:R4:W4:Y:S01]  /*26d60*/  LDL.S16 R81, [R1+0x24c] ;  /* 0x00024c0001517983 */ /* 0x0009220000100600 */
[----:B-1----:R-:W-:Y:S02]  /*26d70*/  PRMT R115, R51, 0x5410, R50 ;  /* 0x0000541033737816 */ /* 0x002fe40000000032 */
[----:B------:R-:W-:Y:S02]  /*26d80*/  @!P2 PRMT R51, R41, 0x5410, RZ ;  /* 0x000054102933a816 */ /* 0x000fe400000000ff */
[----:B------:R-:W-:Y:S01]  /*26d90*/  LOP3.LUT R41, R48, 0xffff, RZ, 0xc0, !PT ;  /* 0x0000ffff30297812 */ /* 0x000fe200078ec0ff */
[----:B--2---:R-:W1:Y:S01]  /*26da0*/  MUFU.EX2 R53, R242 ;  /* 0x000000f200357308 */ /* 0x004e620000000800 */
[----:B------:R-:W-:Y:S01]  /*26db0*/  SHF.R.U32.HI R48, RZ, 0x18, R48 ;  /* 0x00000018ff307819 */ /* 0x000fe20000011630 */
[----:B------:R-:W-:Y:S01]  /*26dc0*/  ST.E.U16 desc[UR4][R176.64+0x4e], R51 ;  /* 0x00004e33b0007985 */ /* 0x000fe2000c101504 */
[----:B------:R-:W-:Y:S02]  /*26dd0*/  SHF.R.U32.HI R41, RZ, 0x8, R41 ;  /* 0x00000008ff297819 */ /* 0x000fe40000011629 */
[C---:B------:R-:W-:Y:S02]  /*26de0*/  PRMT R49, R56.reuse, 0x7632, R49 ;  /* 0x0000763238317816 */ /* 0x040fe40000000031 */
[----:B------:R-:W-:Y:S03]  /*26df0*/  LOP3.LUT R41, R41, 0xffff, RZ, 0xc0, !PT ;  /* 0x0000ffff29297812 */ /* 0x000fe600078ec0ff */
[----:B------:R-:W-:Y:S01]  /*26e00*/  MUFU.EX2 R242, R188 ;  /* 0x000000bc00f27308 */ /* 0x000fe20000000800 */
[----:B------:R-:W-:Y:S02]  /*26e10*/  PRMT R121, R56, 0x5410, R49 ;  /* 0x0000541038797816 */ /* 0x000fe40000000031 */
[----:B------:R-:W-:Y:S02]  /*26e20*/  ISETP.GE.U32.AND P2, PT, R199, R41, PT ;  /* 0x00000029c700720c */ /* 0x000fe40003f46070 */
[----:B------:R-:W-:Y:S01]  /*26e30*/  @!P0 PRMT R56, R83, 0x5410, RZ ;  /* 0x0000541053388816 */ /* 0x000fe200000000ff */
[----:B------:R-:W-:Y:S01]  /*26e40*/  IMAD.WIDE.U32 R82, R82, -0x2daee0ad, RZ ;  /* 0xd2511f5352527825 */ /* 0x000fe200078e00ff */
[----:B------:R-:W-:Y:S09]  /*26e50*/  LOP3.LUT P0, RZ, R200, 0x80000, RZ, 0xc0, !PT ;  /* 0x00080000c8ff7812 */ /* 0x000ff2000780c0ff */
[----:B------:R-:W-:Y:S05]  /*26e60*/  @!P2 HFMA2.BF16_V2 R44, -RZ.H0_H0, RZ.H0_H0, -R50.H0_H0 ;  /* 0x200000ffff2ca231 */ /* 0x000fea0000340932 */
[----:B------:R-:W-:Y:S01]  /*26e70*/  PRMT R41, R44, 0x7610, R41 ;  /* 0x000076102c297816 */ /* 0x000fe20000000029 */
[----:B------:R2:W-:Y:S03]  /*26e80*/  @!P2 STL.S16 [R1+0x258], R44 ;  /* 0x0002582c0100a387 */ /* 0x0005e60000100600 */
[----:B------:R-:W-:Y:S01]  /*26e90*/  @!P2 PRMT R50, R41, 0x5410, RZ ;  /* 0x000054102932a816 */ /* 0x000fe200000000ff */
[--C-:B-1----:R-:W-:Y:S01]  /*26ea0*/  FADD.FTZ R41, R53, R89.reuse ;  /* 0x0000005935297221 */ /* 0x102fe20000010000 */
[----:B------:R-:W-:Y:S01]  /*26eb0*/  ISETP.GE.U32.AND P2, PT, R199, R48, PT ;  /* 0x00000030c700720c */ /* 0x000fe20003f46070 */
[----:B------:R1:W4:Y:S04]  /*26ec0*/  LDL.S16 R122, [R1+0x214] ;  /* 0x00021400017a7983 */ /* 0x0003280000100600 */
[----:B------:R-:W-:Y:S01]  /*26ed0*/  ST.E.U16 desc[UR4][R176.64+0x50], R50 ;  /* 0x00005032b0007985 */ /* 0x000fe2000c101504 */
[----:B--2---:R-:W2:Y:S02]  /*26ee0*/  MUFU.EX2 R44, R241 ;  /* 0x000000f1002c7308 */ /* 0x004ea40000000800 */
[----:B--2---:R-:W-:Y:S04]  /*26ef0*/  F2FP.BF16.F32.PACK_AB R53, R44, R53 ;  /* 0x000000352c35723e */ /* 0x004fe800000010ff */
[----:B------:R-:W-:Y:S01]  /*26f00*/  PRMT R52, R53, 0x7632, R52 ;  /* 0x0000763235347816 */ /* 0x000fe20000000034 */
[----:B------:R-:W-:Y:S04]  /*26f10*/  @!P6 HFMA2.BF16_V2 R116, -RZ.H0_H0, RZ.H0_H0, -R53.H0_H0 ;  /* 0x200000ffff74e231 */ /* 0x000fe80000340935 */
[----:B---3--:R-:W-:Y:S01]  /*26f20*/  @!P2 HFMA2.BF16_V2 R91, -RZ.H0_H0, RZ.H0_H0, -R52.H0_H0 ;  /* 0x200000ffff5ba231 */ /* 0x008fe20000340934 */
[----:B------:R-:W-:Y:S01]  /*26f30*/  PRMT R89, R116, 0x7610, R89 ;  /* 0x0000761074597816 */ /* 0x000fe20000000059 */
[----:B------:R2:W-:Y:S03]  /*26f40*/  @!P6 STL.S16 [R1+0x230], R116 ;  /* 0x000230740100e387 */ /* 0x0005e60000100600 */
[----:B------:R-:W-:Y:S01]  /*26f50*/  PRMT R88, R91, 0x7610, R88 ;  /* 0x000076105b587816 */ /* 0x000fe20000000058 */
[----:B------:R3:W-:Y:S01]  /*26f60*/  @!P2 STL.S16 [R1+0x254], R91 ;  /* 0x0002545b0100a387 */ /* 0x0007e20000100600 */
[----:B--2---:R-:W-:Y:S02]  /*26f70*/  PRMT R116, R53, 0x5410, R52 ;  /* 0x0000541035747816 */ /* 0x004fe40000000034 */
[----:B------:R-:W-:Y:S02]  /*26f80*/  @!P6 PRMT R53, R89, 0x5410, RZ ;  /* 0x000054105935e816 */ /* 0x000fe400000000ff */
[----:B------:R-:W-:Y:S01]  /*26f90*/  @!P2 PRMT R52, R88, 0x5410, RZ ;  /* 0x000054105834a816 */ /* 0x000fe200000000ff */
[----:B------:R1:W2:Y:S01]  /*26fa0*/  LDL.S16 R89, [R1+0x210] ;  /* 0x0002100001597983 */ /* 0x0002a20000100600 */
[C---:B------:R-:W-:Y:S01]  /*26fb0*/  LOP3.LUT P6, RZ, R200.reuse, 0x100000, RZ, 0xc0, !PT ;  /* 0x00100000c8ff7812 */ /* 0x040fe200078cc0ff */
[----:B---3--:R-:W-:Y:S01]  /*26fc0*/  MUFU.EX2 R91, R232 ;  /* 0x000000e8005b7308 */ /* 0x008fe20000000800 */
[----:B------:R-:W-:Y:S01]  /*26fd0*/  ISETP.GE.U32.AND P2, PT, R199, R92, PT ;  /* 0x0000005cc700720c */ /* 0x000fe20003f46070 */
[----:B------:R-:W-:Y:S01]  /*26fe0*/  ST.E.U16 desc[UR4][R178.64+0x50], R53 ;  /* 0x00005035b2007985 */ /* 0x000fe2000c101504 */
[----:B------:R-:W-:Y:S03]  /*26ff0*/  LOP3.LUT R200, R200, 0xfffdffff, RZ, 0xc0, !PT ;  /* 0xfffdffffc8c87812 */ /* 0x000fe600078ec0ff */
[----:B------:R-:W-:Y:S04]  /*27000*/  ST.E.U16 desc[UR4][R178.64+0x52], R52 ;  /* 0x00005234b2007985 */ /* 0x000fe8000c101504 */
[----:B------:R-:W-:Y:S01]  /*27010*/  MUFU.EX2 R92, R130 ;  /* 0x00000082005c7308 */ /* 0x000fe20000000800 */
[----:B------:R-:W-:Y:S01]  /*27020*/  ST.E.U16 desc[UR4][R174.64+0x60], R56 ;  /* 0x00006038ae007985 */ /* 0x000fe2000c101504 */
[----:B----4-:R-:W-:Y:S05]  /*27030*/  @!P4 HFMA2.BF16_V2 R81, -RZ.H0_H0, RZ.H0_H0, -R49.H0_H0 ;  /* 0x200000ffff51c231 */ /* 0x010fea0000340931 */
[----:B------:R-:W-:Y:S01]  /*27040*/  PRMT R43, R81, 0x7610, R43 ;  /* 0x00007610512b7816 */ /* 0x000fe2000000002b */
[----:B------:R3:W-:Y:S03]  /*27050*/  @!P4 STL.S16 [R1+0x24c], R81 ;  /* 0x00024c510100c387 */ /* 0x0007e60000100600 */
[----:B------:R-:W-:Y:S01]  /*27060*/  @!P4 PRMT R49, R43, 0x5410, RZ ;  /* 0x000054102b31c816 */ /* 0x000fe200000000ff */
[----:B------:R1:W4:Y:S01]  /*27070*/  LDL.S16 R88, [R1+0x200] ;  /* 0x0002000001587983 */ /* 0x0003220000100600 */
[----:B------:R-:W-:Y:S01]  /*27080*/  FADD.FTZ R43, R44, R41 ;  /* 0x000000292c2b7221 */ /* 0x000fe20000010000 */
[----:B------:R-:W-:Y:S01]  /*27090*/  LOP3.LUT R41, R83, R223, R90, 0x96, !PT ;  /* 0x000000df53297212 */ /* 0x000fe200078e965a */
[----:B------:R-:W3:Y:S01]  /*270a0*/  MUFU.EX2 R44, R119 ;  /* 0x00000077002c7308 */ /* 0x000ee20000000800 */
[----:B------:R1:W4:Y:S02]  /*270b0*/  LDL.S16 R120, [R1+0x1fc] ;  /* 0x0001fc0001787983 */ /* 0x0003240000100600 */
[----:B------:R-:W-:Y:S02]  /*270c0*/  LOP3.LUT R0, R41, 0xff, RZ, 0xc0, !PT ;  /* 0x000000ff29007812 */ /* 0x000fe400078ec0ff */
[--C-:B------:R-:W-:Y:S01]  /*270d0*/  SHF.R.U32.HI R3, RZ, 0x10, R41.reuse ;  /* 0x00000010ff037819 */ /* 0x100fe20000011629 */
[----:B------:R-:W-:Y:S01]  /*270e0*/  ST.E.U16 desc[UR4][R174.64+0x62], R49 ;  /* 0x00006231ae007985 */ /* 0x000fe2000c101504 */
[----:B------:R-:W-:Y:S02]  /*270f0*/  ISETP.GE.U32.AND P4, PT, R199, R0, PT ;  /* 0x00000000c700720c */ /* 0x000fe40003f86070 */
[----:B------:R-:W-:Y:S02]  /*27100*/  LOP3.LUT R0, R41, 0xffff, RZ, 0xc0, !PT ;  /* 0x0000ffff29007812 */ /* 0x000fe400078ec0ff */
[----:B------:R-:W-:Y:S02]  /*27110*/  LOP3.LUT R3, R3, 0xff, RZ, 0xc0, !PT ;  /* 0x000000ff03037812 */ /* 0x000fe400078ec0ff */
[----:B------:R-:W-:Y:S02]  /*27120*/  SHF.R.U32.HI R0, RZ, 0x8, R0 ;  /* 0x00000008ff007819 */ /* 0x000fe40000011600 */
[----:B------:R-:W-:Y:S02]  /*27130*/  SHF.R.U32.HI R41, RZ, 0x18, R41 ;  /* 0x00000018ff297819 */ /* 0x000fe40000011629 */
[----:B---3--:R-:W-:Y:S01]  /*27140*/  F2FP.BF16.F32.PACK_AB R2, R92, R44 ;  /* 0x0000002c5c02723e */ /* 0x008fe200000010ff */
[----:B------:R-:W3:Y:S01]  /*27150*/  MUFU.EX2 R81, R234 ;  /* 0x000000ea00517308 */ /* 0x000ee20000000800 */
[----:B------:R-:W-:Y:S02]  /*27160*/  LOP3.LUT R0, R0, 0xffff, RZ, 0xc0, !PT ;  /* 0x0000ffff00007812 */ /* 0x000fe400078ec0ff */
[----:B---3--:R-:W-:Y:S01]  /*27170*/  F2FP.BF16.F32.PACK_AB R48, R91, R81 ;  /* 0x000000515b30723e */ /* 0x008fe200000010ff */
[----:B------:R-:W-:Y:S03]  /*27180*/  FADD.FTZ R86, R81, R86 ;  /* 0x0000005651567221 */ /* 0x000fe60000010000 */
[----:B------:R-:W-:Y:S01]  /*27190*/  PRMT R47, R48, 0x7632, R47 ;  /* 0x00007632302f7816 */ /* 0x000fe2000000002f */
[----:B------:R-:W-:Y:S05]  /*271a0*/  @!P6 HFMA2.BF16_V2 R122, -RZ.H0_H0, RZ.H0_H0, -R48.H0_H0 ;  /* 0x200000ffff7ae231 */ /* 0x000fea0000340930 */
[----:B------:R-:W-:Y:S01]  /*271b0*/  PRMT R90, R122, 0x7610, R90 ;  /* 0x000076107a5a7816 */ /* 0x000fe2000000005a */
[----:B------:R3:W-:Y:S04]  /*271c0*/  @!P6 STL.S16 [R1+0x214], R122 ;  /* 0x0002147a0100e387 */ /* 0x0007e80000100600 */
[----:B------:R1:W4:Y:S01]  /*271d0*/  LDL.S16 R119, [R1+0x1f8] ;  /* 0x0001f80001777983 */ /* 0x0003220000100600 */
[----:B---3--:R-:W-:Y:S02]  /*271e0*/  PRMT R122, R48, 0x5410, R47 ;  /* 0x00005410307a7816 */ /* 0x008fe4000000002f */
[----:B------:R-:W-:Y:S02]  /*271f0*/  @!P6 PRMT R48, R90, 0x5410, RZ ;  /* 0x000054105a30e816 */ /* 0x000fe400000000ff */
[----:B------:R-:W-:Y:S01]  /*27200*/  ISETP.GE.U32.AND P6, PT, R199, R0, PT ;  /* 0x00000000c700720c */ /* 0x000fe20003fc6070 */
[----:B------:R-:W-:Y:S01]  /*27210*/  MUFU.EX2 R90, R247 ;  /* 0x000000f7005a7308 */ /* 0x000fe20000000800 */
[C---:B------:R-:W-:Y:S01]  /*27220*/  PRMT R0, R2.reuse, 0x7632, R0 ;  /* 0x0000763202007816 */ /* 0x040fe20000000000 */
[----:B------:R-:W-:Y:S03]  /*27230*/  ST.E.U16 desc[UR4][R172.64+0x60], R48 ;  /* 0x00006030ac007985 */ /* 0x000fe6000c101504 */
[----:B------:R-:W-:Y:S05]  /*27240*/  PRMT R123, R2, 0x5410, R0 ;  /* 0x00005410027b7816 */ /* 0x000fea0000000000 */
[----:B------:R-:W-:Y:S01]  /*27250*/  MUFU.EX2 R247, R198 ;  /* 0x000000c600f77308 */ /* 0x000fe20000000800 */
[----:B--2---:R-:W-:Y:S05]  /*27260*/  @!P0 HFMA2.BF16_V2 R89, -RZ.H0_H0, RZ.H0_H0, -R47.H0_H0 ;  /* 0x200000ffff598231 */ /* 0x004fea000034092f */
[----:B------:R-:W-:Y:S01]  /*27270*/  PRMT R87, R89, 0x7610, R87 ;  /* 0x0000761059577816 */ /* 0x000fe20000000057 */
[----:B------:R2:W-:Y:S03]  /*27280*/  @!P0 STL.S16 [R1+0x210], R89 ;  /* 0x0002105901008387 */ /* 0x0005e60000100600 */
[----:B------:R-:W-:Y:S01]  /*27290*/  @!P0 PRMT R47, R87, 0x5410, RZ ;  /* 0x00005410572f8816 */ /* 0x000fe200000000ff */
[----:B------:R1:W3:Y:S01]  /*272a0*/  LDL.S16 R93, [R1+0x1f4] ;  /* 0x0001f400015d7983 */ /* 0x0002e20000100600 */
[----:B------:R-:W-:Y:S01]  /*272b0*/  ISETP.GE.U32.AND P0, PT, R199, R3, PT ;  /* 0x00000003c700720c */ /* 0x000fe20003f06070 */
[----:B------:R-:W2:Y:S02]  /*272c0*/  MUFU.EX2 R87, R225 ;  /* 0x000000e100577308 */ /* 0x000ea40000000800 */
[----:B------:R-:W-:Y:S01]  /*272d0*/  ST.E.U16 desc[UR4][R172.64+0x62], R47 ;  /* 0x0000622fac007985 */ /* 0x000fe2000c101504 */
[----:B----4-:R-:W-:Y:S02]  /*272e0*/  @!P4 HFMA2.BF16_V2 R88, -RZ.H0_H0, RZ.H0_H0, -R2.H0_H0 ;  /* 0x200000ffff58c231 */ /* 0x010fe40000340902 */
[----:B------:R-:W-:Y:S03]  /*272f0*/  @!P6 HFMA2.BF16_V2 R120, -RZ.H0_H0, RZ.H0_H0, -R0.H0_H0 ;  /* 0x200000ffff78e231 */ /* 0x000fe60000340900 */
[----:B------:R-:W-:Y:S01]  /*27300*/  PRMT R84, R88, 0x7610, R84 ;  /* 0x0000761058547816 */ /* 0x000fe20000000054 */
[----:B------:R4:W-:Y:S03]  /*27310*/  @!P4 STL.S16 [R1+0x200], R88 ;  /* 0x000200580100c387 */ /* 0x0009e60000100600 */
[----:B------:R-:W-:Y:S01]  /*27320*/  @!P4 PRMT R2, R84, 0x5410, RZ ;  /* 0x000054105402c816 */ /* 0x000fe200000000ff */
[----:B--2---:R1:W2:Y:S01]  /*27330*/  LDL.S16 R89, [R1+0x20c] ;  /* 0x00020c0001597983 */ /* 0x0042a20000100600 */
[----:B------:R-:W-:Y:S01]  /*27340*/  PRMT R81, R120, 0x7610, R81 ;  /* 0x0000761078517816 */ /* 0x000fe20000000051 */
[----:B------:R-:W-:Y:S01]  /*27350*/  FADD.FTZ R84, R40, R43 ;  /* 0x0000002b28547221 */ /* 0x000fe20000010000 */
[----:B------:R-:W-:Y:S01]  /*27360*/  F2FP.BF16.F32.PACK_AB R40, R87, R40 ;  /* 0x000000285728723e */ /* 0x000fe200000010ff */
[----:B------:R-:W-:Y:S01]  /*27370*/  ST.E.U16 desc[UR4][R176.64+0x5e], R2 ;  /* 0x00005e02b0007985 */ /* 0x000fe2000c101504 */
[----:B------:R-:W-:Y:S01]  /*27380*/  @!P6 PRMT R0, R81, 0x5410, RZ ;  /* 0x000054105100e816 */ /* 0x000fe200000000ff */
[----:B------:R-:W-:Y:S01]  /*27390*/  FADD.FTZ R81, R44, R42 ;  /* 0x0000002a2c517221 */ /* 0x000fe20000010000 */
[C---:B------:R-:W-:Y:S02]  /*273a0*/  PRMT R3, R40.reuse, 0x7632, R3 ;  /* 0x0000763228037816 */ /* 0x040fe40000000003 */
[----:B------:R-:W-:Y:S01]  /*273b0*/  F2FP.BF16.F32.PACK_AB R42, R125, R90 ;  /* 0x0000005a7d2a723e */ /* 0x000fe200000010ff */
[----:B------:R-:W-:Y:S01]  /*273c0*/  ST.E.U16 desc[UR4][R176.64+0x60], R0 ;  /* 0x00006000b0007985 */ /* 0x000fe2000c101504 */
[----:B------:R-:W-:Y:S01]  /*273d0*/  PRMT R126, R40, 0x5410, R3 ;  /* 0x00005410287e7816 */ /* 0x000fe20000000003 */
[----:B------:R-:W-:Y:S02]  /*273e0*/  FADD.FTZ R92, R92, R81 ;  /* 0x000000515c5c7221 */ /* 0x000fe40000010000 */
[----:B----4-:R1:W4:Y:S04]  /*273f0*/  LDL.S16 R88, [R1+0x208] ;  /* 0x0002080001587983 */ /* 0x0103280000100600 */
[----:B------:R1:W-:Y:S01]  /*27400*/  @!P6 STL.S16 [R1+0x1fc], R120 ;  /* 0x0001fc780100e387 */ /* 0x0003e20000100600 */
[----:B------:R-:W-:Y:S02]  /*27410*/  ISETP.GE.U32.AND P6, PT, R199, R41, PT ;  /* 0x00000029c700720c */ /* 0x000fe40003fc6070 */
[C---:B------:R-:W-:Y:S01]  /*27420*/  LOP3.LUT R41, R82.reuse, 0xff, RZ, 0xc0, !PT ;  /* 0x000000ff52297812 */ /* 0x040fe200078ec0ff */
[----:B------:R-:W-:Y:S05]  /*27430*/  @!P0 HFMA2.BF16_V2 R119, -RZ.H0_H0, RZ.H0_H0, -R40.H0_H0 ;  /* 0x200000ffff778231 */ /* 0x000fea0000340928 */
[----:B------:R-:W-:Y:S01]  /*27440*/  PRMT R43, R119, 0x7610, R43 ;  /* 0x00007610772b7816 */ /* 0x000fe2000000002b */
[----:B------:R-:W-:Y:S03]  /*27450*/  @!P0 STL.S16 [R1+0x1f8], R119 ;  /* 0x0001f87701008387 */ /* 0x000fe60000100600 */
[----:B------:R-:W-:Y:S02]  /*27460*/  @!P0 PRMT R40, R43, 0x5410, RZ ;  /* 0x000054102b288816 */ /* 0x000fe400000000ff */
[----:B------:R-:W-:Y:S02]  /*27470*/  ISETP.GE.U32.AND P0, PT, R199, R41, PT ;  /* 0x00000029c700720c */ /* 0x000fe40003f06070 */
[----:B------:R-:W-:Y:S01]  /*27480*/  LOP3.LUT R41, R82, 0xffff, RZ, 0xc0, !PT ;  /* 0x0000ffff52297812 */ /* 0x000fe200078ec0ff */
[----:B------:R-:W-:Y:S03]  /*27490*/  ST.E.U16 desc[UR4][R178.64+0x60], R40 ;  /* 0x00006028b2007985 */ /* 0x000fe6000c101504 */
[----:B------:R-:W-:Y:S04]  /*274a0*/  SHF.R.U32.HI R41, RZ, 0x8, R41 ;  /* 0x00000008ff297819 */ /* 0x000fe80000011629 */
[----:B------:R-:W-:Y:S02]  /*274b0*/  LOP3.LUT R43, R41, 0xffff, RZ, 0xc0, !PT ;  /* 0x0000ffff292b7812 */ /* 0x000fe400078ec0ff */
[C---:B------:R-:W-:Y:S04]  /*274c0*/  PRMT R41, R42.reuse, 0x7632, R41 ;  /* 0x000076322a297816 */ /* 0x040fe80000000029 */
[----:B-1----:R-:W-:Y:S01]  /*274d0*/  PRMT R120, R42, 0x5410, R41 ;  /* 0x000054102a787816 */ /* 0x002fe20000000029 */
[----:B---3--:R-:W-:Y:S05]  /*274e0*/  @!P6 HFMA2.BF16_V2 R93, -RZ.H0_H0, RZ.H0_H0, -R3.H0_H0 ;  /* 0x200000ffff5de231 */ /* 0x008fea0000340903 */
[----:B------:R-:W-:Y:S01]  /*274f0*/  PRMT R44, R93, 0x7610, R44 ;  /* 0x000076105d2c7816 */ /* 0x000fe2000000002c */
[----:B------:R1:W-:Y:S03]  /*27500*/  @!P6 STL.S16 [R1+0x1f4], R93 ;  /* 0x0001f45d0100e387 */ /* 0x0003e60000100600 */
[----:B------:R-:W-:Y:S02]  /*27510*/  @!P6 PRMT R3, R44, 0x5410, RZ ;  /* 0x000054102c03e816 */ /* 0x000fe400000000ff */
[----:B------:R-:W-:Y:S01]  /*27520*/  ISETP.GE.U32.AND P6, PT, R199, R43, PT ;  /* 0x0000002bc700720c */ /* 0x000fe20003fc6070 */
[----:B------:R-:W-:Y:S01]  /*27530*/  VIADD R43, R226, 0x2 ;  /* 0x00000002e22b7836 */ /* 0x000fe20000000000 */
[--C-:B------:R-:W-:Y:S01]  /*27540*/  SHF.R.U32.HI R44, RZ, 0x18, R82.reuse ;  /* 0x00000018ff2c7819 */ /* 0x100fe20000011652 */
[----:B------:R-:W-:Y:S01]  /*27550*/  ST.E.U16 desc[UR4][R178.64+0x62], R3 ;  /* 0x00006203b2007985 */ /* 0x000fe2000c101504 */
[----:B------:R-:W-:Y:S02]  /*27560*/  SHF.R.U32.HI R82, RZ, 0x10, R82 ;  /* 0x00000010ff527819 */ /* 0x000fe40000011652 */
[----:B------:R-:W-:Y:S02]  /*27570*/  LOP3.LUT R158, R203, R43, RZ, 0x3c, !PT ;  /* 0x0000002bcb9e7212 */ /* 0x000fe400078e3cff */
[----:B------:R-:W-:Y:S01]  /*27580*/  LOP3.LUT R43, R82, 0xff, RZ, 0xc0, !PT ;  /* 0x000000ff522b7812 */ /* 0x000fe200078ec0ff */
[----:B-1----:R-:W-:Y:S10]  /*27590*/  MUFU.EX2 R93, R239 ;  /* 0x000000ef005d7308 */ /* 0x002ff40000000800 */
[----:B------:R-:W1:Y:S02]  /*275a0*/  MUFU.EX2 R239, R250 ;  /* 0x000000fa00ef7308 */ /* 0x000e640000000800 */
[----:B-1----:R-:W-:Y:S04]  /*275b0*/  F2FP.BF16.F32.PACK_AB R72, R239, R230 ;  /* 0x000000e6ef48723e */ /* 0x002fe800000010ff */
[----:B------:R-:W-:Y:S01]  /*275c0*/  PRMT R75, R72, 0x7632, R75 ;  /* 0x00007632484b7816 */ /* 0x000fe2000000004b */
[----:B--2---:R-:W-:Y:S05]  /*275d0*/  @!P1 HFMA2.BF16_V2 R89, -RZ.H0_H0, RZ.H0_H0, -R42.H0_H0 ;  /* 0x200000ffff599231 */ /* 0x004fea000034092a */
[----:B------:R-:W-:Y:S01]  /*275e0*/  PRMT R83, R89, 0x7610, R83 ;  /* 0x0000761059537816 */ /* 0x000fe20000000053 */
[----:B------:R-:W-:Y:S03]  /*275f0*/  @!P1 STL.S16 [R1+0x20c], R89 ;  /* 0x00020c5901009387 */ /* 0x000fe60000100600 */
[----:B------:R-:W-:Y:S02]  /*27600*/  @!P1 PRMT R42, R83, 0x5410, RZ ;  /* 0x00005410532a9816 */ /* 0x000fe400000000ff */
[----:B------:R-:W-:Y:S03]  /*27610*/  ISETP.GE.U32.AND P1, PT, R199, R44, PT ;  /* 0x0000002cc700720c */ /* 0x000fe60003f26070 */
[----:B------:R-:W-:Y:S01]  /*27620*/  ST.E.U16 desc[UR4][R174.64+0x70], R42 ;  /* 0x0000702aae007985 */ /* 0x000fe2000c101504 */
[----:B----4-:R-:W-:Y:S05]  /*27630*/  @!P5 HFMA2.BF16_V2 R88, -RZ.H0_H0, RZ.H0_H0, -R41.H0_H0 ;  /* 0x200000ffff58d231 */ /* 0x010fea0000340929 */
[----:B------:R-:W-:Y:S01]  /*27640*/  PRMT R45, R88, 0x7610, R45 ;  /* 0x00007610582d7816 */ /* 0x000fe2000000002d */
[----:B------:R1:W-:Y:S03]  /*27650*/  @!P5 STL.S16 [R1+0x208], R88 ;  /* 0x000208580100d387 */ /* 0x0003e60000100600 */
[----:B------:R-:W-:Y:S01]  /*27660*/  @!P5 PRMT R41, R45, 0x5410, RZ ;  /* 0x000054102d29d816 */ /* 0x000fe200000000ff */
[----:B------:R3:W2:Y:S01]  /*27670*/  LDL.S16 R119, [R1+0x204] ;  /* 0x0002040001777983 */ /* 0x0006a20000100600 */
[----:B------:R-:W-:Y:S01]  /*27680*/  ISETP.GE.U32.AND P5, PT, R199, R43, PT ;  /* 0x0000002bc700720c */ /* 0x000fe20003fa6070 */
[----:B------:R-:W-:Y:S01]  /*27690*/  FADD.FTZ R43, R91, R86 ;  /* 0x000000565b2b7221 */ /* 0x000fe20000010000 */
[----:B------:R-:W-:Y:S01]  /*276a0*/  FADD.FTZ R86, R87, R84 ;  /* 0x0000005457567221 */ /* 0x000fe20000010000 */
[----:B------:R3:W4:Y:S01]  /*276b0*/  LDL.S16 R129, [R1+0x248] ;  /* 0x0002480001817983 */ /* 0x0007220000100600 */
[----:B------:R-:W-:Y:S02]  /*276c0*/  FADD.FTZ R87, R90, R46 ;  /* 0x0000002e5a577221 */ /* 0x000fe40000010000 */
[----:B------:R-:W1:Y:S01]  /*276d0*/  MUFU.EX2 R46, R251 ;  /* 0x000000fb002e7308 */ /* 0x000e620000000800 */
[----:B------:R-:W3:Y:S04]  /*276e0*/  LDL.LU R155, [R1+0x10] ;  /* 0x00001000019b7983 */ /* 0x000ee80000300800 */
[----:B------:R2:W3:Y:S05]  /*276f0*/  LDL.S16 R128, [R1+0x22c] ;  /* 0x00022c0001807983 */ /* 0x0004ea0000100600 */
[----:B------:R-:W1:Y:S01]  /*27700*/  MUFU.EX2 R251, R38 ;  /* 0x0000002600fb7308 */ /* 0x000e620000000800 */
[----:B------:R-:W3:Y:S04]  /*27710*/  LDL.LU R127, [R1+0x24] ;  /* 0x00002400017f7983 */ /* 0x000ee80000300800 */
[----:B------:R-:W-:Y:S01]  /*27720*/  ST.E.U16 desc[UR4][R174.64+0x72], R41 ;  /* 0x00007229ae007985 */ /* 0x000fe2000c101504 */
[----:B-1----:R-:W-:Y:S01]  /*27730*/  LOP3.LUT R88, R158, R185, RZ, 0x3c, !PT ;  /* 0x000000b99e587212 */ /* 0x002fe200078e3cff */
[----:B------:R-:W-:Y:S04]  /*27740*/  FADD.FTZ R81, R46, R43 ;  /* 0x0000002b2e517221 */ /* 0x000fe80000010000 */
[----:B------:R-:W-:Y:S05]  /*27750*/  IMAD.WIDE.U32 R88, R88, -0x326172a9, RZ ;  /* 0xcd9e8d5758587825 */ /* 0x000fea00078e00ff */
[----:B------:R-:W-:Y:S02]  /*27760*/  LOP3.LUT R82, R89, R215, R192, 0x96, !PT ;  /* 0x000000d759527212 */ /* 0x000fe400078e96c0 */
[-CC-:B------:R-:W-:Y:S02]  /*27770*/  LOP3.LUT R44, R181, R214.reuse, R88.reuse, 0x96, !PT ;  /* 0x000000d6b52c7212 */ /* 0x180fe400078e9658 */
[----:B------:R-:W-:Y:S01]  /*27780*/  LOP3.LUT R88, R183, R214, R88, 0x96, !PT ;  /* 0x000000d6b7587212 */ /* 0x000fe200078e9658 */
[----:B------:R-:W-:Y:S01]  /*27790*/  IMAD.WIDE.U32 R82, R82, -0x2daee0ad, RZ ;  /* 0xd2511f5352527825 */ /* 0x000fe200078e00ff */
[----:B------:R-:W-:Y:S03]  /*277a0*/  F2FP.BF16.F32.PACK_AB R40, R252, R251 ;  /* 0x000000fbfc28723e */ /* 0x000fe600000010ff */
[----:B------:R-:W-:Y:S01]  /*277b0*/  IMAD.WIDE.U32 R44, R44, -0x2daee0ad, RZ ;  /* 0xd2511f532c2c7825 */ /* 0x000fe200078e00ff */
[----:B------:R-:W-:Y:S02]  /*277c0*/  LOP3.LUT R84, R83, R216, R186, 0x96, !PT ;  /* 0x000000d853547212 */ /* 0x000fe400078e96ba */
[----:B------:R-:W-:Y:S02]  /*277d0*/  PRMT R3, R40, 0x7632, R3 ;  /* 0x0000763228037816 */ /* 0x000fe40000000003 */
[----:B------:R-:W-:Y:S01]  /*277e0*/  LOP3.LUT R45, R45, R221, R82, 0x96, !PT ;  /* 0x000000dd2d2d7212 */ /* 0x000fe200078e9652 */
[----:B------:R-:W-:Y:S05]  /*277f0*/  IMAD.WIDE.U32 R84, R84, -0x326172a9, RZ ;  /* 0xcd9e8d5754547825 */ /* 0x000fea00078e00ff */
[----:B------:R-:W-:Y:S05]  /*27800*/  LOP3.LUT R82, R85, R211, R180, 0x96, !PT ;  /* 0x000000d355527212 */ /* 0x000fea00078e96b4 */
[----:B------:R-:W-:Y:S05]  /*27810*/  IMAD.WIDE.U32 R82, R82, -0x2daee0ad, RZ ;  /* 0xd2511f5352527825 */ /* 0x000fea00078e00ff */
[----:B------:R-:W-:Y:S01]  /*27820*/  LOP3.LUT R85, R83, R219, R44, 0x96, !PT ;  /* 0x000000db53557212 */ /* 0x000fe200078e962c */
[----:B------:R-:W-:Y:S05]  /*27830*/  IMAD.WIDE.U32 R44, R45, -0x326172a9, RZ ;  /* 0xcd9e8d572d2c7825 */ /* 0x000fea00078e00ff */
[----:B------:R-:W-:Y:S01]  /*27840*/  LOP3.LUT R90, R45, R220, R84, 0x96, !PT ;  /* 0x000000dc2d5a7212 */ /* 0x000fe200078e9654 */
[----:B------:R-:W-:Y:S04]  /*27850*/  IMAD.WIDE.U32 R84, R85, -0x326172a9, RZ ;  /* 0xcd9e8d5755547825 */ /* 0x000fe800078e00ff */
[----:B------:R-:W-:Y:S01]  /*27860*/  FADD.FTZ R45, R57, R86 ;  /* 0x00000056392d7221 */ /* 0x000fe20000010000 */
[----:B------:R-:W-:Y:S01]  /*27870*/  F2FP.BF16.F32.PACK_AB R57, R58, R57 ;  /* 0x000000393a39723e */ /* 0x000fe200000010ff */
[----:B------:R-:W-:Y:S01]  /*27880*/  IMAD.WIDE.U32 R90, R90, -0x2daee0ad, RZ ;  /* 0xd2511f535a5a7825 */ /* 0x000fe200078e00ff */
[----:B------:R-:W-:Y:S01]  /*27890*/  LOP3.LUT R94, R85, R218, R44, 0x96, !PT ;  /* 0x000000da555e7212 */ /* 0x000fe200078e962c */
[----:B------:R-:W1:Y:S01]  /*278a0*/  MUFU.EX2 R86, R233 ;  /* 0x000000e900567308 */ /* 0x000e620000000800 */
[----:B------:R-:W-:Y:S01]  /*278b0*/  F2FP.BF16.F32.PACK_AB R44, R124, R46 ;  /* 0x0000002e7c2c723e */ /* 0x000fe200000010ff */
[----:B------:R-:W-:Y:S01]  /*278c0*/  FADD.FTZ R58, R58, R45 ;  /* 0x0000002d3a3a7221 */ /* 0x000fe20000010000 */
[----:B------:R-:W-:Y:S02]  /*278d0*/  LOP3.LUT R82, R91, R217, R82, 0x96, !PT ;  /* 0x000000d95b527212 */ /* 0x000fe400078e9652 */
[----:B------:R-:W-:Y:S05]  /*278e0*/  PRMT R43, R44, 0x7632, R43 ;  /* 0x000076322c2b7816 */ /* 0x000fea000000002b */
[----:B------:R-:W3:Y:S01]  /*278f0*/  MUFU.EX2 R85, R238 ;  /* 0x000000ee00557308 */ /* 0x000ee20000000800 */
[----:B------:R-:W-:Y:S05]  /*27900*/  IMAD.WIDE.U32 R82, R82, -0x326172a9, RZ ;  /* 0xcd9e8d5752527825 */ /* 0x000fea00078e00ff */
[----:B------:R-:W-:Y:S02]  /*27910*/  LOP3.LUT R54, R83, R222, R84, 0x96, !PT ;  /* 0x000000de53367212 */ /* 0x000fe400078e9654 */
[----:B------:R-:W-:Y:S01]  /*27920*/  LOP3.LUT R140, R82, 0xff, RZ, 0xc0, !PT ;  /* 0x000000ff528c7812 */ /* 0x000fe200078ec0ff */
[----:B-1----:R-:W-:Y:S01]  /*27930*/  FADD.FTZ R58, R86, R58 ;  /* 0x0000003a563a7221 */ /* 0x002fe20000010000 */
[C---:B------:R-:W-:Y:S02]  /*27940*/  LOP3.LUT R46, R54.reuse, 0xff, RZ, 0xc0, !PT ;  /* 0x000000ff362e7812 */ /* 0x040fe400078ec0ff */
[----:B------:R-:W-:Y:S02]  /*27950*/  LOP3.LUT R45, R54, 0xffff, RZ, 0xc0, !PT ;  /* 0x0000ffff362d7812 */ /* 0x000fe400078ec0ff */
[----:B------:R-:W-:Y:S02]  /*27960*/  SHF.R.U32.HI R71, RZ, 0x18, R82 ;  /* 0x00000018ff477819 */ /* 0x000fe40000011652 */
[----:B------:R-:W-:Y:S04]  /*27970*/  SHF.R.U32.HI R45, RZ, 0x8, R45 ;  /* 0x00000008ff2d7819 */ /* 0x000fe8000001162d */
[----:B------:R-:W-:Y:S01]  /*27980*/  LOP3.LUT R45, R45, 0xffff, RZ, 0xc0, !PT ;  /* 0x0000ffff2d2d7812 */ /* 0x000fe200078ec0ff */
[----:B--2---:R-:W-:Y:S02]  /*27990*/  @!P3 HFMA2.BF16_V2 R119, -RZ.H0_H0, RZ.H0_H0, -R44.H0_H0 ;  /* 0x200000ffff77b231 */ /* 0x004fe4000034092c */
[----:B----4-:R-:W-:Y:S03]  /*279a0*/  @!P2 HFMA2.BF16_V2 R129, -RZ.H0_H0, RZ.H0_H0, -R43.H0_H0 ;  /* 0x200000ffff81a231 */ /* 0x010fe6000034092b */
[----:B------:R-:W-:Y:S01]  /*279b0*/  PRMT R55, R119, 0x7610, R55 ;  /* 0x0000761077377816 */ /* 0x000fe20000000037 */
[----:B------:R1:W-:Y:S01]  /*279c0*/  @!P3 STL.S16 [R1+0x204], R119 ;  /* 0x000204770100b387 */ /* 0x0003e20000100600 */
[----:B---3--:R-:W2:Y:S01]  /*279d0*/  MUFU.EX2 R84, R155 ;  /* 0x0000009b00547308 */ /* 0x008ea20000000800 */
[----:B------:R-:W-:Y:S02]  /*279e0*/  PRMT R91, R129, 0x7610, R91 ;  /* 0x00007610815b7816 */ /* 0x000fe4000000005b */
[----:B------:R3:W4:Y:S04]  /*279f0*/  LDL.S16 R131, [R1+0x1f0] ;  /* 0x0001f00001837983 */ /* 0x0007280000100600 */
[----:B------:R3:W3:Y:S04]  /*27a00*/  LDL.S16 R130, [R1+0x1ec] ;  /* 0x0001ec0001827983 */ /* 0x0006e80000100600 */
[----:B------:R-:W3:Y:S04]  /*27a10*/  LDL.LU R154, [R1+0x4] ;  /* 0x00000400019a7983 */ /* 0x000ee80000300800 */
[----:B------:R-:W-:Y:S04]  /*27a20*/  @!P2 STL.S16 [R1+0x248], R129 ;  /* 0x000248810100a387 */ /* 0x000fe80000100600 */
[----:B------:R2:W3:Y:S01]  /*27a30*/  LDL.S16 R132, [R1+0x1e8] ;  /* 0x0001e80001847983 */ /* 0x0004e20000100600 */
[----:B-1----:R-:W-:Y:S02]  /*27a40*/  PRMT R119, R44, 0x5410, R43 ;  /* 0x000054102c777816 */ /* 0x002fe4000000002b */
[----:B------:R-:W-:Y:S01]  /*27a50*/  @!P3 PRMT R44, R55, 0x5410, RZ ;  /* 0x00005410372cb816 */ /* 0x000fe200000000ff */
[----:B------:R-:W-:Y:S01]  /*27a60*/  FADD.FTZ R55, R85, R92 ;  /* 0x0000005c55377221 */ /* 0x000fe20000010000 */
[----:B------:R-:W-:Y:S02]  /*27a70*/  ISETP.GE.U32.AND P3, PT, R199, R46, PT ;  /* 0x0000002ec700720c */ /* 0x000fe40003f66070 */
[----:B------:R-:W-:Y:S01]  /*27a80*/  F2FP.BF16.F32.PACK_AB R46, R93, R85 ;  /* 0x000000555d2e723e */ /* 0x000fe200000010ff */
[----:B------:R-:W-:Y:S01]  /*27a90*/  ST.E.U16 desc[UR4][R172.64+0x70], R44 ;  /* 0x0000702cac007985 */ /* 0x000fe2000c101504 */
[----:B------:R-:W-:Y:S01]  /*27aa0*/  @!P2 PRMT R43, R91, 0x5410, RZ ;  /* 0x000054105b2ba816 */ /* 0x000fe200000000ff */
[----:B------:R-:W-:Y:S01]  /*27ab0*/  FADD.FTZ R91, R124, R81 ;  /* 0x000000517c5b7221 */ /* 0x000fe20000010000 */
[----:B------:R-:W-:Y:S01]  /*27ac0*/  ISETP.GE.U32.AND P2, PT, R199, R45, PT ;  /* 0x0000002dc700720c */ /* 0x000fe20003f46070 */
[----:B------:R-:W-:Y:S01]  /*27ad0*/  @!P0 HFMA2.BF16_V2 R128, -RZ.H0_H0, RZ.H0_H0, -R46.H0_H0 ;  /* 0x200000ffff808231 */ /* 0x000fe2000034092e */
[----:B------:R-:W-:Y:S01]  /*27ae0*/  PRMT R45, R46, 0x7632, R45 ;  /* 0x000076322e2d7816 */ /* 0x000fe2000000002d */
[----:B------:R-:W-:Y:S01]  /*27af0*/  ST.E.U16 desc[UR4][R172.64+0x72], R43 ;  /* 0x0000722bac007985 */ /* 0x000fe2000c101504 */
[----:B------:R-:W-:Y:S01]  /*27b00*/  FADD.FTZ R93, R93, R55 ;  /* 0x000000375d5d7221 */ /* 0x000fe20000010000 */
[----:B------:R-:W-:Y:S01]  /*27b10*/  SHF.R.U32.HI R55, RZ, 0x18, R54 ;  /* 0x00000018ff377819 */ /* 0x000fe20000011636 */
[----:B------:R-:W-:Y:S01]  /*27b20*/  FADD.FTZ R85, R125, R87 ;  /* 0x000000577d557221 */ /* 0x000fe20000010000 */
[----:B------:R-:W-:Y:S01]  /*27b30*/  PRMT R92, R128, 0x7610, R92 ;  /* 0x00007610805c7816 */ /* 0x000fe2000000005c */
[----:B------:R1:W-:Y:S01]  /*27b40*/  @!P0 STL.S16 [R1+0x22c], R128 ;  /* 0x00022c8001008387 */ /* 0x0003e20000100600 */
[----:B------:R-:W-:Y:S01]  /*27b50*/  PRMT R125, R46, 0x5410, R45 ;  /* 0x000054102e7d7816 */ /* 0x000fe2000000002d */
[----:B--2---:R-:W-:Y:S01]  /*27b60*/  FADD.FTZ R85, R84, R85 ;  /* 0x0000005554557221 */ /* 0x004fe20000010000 */
[----:B------:R-:W-:Y:S02]  /*27b70*/  @!P0 PRMT R46, R92, 0x5410, RZ ;  /* 0x000054105c2e8816 */ /* 0x000fe400000000ff */
[----:B------:R-:W-:Y:S01]  /*27b80*/  ISETP.GE.U32.AND P0, PT, R199, R55, PT ;  /* 0x00000037c700720c */ /* 0x000fe20003f06070 */
[----:B------:R-:W-:Y:S01]  /*27b90*/  MUFU.EX2 R92, R236 ;  /* 0x000000ec005c7308 */ /* 0x000fe20000000800 */
[----:B------:R-:W-:Y:S01]  /*27ba0*/  PRMT R55, R57, 0x7632, R55 ;  /* 0x0000763239377816 */ /* 0x000fe20000000037 */
[----:B------:R-:W-:Y:S01]  /*27bb0*/  ST.E.U16 desc[UR4][R176.64+0x6e], R46 ;  /* 0x00006e2eb0007985 */ /* 0x000fe2000c101504 */
[----:B------:R-:W-:Y:S04]  /*27bc0*/  SHF.R.U32.HI R54, RZ, 0x10, R54 ;  /* 0x00000010ff367819 */ /* 0x000fe80000011636 */
[----:B------:R-:W-:Y:S03]  /*27bd0*/  LOP3.LUT R54, R54, 0xff, RZ, 0xc0, !PT ;  /* 0x000000ff36367812 */ /* 0x000fe600078ec0ff */
[----:B-1----:R1:W2:Y:S02]  /*27be0*/  MUFU.EX2 R128, R127 ;  /* 0x0000007f00807308 */ /* 0x0022a40000000800 */
[----:B-1----:R-:W2:Y:S04]  /*27bf0*/  LDL.LU R127, [R1+0x8] ;  /* 0x00000800017f7983 */ /* 0x002ea80000300800 */
[----:B------:R1:W2:Y:S01]  /*27c00*/  LDL.S16 R129, [R1+0x26c] ;  /* 0x00026c0001817983 */ /* 0x0002a20000100600 */
[----:B----4-:R-:W-:Y:S02]  /*27c10*/  @!P6 HFMA2.BF16_V2 R131, -RZ.H0_H0, RZ.H0_H0, -R45.H0_H0 ;  /* 0x200000ffff83e231 */ /* 0x010fe4000034092d */
[----:B---3--:R-:W-:Y:S03]  /*27c20*/  @!P5 HFMA2.BF16_V2 R130, -RZ.H0_H0, RZ.H0_H0, -R57.H0_H0 ;  /* 0x200000ffff82d231 */ /* 0x008fe60000340939 */
[----:B------:R-:W-:Y:S01]  /*27c30*/  PRMT R124, R131, 0x7610, R124 ;  /* 0x00007610837c7816 */ /* 0x000fe2000000007c */
[----:B------:R3:W-:Y:S01]  /*27c40*/  @!P6 STL.S16 [R1+0x1f0], R131 ;  /* 0x0001f0830100e387 */ /* 0x0007e20000100600 */
[----:B------:R-:W-:Y:S03]  /*27c50*/  PRMT R133, R130, 0x7610, R133 ;  /* 0x0000761082857816 */ /* 0x000fe60000000085 */
[----:B------:R4:W-:Y:S01]  /*27c60*/  @!P5 STL.S16 [R1+0x1ec], R130 ;  /* 0x0001ec820100d387 */ /* 0x0009e20000100600 */
[----:B------:R-:W-:Y:S02]  /*27c70*/  @!P6 PRMT R45, R124, 0x5410, RZ ;  /* 0x000054107c2de816 */ /* 0x000fe400000000ff */
[----:B------:R-:W-:Y:S01]  /*27c80*/  PRMT R124, R57, 0x5410, R55 ;  /* 0x00005410397c7816 */ /* 0x000fe20000000037 */
[----:B------:R1:W4:Y:S01]  /*27c90*/  LDL.S16 R134, [R1+0x244] ;  /* 0x0002440001867983 */ /* 0x0003220000100600 */
[----:B------:R-:W-:Y:S01]  /*27ca0*/  @!P5 PRMT R57, R133, 0x5410, RZ ;  /* 0x000054108539d816 */ /* 0x000fe200000000ff */
[----:B------:R-:W-:Y:S01]  /*27cb0*/  @!P1 HFMA2.BF16_V2 R132, -RZ.H0_H0, RZ.H0_H0, -R55.H0_H0 ;  /* 0x200000ffff849231 */ /* 0x000fe20000340937 */
[C---:B------:R-:W-:Y:S01]  /*27cc0*/  ISETP.GE.U32.AND P5, PT, R199.reuse, R54, PT ;  /* 0x00000036c700720c */ /* 0x040fe20003fa6070 */
[----:B------:R-:W-:Y:S01]  /*27cd0*/  ST.E.U16 desc[UR4][R176.64+0x70], R45 ;  /* 0x0000702db0007985 */ /* 0x000fe2000c101504 */
[C---:B--2---:R-:W-:Y:S01]  /*27ce0*/  F2FP.BF16.F32.PACK_AB R54, R128.reuse, R84 ;  /* 0x000000548036723e */ /* 0x044fe200000010ff */
[----:B------:R-:W-:Y:S01]  /*27cf0*/  FADD.FTZ R128, R128, R85 ;  /* 0x0000005580807221 */ /* 0x000fe20000010000 */
[C---:B------:R-:W-:Y:S01]  /*27d00*/  F2FP.BF16.F32.PACK_AB R84, R92.reuse, R86 ;  /* 0x000000565c54723e */ /* 0x040fe200000010ff */
[----:B------:R-:W-:Y:S01]  /*27d10*/  FADD.FTZ R92, R92, R58 ;  /* 0x0000003a5c5c7221 */ /* 0x000fe20000010000 */
[----:B------:R-:W-:Y:S01]  /*27d20*/  LOP3.LUT R58, R82, 0xffff, RZ, 0xc0, !PT ;  /* 0x0000ffff523a7812 */ /* 0x000fe200078ec0ff */
[----:B------:R-:W-:Y:S01]  /*27d30*/  ST.E.U16 desc[UR4][R178.64+0x70], R57 ;  /* 0x00007039b2007985 */ /* 0x000fe2000c101504 */
[----:B------:R-:W-:Y:S02]  /*27d40*/  PRMT R81, R54, 0x7632, R81 ;  /* 0x0000763236517816 */ /* 0x000fe40000000051 */
[----:B------:R-:W-:Y:S02]  /*27d50*/  SHF.R.U32.HI R58, RZ, 0x8, R58 ;  /* 0x00000008ff3a7819 */ /* 0x000fe4000001163a */
[----:B------:R-:W-:Y:S02]  /*27d60*/  SHF.R.U32.HI R82, RZ, 0x10, R82 ;  /* 0x00000010ff527819 */ /* 0x000fe40000011652 */
[----:B------:R-:W-:Y:S01]  /*27d70*/  LOP3.LUT R138, R58, 0xffff, RZ, 0xc0, !PT ;  /* 0x0000ffff3a8a7812 */ /* 0x000fe200078ec0ff */
[----:B---3--:R1:W2:Y:S01]  /*27d80*/  LDL.S16 R131, [R1+0x27c] ;  /* 0x00027c0001837983 */ /* 0x0082a20000100600 */
[----:B------:R-:W-:Y:S02]  /*27d90*/  LOP3.LUT R58, R82, 0xff, RZ, 0xc0, !PT ;  /* 0x000000ff523a7812 */ /* 0x000fe400078ec0ff */
[----:B------:R-:W-:Y:S01]  /*27da0*/  PRMT R87, R132, 0x7610, R87 ;  /* 0x0000761084577816 */ /* 0x000fe20000000057 */
[----:B------:R3:W-:Y:S01]  /*27db0*/  @!P1 STL.S16 [R1+0x1e8], R132 ;  /* 0x0001e88401009387 */ /* 0x0007e20000100600 */
[----:B------:R-:W-:Y:S01]  /*27dc0*/  ISETP.GE.U32.AND P4, PT, R199, R58, PT ;  /* 0x0000003ac700720c */ /* 0x000fe20003f86070 */
[----:B----4-:R-:W4:Y:S01]  /*27dd0*/  MUFU.EX2 R130, R154 ;  /* 0x0000009a00827308 */ /* 0x010f220000000800 */
[----:B------:R-:W-:Y:S01]  /*27de0*/  @!P1 PRMT R55, R87, 0x5410, RZ ;  /* 0x0000541057379816 */ /* 0x000fe200000000ff */
[----:B------:R1:W2:Y:S01]  /*27df0*/  LDL.S16 R133, [R1+0x240] ;  /* 0x0002400001857983 */ /* 0x0002a20000100600 */
[----:B------:R-:W-:Y:S03]  /*27e00*/  ISETP.GE.U32.AND P1, PT, R199, R71, PT ;  /* 0x00000047c700720c */ /* 0x000fe60003f26070 */
[----:B------:R-:W-:Y:S01]  /*27e10*/  ST.E.U16 desc[UR4][R178.64+0x72], R55 ;  /* 0x00007237b2007985 */ /* 0x000fe2000c101504 */
[----:B----4-:R-:W-:Y:S03]  /*27e20*/  FADD.FTZ R85, R130, R91 ;  /* 0x0000005b82557221 */ /* 0x010fe60000010000 */
[----:B---3--:R-:W-:Y:S10]  /*27e30*/  MUFU.EX2 R132, R245 ;  /* 0x000000f500847308 */ /* 0x008ff40000000800 */
[----:B------:R-:W-:Y:S10]  /*27e40*/  MUFU.EX2 R245, R171 ;  /* 0x000000ab00f57308 */ /* 0x000ff40000000800 */
[----:B------:R-:W3:Y:S01]  /*27e50*/  MUFU.EX2 R127, R127 ;  /* 0x0000007f007f7308 */ /* 0x000ee20000000800 */
[----:B------:R-:W-:Y:S05]  /*27e60*/  @!P3 HFMA2.BF16_V2 R129, -RZ.H0_H0, RZ.H0_H0, -R54.H0_H0 ;  /* 0x200000ffff81b231 */ /* 0x000fea0000340936 */
[----:B------:R-:W-:Y:S01]  /*27e70*/  PRMT R86, R129, 0x7610, R86 ;  /* 0x0000761081567816 */ /* 0x000fe20000000056 */
[----:B------:R4:W-:Y:S01]  /*27e80*/  @!P3 STL.S16 [R1+0x26c], R129 ;  /* 0x00026c810100b387 */ /* 0x0009e20000100600 */
[C---:B---3--:R-:W-:Y:S01]  /*27e90*/  F2FP.BF16.F32.PACK_AB R83, R127.reuse, R130 ;  /* 0x000000827f53723e */ /* 0x048fe200000010ff */
[----:B------:R-:W-:Y:S01]  /*27ea0*/  FADD.FTZ R127, R127, R85 ;  /* 0x000000557f7f7221 */ /* 0x000fe20000010000 */
[----:B------:R-:W-:Y:S02]  /*27eb0*/  FADD.FTZ R85, R132, R93 ;  /* 0x0000005d84557221 */ /* 0x000fe40000010000 */
[----:B------:R-:W-:Y:S02]  /*27ec0*/  PRMT R82, R83, 0x7632, R82 ;  /* 0x0000763253527816 */ /* 0x000fe40000000052 */
[----:B----4-:R-:W-:Y:S02]  /*27ed0*/  PRMT R129, R54, 0x5410, R81 ;  /* 0x0000541036817816 */ /* 0x010fe40000000051 */
[----:B------:R-:W-:Y:S01]  /*27ee0*/  @!P3 PRMT R54, R86, 0x5410, RZ ;  /* 0x000054105636b816 */ /* 0x000fe200000000ff */
[----:B------:R-:W-:Y:S04]  /*27ef0*/  IMAD.WIDE.U32 R86, R94, -0x2daee0ad, RZ ;  /* 0xd2511f535e567825 */ /* 0x000fe800078e00ff */
[----:B------:R-:W-:Y:S01]  /*27f00*/  ST.E.U16 desc[UR4][R174.64+0x80], R54 ;  /* 0x00008036ae007985 */ /* 0x000fe2000c101504 */
[--C-:B------:R-:W-:Y:S02]  /*27f10*/  SHF.R.U32.HI R135, RZ, 0x10, R86.reuse ;  /* 0x00000010ff877819 */ /* 0x100fe40000011656 */
[----:B------:R-:W-:Y:S02]  /*27f20*/  SHF.R.U32.HI R141, RZ, 0x18, R86 ;  /* 0x00000018ff8d7819 */ /* 0x000fe40000011656 */
[----:B------:R-:W-:Y:S04]  /*27f30*/  LOP3.LUT R71, R87, R223, R90, 0x96, !PT ;  /* 0x000000df57477212 */ /* 0x000fe800078e965a */
[----:B------:R-:W-:Y:S02]  /*27f40*/  SHF.R.U32.HI R58, RZ, 0x18, R71 ;  /* 0x00000018ff3a7819 */ /* 0x000fe40000011647 */
[----:B------:R-:W-:Y:S01]  /*27f50*/  LOP3.LUT R139, R71, 0xff, RZ, 0xc0, !PT ;  /* 0x000000ff478b7812 */ /* 0x000fe200078ec0ff */
[----:B------:R-:W-:Y:S05]  /*27f60*/  @!P5 HFMA2.BF16_V2 R134, -RZ.H0_H0, RZ.H0_H0, -R83.H0_H0 ;  /* 0x200000ffff86d231 */ /* 0x000fea0000340953 */
[----:B------:R-:W-:Y:S01]  /*27f70*/  PRMT R94, R134, 0x7610, R94 ;  /* 0x00007610865e7816 */ /* 0x000fe2000000005e */
[----:B--2---:R-:W-:Y:S05]  /*27f80*/  @!P2 HFMA2.BF16_V2 R131, -RZ.H0_H0, RZ.H0_H0, -R81.H0_H0 ;  /* 0x200000ffff83a231 */ /* 0x004fea0000340951 */
[----:B------:R-:W-:Y:S01]  /*27f90*/  PRMT R130, R131, 0x7610, R130 ;  /* 0x0000761083827816 */ /* 0x000fe20000000082 */
[----:B------:R2:W-:Y:S01]  /*27fa0*/  @!P2 STL.S16 [R1+0x27c], R131 ;  /* 0x00027c830100a387 */ /* 0x0005e20000100600 */
[----:B------:R-:W-:Y:S02]  /*27fb0*/  @!P0 HFMA2.BF16_V2 R133, -RZ.H0_H0, RZ.H0_H0, -R82.H0_H0 ;  /* 0x200000ffff858231 */ /* 0x000fe40000340952 */
[----:B------:R-:W-:Y:S01]  /*27fc0*/  @!P2 PRMT R81, R130, 0x5410, RZ ;  /* 0x000054108251a816 */ /* 0x000fe200000000ff */
[----:B------:R3:W-:Y:S01]  /*27fd0*/  @!P5 STL.S16 [R1+0x244], R134 ;  /* 0x000244860100d387 */ /* 0x0007e20000100600 */
[----:B------:R-:W-:Y:S02]  /*27fe0*/  PRMT R130, R83, 0x5410, R82 ;  /* 0x0000541053827816 */ /* 0x000fe40000000052 */
[----:B------:R-:W-:Y:S01]  /*27ff0*/  PRMT R91, R133, 0x7610, R91 ;  /* 0x00007610855b7816 */ /* 0x000fe2000000005b */
[----:B------:R4:W-:Y:S01]  /*28000*/  @!P0 STL.S16 [R1+0x240], R133 ;  /* 0x0002408501008387 */ /* 0x0009e20000100600 */
[----:B------:R-:W-:Y:S02]  /*28010*/  @!P5 PRMT R83, R94, 0x5410, RZ ;  /* 0x000054105e53d816 */ /* 0x000fe400000000ff */
[----:B------:R-:W-:Y:S01]  /*28020*/  @!P0 PRMT R82, R91, 0x5410, RZ ;  /* 0x000054105b528816 */ /* 0x000fe200000000ff */
[----:B------:R1:W4:Y:S01]  /*28030*/  LDL.S16 R149, [R1+0x2b0] ;  /* 0x0002b00001957983 */ /* 0x0003220000100600 */
[C---:B------:R-:W-:Y:S02]  /*28040*/  LOP3.LUT R91, R86.reuse, 0xff, RZ, 0xc0, !PT ;  /* 0x000000ff565b7812 */ /* 0x040fe400078ec0ff */
[----:B------:R-:W-:Y:S01]  /*28050*/  LOP3.LUT R94, R86, 0xffff, RZ, 0xc0, !PT ;  /* 0x0000ffff565e7812 */ /* 0x000fe200078ec0ff */
[----:B------:R1:W4:Y:S01]  /*28060*/  LDL.S16 R148, [R1+0x2d8] ;  /* 0x0002d80001947983 */ /* 0x0003220000100600 */
[----:B------:R-:W-:Y:S02]  /*28070*/  LOP3.LUT R86, R89, R215, R190, 0x96, !PT ;  /* 0x000000d759567212 */ /* 0x000fe400078e96be */
[C---:B------:R-:W-:Y:S01]  /*28080*/  ISETP.GE.U32.AND P0, PT, R199.reuse, R58, PT ;  /* 0x0000003ac700720c */ /* 0x040fe20003f06070 */
[----:B------:R-:W-:Y:S01]  /*28090*/  FADD.FTZ R58, R136, R92 ;  /* 0x0000005c883a7221 */ /* 0x000fe20000010000 */
[----:B------:R-:W-:Y:S01]  /*280a0*/  ISETP.GE.U32.AND P3, PT, R199, R91, PT ;  /* 0x0000005bc700720c */ /* 0x000fe20003f66070 */
[----:B------:R-:W-:Y:S01]  /*280b0*/  IMAD.WIDE.U32 R86, R86, -0x2daee0ad, RZ ;  /* 0xd2511f5356567825 */ /* 0x000fe200078e00ff */
[----:B------:R1:W4:Y:S01]  /*280c0*/  LDL.S16 R151, [R1+0x298] ;  /* 0x0002980001977983 */ /* 0x0003220000100600 */
[----:B--2---:R-:W2:Y:S03]  /*280d0*/  MUFU.EX2 R131, R249 ;  /* 0x000000f900837308 */ /* 0x004ea60000000800 */
[----:B------:R-:W-:Y:S01]  /*280e0*/  LOP3.LUT R92, R87, R216, R212, 0x96, !PT ;  /* 0x000000d8575c7212 */ /* 0x000fe200078e96d4 */
[----:B------:R1:W4:Y:S04]  /*280f0*/  LDL.S16 R147, [R1+0x2ac] ;  /* 0x0002ac0001937983 */ /* 0x0003280000100600 */
[----:B------:R-:W-:Y:S01]  /*28100*/  @P0 LOP3.LUT R200, R200, 0x20000, RZ, 0xfc, !PT ;  /* 0x00020000c8c80812 */ /* 0x000fe200078efcff */
[----:B------:R-:W4:Y:S01]  /*28110*/  LDL.LU R155, [R1+0x70] ;  /* 0x00007000019b7983 */ /* 0x000f220000300800 */
[----:B------:R-:W-:Y:S01]  /*28120*/  ISETP.GE.U32.AND P0, PT, R199, R138, PT ;  /* 0x0000008ac700720c */ /* 0x000fe20003f06070 */
[----:B---3--:R-:W3:Y:S01]  /*28130*/  MUFU.EX2 R134, R244 ;  /* 0x000000f400867308 */ /* 0x008ee20000000800 */
[----:B------:R-:W-:Y:S01]  /*28140*/  LOP3.LUT R200, R200, 0xfffbffff, RZ, 0xc0, !PT ;  /* 0xfffbffffc8c87812 */ /* 0x000fe200078ec0ff */
[----:B------:R-:W3:Y:S01]  /*28150*/  LDL.LU R154, [R1+0x6c] ;  /* 0x00006c00019a7983 */ /* 0x000ee20000300800 */
[----:B------:R-:W-:Y:S03]  /*28160*/  IMAD.WIDE.U32 R92, R92, -0x326172a9, RZ ;  /* 0xcd9e8d575c5c7825 */ /* 0x000fe600078e00ff */
[----:B------:R-:W-:Y:S01]  /*28170*/  @P3 LOP3.LUT R200, R200, 0x40000, RZ, 0xfc, !PT ;  /* 0x00040000c8c83812 */ /* 0x000fe200078efcff */
[----:B------:R-:W-:Y:S01]  /*28180*/  ST.E.U16 desc[UR4][R174.64+0x82], R81 ;  /* 0x00008251ae007985 */ /* 0x000fe2000c101504 */
[----:B--2---:R-:W-:Y:S01]  /*28190*/  F2FP.BF16.F32.PACK_AB R90, R131, R132 ;  /* 0x00000084835a723e */ /* 0x004fe200000010ff */
[----:B----4-:R-:W-:Y:S01]  /*281a0*/  IMAD.WIDE.U32 R132, R88, -0x2daee0ad, RZ ;  /* 0xd2511f5358847825 */ /* 0x010fe200078e00ff */
[----:B------:R-:W-:Y:S01]  /*281b0*/  ISETP.GE.U32.AND P3, PT, R199, R140, PT ;  /* 0x0000008cc700720c */ /* 0x000fe20003f66070 */
[----:B------:R-:W-:Y:S01]  /*281c0*/  ST.E.U16 desc[UR4][R172.64+0x82], R82 ;  /* 0x00008252ac007985 */ /* 0x000fe2000c101504 */
[----:B------:R-:W-:Y:S01]  /*281d0*/  PRMT R89, R90, 0x7632, R89 ;  /* 0x000076325a597816 */ /* 0x000fe20000000059 */
[----:B------:R-:W-:Y:S01]  /*281e0*/  FADD.FTZ R131, R131, R85 ;  /* 0x0000005583837221 */ /* 0x000fe20000010000 */
[----:B------:R-:W-:Y:S01]  /*281f0*/  LOP3.LUT R85, R133, R221, R86, 0x96, !PT ;  /* 0x000000dd85557212 */ /* 0x000fe200078e9656 */
[----:B------:R-:W-:Y:S01]  /*28200*/  ST.E.U16 desc[UR4][R172.64+0x80], R83 ;  /* 0x00008053ac007985 */ /* 0x000fe2000c101504 */
[----:B------:R-:W-:Y:S01]  /*28210*/  LOP3.LUT R86, R93, R211, R182, 0x96, !PT ;  /* 0x000000d35d567212 */ /* 0x000fe200078e96b6 */
[C---:B---3--:R-:W-:Y:S01]  /*28220*/  FADD.FTZ R187, R134.reuse, R58 ;  /* 0x0000003a86bb7221 */ /* 0x048fe20000010000 */
[----:B------:R-:W-:Y:S02]  /*28230*/  F2FP.BF16.F32.PACK_AB R88, R134, R136 ;  /* 0x000000888658723e */ /* 0x000fe400000010ff */
[----:B------:R-:W-:Y:S01]  /*28240*/  SHF.R.U32.HI R58, RZ, 0x10, R71 ;  /* 0x00000010ff3a7819 */ /* 0x000fe20000011647 */
[----:B------:R-:W-:Y:S01]  /*28250*/  IMAD.WIDE.U32 R86, R86, -0x2daee0ad, RZ ;  /* 0xd2511f5356567825 */ /* 0x000fe200078e00ff */
[----:B------:R-:W-:Y:S02]  /*28260*/  PRMT R134, R90, 0x5410, R89 ;  /* 0x000054105a867816 */ /* 0x000fe40000000059 */
[----:B------:R-:W-:Y:S02]  /*28270*/  LOP3.LUT R58, R58, 0xff, RZ, 0xc0, !PT ;  /* 0x000000ff3a3a7812 */ /* 0x000fe400078ec0ff */
[----:B------:R-:W-:Y:S01]  /*28280*/  LOP3.LUT R87, R87, R219, R132, 0x96, !PT ;  /* 0x000000db57577212 */ /* 0x000fe200078e9684 */
[----:B------:R-:W-:Y:S01]  /*28290*/  IMAD.WIDE.U32 R132, R85, -0x326172a9, RZ ;  /* 0xcd9e8d5755847825 */ /* 0x000fe200078e00ff */
[----:B------:R-:W-:Y:S02]  /*282a0*/  ISETP.GE.U32.AND P6, PT, R199, R58, PT ;  /* 0x0000003ac700720c */ /* 0x000fe40003fc6070 */
[----:B------:R-:W-:Y:S02]  /*282b0*/  LOP3.LUT R71, R71, 0xffff, RZ, 0xc0, !PT ;  /* 0x0000ffff47477812 */ /* 0x000fe400078ec0ff */
[----:B------:R-:W-:Y:S02]  /*282c0*/  LOP3.LUT R92, R133, R220, R92, 0x96, !PT ;  /* 0x000000dc855c7212 */ /* 0x000fe400078e965c */
[----:B------:R-:W-:Y:S03]  /*282d0*/  SHF.R.U32.HI R71, RZ, 0x8, R71 ;  /* 0x00000008ff477819 */ /* 0x000fe60000011647 */
[----:B------:R-:W-:Y:S01]  /*282e0*/  IMAD.WIDE.U32 R142, R92, -0x2daee0ad, RZ ;  /* 0xd2511f535c8e7825 */ /* 0x000fe200078e00ff */
[C---:B------:R-:W-:Y:S02]  /*282f0*/  PRMT R92, R84.reuse, 0x7632, R92 ;  /* 0x00007632545c7816 */ /* 0x040fe4000000005c */
[----:B------:R-:W-:Y:S02]  /*28300*/  LOP3.LUT R71, R71, 0xffff, RZ, 0xc0, !PT ;  /* 0x0000ffff47477812 */ /* 0x000fe400078ec0ff */
[----:B------:R-:W-:Y:S01]  /*28310*/  LOP3.LUT R136, R143, R217, R86, 0x96, !PT ;  /* 0x000000d98f887212 */ /* 0x000fe200078e9656 */
[----:B------:R-:W-:Y:S01]  /*28320*/  IMAD.WIDE.U32 R86, R87, -0x326172a9, RZ ;  /* 0xcd9e8d5757567825 */ /* 0x000fe200078e00ff */
[----:B------:R-:W-:Y:S03]  /*28330*/  PRMT R133, R84, 0x5410, R92 ;  /* 0x0000541054857816 */ /* 0x000fe6000000005c */
[----:B------:R-:W-:Y:S01]  /*28340*/  IMAD.WIDE.U32 R136, R136, -0x326172a9, RZ ;  /* 0xcd9e8d5788887825 */ /* 0x000fe200078e00ff */
[----:B------:R-:W-:Y:S02]  /*28350*/  LOP3.LUT R91, R87, R218, R132, 0x96, !PT ;  /* 0x000000da575b7212 */ /* 0x000fe400078e9684 */
[----:B------:R-:W-:Y:S02]  /*28360*/  PRMT R87, R88, 0x7632, R87 ;  /* 0x0000763258577816 */ /* 0x000fe40000000057 */
[----:B------:R-:W-:Y:S04]  /*28370*/  LOP3.LUT R58, R137, R222, R86, 0x96, !PT ;  /* 0x000000de893a7212 */ /* 0x000fe800078e9656 */
[----:B------:R-:W-:Y:S02]  /*28380*/  LOP3.LUT R85, R58, 0xff, RZ, 0xc0, !PT ;  /* 0x000000ff3a557812 */ /* 0x000fe400078ec0ff */
[--C-:B------:R-:W-:Y:S02]  /*28390*/  SHF.R.U32.HI R70, RZ, 0x10, R58.reuse ;  /* 0x00000010ff467819 */ /* 0x100fe4000001163a */
[C---:B------:R-:W-:Y:S02]  /*283a0*/  ISETP.GE.U32.AND P2, PT, R199.reuse, R85, PT ;  /* 0x00000055c700720c */ /* 0x040fe40003f46070 */
[----:B------:R-:W-:Y:S04]  /*283b0*/  LOP3.LUT R70, R70, 0xff, RZ, 0xc0, !PT ;  /* 0x000000ff46467812 */ /* 0x000fe800078ec0ff */
[----:B------:R-:W-:Y:S07]  /*283c0*/  ISETP.GE.U32.AND P5, PT, R199, R70, PT ;  /* 0x00000046c700720c */ /* 0x000fee0003fa6070 */
[----:B------:R-:W-:Y:S05]  /*283d0*/  @!P2 HFMA2.BF16_V2 R149, -RZ.H0_H0, RZ.H0_H0, -R90.H0_H0 ;  /* 0x200000ffff95a231 */ /* 0x000fea000034095a */
[----:B------:R-:W-:Y:S01]  /*283e0*/  PRMT R85, R149, 0x7610, R85 ;  /* 0x0000761095557816 */ /* 0x000fe20000000055 */
[----:B------:R2:W-:Y:S03]  /*283f0*/  @!P2 STL.S16 [R1+0x2b0], R149 ;  /* 0x0002b0950100a387 */ /* 0x0005e60000100600 */
[----:B------:R-:W-:Y:S02]  /*28400*/  @!P2 PRMT R90, R85, 0x5410, RZ ;  /* 0x00005410555aa816 */ /* 0x000fe400000000ff */
[----:B------:R-:W-:Y:S01]  /*28410*/  LOP3.LUT R85, R58, 0xffff, RZ, 0xc0, !PT ;  /* 0x0000ffff3a557812 */ /* 0x000fe200078ec0ff */
[----:B------:R-:W-:Y:S01]  /*28420*/  @!P5 HFMA2.BF16_V2 R151, -RZ.H0_H0, RZ.H0_H0, -R84.H0_H0 ;  /* 0x200000ffff97d231 */ /* 0x000fe20000340954 */
[----:B------:R-:W-:Y:S01]  /*28430*/  SHF.R.U32.HI R58, RZ, 0x18, R58 ;  /* 0x00000018ff3a7819 */ /* 0x000fe2000001163a */
[----:B------:R-:W-:Y:S01]  /*28440*/  ST.E.U16 desc[UR4][R176.64+0x7e], R90 ;  /* 0x00007e5ab0007985 */ /* 0x000fe2000c101504 */
[----:B------:R-:W-:Y:S04]  /*28450*/  SHF.R.U32.HI R85, RZ, 0x8, R85 ;  /* 0x00000008ff557819 */ /* 0x000fe80000011655 */
[----:B------:R-:W-:Y:S04]  /*28460*/  LOP3.LUT R85, R85, 0xffff, RZ, 0xc0, !PT ;  /* 0x0000ffff55557812 */ /* 0x000fe800078ec0ff */
[----:B------:R-:W-:Y:S02]  /*28470*/  ISETP.GE.U32.AND P2, PT, R199, R85, PT ;  /* 0x00000055c700720c */ /* 0x000fe40003f46070 */
[----:B------:R-:W-:Y:S04]  /*28480*/  PRMT R85, R151, 0x7610, R85 ;  /* 0x0000761097557816 */ /* 0x000fe80000000055 */
[----:B------:R-:W-:Y:S02]  /*28490*/  @!P5 PRMT R84, R85, 0x5410, RZ ;  /* 0x000054105554d816 */ /* 0x000fe400000000ff */
[----:B------:R-:W3:Y:S05]  /*284a0*/  MUFU.EX2 R85, R155 ;  /* 0x0000009b00557308 */ /* 0x000eea0000000800 */
[----:B------:R-:W-:Y:S05]  /*284b0*/  @!P2 HFMA2.BF16_V2 R148, -RZ.H0_H0, RZ.H0_H0, -R89.H0_H0 ;  /* 0x200000ffff94a231 */ /* 0x000fea0000340959 */
[----:B------:R-:W-:Y:S01]  /*284c0*/  PRMT R86, R148, 0x7610, R86 ;  /* 0x0000761094567816 */ /* 0x000fe20000000056 */
[----:B------:R4:W-:Y:S03]  /*284d0*/  @!P2 STL.S16 [R1+0x2d8], R148 ;  /* 0x0002d8940100a387 */ /* 0x0009e60000100600 */
[----:B------:R-:W-:Y:S01]  /*284e0*/  @!P2 PRMT R89, R86, 0x5410, RZ ;  /* 0x000054105659a816 */ /* 0x000fe200000000ff */
[----:B--2---:R1:W2:Y:S01]  /*284f0*/  LDL.S16 R149, [R1+0x294] ;  /* 0x0002940001957983 */ /* 0x0042a20000100600 */
[----:B------:R-:W-:Y:S01]  /*28500*/  ISETP.GE.U32.AND P2, PT, R199, R58, PT ;  /* 0x0000003ac700720c */ /* 0x000fe20003f46070 */
[----:B------:R-:W3:Y:S02]  /*28510*/  MUFU.EX2 R86, R154 ;  /* 0x0000009a00567308 */ /* 0x000ee40000000800 */
[----:B------:R-:W-:Y:S04]  /*28520*/  ST.E.U16 desc[UR4][R176.64+0x80], R89 ;  /* 0x00008059b0007985 */ /* 0x000fe8000c101504 */
[----:B------:R-:W-:Y:S06]  /*28530*/  ST.E.U16 desc[UR4][R178.64+0x80], R84 ;  /* 0x00008054b2007985 */ /* 0x000fec000c101504 */
[----:B------:R-:W-:Y:S05]  /*28540*/  @!P2 HFMA2.BF16_V2 R147, -RZ.H0_H0, RZ.H0_H0, -R92.H0_H0 ;  /* 0x200000ffff93a231 */ /* 0x000fea000034095c */
[----:B------:R-:W-:Y:S01]  /*28550*/  PRMT R70, R147, 0x7610, R70 ;  /* 0x0000761093467816 */ /* 0x000fe20000000046 */
[----:B----4-:R1:W4:Y:S03]  /*28560*/  LDL.S16 R148, [R1+0x290] ;  /* 0x0002900001947983 */ /* 0x0103260000100600 */
[----:B------:R-:W-:Y:S01]  /*28570*/  @!P2 PRMT R92, R70, 0x5410, RZ ;  /* 0x00005410465ca816 */ /* 0x000fe200000000ff */
[----:B---3--:R-:W-:Y:S01]  /*28580*/  FADD.FTZ R70, R85, R128 ;  /* 0x0000008055467221 */ /* 0x008fe20000010000 */
[C---:B------:R-:W-:Y:S01]  /*28590*/  F2FP.BF16.F32.PACK_AB R85, R86.reuse, R85 ;  /* 0x000000555655723e */ /* 0x040fe200000010ff */
[----:B------:R-:W3:Y:S02]  /*285a0*/  LDL.LU R153, [R1+0x68] ;  /* 0x0000680001997983 */ /* 0x000ee40000300800 */
[----:B------:R-:W-:Y:S01]  /*285b0*/  FADD.FTZ R167, R86, R70 ;  /* 0x0000004656a77221 */ /* 0x000fe20000010000 */
[C---:B------:R-:W-:Y:S01]  /*285c0*/  PRMT R77, R85.reuse, 0x7632, R77 ;  /* 0x00007632554d7816 */ /* 0x040fe2000000004d */
[----:B------:R-:W3:Y:S03]  /*285d0*/  LDL.LU R150, [R1+0x3c] ;  /* 0x00003c0001967983 */ /* 0x000ee60000300800 */
[----:B------:R-:W-:Y:S01]  /*285e0*/  PRMT R128, R85, 0x5410, R77 ;  /* 0x0000541055807816 */ /* 0x000fe2000000004d */
[----:B------:R-:W-:Y:S04]  /*285f0*/  @!P5 STL.S16 [R1+0x298], R151 ;  /* 0x000298970100d387 */ /* 0x000fe80000100600 */
[----:B------:R1:W-:Y:S04]  /*28600*/  @!P2 STL.S16 [R1+0x2ac], R147 ;  /* 0x0002ac930100a387 */ /* 0x0003e80000100600 */
[----:B------:R2:W3:Y:S04]  /*28610*/  LDL.S16 R76, [R1+0x264] ;  /* 0x00026400014c7983 */ /* 0x0004e80000100600 */
[----:B------:R-:W-:Y:S04]  /*28620*/  ST.E.U16 desc[UR4][R178.64+0x82], R92 ;  /* 0x0000825cb2007985 */ /* 0x000fe8000c101504 */
[----:B-1----:R1:W3:Y:S04]  /*28630*/  LDL.S16 R147, [R1+0x268] ;  /* 0x0002680001937983 */ /* 0x0022e80000100600 */
[----:B------:R-:W3:Y:S04]  /*28640*/  LDL.LU R152, [R1+0xc] ;  /* 0x00000c0001987983 */ /* 0x000ee80000300800 */
[----:B------:R-:W3:Y:S04]  /*28650*/  LDL.LU R151, [R1] ;  /* 0x0000000001977983 */ /* 0x000ee80000300800 */
[----:B------:R-:W3:Y:S04]  /*28660*/  LDL.LU R155, [R1+0x80] ;  /* 0x00008000019b7983 */ /* 0x000ee80000300800 */
[----:B------:R-:W3:Y:S01]  /*28670*/  LDL.LU R154, [R1+0x7c] ;  /* 0x00007c00019a7983 */ /* 0x000ee20000300800 */
[----:B--2---:R-:W-:Y:S05]  /*28680*/  @!P3 HFMA2.BF16_V2 R149, -RZ.H0_H0, RZ.H0_H0, -R85.H0_H0 ;  /* 0x200000ffff95b231 */ /* 0x004fea0000340955 */
[----:B------:R-:W-:Y:S01]  /*28690*/  PRMT R140, R149, 0x7610, R140 ;  /* 0x00007610958c7816 */ /* 0x000fe2000000008c */
[----:B------:R2:W-:Y:S03]  /*286a0*/  @!P3 STL.S16 [R1+0x294], R149 ;  /* 0x000294950100b387 */ /* 0x0005e60000100600 */
[----:B------:R-:W-:Y:S05]  /*286b0*/  @!P3 PRMT R85, R140, 0x5410, RZ ;  /* 0x000054108c55b816 */ /* 0x000fea00000000ff */
[----:B------:R-:W-:Y:S01]  /*286c0*/  ST.E.U16 desc[UR4][R174.64+0x90], R85 ;  /* 0x00009055ae007985 */ /* 0x000fe2000c101504 */
[----:B----4-:R-:W-:Y:S05]  /*286d0*/  @!P0 HFMA2.BF16_V2 R148, -RZ.H0_H0, RZ.H0_H0, -R77.H0_H0 ;  /* 0x200000ffff948231 */ /* 0x010fea000034094d */
[----:B------:R-:W-:Y:S01]  /*286e0*/  PRMT R58, R148, 0x7610, R58 ;  /* 0x00007610943a7816 */ /* 0x000fe2000000003a */
[----:B------:R4:W-:Y:S01]  /*286f0*/  @!P0 STL.S16 [R1+0x290], R148 ;  /* 0x0002909401008387 */ /* 0x0009e20000100600 */
[----:B---3--:R-:W3:Y:S02]  /*28700*/  MUFU.EX2 R79, R153 ;  /* 0x00000099004f7308 */ /* 0x008ee40000000800 */
[----:B------:R-:W-:Y:S01]  /*28710*/  @!P0 PRMT R77, R58, 0x5410, RZ ;  /* 0x000054103a4d8816 */ /* 0x000fe200000000ff */
[----:B--2---:R1:W2:Y:S01]  /*28720*/  LDL.S16 R149, [R1+0x1e0] ;  /* 0x0001e00001957983 */ /* 0x0042a20000100600 */
[----:B------:R-:W-:Y:S02]  /*28730*/  SHF.R.U32.HI R58, RZ, 0x8, R94 ;  /* 0x00000008ff3a7819 */ /* 0x000fe4000001165e */
[C---:B------:R-:W-:Y:S01]  /*28740*/  ISETP.GE.U32.AND P0, PT, R199.reuse, R139, PT ;  /* 0x0000008bc700720c */ /* 0x040fe20003f06070 */
[----:B------:R-:W-:Y:S01]  /*28750*/  ST.E.U16 desc[UR4][R174.64+0x92], R77 ;  /* 0x0000924dae007985 */ /* 0x000fe2000c101504 */
[----:B------:R-:W-:Y:S02]  /*28760*/  LOP3.LUT R58, R58, 0xffff, RZ, 0xc0, !PT ;  /* 0x0000ffff3a3a7812 */ /* 0x000fe400078ec0ff */
[----:B------:R-:W4:Y:S02]  /*28770*/  MUFU.EX2 R165, R150 ;  /* 0x0000009600a57308 */ /* 0x000f240000000800 */
[----:B------:R-:W-:Y:S02]  /*28780*/  ISETP.GE.U32.AND P5, PT, R199, R58, PT ;  /* 0x0000003ac700720c */ /* 0x000fe40003fa6070 */
[----:B------:R-:W-:Y:S01]  /*28790*/  LOP3.LUT R58, R135, 0xff, RZ, 0xc0, !PT ;  /* 0x000000ff873a7812 */ /* 0x000fe200078ec0ff */
[----:B---3--:R-:W-:Y:S03]  /*287a0*/  FADD.FTZ R184, R79, R127 ;  /* 0x0000007f4fb87221 */ /* 0x008fe60000010000 */
[----:B------:R-:W-:Y:S02]  /*287b0*/  ISETP.GE.U32.AND P2, PT, R199, R58, PT ;  /* 0x0000003ac700720c */ /* 0x000fe40003f46070 */
[----:B----4-:R-:W-:Y:S01]  /*287c0*/  F2FP.BF16.F32.PACK_AB R79, R165, R79 ;  /* 0x0000004fa54f723e */ /* 0x010fe200000010ff */
[----:B------:R1:W3:Y:S03]  /*287d0*/  LDL.S16 R150, [R1+0x1dc] ;  /* 0x0001dc0001967983 */ /* 0x0002e60000100600 */
[C---:B------:R-:W-:Y:S04]  /*287e0*/  PRMT R78, R79.reuse, 0x7632, R78 ;  /* 0x000076324f4e7816 */ /* 0x040fe8000000004e */
[----:B------:R-:W-:Y:S01]  /*287f0*/  PRMT R127, R79, 0x5410, R78 ;  /* 0x000054104f7f7816 */ /* 0x000fe2000000004e */
[----:B------:R-:W-:Y:S02]  /*28800*/  @!P4 HFMA2.BF16_V2 R147, -RZ.H0_H0, RZ.H0_H0, -R79.H0_H0 ;  /* 0x200000ffff93c231 */ /* 0x000fe4000034094f */
[----:B------:R-:W-:Y:S03]  /*28810*/  @!P1 HFMA2.BF16_V2 R76, -RZ.H0_H0, RZ.H0_H0, -R78.H0_H0 ;  /* 0x200000ffff4c9231 */ /* 0x000fe6000034094e */
[----:B------:R-:W-:Y:S01]  /*28820*/  PRMT R132, R147, 0x7610, R132 ;  /* 0x0000761093847816 */ /* 0x000fe20000000084 */
[----:B------:R4:W-:Y:S01]  /*28830*/  @!P4 STL.S16 [R1+0x268], R147 ;  /* 0x000268930100c387 */ /* 0x0009e20000100600 */
[----:B------:R-:W-:Y:S01]  /*28840*/  PRMT R58, R76, 0x7610, R58 ;  /* 0x000076104c3a7816 */ /* 0x000fe2000000003a */
[----:B------:R-:W-:Y:S01]  /*28850*/  MUFU.EX2 R243, R151 ;  /* 0x0000009700f37308 */ /* 0x000fe20000000800 */
[----:B------:R-:W-:Y:S01]  /*28860*/  @!P4 PRMT R79, R132, 0x5410, RZ ;  /* 0x00005410844fc816 */ /* 0x000fe200000000ff */
[----:B------:R1:W-:Y:S01]  /*28870*/  @!P1 STL.S16 [R1+0x264], R76 ;  /* 0x0002644c01009387 */ /* 0x0003e20000100600 */
[----:B------:R-:W-:Y:S02]  /*28880*/  @!P1 PRMT R78, R58, 0x5410, RZ ;  /* 0x000054103a4e9816 */ /* 0x000fe400000000ff */
[----:B------:R-:W-:Y:S01]  /*28890*/  LOP3.LUT R58, R136, 0xff, RZ, 0xc0, !PT ;  /* 0x000000ff883a7812 */ /* 0x000fe200078ec0ff */
[----:B------:R1:W3:Y:S01]  /*288a0*/  LDL.S16 R132, [R1+0x1d0] ;  /* 0x0001d00001847983 */ /* 0x0002e20000100600 */
[C---:B------:R-:W-:Y:S03]  /*288b0*/  ISETP.GE.U32.AND P4, PT, R199.reuse, R71, PT ;  /* 0x00000047c700720c */ /* 0x040fe60003f86070 */
[----:B------:R-:W-:Y:S01]  /*288c0*/  MUFU.EX2 R148, R155 ;  /* 0x0000009b00947308 */ /* 0x000fe20000000800 */
[----:B------:R-:W-:Y:S01]  /*288d0*/  ISETP.GE.U32.AND P1, PT, R199, R58, PT ;  /* 0x0000003ac700720c */ /* 0x000fe20003f26070 */
[----:B------:R2:W3:Y:S01]  /*288e0*/  LDL.S16 R140, [R1+0x1d8] ;  /* 0x0001d800018c7983 */ /* 0x0004e20000100600 */
[----:B------:R-:W-:Y:S03]  /*288f0*/  F2FP.BF16.F32.PACK_AB R71, R227, R163 ;  /* 0x000000a3e347723e */ /* 0x000fe600000010ff */
[----:B------:R-:W-:Y:S01]  /*28900*/  ST.E.U16 desc[UR4][R172.64+0x90], R79 ;  /* 0x0000904fac007985 */ /* 0x000fe2000c101504 */
[----:B------:R-:W-:Y:S03]  /*28910*/  PRMT R74, R71, 0x7632, R74 ;  /* 0x00007632474a7816 */ /* 0x000fe6000000004a */
[----:B------:R-:W1:Y:S01]  /*28920*/  MUFU.EX2 R236, R154 ;  /* 0x0000009a00ec7308 */ /* 0x000e620000000800 */
[----:B------:R-:W-:Y:S04]  /*28930*/  ST.E.U16 desc[UR4][R172.64+0x92], R78 ;  /* 0x0000924eac007985 */ /* 0x000fe8000c101504 */
[----:B----4-:R4:W4:Y:S05]  /*28940*/  LDL.S16 R147, [R1+0x1e4] ;  /* 0x0001e40001937983 */ /* 0x01092a0000100600 */
[----:B-1----:R-:W1:Y:S01]  /*28950*/  MUFU.EX2 R76, R152 ;  /* 0x00000098004c7308 */ /* 0x002e620000000800 */
[----:B------:R-:W-:Y:S01]  /*28960*/  F2FP.BF16.F32.PACK_AB R94, R236, R148 ;  /* 0x00000094ec5e723e */ /* 0x000fe200000010ff */
[----:B------:R-:W-:Y:S03]  /*28970*/  IMAD.MOV.U32 R90, RZ, RZ, R236 ;  /* 0x000000ffff5a7224 */ /* 0x000fe600078e00ec */
[----:B------:R-:W-:Y:S01]  /*28980*/  PRMT R93, R94, 0x7632, R93 ;  /* 0x000076325e5d7816 */ /* 0x000fe2000000005d */
[----:B-1----:R-:W-:Y:S01]  /*28990*/  FADD.FTZ R166, R76, R131 ;  /* 0x000000834ca67221 */ /* 0x002fe20000010000 */
[----:B------:R-:W-:Y:S04]  /*289a0*/  F2FP.BF16.F32.PACK_AB R76, R243, R76 ;  /* 0x0000004cf34c723e */ /* 0x000fe800000010ff */
[C---:B------:R-:W-:Y:S04]  /*289b0*/  PRMT R86, R76.reuse, 0x7632, R86 ;  /* 0x000076324c567816 */ /* 0x040fe80000000056 */
[----:B------:R-:W-:Y:S01]  /*289c0*/  PRMT R131, R76, 0x5410, R86 ;  /* 0x000054104c837816 */ /* 0x000fe20000000056 */
[----:B--2---:R-:W-:Y:S05]  /*289d0*/  @!P0 HFMA2.BF16_V2 R149, -RZ.H0_H0, RZ.H0_H0, -R94.H0_H0 ;  /* 0x200000ffff958231 */ /* 0x004fea000034095e */
[----:B------:R-:W-:Y:S01]  /*289e0*/  PRMT R135, R149, 0x7610, R135 ;  /* 0x0000761095877816 */ /* 0x000fe20000000087 */
[----:B---3--:R-:W-:Y:S05]  /*289f0*/  @!P1 HFMA2.BF16_V2 R150, -RZ.H0_H0, RZ.H0_H0, -R76.H0_H0 ;  /* 0x200000ffff969231 */ /* 0x008fea000034094c */
[----:B------:R-:W-:Y:S01]  /*28a00*/  PRMT R58, R150, 0x7610, R58 ;  /* 0x00007610963a7816 */ /* 0x000fe2000000003a */
[----:B------:R-:W-:Y:S03]  /*28a10*/  @!P1 STL.S16 [R1+0x1dc], R150 ;  /* 0x0001dc9601009387 */ /* 0x000fe60000100600 */
[----:B------:R-:W-:Y:S01]  /*28a20*/  @!P1 PRMT R76, R58, 0x5410, RZ ;  /* 0x000054103a4c9816 */ /* 0x000fe200000000ff */
[----:B------:R-:W-:Y:S01]  /*28a30*/  @!P0 STL.S16 [R1+0x1e0], R149 ;  /* 0x0001e09501008387 */ /* 0x000fe20000100600 */
[----:B------:R-:W-:Y:S03]  /*28a40*/  LOP3.LUT R58, R136, 0xffff, RZ, 0xc0, !PT ;  /* 0x0000ffff883a7812 */ /* 0x000fe600078ec0ff */
[----:B------:R1:W2:Y:S01]  /*28a50*/  LDL.S16 R67, [R1+0x1d4] ;  /* 0x0001d40001437983 */ /* 0x0002a20000100600 */
[----:B------:R-:W-:Y:S03]  /*28a60*/  SHF.R.U32.HI R58, RZ, 0x8, R58 ;  /* 0x00000008ff3a7819 */ /* 0x000fe6000001163a */
[----:B------:R-:W3:Y:S01]  /*28a70*/  LDL.LU R155, [R1+0x78] ;  /* 0x00007800019b7983 */ /* 0x000ee20000300800 */
[----:B------:R-:W-:Y:S03]  /*28a80*/  LOP3.LUT R58, R58, 0xffff, RZ, 0xc0, !PT ;  /* 0x0000ffff3a3a7812 */ /* 0x000fe600078ec0ff */
[----:B------:R-:W3:Y:S01]  /*28a90*/  LDL.LU R154, [R1+0x74] ;  /* 0x00007400019a7983 */ /* 0x000ee20000300800 */
[----:B------:R-:W-:Y:S03]  /*28aa0*/  ISETP.GE.U32.AND P1, PT, R199, R58, PT ;  /* 0x0000003ac700720c */ /* 0x000fe60003f26070 */
[----:B------:R-:W-:Y:S10]  /*28ab0*/  ST.E.U16 desc[UR4][R176.64+0x8e], R76 ;  /* 0x00008e4cb0007985 */ /* 0x000ff4000c101504 */
[----:B----4-:R-:W-:Y:S05]  /*28ac0*/  @!P1 HFMA2.BF16_V2 R147, -RZ.H0_H0, RZ.H0_H0, -R86.H0_H0 ;  /* 0x200000ffff939231 */ /* 0x010fea0000340956 */
[----:B------:R-:W-:Y:S01]  /*28ad0*/  PRMT R58, R147, 0x7610, R58 ;  /* 0x00007610933a7816 */ /* 0x000fe2000000003a */
[----:B------:R-:W-:Y:S03]  /*28ae0*/  @!P1 STL.S16 [R1+0x1e4], R147 ;  /* 0x0001e49301009387 */ /* 0x000fe60000100600 */
[----:B------:R-:W-:Y:S02]  /*28af0*/  @!P1 PRMT R86, R58, 0x5410, RZ ;  /* 0x000054103a569816 */ /* 0x000fe400000000ff */
[--C-:B------:R-:W-:Y:S02]  /*28b00*/  SHF.R.U32.HI R58, RZ, 0x10, R136.reuse ;  /* 0x00000010ff3a7819 */ /* 0x100fe40000011688 */
[----:B------:R-:W-:Y:S01]  /*28b10*/  SHF.R.U32.HI R136, RZ, 0x18, R136 ;  /* 0x00000018ff887819 */ /* 0x000fe20000011688 */
[----:B------:R-:W-:Y:S01]  /*28b20*/  ST.E.U16 desc[UR4][R176.64+0x90], R86 ;  /* 0x00009056b0007985 */ /* 0x000fe2000c101504 */
[----:B------:R-:W-:Y:S02]  /*28b30*/  LOP3.LUT R58, R58, 0xff, RZ, 0xc0, !PT ;  /* 0x000000ff3a3a7812 */ /* 0x000fe400078ec0ff */
[C---:B------:R-:W-:Y:S02]  /*28b40*/  ISETP.GE.U32.AND P1, PT, R199.reuse, R136, PT ;  /* 0x00000088c700720c */ /* 0x040fe40003f26070 */
[----:B------:R-:W-:Y:S11]  /*28b50*/  ISETP.GE.U32.AND P3, PT, R199, R58, PT ;  /* 0x0000003ac700720c */ /* 0x000ff60003f66070 */
[----:B------:R-:W-:Y:S02]  /*28b60*/  @!P1 HFMA2.BF16_V2 R140, -RZ.H0_H0, RZ.H0_H0, -R87.H0_H0 ;  /* 0x200000ffff8c9231 */ /* 0x000fe40000340957 */
[----:B------:R-:W-:Y:S03]  /*28b70*/  @!P3 HFMA2.BF16_V2 R132, -RZ.H0_H0, RZ.H0_H0, -R88.H0_H0 ;  /* 0x200000ffff84b231 */ /* 0x000fe60000340958 */
[----:B------:R-:W-:Y:S02]  /*28b80*/  PRMT R139, R140, 0x7610, R139 ;  /* 0x000076108c8b7816 */ /* 0x000fe4000000008b */
[----:B------:R-:W-:Y:S01]  /*28b90*/  PRMT R138, R132, 0x7610, R138 ;  /* 0x00007610848a7816 */ /* 0x000fe2000000008a */
[----:B------:R4:W-:Y:S02]  /*28ba0*/  @!P3 STL.S16 [R1+0x1d0], R132 ;  /* 0x0001d0840100b387 */ /* 0x0009e40000100600 */
[----:B----4-:R-:W-:Y:S02]  /*28bb0*/  PRMT R132, R88, 0x5410, R87 ;  /* 0x0000541058847816 */ /* 0x010fe40000000057 */
[----:B------:R-:W-:Y:S02]  /*28bc0*/  @!P3 PRMT R88, R138, 0x5410, RZ ;  /* 0x000054108a58b816 */ /* 0x000fe400000000ff */
[----:B------:R-:W-:Y:S01]  /*28bd0*/  @!P1 PRMT R87, R139, 0x5410, RZ ;  /* 0x000054108b579816 */ /* 0x000fe200000000ff */
[----:B------:R1:W4:Y:S01]  /*28be0*/  LDL.S16 R138, [R1+0x1c0] ;  /* 0x0001c000018a7983 */ /* 0x0003220000100600 */
[----:B------:R-:W-:Y:S02]  /*28bf0*/  PRMT R139, R94, 0x5410, R93 ;  /* 0x000054105e8b7816 */ /* 0x000fe4000000005d */
[----:B------:R-:W-:Y:S01]  /*28c00*/  @!P0 PRMT R94, R135, 0x5410, RZ ;  /* 0x00005410875e8816 */ /* 0x000fe200000000ff */
[----:B------:R-:W-:Y:S01]  /*28c10*/  @!P1 STL.S16 [R1+0x1d8], R140 ;  /* 0x0001d88c01009387 */ /* 0x000fe20000100600 */
[----:B------:R-:W-:Y:S02]  /*28c20*/  ISETP.GE.U32.AND P1, PT, R199, R141, PT ;  /* 0x0000008dc700720c */ /* 0x000fe40003f26070 */
[C---:B------:R-:W-:Y:S01]  /*28c30*/  LOP3.LUT P0, RZ, R200.reuse, 0x20000, RZ, 0xc0, !PT ;  /* 0x00020000c8ff7812 */ /* 0x040fe2000780c0ff */
[----:B------:R1:W4:Y:S01]  /*28c40*/  LDL.S16 R147, [R1+0x1cc] ;  /* 0x0001cc0001937983 */ /* 0x0003220000100600 */
[----:B------:R-:W-:Y:S03]  /*28c50*/  LOP3.LUT P3, RZ, R200, 0x40000, RZ, 0xc0, !PT ;  /* 0x00040000c8ff7812 */ /* 0x000fe6000786c0ff */
[----:B------:R-:W-:Y:S04]  /*28c60*/  ST.E.U16 desc[UR4][R178.64+0x90], R88 ;  /* 0x00009058b2007985 */ /* 0x000fe8000c101504 */
[----:B------:R-:W-:Y:S04]  /*28c70*/  ST.E.U16 desc[UR4][R178.64+0x92], R87 ;  /* 0x00009257b2007985 */ /* 0x000fe8000c101504 */
[----:B------:R-:W-:Y:S01]  /*28c80*/  ST.E.U16 desc[UR4][R174.64+0xa0], R94 ;  /* 0x0000a05eae007985 */ /* 0x000fe2000c101504 */
[----:B--2---:R-:W-:Y:S01]  /*28c90*/  @!P4 HFMA2.BF16_V2 R67, -RZ.H0_H0, RZ.H0_H0, -R93.H0_H0 ;  /* 0x200000ffff43c231 */ /* 0x004fe2000034095d */
[----:B---3--:R2:W-:Y:S04]  /*28ca0*/  MUFU.EX2 R224, R155 ;  /* 0x0000009b00e07308 */ /* 0x0085e80000000800 */
[----:B------:R-:W-:Y:S01]  /*28cb0*/  PRMT R58, R67, 0x7610, R58 ;  /* 0x00007610433a7816 */ /* 0x000fe2000000003a */
[----:B------:R3:W-:Y:S03]  /*28cc0*/  @!P4 STL.S16 [R1+0x1d4], R67 ;  /* 0x0001d4430100c387 */ /* 0x0007e60000100600 */
[----:B------:R-:W-:Y:S01]  /*28cd0*/  @!P4 PRMT R93, R58, 0x5410, RZ ;  /* 0x000054103a5dc816 */ /* 0x000fe200000000ff */
[----:B------:R-:W4:Y:S01]  /*28ce0*/  LDL.LU R196, [R1+0x460] ;  /* 0x0004600001c47983 */ /* 0x000f220000300800 */
[----:B------:R-:W-:Y:S01]  /*28cf0*/  LOP3.LUT P4, RZ, R200, 0x10000, RZ, 0xc0, !PT ;  /* 0x00010000c8ff7812 */ /* 0x000fe2000788c0ff */
[----:B------:R-:W1:Y:S02]  /*28d00*/  MUFU.EX2 R231, R154 ;  /* 0x0000009a00e77308 */ /* 0x000e640000000800 */
[----:B------:R4:W4:Y:S04]  /*28d10*/  LDL.S16 R141, [R1+0x1ac] ;  /* 0x0001ac00018d7983 */ /* 0x0009280000100600 */
[----:B------:R-:W4:Y:S04]  /*28d20*/  LDL.LU R197, [R1+0x45c] ;  /* 0x00045c0001c57983 */ /* 0x000f280000300800 */
[----:B------:R4:W4:Y:S04]  /*28d30*/  LDL.S16 R135, [R1+0x1a8] ;  /* 0x0001a80001877983 */ /* 0x0009280000100600 */
[----:B--2---:R-:W2:Y:S01]  /*28d40*/  LDL.LU R155, [R1+0x84] ;  /* 0x00008400019b7983 */ /* 0x004ea20000300800 */
[----:B-1----:R-:W-:Y:S03]  /*28d50*/  F2FP.BF16.F32.PACK_AB R68, R231, R224 ;  /* 0x000000e0e744723e */ /* 0x002fe600000010ff */
[----:B------:R-:W-:Y:S01]  /*28d60*/  ST.E.U16 desc[UR4][R174.64+0xa2], R93 ;  /* 0x0000a25dae007985 */ /* 0x000fe2000c101504 */
[----:B---3--:R-:W-:Y:S01]  /*28d70*/  IMAD.WIDE.U32 R66, R91, -0x2daee0ad, RZ ;  /* 0xd2511f535b427825 */ /* 0x008fe200078e00ff */
[C---:B------:R-:W-:Y:S02]  /*28d80*/  PRMT R73, R68.reuse, 0x7610, R73 ;  /* 0x0000761044497816 */ /* 0x040fe40000000049 */
[----:B------:R-:W-:Y:S02]  /*28d90*/  PRMT R91, R68, 0x7632, R91 ;  /* 0x00007632445b7816 */ /* 0x000fe4000000005b */
[----:B------:R-:W-:Y:S04]  /*28da0*/  LOP3.LUT R58, R67, R223, R142, 0x96, !PT ;  /* 0x000000df433a7212 */ /* 0x000fe800078e968e */
[----:B------:R-:W-:Y:S01]  /*28db0*/  LOP3.LUT R69, R58, 0xff, RZ, 0xc0, !PT ;  /* 0x000000ff3a457812 */ /* 0x000fe200078ec0ff */
[----:B----4-:R-:W-:Y:S05]  /*28dc0*/  @!P6 HFMA2.BF16_V2 R138, -RZ.H0_H0, RZ.H0_H0, -R73.H0_H0 ;  /* 0x200000ffff8ae231 */ /* 0x010fea0000340949 */
[----:B------:R-:W-:Y:S01]  /*28dd0*/  PRMT R68, R138, 0x7610, R68 ;  /* 0x000076108a447816 */ /* 0x000fe20000000044 */
[----:B------:R1:W-:Y:S01]  /*28de0*/  @!P6 STL.S16 [R1+0x1c0], R138 ;  /* 0x0001c08a0100e387 */ /* 0x0003e20000100600 */
[----:B------:R-:W-:Y:S03]  /*28df0*/  @!P0 HFMA2.BF16_V2 R147, -RZ.H0_H0, RZ.H0_H0, -R91.H0_H0 ;  /* 0x200000ffff938231 */ /* 0x000fe6000034095b */
[----:B------:R-:W3:Y:S02]  /*28e00*/  LDL.LU R154, [R1+0x94] ;  /* 0x00009400019a7983 */ /* 0x000ee40000300800 */
[----:B------:R-:W-:Y:S02]  /*28e10*/  PRMT R142, R147, 0x7610, R142 ;  /* 0x00007610938e7816 */ /* 0x000fe4000000008e */
[----:B------:R4:W4:Y:S04]  /*28e20*/  LDL.S16 R140, [R1+0x194] ;  /* 0x00019400018c7983 */ /* 0x0009280000100600 */
[----:B------:R1:W-:Y:S02]  /*28e30*/  @!P0 STL.S16 [R1+0x1cc], R147 ;  /* 0x0001cc9301008387 */ /* 0x0003e40000100600 */
[----:B-1----:R-:W-:Y:S02]  /*28e40*/  PRMT R138, R73, 0x5410, R91 ;  /* 0x00005410498a7816 */ /* 0x002fe4000000005b */
[----:B------:R-:W-:Y:S02]  /*28e50*/  @!P6 PRMT R73, R68, 0x5410, RZ ;  /* 0x000054104449e816 */ /* 0x000fe400000000ff */
[----:B------:R-:W-:Y:S02]  /*28e60*/  LOP3.LUT R68, R58, 0xffff, RZ, 0xc0, !PT ;  /* 0x0000ffff3a447812 */ /* 0x000fe400078ec0ff */
[----:B------:R-:W-:Y:S01]  /*28e70*/  @!P0 PRMT R91, R142, 0x5410, RZ ;  /* 0x000054108e5b8816 */ /* 0x000fe200000000ff */
[----:B------:R-:W-:Y:S01]  /*28e80*/  ST.E.U16 desc[UR4][R172.64+0xa0], R73 ;  /* 0x0000a049ac007985 */ /* 0x000fe2000c101504 */
[----:B------:R-:W-:Y:S02]  /*28e90*/  SHF.R.U32.HI R68, RZ, 0x8, R68 ;  /* 0x00000008ff447819 */ /* 0x000fe40000011644 */
[----:B------:R-:W-:Y:S01]  /*28ea0*/  ISETP.GE.U32.AND P0, PT, R199, R69, PT ;  /* 0x00000045c700720c */ /* 0x000fe20003f06070 */
[----:B------:R1:W4:Y:S01]  /*28eb0*/  LDL.S16 R142, [R1+0x190] ;  /* 0x00019000018e7983 */ /* 0x0003220000100600 */
[----:B------:R-:W-:Y:S02]  /*28ec0*/  LOP3.LUT R68, R68, 0xffff, RZ, 0xc0, !PT ;  /* 0x0000ffff44447812 */ /* 0x000fe400078ec0ff */
[----:B------:R-:W-:Y:S01]  /*28ed0*/  LOP3.LUT R147, R203, R61, RZ, 0x3c, !PT ;  /* 0x0000003dcb937212 */ /* 0x000fe200078e3cff */
[----:B------:R-:W-:Y:S01]  /*28ee0*/  ST.E.U16 desc[UR4][R172.64+0xa2], R91 ;  /* 0x0000a25bac007985 */ /* 0x000fe2000c101504 */
[----:B------:R-:W-:Y:S02]  /*28ef0*/  ISETP.GE.U32.AND P6, PT, R199, R68, PT ;  /* 0x00000044c700720c */ /* 0x000fe40003fc6070 */
[--C-:B------:R-:W-:Y:S02]  /*28f00*/  SHF.R.U32.HI R68, RZ, 0x10, R58.reuse ;  /* 0x00000010ff447819 */ /* 0x100fe4000001163a */
[----:B------:R-:W-:Y:S02]  /*28f10*/  SHF.R.U32.HI R58, RZ, 0x18, R58 ;  /* 0x00000018ff3a7819 */ /* 0x000fe4000001163a */
[----:B------:R-:W-:Y:S01]  /*28f20*/  LOP3.LUT R68, R68, 0xff, RZ, 0xc0, !PT ;  /* 0x000000ff44447812 */ /* 0x000fe200078ec0ff */
[----:B------:R-:W-:Y:S05]  /*28f30*/  @!P0 HFMA2.BF16_V2 R141, -RZ.H0_H0, RZ.H0_H0, -R71.H0_H0 ;  /* 0x200000ffff8d8231 */ /* 0x000fea0000340947 */
[----:B------:R-:W-:Y:S01]  /*28f40*/  PRMT R146, R141, 0x7610, R146 ;  /* 0x000076108d927816 */ /* 0x000fe20000000092 */
[----:B------:R1:W-:Y:S01]  /*28f50*/  @!P0 STL.S16 [R1+0x1ac], R141 ;  /* 0x0001ac8d01008387 */ /* 0x0003e20000100600 */
[----:B------:R-:W-:Y:S01]  /*28f60*/  @!P6 HFMA2.BF16_V2 R135, -RZ.H0_H0, RZ.H0_H0, -R74.H0_H0 ;  /* 0x200000ffff87e231 */ /* 0x000fe2000034094a */
[----:B--2---:R-:W-:Y:S04]  /*28f70*/  MUFU.EX2 R161, R155 ;  /* 0x0000009b00a17308 */ /* 0x004fe80000000800 */
[----:B------:R-:W-:Y:S01]  /*28f80*/  PRMT R145, R135, 0x7610, R145 ;  /* 0x0000761087917816 */ /* 0x000fe20000000091 */
[----:B------:R2:W-:Y:S04]  /*28f90*/  @!P6 STL.S16 [R1+0x1a8], R135 ;  /* 0x0001a8870100e387 */ /* 0x0005e80000100600 */
[----:B------:R2:W4:Y:S01]  /*28fa0*/  LDL.S16 R62, [R1+0x1a0] ;  /* 0x0001a000013e7983 */ /* 0x0005220000100600 */
[----:B-1----:R-:W-:Y:S02]  /*28fb0*/  PRMT R141, R71, 0x5410, R74 ;  /* 0x00005410478d7816 */ /* 0x002fe4000000004a */
[----:B------:R-:W-:Y:S02]  /*28fc0*/  @!P0 PRMT R71, R146, 0x5410, RZ ;  /* 0x0000541092478816 */ /* 0x000fe400000000ff */
[----:B------:R-:W-:Y:S02]  /*28fd0*/  ISETP.GE.U32.AND P0, PT, R199, R68, PT ;  /* 0x00000044c700720c */ /* 0x000fe40003f06070 */
[----:B------:R-:W-:Y:S01]  /*28fe0*/  @!P6 PRMT R74, R145, 0x5410, RZ ;  /* 0x00005410914ae816 */ /* 0x000fe200000000ff */
[----:B------:R-:W-:Y:S01]  /*28ff0*/  ST.E.U16 desc[UR4][R176.64+0x9e], R71 ;  /* 0x00009e47b0007985 */ /* 0x000fe2000c101504 */
[----:B------:R-:W-:Y:S02]  /*29000*/  ISETP.GE.U32.AND P6, PT, R199, R58, PT ;  /* 0x0000003ac700720c */ /* 0x000fe40003fc6070 */
[----:B------:R-:W-:Y:S01]  /*29010*/  LOP3.LUT R58, R66, 0xff, RZ, 0xc0, !PT ;  /* 0x000000ff423a7812 */ /* 0x000fe200078ec0ff */
[----:B--2---:R1:W2:Y:S04]  /*29020*/  LDL.S16 R135, [R1+0x1a4] ;  /* 0x0001a40001877983 */ /* 0x0042a80000100600 */
[----:B------:R-:W-:Y:S01]  /*29030*/  ST.E.U16 desc[UR4][R176.64+0xa0], R74 ;  /* 0x0000a04ab0007985 */ /* 0x000fe2000c101504 */
[----:B---3--:R-:W3:Y:S01]  /*29040*/  MUFU.EX2 R225, R154 ;  /* 0x0000009a00e17308 */ /* 0x008ee20000000800 */
[----:B----4-:R-:W-:Y:S05]  /*29050*/  @!P0 HFMA2.BF16_V2 R140, -RZ.H0_H0, RZ.H0_H0, -R72.H0_H0 ;  /* 0x200000ffff8c8231 */ /* 0x010fea0000340948 */
[----:B------:R-:W-:Y:S01]  /*29060*/  PRMT R143, R140, 0x7610, R143 ;  /* 0x000076108c8f7816 */ /* 0x000fe2000000008f */
[----:B------:R4:W-:Y:S01]  /*29070*/  @!P0 STL.S16 [R1+0x194], R140 ;  /* 0x0001948c01008387 */ /* 0x0009e20000100600 */
[----:B---3--:R-:W-:Y:S04]  /*29080*/  F2FP.BF16.F32.PACK_AB R70, R225, R161 ;  /* 0x000000a1e146723e */ /* 0x008fe800000010ff */
[----:B------:R-:W-:Y:S01]  /*29090*/  PRMT R69, R70, 0x7632, R69 ;  /* 0x0000763246457816 */ /* 0x000fe20000000045 */
[----:B------:R-:W-:Y:S01]  /*290a0*/  @!P6 HFMA2.BF16_V2 R142, -RZ.H0_H0, RZ.H0_H0, -R75.H0_H0 ;  /* 0x200000ffff8ee231 */ /* 0x000fe2000034094b */
[----:B----4-:R-:W-:Y:S02]  /*290b0*/  PRMT R140, R72, 0x5410, R75 ;  /* 0x00005410488c7816 */ /* 0x010fe4000000004b */
[----:B------:R-:W-:Y:S02]  /*290c0*/  @!P0 PRMT R72, R143, 0x5410, RZ ;  /* 0x000054108f488816 */ /* 0x000fe400000000ff */
[----:B------:R-:W-:Y:S01]  /*290d0*/  @!P6 STL.S16 [R1+0x190], R142 ;  /* 0x0001908e0100e387 */ /* 0x000fe20000100600 */
[----:B------:R-:W-:Y:S02]  /*290e0*/  ISETP.GE.U32.AND P0, PT, R199, R58, PT ;  /* 0x0000003ac700720c */ /* 0x000fe40003f06070 */
[----:B------:R-:W-:Y:S01]  /*290f0*/  LOP3.LUT R58, R66, 0xffff, RZ, 0xc0, !PT ;  /* 0x0000ffff423a7812 */ /* 0x000fe200078ec0ff */
[----:B------:R-:W3:Y:S01]  /*29100*/  LDL.LU R155, [R1+0x90] ;  /* 0x00009000019b7983 */ /* 0x000ee20000300800 */
[----:B------:R-:W-:Y:S02]  /*29110*/  PRMT R137, R142, 0x7610, R137 ;  /* 0x000076108e897816 */ /* 0x000fe40000000089 */
[----:B------:R-:W-:Y:S01]  /*29120*/  SHF.R.U32.HI R58, RZ, 0x8, R58 ;  /* 0x00000008ff3a7819 */ /* 0x000fe2000001163a */
[----:B------:R-:W4:Y:S01]  /*29130*/  LDL.LU R154, [R1+0x98] ;  /* 0x00009800019a7983 */ /* 0x000f220000300800 */
[----:B------:R-:W-:Y:S02]  /*29140*/  @!P6 PRMT R75, R137, 0x5410, RZ ;  /* 0x00005410894be816 */ /* 0x000fe400000000ff */
[----:B------:R-:W-:Y:S01]  /*29150*/  LOP3.LUT R58, R58, 0xffff, RZ, 0xc0, !PT ;  /* 0x0000ffff3a3a7812 */ /* 0x000fe200078ec0ff */
[----:B------:R-:W-:Y:S03]  /*29160*/  ST.E.U16 desc[UR4][R178.64+0xa0], R72 ;  /* 0x0000a048b2007985 */ /* 0x000fe6000c101504 */
[----:B------:R-:W-:Y:S01]  /*29170*/  ISETP.GE.U32.AND P6, PT, R199, R58, PT ;  /* 0x0000003ac700720c */ /* 0x000fe20003fc6070 */
[----:B------:R-:W-:Y:S01]  /*29180*/  ST.E.U16 desc[UR4][R178.64+0xa2], R75 ;  /* 0x0000a24bb2007985 */ /* 0x000fe2000c101504 */
[--C-:B------:R-:W-:Y:S02]  /*29190*/  SHF.R.U32.HI R58, RZ, 0x18, R66.reuse ;  /* 0x00000018ff3a7819 */ /* 0x100fe40000011642 */
[----:B------:R-:W-:Y:S01]  /*291a0*/  SHF.R.U32.HI R66, RZ, 0x10, R66 ;  /* 0x00000010ff427819 */ /* 0x000fe20000011642 */
[----:B------:R-:W-:Y:S05]  /*291b0*/  @!P5 HFMA2.BF16_V2 R62, -RZ.H0_H0, RZ.H0_H0, -R69.H0_H0 ;  /* 0x200000ffff3ed231 */ /* 0x000fea0000340945 */
[----:B------:R-:W-:Y:S01]  /*291c0*/  PRMT R136, R62, 0x7610, R136 ;  /* 0x000076103e887816 */ /* 0x000fe20000000088 */
[----:B--2---:R-:W-:Y:S05]  /*291d0*/  @!P3 HFMA2.BF16_V2 R135, -RZ.H0_H0, RZ.H0_H0, -R70.H0_H0 ;  /* 0x200000ffff87b231 */ /* 0x004fea0000340946 */
[----:B------:R-:W-:Y:S01]  /*291e0*/  PRMT R63, R135, 0x7610, R63 ;  /* 0x00007610873f7816 */ /* 0x000fe2000000003f */
[----:B------:R2:W-:Y:S04]  /*291f0*/  @!P3 STL.S16 [R1+0x1a4], R135 ;  /* 0x0001a4870100b387 */ /* 0x0005e80000100600 */
[----:B------:R1:W-:Y:S04]  /*29200*/  @!P5 STL.S16 [R1+0x1a0], R62 ;  /* 0x0001a03e0100d387 */ /* 0x0003e80000100600 */
[----:B------:R3:W4:Y:S04]  /*29210*/  LDL.S16 R80, [R1+0x174] ;  /* 0x0001740001507983 */ /* 0x0007280000100600 */
[----:B------:R3:W4:Y:S04]  /*29220*/  LDL.S16 R137, [R1+0x160] ;  /* 0x0001600001897983 */ /* 0x0007280000100600 */
[----:B------:R-:W4:Y:S04]  /*29230*/  LDL.LU R209, [R1+0x458] ;  /* 0x0004580001d17983 */ /* 0x000f280000300800 */
[----:B------:R-:W4:Y:S04]  /*29240*/  LDL.LU R151, [R1+0xa4] ;  /* 0x0000a40001977983 */ /* 0x000f280000300800 */
[----:B------:R-:W4:Y:S01]  /*29250*/  LDL.LU R210, [R1+0x454] ;  /* 0x0004540001d27983 */ /* 0x000f220000300800 */
[----:B--2---:R-:W-:Y:S02]  /*29260*/  PRMT R135, R70, 0x5410, R69 ;  /* 0x0000541046877816 */ /* 0x004fe40000000045 */
[----:B------:R-:W-:Y:S01]  /*29270*/  @!P3 PRMT R70, R63, 0x5410, RZ ;  /* 0x000054103f46b816 */ /* 0x000fe200000000ff */
[----:B------:R-:W2:Y:S01]  /*29280*/  LDL.LU R150, [R1+0xa8] ;  /* 0x0000a80001967983 */ /* 0x000ea20000300800 */
[----:B-1----:R-:W-:Y:S02]  /*29290*/  LOP3.LUT R62, R147, R185, RZ, 0x3c, !PT ;  /* 0x000000b9933e7212 */ /* 0x002fe400078e3cff */
[C---:B------:R-:W-:Y:S01]  /*292a0*/  ISETP.GE.U32.AND P3, PT, R199.reuse, R58, PT ;  /* 0x0000003ac700720c */ /* 0x040fe20003f66070 */
[----:B------:R-:W-:Y:S01]  /*292b0*/  ST.E.U16 desc[UR4][R174.64+0xb0], R70 ;  /* 0x0000b046ae007985 */ /* 0x000fe2000c101504 */
[----:B------:R-:W-:Y:S01]  /*292c0*/  LOP3.LUT R58, R66, 0xff, RZ, 0xc0, !PT ;  /* 0x000000ff423a7812 */ /* 0x000fe200078ec0ff */
[----:B------:R-:W-:Y:S01]  /*292d0*/  IMAD.WIDE.U32 R62, R62, -0x326172a9, RZ ;  /* 0xcd9e8d573e3e7825 */ /* 0x000fe200078e00ff */
[----:B------:R-:W-:Y:S02]  /*292e0*/  @!P5 PRMT R69, R136, 0x5410, RZ ;  /* 0x000054108845d816 */ /* 0x000fe400000000ff */
[----:B------:R-:W-:Y:S01]  /*292f0*/  ISETP.GE.U32.AND P5, PT, R199, R58, PT ;  /* 0x0000003ac700720c */ /* 0x000fe20003fa6070 */
[----:B------:R1:W2:Y:S01]  /*29300*/  LDL.S16 R136, [R1+0x13c] ;  /* 0x00013c0001887983 */ /* 0x0002a20000100600 */
[----:B------:R-:W-:Y:S02]  /*29310*/  LOP3.LUT R58, R63, R215, R192, 0x96, !PT ;  /* 0x000000d73f3a7212 */ /* 0x000fe400078e96c0 */
[--C-:B------:R-:W-:Y:S01]  /*29320*/  LOP3.LUT R60, R181, R214, R62.reuse, 0x96, !PT ;  /* 0x000000d6b53c7212 */ /* 0x100fe200078e963e */
[----:B------:R-:W2:Y:S01]  /*29330*/  LDL.LU R38, [R1+0x450] ;  /* 0x0004500001267983 */ /* 0x000ea20000300800 */
[----:B------:R-:W-:Y:S01]  /*29340*/  F2FP.BF16.F32.PACK_AB R66, R228, R160 ;  /* 0x000000a0e442723e */ /* 0x000fe200000010ff */
[----:B------:R-:W-:Y:S01]  /*29350*/  IMAD.WIDE.U32 R58, R58, -0x2daee0ad, RZ ;  /* 0xd2511f533a3a7825 */ /* 0x000fe200078e00ff */
[----:B------:R-:W-:Y:S01]  /*29360*/  LOP3.LUT R62, R183, R214, R62, 0x96, !PT ;  /* 0x000000d6b73e7212 */ /* 0x000fe200078e963e */
[----:B------:R-:W-:Y:S01]  /*29370*/  ST.E.U16 desc[UR4][R174.64+0xb2], R69 ;  /* 0x0000b245ae007985 */ /* 0x000fe2000c101504 */
[----:B------:R-:W-:Y:S01]  /*29380*/  PRMT R65, R66, 0x7632, R65 ;  /* 0x0000763242417816 */ /* 0x000fe20000000041 */
[----:B------:R-:W-:Y:S01]  /*29390*/  IMAD.WIDE.U32 R50, R60, -0x2daee0ad, RZ ;  /* 0xd2511f533c327825 */ /* 0x000fe200078e00ff */
[----:B------:R-:W-:Y:S02]  /*293a0*/  LOP3.LUT R59, R59, R216, R186, 0x96, !PT ;  /* 0x000000d83b3b7212 */ /* 0x000fe400078e96ba */
[----:B------:R-:W-:Y:S02]  /*293b0*/  LOP3.LUT R147, R147, R185, RZ, 0x3c, !PT ;  /* 0x000000b993937212 */ /* 0x000fe400078e3cff */
[----:B------:R-:W-:Y:S01]  /*293c0*/  LOP3.LUT R51, R51, R221, R58, 0x96, !PT ;  /* 0x000000dd33337212 */ /* 0x000fe200078e963a */
[----:B------:R-:W-:Y:S05]  /*293d0*/  IMAD.WIDE.U32 R58, R59, -0x326172a9, RZ ;  /* 0xcd9e8d573b3a7825 */ /* 0x000fea00078e00ff */
[----:B------:R-:W-:Y:S05]  /*293e0*/  LOP3.LUT R53, R59, R211, R180, 0x96, !PT ;  /* 0x000000d33b357212 */ /* 0x000fea00078e96b4 */
[----:B------:R-:W-:Y:S05]  /*293f0*/  IMAD.WIDE.U32 R52, R53, -0x2daee0ad, RZ ;  /* 0xd2511f5335347825 */ /* 0x000fea00078e00ff */
[----:B------:R-:W-:Y:S01]  /*29400*/  LOP3.LUT R53, R53, R219, R50, 0x96, !PT ;  /* 0x000000db35357212 */ /* 0x000fe200078e9632 */
[----:B------:R-:W-:Y:S05]  /*29410*/  IMAD.WIDE.U32 R50, R51, -0x326172a9, RZ ;  /* 0xcd9e8d5733327825 */ /* 0x000fea00078e00ff */
[----:B------:R-:W-:Y:S05]  /*29420*/  LOP3.LUT R58, R51, R220, R58, 0x96, !PT ;  /* 0x000000dc333a7212 */ /* 0x000fea00078e963a */
[----:B------:R-:W-:Y:S01]  /*29430*/  IMAD.WIDE.U32 R58, R58, -0x2daee0ad, RZ ;  /* 0xd2511f533a3a7825 */ /* 0x000fe200078e00ff */
[----:B---3--:R3:W-:Y:S04]  /*29440*/  MUFU.EX2 R240, R155 ;  /* 0x0000009b00f07308 */ /* 0x0087e80000000800 */
[----:B------:R-:W-:Y:S01]  /*29450*/  LOP3.LUT R51, R59, R217, R52, 0x96, !PT ;  /* 0x000000d93b337212 */ /* 0x000fe200078e9634 */
[----:B------:R-:W-:Y:S05]  /*29460*/  IMAD.WIDE.U32 R52, R53, -0x326172a9, RZ ;  /* 0xcd9e8d5735347825 */ /* 0x000fea00078e00ff */
[----:B------:R-:W-:Y:S01]  /*29470*/  LOP3.LUT R53, R53, R218, R50, 0x96, !PT ;  /* 0x000000da35357212 */ /* 0x000fe200078e9632 */
[----:B----4-:R-:W4:Y:S01]  /*29480*/  MUFU.EX2 R229, R154 ;  /* 0x0000009a00e57308 */ /* 0x010f220000000800 */
[----:B------:R-:W-:Y:S05]  /*29490*/  IMAD.WIDE.U32 R50, R51, -0x326172a9, RZ ;  /* 0xcd9e8d5733327825 */ /* 0x000fea00078e00ff */
[----:B------:R-:W-:Y:S02]  /*294a0*/  LOP3.LUT R49, R51, R222, R52, 0x96, !PT ;  /* 0x000000de33317212 */ /* 0x000fe400078e9634 */
[----:B------:R-:W-:Y:S01]  /*294b0*/  SHF.R.U32.HI R149, RZ, 0x18, R50 ;  /* 0x00000018ff957819 */ /* 0x000fe20000011632 */
[----:B---3--:R-:W3:Y:S01]  /*294c0*/  LDL.LU R155, [R1+0x9c] ;  /* 0x00009c00019b7983 */ /* 0x008ee20000300800 */
[----:B------:R-:W-:Y:S02]  /*294d0*/  SHF.R.U32.HI R0, RZ, 0x18, R49 ;  /* 0x00000018ff007819 */ /* 0x000fe40000011631 */
[----:B------:R-:W-:Y:S02]  /*294e0*/  LOP3.LUT R48, R49, 0xff, RZ, 0xc0, !PT ;  /* 0x000000ff31307812 */ /* 0x000fe400078ec0ff */
[----:B----4-:R-:W-:Y:S04]  /*294f0*/  F2FP.BF16.F32.PACK_AB R68, R229, R240 ;  /* 0x000000f0e544723e */ /* 0x010fe800000010ff */
[----:B------:R-:W-:Y:S01]  /*29500*/  PRMT R67, R68, 0x7632, R67 ;  /* 0x0000763244437816 */ /* 0x000fe20000000043 */
[----:B------:R-:W-:Y:S04]  /*29510*/  @!P2 HFMA2.BF16_V2 R80, -RZ.H0_H0, RZ.H0_H0, -R68.H0_H0 ;  /* 0x200000ffff50a231 */ /* 0x000fe80000340944 */
[----:B------:R-:W-:Y:S01]  /*29520*/  @!P1 HFMA2.BF16_V2 R137, -RZ.H0_H0, RZ.H0_H0, -R67.H0_H0 ;  /* 0x200000ffff899231 */ /* 0x000fe20000340943 */
[----:B------:R-:W-:Y:S01]  /*29530*/  PRMT R52, R80, 0x7610, R52 ;  /* 0x0000761050347816 */ /* 0x000fe20000000034 */
[----:B------:R4:W-:Y:S03]  /*29540*/  @!P2 STL.S16 [R1+0x174], R80 ;  /* 0x000174500100a387 */ /* 0x0009e60000100600 */
[----:B------:R-:W-:Y:S01]  /*29550*/  PRMT R59, R137, 0x7610, R59 ;  /* 0x00007610893b7816 */ /* 0x000fe2000000003b */
[----:B------:R-:W3:Y:S01]  /*29560*/  LDL.LU R37, [R1+0x44c] ;  /* 0x00044c0001257983 */ /* 0x000ee20000300800 */
[----:B------:R-:W-:Y:S03]  /*29570*/  MUFU.EX2 R232, R151 ;  /* 0x0000009700e87308 */ /* 0x000fe60000000800 */
[----:B------:R1:W3:Y:S07]  /*29580*/  LDL.S16 R56, [R1+0x138] ;  /* 0x0001380001387983 */ /* 0x0002ee0000100600 */
[----:B--2---:R-:W2:Y:S01]  /*29590*/  MUFU.EX2 R201, R150 ;  /* 0x0000009600c97308 */ /* 0x004ea20000000800 */
[----:B------:R-:W-:Y:S01]  /*295a0*/  @!P0 HFMA2.BF16_V2 R136, -RZ.H0_H0, RZ.H0_H0, -R66.H0_H0 ;  /* 0x200000ffff888231 */ /* 0x000fe20000340942 */
[----:B----4-:R-:W-:Y:S02]  /*295b0*/  PRMT R80, R68, 0x5410, R67 ;  /* 0x0000541044507816 */ /* 0x010fe40000000043 */
[----:B------:R-:W-:Y:S02]  /*295c0*/  @!P2 PRMT R68, R52, 0x5410, RZ ;  /* 0x000054103444a816 */ /* 0x000fe400000000ff */
[----:B------:R-:W-:Y:S01]  /*295d0*/  @!P1 PRMT R67, R59, 0x5410, RZ ;  /* 0x000054103b439816 */ /* 0x000fe200000000ff */
[----:B------:R1:W4:Y:S01]  /*295e0*/  LDL.S16 R52, [R1+0x134] ;  /* 0x0001340001347983 */ /* 0x0003220000100600 */
[----:B------:R-:W-:Y:S02]  /*295f0*/  PRMT R60, R136, 0x7610, R60 ;  /* 0x00007610883c7816 */ /* 0x000fe4000000003c */
[----:B------:R-:W-:Y:S01]  /*29600*/  ISETP.GE.U32.AND P2, PT, R199, R48, PT ;  /* 0x00000030c700720c */ /* 0x000fe20003f46070 */
[----:B------:R-:W4:Y:S01]  /*29610*/  LDL.LU R154, [R1+0xa0] ;  /* 0x0000a000019a7983 */ /* 0x000f220000300800 */
[----:B------:R-:W-:Y:S02]  /*29620*/  LOP3.LUT R48, R49, 0xffff, RZ, 0xc0, !PT ;  /* 0x0000ffff31307812 */ /* 0x000fe400078ec0ff */
[----:B------:R-:W-:Y:S01]  /*29630*/  SHF.R.U32.HI R49, RZ, 0x10, R49 ;  /* 0x00000010ff317819 */ /* 0x000fe20000011631 */
[----:B------:R1:W-:Y:S01]  /*29640*/  @!P1 STL.S16 [R1+0x160], R137 ;  /* 0x0001608901009387 */ /* 0x0003e20000100600 */
[----:B------:R-:W-:Y:S02]  /*29650*/  SHF.R.U32.HI R47, RZ, 0x8, R48 ;  /* 0x00000008ff2f7819 */ /* 0x000fe40000011630 */
[----:B------:R-:W-:Y:S01]  /*29660*/  LOP3.LUT R49, R49, 0xff, RZ, 0xc0, !PT ;  /* 0x000000ff31317812 */ /* 0x000fe200078ec0ff */
[----:B------:R3:W4:Y:S01]  /*29670*/  LDL.S16 R59, [R1+0x130] ;  /* 0x00013000013b7983 */ /* 0x0007220000100600 */
[----:B------:R-:W-:Y:S02]  /*29680*/  LOP3.LUT R47, R47, 0xffff, RZ, 0xc0, !PT ;  /* 0x0000ffff2f2f7812 */ /* 0x000fe400078ec0ff */
[----:B--2---:R-:W-:Y:S01]  /*29690*/  F2FP.BF16.F32.PACK_AB R2, R201, R232 ;  /* 0x000000e8c902723e */ /* 0x004fe200000010ff */
[----:B------:R2:W-:Y:S01]  /*296a0*/  @!P0 STL.S16 [R1+0x13c], R136 ;  /* 0x00013c8801008387 */ /* 0x0005e20000100600 */
[C---:B------:R-:W-:Y:S03]  /*296b0*/  ISETP.GE.U32.AND P1, PT, R199.reuse, R47, PT ;  /* 0x0000002fc700720c */ /* 0x040fe60003f26070 */
[----:B------:R3:W4:Y:S04]  /*296c0*/  LDL.S16 R143, [R1+0x150] ;  /* 0x00015000018f7983 */ /* 0x0007280000100600 */
[----:B------:R3:W4:Y:S04]  /*296d0*/  LDL.S16 R142, [R1+0x14c] ;  /* 0x00014c00018e7983 */ /* 0x0007280000100600 */
[----:B------:R-:W-:Y:S04]  /*296e0*/  ST.E.U16 desc[UR4][R172.64+0xb0], R68 ;  /* 0x0000b044ac007985 */ /* 0x000fe8000c101504 */
[----:B------:R-:W-:Y:S01]  /*296f0*/  ST.E.U16 desc[UR4][R172.64+0xb2], R67 ;  /* 0x0000b243ac007985 */ /* 0x000fe2000c101504 */
[----:B-1----:R-:W-:Y:S02]  /*29700*/  PRMT R137, R66, 0x5410, R65 ;  /* 0x0000541042897816 */ /* 0x002fe40000000041 */
[----:B------:R-:W-:Y:S02]  /*29710*/  @!P0 PRMT R66, R60, 0x5410, RZ ;  /* 0x000054103c428816 */ /* 0x000fe400000000ff */
[C---:B------:R-:W-:Y:S02]  /*29720*/  ISETP.GE.U32.AND P0, PT, R199.reuse, R0, PT ;  /* 0x00000000c700720c */ /* 0x040fe40003f06070 */
[----:B------:R-:W-:Y:S01]  /*29730*/  LOP3.LUT R60, R50, 0xff, RZ, 0xc0, !PT ;  /* 0x000000ff323c7812 */ /* 0x000fe200078ec0ff */
[----:B------:R-:W-:Y:S01]  /*29740*/  ST.E.U16 desc[UR4][R176.64+0xae], R66 ;  /* 0x0000ae42b0007985 */ /* 0x000fe2000c101504 */
[----:B--2---:R-:W-:Y:S01]  /*29750*/  PRMT R136, R40, 0x5410, R3 ;  /* 0x0000541028887816 */ /* 0x004fe20000000003 */
[----:B---3--:R-:W-:Y:S01]  /*29760*/  MUFU.EX2 R249, R155 ;  /* 0x0000009b00f97308 */ /* 0x008fe20000000800 */
[----:B------:R-:W-:Y:S05]  /*29770*/  @!P6 HFMA2.BF16_V2 R56, -RZ.H0_H0, RZ.H0_H0, -R65.H0_H0 ;  /* 0x200000ffff38e231 */ /* 0x000fea0000340941 */
[----:B------:R-:W-:Y:S01]  /*29780*/  PRMT R0, R56, 0x7610, R0 ;  /* 0x0000761038007816 */ /* 0x000fe20000000000 */
[----:B------:R1:W-:Y:S03]  /*29790*/  @!P6 STL.S16 [R1+0x138], R56 ;  /* 0x000138380100e387 */ /* 0x0003e60000100600 */
[----:B------:R-:W-:Y:S02]  /*297a0*/  @!P6 PRMT R65, R0, 0x5410, RZ ;  /* 0x000054100041e816 */ /* 0x000fe400000000ff */
[----:B------:R-:W-:Y:S02]  /*297b0*/  LOP3.LUT R0, R50, 0xffff, RZ, 0xc0, !PT ;  /* 0x0000ffff32007812 */ /* 0x000fe400078ec0ff */
[----:B------:R-:W-:Y:S01]  /*297c0*/  SHF.R.U32.HI R50, RZ, 0x10, R50 ;  /* 0x00000010ff327819 */ /* 0x000fe20000011632 */
[----:B------:R-:W-:Y:S01]  /*297d0*/  ST.E.U16 desc[UR4][R176.64+0xb0], R65 ;  /* 0x0000b041b0007985 */ /* 0x000fe2000c101504 */
[----:B------:R-:W-:Y:S01]  /*297e0*/  SHF.R.U32.HI R0, RZ, 0x8, R0 ;  /* 0x00000008ff007819 */ /* 0x000fe20000011600 */
[----:B----4-:R-:W-:Y:S01]  /*297f0*/  @!P5 HFMA2.BF16_V2 R52, -RZ.H0_H0, RZ.H0_H0, -R40.H0_H0 ;  /* 0x200000ffff34d231 */ /* 0x010fe20000340928 */
[----:B------:R-:W2:Y:S04]  /*29800*/  MUFU.EX2 R250, R154 ;  /* 0x0000009a00fa7308 */ /* 0x000ea80000000800 */
[----:B------:R-:W-:Y:S01]  /*29810*/  PRMT R144, R52, 0x7610, R144 ;  /* 0x0000761034907816 */ /* 0x000fe20000000090 */
[----:B------:R3:W-:Y:S03]  /*29820*/  @!P5 STL.S16 [R1+0x134], R52 ;  /* 0x000134340100d387 */ /* 0x0007e60000100600 */
[----:B------:R-:W-:Y:S01]  /*29830*/  @!P5 PRMT R40, R144, 0x5410, RZ ;  /* 0x000054109028d816 */ /* 0x000fe200000000ff */
[----:B-1----:R1:W4:Y:S01]  /*29840*/  LDL.S16 R56, [R1+0x148] ;  /* 0x0001480001387983 */ /* 0x0023220000100600 */
[----:B------:R-:W-:Y:S01]  /*29850*/  ISETP.GE.U32.AND P5, PT, R199, R49, PT ;  /* 0x00000031c700720c */ /* 0x000fe20003fa6070 */
[----:B------:R-:W-:Y:S02]  /*29860*/  @!P3 HFMA2.BF16_V2 R59, -RZ.H0_H0, RZ.H0_H0, -R3.H0_H0 ;  /* 0x200000ffff3bb231 */ /* 0x000fe40000340903 */
[----:B------:R-:W-:Y:S03]  /*29870*/  ST.E.U16 desc[UR4][R178.64+0xb0], R40 ;  /* 0x0000b028b2007985 */ /* 0x000fe6000c101504 */
[----:B------:R-:W-:Y:S01]  /*29880*/  PRMT R42, R59, 0x7610, R42 ;  /* 0x000076103b2a7816 */ /* 0x000fe2000000002a */
[----:B------:R-:W-:Y:S01]  /*29890*/  @!P2 HFMA2.BF16_V2 R143, -RZ.H0_H0, RZ.H0_H0, -R2.H0_H0 ;  /* 0x200000ffff8fa231 */ /* 0x000fe20000340902 */
[----:B--2---:R-:W-:Y:S02]  /*298a0*/  F2FP.BF16.F32.PACK_AB R61, R250, R249 ;  /* 0x000000f9fa3d723e */ /* 0x004fe400000010ff */
[----:B------:R-:W-:Y:S01]  /*298b0*/  @!P3 PRMT R3, R42, 0x5410, RZ ;  /* 0x000054102a03b816 */ /* 0x000fe200000000ff */
[----:B------:R-:W-:Y:S01]  /*298c0*/  IMAD.WIDE.U32 R42, R53, -0x2daee0ad, RZ ;  /* 0xd2511f53352a7825 */ /* 0x000fe200078e00ff */
[----:B------:R-:W-:Y:S02]  /*298d0*/  PRMT R64, R61, 0x7632, R64 ;  /* 0x000076323d407816 */ /* 0x000fe40000000040 */
[----:B------:R-:W-:Y:S01]  /*298e0*/  PRMT R41, R143, 0x7610, R41 ;  /* 0x000076108f297816 */ /* 0x000fe20000000029 */
[----:B------:R-:W-:Y:S01]  /*298f0*/  ST.E.U16 desc[UR4][R178.64+0xb2], R3 ;  /* 0x0000b203b2007985 */ /* 0x000fe2000c101504 */
[----:B------:R-:W-:Y:S02]  /*29900*/  PRMT R144, R61, 0x5410, R64 ;  /* 0x000054103d907816 */ /* 0x000fe40000000040 */
[----:B------:R-:W-:Y:S01]  /*29910*/  LOP3.LUT R155, R42, 0xff, RZ, 0xc0, !PT ;  /* 0x000000ff2a9b7812 */ /* 0x000fe200078ec0ff */
[----:B---3--:R1:W2:Y:S01]  /*29920*/  LDL.S16 R52, [R1+0x144] ;  /* 0x0001440001347983 */ /* 0x0082a20000100600 */
[----:B------:R-:W-:Y:S03]  /*29930*/  SHF.R.U32.HI R157, RZ, 0x18, R42 ;  /* 0x00000018ff9d7819 */ /* 0x000fe6000001162a */
[----:B------:R3:W-:Y:S04]  /*29940*/  @!P3 STL.S16 [R1+0x130], R59 ;  /* 0x0001303b0100b387 */ /* 0x0007e80000100600 */
[----:B------:R1:W-:Y:S01]  /*29950*/  @!P2 STL.S16 [R1+0x150], R143 ;  /* 0x0001508f0100a387 */ /* 0x0003e20000100600 */
[----:B---3--:R-:W-:Y:S02]  /*29960*/  LOP3.LUT R59, R0, 0xffff, RZ, 0xc0, !PT ;  /* 0x0000ffff003b7812 */ /* 0x008fe400078ec0ff */
[C---:B------:R-:W-:Y:S04]  /*29970*/  PRMT R0, R2.reuse, 0x7632, R0 ;  /* 0x0000763202007816 */ /* 0x040fe80000000000 */
[----:B-1----:R-:W-:Y:S01]  /*29980*/  PRMT R143, R2, 0x5410, R0 ;  /* 0x00005410028f7816 */ /* 0x002fe20000000000 */
[----:B------:R-:W-:Y:S01]  /*29990*/  @!P1 HFMA2.BF16_V2 R142, -RZ.H0_H0, RZ.H0_H0, -R0.H0_H0 ;  /* 0x200000ffff8e9231 */ /* 0x000fe20000340900 */
[----:B------:R-:W-:Y:S02]  /*299a0*/  @!P2 PRMT R2, R41, 0x5410, RZ ;  /* 0x000054102902a816 */ /* 0x000fe400000000ff */
[----:B------:R-:W-:Y:S02]  /*299b0*/  LOP3.LUT R41, R43, R223, R58, 0x96, !PT ;  /* 0x000000df2b297212 */ /* 0x000fe400078e963a */
[----:B------:R-:W-:Y:S01]  /*299c0*/  PRMT R48, R142, 0x7610, R48 ;  /* 0x000076108e307816 */ /* 0x000fe20000000030 */
[----:B------:R1:W-:Y:S01]  /*299d0*/  @!P1 STL.S16 [R1+0x14c], R142 ;  /* 0x00014c8e01009387 */ /* 0x0003e20000100600 */
[C---:B------:R-:W-:Y:S02]  /*299e0*/  LOP3.LUT R151, R41.reuse, 0xff, RZ, 0xc0, !PT ;  /* 0x000000ff29977812 */ /* 0x040fe400078ec0ff */
[--C-:B------:R-:W-:Y:S01]  /*299f0*/  SHF.R.U32.HI R153, RZ, 0x18, R41.reuse ;  /* 0x00000018ff997819 */ /* 0x100fe20000011629 */
[----:B------:R-:W-:Y:S01]  /*29a00*/  ST.E.U16 desc[UR4][R174.64+0xc0], R2 ;  /* 0x0000c002ae007985 */ /* 0x000fe2000c101504 */
[----:B------:R-:W-:Y:S05]  /*29a10*/  @!P1 PRMT R0, R48, 0x5410, RZ ;  /* 0x0000541030009816 */ /* 0x000fea00000000ff */
[----:B------:R-:W-:Y:S01]  /*29a20*/  ST.E.U16 desc[UR4][R174.64+0xc2], R0 ;  /* 0x0000c200ae007985 */ /* 0x000fe2000c101504 */
[----:B-1----:R-:W-:Y:S04]  /*29a30*/  IMAD.MOV.U32 R142, RZ, RZ, R148 ;  /* 0x000000ffff8e7224 */ /* 0x002fe800078e0094 */
[----:B------:R-:W-:Y:S02]  /*29a40*/  IMAD.MOV.U32 R226, RZ, RZ, R142 ;  /* 0x000000ffffe27224 */ /* 0x000fe400078e008e */
[----:B----4-:R-:W-:Y:S05]  /*29a50*/  @!P5 HFMA2.BF16_V2 R56, -RZ.H0_H0, RZ.H0_H0, -R61.H0_H0 ;  /* 0x200000ffff38d231 */ /* 0x010fea000034093d */
[----:B------:R-:W-:Y:S01]  /*29a60*/  PRMT R44, R56, 0x7610, R44 ;  /* 0x00007610382c7816 */ /* 0x000fe2000000002c */
[----:B------:R1:W-:Y:S03]  /*29a70*/  @!P5 STL.S16 [R1+0x148], R56 ;  /* 0x000148380100d387 */ /* 0x0003e60000100600 */
[----:B------:R-:W-:Y:S02]  /*29a80*/  @!P5 PRMT R61, R44, 0x5410, RZ ;  /* 0x000054102c3dd816 */ /* 0x000fe400000000ff */
[----:B------:R-:W-:Y:S03]  /*29a90*/  LOP3.LUT R44, R41, 0xffff, RZ, 0xc0, !PT ;  /* 0x0000ffff292c7812 */ /* 0x000fe600078ec0ff */
[----:B------:R-:W-:Y:S01]  /*29aa0*/  ST.E.U16 desc[UR4][R172.64+0xc0], R61 ;  /* 0x0000c03dac007985 */ /* 0x000fe2000c101504 */
[----:B------:R-:W-:Y:S04]  /*29ab0*/  SHF.R.U32.HI R44, RZ, 0x8, R44 ;  /* 0x00000008ff2c7819 */ /* 0x000fe8000001162c */
[----:B------:R-:W-:Y:S02]  /*29ac0*/  LOP3.LUT R150, R44, 0xffff, RZ, 0xc0, !PT ;  /* 0x0000ffff2c967812 */ /* 0x000fe400078ec0ff */
[----:B------:R-:W-:Y:S01]  /*29ad0*/  SHF.R.U32.HI R44, RZ, 0x10, R41 ;  /* 0x00000010ff2c7819 */ /* 0x000fe20000011629 */
[----:B--2---:R-:W-:Y:S01]  /*29ae0*/  @!P0 HFMA2.BF16_V2 R52, -RZ.H0_H0, RZ.H0_H0, -R64.H0_H0 ;  /* 0x200000ffff348231 */ /* 0x004fe20000340940 */
[----:B------:R-:W-:Y:S02]  /*29af0*/  LOP3.LUT R41, R42, 0xffff, RZ, 0xc0, !PT ;  /* 0x0000ffff2a297812 */ /* 0x000fe400078ec0ff */
[----:B------:R-:W-:Y:S02]  /*29b00*/  LOP3.LUT R152, R44, 0xff, RZ, 0xc0, !PT ;  /* 0x000000ff2c987812 */ /* 0x000fe400078ec0ff */
[----:B------:R-:W-:Y:S01]  /*29b10*/  SHF.R.U32.HI R44, RZ, 0x10, R42 ;  /* 0x00000010ff2c7819 */ /* 0x000fe2000001162a */
[----:B------:R2:W-:Y:S01]  /*29b20*/  @!P0 STL.S16 [R1+0x144], R52 ;  /* 0x0001443401008387 */ /* 0x0005e20000100600 */
[----:B------:R-:W-:Y:S01]  /*29b30*/  LOP3.LUT R42, R63, R215, R190, 0x96, !PT ;  /* 0x000000d73f2a7212 */ /* 0x000fe200078e96be */
[----:B------:R-:W-:Y:S01]  /*29b40*/  IMAD.WIDE.U32 R62, R62, -0x2daee0ad, RZ ;  /* 0xd2511f533e3e7825 */ /* 0x000fe200078e00ff */
[----:B------:R-:W-:Y:S01]  /*29b50*/  SHF.R.U32.HI R41, RZ, 0x8, R41 ;  /* 0x00000008ff297819 */ /* 0x000fe20000011629 */
[----:B------:R3:W4:Y:S01]  /*29b60*/  LDL.S16 R146, [R1+0x1bc] ;  /* 0x0001bc0001927983 */ /* 0x0007220000100600 */
[----:B------:R-:W-:Y:S01]  /*29b70*/  PRMT R47, R52, 0x7610, R47 ;  /* 0x00007610342f7816 */ /* 0x000fe2000000002f */
[----:B------:R-:W-:Y:S01]  /*29b80*/  IMAD.WIDE.U32 R42, R42, -0x2daee0ad, RZ ;  /* 0xd2511f532a2a7825 */ /* 0x000fe200078e00ff */
[----:B------:R-:W-:Y:S01]  /*29b90*/  LOP3.LUT R154, R41, 0xffff, RZ, 0xc0, !PT ;  /* 0x0000ffff299a7812 */ /* 0x000fe200078ec0ff */
[----:B------:R-:W3:Y:S01]  /*29ba0*/  LDL.LU R198, [R1+0x448] ;  /* 0x0004480001c67983 */ /* 0x000ee20000300800 */
[----:B-1----:R-:W-:Y:S02]  /*29bb0*/  LOP3.LUT R56, R50, 0xff, RZ, 0xc0, !PT ;  /* 0x000000ff32387812 */ /* 0x002fe400078ec0ff */
[----:B------:R-:W-:Y:S01]  /*29bc0*/  LOP3.LUT R48, R43, R216, R212, 0x96, !PT ;  /* 0x000000d82b307212 */ /* 0x000fe200078e96d4 */
[----:B------:R1:W3:Y:S01]  /*29bd0*/  LDL.S16 R145, [R1+0x1c8] ;  /* 0x0001c80001917983 */ /* 0x0002e20000100600 */
[----:B------:R-:W-:Y:S02]  /*29be0*/  LOP3.LUT R41, R63, R221, R42, 0x96, !PT ;  /* 0x000000dd3f297212 */ /* 0x000fe400078e962a */
[----:B------:R-:W-:Y:S01]  /*29bf0*/  @!P0 PRMT R64, R47, 0x5410, RZ ;  /* 0x000054102f408816 */ /* 0x000fe200000000ff */
[----:B------:R-:W-:Y:S01]  /*29c00*/  IMAD.WIDE.U32 R48, R48, -0x326172a9, RZ ;  /* 0xcd9e8d5730307825 */ /* 0x000fe200078e00ff */
[----:B------:R-:W-:Y:S01]  /*29c10*/  LOP3.LUT R156, R44, 0xff, RZ, 0xc0, !PT ;  /* 0x000000ff2c9c7812 */ /* 0x000fe200078ec0ff */
[----:B------:R-:W3:Y:S01]  /*29c20*/  LDL.LU R204, [R1+0x444] ;  /* 0x0004440001cc7983 */ /* 0x000ee20000300800 */
[----:B------:R-:W-:Y:S02]  /*29c30*/  F2FP.BF16.F32.PACK_AB R63, R248, R247 ;  /* 0x000000f7f83f723e */ /* 0x000fe400000010ff */
[----:B------:R-:W-:Y:S01]  /*29c40*/  LOP3.LUT R42, R49, R211, R182, 0x96, !PT ;  /* 0x000000d3312a7212 */ /* 0x000fe200078e96b6 */
[----:B------:R-:W-:Y:S01]  /*29c50*/  ST.E.U16 desc[UR4][R172.64+0xc2], R64 ;  /* 0x0000c240ac007985 */ /* 0x000fe2000c101504 */
[----:B--2---:R-:W-:Y:S04]  /*29c60*/  IMAD.WIDE.U32 R52, R41, -0x326172a9, RZ ;  /* 0xcd9e8d5729347825 */ /* 0x004fe800078e00ff */
[----:B------:R-:W-:Y:S01]  /*29c70*/  IMAD.WIDE.U32 R42, R42, -0x2daee0ad, RZ ;  /* 0xd2511f532a2a7825 */ /* 0x000fe200078e00ff */
[----:B------:R-:W-:Y:S04]  /*29c80*/  LOP3.LUT R48, R53, R220, R48, 0x96, !PT ;  /* 0x000000dc35307212 */ /* 0x000fe800078e9630 */
[--C-:B------:R-:W-:Y:S01]  /*29c90*/  LOP3.LUT R49, R43, R219, R62.reuse, 0x96, !PT ;  /* 0x000000db2b317212 */ /* 0x100fe200078e963e */
[----:B------:R-:W-:Y:S01]  /*29ca0*/  IMAD.WIDE.U32 R50, R48, -0x2daee0ad, RZ ;  /* 0xd2511f5330327825 */ /* 0x000fe200078e00ff */
[----:B------:R-:W-:Y:S03]  /*29cb0*/  PRMT R62, R63, 0x7632, R62 ;  /* 0x000076323f3e7816 */ /* 0x000fe6000000003e */
[----:B------:R-:W-:Y:S01]  /*29cc0*/  IMAD.WIDE.U32 R48, R49, -0x326172a9, RZ ;  /* 0xcd9e8d5731307825 */ /* 0x000fe200078e00ff */
[----:B------:R-:W-:Y:S04]  /*29cd0*/  LOP3.LUT R42, R51, R217, R42, 0x96, !PT ;  /* 0x000000d9332a7212 */ /* 0x000fe800078e962a */
[----:B------:R-:W-:Y:S01]  /*29ce0*/  LOP3.LUT R44, R49, R218, R52, 0x96, !PT ;  /* 0x000000da312c7212 */ /* 0x000fe200078e9634 */
[----:B------:R-:W-:Y:S05]  /*29cf0*/  IMAD.WIDE.U32 R42, R42, -0x326172a9, RZ ;  /* 0xcd9e8d572a2a7825 */ /* 0x000fea00078e00ff */
[----:B------:R-:W-:Y:S02]  /*29d00*/  LOP3.LUT R41, R43, R222, R48, 0x96, !PT ;  /* 0x000000de2b297212 */ /* 0x000fe400078e9630 */
[C---:B------:R-:W-:Y:S02]  /*29d10*/  LOP3.LUT R43, R42.reuse, 0xffff, RZ, 0xc0, !PT ;  /* 0x0000ffff2a2b7812 */ /* 0x040fe400078ec0ff */
[----:B------:R-:W-:Y:S02]  /*29d20*/  LOP3.LUT R47, R42, 0xff, RZ, 0xc0, !PT ;  /* 0x000000ff2a2f7812 */ /* 0x000fe400078ec0ff */
[----:B------:R-:W-:Y:S02]  /*29d30*/  SHF.R.U32.HI R43, RZ, 0x8, R43 ;  /* 0x00000008ff2b7819 */ /* 0x000fe4000001162b */
[----:B------:R-:W-:Y:S02]  /*29d40*/  ISETP.GE.U32.AND P3, PT, R199, R47, PT ;  /* 0x0000002fc700720c */ /* 0x000fe40003f66070 */
[--C-:B------:R-:W-:Y:S02]  /*29d50*/  SHF.R.U32.HI R47, RZ, 0x10, R42.reuse ;  /* 0x00000010ff2f7819 */ /* 0x100fe4000001162a */
[----:B------:R-:W-:Y:S02]  /*29d60*/  LOP3.LUT R43, R43, 0xffff, RZ, 0xc0, !PT ;  /* 0x0000ffff2b2b7812 */ /* 0x000fe400078ec0ff */
[----:B------:R-:W-:Y:S02]  /*29d70*/  SHF.R.U32.HI R42, RZ, 0x18, R42 ;  /* 0x00000018ff2a7819 */ /* 0x000fe4000001162a */
[C---:B------:R-:W-:Y:S02]  /*29d80*/  ISETP.GE.U32.AND P2, PT, R199.reuse, R43, PT ;  /* 0x0000002bc700720c */ /* 0x040fe40003f46070 */
[----:B------:R-:W-:Y:S01]  /*29d90*/  ISETP.GE.U32.AND P0, PT, R199, R42, PT ;  /* 0x0000002ac700720c */ /* 0x000fe20003f06070 */
[----:B------:R-:W-:Y:S01]  /*29da0*/  IMAD.WIDE.U32 R42, R44, -0x2daee0ad, RZ ;  /* 0xd2511f532c2a7825 */ /* 0x000fe200078e00ff */
[----:B------:R-:W-:Y:S04]  /*29db0*/  LOP3.LUT R47, R47, 0xff, RZ, 0xc0, !PT ;  /* 0x000000ff2f2f7812 */ /* 0x000fe800078ec0ff */
[----:B------:R-:W-:Y:S02]  /*29dc0*/  LOP3.LUT R44, R43, R223, R50, 0x96, !PT ;  /* 0x000000df2b2c7212 */ /* 0x000fe400078e9632 */
[C---:B------:R-:W-:Y:S02]  /*29dd0*/  LOP3.LUT R43, R42.reuse, 0xffff, RZ, 0xc0, !PT ;  /* 0x0000ffff2a2b7812 */ /* 0x040fe400078ec0ff */
[----:B------:R-:W-:Y:S02]  /*29de0*/  LOP3.LUT R51, R42, 0xff, RZ, 0xc0, !PT ;  /* 0x000000ff2a337812 */ /* 0x000fe400078ec0ff */
[--C-:B------:R-:W-:Y:S02]  /*29df0*/  SHF.R.U32.HI R52, RZ, 0x10, R42.reuse ;  /* 0x00000010ff347819 */ /* 0x100fe4000001162a */
[----:B------:R-:W-:Y:S02]  /*29e00*/  SHF.R.U32.HI R148, RZ, 0x18, R42 ;  /* 0x00000018ff947819 */ /* 0x000fe4000001162a */
[----:B------:R-:W-:Y:S02]  /*29e10*/  LOP3.LUT R42, R41, 0xff, RZ, 0xc0, !PT ;  /* 0x000000ff292a7812 */ /* 0x000fe400078ec0ff */
[----:B------:R-:W-:Y:S02]  /*29e20*/  F2FP.BF16.F32.PACK_AB R50, R245, R242 ;  /* 0x000000f2f532723e */ /* 0x000fe400000010ff */
[C---:B------:R-:W-:Y:S02]  /*29e30*/  ISETP.GE.U32.AND P5, PT, R199.reuse, R42, PT ;  /* 0x0000002ac700720c */ /* 0x040fe40003fa6070 */
[----:B------:R-:W-:Y:S02]  /*29e40*/  PRMT R49, R50, 0x7632, R49 ;  /* 0x0000763232317816 */ /* 0x000fe40000000031 */
[----:B------:R-:W-:Y:S09]  /*29e50*/  ISETP.GE.U32.AND P1, PT, R199, R47, PT ;  /* 0x0000002fc700720c */ /* 0x000ff20003f26070 */
[----:B----4-:R-:W-:Y:S05]  /*29e60*/  @!P5 HFMA2.BF16_V2 R146, -RZ.H0_H0, RZ.H0_H0, -R63.H0_H0 ;  /* 0x200000ffff92d231 */ /* 0x010fea000034093f */
[----:B------:R-:W-:Y:S01]  /*29e70*/  PRMT R42, R146, 0x7610, R42 ;  /* 0x00007610922a7816 */ /* 0x000fe2000000002a */
[----:B------:R2:W-:Y:S04]  /*29e80*/  @!P5 STL.S16 [R1+0x1bc], R146 ;  /* 0x0001bc920100d387 */ /* 0x0005e80000100600 */
[----:B------:R-:W4:Y:S01]  /*29e90*/  LDL.LU R244, [R1+0xe0] ;  /* 0x0000e00001f47983 */ /* 0x000f220000300800 */
[----:B--2---:R-:W-:Y:S02]  /*29ea0*/  PRMT R146, R63, 0x5410, R62 ;  /* 0x000054103f927816 */ /* 0x004fe4000000003e */
[----:B------:R-:W-:Y:S02]  /*29eb0*/  @!P5 PRMT R63, R42, 0x5410, RZ ;  /* 0x000054102a3fd816 */ /* 0x000fe400000000ff */
[----:B------:R-:W-:Y:S03]  /*29ec0*/  LOP3.LUT R42, R41, 0xffff, RZ, 0xc0, !PT ;  /* 0x0000ffff292a7812 */ /* 0x000fe600078ec0ff */
[----:B------:R-:W-:Y:S01]  /*29ed0*/  ST.E.U16 desc[UR4][R176.64+0xbe], R63 ;  /* 0x0000be3fb0007985 */ /* 0x000fe2000c101504 */
[----:B------:R-:W-:Y:S04]  /*29ee0*/  SHF.R.U32.HI R42, RZ, 0x8, R42 ;  /* 0x00000008ff2a7819 */ /* 0x000fe8000001162a */
[----:B------:R-:W-:Y:S04]  /*29ef0*/  LOP3.LUT R42, R42, 0xffff, RZ, 0xc0, !PT ;  /* 0x0000ffff2a2a7812 */ /* 0x000fe800078ec0ff */
[----:B------:R-:W-:Y:S11]  /*29f00*/  ISETP.GE.U32.AND P5, PT, R199, R42, PT ;  /* 0x0000002ac700720c */ /* 0x000ff60003fa6070 */
[----:B------:R-:W-:Y:S02]  /*29f10*/  @!UPT UIADD3 URZ, URZ, URZ, URZ ;  /* 0x0000003f3f3ff290 */ /* 0x000fe4000fffe03f */
[----:B---3--:R-:W-:Y:S05]  /*29f20*/  @!P5 HFMA2.BF16_V2 R145, -RZ.H0_H0, RZ.H0_H0, -R62.H0_H0 ;  /* 0x200000ffff91d231 */ /* 0x008fea000034093e */
[----:B------:R-:W-:Y:S01]  /*29f30*/  PRMT R42, R145, 0x7610, R42 ;  /* 0x00007610912a7816 */ /* 0x000fe2000000002a */
[----:B------:R2:W-:Y:S03]  /*29f40*/  @!P5 STL.S16 [R1+0x1c8], R145 ;  /* 0x0001c8910100d387 */ /* 0x0005e60000100600 */
[----:B------:R-:W-:Y:S02]  /*29f50*/  @!P5 PRMT R62, R42, 0x5410, RZ ;  /* 0x000054102a3ed816 */ /* 0x000fe400000000ff */
[--C-:B------:R-:W-:Y:S02]  /*29f60*/  SHF.R.U32.HI R42, RZ, 0x10, R41.reuse ;  /* 0x00000010ff2a7819 */ /* 0x100fe40000011629 */
[----:B------:R-:W-:Y:S01]  /*29f70*/  SHF.R.U32.HI R41, RZ, 0x18, R41 ;  /* 0x00000018ff297819 */ /* 0x000fe20000011629 */
[----:B------:R-:W-:Y:S01]  /*29f80*/  ST.E.U16 desc[UR4][R176.64+0xc0], R62 ;  /* 0x0000c03eb0007985 */ /* 0x000fe2000c101504 */
[----:B------:R-:W-:Y:S02]  /*29f90*/  LOP3.LUT R42, R42, 0xff, RZ, 0xc0, !PT ;  /* 0x000000ff2a2a7812 */ /* 0x000fe400078ec0ff */
[C---:B------:R-:W-:Y:S01]  /*29fa0*/  ISETP.GE.U32.AND P5, PT, R199.reuse, R41, PT ;  /* 0x00000029c700720c */ /* 0x040fe20003fa6070 */
[----:B------:R-:W-:Y:S01]  /*29fb0*/  IMAD.MOV.U32 R41, RZ, RZ, R243 ;  /* 0x000000ffff297224 */ /* 0x000fe200078e00f3 */
[----:B------:R-:W-:Y:S03]  /*29fc0*/  ISETP.GE.U32.AND P6, PT, R199, R42, PT ;  /* 0x0000002ac700720c */ /* 0x000fe60003fc6070 */
[----:B------:R-:W-:Y:S02]  /*29fd0*/  IMAD.MOV.U32 R83, RZ, RZ, R41 ;  /* 0x000000ffff537224 */ /* 0x000fe400078e0029 */
[----:B------:R-:W-:Y:S02]  /*29fe0*/  IMAD.MOV.U32 R41, RZ, RZ, R213 ;  /* 0x000000ffff297224 */ /* 0x000fe400078e00d5 */
[----:B------:R-:W-:Y:S02]  /*29ff0*/  IMAD.MOV.U32 R213, RZ, RZ, R239 ;  /* 0x000000ffffd57224 */ /* 0x000fe400078e00ef */
[----:B------:R-:W-:Y:S01]  /*2a000*/  MUFU.EX2 R239, R168 ;  /* 0x000000a800ef7308 */ /* 0x000fe20000000800 */
[----:B--2---:R1:W2:Y:S04]  /*2a010*/  LDL.S16 R145, [R1+0x1b8] ;  /* 0x0001b80001917983 */ /* 0x0042a80000100600 */
[----:B------:R-:W3:Y:S04]  /*2a020*/  LDL.LU R188, [R1+0x440] ;  /* 0x0004400001bc7983 */ /* 0x000ee80000300800 */
[----:B------:R-:W3:Y:S04]  /*2a030*/  LDL.LU R171, [R1+0x43c] ;  /* 0x00043c0001ab7983 */ /* 0x000ee80000300800 */
[----:B------:R1:W3:Y:S04]  /*2a040*/  LDL.S16 R36, [R1+0x1c4] ;  /* 0x0001c40001247983 */ /* 0x0002e80000100600 */
[----:B------:R1:W3:Y:S04]  /*2a050*/  LDL.S16 R243, [R1+0x1b4] ;  /* 0x0001b40001f37983 */ /* 0x0002e80000100600 */
[----:B------:R1:W3:Y:S01]  /*2a060*/  LDL.S16 R142, [R1+0x1b0] ;  /* 0x0001b000018e7983 */ /* 0x0002e20000100600 */
[----:B----4-:R-:W-:Y:S01]  /*2a070*/  MUFU.EX2 R244, R244 ;  /* 0x000000f400f47308 */ /* 0x010fe20000000800 */
[----:B--2---:R-:W-:Y:S05]  /*2a080*/  @!P6 HFMA2.BF16_V2 R145, -RZ.H0_H0, RZ.H0_H0, -R50.H0_H0 ;  /* 0x200000ffff91e231 */ /* 0x004fea0000340932 */
[----:B------:R2:W-:Y:S01]  /*2a090*/  @!P6 STL.S16 [R1+0x1b8], R145 ;  /* 0x0001b8910100e387 */ /* 0x0005e20000100600 */
[----:B---3--:R-:W-:Y:S01]  /*2a0a0*/  PRMT R171, R145, 0x7610, R171 ;  /* 0x0000761091ab7816 */ /* 0x008fe200000000ab */
[----:B------:R-:W-:Y:S05]  /*2a0b0*/  @!P5 HFMA2.BF16_V2 R36, -RZ.H0_H0, RZ.H0_H0, -R49.H0_H0 ;  /* 0x200000ffff24d231 */ /* 0x000fea0000340931 */
[----:B------:R-:W-:Y:S02]  /*2a0c0*/  PRMT R246, R36, 0x7610, R246 ;  /* 0x0000761024f67816 */ /* 0x000fe400000000f6 */
[----:B--2---:R-:W-:Y:S02]  /*2a0d0*/  PRMT R145, R50, 0x5410, R49 ;  /* 0x0000541032917816 */ /* 0x004fe40000000031 */
[----:B------:R-:W-:Y:S02]  /*2a0e0*/  @!P6 PRMT R50, R171, 0x5410, RZ ;  /* 0x00005410ab32e816 */ /* 0x000fe400000000ff */
[----:B------:R-:W-:Y:S01]  /*2a0f0*/  @!P5 PRMT R49, R246, 0x5410, RZ ;  /* 0x00005410f631d816 */ /* 0x000fe200000000ff */
[----:B------:R-:W2:Y:S01]  /*2a100*/  LDL.LU R171, [R1+0x438] ;  /* 0x0004380001ab7983 */ /* 0x000ea20000300800 */
[C---:B------:R-:W-:Y:S03]  /*2a110*/  ISETP.GE.U32.AND P6, PT, R199.reuse, R59, PT ;  /* 0x0000003bc700720c */ /* 0x040fe60003fc6070 */
[----:B------:R3:W-:Y:S01]  /*2a120*/  @!P5 STL.S16 [R1+0x1c4], R36 ;  /* 0x0001c4240100d387 */ /* 0x0007e20000100600 */
[----:B------:R-:W-:Y:S03]  /*2a130*/  ISETP.GE.U32.AND P5, PT, R199, R60, PT ;  /* 0x0000003cc700720c */ /* 0x000fe60003fa6070 */
[----:B------:R-:W-:Y:S04]  /*2a140*/  ST.E.U16 desc[UR4][R178.64+0xc0], R50 ;  /* 0x0000c032b2007985 */ /* 0x000fe8000c101504 */
[----:B------:R-:W-:Y:S04]  /*2a150*/  ST.E.U16 desc[UR4][R178.64+0xc2], R49 ;  /* 0x0000c231b2007985 */ /* 0x000fe8000c101504 */
[----:B---3--:R-:W3:Y:S01]  /*2a160*/  LDL.LU R36, [R1+0x434] ;  /* 0x0004340001247983 */ /* 0x008ee20000300800 */
[----:B--2---:R-:W-:Y:S10]  /*2a170*/  MUFU.EX2 R236, R171 ;  /* 0x000000ab00ec7308 */ /* 0x004ff40000000800 */
[----:B---3--:R-:W2:Y:S02]  /*2a180*/  MUFU.EX2 R246, R36 ;  /* 0x0000002400f67308 */ /* 0x008ea40000000800 */
[----:B--2---:R-:W-:Y:S01]  /*2a190*/  F2FP.BF16.F32.PACK_AB R58, R246, R244 ;  /* 0x000000f4f63a723e */ /* 0x004fe200000010ff */
[----:B------:R-:W2:Y:S03]  /*2a1a0*/  LDL.LU R36, [R1+0x430] ;  /* 0x0004300001247983 */ /* 0x000ea60000300800 */
[----:B------:R-:W-:Y:S01]  /*2a1b0*/  PRMT R57, R58, 0x7632, R57 ;  /* 0x000076323a397816 */ /* 0x000fe20000000039 */
[----:B------:R-:W-:Y:S04]  /*2a1c0*/  @!P5 HFMA2.BF16_V2 R243, -RZ.H0_H0, RZ.H0_H0, -R58.H0_H0 ;  /* 0x200000fffff3d231 */ /* 0x000fe8000034093a */
[----:B------:R-:W-:Y:S01]  /*2a1d0*/  @!P6 HFMA2.BF16_V2 R142, -RZ.H0_H0, RZ.H0_H0, -R57.H0_H0 ;  /* 0x200000ffff8ee231 */ /* 0x000fe20000340939 */
[----:B------:R-:W-:Y:S01]  /*2a1e0*/  PRMT R241, R243, 0x7610, R241 ;  /* 0x00007610f3f17816 */ /* 0x000fe200000000f1 */
[----:B------:R3:W-:Y:S03]  /*2a1f0*/  @!P5 STL.S16 [R1+0x1b4], R243 ;  /* 0x0001b4f30100d387 */ /* 0x0007e60000100600 */
[----:B------:R-:W-:Y:S01]  /*2a200*/  PRMT R238, R142, 0x7610, R238 ;  /* 0x000076108eee7816 */ /* 0x000fe200000000ee */
[----:B------:R4:W-:Y:S01]  /*2a210*/  @!P6 STL.S16 [R1+0x1b0], R142 ;  /* 0x0001b08e0100e387 */ /* 0x0009e20000100600 */
[----:B---3--:R-:W-:Y:S01]  /*2a220*/  MUFU.EX2 R243, R38 ;  /* 0x0000002600f37308 */ /* 0x008fe20000000800 */
[----:B----4-:R-:W-:Y:S02]  /*2a230*/  PRMT R142, R58, 0x5410, R57 ;  /* 0x000054103a8e7816 */ /* 0x010fe40000000039 */
[----:B------:R-:W-:Y:S02]  /*2a240*/  @!P6 PRMT R57, R238, 0x5410, RZ ;  /* 0x00005410ee39e816 */ /* 0x000fe400000000ff */
[----:B------:R-:W-:Y:S01]  /*2a250*/  @!P5 PRMT R58, R241, 0x5410, RZ ;  /* 0x00005410f13ad816 */ /* 0x000fe200000000ff */
[----:B------:R1:W3:Y:S01]  /*2a260*/  LDL.S16 R238, [R1+0x19c] ;  /* 0x00019c0001ee7983 */ /* 0x0002e20000100600 */
[C---:B------:R-:W-:Y:S03]  /*2a270*/  ISETP.GE.U32.AND P6, PT, R199.reuse, R149, PT ;  /* 0x00000095c700720c */ /* 0x040fe60003fc6070 */
[----:B------:R-:W4:Y:S01]  /*2a280*/  MUFU.EX2 R241, R37 ;  /* 0x0000002500f17308 */ /* 0x000f220000000800 */
[----:B------:R-:W-:Y:S01]  /*2a290*/  ISETP.GE.U32.AND P5, PT, R199, R56, PT ;  /* 0x00000038c700720c */ /* 0x000fe20003fa6070 */
[----:B------:R-:W-:Y:S01]  /*2a2a0*/  IMAD.MOV.U32 R149, RZ, RZ, R232 ;  /* 0x000000ffff957224 */ /* 0x000fe200078e00e8 */
[----:B------:R-:W-:Y:S04]  /*2a2b0*/  ST.E.U16 desc[UR4][R174.64+0xd0], R58 ;  /* 0x0000d03aae007985 */ /* 0x000fe8000c101504 */
[----:B------:R-:W-:Y:S01]  /*2a2c0*/  ST.E.U16 desc[UR4][R174.64+0xd2], R57 ;  /* 0x0000d239ae007985 */ /* 0x000fe2000c101504 */
[----:B----4-:R-:W-:Y:S03]  /*2a2d0*/  F2FP.BF16.F32.PACK_AB R60, R243, R241 ;  /* 0x000000f1f33c723e */ /* 0x010fe600000010ff */
[----:B------:R-:W4:Y:S01]  /*2a2e0*/  LDL.LU R37, [R1+0x42c] ;  /* 0x00042c0001257983 */ /* 0x000f220000300800 */
[----:B------:R-:W-:Y:S03]  /*2a2f0*/  PRMT R59, R60, 0x7632, R59 ;  /* 0x000076323c3b7816 */ /* 0x000fe6000000003b */
[----:B------:R1:W2:Y:S04]  /*2a300*/  LDL.S16 R81, [R1+0x198] ;  /* 0x0001980001517983 */ /* 0x0002a80000100600 */
[----:B------:R-:W4:Y:S04]  /*2a310*/  LDL.LU R38, [R1+0x428] ;  /* 0x0004280001267983 */ /* 0x000f280000300800 */
[----:B------:R1:W4:Y:S04]  /*2a320*/  LDL.S16 R232, [R1+0x18c] ;  /* 0x00018c0001e87983 */ /* 0x0003280000100600 */
[----:B------:R1:W4:Y:S01]  /*2a330*/  LDL.S16 R82, [R1+0x188] ;  /* 0x0001880001527983 */ /* 0x0003220000100600 */
[----:B---3--:R-:W-:Y:S05]  /*2a340*/  @!P5 HFMA2.BF16_V2 R238, -RZ.H0_H0, RZ.H0_H0, -R60.H0_H0 ;  /* 0x200000ffffeed231 */ /* 0x008fea000034093c */
[----:B------:R-:W-:Y:S01]  /*2a350*/  PRMT R235, R238, 0x7610, R235 ;  /* 0x00007610eeeb7816 */ /* 0x000fe200000000eb */
[----:B------:R3:W-:Y:S01]  /*2a360*/  @!P5 STL.S16 [R1+0x19c], R238 ;  /* 0x00019cee0100d387 */ /* 0x0007e20000100600 */
[----:B--2---:R-:W-:Y:S05]  /*2a370*/  @!P6 HFMA2.BF16_V2 R81, -RZ.H0_H0, RZ.H0_H0, -R59.H0_H0 ;  /* 0x200000ffff51e231 */ /* 0x004fea000034093b */
[----:B------:R-:W-:Y:S01]  /*2a380*/  PRMT R234, R81, 0x7610, R234 ;  /* 0x0000761051ea7816 */ /* 0x000fe200000000ea */
[----:B------:R2:W-:Y:S01]  /*2a390*/  @!P6 STL.S16 [R1+0x198], R81 ;  /* 0x000198510100e387 */ /* 0x0005e20000100600 */
[----:B---3--:R-:W3:Y:S02]  /*2a3a0*/  MUFU.EX2 R238, R39 ;  /* 0x0000002700ee7308 */ /* 0x008ee40000000800 */
[----:B---3--:R-:W-:Y:S01]  /*2a3b0*/  F2FP.BF16.F32.PACK_AB R46, R239, R238 ;  /* 0x000000eeef2e723e */ /* 0x008fe200000010ff */
[----:B------:R-:W3:Y:S03]  /*2a3c0*/  LDL.LU R39, [R1+0x424] ;  /* 0x0004240001277983 */ /* 0x000ee60000300800 */
[----:B------:R-:W-:Y:S01]  /*2a3d0*/  PRMT R45, R46, 0x7632, R45 ;  /* 0x000076322e2d7816 */ /* 0x000fe2000000002d */
[----:B----4-:R-:W-:Y:S01]  /*2a3e0*/  @!P3 HFMA2.BF16_V2 R232, -RZ.H0_H0, RZ.H0_H0, -R46.H0_H0 ;  /* 0x200000ffffe8b231 */ /* 0x010fe2000034092e */
[----:B------:R1:W5:Y:S01]  /*2a3f0*/  LDL.LU R168, [R1+0x420] ;  /* 0x0004200001a87983 */ /* 0x0003620000300800 */
[----:B--2---:R-:W-:Y:S02]  /*2a400*/  PRMT R81, R60, 0x5410, R59 ;  /* 0x000054103c517816 */ /* 0x004fe4000000003b */
[----:B------:R-:W-:Y:S01]  /*2a410*/  @!P5 PRMT R60, R235, 0x5410, RZ ;  /* 0x00005410eb3cd816 */ /* 0x000fe200000000ff */
[----:B------:R2:W-:Y:S01]  /*2a420*/  @!P3 STL.S16 [R1+0x18c], R232 ;  /* 0x00018ce80100b387 */ /* 0x0005e20000100600 */
[----:B------:R-:W-:Y:S01]  /*2a430*/  PRMT R89, R232, 0x7610, R89 ;  /* 0x00007610e8597816 */ /* 0x000fe20000000059 */
[----:B------:R-:W-:Y:S01]  /*2a440*/  @!P2 HFMA2.BF16_V2 R82, -RZ.H0_H0, RZ.H0_H0, -R45.H0_H0 ;  /* 0x200000ffff52a231 */ /* 0x000fe2000034092d */
[----:B------:R-:W-:Y:S01]  /*2a450*/  @!P6 PRMT R59, R234, 0x5410, RZ ;  /* 0x00005410ea3be816 */ /* 0x000fe200000000ff */
[----:B------:R-:W-:Y:S01]  /*2a460*/  ST.E.U16 desc[UR4][R172.64+0xd0], R60 ;  /* 0x0000d03cac007985 */ /* 0x000fe2000c101504 */
[C---:B------:R-:W-:Y:S01]  /*2a470*/  ISETP.GE.U32.AND P5, PT, R199.reuse, R151, PT ;  /* 0x00000097c700720c */ /* 0x040fe20003fa6070 */
[----:B------:R-:W-:Y:S01]  /*2a480*/  MUFU.EX2 R234, R237 ;  /* 0x000000ed00ea7308 */ /* 0x000fe20000000800 */
[----:B------:R-:W-:Y:S01]  /*2a490*/  PRMT R84, R82, 0x7610, R84 ;  /* 0x0000761052547816 */ /* 0x000fe20000000054 */
[----:B------:R4:W-:Y:S01]  /*2a4a0*/  @!P2 STL.S16 [R1+0x188], R82 ;  /* 0x000188520100a387 */ /* 0x0009e20000100600 */
[----:B------:R-:W-:Y:S03]  /*2a4b0*/  ISETP.GE.U32.AND P6, PT, R199, R150, PT ;  /* 0x00000096c700720c */ /* 0x000fe60003fc6070 */
[----:B------:R1:W3:Y:S04]  /*2a4c0*/  LDL.S16 R235, [R1+0x184] ;  /* 0x0001840001eb7983 */ /* 0x0002e80000100600 */
[----:B------:R-:W-:Y:S01]  /*2a4d0*/  ST.E.U16 desc[UR4][R172.64+0xd2], R59 ;  /* 0x0000d23bac007985 */ /* 0x000fe2000c101504 */
[----:B--2---:R-:W2:Y:S01]  /*2a4e0*/  MUFU.EX2 R232, R169 ;  /* 0x000000a900e87308 */ /* 0x004ea20000000800 */
[----:B----4-:R-:W-:Y:S02]  /*2a4f0*/  PRMT R82, R46, 0x5410, R45 ;  /* 0x000054102e527816 */ /* 0x010fe4000000002d */
[----:B------:R-:W-:Y:S02]  /*2a500*/  @!P2 PRMT R45, R84, 0x5410, RZ ;  /* 0x00005410542da816 */ /* 0x000fe400000000ff */
[----:B------:R-:W-:Y:S01]  /*2a510*/  @!P3 PRMT R46, R89, 0x5410, RZ ;  /* 0x00005410592eb816 */ /* 0x000fe200000000ff */
[----:B------:R-:W-:Y:S02]  /*2a520*/  IMAD.MOV.U32 R89, RZ, RZ, R240 ;  /* 0x000000ffff597224 */ /* 0x000fe400078e00f0 */
[----:B------:R-:W-:Y:S02]  /*2a530*/  ST.E.U16 desc[UR4][R176.64+0xd0], R45 ;  /* 0x0000d02db0007985 */ /* 0x000fe4000c101504 */
[----:B------:R-:W4:Y:S01]  /*2a540*/  MUFU.EX2 R240, R188 ;  /* 0x000000bc00f07308 */ /* 0x000f220000000800 */
[----:B--2---:R-:W-:Y:S01]  /*2a550*/  F2FP.BF16.F32.PACK_AB R48, R234, R232 ;  /* 0x000000e8ea30723e */ /* 0x004fe200000010ff */
[----:B------:R-:W-:Y:S01]  /*2a560*/  IMAD.MOV.U32 R50, RZ, RZ, R89 ;  /* 0x000000ffff327224 */ /* 0x000fe200078e0059 */
[----:B------:R1:W5:Y:S02]  /*2a570*/  LDL.LU R169, [R1+0x41c] ;  /* 0x00041c0001a97983 */ /* 0x0003640000300800 */
[----:B------:R-:W-:Y:S02]  /*2a580*/  PRMT R47, R48, 0x7632, R47 ;  /* 0x00007632302f7816 */ /* 0x000fe4000000002f */
[----:B------:R1:W2:Y:S04]  /*2a590*/  LDL.S16 R77, [R1+0x180] ;  /* 0x00018000014d7983 */ /* 0x0002a80000100600 */
[----:B------:R-:W2:Y:S04]  /*2a5a0*/  LDL.LU R237, [R1+0x418] ;  /* 0x0004180001ed7983 */ /* 0x000ea80000300800 */
[----:B------:R1:W2:Y:S01]  /*2a5b0*/  LDL.S16 R85, [R1+0x17c] ;  /* 0x00017c0001557983 */ /* 0x0002a20000100600 */
[----:B----4-:R-:W-:Y:S03]  /*2a5c0*/  F2FP.BF16.F32.PACK_AB R54, R240, R236 ;  /* 0x000000ecf036723e */ /* 0x010fe600000010ff */
[----:B------:R1:W4:Y:S01]  /*2a5d0*/  LDL.S16 R84, [R1+0x178] ;  /* 0x0001780001547983 */ /* 0x0003220000100600 */
[C---:B------:R-:W-:Y:S03]  /*2a5e0*/  PRMT R53, R54.reuse, 0x7632, R53 ;  /* 0x0000763236357816 */ /* 0x040fe60000000035 */
[----:B------:R-:W-:Y:S01]  /*2a5f0*/  ST.E.U16 desc[UR4][R176.64+0xce], R46 ;  /* 0x0000ce2eb0007985 */ /* 0x000fe2000c101504 */
[----:B------:R-:W-:Y:S01]  /*2a600*/  PRMT R78, R54, 0x5410, R53 ;  /* 0x00005410364e7816 */ /* 0x000fe20000000035 */
[----:B---3--:R-:W-:Y:S05]  /*2a610*/  @!P1 HFMA2.BF16_V2 R235, -RZ.H0_H0, RZ.H0_H0, -R48.H0_H0 ;  /* 0x200000ffffeb9231 */ /* 0x008fea0000340930 */
[----:B------:R-:W-:Y:S01]  /*2a620*/  PRMT R233, R235, 0x7610, R233 ;  /* 0x00007610ebe97816 */ /* 0x000fe200000000e9 */
[----:B------:R3:W-:Y:S02]  /*2a630*/  @!P1 STL.S16 [R1+0x184], R235 ;  /* 0x000184eb01009387 */ /* 0x0007e40000100600 */
[----:B---3--:R-:W-:Y:S01]  /*2a640*/  MUFU.EX2 R235, R209 ;  /* 0x000000d100eb7308 */ /* 0x008fe20000000800 */
[----:B--2---:R-:W-:Y:S05]  /*2a650*/  @!P0 HFMA2.BF16_V2 R77, -RZ.H0_H0, RZ.H0_H0, -R47.H0_H0 ;  /* 0x200000ffff4d8231 */ /* 0x004fea000034092f */
[----:B------:R-:W-:Y:S01]  /*2a660*/  PRMT R92, R77, 0x7610, R92 ;  /* 0x000076104d5c7816 */ /* 0x000fe2000000005c */
[----:B------:R2:W-:Y:S01]  /*2a670*/  @!P0 STL.S16 [R1+0x180], R77 ;  /* 0x0001804d01008387 */ /* 0x0005e20000100600 */
[----:B------:R-:W-:Y:S03]  /*2a680*/  @!P5 HFMA2.BF16_V2 R85, -RZ.H0_H0, RZ.H0_H0, -R54.H0_H0 ;  /* 0x200000ffff55d231 */ /* 0x000fe60000340936 */
[----:B------:R-:W3:Y:S01]  /*2a690*/  LDL.LU R171, [R1+0x414] ;  /* 0x0004140001ab7983 */ /* 0x000ee20000300800 */
[----:B----4-:R-:W-:Y:S01]  /*2a6a0*/  @!P6 HFMA2.BF16_V2 R84, -RZ.H0_H0, RZ.H0_H0, -R53.H0_H0 ;  /* 0x200000ffff54e231 */ /* 0x010fe20000340935 */
[----:B------:R-:W-:Y:S02]  /*2a6b0*/  PRMT R79, R85, 0x7610, R79 ;  /* 0x00007610554f7816 */ /* 0x000fe4000000004f */
[----:B------:R-:W4:Y:S02]  /*2a6c0*/  LDL.LU R188, [R1+0x410] ;  /* 0x0004100001bc7983 */ /* 0x000f240000300800 */
[----:B------:R-:W-:Y:S02]  /*2a6d0*/  PRMT R76, R84, 0x7610, R76 ;  /* 0x00007610544c7816 */ /* 0x000fe4000000004c */
[----:B------:R1:W-:Y:S01]  /*2a6e0*/  @!P5 STL.S16 [R1+0x17c], R85 ;  /* 0x00017c550100d387 */ /* 0x0003e20000100600 */
[----:B------:R-:W-:Y:S02]  /*2a6f0*/  @!P5 PRMT R54, R79, 0x5410, RZ ;  /* 0x000054104f36d816 */ /* 0x000fe400000000ff */
[----:B------:R-:W-:Y:S01]  /*2a700*/  @!P6 PRMT R53, R76, 0x5410, RZ ;  /* 0x000054104c35e816 */ /* 0x000fe200000000ff */
[----:B------:R1:W-:Y:S01]  /*2a710*/  @!P6 STL.S16 [R1+0x178], R84 ;  /* 0x000178540100e387 */ /* 0x0003e20000100600 */
[C---:B------:R-:W-:Y:S02]  /*2a720*/  ISETP.GE.U32.AND P5, PT, R199.reuse, R152, PT ;  /* 0x00000098c700720c */ /* 0x040fe40003fa6070 */
[----:B------:R-:W-:Y:S02]  /*2a730*/  ISETP.GE.U32.AND P6, PT, R199, R153, PT ;  /* 0x00000099c700720c */ /* 0x000fe40003fc6070 */
[----:B--2---:R-:W-:Y:S02]  /*2a740*/  PRMT R77, R48, 0x5410, R47 ;  /* 0x00005410304d7816 */ /* 0x004fe4000000002f */
[----:B------:R-:W-:Y:S02]  /*2a750*/  @!P1 PRMT R48, R233, 0x5410, RZ ;  /* 0x00005410e9309816 */ /* 0x000fe400000000ff */
[----:B------:R-:W-:Y:S01]  /*2a760*/  @!P0 PRMT R47, R92, 0x5410, RZ ;  /* 0x000054105c2f8816 */ /* 0x000fe200000000ff */
[----:B------:R-:W2:Y:S01]  /*2a770*/  MUFU.EX2 R233, R210 ;  /* 0x000000d200e97308 */ /* 0x000ea20000000800 */
[----:B------:R-:W-:Y:S01]  /*2a780*/  ISETP.GE.U32.AND P1, PT, R199, R51, PT ;  /* 0x00000033c700720c */ /* 0x000fe20003f26070 */
[----:B------:R-:W-:Y:S01]  /*2a790*/  ST.E.U16 desc[UR4][R178.64+0xd0], R48 ;  /* 0x0000d030b2007985 */ /* 0x000fe2000c101504 */
[----:B------:R-:W-:Y:S02]  /*2a7a0*/  IMAD.MOV.U32 R92, RZ, RZ, R90 ;  /* 0x000000ffff5c7224 */ /* 0x000fe400078e005a */
[----:B------:R-:W-:Y:S01]  /*2a7b0*/  IMAD.MOV.U32 R90, RZ, RZ, R41 ;  /* 0x000000ffff5a7224 */ /* 0x000fe200078e0029 */
[----:B------:R-:W-:Y:S01]  /*2a7c0*/  SHF.R.U32.HI R41, RZ, 0x8, R43 ;  /* 0x00000008ff297819 */ /* 0x000fe2000001162b */
[----:B------:R-:W-:Y:S01]  /*2a7d0*/  ST.E.U16 desc[UR4][R178.64+0xd2], R47 ;  /* 0x0000d22fb2007985 */ /* 0x000fe2000c101504 */
[----:B-1----:R-:W-:Y:S02]  /*2a7e0*/  IMAD.MOV.U32 R85, RZ, RZ, R149 ;  /* 0x000000ffff557224 */ /* 0x002fe400078e0095 */
[----:B------:R-:W-:Y:S01]  /*2a7f0*/  LOP3.LUT R41, R41, 0xffff, RZ, 0xc0, !PT ;  /* 0x0000ffff29297812 */ /* 0x000fe200078ec0ff */
[----:B------:R1:W-:Y:S01]  /*2a800*/  ST.E.U16 desc[UR4][R174.64+0xe0], R54 ;  /* 0x0000e036ae007985 */ /* 0x0003e2000c101504 */
[----:B------:R-:W-:Y:S02]  /*2a810*/  IMAD.MOV.U32 R84, RZ, RZ, R231 ;  /* 0x000000ffff547224 */ /* 0x000fe400078e00e7 */
[----:B------:R-:W-:Y:S01]  /*2a820*/  ISETP.GE.U32.AND P0, PT, R199, R41, PT ;  /* 0x00000029c700720c */ /* 0x000fe20003f06070 */
[----:B------:R-:W-:Y:S01]  /*2a830*/  ST.E.U16 desc[UR4][R174.64+0xe2], R53 ;  /* 0x0000e235ae007985 */ /* 0x000fe2000c101504 */
[----:B------:R-:W-:Y:S01]  /*2a840*/  MUFU.EX2 R231, R207 ;  /* 0x000000cf00e77308 */ /* 0x000fe20000000800 */
[----:B--2---:R-:W-:Y:S01]  /*2a850*/  F2FP.BF16.F32.PACK_AB R56, R235, R233 ;  /* 0x000000e9eb38723e */ /* 0x004fe200000010ff */
[----:B------:R-:W-:Y:S01]  /*2a860*/  IMAD.MOV.U32 R149, RZ, RZ, R83 ;  /* 0x000000ffff957224 */ /* 0x000fe200078e0053 */
[----:B------:R2:W5:Y:S01]  /*2a870*/  LDL.LU R210, [R1+0x40c] ;  /* 0x00040c0001d27983 */ /* 0x0005620000300800 */
[----:B------:R-:W-:Y:S01]  /*2a880*/  IMAD.MOV.U32 R83, RZ, RZ, R213 ;  /* 0x000000ffff537224 */ /* 0x000fe200078e00d5 */
[----:B------:R-:W-:Y:S01]  /*2a890*/  PRMT R55, R56, 0x7632, R55 ;  /* 0x0000763238377816 */ /* 0x000fe20000000037 */
[----:B------:R-:W-:Y:S01]  /*2a8a0*/  IMAD.MOV.U32 R213, RZ, RZ, R230 ;  /* 0x000000ffffd57224 */ /* 0x000fe200078e00e6 */
[----:B------:R2:W5:Y:S03]  /*2a8b0*/  LDL.LU R209, [R1+0x408] ;  /* 0x0004080001d17983 */ /* 0x0005660000300800 */
[----:B------:R-:W1:Y:S01]  /*2a8c0*/  MUFU.EX2 R230, R208 ;  /* 0x000000d000e67308 */ /* 0x000e620000000800 */
[----:B------:R-:W-:Y:S01]  /*2a8d0*/  IMAD.MOV.U32 R151, RZ, RZ, R92 ;  /* 0x000000ffff977224 */ /* 0x000fe200078e005c */
[----:B------:R2:W2:Y:S01]  /*2a8e0*/  LDL.S16 R76, [R1+0x170] ;  /* 0x00017000014c7983 */ /* 0x0004a20000100600 */
[----:B------:R-:W-:Y:S02]  /*2a8f0*/  IMAD.MOV.U32 R92, RZ, RZ, R227 ;  /* 0x000000ffff5c7224 */ /* 0x000fe400078e00e3 */
[----:B------:R-:W-:Y:S01]  /*2a900*/  IMAD.MOV.U32 R88, RZ, RZ, R151 ;  /* 0x000000ffff587224 */ /* 0x000fe200078e0097 */
[----:B------:R2:W3:Y:S04]  /*2a910*/  LDL.S16 R86, [R1+0x16c] ;  /* 0x00016c0001567983 */ /* 0x0004e80000100600 */
[----:B------:R-:W-:Y:S01]  /*2a920*/  MUFU.EX2 R227, R205 ;  /* 0x000000cd00e37308 */ /* 0x000fe20000000800 */
[----:B------:R-:W-:Y:S01]  /*2a930*/  IMAD.MOV.U32 R151, RZ, RZ, R92 ;  /* 0x000000ffff977224 */ /* 0x000fe200078e005c */
[----:B------:R2:W4:Y:S01]  /*2a940*/  LDL.S16 R79, [R1+0x15c] ;  /* 0x00015c00014f7983 */ /* 0x0005220000100600 */
[----:B------:R-:W-:Y:S02]  /*2a950*/  IMAD.MOV.U32 R92, RZ, RZ, R90 ;  /* 0x000000ffff5c7224 */ /* 0x000fe400078e005a */
[----:B------:R-:W-:Y:S05]  /*2a960*/  IMAD.MOV.U32 R90, RZ, RZ, R228 ;  /* 0x000000ffff5a7224 */ /* 0x000fea00078e00e4 */
[----:B------:R-:W-:Y:S01]  /*2a970*/  MUFU.EX2 R228, R204 ;  /* 0x000000cc00e47308 */ /* 0x000fe20000000800 */
[----:B-1----:R-:W-:Y:S01]  /*2a980*/  F2FP.BF16.F32.PACK_AB R42, R231, R230 ;  /* 0x000000e6e72a723e */ /* 0x002fe200000010ff */
[----:B------:R-:W-:Y:S02]  /*2a990*/  IMAD.MOV.U32 R152, RZ, RZ, R151 ;  /* 0x000000ffff987224 */ /* 0x000fe400078e0097 */
[----:B------:R-:W-:Y:S02]  /*2a9a0*/  IMAD.MOV.U32 R151, RZ, RZ, R90 ;  /* 0x000000ffff977224 */ /* 0x000fe400078e005a */
[----:B------:R-:W-:Y:S02]  /*2a9b0*/  IMAD.MOV.U32 R93, RZ, RZ, R92 ;  /* 0x000000ffff5d7224 */ /* 0x000fe400078e005c */
[----:B------:R-:W-:Y:S02]  /*2a9c0*/  IMAD.MOV.U32 R92, RZ, RZ, R213 ;  /* 0x000000ffff5c7224 */ /* 0x000fe400078e00d5 */
[----:B------:R-:W-:Y:S01]  /*2a9d0*/  MUFU.EX2 R213, R195 ;  /* 0x000000c300d57308 */ /* 0x000fe20000000800 */
[----:B------:R-:W-:Y:S02]  /*2a9e0*/  IMAD.MOV.U32 R54, RZ, RZ, R50 ;  /* 0x000000ffff367224 */ /* 0x000fe400078e0032 */
[----:B--2---:R-:W-:Y:S02]  /*2a9f0*/  @!P5 HFMA2.BF16_V2 R76, -RZ.H0_H0, RZ.H0_H0, -R56.H0_H0 ;  /* 0x200000ffff4cd231 */ /* 0x004fe40000340938 */
[----:B---3--:R-:W-:Y:S03]  /*2aa00*/  @!P6 HFMA2.BF16_V2 R86, -RZ.H0_H0, RZ.H0_H0, -R55.H0_H0 ;  /* 0x200000ffff56e231 */ /* 0x008fe60000340937 */
[----:B------:R-:W-:Y:S01]  /*2aa10*/  PRMT R51, R76, 0x7610, R51 ;  /* 0x000076104c337816 */ /* 0x000fe20000000033 */
[----:B------:R1:W-:Y:S01]  /*2aa20*/  @!P5 STL.S16 [R1+0x170], R76 ;  /* 0x0001704c0100d387 */ /* 0x0003e20000100600 */
[----:B------:R-:W-:Y:S03]  /*2aa30*/  PRMT R41, R86, 0x7610, R41 ;  /* 0x0000761056297816 */ /* 0x000fe60000000029 */
[----:B------:R2:W-:Y:S04]  /*2aa40*/  @!P6 STL.S16 [R1+0x16c], R86 ;  /* 0x00016c560100e387 */ /* 0x0005e80000100600 */
[----:B------:R3:W5:Y:S04]  /*2aa50*/  LDL.LU R208, [R1+0x404] ;  /* 0x0004040001d07983 */ /* 0x0007680000300800 */
[----:B------:R3:W5:Y:S01]  /*2aa60*/  LDL.LU R207, [R1+0x400] ;  /* 0x0004000001cf7983 */ /* 0x0007620000300800 */
[----:B-1----:R-:W-:Y:S02]  /*2aa70*/  PRMT R76, R56, 0x5410, R55 ;  /* 0x00005410384c7816 */ /* 0x002fe40000000037 */
[----:B------:R-:W-:Y:S02]  /*2aa80*/  @!P6 PRMT R55, R41, 0x5410, RZ ;  /* 0x000054102937e816 */ /* 0x000fe400000000ff */
[----:B------:R-:W-:Y:S01]  /*2aa90*/  LOP3.LUT R41, R44, 0xff, RZ, 0xc0, !PT ;  /* 0x000000ff2c297812 */ /* 0x000fe200078ec0ff */
[----:B--2---:R-:W-:Y:S01]  /*2aaa0*/  IMAD.MOV.U32 R86, RZ, RZ, R85 ;  /* 0x000000ffff567224 */ /* 0x004fe200078e0055 */
[----:B------:R-:W-:Y:S01]  /*2aab0*/  @!P5 PRMT R56, R51, 0x5410, RZ ;  /* 0x000054103338d816 */ /* 0x000fe200000000ff */
[----:B------:R-:W-:Y:S01]  /*2aac0*/  ST.E.U16 desc[UR4][R172.64+0xe2], R55 ;  /* 0x0000e237ac007985 */ /* 0x000fe2000c101504 */
[C---:B------:R-:W-:Y:S01]  /*2aad0*/  ISETP.GE.U32.AND P2, PT, R199.reuse, R41, PT ;  /* 0x00000029c700720c */ /* 0x040fe20003f46070 */
[----:B------:R-:W-:Y:S01]  /*2aae0*/  IMAD.MOV.U32 R85, RZ, RZ, R226 ;  /* 0x000000ffff557224 */ /* 0x000fe200078e00e2 */
[C---:B------:R-:W-:Y:S01]  /*2aaf0*/  PRMT R41, R42.reuse, 0x7632, R41 ;  /* 0x000076322a297816 */ /* 0x040fe20000000029 */
[----:B------:R1:W2:Y:S01]  /*2ab00*/  MUFU.EX2 R226, R206 ;  /* 0x000000ce00e27308 */ /* 0x0002a20000000800 */
[C---:B------:R-:W-:Y:S01]  /*2ab10*/  ISETP.GE.U32.AND P5, PT, R199.reuse, R155, PT ;  /* 0x0000009bc700720c */ /* 0x040fe20003fa6070 */
[----:B------:R-:W-:Y:S01]  /*2ab20*/  ST.E.U16 desc[UR4][R172.64+0xe0], R56 ;  /* 0x0000e038ac007985 */ /* 0x000fe2000c101504 */
[----:B------:R-:W-:Y:S01]  /*2ab30*/  ISETP.GE.U32.AND P6, PT, R199, R154, PT ;  /* 0x0000009ac700720c */ /* 0x000fe20003fc6070 */
[----:B------:R-:W-:Y:S06]  /*2ab40*/  IMAD.MOV.U32 R155, RZ, RZ, R88 ;  /* 0x000000ffff9b7224 */ /* 0x000fec00078e0058 */
[----:B----4-:R-:W-:Y:S05]  /*2ab50*/  @!P2 HFMA2.BF16_V2 R79, -RZ.H0_H0, RZ.H0_H0, -R42.H0_H0 ;  /* 0x200000ffff4fa231 */ /* 0x010fea000034092a */
[----:B------:R-:W-:Y:S01]  /*2ab60*/  PRMT R43, R79, 0x7610, R43 ;  /* 0x000076104f2b7816 */ /* 0x000fe2000000002b */
[----:B------:R4:W-:Y:S04]  /*2ab70*/  @!P2 STL.S16 [R1+0x15c], R79 ;  /* 0x00015c4f0100a387 */ /* 0x0009e80000100600 */
[----:B------:R3:W2:Y:S04]  /*2ab80*/  LDL.S16 R51, [R1+0x168] ;  /* 0x0001680001337983 */ /* 0x0006a80000100600 */
[----:B------:R3:W3:Y:S04]  /*2ab90*/  LDL.S16 R73, [R1+0x158] ;  /* 0x0001580001497983 */ /* 0x0006e80000100600 */
[----:B------:R1:W3:Y:S01]  /*2aba0*/  LDL.S16 R87, [R1+0x164] ;  /* 0x0001640001577983 */ /* 0x0002e20000100600 */
[----:B----4-:R-:W-:Y:S02]  /*2abb0*/  PRMT R79, R42, 0x5410, R41 ;  /* 0x000054102a4f7816 */ /* 0x010fe40000000029 */
[----:B------:R-:W-:Y:S02]  /*2abc0*/  @!P2 PRMT R42, R43, 0x5410, RZ ;  /* 0x000054102b2aa816 */ /* 0x000fe400000000ff */
[----:B------:R-:W-:Y:S03]  /*2abd0*/  LOP3.LUT R43, R44, 0xffff, RZ, 0xc0, !PT ;  /* 0x0000ffff2c2b7812 */ /* 0x000fe600078ec0ff */
[----:B------:R-:W-:Y:S01]  /*2abe0*/  ST.E.U16 desc[UR4][R176.64+0xde], R42 ;  /* 0x0000de2ab0007985 */ /* 0x000fe2000c101504 */
[----:B------:R-:W-:Y:S04]  /*2abf0*/  SHF.R.U32.HI R43, RZ, 0x8, R43 ;  /* 0x00000008ff2b7819 */ /* 0x000fe8000001162b */
[----:B------:R-:W-:Y:S04]  /*2ac00*/  LOP3.LUT R43, R43, 0xffff, RZ, 0xc0, !PT ;  /* 0x0000ffff2b2b7812 */ /* 0x000fe800078ec0ff */
[----:B------:R-:W-:Y:S11]  /*2ac10*/  ISETP.GE.U32.AND P2, PT, R199, R43, PT ;  /* 0x0000002bc700720c */ /* 0x000ff60003f46070 */
[----:B------:R-:W-:Y:S02]  /*2ac20*/  @!UPT UIADD3 URZ, URZ, URZ, URZ ;  /* 0x0000003f3f3ff290 */ /* 0x000fe4000fffe03f */
[----:B--2---:R-:W-:Y:S05]  /*2ac30*/  @!P2 HFMA2.BF16_V2 R51, -RZ.H0_H0, RZ.H0_H0, -R41.H0_H0 ;  /* 0x200000ffff33a231 */ /* 0x004fea0000340929 */
[----:B------:R-:W-:Y:S01]  /*2ac40*/  PRMT R43, R51, 0x7610, R43 ;  /* 0x00007610332b7816 */ /* 0x000fe2000000002b */
[----:B------:R2:W-:Y:S03]  /*2ac50*/  @!P2 STL.S16 [R1+0x168], R51 ;  /* 0x000168330100a387 */ /* 0x0005e60000100600 */
[----:B------:R-:W-:Y:S01]  /*2ac60*/  @!P2 PRMT R41, R43, 0x5410, RZ ;  /* 0x000054102b29a816 */ /* 0x000fe200000000ff */
[----:B-1----:R1:W5:Y:S01]  /*2ac70*/  LDL.LU R206, [R1+0x3fc] ;  /* 0x0003fc0001ce7983 */ /* 0x0023620000300800 */
[--C-:B------:R-:W-:Y:S03]  /*2ac80*/  SHF.R.U32.HI R43, RZ, 0x10, R44.reuse ;  /* 0x00000010ff2b7819 */ /* 0x100fe6000001162c */
[----:B------:R1:W5:Y:S01]  /*2ac90*/  LDL.LU R205, [R1+0x3f8] ;  /* 0x0003f80001cd7983 */ /* 0x0003620000300800 */
[----:B------:R-:W-:Y:S03]  /*2aca0*/  LOP3.LUT R43, R43, 0xff, RZ, 0xc0, !PT ;  /* 0x000000ff2b2b7812 */ /* 0x000fe600078ec0ff */
[----:B------:R-:W-:Y:S01]  /*2acb0*/  ST.E.U16 desc[UR4][R176.64+0xe0], R41 ;  /* 0x0000e029b0007985 */ /* 0x000fe2000c101504 */
[----:B------:R-:W-:Y:S02]  /*2acc0*/  ISETP.GE.U32.AND P3, PT, R199, R43, PT ;  /* 0x0000002bc700720c */ /* 0x000fe40003f66070 */
[----:B--2---:R-:W-:Y:S02]  /*2acd0*/  SHF.R.U32.HI R51, RZ, 0x18, R44 ;  /* 0x00000018ff337819 */ /* 0x004fe4000001162c */
[----:B------:R-:W-:Y:S02]  /*2ace0*/  F2FP.BF16.F32.PACK_AB R44, R227, R226 ;  /* 0x000000e2e32c723e */ /* 0x000fe400000010ff */
[----:B------:R-:W-:Y:S02]  /*2acf0*/  ISETP.GE.U32.AND P2, PT, R199, R51, PT ;  /* 0x00000033c700720c */ /* 0x000fe40003f46070 */
[C---:B------:R-:W-:Y:S05]  /*2ad00*/  PRMT R43, R44.reuse, 0x7632, R43 ;  /* 0x000076322c2b7816 */ /* 0x040fea000000002b */
[----:B---3--:R-:W-:Y:S05]  /*2ad10*/  @!P3 HFMA2.BF16_V2 R73, -RZ.H0_H0, RZ.H0_H0, -R44.H0_H0 ;  /* 0x200000ffff49b231 */ /* 0x008fea000034092c */
[----:B------:R-:W-:Y:S01]  /*2ad20*/  PRMT R71, R73, 0x7610, R71 ;  /* 0x0000761049477816 */ /* 0x000fe20000000047 */
[----:B------:R2:W-:Y:S01]  /*2ad30*/  @!P3 STL.S16 [R1+0x158], R73 ;  /* 0x000158490100b387 */ /* 0x0005e20000100600 */
[----:B------:R-:W-:Y:S05]  /*2ad40*/  @!P2 HFMA2.BF16_V2 R87, -RZ.H0_H0, RZ.H0_H0, -R43.H0_H0 ;  /* 0x200000ffff57a231 */ /* 0x000fea000034092b */
[----:B------:R-:W-:Y:S01]  /*2ad50*/  PRMT R51, R87, 0x7610, R51 ;  /* 0x0000761057337816 */ /* 0x000fe20000000033 */
[----:B------:R3:W-:Y:S04]  /*2ad60*/  @!P2 STL.S16 [R1+0x164], R87 ;  /* 0x000164570100a387 */ /* 0x0007e80000100600 */
[----:B------:R1:W4:Y:S01]  /*2ad70*/  LDL.S16 R91, [R1+0x140] ;  /* 0x00014000015b7983 */ /* 0x0003220000100600 */
[----:B--2---:R-:W-:Y:S02]  /*2ad80*/  PRMT R73, R44, 0x5410, R43 ;  /* 0x000054102c497816 */ /* 0x004fe4000000002b */
[----:B------:R-:W-:Y:S02]  /*2ad90*/  @!P3 PRMT R44, R71, 0x5410, RZ ;  /* 0x00005410472cb816 */ /* 0x000fe400000000ff */
[----:B------:R-:W-:Y:S01]  /*2ada0*/  @!P2 PRMT R43, R51, 0x5410, RZ ;  /* 0x00005410332ba816 */ /* 0x000fe200000000ff */
[----:B------:R1:W2:Y:S01]  /*2adb0*/  LDL.S16 R71, [R1+0x154] ;  /* 0x0001540001477983 */ /* 0x0002a20000100600 */
[----:B------:R-:W-:Y:S02]  /*2adc0*/  LOP3.LUT R51, R52, 0xff, RZ, 0xc0, !PT ;  /* 0x000000ff34337812 */ /* 0x000fe400078ec0ff */
[C---:B------:R-:W-:Y:S01]  /*2add0*/  ISETP.GE.U32.AND P2, PT, R199.reuse, R148, PT ;  /* 0x00000094c700720c */ /* 0x040fe20003f46070 */
[----:B------:R1:W5:Y:S01]  /*2ade0*/  LDL.LU R204, [R1+0x3f4] ;  /* 0x0003f40001cc7983 */ /* 0x0003620000300800 */
[----:B------:R-:W-:Y:S01]  /*2adf0*/  ISETP.GE.U32.AND P3, PT, R199, R51, PT ;  /* 0x00000033c700720c */ /* 0x000fe20003f66070 */
[----:B---3--:R-:W-:Y:S02]  /*2ae00*/  IMAD.MOV.U32 R87, RZ, RZ, R86 ;  /* 0x000000ffff577224 */ /* 0x008fe400078e0056 */
[----:B------:R-:W-:Y:S01]  /*2ae10*/  IMAD.MOV.U32 R86, RZ, RZ, R85 ;  /* 0x000000ffff567224 */ /* 0x000fe200078e0055 */
[----:B------:R-:W-:Y:S01]  /*2ae20*/  ST.E.U16 desc[UR4][R178.64+0xe0], R44 ;  /* 0x0000e02cb2007985 */ /* 0x000fe2000c101504 */
[----:B------:R-:W-:Y:S02]  /*2ae30*/  IMAD.MOV.U32 R85, RZ, RZ, R84 ;  /* 0x000000ffff557224 */ /* 0x000fe400078e0054 */
[----:B------:R-:W-:Y:S01]  /*2ae40*/  IMAD.MOV.U32 R84, RZ, RZ, R229 ;  /* 0x000000ffff547224 */ /* 0x000fe200078e00e5 */
[----:B------:R-:W-:Y:S01]  /*2ae50*/  ST.E.U16 desc[UR4][R178.64+0xe2], R43 ;  /* 0x0000e22bb2007985 */ /* 0x000fe2000c101504 */
[----:B------:R-:W3:Y:S01]  /*2ae60*/  MUFU.EX2 R229, R198 ;  /* 0x000000c600e57308 */ /* 0x000ee20000000800 */
[----:B------:R-:W-:Y:S01]  /*2ae70*/  IMAD.MOV.U32 R148, RZ, RZ, R83 ;  /* 0x000000ffff947224 */ /* 0x000fe200078e0053 */
[-C--:B------:R-:W-:Y:S01]  /*2ae80*/  LOP3.LUT R83, R159, R185.reuse, RZ, 0x3c, !PT ;  /* 0x000000b99f537212 */ /* 0x080fe200078e3cff */
[----:B------:R-:W-:Y:S02]  /*2ae90*/  IMAD.MOV.U32 R159, RZ, RZ, R87 ;  /* 0x000000ffff9f7224 */ /* 0x000fe400078e0057 */
[----:B------:R-:W-:Y:S02]  /*2aea0*/  IMAD.MOV.U32 R87, RZ, RZ, R149 ;  /* 0x000000ffff577224 */ /* 0x000fe400078e0095 */
[----:B------:R-:W-:Y:S03]  /*2aeb0*/  IMAD.MOV.U32 R149, RZ, RZ, R225 ;  /* 0x000000ffff957224 */ /* 0x000fe600078e00e1 */
[----:B------:R1:W-:Y:S01]  /*2aec0*/  MUFU.EX2 R225, R197 ;  /* 0x000000c500e17308 */ /* 0x0003e20000000800 */
[----:B------:R-:W-:Y:S02]  /*2aed0*/  IMAD.MOV.U32 R94, RZ, RZ, R84 ;  /* 0x000000ffff5e7224 */ /* 0x000fe400078e0054 */
[----:B------:R-:W-:Y:S01]  /*2aee0*/  IMAD.MOV.U32 R88, RZ, RZ, R86 ;  /* 0x000000ffff587224 */ /* 0x000fe200078e0056 */
[----:B------:R-:W-:Y:S01]  /*2aef0*/  LOP3.LUT R86, R158, R185, RZ, 0x3c, !PT ;  /* 0x000000b99e567212 */ /* 0x000fe200078e3cff */
[----:B------:R-:W-:Y:S02]  /*2af00*/  IMAD.MOV.U32 R158, RZ, RZ, R224 ;  /* 0x000000ffff9e7224 */ /* 0x000fe400078e00e0 */
[----:B------:R-:W-:Y:S01]  /*2af10*/  IMAD.MOV.U32 R153, RZ, RZ, R85 ;  /* 0x000000ffff997224 */ /* 0x000fe200078e0055 */
[----:B---3--:R-:W-:Y:S01]  /*2af20*/  F2FP.BF16.F32.PACK_AB R52, R229, R228 ;  /* 0x000000e4e534723e */ /* 0x008fe200000010ff */
[----:B------:R3:W5:Y:S01]  /*2af30*/  LDL.LU R198, [R1+0x3f0] ;  /* 0x0003f00001c67983 */ /* 0x0007620000300800 */
[----:B------:R1:W-:Y:S01]  /*2af40*/  MUFU.EX2 R224, R196 ;  /* 0x000000c400e07308 */ /* 0x0003e20000000800 */
[----:B------:R-:W-:Y:S01]  /*2af50*/  IMAD.WIDE.U32 R58, R86, -0x326172a9, RZ ;  /* 0xcd9e8d57563a7825 */ /* 0x000fe200078e00ff */
[C---:B------:R-:W-:Y:S05]  /*2af60*/  PRMT R51, R52.reuse, 0x7632, R51 ;  /* 0x0000763234337816 */ /* 0x040fea0000000033 */
[----:B----4-:R-:W-:Y:S05]  /*2af70*/  @!P6 HFMA2.BF16_V2 R91, -RZ.H0_H0, RZ.H0_H0, -R51.H0_H0 ;  /* 0x200000ffff5be231 */ /* 0x010fea0000340933 */
[----:B------:R-:W-:Y:S01]  /*2af80*/  PRMT R72, R91, 0x7610, R72 ;  /* 0x000076105b487816 */ /* 0x000fe20000000048 */
[----:B--2---:R-:W-:Y:S05]  /*2af90*/  @!P5 HFMA2.BF16_V2 R71, -RZ.H0_H0, RZ.H0_H0, -R52.H0_H0 ;  /* 0x200000ffff47d231 */ /* 0x004fea0000340934 */
[----:B------:R-:W-:Y:S01]  /*2afa0*/  PRMT R74, R71, 0x7610, R74 ;  /* 0x00007610474a7816 */ /* 0x000fe2000000004a */
[----:B------:R2:W-:Y:S04]  /*2afb0*/  @!P5 STL.S16 [R1+0x154], R71 ;  /* 0x000154470100d387 */ /* 0x0005e80000100600 */
[----:B------:R4:W-:Y:S01]  /*2afc0*/  @!P6 STL.S16 [R1+0x140], R91 ;  /* 0x0001405b0100e387 */ /* 0x0009e20000100600 */
[----:B--2---:R-:W-:Y:S02]  /*2afd0*/  PRMT R71, R52, 0x5410, R51 ;  /* 0x0000541034477816 */ /* 0x004fe40000000033 */
[----:B------:R-:W-:Y:S01]  /*2afe0*/  @!P6 PRMT R51, R72, 0x5410, RZ ;  /* 0x000054104833e816 */ /* 0x000fe200000000ff */
[----:B------:R-:W-:Y:S01]  /*2aff0*/  IMAD.SHL.U32 R72, R237, 0x4, RZ ;  /* 0x00000004ed487824 */ /* 0x000fe200078e00ff */
[----:B------:R-:W-:Y:S02]  /*2b000*/  @!P5 PRMT R52, R74, 0x5410, RZ ;  /* 0x000054104a34d816 */ /* 0x000fe400000000ff */
[----:B------:R-:W-:Y:S01]  /*2b010*/  ISETP.GE.U32.AND P5, PT, R199, R156, PT ;  /* 0x0000009cc700720c */ /* 0x000fe20003fa6070 */
[----:B------:R-:W-:Y:S01]  /*2b020*/  ST.E.U16 desc[UR4][R174.64+0xf2], R51 ;  /* 0x0000f233ae007985 */ /* 0x000fe2000c101504 */
[----:B------:R-:W-:Y:S02]  /*2b030*/  LOP3.LUT R72, R185, R203, R72, 0x96, !PT ;  /* 0x000000cbb9487212 */ /* 0x000fe400078e9648 */
[----:B------:R-:W-:Y:S01]  /*2b040*/  ISETP.GE.U32.AND P6, PT, R199, R157, PT ;  /* 0x0000009dc700720c */ /* 0x000fe20003fc6070 */
[----:B------:R3:W5:Y:S02]  /*2b050*/  LDL.LU.64 R202, [R1+0x3e8] ;  /* 0x0003e80001ca7983 */ /* 0x0007640000300a00 */
[----:B----4-:R-:W-:Y:S04]  /*2b060*/  IMAD.WIDE.U32 R90, R72, -0x326172a9, RZ ;  /* 0xcd9e8d57485a7825 */ /* 0x010fe800078e00ff */
[----:B-1----:R3:W5:Y:S01]  /*2b070*/  LDL.LU R197, [R1+0x3e4] ;  /* 0x0003e40001c57983 */ /* 0x0027620000300800 */
[----:B------:R-:W-:Y:S01]  /*2b080*/  LOP3.LUT R74, R91, R215, R192, 0x96, !PT ;  /* 0x000000d75b4a7212 */ /* 0x000fe200078e96c0 */
[----:B------:R-:W-:Y:S01]  /*2b090*/  IMAD.MOV.U32 R72, RZ, RZ, R201 ;  /* 0x000000ffff487224 */ /* 0x000fe200078e00c9 */
[----:B------:R-:W-:Y:S01]  /*2b0a0*/  LOP3.LUT R69, R181, R214, R90, 0x96, !PT ;  /* 0x000000d6b5457212 */ /* 0x000fe200078e965a */
[----:B------:R1:W2:Y:S01]  /*2b0b0*/  MUFU.EX2 R201, R194 ;  /* 0x000000c200c97308 */ /* 0x0002a20000000800 */
[----:B------:R3:W5:Y:S01]  /*2b0c0*/  LDL.LU R196, [R1+0x3e0] ;  /* 0x0003e00001c47983 */ /* 0x0007620000300800 */
[----:B------:R-:W-:Y:S03]  /*2b0d0*/  IMAD.WIDE.U32 R74, R74, -0x2daee0ad, RZ ;  /* 0xd2511f534a4a7825 */ /* 0x000fe600078e00ff */
[----:B------:R3:W5:Y:S01]  /*2b0e0*/  LDL.LU R195, [R1+0x3dc] ;  /* 0x0003dc0001c37983 */ /* 0x0007620000300800 */
[----:B------:R-:W-:Y:S01]  /*2b0f0*/  IMAD.WIDE.U32 R68, R69, -0x2daee0ad, RZ ;  /* 0xd2511f5345447825 */ /* 0x000fe200078e00ff */
[----:B------:R-:W-:Y:S02]  /*2b100*/  LOP3.LUT R84, R75, R216, R186, 0x96, !PT ;  /* 0x000000d84b547212 */ /* 0x000fe400078e96ba */
[----:B------:R-:W-:Y:S02]  /*2b110*/  ST.E.U16 desc[UR4][R174.64+0xf0], R52 ;  /* 0x0000f034ae007985 */ /* 0x000fe4000c101504 */
[----:B------:R-:W-:Y:S01]  /*2b120*/  LOP3.LUT R74, R69, R221, R74, 0x96, !PT ;  /* 0x000000dd454a7212 */ /* 0x000fe200078e964a */
[----:B------:R-:W-:Y:S04]  /*2b130*/  IMAD.WIDE.U32 R84, R84, -0x326172a9, RZ ;  /* 0xcd9e8d5754547825 */ /* 0x000fe800078e00ff */
[----:B------:R-:W-:Y:S01]  /*2b140*/  IMAD.WIDE.U32 R74, R74, -0x326172a9, RZ ;  /* 0xcd9e8d574a4a7825 */ /* 0x000fe200078e00ff */
[----:B------:R-:W-:Y:S01]  /*2b150*/  LOP3.LUT R66, R85, R211, R180, 0x96, !PT ;  /* 0x000000d355427212 */ /* 0x000fe200078e96b4 */
[----:B-1----:R3:W5:Y:S01]  /*2b160*/  LDL.LU R194, [R1+0x3d8] ;  /* 0x0003d80001c27983 */ /* 0x0027620000300800 */
[----:B--2---:R-:W-:Y:S02]  /*2b170*/  F2FP.BF16.F32.PACK_AB R2, R201, R213 ;  /* 0x000000d5c902723e */ /* 0x004fe400000010ff */
[----:B------:R-:W-:Y:S01]  /*2b180*/  LOP3.LUT R84, R75, R220, R84, 0x96, !PT ;  /* 0x000000dc4b547212 */ /* 0x000fe200078e9654 */
[----:B------:R-:W-:Y:S01]  /*2b190*/  IMAD.WIDE.U32 R66, R66, -0x2daee0ad, RZ ;  /* 0xd2511f5342427825 */ /* 0x000fe200078e00ff */
[----:B------:R-:W-:Y:S01]  /*2b1a0*/  PRMT R0, R2, 0x7632, R0 ;  /* 0x0000763202007816 */ /* 0x000fe20000000000 */
[----:B------:R3:W2:Y:S02]  /*2b1b0*/  LDL.S16 R156, [R1+0x124] ;  /* 0x00012400019c7983 */ /* 0x0006a40000100600 */
[----:B------:R-:W-:Y:S01]  /*2b1c0*/  IMAD.WIDE.U32 R84, R84, -0x2daee0ad, RZ ;  /* 0xd2511f5354547825 */ /* 0x000fe200078e00ff */
[----:B------:R-:W-:Y:S01]  /*2b1d0*/  LOP3.LUT R68, R67, R219, R68, 0x96, !PT ;  /* 0x000000db43447212 */ /* 0x000fe200078e9644 */
[----:B------:R3:W4:Y:S02]  /*2b1e0*/  LDL.S16 R61, [R1+0x120] ;  /* 0x00012000013d7983 */ /* 0x0007240000100600 */
[----:B------:R-:W-:Y:S01]  /*2b1f0*/  IMAD.MOV.U32 R75, RZ, RZ, R158 ;  /* 0x000000ffff4b7224 */ /* 0x000fe200078e009e */
[----:B------:R-:W-:Y:S01]  /*2b200*/  LOP3.LUT R66, R85, R217, R66, 0x96, !PT ;  /* 0x000000d955427212 */ /* 0x000fe200078e9642 */
[----:B------:R-:W-:Y:S04]  /*2b210*/  IMAD.WIDE.U32 R68, R68, -0x326172a9, RZ ;  /* 0xcd9e8d5744447825 */ /* 0x000fe800078e00ff */
[----:B------:R-:W-:Y:S01]  /*2b220*/  IMAD.WIDE.U32 R66, R66, -0x326172a9, RZ ;  /* 0xcd9e8d5742427825 */ /* 0x000fe200078e00ff */
[----:B------:R-:W-:Y:S03]  /*2b230*/  LOP3.LUT R74, R69, R218, R74, 0x96, !PT ;  /* 0x000000da454a7212 */ /* 0x000fe600078e964a */
[----:B------:R-:W-:Y:S01]  /*2b240*/  IMAD.MOV.U32 R158, RZ, RZ, R159 ;  /* 0x000000ffff9e7224 */ /* 0x000fe200078e009f */
[C---:B------:R-:W-:Y:S01]  /*2b250*/  LOP3.LUT R40, R66.reuse, 0xffff, RZ, 0xc0, !PT ;  /* 0x0000ffff42287812 */ /* 0x040fe200078ec0ff */
[----:B------:R-:W-:Y:S01]  /*2b260*/  IMAD.MOV.U32 R159, RZ, RZ, R148 ;  /* 0x000000ffff9f7224 */ /* 0x000fe200078e0094 */
[----:B------:R-:W-:Y:S01]  /*2b270*/  LOP3.LUT R65, R67, R222, R68, 0x96, !PT ;  /* 0x000000de43417212 */ /* 0x000fe200078e9644 */
[----:B------:R3:W3:Y:S01]  /*2b280*/  LDL.S16 R148, [R1+0x118] ;  /* 0x0001180001947983 */ /* 0x0006e20000100600 */
[----:B------:R-:W-:Y:S01]  /*2b290*/  LOP3.LUT R68, R66, 0xff, RZ, 0xc0, !PT ;  /* 0x000000ff42447812 */ /* 0x000fe200078ec0ff */
[----:B------:R-:W-:Y:S01]  /*2b2a0*/  IMAD.MOV.U32 R85, RZ, RZ, R72 ;  /* 0x000000ffff557224 */ /* 0x000fe200078e0048 */
[----:B------:R-:W-:Y:S02]  /*2b2b0*/  SHF.R.U32.HI R40, RZ, 0x8, R40 ;  /* 0x00000008ff287819 */ /* 0x000fe40000011628 */
[----:B------:R-:W-:Y:S01]  /*2b2c0*/  SHF.R.U32.HI R69, RZ, 0x10, R66 ;  /* 0x00000010ff457819 */ /* 0x000fe20000011642 */
[----:B------:R-:W-:Y:S01]  /*2b2d0*/  IMAD.MOV.U32 R157, RZ, RZ, R85 ;  /* 0x000000ffff9d7224 */ /* 0x000fe200078e0055 */
[----:B------:R-:W-:Y:S01]  /*2b2e0*/  PRMT R72, R68, 0x5410, R40 ;  /* 0x0000541044487816 */ /* 0x000fe20000000028 */
[----:B------:R-:W-:Y:S01]  /*2b2f0*/  IMAD.MOV.U32 R85, RZ, RZ, R158 ;  /* 0x000000ffff557224 */ /* 0x000fe200078e009e */
[----:B------:R-:W-:Y:S01]  /*2b300*/  LOP3.LUT R68, R69, 0xff, RZ, 0xc0, !PT ;  /* 0x000000ff45447812 */ /* 0x000fe200078ec0ff */
[----:B------:R-:W-:Y:S01]  /*2b310*/  IMAD.MOV.U32 R158, RZ, RZ, R155 ;  /* 0x000000ffff9e7224 */ /* 0x000fe200078e009b */
[----:B------:R-:W-:Y:S01]  /*2b320*/  F2FP.BF16.F32.PACK_AB R40, R224, R225 ;  /* 0x000000e1e028723e */ /* 0x000fe200000010ff */
[----:B------:R1:W3:Y:S01]  /*2b330*/  LDL.S16 R69, [R1+0x11c] ;  /* 0x00011c0001457983 */ /* 0x0002e20000100600 */
[----:B------:R-:W-:Y:S01]  /*2b340*/  SHF.R.U32.HI R70, RZ, 0x18, R66 ;  /* 0x00000018ff467819 */ /* 0x000fe20000011642 */
[----:B------:R-:W-:Y:S01]  /*2b350*/  IMAD.WIDE.U32 R66, R74, -0x2daee0ad, RZ ;  /* 0xd2511f534a427825 */ /* 0x000fe200078e00ff */
[----:B------:R-:W-:Y:S02]  /*2b360*/  PRMT R3, R40, 0x7632, R3 ;  /* 0x0000763228037816 */ /* 0x000fe40000000003 */
[----:B------:R-:W-:Y:S01]  /*2b370*/  PRMT R74, R68, 0x5410, R70 ;  /* 0x00005410444a7816 */ /* 0x000fe20000000046 */
[----:B------:R-:W-:Y:S01]  /*2b380*/  IMAD.MOV.U32 R155, RZ, RZ, R94 ;  /* 0x000000ffff9b7224 */ /* 0x000fe200078e005e */
[----:B------:R-:W-:Y:S02]  /*2b390*/  LOP3.LUT R84, R67, R223, R84, 0x96, !PT ;  /* 0x000000df43547212 */ /* 0x000fe400078e9654 */
[----:B------:R-:W-:Y:S01]  /*2b3a0*/  SHF.R.U32.HI R94, RZ, 0x10, R66 ;  /* 0x00000010ff5e7819 */ /* 0x000fe20000011642 */
[----:B------:R-:W-:Y:S01]  /*2b3b0*/  IMAD.MOV.U32 R53, RZ, RZ, R155 ;  /* 0x000000ffff357224 */ /* 0x000fe200078e009b */
[----:B------:R-:W-:Y:S01]  /*2b3c0*/  LOP3.LUT R64, R65, 0xff, RZ, 0xc0, !PT ;  /* 0x000000ff41407812 */ /* 0x000fe200078ec0ff */
[----:B--2---:R-:W-:Y:S02]  /*2b3d0*/  @!P5 HFMA2.BF16_V2 R156, -RZ.H0_H0, RZ.H0_H0, -R40.H0_H0 ;  /* 0x200000ffff9cd231 */ /* 0x004fe40000340928 */
[----:B----4-:R-:W-:Y:S03]  /*2b3e0*/  @!P6 HFMA2.BF16_V2 R61, -RZ.H0_H0, RZ.H0_H0, -R3.H0_H0 ;  /* 0x200000ffff3de231 */ /* 0x010fe60000340903 */
[----:B------:R-:W-:Y:S01]  /*2b3f0*/  PRMT R68, R156, 0x7610, R68 ;  /* 0x000076109c447816 */ /* 0x000fe20000000044 */
[----:B------:R2:W-:Y:S01]  /*2b400*/  @!P5 STL.S16 [R1+0x124], R156 ;  /* 0x0001249c0100d387 */ /* 0x0005e20000100600 */
[----:B------:R-:W-:Y:S03]  /*2b410*/  PRMT R185, R61, 0x7610, R185 ;  /* 0x000076103db97816 */ /* 0x000fe600000000b9 */
[----:B------:R4:W-:Y:S01]  /*2b420*/  @!P6 STL.S16 [R1+0x120], R61 ;  /* 0x0001203d0100e387 */ /* 0x0009e20000100600 */
[----:B---3--:R-:W-:Y:S05]  /*2b430*/  @!P0 HFMA2.BF16_V2 R148, -RZ.H0_H0, RZ.H0_H0, -R0.H0_H0 ;  /* 0x200000ffff948231 */ /* 0x008fea0000340900 */
[----:B------:R-:W-:Y:S01]  /*2b440*/  PRMT R150, R148, 0x7610, R150 ;  /* 0x0000761094967816 */ /* 0x000fe20000000096 */
[----:B--2---:R-:W-:Y:S02]  /*2b450*/  IMAD.MOV.U32 R156, RZ, RZ, R93 ;  /* 0x000000ffff9c7224 */ /* 0x004fe400078e005d */
[----:B------:R-:W-:Y:S02]  /*2b460*/  @!P1 HFMA2.BF16_V2 R69, -RZ.H0_H0, RZ.H0_H0, -R2.H0_H0 ;  /* 0x200000ffff459231 */ /* 0x000fe40000340902 */
[----:B------:R-:W-:Y:S01]  /*2b470*/  IMAD.MOV.U32 R93, RZ, RZ, R87 ;  /* 0x000000ffff5d7224 */ /* 0x000fe200078e0057 */
[----:B------:R-:W-:Y:S01]  /*2b480*/  LOP3.LUT R87, R66, 0xffff, RZ, 0xc0, !PT ;  /* 0x0000ffff42577812 */ /* 0x000fe200078ec0ff */
[----:B------:R-:W-:Y:S01]  /*2b490*/  IMAD.MOV.U32 R49, RZ, RZ, R156 ;  /* 0x000000ffff317224 */ /* 0x000fe200078e009c */
[----:B----4-:R-:W-:Y:S01]  /*2b4a0*/  LOP3.LUT R61, R65, 0xffff, RZ, 0xc0, !PT ;  /* 0x0000ffff413d7812 */ /* 0x010fe200078ec0ff */
[----:B------:R2:W-:Y:S01]  /*2b4b0*/  @!P1 STL.S16 [R1+0x11c], R69 ;  /* 0x00011c4501009387 */ /* 0x0005e20000100600 */
[----:B------:R-:W-:Y:S01]  /*2b4c0*/  PRMT R154, R69, 0x7610, R154 ;  /* 0x00007610459a7816 */ /* 0x000fe2000000009a */
[----:B------:R-:W-:Y:S01]  /*2b4d0*/  IMAD.MOV.U32 R86, RZ, RZ, R49 ;  /* 0x000000ffff567224 */ /* 0x000fe200078e0031 */
[----:B------:R-:W-:Y:S01]  /*2b4e0*/  SHF.R.U32.HI R61, RZ, 0x8, R61 ;  /* 0x00000008ff3d7819 */ /* 0x000fe2000001163d */
[----:B------:R3:W-:Y:S01]  /*2b4f0*/  @!P0 STL.S16 [R1+0x118], R148 ;  /* 0x0001189401008387 */ /* 0x0007e20000100600 */
[-C--:B------:R-:W-:Y:S01]  /*2b500*/  LOP3.LUT R49, R59, R215.reuse, R192, 0x96, !PT ;  /* 0x000000d73b317212 */ /* 0x080fe200078e96c0 */
[----:B------:R-:W-:Y:S01]  /*2b510*/  IMAD.MOV.U32 R156, RZ, RZ, R153 ;  /* 0x000000ffff9c7224 */ /* 0x000fe200078e0099 */
[----:B------:R-:W-:Y:S01]  /*2b520*/  PRMT R70, R64, 0x5410, R61 ;  /* 0x0000541040467816 */ /* 0x000fe2000000003d */
[----:B------:R-:W-:Y:S01]  /*2b530*/  IMAD.MOV.U32 R64, RZ, RZ, R75 ;  /* 0x000000ffff407224 */ /* 0x000fe200078e004b */
[--C-:B------:R-:W-:Y:S01]  /*2b540*/  SHF.R.U32.HI R61, RZ, 0x10, R65.reuse ;  /* 0x00000010ff3d7819 */ /* 0x100fe20000011641 */
[----:B------:R-:W-:Y:S01]  /*2b550*/  IMAD.WIDE.U32 R48, R49, -0x2daee0ad, RZ ;  /* 0xd2511f5331307825 */ /* 0x000fe200078e00ff */
[----:B------:R-:W-:Y:S02]  /*2b560*/  SHF.R.U32.HI R65, RZ, 0x18, R65 ;  /* 0x00000018ff417819 */ /* 0x000fe40000011641 */
[----:B------:R-:W-:Y:S01]  /*2b570*/  LOP3.LUT R61, R61, 0xff, RZ, 0xc0, !PT ;  /* 0x000000ff3d3d7812 */ /* 0x000fe200078ec0ff */
[----:B------:R-:W-:Y:S01]  /*2b580*/  IMAD.MOV.U32 R50, RZ, RZ, R156 ;  /* 0x000000ffff327224 */ /* 0x000fe200078e009c */
[----:B------:R-:W-:Y:S01]  /*2b590*/  LOP3.LUT R49, R49, R216, R186, 0x96, !PT ;  /* 0x000000d831317212 */ /* 0x000fe200078e96ba */
[----:B------:R-:W-:Y:S01]  /*2b5a0*/  IMAD.MOV.U32 R153, RZ, RZ, R152 ;  /* 0x000000ffff997224 */ /* 0x000fe200078e0098 */
[----:B------:R-:W-:Y:S01]  /*2b5b0*/  PRMT R75, R61, 0x5410, R65 ;  /* 0x000054103d4b7816 */ /* 0x000fe20000000041 */
[----:B------:R-:W-:Y:S02]  /*2b5c0*/  IMAD.MOV.U32 R152, RZ, RZ, R88 ;  /* 0x000000ffff987224 */ /* 0x000fe400078e0058 */
[----:B--2---:R-:W-:Y:S01]  /*2b5d0*/  IMAD.MOV.U32 R69, RZ, RZ, R149 ;  /* 0x000000ffff457224 */ /* 0x004fe200078e0095 */
[----:B------:R-:W-:Y:S02]  /*2b5e0*/  LOP3.LUT R149, R66, 0xff, RZ, 0xc0, !PT ;  /* 0x000000ff42957812 */ /* 0x000fe400078ec0ff */
[----:B---3--:R-:W-:Y:S01]  /*2b5f0*/  SHF.R.U32.HI R148, RZ, 0x18, R66 ;  /* 0x00000018ff947819 */ /* 0x008fe20000011642 */
[----:B------:R-:W-:Y:S04]  /*2b600*/  IMAD.WIDE.U32 R66, R83, -0x326172a9, RZ ;  /* 0xcd9e8d5753427825 */ /* 0x000fe800078e00ff */
[----:B------:R-:W-:Y:S01]  /*2b610*/  IMAD.MOV.U32 R83, RZ, RZ, R64 ;  /* 0x000000ffff537224 */ /* 0x000fe200078e0040 */
[----:B------:R-:W-:Y:S01]  /*2b620*/  LOP3.LUT R62, R67, R215, R192, 0x96, !PT ;  /* 0x000000d7433e7212 */ /* 0x000fe200078e96c0 */
[----:B------:R-:W-:Y:S01]  /*2b630*/  IMAD.MOV.U32 R57, RZ, RZ, R69 ;  /* 0x000000ffff397224 */ /* 0x000fe200078e0045 */
[-CC-:B------:R-:W-:Y:S02]  /*2b640*/  LOP3.LUT R64, R181, R214.reuse, R66.reuse, 0x96, !PT ;  /* 0x000000d6b5407212 */ /* 0x180fe400078e9642 */
[----:B------:R-:W-:Y:S01]  /*2b650*/  LOP3.LUT R66, R183, R214, R66, 0x96, !PT ;  /* 0x000000d6b7427212 */ /* 0x000fe200078e9642 */
[----:B------:R-:W-:Y:S04]  /*2b660*/  IMAD.WIDE.U32 R62, R62, -0x2daee0ad, RZ ;  /* 0xd2511f533e3e7825 */ /* 0x000fe800078e00ff */
[----:B------:R-:W-:Y:S01]  /*2b670*/  IMAD.WIDE.U32 R64, R64, -0x2daee0ad, RZ ;  /* 0xd2511f5340407825 */ /* 0x000fe200078e00ff */
[----:B------:R-:W-:Y:S04]  /*2b680*/  LOP3.LUT R63, R63, R216, R186, 0x96, !PT ;  /* 0x000000d83f3f7212 */ /* 0x000fe800078e96ba */
[----:B------:R-:W-:Y:S01]  /*2b690*/  LOP3.LUT R65, R65, R221, R62, 0x96, !PT ;  /* 0x000000dd41417212 */ /* 0x000fe200078e963e */
        /* <DEDUP_REMOVED lines=12> */
[-CC-:B------:R-:W-:Y:S02]  /*2b760*/  LOP3.LUT R62, R181, R214.reuse, R58.reuse, 0x96, !PT ;  /* 0x000000d6b53e7212 */ /* 0x180fe400078e963a */
[----:B------:R-:W-:Y:S03]  /*2b770*/  LOP3.LUT R58, R183, R214, R58, 0x96, !PT ;  /* 0x000000d6b73a7212 */ /* 0x000fe600078e963a */
[----:B------:R-:W-:Y:S05]  /*2b780*/  IMAD.WIDE.U32 R62, R62, -0x2daee0ad, RZ ;  /* 0xd2511f533e3e7825 */ /* 0x000fea00078e00ff */
[----:B------:R-:W-:Y:S01]  /*2b790*/  LOP3.LUT R45, R63, R221, R48, 0x96, !PT ;  /* 0x000000dd3f2d7212 */ /* 0x000fe200078e9630 */
[----:B------:R-:W-:Y:S04]  /*2b7a0*/  IMAD.WIDE.U32 R48, R49, -0x326172a9, RZ ;  /* 0xcd9e8d5731307825 */ /* 0x000fe800078e00ff */
[----:B------:R-:W-:Y:S01]  /*2b7b0*/  IMAD.MOV.U32 R63, RZ, RZ, R151 ;  /* 0x000000ffff3f7224 */ /* 0x000fe200078e0097 */
[----:B------:R-:W-:Y:S01]  /*2b7c0*/  LOP3.LUT R46, R49, R211, R180, 0x96, !PT ;  /* 0x000000d3312e7212 */ /* 0x000fe200078e96b4 */
[----:B------:R-:W-:Y:S04]  /*2b7d0*/  IMAD.MOV.U32 R49, RZ, RZ, R193 ;  /* 0x000000ffff317224 */ /* 0x000fe800078e00c1 */
[----:B------:R-:W-:Y:S05]  /*2b7e0*/  IMAD.WIDE.U32 R46, R46, -0x2daee0ad, RZ ;  /* 0xd2511f532e2e7825 */ /* 0x000fea00078e00ff */
[--C-:B------:R-:W-:Y:S02]  /*2b7f0*/  LOP3.LUT R156, R47, R219, R62.reuse, 0x96, !PT ;  /* 0x000000db2f9c7212 */ /* 0x100fe400078e963e */
[----:B------:R-:W-:Y:S01]  /*2b800*/  PRMT R62, R150, 0x7610, R62 ;  /* 0x00007610963e7816 */ /* 0x000fe2000000003e */
[----:B------:R-:W-:Y:S01]  /*2b810*/  IMAD.WIDE.U32 R150, R45, -0x326172a9, RZ ;  /* 0xcd9e8d572d967825 */ /* 0x000fe200078e00ff */
[----:B------:R-:W-:Y:S04]  /*2b820*/  PRMT R45, R154, 0x7610, R45 ;  /* 0x000076109a2d7816 */ /* 0x000fe8000000002d */
[----:B------:R-:W-:Y:S02]  /*2b830*/  LOP3.LUT R48, R151, R220, R48, 0x96, !PT ;  /* 0x000000dc97307212 */ /* 0x000fe400078e9630 */
[----:B------:R-:W-:Y:S02]  /*2b840*/  PRMT R64, R45, 0x7610, R64 ;  /* 0x000076102d407816 */ /* 0x000fe40000000040 */
[----:B------:R-:W-:Y:S01]  /*2b850*/  PRMT R151, R62, 0x7610, R151 ;  /* 0x000076103e977816 */ /* 0x000fe20000000097 */
[----:B------:R-:W-:Y:S01]  /*2b860*/  IMAD.WIDE.U32 R154, R48, -0x2daee0ad, RZ ;  /* 0xd2511f53309a7825 */ /* 0x000fe200078e00ff */
[----:B------:R-:W-:Y:S02]  /*2b870*/  PRMT R52, R64, 0x7610, R52 ;  /* 0x0000761040347816 */ /* 0x000fe40000000034 */
[----:B------:R-:W-:Y:S01]  /*2b880*/  PRMT R64, R40, 0x5410, R3 ;  /* 0x0000541028407816 */ /* 0x000fe20000000003 */
[----:B------:R-:W-:Y:S01]  /*2b890*/  IMAD.MOV.U32 R48, RZ, RZ, R192 ;  /* 0x000000ffff307224 */ /* 0x000fe200078e00c0 */
[----:B------:R-:W-:Y:S01]  /*2b8a0*/  LOP3.LUT R155, R155, R217, R46, 0x96, !PT ;  /* 0x000000d99b9b7212 */ /* 0x000fe200078e962e */
[----:B------:R-:W-:Y:S01]  /*2b8b0*/  IMAD.WIDE.U32 R46, R147, -0x326172a9, RZ ;  /* 0xcd9e8d57932e7825 */ /* 0x000fe200078e00ff */
[----:B------:R-:W-:Y:S01]  /*2b8c0*/  @!P5 PRMT R40, R68, 0x5410, RZ ;  /* 0x000054104428d816 */ /* 0x000fe200000000ff */
[----:B------:R1:W5:Y:S02]  /*2b8d0*/  LDL.LU.64 R192, [R1+0x3d0] ;  /* 0x0003d00001c07983 */ /* 0x0003640000300a00 */
[----:B------:R-:W-:Y:S01]  /*2b8e0*/  IMAD.MOV.U32 R62, RZ, RZ, R86 ;  /* 0x000000ffff3e7224 */ /* 0x000fe200078e0056 */
[----:B------:R-:W-:Y:S01]  /*2b8f0*/  LOP3.LUT R48, R47, R215, R48, 0x96, !PT ;  /* 0x000000d72f307212 */ /* 0x000fe200078e9630 */
[----:B------:R-:W-:Y:S01]  /*2b900*/  IMAD.MOV.U32 R86, RZ, RZ, R93 ;  /* 0x000000ffff567224 */ /* 0x000fe200078e005d */
[-C--:B------:R-:W-:Y:S01]  /*2b910*/  LOP3.LUT R45, R181, R214.reuse, R46, 0x96, !PT ;  /* 0x000000d6b52d7212 */ /* 0x080fe200078e962e */
[----:B------:R-:W-:Y:S01]  /*2b920*/  IMAD.MOV.U32 R181, RZ, RZ, R50 ;  /* 0x000000ffffb57224 */ /* 0x000fe200078e0032 */
[----:B------:R-:W-:Y:S01]  /*2b930*/  LOP3.LUT R46, R183, R214, R46, 0x96, !PT ;  /* 0x000000d6b72e7212 */ /* 0x000fe200078e962e */
[----:B------:R-:W-:Y:S01]  /*2b940*/  IMAD.WIDE.U32 R48, R48, -0x2daee0ad, RZ ;  /* 0xd2511f5330307825 */ /* 0x000fe200078e00ff */
[----:B------:R-:W-:Y:S03]  /*2b950*/  ST.E.U16 desc[UR4][R172.64+0xf0], R40 ;  /* 0x0000f028ac007985 */ /* 0x000fe6000c101504 */
[----:B------:R-:W-:Y:S01]  /*2b960*/  IMAD.MOV.U32 R50, RZ, RZ, R153 ;  /* 0x000000ffff327224 */ /* 0x000fe200078e0099 */
[----:B------:R-:W-:Y:S01]  /*2b970*/  LOP3.LUT R49, R49, R216, R186, 0x96, !PT ;  /* 0x000000d831317212 */ /* 0x000fe200078e96ba */
[----:B------:R-:W-:Y:S02]  /*2b980*/  IMAD.MOV.U32 R186, RZ, RZ, R92 ;  /* 0x000000ffffba7224 */ /* 0x000fe400078e005c */
[----:B------:R-:W-:Y:S05]  /*2b990*/  IMAD.WIDE.U32 R92, R45, -0x2daee0ad, RZ ;  /* 0xd2511f532d5c7825 */ /* 0x000fea00078e00ff */
[----:B------:R-:W-:Y:S01]  /*2b9a0*/  LOP3.LUT R45, R93, R221, R48, 0x96, !PT ;  /* 0x000000dd5d2d7212 */ /* 0x000fe200078e9630 */
[----:B------:R-:W-:Y:S02]  /*2b9b0*/  IMAD.MOV.U32 R93, RZ, RZ, R53 ;  /* 0x000000ffff5d7224 */ /* 0x000fe400078e0035 */
[----:B------:R-:W-:Y:S02]  /*2b9c0*/  IMAD.MOV.U32 R53, RZ, RZ, R152 ;  /* 0x000000ffff357224 */ /* 0x000fe400078e0098 */
[----:B------:R-:W-:Y:S04]  /*2b9d0*/  IMAD.WIDE.U32 R48, R49, -0x326172a9, RZ ;  /* 0xcd9e8d5731307825 */ /* 0x000fe800078e00ff */
[----:B------:R-:W-:Y:S01]  /*2b9e0*/  IMAD.WIDE.U32 R152, R45, -0x326172a9, RZ ;  /* 0xcd9e8d572d987825 */ /* 0x000fe200078e00ff */
[----:B------:R-:W-:Y:S02]  /*2b9f0*/  LOP3.LUT R180, R49, R211, R180, 0x96, !PT ;  /* 0x000000d331b47212 */ /* 0x000fe400078e96b4 */
[----:B------:R-:W-:Y:S01]  /*2ba00*/  LOP3.LUT R45, R183, R214, R90, 0x96, !PT ;  /* 0x000000d6b72d7212 */ /* 0x000fe200078e965a */
[----:B------:R-:W-:Y:S01]  /*2ba10*/  IMAD.MOV.U32 R90, RZ, RZ, R54 ;  /* 0x000000ffff5a7224 */ /* 0x000fe200078e0036 */
[----:B------:R-:W-:Y:S02]  /*2ba20*/  LOP3.LUT R147, R153, R220, R48, 0x96, !PT ;  /* 0x000000dc99937212 */ /* 0x000fe400078e9630 */
[----:B------:R-:W-:Y:S01]  /*2ba30*/  LOP3.LUT R48, R91, R215, R190, 0x96, !PT ;  /* 0x000000d75b307212 */ /* 0x000fe200078e96be */
[----:B------:R-:W-:Y:S02]  /*2ba40*/  IMAD.MOV.U32 R91, RZ, RZ, R57 ;  /* 0x000000ffff5b7224 */ /* 0x000fe400078e0039 */
[----:B------:R-:W-:Y:S04]  /*2ba50*/  IMAD.WIDE.U32 R56, R45, -0x2daee0ad, RZ ;  /* 0xd2511f532d387825 */ /* 0x000fe800078e00ff */
[----:B------:R-:W-:Y:S05]  /*2ba60*/  IMAD.WIDE.U32 R48, R48, -0x2daee0ad, RZ ;  /* 0xd2511f5330307825 */ /* 0x000fea00078e00ff */
[----:B------:R-:W-:Y:S02]  /*2ba70*/  LOP3.LUT R42, R49, R216, R212, 0x96, !PT ;  /* 0x000000d8312a7212 */ /* 0x000fe400078e96d4 */
[----:B------:R-:W-:Y:S03]  /*2ba80*/  LOP3.LUT R49, R57, R221, R48, 0x96, !PT ;  /* 0x000000dd39317212 */ /* 0x000fe600078e9630 */
[----:B------:R-:W-:Y:S05]  /*2ba90*/  IMAD.WIDE.U32 R54, R42, -0x326172a9, RZ ;  /* 0xcd9e8d572a367825 */ /* 0x000fea00078e00ff */
[----:B------:R-:W-:Y:S01]  /*2baa0*/  LOP3.LUT R44, R55, R211, R182, 0x96, !PT ;  /* 0x000000d3372c7212 */ /* 0x000fe200078e96b6 */
[----:B------:R-:W-:Y:S02]  /*2bab0*/  IMAD.MOV.U32 R55, RZ, RZ, R90 ;  /* 0x000000ffff377224 */ /* 0x000fe400078e005a */
[----:B------:R-:W-:Y:S02]  /*2bac0*/  IMAD.MOV.U32 R90, RZ, RZ, R91 ;  /* 0x000000ffff5a7224 */ /* 0x000fe400078e005b */
[----:B------:R-:W-:Y:S04]  /*2bad0*/  IMAD.WIDE.U32 R44, R44, -0x2daee0ad, RZ ;  /* 0xd2511f532c2c7825 */ /* 0x000fe800078e00ff */
[----:B------:R-:W-:Y:S01]  /*2bae0*/  IMAD.MOV.U32 R91, RZ, RZ, R93 ;  /* 0x000000ffff5b7224 */ /* 0x000fe200078e005d */
[----:B------:R-:W-:Y:S01]  /*2baf0*/  LOP3.LUT R48, R45, R219, R56, 0x96, !PT ;  /* 0x000000db2d307212 */ /* 0x000fe200078e9638 */
[----:B------:R-:W-:Y:S04]  /*2bb00*/  IMAD.WIDE.U32 R56, R49, -0x326172a9, RZ ;  /* 0xcd9e8d5731387825 */ /* 0x000fe800078e00ff */
[----:B------:R-:W-:Y:S01]  /*2bb10*/  IMAD.MOV.U32 R93, RZ, RZ, R63 ;  /* 0x000000ffff5d7224 */ /* 0x000fe200078e003f */
[----:B------:R-:W-:Y:S01]  /*2bb20*/  LOP3.LUT R41, R57, R220, R54, 0x96, !PT ;  /* 0x000000dc39297212 */ /* 0x000fe200078e9636 */
[----:B------:R-:W-:Y:S02]  /*2bb30*/  IMAD.MOV.U32 R54, RZ, RZ, R186 ;  /* 0x000000ffff367224 */ /* 0x000fe400078e00ba */
[----:B------:R-:W-:Y:S02]  /*2bb40*/  IMAD.MOV.U32 R186, RZ, RZ, R62 ;  /* 0x000000ffffba7224 */ /* 0x000fe400078e003e */
[----:B------:R-:W-:Y:S04]  /*2bb50*/  IMAD.WIDE.U32 R62, R41, -0x2daee0ad, RZ ;  /* 0xd2511f53293e7825 */ /* 0x000fe800078e00ff */
[----:B------:R-:W-:Y:S01]  /*2bb60*/  IMAD.MOV.U32 R57, RZ, RZ, R50 ;  /* 0x000000ffff397224 */ /* 0x000fe200078e0032 */
[----:B------:R-:W-:Y:S01]  /*2bb70*/  LOP3.LUT R44, R63, R217, R44, 0x96, !PT ;  /* 0x000000d93f2c7212 */ /* 0x000fe200078e962c */
[----:B------:R-:W-:Y:S01]  /*2bb80*/  IMAD.WIDE.U32 R48, R48, -0x326172a9, RZ ;  /* 0xcd9e8d5730307825 */ /* 0x000fe200078e00ff */
[----:B------:R-:W-:Y:S03]  /*2bb90*/  PRMT R63, R151, 0x7610, R63 ;  /* 0x00007610973f7816 */ /* 0x000fe6000000003f */
[----:B------:R-:W-:Y:S01]  /*2bba0*/  IMAD.WIDE.U32 R44, R44, -0x326172a9, RZ ;  /* 0xcd9e8d572c2c7825 */ /* 0x000fe200078e00ff */
[----:B------:R-:W-:Y:S03]  /*2bbb0*/  LOP3.LUT R49, R49, R218, R56, 0x96, !PT ;  /* 0x000000da31317212 */ /* 0x000fe600078e9638 */
[----:B------:R-:W-:Y:S01]  /*2bbc0*/  IMAD.MOV.U32 R56, RZ, RZ, R53 ;  /* 0x000000ffff387224 */ /* 0x000fe200078e0035 */
[C---:B------:R-:W-:Y:S01]  /*2bbd0*/  LOP3.LUT R42, R44.reuse, 0xffff, RZ, 0xc0, !PT ;  /* 0x0000ffff2c2a7812 */ /* 0x040fe200078ec0ff */
[----:B------:R-:W-:Y:S01]  /*2bbe0*/  IMAD.MOV.U32 R151, RZ, RZ, R83 ;  /* 0x000000ffff977224 */ /* 0x000fe200078e0053 */
[----:B------:R-:W-:Y:S02]  /*2bbf0*/  LOP3.LUT R41, R45, R222, R48, 0x96, !PT ;  /* 0x000000de2d297212 */ /* 0x000fe400078e9630 */
[----:B------:R-:W-:Y:S02]  /*2bc00*/  LOP3.LUT R45, R44, 0xff, RZ, 0xc0, !PT ;  /* 0x000000ff2c2d7812 */ /* 0x000fe400078ec0ff */
[----:B------:R-:W-:Y:S02]  /*2bc10*/  SHF.R.U32.HI R42, RZ, 0x8, R42 ;  /* 0x00000008ff2a7819 */ /* 0x000fe4000001162a */
[----:B------:R-:W-:Y:S02]  /*2bc20*/  LOP3.LUT R43, R41, 0xff, RZ, 0xc0, !PT ;  /* 0x000000ff292b7812 */ /* 0x000fe400078ec0ff */
[----:B------:R-:W-:Y:S02]  /*2bc30*/  PRMT R50, R45, 0x5410, R42 ;  /* 0x000054102d327816 */ /* 0x000fe4000000002a */
[----:B------:R-:W-:Y:S02]  /*2bc40*/  PRMT R45, R185, 0x7610, R45 ;  /* 0x00007610b92d7816 */ /* 0x000fe4000000002d */
[----:B------:R-:W-:Y:S01]  /*2bc50*/  SHF.R.U32.HI R42, RZ, 0x10, R44 ;  /* 0x00000010ff2a7819 */ /* 0x000fe2000001162c */
[----:B------:R2:W-:Y:S01]  /*2bc60*/  MUFU.EX2 R185, R189 ;  /* 0x000000bd00b97308 */ /* 0x0005e20000000800 */
[----:B------:R-:W-:Y:S01]  /*2bc70*/  PRMT R65, R45, 0x7610, R65 ;  /* 0x000076102d417816 */ /* 0x000fe20000000041 */
[----:B------:R-:W-:Y:S01]  /*2bc80*/  IMAD.MOV.U32 R45, RZ, RZ, R56 ;  /* 0x000000ffff2d7224 */ /* 0x000fe200078e0038 */
[----:B------:R-:W-:Y:S02]  /*2bc90*/  SHF.R.U32.HI R44, RZ, 0x18, R44 ;  /* 0x00000018ff2c7819 */ /* 0x000fe4000001162c */
[----:B------:R-:W-:Y:S02]  /*2bca0*/  @!P6 PRMT R3, R65, 0x5410, RZ ;  /* 0x000054104103e816 */ /* 0x000fe400000000ff */
[----:B------:R-:W-:Y:S02]  /*2bcb0*/  LOP3.LUT R42, R42, 0xff, RZ, 0xc0, !PT ;  /* 0x000000ff2a2a7812 */ /* 0x000fe400078ec0ff */
[----:B------:R-:W-:Y:S01]  /*2bcc0*/  PRMT R65, R2, 0x5410, R0 ;  /* 0x0000541002417816 */ /* 0x000fe20000000000 */
[----:B------:R3:W-:Y:S01]  /*2bcd0*/  ST.E.U16 desc[UR4][R172.64+0xf2], R3 ;  /* 0x0000f203ac007985 */ /* 0x0007e2000c101504 */
[----:B------:R-:W-:Y:S01]  /*2bce0*/  PRMT R53, R42, 0x5410, R44 ;  /* 0x000054102a357816 */ /* 0x000fe2000000002c */
[----:B------:R-:W-:Y:S01]  /*2bcf0*/  IMAD.MOV.U32 R44, RZ, RZ, R181 ;  /* 0x000000ffff2c7224 */ /* 0x000fe200078e00b5 */
[----:B------:R-:W-:Y:S01]  /*2bd00*/  @!P0 PRMT R0, R63, 0x5410, RZ ;  /* 0x000054103f008816 */ /* 0x000fe200000000ff */
[----:B------:R4:W1:Y:S01]  /*2bd10*/  MUFU.EX2 R181, R170 ;  /* 0x000000aa00b57308 */ /* 0x0008620000000800 */
[----:B------:R-:W-:Y:S01]  /*2bd20*/  @!P1 PRMT R2, R52, 0x5410, RZ ;  /* 0x0000541034029816 */ /* 0x000fe200000000ff */
[----:B------:R-:W-:Y:S01]  /*2bd30*/  IMAD.MOV.U32 R63, RZ, RZ, R54 ;  /* 0x000000ffff3f7224 */ /* 0x000fe200078e0036 */
[----:B------:R-:W-:Y:S01]  /*2bd40*/  LOP3.LUT R42, R41, 0xffff, RZ, 0xc0, !PT ;  /* 0x0000ffff292a7812 */ /* 0x000fe200078ec0ff */
[----:B--2---:R2:W5:Y:S01]  /*2bd50*/  LDL.LU R189, [R1+0x3cc] ;  /* 0x0003cc0001bd7983 */ /* 0x0045620000300800 */
[----:B------:R-:W-:Y:S01]  /*2bd60*/  IMAD.MOV.U32 R54, RZ, RZ, R151 ;  /* 0x000000ffff367224 */ /* 0x000fe200078e0097 */
[----:B------:R-:W-:Y:S01]  /*2bd70*/  PRMT R151, R199, 0x7054, R199 ;  /* 0x00007054c7977816 */ /* 0x000fe200000000c7 */
[----:B------:R-:W-:Y:S01]  /*2bd80*/  IMAD.MOV.U32 R52, RZ, RZ, R44 ;  /* 0x000000ffff347224 */ /* 0x000fe200078e002c */
[----:B------:R-:W-:Y:S01]  /*2bd90*/  SHF.R.U32.HI R42, RZ, 0x8, R42 ;  /* 0x00000008ff2a7819 */ /* 0x000fe2000001162a */
[----:B------:R1:W-:Y:S02]  /*2bda0*/  ST.E.U16 desc[UR4][R176.64+0xf0], R0 ;  /* 0x0000f000b0007985 */ /* 0x0003e4000c101504 */
[--C-:B------:R-:W-:Y:S02]  /*2bdb0*/  HSET2.LE.AND R50, R50, R151.reuse, PT ;  /* 0x0000009732327233 */ /* 0x100fe40003803000 */
[----:B------:R-:W-:Y:S01]  /*2bdc0*/  PRMT R48, R43, 0x5410, R42 ;  /* 0x000054102b307816 */ /* 0x000fe2000000002a */
[----:B------:R2:W-:Y:S01]  /*2bdd0*/  ST.E.U16 desc[UR4][R176.64+0xee], R2 ;  /* 0x0000ee02b0007985 */ /* 0x0005e2000c101504 */
[----:B------:R-:W-:Y:S01]  /*2bde0*/  IMAD.WIDE.U32 R42, R49, -0x2daee0ad, RZ ;  /* 0xd2511f53312a7825 */ /* 0x000fe200078e00ff */
[----:B------:R-:W-:Y:S02]  /*2bdf0*/  LOP3.LUT R50, R98, R50, RZ, 0xc0, !PT ;  /* 0x0000003262327212 */ /* 0x000fe400078ec0ff */
[--C-:B------:R-:W-:Y:S01]  /*2be00*/  HSET2.LE.AND R48, R48, R151.reuse, PT ;  /* 0x0000009730307233 */ /* 0x100fe20003803000 */
[----:B----4-:R4:W5:Y:S01]  /*2be10*/  LDL.LU R170, [R1+0x3c8] ;  /* 0x0003c80001aa7983 */ /* 0x0109620000300800 */
[C---:B------:R-:W-:Y:S01]  /*2be20*/  LOP3.LUT R56, R42.reuse, 0xffff, RZ, 0xc0, !PT ;  /* 0x0000ffff2a387812 */ /* 0x040fe200078ec0ff */
[----:B------:R-:W-:Y:S01]  /*2be30*/  IMAD.MOV.U32 R49, RZ, RZ, R57 ;  /* 0x000000ffff317224 */ /* 0x000fe200078e0039 */
[--C-:B------:R-:W-:Y:S01]  /*2be40*/  SHF.R.U32.HI R57, RZ, 0x10, R42.reuse ;  /* 0x00000010ff397819 */ /* 0x100fe2000001162a */
[----:B---3--:R4:W3:Y:S01]  /*2be50*/  LDL.S16 R172, [R1+0x12c] ;  /* 0x00012c0001ac7983 */ /* 0x0088e20000100600 */
[----:B------:R-:W-:Y:S01]  /*2be60*/  LOP3.LUT R83, R42, 0xff, RZ, 0xc0, !PT ;  /* 0x000000ff2a537812 */ /* 0x000fe200078ec0ff */
[----:B------:R-:W-:Y:S01]  /*2be70*/  IMAD.MOV.U32 R51, RZ, RZ, R49 ;  /* 0x000000ffff337224 */ /* 0x000fe200078e0031 */
[----:B------:R-:W-:Y:S01]  /*2be80*/  SHF.R.U32.HI R68, RZ, 0x18, R42 ;  /* 0x00000018ff447819 */ /* 0x000fe2000001162a */
[----:B------:R4:W4:Y:S01]  /*2be90*/  LDL.S16 R40, [R1+0x128] ;  /* 0x0001280001287983 */ /* 0x0009220000100600 */
[----:B------:R-:W-:Y:S01]  /*2bea0*/  LOP3.LUT R42, R67, R215, R190, 0x96, !PT ;  /* 0x000000d7432a7212 */ /* 0x000fe200078e96be */
[----:B------:R-:W-:Y:S01]  /*2beb0*/  IMAD.WIDE.U32 R66, R66, -0x2daee0ad, RZ ;  /* 0xd2511f5342427825 */ /* 0x000fe200078e00ff */
[----:B------:R-:W-:Y:S02]  /*2bec0*/  LOP3.LUT R62, R43, R223, R62, 0x96, !PT ;  /* 0x000000df2b3e7212 */ /* 0x000fe400078e963e */
[----:B------:R-:W-:Y:S01]  /*2bed0*/  LOP3.LUT R48, R102, R48, RZ, 0xc0, !PT ;  /* 0x0000003066307212 */ /* 0x000fe200078ec0ff */
[----:B------:R-:W-:Y:S01]  /*2bee0*/  IMAD.WIDE.U32 R42, R42, -0x2daee0ad, RZ ;  /* 0xd2511f532a2a7825 */ /* 0x000fe200078e00ff */
[----:B-1----:R-:W-:Y:S03]  /*2bef0*/  SHF.R.U32.HI R0, RZ, 0x10, R41 ;  /* 0x00000010ff007819 */ /* 0x002fe60000011629 */
[----:B------:R-:W-:Y:S01]  /*2bf00*/  IMAD.MOV.U32 R173, RZ, RZ, R85 ;  /* 0x000000ffffad7224 */ /* 0x000fe200078e0055 */
[----:B------:R-:W-:Y:S02]  /*2bf10*/  LOP3.LUT R44, R43, R216, R212, 0x96, !PT ;  /* 0x000000d82b2c7212 */ /* 0x000fe400078e96d4 */
[----:B------:R-:W-:Y:S01]  /*2bf20*/  LOP3.LUT R3, R0, 0xff, RZ, 0xc0, !PT ;  /* 0x000000ff00037812 */ /* 0x000fe200078ec0ff */
[----:B--2---:R-:W-:Y:S01]  /*2bf30*/  IMAD.MOV.U32 R176, RZ, RZ, R90 ;  /* 0x000000ffffb07224 */ /* 0x004fe200078e005a */
[----:B------:R-:W-:Y:S01]  /*2bf40*/  F2FP.BF16.F32.PACK_AB R2, R181, R185 ;  /* 0x000000b9b502723e */ /* 0x000fe200000010ff */
[----:B------:R-:W-:Y:S01]  /*2bf50*/  IMAD.MOV.U32 R177, RZ, RZ, R91 ;  /* 0x000000ffffb17224 */ /* 0x000fe200078e005b */
[----:B------:R-:W-:Y:S01]  /*2bf60*/  LOP3.LUT R43, R67, R221, R42, 0x96, !PT ;  /* 0x000000dd432b7212 */ /* 0x000fe200078e962a */
[----:B------:R-:W-:Y:S01]  /*2bf70*/  IMAD.MOV.U32 R67, RZ, RZ, R52 ;  /* 0x000000ffff437224 */ /* 0x000fe200078e0034 */
[----:B------:R-:W-:Y:S01]  /*2bf80*/  PRMT R0, R2, 0x7632, R0 ;  /* 0x0000763202007816 */ /* 0x000fe20000000000 */
[----:B------:R-:W-:Y:S01]  /*2bf90*/  IMAD.MOV.U32 R52, RZ, RZ, R63 ;  /* 0x000000ffff347224 */ /* 0x000fe200078e003f */
[--C-:B------:R-:W-:Y:S01]  /*2bfa0*/  HSET2.LE.AND R42, R72, R151.reuse, PT ;  /* 0x00000097482a7233 */ /* 0x100fe20003803000 */
[----:B------:R-:W-:Y:S01]  /*2bfb0*/  IMAD.MOV.U32 R63, RZ, RZ, R55 ;  /* 0x000000ffff3f7224 */ /* 0x000fe200078e0037 */
[----:B------:R-:W-:Y:S01]  /*2bfc0*/  SHF.R.U32.HI R41, RZ, 0x18, R41 ;  /* 0x00000018ff297819 */ /* 0x000fe20000011629 */
[----:B------:R-:W-:Y:S02]  /*2bfd0*/  IMAD.MOV.U32 R98, RZ, RZ, R52 ;  /* 0x000000ffff627224 */ /* 0x000fe400078e0034 */
[----:B------:R-:W-:Y:S01]  /*2bfe0*/  LOP3.LUT R42, R95, R42, RZ, 0xc0, !PT ;  /* 0x0000002a5f2a7212 */ /* 0x000fe200078ec0ff */
[----:B------:R-:W-:Y:S01]  /*2bff0*/  IMAD.MOV.U32 R95, RZ, RZ, R51 ;  /* 0x000000ffff5f7224 */ /* 0x000fe200078e0033 */
[----:B------:R-:W-:Y:S01]  /*2c000*/  PRMT R49, R3, 0x5410, R41 ;  /* 0x0000541003317816 */ /* 0x000fe20000000029 */
[----:B------:R-:W-:Y:S02]  /*2c010*/  IMAD.MOV.U32 R51, RZ, RZ, R54 ;  /* 0x000000ffff337224 */ /* 0x000fe400078e0036 */
[----:B------:R-:W-:Y:S01]  /*2c020*/  IMAD.WIDE.U32 R54, R43, -0x326172a9, RZ ;  /* 0xcd9e8d572b367825 */ /* 0x000fe200078e00ff */
[--C-:B------:R-:W-:Y:S02]  /*2c030*/  HSET2.LE.AND R43, R74, R151.reuse, PT ;  /* 0x000000974a2b7233 */ /* 0x100fe40003803000 */
[--C-:B------:R-:W-:Y:S01]  /*2c040*/  HSET2.LE.AND R49, R49, R151.reuse, PT ;  /* 0x0000009731317233 */ /* 0x100fe20003803000 */
[----:B------:R-:W-:Y:S02]  /*2c050*/  IMAD.MOV.U32 R72, RZ, RZ, R45 ;  /* 0x000000ffff487224 */ /* 0x000fe400078e002d */
[----:B------:R-:W-:Y:S01]  /*2c060*/  LOP3.LUT R43, R96, R43, RZ, 0xc0, !PT ;  /* 0x0000002b602b7212 */ /* 0x000fe200078ec0ff */
[----:B------:R-:W-:Y:S01]  /*2c070*/  IMAD.WIDE.U32 R44, R44, -0x326172a9, RZ ;  /* 0xcd9e8d572c2c7825 */ /* 0x000fe200078e00ff */
[----:B------:R-:W-:Y:S03]  /*2c080*/  LOP3.LUT R49, R99, R49, RZ, 0xc0, !PT ;  /* 0x0000003163317212 */ /* 0x000fe600078ec0ff */
[----:B------:R-:W-:Y:S01]  /*2c090*/  IMAD.MOV.U32 R74, RZ, RZ, R159 ;  /* 0x000000ffff4a7224 */ /* 0x000fe200078e009f */
[----:B------:R-:W-:Y:S01]  /*2c0a0*/  LOP3.LUT R44, R55, R220, R44, 0x96, !PT ;  /* 0x000000dc372c7212 */ /* 0x000fe200078e962c */
[----:B------:R-:W-:Y:S04]  /*2c0b0*/  IMAD.MOV.U32 R99, RZ, RZ, R98 ;  /* 0x000000ffff637224 */ /* 0x000fe800078e0062 */
[----:B------:R-:W-:Y:S01]  /*2c0c0*/  IMAD.WIDE.U32 R90, R44, -0x2daee0ad, RZ ;  /* 0xd2511f532c5a7825 */ /* 0x000fe200078e00ff */
[----:B------:R-:W-:Y:S03]  /*2c0d0*/  LOP3.LUT R44, R59, R215, R190, 0x96, !PT ;  /* 0x000000d73b2c7212 */ /* 0x000fe600078e96be */
[----:B------:R-:W-:Y:S02]  /*2c0e0*/  IMAD.MOV.U32 R59, RZ, RZ, R160 ;  /* 0x000000ffff3b7224 */ /* 0x000fe400078e00a0 */
[----:B---3--:R-:W-:Y:S02]  /*2c0f0*/  @!P3 HFMA2.BF16_V2 R172, -RZ.H0_H0, RZ.H0_H0, -R2.H0_H0 ;  /* 0x200000ffffacb231 */ /* 0x008fe40000340902 */
[----:B----4-:R-:W-:Y:S03]  /*2c100*/  @!P2 HFMA2.BF16_V2 R40, -RZ.H0_H0, RZ.H0_H0, -R0.H0_H0 ;  /* 0x200000ffff28a231 */ /* 0x010fe60000340900 */
[----:B------:R-:W-:Y:S01]  /*2c110*/  PRMT R164, R172, 0x7610, R164 ;  /* 0x00007610aca47816 */ /* 0x000fe200000000a4 */
[----:B------:R1:W-:Y:S01]  /*2c120*/  @!P3 STL.S16 [R1+0x12c], R172 ;  /* 0x00012cac0100b387 */ /* 0x0003e20000100600 */
[----:B------:R-:W-:Y:S03]  /*2c130*/  PRMT R162, R40, 0x7610, R162 ;  /* 0x0000761028a27816 */ /* 0x000fe600000000a2 */
[----:B------:R2:W-:Y:S01]  /*2c140*/  @!P2 STL.S16 [R1+0x128], R40 ;  /* 0x000128280100a387 */ /* 0x0005e20000100600 */
[----:B-1----:R-:W-:Y:S01]  /*2c150*/  IMAD.MOV.U32 R172, RZ, RZ, R93 ;  /* 0x000000ffffac7224 */ /* 0x002fe200078e005d */
[----:B--2---:R-:W-:Y:S01]  /*2c160*/  LOP3.LUT R40, R45, R211, R182, 0x96, !PT ;  /* 0x000000d32d287212 */ /* 0x004fe200078e96b6 */
[----:B------:R-:W-:Y:S04]  /*2c170*/  IMAD.WIDE.U32 R44, R44, -0x2daee0ad, RZ ;  /* 0xd2511f532c2c7825 */ /* 0x000fe800078e00ff */
[----:B------:R-:W-:Y:S01]  /*2c180*/  IMAD.WIDE.U32 R40, R40, -0x2daee0ad, RZ ;  /* 0xd2511f5328287825 */ /* 0x000fe200078e00ff */
[----:B------:R-:W-:Y:S02]  /*2c190*/  LOP3.LUT R45, R45, R216, R212, 0x96, !PT ;  /* 0x000000d82d2d7212 */ /* 0x000fe400078e96d4 */
[----:B------:R-:W-:Y:S02]  /*2c1a0*/  LOP3.LUT R85, R91, R217, R40, 0x96, !PT ;  /* 0x000000d95b557212 */ /* 0x000fe400078e9628 */
[--C-:B------:R-:W-:Y:S01]  /*2c1b0*/  HSET2.LE.AND R40, R70, R151.reuse, PT ;  /* 0x0000009746287233 */ /* 0x100fe20003803000 */
[----:B------:R-:W-:Y:S01]  /*2c1c0*/  IMAD.MOV.U32 R70, RZ, RZ, R161 ;  /* 0x000000ffff467224 */ /* 0x000fe200078e00a1 */
[----:B------:R-:W-:Y:S01]  /*2c1d0*/  LOP3.LUT R66, R41, R219, R66, 0x96, !PT ;  /* 0x000000db29427212 */ /* 0x000fe200078e9642 */
[----:B------:R-:W-:Y:S03]  /*2c1e0*/  IMAD.WIDE.U32 R160, R58, -0x2daee0ad, RZ ;  /* 0xd2511f533aa07825 */ /* 0x000fe600078e00ff */
[----:B------:R-:W-:Y:S01]  /*2c1f0*/  LOP3.LUT R40, R100, R40, RZ, 0xc0, !PT ;  /* 0x0000002864287212 */ /* 0x000fe200078ec0ff */
[----:B------:R-:W-:Y:S01]  /*2c200*/  IMAD.MOV.U32 R96, RZ, RZ, R70 ;  /* 0x000000ffff607224 */ /* 0x000fe200078e0046 */
[----:B------:R-:W-:Y:S01]  /*2c210*/  LOP3.LUT R3, R161, R221, R44, 0x96, !PT ;  /* 0x000000dda1037212 */ /* 0x000fe200078e962c */
[----:B------:R-:W-:Y:S04]  /*2c220*/  IMAD.WIDE.U32 R44, R45, -0x326172a9, RZ ;  /* 0xcd9e8d572d2c7825 */ /* 0x000fe800078e00ff */
[----:B------:R-:W-:Y:S01]  /*2c230*/  IMAD.MOV.U32 R70, RZ, RZ, R67 ;  /* 0x000000ffff467224 */ /* 0x000fe200078e0043 */
[----:B------:R-:W-:Y:S01]  /*2c240*/  LOP3.LUT R93, R45, R211, R182, 0x96, !PT ;  /* 0x000000d32d5d7212 */ /* 0x000fe200078e96b6 */
[----:B------:R-:W-:Y:S02]  /*2c250*/  IMAD.MOV.U32 R58, RZ, RZ, R74 ;  /* 0x000000ffff3a7224 */ /* 0x000fe400078e004a */
[----:B------:R-:W-:Y:S02]  /*2c260*/  IMAD.MOV.U32 R74, RZ, RZ, R95 ;  /* 0x000000ffff4a7224 */ /* 0x000fe400078e005f */
[----:B------:R-:W-:Y:S02]  /*2c270*/  IMAD.MOV.U32 R183, RZ, RZ, R58 ;  /* 0x000000ffffb77224 */ /* 0x000fe400078e003a */
[----:B------:R-:W-:Y:S01]  /*2c280*/  IMAD.MOV.U32 R58, RZ, RZ, R70 ;  /* 0x000000ffff3a7224 */ /* 0x000fe200078e0046 */
[----:B------:R-:W-:Y:S01]  /*2c290*/  LOP3.LUT R70, R60, 0xffff, RZ, 0xc0, !PT ;  /* 0x0000ffff3c467812 */ /* 0x000fe200078ec0ff */
[----:B------:R-:W-:Y:S02]  /*2c2a0*/  IMAD.MOV.U32 R41, RZ, RZ, R158 ;  /* 0x000000ffff297224 */ /* 0x000fe400078e009e */
[----:B------:R-:W-:Y:S04]  /*2c2b0*/  IMAD.WIDE.U32 R158, R3, -0x326172a9, RZ ;  /* 0xcd9e8d57039e7825 */ /* 0x000fe800078e00ff */
[----:B------:R-:W-:Y:S01]  /*2c2c0*/  IMAD.MOV.U32 R67, RZ, RZ, R165 ;  /* 0x000000ffff437224 */ /* 0x000fe200078e00a5 */
[----:B------:R-:W-:Y:S01]  /*2c2d0*/  LOP3.LUT R91, R159, R220, R44, 0x96, !PT ;  /* 0x000000dc9f5b7212 */ /* 0x000fe200078e962c */
[----:B------:R-:W-:Y:S01]  /*2c2e0*/  IMAD.MOV.U32 R100, RZ, RZ, R41 ;  /* 0x000000ffff647224 */ /* 0x000fe200078e0029 */
[----:B------:R-:W-:Y:S01]  /*2c2f0*/  LOP3.LUT R44, R47, R215, R190, 0x96, !PT ;  /* 0x000000d72f2c7212 */ /* 0x000fe200078e96be */
[----:B------:R-:W-:Y:S01]  /*2c300*/  IMAD.MOV.U32 R47, RZ, RZ, R163 ;  /* 0x000000ffff2f7224 */ /* 0x000fe200078e00a3 */
[--C-:B------:R-:W-:Y:S01]  /*2c310*/  HSET2.LE.AND R41, R75, R151.reuse, PT ;  /* 0x000000974b297233 */ /* 0x100fe20003803000 */
[----:B------:R1:W5:Y:S01]  /*2c320*/  LDL.LU.64 R190, [R1+0x3c0] ;  /* 0x0003c00001be7983 */ /* 0x0003620000300a00 */
[----:B------:R-:W-:Y:S01]  /*2c330*/  SHF.R.U32.HI R75, RZ, 0x18, R60 ;  /* 0x00000018ff4b7819 */ /* 0x000fe2000001163c */
[----:B------:R-:W-:Y:S03]  /*2c340*/  IMAD.WIDE.U32 R44, R44, -0x2daee0ad, RZ ;  /* 0xd2511f532c2c7825 */ /* 0x000fe600078e00ff */
[----:B------:R-:W-:Y:S01]  /*2c350*/  LOP3.LUT R41, R101, R41, RZ, 0xc0, !PT ;  /* 0x0000002965297212 */ /* 0x000fe200078ec0ff */
[----:B------:R-:W-:Y:S01]  /*2c360*/  IMAD.MOV.U32 R101, RZ, RZ, R47 ;  /* 0x000000ffff657224 */ /* 0x000fe200078e002f */
[--C-:B------:R-:W-:Y:S02]  /*2c370*/  LOP3.LUT R45, R45, R216, R212.reuse, 0x96, !PT ;  /* 0x000000d82d2d7212 */ /* 0x100fe400078e96d4 */
[----:B------:R-:W-:Y:S01]  /*2c380*/  PRMT R212, R162, 0x7610, R212 ;  /* 0x00007610a2d47816 */ /* 0x000fe200000000d4 */
[----:B------:R-:W-:Y:S01]  /*2c390*/  IMAD.WIDE.U32 R162, R46, -0x2daee0ad, RZ ;  /* 0xd2511f532ea27825 */ /* 0x000fe200078e00ff */
[----:B------:R-:W-:Y:S03]  /*2c3a0*/  PRMT R46, R164, 0x7610, R46 ;  /* 0x00007610a42e7816 */ /* 0x000fe6000000002e */
[----:B------:R-:W-:Y:S01]  /*2c3b0*/  IMAD.MOV.U32 R98, RZ, RZ, R101 ;  /* 0x000000ffff627224 */ /* 0x000fe200078e0065 */
[----:B------:R-:W-:Y:S01]  /*2c3c0*/  LOP3.LUT R3, R163, R221, R44, 0x96, !PT ;  /* 0x000000dda3037212 */ /* 0x000fe200078e962c */
[----:B------:R-:W-:Y:S04]  /*2c3d0*/  IMAD.WIDE.U32 R44, R45, -0x326172a9, RZ ;  /* 0xcd9e8d572d2c7825 */ /* 0x000fe800078e00ff */
[----:B------:R-:W-:Y:S01]  /*2c3e0*/  IMAD.MOV.U32 R101, RZ, RZ, R58 ;  /* 0x000000ffff657224 */ /* 0x000fe200078e003a */
[----:B------:R-:W-:Y:S01]  /*2c3f0*/  LOP3.LUT R182, R45, R211, R182, 0x96, !PT ;  /* 0x000000d32db67212 */ /* 0x000fe200078e96b6 */
[----:B------:R-:W-:Y:S01]  /*2c400*/  IMAD.WIDE.U32 R164, R3, -0x326172a9, RZ ;  /* 0xcd9e8d5703a47825 */ /* 0x000fe200078e00ff */
[----:B------:R-:W-:Y:S02]  /*2c410*/  PRMT R3, R2, 0x5410, R0 ;  /* 0x0000541002037816 */ /* 0x000fe40000000000 */
[----:B------:R-:W-:Y:S02]  /*2c420*/  @!P3 PRMT R2, R46, 0x5410, RZ ;  /* 0x000054102e02b816 */ /* 0x000fe400000000ff */
[----:B------:R-:W-:Y:S01]  /*2c430*/  @!P2 PRMT R0, R212, 0x5410, RZ ;  /* 0x00005410d400a816 */ /* 0x000fe200000000ff */
[----:B------:R-:W-:Y:S01]  /*2c440*/  IMAD.MOV.U32 R212, RZ, RZ, R100 ;  /* 0x000000ffffd47224 */ /* 0x000fe200078e0064 */
[----:B------:R-:W-:Y:S01]  /*2c450*/  LOP3.LUT R95, R165, R220, R44, 0x96, !PT ;  /* 0x000000dca55f7212 */ /* 0x000fe200078e962c */
[----:B------:R2:W-:Y:S01]  /*2c460*/  ST.E.U16 desc[UR4][R178.64+0xf0], R2 ;  /* 0x0000f002b2007985 */ /* 0x0005e2000c101504 */
[----:B------:R-:W-:Y:S01]  /*2c470*/  IMAD.MOV.U32 R100, RZ, RZ, R74 ;  /* 0x000000ffff647224 */ /* 0x000fe200078e004a */
[----:B------:R-:W-:Y:S02]  /*2c480*/  LOP3.LUT R74, R60, 0xff, RZ, 0xc0, !PT ;  /* 0x000000ff3c4a7812 */ /* 0x000fe400078ec0ff */
[----:B------:R3:W-:Y:S04]  /*2c490*/  ST.E.U16 desc[UR4][R178.64+0xf2], R0 ;  /* 0x0000f200b2007985 */ /* 0x0007e8000c101504 */
[----:B------:R-:W4:Y:S01]  /*2c4a0*/  LDSM.16.MT88.4 R44, [R171+0x4000] ;  /* 0x00400000ab2c783b */ /* 0x000f220000004200 */
[----:B--2---:R-:W-:Y:S01]  /*2c4b0*/  SHF.R.U32.HI R2, RZ, 0x8, R87 ;  /* 0x00000008ff027819 */ /* 0x004fe20000011657 */
[----:B---3--:R-:W-:Y:S01]  /*2c4c0*/  IMAD.MOV.U32 R179, RZ, RZ, R51 ;  /* 0x000000ffffb37224 */ /* 0x008fe200078e0033 */
[--C-:B------:R-:W-:Y:S01]  /*2c4d0*/  HSET2.LE.AND R51, R53, R151.reuse, PT ;  /* 0x0000009735337233 */ /* 0x100fe20003803000 */
[----:B------:R-:W-:Y:S02]  /*2c4e0*/  IMAD.MOV.U32 R0, RZ, RZ, R67 ;  /* 0x000000ffff007224 */ /* 0x000fe400078e0043 */
[----:B------:R-:W-:Y:S03]  /*2c4f0*/  IMAD.WIDE.U32 R66, R66, -0x326172a9, RZ ;  /* 0xcd9e8d5742427825 */ /* 0x000fe600078e00ff */
[----:B------:R-:W-:Y:S01]  /*2c500*/  LOP3.LUT R51, R97, R51, RZ, 0xc0, !PT ;  /* 0x0000003361337212 */ /* 0x000fe200078ec0ff */
[----:B------:R-:W-:Y:S01]  /*2c510*/  IMAD.MOV.U32 R97, RZ, RZ, R86 ;  /* 0x000000ffff617224 */ /* 0x000fe200078e0056 */
[----:B------:R-:W-:Y:S01]  /*2c520*/  LOP3.LUT R86, R67, R218, R54, 0x96, !PT ;  /* 0x000000da43567212 */ /* 0x000fe200078e9636 */
[----:B------:R-:W-:Y:S01]  /*2c530*/  IMAD.MOV.U32 R87, RZ, RZ, R0 ;  /* 0x000000ffff577224 */ /* 0x000fe200078e0000 */
[----:B------:R-:W-:Y:S01]  /*2c540*/  LOP3.LUT R0, R94, 0xff, RZ, 0xc0, !PT ;  /* 0x000000ff5e007812 */ /* 0x000fe200078ec0ff */
[----:B------:R-:W2:Y:S01]  /*2c550*/  LDSM.16.MT88.4 R52, [R188+0x4000] ;  /* 0x00400000bc34783b */ /* 0x000ea20000004200 */
[----:B------:R-:W-:Y:S01]  /*2c560*/  IMAD.MOV.U32 R178, RZ, RZ, R72 ;  /* 0x000000ffffb27224 */ /* 0x000fe200078e0048 */
[----:B------:R-:W-:Y:S01]  /*2c570*/  SHF.R.U32.HI R72, RZ, 0x10, R60 ;  /* 0x00000010ff487819 */ /* 0x000fe2000001163c */
[----:B------:R-:W-:Y:S01]  /*2c580*/  IMAD.MOV.U32 R94, RZ, RZ, R97 ;  /* 0x000000ffff5e7224 */ /* 0x000fe200078e0061 */
[----:B------:R-:W-:Y:S01]  /*2c590*/  PRMT R61, R0, 0x5410, R148 ;  /* 0x00005410003d7816 */ /* 0x000fe20000000094 */
[-C--:B----4-:R-:W-:Y:S05]  /*2c5a0*/  HMMA.16816.F32.BF16 R4, R40, R44.reuse, R4 ;  /* 0x0000002c2804723c */ /* 0x090fea0000041804 */
[C---:B------:R-:W-:Y:S01]  /*2c5b0*/  LOP3.LUT R0, R84.reuse, 0xffff, RZ, 0xc0, !PT ;  /* 0x0000ffff54007812 */ /* 0x040fe200078ec0ff */
[C---:B------:R-:W-:Y:S05]  /*2c5c0*/  HMMA.16816.F32.BF16 R8, R48.reuse, R44, R8 ;  /* 0x0000002c3008723c */ /* 0x040fea0000041808 */
[----:B------:R-:W-:Y:S01]  /*2c5d0*/  SHF.R.U32.HI R0, RZ, 0x8, R0 ;  /* 0x00000008ff007819 */ /* 0x000fe20000011600 */
[-C--:B------:R-:W-:Y:S05]  /*2c5e0*/  HMMA.16816.F32.BF16 R12, R48, R46.reuse, R12 ;  /* 0x0000002e300c723c */ /* 0x080fea000004180c */
[----:B------:R-:W-:Y:S01]  /*2c5f0*/  SHF.R.U32.HI R44, RZ, 0x8, R56 ;  /* 0x00000008ff2c7819 */ /* 0x000fe20000011638 */
[C---:B------:R-:W-:Y:S05]  /*2c600*/  HMMA.16816.F32.BF16 R16, R40.reuse, R46, R16 ;  /* 0x0000002e2810723c */ /* 0x040fea0000041810 */
[----:B------:R-:W-:Y:S01]  /*2c610*/  LOP3.LUT R45, R84, 0xff, RZ, 0xc0, !PT ;  /* 0x000000ff542d7812 */ /* 0x000fe200078ec0ff */
[----:B------:R-:W-:Y:S01]  /*2c620*/  IMAD.MOV.U32 R97, RZ, RZ, R179 ;  /* 0x000000ffff617224 */ /* 0x000fe200078e00b3 */
[----:B------:R-:W-:Y:S01]  /*2c630*/  PRMT R67, R83, 0x5410, R44 ;  /* 0x0000541053437816 */ /* 0x000fe2000000002c */
[----:B------:R-:W-:Y:S03]  /*2c640*/  IMAD.MOV.U32 R179, RZ, RZ, R212 ;  /* 0x000000ffffb37224 */ /* 0x000fe600078e00d4 */
[----:B------:R-:W-:Y:S01]  /*2c650*/  IADD3 R44, P0, R174, -0x100, RZ ;  /* 0xffffff00ae2c7810 */ /* 0x000fe20007f1e0ff */
[----:B------:R-:W-:Y:S01]  /*2c660*/  IMAD.MOV.U32 R212, RZ, RZ, R96 ;  /* 0x000000ffffd47224 */ /* 0x000fe200078e0060 */
[----:B------:R-:W-:Y:S01]  /*2c670*/  PRMT R60, R45, 0x5410, R0 ;  /* 0x000054102d3c7816 */ /* 0x000fe20000000000 */
[----:B------:R-:W-:Y:S01]  /*2c680*/  IMAD.MOV.U32 R96, RZ, RZ, R59 ;  /* 0x000000ffff607224 */ /* 0x000fe200078e003b */
[----:B------:R-:W-:Y:S01]  /*2c690*/  IADD3.X R45, R175, -0x1, RZ, P0, !PT ;  /* 0xffffffffaf2d7810 */ /* 0x000fe200007fe4ff */
[----:B------:R3:W-:Y:S01]  /*2c6a0*/  STL [R1+0x68], R44 ;  /* 0x0000682c01007387 */ /* 0x0007e20000100800 */
[--C-:B------:R-:W-:Y:S01]  /*2c6b0*/  SHF.R.U32.HI R0, RZ, 0x10, R84.reuse ;  /* 0x00000010ff007819 */ /* 0x100fe20000011654 */
[-C--:B--2---:R-:W-:Y:S02]  /*2c6c0*/  HMMA.16816.F32.BF16 R20, R40, R52.reuse, R20 ;  /* 0x000000342814723c */ /* 0x084fe40000041814 */
[----:B------:R2:W-:Y:S01]  /*2c6d0*/  STL [R1+0x54], R45 ;  /* 0x0000542d01007387 */ /* 0x0005e20000100800 */
[----:B------:R-:W-:Y:S01]  /*2c6e0*/  SHF.R.U32.HI R84, RZ, 0x18, R84 ;  /* 0x00000018ff547819 */ /* 0x000fe20000011654 */
[----:B------:R-:W-:Y:S01]  /*2c6f0*/  IMAD.MOV.U32 R102, RZ, RZ, R178 ;  /* 0x000000ffff667224 */ /* 0x000fe200078e00b2 */
[--C-:B------:R-:W-:Y:S01]  /*2c700*/  HSET2.LE.AND R47, R61, R151.reuse, PT ;  /* 0x000000973d2f7233 */ /* 0x100fe20003803000 */
[C---:B------:R-:W-:Y:S04]  /*2c710*/  HMMA.16816.F32.BF16 R24, R48.reuse, R52, R24 ;  /* 0x000000343018723c */ /* 0x040fe80000041818 */
[----:B------:R-:W-:Y:S01]  /*2c720*/  ISETP.GT.AND P0, PT, R237, R186, PT ;  /* 0x000000baed00720c */ /* 0x000fe20003f04270 */
[----:B------:R-:W-:Y:S01]  /*2c730*/  IMAD.MOV.U32 R178, RZ, RZ, R183 ;  /* 0x000000ffffb27224 */ /* 0x000fe200078e00b7 */
[----:B------:R-:W-:Y:S01]  /*2c740*/  LOP3.LUT R47, R104, R47, RZ, 0xc0, !PT ;  /* 0x0000002f682f7212 */ /* 0x000fe200078ec0ff */
[-C--:B------:R-:W-:Y:S01]  /*2c750*/  HMMA.16816.F32.BF16 R28, R48, R54.reuse, R28 ;  /* 0x00000036301c723c */ /* 0x080fe2000004181c */
[----:B------:R-:W-:Y:S03]  /*2c760*/  LDSM.16.MT88.4 R48, [R188+0x4400] ;  /* 0x00440000bc30783b */ /* 0x000fe60000004200 */
[----:B------:R-:W-:Y:S02]  /*2c770*/  IMAD.WIDE.U32 R52, R85, -0x326172a9, RZ ;  /* 0xcd9e8d5755347825 */ /* 0x000fe400078e00ff */
[----:B------:R-:W-:Y:S05]  /*2c780*/  HMMA.16816.F32.BF16 R32, R40, R54, R32 ;  /* 0x000000362820723c */ /* 0x000fea0000041820 */
[----:B---3--:R-:W-:Y:S01]  /*2c790*/  LOP3.LUT R44, R0, 0xff, RZ, 0xc0, !PT ;  /* 0x000000ff002c7812 */ /* 0x008fe200078ec0ff */
[----:B------:R-:W-:Y:S01]  /*2c7a0*/  IMAD.MOV.U32 R183, RZ, RZ, R100 ;  /* 0x000000ffffb77224 */ /* 0x000fe200078e0064 */
[----:B------:R-:W-:Y:S01]  /*2c7b0*/  LOP3.LUT R0, R62, 0xff, RZ, 0xc0, !PT ;  /* 0x000000ff3e007812 */ /* 0x000fe200078ec0ff */
[----:B------:R-:W-:Y:S03]  /*2c7c0*/  IMAD.MOV.U32 R100, RZ, RZ, R63 ;  /* 0x000000ffff647224 */ /* 0x000fe600078e003f */
[----:B------:R-:W-:Y:S01]  /*2c7d0*/  PRMT R63, R149, 0x5410, R2 ;  /* 0x00005410953f7816 */ /* 0x000fe20000000002 */
[----:B------:R-:W-:Y:S01]  /*2c7e0*/  IMAD.MOV.U32 R149, RZ, RZ, R87 ;  /* 0x000000ffff957224 */ /* 0x000fe200078e0057 */
[----:B------:R-:W-:Y:S02]  /*2c7f0*/  LOP3.LUT R2, R57, 0xff, RZ, 0xc0, !PT ;  /* 0x000000ff39027812 */ /* 0x000fe400078ec0ff */
[----:B--2---:R-:W-:Y:S01]  /*2c800*/  PRMT R45, R44, 0x5410, R84 ;  /* 0x000054102c2d7816 */ /* 0x004fe20000000054 */
[----:B------:R-:W2:Y:S01]  /*2c810*/  LDSM.16.MT88.4 R56, [R171+0x4400] ;  /* 0x00440000ab38783b */ /* 0x000ea20000004200 */
[----:B------:R-:W-:Y:S02]  /*2c820*/  PRMT R68, R2, 0x5410, R68 ;  /* 0x0000541002447816 */ /* 0x000fe40000000044 */
[----:B------:R-:W-:Y:S02]  /*2c830*/  LOP3.LUT R2, R62, 0xffff, RZ, 0xc0, !PT ;  /* 0x0000ffff3e027812 */ /* 0x000fe400078ec0ff */
[----:B------:R-:W-:Y:S02]  /*2c840*/  SHF.R.U32.HI R44, RZ, 0x10, R62 ;  /* 0x00000010ff2c7819 */ /* 0x000fe4000001163e */
[----:B------:R-:W-:Y:S02]  /*2c850*/  SHF.R.U32.HI R2, RZ, 0x8, R2 ;  /* 0x00000008ff027819 */ /* 0x000fe40000011602 */
[----:B------:R-:W-:Y:S02]  /*2c860*/  SHF.R.U32.HI R62, RZ, 0x18, R62 ;  /* 0x00000018ff3e7819 */ /* 0x000fe4000001163e */
[----:B------:R-:W-:Y:S02]  /*2c870*/  PRMT R2, R0, 0x5410, R2 ;  /* 0x0000541000027816 */ /* 0x000fe40000000002 */
[----:B------:R-:W-:Y:S02]  /*2c880*/  LOP3.LUT R0, R44, 0xff, RZ, 0xc0, !PT ;  /* 0x000000ff2c007812 */ /* 0x000fe400078ec0ff */
        /* <DEDUP_REMOVED lines=8> */
[--C-:B------:R-:W-:Y:S02]  /*2c910*/  HSET2.LE.AND R40, R2, R151.reuse, PT ;  /* 0x0000009702287233 */ /* 0x100fe40003803000 */
[--C-:B------:R-:W-:Y:S02]  /*2c920*/  HSET2.LE.AND R41, R0, R151.reuse, PT ;  /* 0x0000009700297233 */ /* 0x100fe40003803000 */
[--C-:B------:R-:W-:Y:S02]  /*2c930*/  HSET2.LE.AND R43, R68, R151.reuse, PT ;  /* 0x00000097442b7233 */ /* 0x100fe40003803000 */
[----:B------:R-:W-:Y:S02]  /*2c940*/  LOP3.LUT R40, R107, R40, RZ, 0xc0, !PT ;  /* 0x000000286b287212 */ /* 0x000fe400078ec0ff */
[----:B------:R-:W-:Y:S01]  /*2c950*/  LOP3.LUT R41, R108, R41, RZ, 0xc0, !PT ;  /* 0x000000296c297212 */ /* 0x000fe200078ec0ff */
[-C--:B--2---:R-:W-:Y:S05]  /*2c960*/  HMMA.16816.F32.BF16 R4, R44, R56.reuse, R4 ;  /* 0x000000382c04723c */ /* 0x084fea0000041804 */
[----:B------:R-:W-:Y:S02]  /*2c970*/  LOP3.LUT R42, R109, R42, RZ, 0xc0, !PT ;  /* 0x0000002a6d2a7212 */ /* 0x000fe400078ec0ff */
[----:B------:R-:W-:Y:S04]  /*2c980*/  LOP3.LUT R43, R110, R43, RZ, 0xc0, !PT ;  /* 0x0000002b6e2b7212 */ /* 0x000fe800078ec0ff */
[C---:B------:R-:W-:Y:S02]  /*2c990*/  LOP3.LUT R55, R52.reuse, 0xffff, RZ, 0xc0, !PT ;  /* 0x0000ffff34377812 */ /* 0x040fe400078ec0ff */
[--C-:B------:R-:W-:Y:S01]  /*2c9a0*/  SHF.R.U32.HI R54, RZ, 0x10, R52.reuse ;  /* 0x00000010ff367819 */ /* 0x100fe20000011634 */
[C---:B------:R-:W-:Y:S04]  /*2c9b0*/  HMMA.16816.F32.BF16 R8, R40.reuse, R56, R8 ;  /* 0x000000382808723c */ /* 0x040fe80000041808 */
[----:B------:R-:W-:Y:S02]  /*2c9c0*/  LOP3.LUT R61, R52, 0xff, RZ, 0xc0, !PT ;  /* 0x000000ff343d7812 */ /* 0x000fe400078ec0ff */
[----:B------:R-:W-:Y:S01]  /*2c9d0*/  SHF.R.U32.HI R60, RZ, 0x18, R52 ;  /* 0x00000018ff3c7819 */ /* 0x000fe20000011634 */
[-C--:B------:R-:W-:Y:S04]  /*2c9e0*/  HMMA.16816.F32.BF16 R12, R40, R58.reuse, R12 ;  /* 0x0000003a280c723c */ /* 0x080fe8000004180c */
[----:B------:R-:W-:Y:S02]  /*2c9f0*/  SHF.R.U32.HI R52, RZ, 0x8, R70 ;  /* 0x00000008ff347819 */ /* 0x000fe40000011646 */
[----:B------:R-:W-:Y:S01]  /*2ca00*/  LOP3.LUT R0, R53, R222, R66, 0x96, !PT ;  /* 0x000000de35007212 */ /* 0x000fe200078e9642 */
[C---:B------:R-:W-:Y:S01]  /*2ca10*/  HMMA.16816.F32.BF16 R16, R44.reuse, R58, R16 ;  /* 0x0000003a2c10723c */ /* 0x040fe20000041810 */
[----:B------:R-:W2:Y:S03]  /*2ca20*/  LDSM.16.MT88.4 R56, [R171+0x4800] ;  /* 0x00480000ab38783b */ /* 0x000ea60000004200 */
[----:B------:R-:W-:Y:S01]  /*2ca30*/  PRMT R63, R74, 0x5410, R52 ;  /* 0x000054104a3f7816 */ /* 0x000fe20000000034 */
[----:B------:R-:W-:Y:S01]  /*2ca40*/  IMAD.WIDE.U32 R52, R89, -0x2daee0ad, RZ ;  /* 0xd2511f5359347825 */ /* 0x000fe200078e00ff */
[----:B------:R-:W-:Y:S01]  /*2ca50*/  LOP3.LUT R2, R72, 0xff, RZ, 0xc0, !PT ;  /* 0x000000ff48027812 */ /* 0x000fe200078ec0ff */
[-C--:B------:R-:W-:Y:S04]  /*2ca60*/  HMMA.16816.F32.BF16 R20, R44, R48.reuse, R20 ;  /* 0x000000302c14723c */ /* 0x080fe80000041814 */
[----:B------:R-:W-:Y:S01]  /*2ca70*/  PRMT R62, R2, 0x5410, R75 ;  /* 0x00005410023e7816 */ /* 0x000fe2000000004b */
[----:B------:R-:W-:Y:S01]  /*2ca80*/  IMAD.WIDE.U32 R66, R86, -0x2daee0ad, RZ ;  /* 0xd2511f5356427825 */ /* 0x000fe200078e00ff */
[----:B------:R-:W-:Y:S01]  /*2ca90*/  LOP3.LUT R54, R54, 0xff, RZ, 0xc0, !PT ;  /* 0x000000ff36367812 */ /* 0x000fe200078ec0ff */
[C---:B------:R-:W-:Y:S04]  /*2caa0*/  HMMA.16816.F32.BF16 R24, R40.reuse, R48, R24 ;  /* 0x000000302818723c */ /* 0x040fe80000041818 */
[C---:B------:R-:W-:Y:S01]  /*2cab0*/  LOP3.LUT R74, R52.reuse, 0xffff, RZ, 0xc0, !PT ;  /* 0x0000ffff344a7812 */ /* 0x040fe200078ec0ff */
[----:B------:R-:W-:Y:S01]  /*2cac0*/  IMAD.WIDE.U32 R86, R91, -0x2daee0ad, RZ ;  /* 0xd2511f535b567825 */ /* 0x000fe200078e00ff */
[----:B------:R-:W-:Y:S01]  /*2cad0*/  LOP3.LUT R75, R52, 0xff, RZ, 0xc0, !PT ;  /* 0x000000ff344b7812 */ /* 0x000fe200078ec0ff */
[-C--:B------:R-:W-:Y:S04]  /*2cae0*/  HMMA.16816.F32.BF16 R28, R40, R50.reuse, R28 ;  /* 0x00000032281c723c */ /* 0x080fe8000004181c */
[--C-:B------:R-:W-:Y:S02]  /*2caf0*/  SHF.R.U32.HI R83, RZ, 0x10, R52.reuse ;  /* 0x00000010ff537819 */ /* 0x100fe40000011634 */
[----:B------:R-:W-:Y:S01]  /*2cb00*/  SHF.R.U32.HI R84, RZ, 0x18, R52 ;  /* 0x00000018ff547819 */ /* 0x000fe20000011634 */
[----:B------:R-:W-:Y:S04]  /*2cb10*/  HMMA.16816.F32.BF16 R32, R44, R50, R32 ;  /* 0x000000322c20723c */ /* 0x000fe80000041820 */
[----:B------:R-:W-:Y:S02]  /*2cb20*/  SHF.R.U32.HI R55, RZ, 0x8, R55 ;  /* 0x00000008ff377819 */ /* 0x000fe40000011637 */
[----:B------:R-:W-:Y:S02]  /*2cb30*/  LOP3.LUT R52, R69, 0xffff, RZ, 0xc0, !PT ;  /* 0x0000ffff45347812 */ /* 0x000fe400078ec0ff */
[----:B------:R-:W-:Y:S03]  /*2cb40*/  LOP3.LUT R2, R0, 0xffff, RZ, 0xc0, !PT ;  /* 0x0000ffff00027812 */ /* 0x000fe600078ec0ff */
[----:B------:R-:W-:Y:S02]  /*2cb50*/  PRMT R70, R54, 0x5410, R60 ;  /* 0x0000541036467816 */ /* 0x000fe4000000003c */
[----:B------:R-:W-:Y:S01]  /*2cb60*/  LOP3.LUT R68, R53, R223, R88, 0x96, !PT ;  /* 0x000000df35447212 */ /* 0x000fe200078e9658 */
[----:B------:R-:W-:Y:S01]  /*2cb70*/  IMAD.WIDE.U32 R88, R95, -0x2daee0ad, RZ ;  /* 0xd2511f535f587825 */ /* 0x000fe200078e00ff */
[----:B------:R-:W-:Y:S02]  /*2cb80*/  PRMT R72, R61, 0x5410, R55 ;  /* 0x000054103d487816 */ /* 0x000fe40000000037 */
[--C-:B------:R-:W-:Y:S02]  /*2cb90*/  SHF.R.U32.HI R53, RZ, 0x10, R69.reuse ;  /* 0x00000010ff357819 */ /* 0x100fe40000011645 */
[----:B------:R-:W-:Y:S02]  /*2cba0*/  SHF.R.U32.HI R54, RZ, 0x8, R52 ;  /* 0x00000008ff367819 */ /* 0x000fe40000011634 */
[----:B------:R-:W-:Y:S02]  /*2cbb0*/  LOP3.LUT R55, R69, 0xff, RZ, 0xc0, !PT ;  /* 0x000000ff45377812 */ /* 0x000fe400078ec0ff */
[----:B------:R-:W-:Y:S02]  /*2cbc0*/  LOP3.LUT R61, R0, 0xff, RZ, 0xc0, !PT ;  /* 0x000000ff003d7812 */ /* 0x000fe400078ec0ff */
[----:B------:R-:W-:Y:S02]  /*2cbd0*/  SHF.R.U32.HI R52, RZ, 0x8, R2 ;  /* 0x00000008ff347819 */ /* 0x000fe40000011602 */
[----:B------:R-:W-:Y:S02]  /*2cbe0*/  SHF.R.U32.HI R69, RZ, 0x18, R69 ;  /* 0x00000018ff457819 */ /* 0x000fe40000011645 */
[----:B------:R-:W-:Y:S02]  /*2cbf0*/  LOP3.LUT R53, R53, 0xff, RZ, 0xc0, !PT ;  /* 0x000000ff35357812 */ /* 0x000fe400078ec0ff */
[----:B------:R-:W-:Y:S02]  /*2cc00*/  PRMT R60, R55, 0x5410, R54 ;  /* 0x00005410373c7816 */ /* 0x000fe40000000036 */
[----:B------:R-:W-:Y:S02]  /*2cc10*/  PRMT R61, R61, 0x5410, R52 ;  /* 0x000054103d3d7816 */ /* 0x000fe40000000034 */
[----:B------:R-:W-:Y:S02]  /*2cc20*/  PRMT R69, R53, 0x5410, R69 ;  /* 0x0000541035457816 */ /* 0x000fe40000000045 */
[--C-:B------:R-:W-:Y:S02]  /*2cc30*/  SHF.R.U32.HI R53, RZ, 0x10, R0.reuse ;  /* 0x00000010ff357819 */ /* 0x100fe40000011600 */
[--C-:B------:R-:W-:Y:S02]  /*2cc40*/  HSET2.LE.AND R54, R63, R151.reuse, PT ;  /* 0x000000973f367233 */ /* 0x100fe40003803000 */
[--C-:B------:R-:W-:Y:S02]  /*2cc50*/  HSET2.LE.AND R55, R62, R151.reuse, PT ;  /* 0x000000973e377233 */ /* 0x100fe40003803000 */
[--C-:B------:R-:W-:Y:S02]  /*2cc60*/  HSET2.LE.AND R52, R60, R151.reuse, PT ;  /* 0x000000973c347233 */ /* 0x100fe40003803000 */
[--C-:B------:R-:W-:Y:S02]  /*2cc70*/  HSET2.LE.AND R40, R61, R151.reuse, PT ;  /* 0x000000973d287233 */ /* 0x100fe40003803000 */
[----:B------:R-:W-:Y:S01]  /*2cc80*/  SHF.R.U32.HI R48, RZ, 0x18, R0 ;  /* 0x00000018ff307819 */ /* 0x000fe20000011600 */
[----:B------:R-:W3:Y:S01]  /*2cc90*/  LDSM.16.MT88.4 R60, [R188+0x4800] ;  /* 0x00480000bc3c783b */ /* 0x000ee20000004200 */
[----:B------:R-:W-:Y:S02]  /*2cca0*/  LOP3.LUT R0, R53, 0xff, RZ, 0xc0, !PT ;  /* 0x000000ff35007812 */ /* 0x000fe400078ec0ff */
[--C-:B------:R-:W-:Y:S02]  /*2ccb0*/  HSET2.LE.AND R53, R69, R151.reuse, PT ;  /* 0x0000009745357233 */ /* 0x100fe40003803000 */
[----:B------:R-:W-:Y:S02]  /*2ccc0*/  PRMT R0, R0, 0x5410, R48 ;  /* 0x0000541000007816 */ /* 0x000fe40000000030 */
[----:B------:R-:W-:Y:S01]  /*2ccd0*/  LOP3.LUT R54, R112, R54, RZ, 0xc0, !PT ;  /* 0x0000003670367212 */ /* 0x000fe200078ec0ff */
[----:B------:R-:W4:Y:S01]  /*2cce0*/  LDSM.16.MT88.4 R48, [R171+0x4c00] ;  /* 0x004c0000ab30783b */ /* 0x000f220000004200 */
        /* <DEDUP_REMOVED lines=11> */
[----:B------:R-:W-:Y:S02]  /*2cda0*/  SHF.R.U32.HI R45, RZ, 0x8, R74 ;  /* 0x00000008ff2d7819 */ /* 0x000fe4000001164a */
[----:B------:R-:W-:Y:S02]  /*2cdb0*/  LOP3.LUT R0, R66, 0xffff, RZ, 0xc0, !PT ;  /* 0x0000ffff42007812 */ /* 0x000fe400078ec0ff */
[----:B------:R-:W-:Y:S01]  /*2cdc0*/  SHF.R.U32.HI R44, RZ, 0x10, R66 ;  /* 0x00000010ff2c7819 */ /* 0x000fe20000011642 */
[C---:B------:R-:W-:Y:S04]  /*2cdd0*/  HMMA.16816.F32.BF16 R8, R40.reuse, R56, R8 ;  /* 0x000000382808723c */ /* 0x040fe80000041808 */
[----:B------:R-:W-:Y:S02]  /*2cde0*/  PRMT R69, R75, 0x5410, R45 ;  /* 0x000054104b457816 */ /* 0x000fe4000000002d */
[----:B------:R-:W-:Y:S01]  /*2cdf0*/  SHF.R.U32.HI R47, RZ, 0x8, R0 ;  /* 0x00000008ff2f7819 */ /* 0x000fe20000011600 */
[-C--:B------:R-:W-:Y:S04]  /*2ce00*/  HMMA.16816.F32.BF16 R12, R40, R58.reuse, R12 ;  /* 0x0000003a280c723c */ /* 0x080fe8000004180c */
[----:B------:R-:W-:Y:S02]  /*2ce10*/  LOP3.LUT R45, R44, 0xff, RZ, 0xc0, !PT ;  /* 0x000000ff2c2d7812 */ /* 0x000fe400078ec0ff */
[----:B------:R-:W-:Y:S01]  /*2ce20*/  LOP3.LUT R0, R68, 0xffff, RZ, 0xc0, !PT ;  /* 0x0000ffff44007812 */ /* 0x000fe200078ec0ff */
[C---:B------:R-:W-:Y:S04]  /*2ce30*/  HMMA.16816.F32.BF16 R16, R52.reuse, R58, R16 ;  /* 0x0000003a3410723c */ /* 0x040fe80000041810 */
[----:B------:R-:W-:Y:S02]  /*2ce40*/  LOP3.LUT R2, R67, R223, R90, 0x96, !PT ;  /* 0x000000df43027212 */ /* 0x000fe400078e965a */
[----:B------:R-:W-:Y:S01]  /*2ce50*/  SHF.R.U32.HI R44, RZ, 0x10, R68 ;  /* 0x00000010ff2c7819 */ /* 0x000fe20000011644 */
[-C--:B---3--:R-:W-:Y:S04]  /*2ce60*/  HMMA.16816.F32.BF16 R20, R52, R60.reuse, R20 ;  /* 0x0000003c3414723c */ /* 0x088fe80000041814 */
[----:B------:R-:W-:Y:S02]  /*2ce70*/  LOP3.LUT R67, R66, 0xff, RZ, 0xc0, !PT ;  /* 0x000000ff42437812 */ /* 0x000fe400078ec0ff */
[----:B------:R-:W-:Y:S01]  /*2ce80*/  SHF.R.U32.HI R66, RZ, 0x18, R66 ;  /* 0x00000018ff427819 */ /* 0x000fe20000011642 */
[C---:B------:R-:W-:Y:S04]  /*2ce90*/  HMMA.16816.F32.BF16 R24, R40.reuse, R60, R24 ;  /* 0x0000003c2818723c */ /* 0x040fe80000041818 */
[----:B------:R-:W-:Y:S02]  /*2cea0*/  LOP3.LUT R46, R68, 0xff, RZ, 0xc0, !PT ;  /* 0x000000ff442e7812 */ /* 0x000fe400078ec0ff */
[----:B------:R-:W-:Y:S01]  /*2ceb0*/  SHF.R.U32.HI R0, RZ, 0x8, R0 ;  /* 0x00000008ff007819 */ /* 0x000fe20000011600 */
[-C--:B------:R-:W-:Y:S04]  /*2cec0*/  HMMA.16816.F32.BF16 R28, R40, R62.reuse, R28 ;  /* 0x0000003e281c723c */ /* 0x080fe8000004181c */
[----:B------:R-:W-:Y:S01]  /*2ced0*/  SHF.R.U32.HI R68, RZ, 0x18, R68 ;  /* 0x00000018ff447819 */ /* 0x000fe20000011644 */
[----:B------:R-:W-:Y:S01]  /*2cee0*/  IMAD.WIDE.U32 R60, R156, -0x326172a9, RZ ;  /* 0xcd9e8d579c3c7825 */ /* 0x000fe200078e00ff */
[----:B------:R-:W-:Y:S01]  /*2cef0*/  LOP3.LUT R44, R44, 0xff, RZ, 0xc0, !PT ;  /* 0x000000ff2c2c7812 */ /* 0x000fe200078ec0ff */
[----:B------:R-:W-:Y:S04]  /*2cf00*/  HMMA.16816.F32.BF16 R32, R52, R62, R32 ;  /* 0x0000003e3420723c */ /* 0x000fe80000041820 */
[----:B------:R-:W-:Y:S02]  /*2cf10*/  LOP3.LUT R56, R83, 0xff, RZ, 0xc0, !PT ;  /* 0x000000ff53387812 */ /* 0x000fe400078ec0ff */
[----:B------:R-:W-:Y:S02]  /*2cf20*/  PRMT R70, R45, 0x5410, R66 ;  /* 0x000054102d467816 */ /* 0x000fe40000000042 */
[----:B------:R-:W-:Y:S03]  /*2cf30*/  PRMT R66, R46, 0x5410, R0 ;  /* 0x000054102e427816 */ /* 0x000fe60000000000 */
[----:B------:R-:W-:Y:S01]  /*2cf40*/  PRMT R68, R44, 0x5410, R68 ;  /* 0x000054102c447816 */ /* 0x000fe20000000044 */
[----:B------:R-:W-:Y:S01]  /*2cf50*/  IMAD.WIDE.U32 R52, R93, -0x2daee0ad, RZ ;  /* 0xd2511f535d347825 */ /* 0x000fe200078e00ff */
[----:B------:R-:W-:Y:S02]  /*2cf60*/  LOP3.LUT R0, R2, 0xffff, RZ, 0xc0, !PT ;  /* 0x0000ffff02007812 */ /* 0x000fe400078ec0ff */
[----:B------:R-:W-:Y:S01]  /*2cf70*/  SHF.R.U32.HI R44, RZ, 0x10, R2 ;  /* 0x00000010ff2c7819 */ /* 0x000fe20000011602 */
[----:B------:R-:W-:Y:S01]  /*2cf80*/  IMAD.WIDE.U32 R54, R180, -0x2daee0ad, RZ ;  /* 0xd2511f53b4367825 */ /* 0x000fe200078e00ff */
[----:B------:R-:W-:Y:S02]  /*2cf90*/  PRMT R57, R56, 0x5410, R84 ;  /* 0x0000541038397816 */ /* 0x000fe40000000054 */
[----:B------:R-:W-:Y:S01]  /*2cfa0*/  LOP3.LUT R56, R2, 0xff, RZ, 0xc0, !PT ;  /* 0x000000ff02387812 */ /* 0x000fe200078ec0ff */
[----:B------:R-:W-:Y:S01]  /*2cfb0*/  IMAD.WIDE.U32 R84, R147, -0x2daee0ad, RZ ;  /* 0xd2511f5393547825 */ /* 0x000fe200078e00ff */
[----:B------:R-:W-:Y:S02]  /*2cfc0*/  SHF.R.U32.HI R45, RZ, 0x18, R2 ;  /* 0x00000018ff2d7819 */ /* 0x000fe40000011602 */
[----:B------:R-:W-:Y:S02]  /*2cfd0*/  SHF.R.U32.HI R2, RZ, 0x8, R0 ;  /* 0x00000008ff027819 */ /* 0x000fe40000011600 */
[----:B------:R-:W-:Y:S02]  /*2cfe0*/  LOP3.LUT R0, R44, 0xff, RZ, 0xc0, !PT ;  /* 0x000000ff2c007812 */ /* 0x000fe400078ec0ff */
[----:B------:R-:W-:Y:S02]  /*2cff0*/  PRMT R56, R56, 0x5410, R2 ;  /* 0x0000541038387816 */ /* 0x000fe40000000002 */
[----:B------:R-:W-:Y:S02]  /*2d000*/  PRMT R67, R67, 0x5410, R47 ;  /* 0x0000541043437816 */ /* 0x000fe4000000002f */
[----:B------:R-:W-:Y:S02]  /*2d010*/  PRMT R2, R0, 0x5410, R45 ;  /* 0x0000541000027816 */ /* 0x000fe4000000002d */
[--C-:B------:R-:W-:Y:S02]  /*2d020*/  HSET2.LE.AND R46, R69, R151.reuse, PT ;  /* 0x00000097452e7233 */ /* 0x100fe40003803000 */
[--C-:B------:R-:W-:Y:S02]  /*2d030*/  HSET2.LE.AND R47, R57, R151.reuse, PT ;  /* 0x00000097392f7233 */ /* 0x100fe40003803000 */
[--C-:B------:R-:W-:Y:S02]  /*2d040*/  HSET2.LE.AND R44, R66, R151.reuse, PT ;  /* 0x00000097422c7233 */ /* 0x100fe40003803000 */
[--C-:B------:R-:W-:Y:S01]  /*2d050*/  HSET2.LE.AND R45, R68, R151.reuse, PT ;  /* 0x00000097442d7233 */ /* 0x100fe20003803000 */
[----:B------:R-:W-:Y:S01]  /*2d060*/  IMAD.WIDE.U32 R68, R182, -0x2daee0ad, RZ ;  /* 0xd2511f53b6447825 */ /* 0x000fe200078e00ff */
[----:B------:R-:W-:Y:S02]  /*2d070*/  LOP3.LUT R46, R120, R46, RZ, 0xc0, !PT ;  /* 0x0000002e782e7212 */ /* 0x000fe400078ec0ff */
[----:B------:R-:W-:Y:S02]  /*2d080*/  LOP3.LUT R47, R119, R47, RZ, 0xc0, !PT ;  /* 0x0000002f772f7212 */ /* 0x000fe400078ec0ff */
[----:B------:R-:W-:Y:S02]  /*2d090*/  LOP3.LUT R44, R121, R44, RZ, 0xc0, !PT ;  /* 0x0000002c792c7212 */ /* 0x000fe400078ec0ff */
[----:B------:R-:W-:Y:S02]  /*2d0a0*/  LOP3.LUT R45, R122, R45, RZ, 0xc0, !PT ;  /* 0x0000002d7a2d7212 */ /* 0x000fe400078ec0ff */
[--C-:B------:R-:W-:Y:S02]  /*2d0b0*/  HSET2.LE.AND R0, R56, R151.reuse, PT ;  /* 0x0000009738007233 */ /* 0x100fe40003803000 */
[--C-:B------:R-:W-:Y:S01]  /*2d0c0*/  HSET2.LE.AND R2, R2, R151.reuse, PT ;  /* 0x0000009702027233 */ /* 0x100fe20003803000 */
[----:B------:R-:W2:Y:S01]  /*2d0d0*/  LDSM.16.MT88.4 R56, [R188+0x4c00] ;  /* 0x004c0000bc38783b */ /* 0x000ea20000004200 */
[--C-:B------:R-:W-:Y:S01]  /*2d0e0*/  HSET2.LE.AND R42, R67, R151.reuse, PT ;  /* 0x00000097432a7233 */ /* 0x100fe20003803000 */
[-C--:B----4-:R-:W-:Y:S05]  /*2d0f0*/  HMMA.16816.F32.BF16 R4, R44, R48.reuse, R4 ;  /* 0x000000302c04723c */ /* 0x090fea0000041804 */
[--C-:B------:R-:W-:Y:S02]  /*2d100*/  HSET2.LE.AND R43, R70, R151.reuse, PT ;  /* 0x00000097462b7233 */ /* 0x100fe40003803000 */
[----:B------:R-:W-:Y:S04]  /*2d110*/  LOP3.LUT R40, R123, R0, RZ, 0xc0, !PT ;  /* 0x000000007b287212 */ /* 0x000fe800078ec0ff */
[----:B------:R-:W-:Y:S02]  /*2d120*/  LOP3.LUT R41, R126, R2, RZ, 0xc0, !PT ;  /* 0x000000027e297212 */ /* 0x000fe400078ec0ff */
[----:B------:R-:W-:Y:S02]  /*2d130*/  LOP3.LUT R42, R125, R42, RZ, 0xc0, !PT ;  /* 0x0000002a7d2a7212 */ /* 0x000fe400078ec0ff */
[----:B------:R-:W-:Y:S02]  /*2d140*/  LOP3.LUT R43, R124, R43, RZ, 0xc0, !PT ;  /* 0x0000002b7c2b7212 */ /* 0x000fe400078ec0ff */
[----:B------:R-:W-:Y:S02]  /*2d150*/  LOP3.LUT R52, R87, R217, R52, 0x96, !PT ;  /* 0x000000d957347212 */ /* 0x000fe400078e9634 */
[-C--:B------:R-:W-:Y:S02]  /*2d160*/  LOP3.LUT R62, R53, R219.reuse, R160, 0x96, !PT ;  /* 0x000000db353e7212 */ /* 0x080fe400078e96a0 */
[----:B------:R-:W-:Y:S01]  /*2d170*/  LOP3.LUT R75, R55, R219, R92, 0x96, !PT ;  /* 0x000000db374b7212 */ /* 0x000fe200078e965c */
[C---:B------:R-:W-:Y:S04]  /*2d180*/  HMMA.16816.F32.BF16 R8, R40.reuse, R48, R8 ;  /* 0x000000302808723c */ /* 0x040fe80000041808 */
[----:B------:R-:W-:Y:S01]  /*2d190*/  LOP3.LUT R74, R85, R217, R54, 0x96, !PT ;  /* 0x000000d9554a7212 */ /* 0x000fe200078e9636 */
[----:B------:R-:W-:Y:S01]  /*2d1a0*/  IMAD.WIDE.U32 R52, R52, -0x326172a9, RZ ;  /* 0xcd9e8d5734347825 */ /* 0x000fe200078e00ff */
[----:B------:R-:W-:Y:S01]  /*2d1b0*/  LOP3.LUT R83, R69, R219, R162, 0x96, !PT ;  /* 0x000000db45537212 */ /* 0x000fe200078e96a2 */
[-C--:B------:R-:W-:Y:S01]  /*2d1c0*/  HMMA.16816.F32.BF16 R12, R40, R50.reuse, R12 ;  /* 0x00000032280c723c */ /* 0x080fe2000004180c */
[----:B------:R-:W-:Y:S03]  /*2d1d0*/  LDSM.16.MT88.4 R160, [R171+0x5c00] ;  /* 0x005c0000aba0783b */ /* 0x000fe60000004200 */
[----:B------:R-:W-:Y:S01]  /*2d1e0*/  LOP3.LUT R70, R52, 0xff, RZ, 0xc0, !PT ;  /* 0x000000ff34467812 */ /* 0x000fe200078ec0ff */
[----:B------:R-:W-:Y:S01]  /*2d1f0*/  IMAD.WIDE.U32 R48, R155, -0x326172a9, RZ ;  /* 0xcd9e8d579b307825 */ /* 0x000fe200078e00ff */
[----:B------:R-:W-:Y:S01]  /*2d200*/  SHF.R.U32.HI R69, RZ, 0x10, R52 ;  /* 0x00000010ff457819 */ /* 0x000fe20000011634 */
[C---:B------:R-:W-:Y:S04]  /*2d210*/  HMMA.16816.F32.BF16 R16, R44.reuse, R50, R16 ;  /* 0x000000322c10723c */ /* 0x040fe80000041810 */
[----:B------:R-:W-:Y:S01]  /*2d220*/  LOP3.LUT R55, R48, 0xffff, RZ, 0xc0, !PT ;  /* 0x0000ffff30377812 */ /* 0x000fe200078ec0ff */
[----:B------:R-:W-:Y:S01]  /*2d230*/  IMAD.WIDE.U32 R62, R62, -0x326172a9, RZ ;  /* 0xcd9e8d573e3e7825 */ /* 0x000fe200078e00ff */
[--C-:B------:R-:W-:Y:S01]  /*2d240*/  SHF.R.U32.HI R54, RZ, 0x10, R48.reuse ;  /* 0x00000010ff367819 */ /* 0x100fe20000011630 */
[-C--:B--2---:R-:W-:Y:S04]  /*2d250*/  HMMA.16816.F32.BF16 R20, R44, R56.reuse, R20 ;  /* 0x000000382c14723c */ /* 0x084fe80000041814 */
[----:B------:R-:W-:Y:S02]  /*2d260*/  LOP3.LUT R50, R52, 0xffff, RZ, 0xc0, !PT ;  /* 0x0000ffff34327812 */ /* 0x000fe400078ec0ff */
[----:B------:R-:W-:Y:S01]  /*2d270*/  LOP3.LUT R67, R48, 0xff, RZ, 0xc0, !PT ;  /* 0x000000ff30437812 */ /* 0x000fe200078ec0ff */
[C---:B------:R-:W-:Y:S04]  /*2d280*/  HMMA.16816.F32.BF16 R24, R40.reuse, R56, R24 ;  /* 0x000000382818723c */ /* 0x040fe80000041818 */
[----:B------:R-:W-:Y:S02]  /*2d290*/  SHF.R.U32.HI R66, RZ, 0x18, R48 ;  /* 0x00000018ff427819 */ /* 0x000fe40000011630 */
[-C--:B------:R-:W-:Y:S01]  /*2d2a0*/  LOP3.LUT R2, R49, R222.reuse, R60, 0x96, !PT ;  /* 0x000000de31027212 */ /* 0x080fe200078e963c */
[-C--:B------:R-:W-:Y:S04]  /*2d2b0*/  HMMA.16816.F32.BF16 R28, R40, R58.reuse, R28 ;  /* 0x0000003a281c723c */ /* 0x080fe8000004181c */
[----:B------:R-:W-:Y:S02]  /*2d2c0*/  SHF.R.U32.HI R49, RZ, 0x8, R55 ;  /* 0x00000008ff317819 */ /* 0x000fe40000011637 */
[----:B------:R-:W-:Y:S01]  /*2d2d0*/  LOP3.LUT R48, R54, 0xff, RZ, 0xc0, !PT ;  /* 0x000000ff36307812 */ /* 0x000fe200078ec0ff */
[----:B------:R-:W-:Y:S04]  /*2d2e0*/  HMMA.16816.F32.BF16 R32, R44, R58, R32 ;  /* 0x0000003a2c20723c */ /* 0x000fe80000041820 */
[----:B------:R-:W-:Y:S02]  /*2d2f0*/  SHF.R.U32.HI R50, RZ, 0x8, R50 ;  /* 0x00000008ff327819 */ /* 0x000fe40000011632 */
[----:B------:R-:W-:Y:S02]  /*2d300*/  PRMT R67, R67, 0x5410, R49 ;  /* 0x0000541043437816 */ /* 0x000fe40000000031 */
[----:B------:R-:W-:Y:S03]  /*2d310*/  PRMT R66, R48, 0x5410, R66 ;  /* 0x0000541030427816 */ /* 0x000fe60000000042 */
[----:B------:R-:W-:Y:S01]  /*2d320*/  PRMT R70, R70, 0x5410, R50 ;  /* 0x0000541046467816 */ /* 0x000fe20000000032 */
[----:B------:R-:W-:Y:S01]  /*2d330*/  IMAD.WIDE.U32 R58, R74, -0x326172a9, RZ ;  /* 0xcd9e8d574a3a7825 */ /* 0x000fe200078e00ff */
[----:B------:R-:W-:Y:S01]  /*2d340*/  SHF.R.U32.HI R72, RZ, 0x18, R52 ;  /* 0x00000018ff487819 */ /* 0x000fe20000011634 */
[----:B------:R-:W2:Y:S01]  /*2d350*/  LDSM.16.MT88.4 R48, [R171+0x5000] ;  /* 0x00500000ab30783b */ /* 0x000ea20000004200 */
[----:B------:R-:W-:Y:S02]  /*2d360*/  LOP3.LUT R0, R53, R222, R62, 0x96, !PT ;  /* 0x000000de35007212 */ /* 0x000fe400078e963e */
[C---:B------:R-:W-:Y:S02]  /*2d370*/  LOP3.LUT R52, R2.reuse, 0xffff, RZ, 0xc0, !PT ;  /* 0x0000ffff02347812 */ /* 0x040fe400078ec0ff */
[----:B------:R-:W-:Y:S02]  /*2d380*/  SHF.R.U32.HI R53, RZ, 0x10, R2 ;  /* 0x00000010ff357819 */ /* 0x000fe40000011602 */
[----:B------:R-:W-:Y:S02]  /*2d390*/  SHF.R.U32.HI R54, RZ, 0x8, R52 ;  /* 0x00000008ff367819 */ /* 0x000fe40000011634 */
[----:B------:R-:W-:Y:S02]  /*2d3a0*/  LOP3.LUT R60, R2, 0xff, RZ, 0xc0, !PT ;  /* 0x000000ff023c7812 */ /* 0x000fe400078ec0ff */
[----:B------:R-:W-:Y:S02]  /*2d3b0*/  SHF.R.U32.HI R57, RZ, 0x18, R2 ;  /* 0x00000018ff397819 */ /* 0x000fe40000011602 */
[----:B------:R-:W-:Y:S02]  /*2d3c0*/  LOP3.LUT R52, R53, 0xff, RZ, 0xc0, !PT ;  /* 0x000000ff35347812 */ /* 0x000fe400078ec0ff */
[----:B------:R-:W-:Y:S02]  /*2d3d0*/  LOP3.LUT R2, R0, 0xffff, RZ, 0xc0, !PT ;  /* 0x0000ffff00027812 */ /* 0x000fe400078ec0ff */
[----:B------:R-:W-:Y:S02]  /*2d3e0*/  SHF.R.U32.HI R56, RZ, 0x10, R0 ;  /* 0x00000010ff387819 */ /* 0x000fe40000011600 */
[----:B------:R-:W-:Y:S02]  /*2d3f0*/  PRMT R54, R60, 0x5410, R54 ;  /* 0x000054103c367816 */ /* 0x000fe40000000036 */
[----:B------:R-:W-:Y:S02]  /*2d400*/  PRMT R52, R52, 0x5410, R57 ;  /* 0x0000541034347816 */ /* 0x000fe40000000039 */
[----:B------:R-:W-:Y:S02]  /*2d410*/  LOP3.LUT R62, R0, 0xff, RZ, 0xc0, !PT ;  /* 0x000000ff003e7812 */ /* 0x000fe400078ec0ff */
[----:B------:R-:W-:Y:S02]  /*2d420*/  SHF.R.U32.HI R55, RZ, 0x18, R0 ;  /* 0x00000018ff377819 */ /* 0x000fe40000011600 */
[----:B------:R-:W-:Y:S02]  /*2d430*/  LOP3.LUT R69, R69, 0xff, RZ, 0xc0, !PT ;  /* 0x000000ff45457812 */ /* 0x000fe400078ec0ff */
[----:B------:R-:W-:Y:S02]  /*2d440*/  SHF.R.U32.HI R2, RZ, 0x8, R2 ;  /* 0x00000008ff027819 */ /* 0x000fe40000011602 */
[----:B------:R-:W-:Y:S02]  /*2d450*/  LOP3.LUT R0, R56, 0xff, RZ, 0xc0, !PT ;  /* 0x000000ff38007812 */ /* 0x000fe400078ec0ff */
[--C-:B------:R-:W-:Y:S02]  /*2d460*/  HSET2.LE.AND R42, R67, R151.reuse, PT ;  /* 0x00000097432a7233 */ /* 0x100fe40003803000 */
[--C-:B------:R-:W-:Y:S02]  /*2d470*/  HSET2.LE.AND R43, R66, R151.reuse, PT ;  /* 0x00000097422b7233 */ /* 0x100fe40003803000 */
[--C-:B------:R-:W-:Y:S02]  /*2d480*/  HSET2.LE.AND R40, R54, R151.reuse, PT ;  /* 0x0000009736287233 */ /* 0x100fe40003803000 */
[--C-:B------:R-:W-:Y:S02]  /*2d490*/  HSET2.LE.AND R41, R52, R151.reuse, PT ;  /* 0x0000009734297233 */ /* 0x100fe40003803000 */
[----:B------:R-:W-:Y:S02]  /*2d4a0*/  PRMT R56, R69, 0x5410, R72 ;  /* 0x0000541045387816 */ /* 0x000fe40000000048 */
[----:B------:R-:W-:Y:S02]  /*2d4b0*/  PRMT R2, R62, 0x5410, R2 ;  /* 0x000054103e027816 */ /* 0x000fe40000000002 */
[----:B------:R-:W-:Y:S02]  /*2d4c0*/  PRMT R0, R0, 0x5410, R55 ;  /* 0x0000541000007816 */ /* 0x000fe40000000037 */
[----:B------:R-:W-:Y:S01]  /*2d4d0*/  LOP3.LUT R42, R128, R42, RZ, 0xc0, !PT ;  /* 0x0000002a802a7212 */ /* 0x000fe200078ec0ff */
[----:B------:R-:W3:Y:S01]  /*2d4e0*/  LDSM.16.MT88.4 R52, [R188+0x5000] ;  /* 0x00500000bc34783b */ /* 0x000ee20000004200 */
[----:B------:R-:W-:Y:S02]  /*2d4f0*/  LOP3.LUT R43, R127, R43, RZ, 0xc0, !PT ;  /* 0x0000002b7f2b7212 */ /* 0x000fe400078ec0ff */
[----:B------:R-:W-:Y:S02]  /*2d500*/  LOP3.LUT R40, R129, R40, RZ, 0xc0, !PT ;  /* 0x0000002881287212 */ /* 0x000fe400078ec0ff */
[----:B------:R-:W-:Y:S02]  /*2d510*/  LOP3.LUT R41, R130, R41, RZ, 0xc0, !PT ;  /* 0x0000002982297212 */ /* 0x000fe400078ec0ff */
[--C-:B------:R-:W-:Y:S02]  /*2d520*/  HSET2.LE.AND R46, R70, R151.reuse, PT ;  /* 0x00000097462e7233 */ /* 0x100fe40003803000 */
[--C-:B------:R-:W-:Y:S02]  /*2d530*/  HSET2.LE.AND R47, R56, R151.reuse, PT ;  /* 0x00000097382f7233 */ /* 0x100fe40003803000 */
[--C-:B------:R-:W-:Y:S01]  /*2d540*/  HSET2.LE.AND R44, R2, R151.reuse, PT ;  /* 0x00000097022c7233 */ /* 0x100fe20003803000 */
[-C--:B--2---:R-:W-:Y:S05]  /*2d550*/  HMMA.16816.F32.BF16 R4, R40, R48.reuse, R4 ;  /* 0x000000302804723c */ /* 0x084fea0000041804 */
[--C-:B------:R-:W-:Y:S02]  /*2d560*/  HSET2.LE.AND R45, R0, R151.reuse, PT ;  /* 0x00000097002d7233 */ /* 0x100fe40003803000 */
[----:B------:R-:W-:Y:S04]  /*2d570*/  LOP3.LUT R46, R131, R46, RZ, 0xc0, !PT ;  /* 0x0000002e832e7212 */ /* 0x000fe800078ec0ff */
[----:B------:R-:W-:Y:S01]  /*2d580*/  LOP3.LUT R47, R132, R47, RZ, 0xc0, !PT ;  /* 0x0000002f842f7212 */ /* 0x000fe200078ec0ff */
[----:B------:R-:W-:Y:S01]  /*2d590*/  IMAD.MOV.U32 R132, RZ, RZ, R39 ;  /* 0x000000ffff847224 */ /* 0x000fe200078e0027 */
[----:B------:R-:W-:Y:S01]  /*2d5a0*/  LOP3.LUT R44, R134, R44, RZ, 0xc0, !PT ;  /* 0x0000002c862c7212 */ /* 0x000fe200078ec0ff */
[----:B------:R-:W-:Y:S01]  /*2d5b0*/  IMAD.MOV.U32 R134, RZ, RZ, R37 ;  /* 0x000000ffff867224 */ /* 0x000fe200078e0025 */
[----:B------:R-:W-:Y:S01]  /*2d5c0*/  LOP3.LUT R45, R133, R45, RZ, 0xc0, !PT ;  /* 0x0000002d852d7212 */ /* 0x000fe200078ec0ff */
[----:B------:R-:W-:Y:S01]  /*2d5d0*/  IMAD.MOV.U32 R133, RZ, RZ, R38 ;  /* 0x000000ffff857224 */ /* 0x000fe200078e0026 */
[-C--:B------:R-:W-:Y:S01]  /*2d5e0*/  LOP3.LUT R56, R61, R218.reuse, R150, 0x96, !PT ;  /* 0x000000da3d387212 */ /* 0x080fe200078e9696 */
[----:B------:R-:W-:Y:S01]  /*2d5f0*/  IMAD.WIDE.U32 R60, R75, -0x326172a9, RZ ;  /* 0xcd9e8d574b3c7825 */ /* 0x000fe200078e00ff */
[-C--:B------:R-:W-:Y:S02]  /*2d600*/  LOP3.LUT R62, R63, R218.reuse, R158, 0x96, !PT ;  /* 0x000000da3f3e7212 */ /* 0x080fe400078e969e */
[----:B------:R-:W-:Y:S01]  /*2d610*/  LOP3.LUT R72, R89, R217, R68, 0x96, !PT ;  /* 0x000000d959487212 */ /* 0x000fe200078e9644 */
[C---:B------:R-:W-:Y:S04]  /*2d620*/  HMMA.16816.F32.BF16 R8, R44.reuse, R48, R8 ;  /* 0x000000302c08723c */ /* 0x040fe80000041808 */
[----:B------:R-:W-:Y:S01]  /*2d630*/  LOP3.LUT R74, R61, R218, R152, 0x96, !PT ;  /* 0x000000da3d4a7212 */ /* 0x000fe200078e9698 */
[----:B------:R-:W-:Y:S01]  /*2d640*/  IMAD.WIDE.U32 R56, R56, -0x2daee0ad, RZ ;  /* 0xd2511f5338387825 */ /* 0x000fe200078e00ff */
[----:B------:R-:W-:Y:S01]  /*2d650*/  LOP3.LUT R60, R59, R222, R60, 0x96, !PT ;  /* 0x000000de3b3c7212 */ /* 0x000fe200078e963c */
[-C--:B------:R-:W-:Y:S04]  /*2d660*/  HMMA.16816.F32.BF16 R12, R44, R50.reuse, R12 ;  /* 0x000000322c0c723c */ /* 0x080fe8000004180c */
[-C--:B------:R-:W-:Y:S01]  /*2d670*/  LOP3.LUT R2, R57, R223.reuse, R154, 0x96, !PT ;  /* 0x000000df39027212 */ /* 0x080fe200078e969a */
[----:B------:R-:W-:Y:S01]  /*2d680*/  IMAD.WIDE.U32 R48, R62, -0x2daee0ad, RZ ;  /* 0xd2511f533e307825 */ /* 0x000fe200078e00ff */
[C---:B------:R-:W-:Y:S01]  /*2d690*/  LOP3.LUT R57, R56.reuse, 0xffff, RZ, 0xc0, !PT ;  /* 0x0000ffff38397812 */ /* 0x040fe200078ec0ff */
[C---:B------:R-:W-:Y:S04]  /*2d6a0*/  HMMA.16816.F32.BF16 R16, R40.reuse, R50, R16 ;  /* 0x000000322810723c */ /* 0x040fe80000041810 */
[----:B------:R-:W-:Y:S02]  /*2d6b0*/  SHF.R.U32.HI R61, RZ, 0x10, R56 ;  /* 0x00000010ff3d7819 */ /* 0x000fe40000011638 */
[----:B------:R-:W-:Y:S01]  /*2d6c0*/  LOP3.LUT R67, R56, 0xff, RZ, 0xc0, !PT ;  /* 0x000000ff38437812 */ /* 0x000fe200078ec0ff */
[-C--:B---3--:R-:W-:Y:S04]  /*2d6d0*/  HMMA.16816.F32.BF16 R20, R40, R52.reuse, R20 ;  /* 0x000000342814723c */ /* 0x088fe80000041814 */
[----:B------:R-:W-:Y:S02]  /*2d6e0*/  LOP3.LUT R0, R49, R223, R86, 0x96, !PT ;  /* 0x000000df31007212 */ /* 0x000fe400078e9656 */
[----:B------:R-:W-:Y:S01]  /*2d6f0*/  SHF.R.U32.HI R51, RZ, 0x8, R57 ;  /* 0x00000008ff337819 */ /* 0x000fe20000011639 */
[C---:B------:R-:W-:Y:S04]  /*2d700*/  HMMA.16816.F32.BF16 R24, R44.reuse, R52, R24 ;  /* 0x000000342c18723c */ /* 0x040fe80000041818 */
[----:B------:R-:W-:Y:S02]  /*2d710*/  SHF.R.U32.HI R63, RZ, 0x18, R56 ;  /* 0x00000018ff3f7819 */ /* 0x000fe40000011638 */
[C---:B------:R-:W-:Y:S01]  /*2d720*/  LOP3.LUT R49, R48.reuse, 0xffff, RZ, 0xc0, !PT ;  /* 0x0000ffff30317812 */ /* 0x040fe200078ec0ff */
[-C--:B------:R-:W-:Y:S04]  /*2d730*/  HMMA.16816.F32.BF16 R28, R44, R54.reuse, R28 ;  /* 0x000000362c1c723c */ /* 0x080fe8000004181c */
[----:B------:R-:W-:Y:S02]  /*2d740*/  LOP3.LUT R50, R61, 0xff, RZ, 0xc0, !PT ;  /* 0x000000ff3d327812 */ /* 0x000fe400078ec0ff */
[----:B------:R-:W-:Y:S01]  /*2d750*/  PRMT R69, R67, 0x5410, R51 ;  /* 0x0000541043457816 */ /* 0x000fe20000000033 */
[----:B------:R-:W-:Y:S04]  /*2d760*/  HMMA.16816.F32.BF16 R32, R40, R54, R32 ;  /* 0x000000362820723c */ /* 0x000fe80000041820 */
[----:B------:R-:W-:Y:S02]  /*2d770*/  LOP3.LUT R62, R48, 0xff, RZ, 0xc0, !PT ;  /* 0x000000ff303e7812 */ /* 0x000fe400078ec0ff */
[--C-:B------:R-:W-:Y:S02]  /*2d780*/  SHF.R.U32.HI R66, RZ, 0x10, R48.reuse ;  /* 0x00000010ff427819 */ /* 0x100fe40000011630 */
[----:B------:R-:W-:Y:S03]  /*2d790*/  SHF.R.U32.HI R56, RZ, 0x8, R49 ;  /* 0x00000008ff387819 */ /* 0x000fe60000011631 */
[----:B------:R-:W-:Y:S02]  /*2d7a0*/  SHF.R.U32.HI R68, RZ, 0x18, R48 ;  /* 0x00000018ff447819 */ /* 0x000fe40000011630 */
[----:B------:R-:W-:Y:S02]  /*2d7b0*/  PRMT R67, R50, 0x5410, R63 ;  /* 0x0000541032437816 */ /* 0x000fe4000000003f */
[----:B------:R-:W-:Y:S01]  /*2d7c0*/  SHF.R.U32.HI R53, RZ, 0x10, R2 ;  /* 0x00000010ff357819 */ /* 0x000fe20000011602 */
[----:B------:R-:W2:Y:S01]  /*2d7d0*/  LDSM.16.MT88.4 R48, [R171+0x5400] ;  /* 0x00540000ab30783b */ /* 0x000ea20000004200 */
[----:B------:R-:W-:Y:S02]  /*2d7e0*/  PRMT R70, R62, 0x5410, R56 ;  /* 0x000054103e467816 */ /* 0x000fe40000000038 */
[----:B------:R-:W-:Y:S02]  /*2d7f0*/  LOP3.LUT R52, R2, 0xffff, RZ, 0xc0, !PT ;  /* 0x0000ffff02347812 */ /* 0x000fe400078ec0ff */
[----:B------:R-:W-:Y:S02]  /*2d800*/  LOP3.LUT R56, R0, 0xffff, RZ, 0xc0, !PT ;  /* 0x0000ffff00387812 */ /* 0x000fe400078ec0ff */
[----:B------:R-:W-:Y:S02]  /*2d810*/  SHF.R.U32.HI R61, RZ, 0x18, R2 ;  /* 0x00000018ff3d7819 */ /* 0x000fe40000011602 */
[----:B------:R-:W-:Y:S02]  /*2d820*/  LOP3.LUT R53, R53, 0xff, RZ, 0xc0, !PT ;  /* 0x000000ff35357812 */ /* 0x000fe400078ec0ff */
[----:B------:R-:W-:Y:S02]  /*2d830*/  LOP3.LUT R63, R2, 0xff, RZ, 0xc0, !PT ;  /* 0x000000ff023f7812 */ /* 0x000fe400078ec0ff */
[----:B------:R-:W-:Y:S02]  /*2d840*/  SHF.R.U32.HI R57, RZ, 0x8, R52 ;  /* 0x00000008ff397819 */ /* 0x000fe40000011634 */
[----:B------:R-:W-:Y:S02]  /*2d850*/  LOP3.LUT R2, R0, 0xff, RZ, 0xc0, !PT ;  /* 0x000000ff00027812 */ /* 0x000fe400078ec0ff */
[----:B------:R-:W-:Y:S02]  /*2d860*/  SHF.R.U32.HI R52, RZ, 0x8, R56 ;  /* 0x00000008ff347819 */ /* 0x000fe40000011638 */
[----:B------:R-:W-:Y:S02]  /*2d870*/  PRMT R61, R53, 0x5410, R61 ;  /* 0x00005410353d7816 */ /* 0x000fe4000000003d */
[----:B------:R-:W-:Y:S02]  /*2d880*/  SHF.R.U32.HI R53, RZ, 0x10, R0 ;  /* 0x00000010ff357819 */ /* 0x000fe40000011600 */
[----:B------:R-:W-:Y:S02]  /*2d890*/  PRMT R52, R2, 0x5410, R52 ;  /* 0x0000541002347816 */ /* 0x000fe40000000034 */
[----:B------:R-:W-:Y:S02]  /*2d8a0*/  PRMT R57, R63, 0x5410, R57 ;  /* 0x000054103f397816 */ /* 0x000fe40000000039 */
[----:B------:R-:W-:Y:S02]  /*2d8b0*/  SHF.R.U32.HI R2, RZ, 0x18, R0 ;  /* 0x00000018ff027819 */ /* 0x000fe40000011600 */
[----:B------:R-:W-:Y:S02]  /*2d8c0*/  LOP3.LUT R62, R66, 0xff, RZ, 0xc0, !PT ;  /* 0x000000ff423e7812 */ /* 0x000fe400078ec0ff */
[----:B------:R-:W-:Y:S02]  /*2d8d0*/  LOP3.LUT R0, R53, 0xff, RZ, 0xc0, !PT ;  /* 0x000000ff35007812 */ /* 0x000fe400078ec0ff */
[--C-:B------:R-:W-:Y:S02]  /*2d8e0*/  HSET2.LE.AND R40, R52, R151.reuse, PT ;  /* 0x0000009734287233 */ /* 0x100fe40003803000 */
[--C-:B------:R-:W-:Y:S01]  /*2d8f0*/  HSET2.LE.AND R46, R69, R151.reuse, PT ;  /* 0x00000097452e7233 */ /* 0x100fe20003803000 */
[----:B------:R-:W3:Y:S01]  /*2d900*/  LDSM.16.MT88.4 R52, [R188+0x5400] ;  /* 0x00540000bc34783b */ /* 0x000ee20000004200 */
[--C-:B------:R-:W-:Y:S02]  /*2d910*/  HSET2.LE.AND R47, R67, R151.reuse, PT ;  /* 0x00000097432f7233 */ /* 0x100fe40003803000 */
[--C-:B------:R-:W-:Y:S01]  /*2d920*/  HSET2.LE.AND R44, R57, R151.reuse, PT ;  /* 0x00000097392c7233 */ /* 0x100fe20003803000 */
[----:B------:R-:W-:Y:S01]  /*2d930*/  IMAD.WIDE.U32 R56, R72, -0x326172a9, RZ ;  /* 0xcd9e8d5748387825 */ /* 0x000fe200078e00ff */
[--C-:B------:R-:W-:Y:S02]  /*2d940*/  HSET2.LE.AND R45, R61, R151.reuse, PT ;  /* 0x000000973d2d7233 */ /* 0x100fe40003803000 */
[----:B------:R-:W-:Y:S02]  /*2d950*/  PRMT R62, R62, 0x5410, R68 ;  /* 0x000054103e3e7816 */ /* 0x000fe40000000044 */
[----:B------:R-:W-:Y:S02]  /*2d960*/  PRMT R0, R0, 0x5410, R2 ;  /* 0x0000541000007816 */ /* 0x000fe40000000002 */
[----:B------:R-:W-:Y:S01]  /*2d970*/  LOP3.LUT R46, R135, R46, RZ, 0xc0, !PT ;  /* 0x0000002e872e7212 */ /* 0x000fe200078ec0ff */
[----:B------:R-:W-:Y:S01]  /*2d980*/  IMAD.MOV.U32 R135, RZ, RZ, R36 ;  /* 0x000000ffff877224 */ /* 0x000fe200078e0024 */
        /* <DEDUP_REMOVED lines=12> */
[----:B------:R-:W-:Y:S02]  /*2da50*/  SHF.R.U32.HI R59, RZ, 0x10, R58 ;  /* 0x00000010ff3b7819 */ /* 0x000fe4000001163a */
[----:B------:R-:W-:Y:S01]  /*2da60*/  LOP3.LUT R62, R56, 0xffff, RZ, 0xc0, !PT ;  /* 0x0000ffff383e7812 */ /* 0x000fe200078ec0ff */
[C---:B------:R-:W-:Y:S04]  /*2da70*/  HMMA.16816.F32.BF16 R8, R40.reuse, R48, R8 ;  /* 0x000000302808723c */ /* 0x040fe80000041808 */
[--C-:B------:R-:W-:Y:S02]  /*2da80*/  SHF.R.U32.HI R63, RZ, 0x10, R56.reuse ;  /* 0x00000010ff3f7819 */ /* 0x100fe40000011638 */
[----:B------:R-:W-:Y:S01]  /*2da90*/  LOP3.LUT R61, R58, 0xff, RZ, 0xc0, !PT ;  /* 0x000000ff3a3d7812 */ /* 0x000fe200078ec0ff */
[-C--:B------:R-:W-:Y:S04]  /*2daa0*/  HMMA.16816.F32.BF16 R12, R40, R50.reuse, R12 ;  /* 0x00000032280c723c */ /* 0x080fe8000004180c */
[----:B------:R-:W-:Y:S01]  /*2dab0*/  LOP3.LUT R66, R56, 0xff, RZ, 0xc0, !PT ;  /* 0x000000ff38427812 */ /* 0x000fe200078ec0ff */
[----:B------:R-:W-:Y:S01]  /*2dac0*/  IMAD.WIDE.U32 R48, R83, -0x326172a9, RZ ;  /* 0xcd9e8d5753307825 */ /* 0x000fe200078e00ff */
[----:B------:R-:W-:Y:S01]  /*2dad0*/  SHF.R.U32.HI R67, RZ, 0x18, R56 ;  /* 0x00000018ff437819 */ /* 0x000fe20000011638 */
[C---:B------:R-:W-:Y:S04]  /*2dae0*/  HMMA.16816.F32.BF16 R16, R44.reuse, R50, R16 ;  /* 0x000000322c10723c */ /* 0x040fe80000041810 */
[----:B------:R-:W-:Y:S02]  /*2daf0*/  LOP3.LUT R0, R57, R222, R48, 0x96, !PT ;  /* 0x000000de39007212 */ /* 0x000fe400078e9630 */
[----:B------:R-:W-:Y:S01]  /*2db00*/  SHF.R.U32.HI R48, RZ, 0x8, R2 ;  /* 0x00000008ff307819 */ /* 0x000fe20000011602 */
[-C--:B---3--:R-:W-:Y:S04]  /*2db10*/  HMMA.16816.F32.BF16 R20, R44, R52.reuse, R20 ;  /* 0x000000342c14723c */ /* 0x088fe80000041814 */
[----:B------:R-:W-:Y:S02]  /*2db20*/  SHF.R.U32.HI R58, RZ, 0x18, R58 ;  /* 0x00000018ff3a7819 */ /* 0x000fe4000001163a */
[----:B------:R-:W-:Y:S01]  /*2db30*/  LOP3.LUT R2, R59, 0xff, RZ, 0xc0, !PT ;  /* 0x000000ff3b027812 */ /* 0x000fe200078ec0ff */
[C---:B------:R-:W-:Y:S04]  /*2db40*/  HMMA.16816.F32.BF16 R24, R40.reuse, R52, R24 ;  /* 0x000000342818723c */ /* 0x040fe80000041818 */
[----:B------:R-:W-:Y:S02]  /*2db50*/  SHF.R.U32.HI R57, RZ, 0x8, R62 ;  /* 0x00000008ff397819 */ /* 0x000fe4000001163e */
[----:B------:R-:W-:Y:S01]  /*2db60*/  LOP3.LUT R56, R63, 0xff, RZ, 0xc0, !PT ;  /* 0x000000ff3f387812 */ /* 0x000fe200078ec0ff */
[-C--:B------:R-:W-:Y:S04]  /*2db70*/  HMMA.16816.F32.BF16 R28, R40, R54.reuse, R28 ;  /* 0x00000036281c723c */ /* 0x080fe8000004181c */
[----:B------:R-:W-:Y:S02]  /*2db80*/  PRMT R62, R2, 0x5410, R58 ;  /* 0x00005410023e7816 */ /* 0x000fe4000000003a */
[----:B------:R-:W-:Y:S01]  /*2db90*/  PRMT R68, R66, 0x5410, R57 ;  /* 0x0000541042447816 */ /* 0x000fe20000000039 */
[----:B------:R-:W-:Y:S04]  /*2dba0*/  HMMA.16816.F32.BF16 R32, R44, R54, R32 ;  /* 0x000000362c20723c */ /* 0x000fe80000041820 */
[----:B------:R-:W-:Y:S01]  /*2dbb0*/  PRMT R69, R56, 0x5410, R67 ;  /* 0x0000541038457816 */ /* 0x000fe20000000043 */
[----:B------:R-:W-:Y:S01]  /*2dbc0*/  IMAD.WIDE.U32 R66, R74, -0x2daee0ad, RZ ;  /* 0xd2511f534a427825 */ /* 0x000fe200078e00ff */
[----:B------:R-:W-:Y:S01]  /*2dbd0*/  PRMT R63, R61, 0x5410, R48 ;  /* 0x000054103d3f7816 */ /* 0x000fe20000000030 */
[----:B------:R-:W2:Y:S01]  /*2dbe0*/  LDSM.16.MT88.4 R56, [R171+0x5800] ;  /* 0x00580000ab38783b */ /* 0x000ea20000004200 */
[----:B------:R-:W-:Y:S03]  /*2dbf0*/  LOP3.LUT R70, R49, R218, R164, 0x96, !PT ;  /* 0x000000da31467212 */ /* 0x000fe600078e96a4 */
[----:B------:R-:W-:Y:S02]  /*2dc00*/  LOP3.LUT R48, R60, 0xffff, RZ, 0xc0, !PT ;  /* 0x0000ffff3c307812 */ /* 0x000fe400078ec0ff */
[----:B------:R-:W-:Y:S01]  /*2dc10*/  SHF.R.U32.HI R49, RZ, 0x10, R60 ;  /* 0x00000010ff317819 */ /* 0x000fe2000001163c */
[----:B------:R-:W-:Y:S01]  /*2dc20*/  IMAD.WIDE.U32 R44, R70, -0x2daee0ad, RZ ;  /* 0xd2511f53462c7825 */ /* 0x000fe200078e00ff */
[----:B------:R-:W-:Y:S02]  /*2dc30*/  LOP3.LUT R2, R0, 0xffff, RZ, 0xc0, !PT ;  /* 0x0000ffff00027812 */ /* 0x000fe400078ec0ff */
[----:B------:R-:W-:Y:S02]  /*2dc40*/  LOP3.LUT R51, R60, 0xff, RZ, 0xc0, !PT ;  /* 0x000000ff3c337812 */ /* 0x000fe400078ec0ff */
[----:B------:R-:W-:Y:S02]  /*2dc50*/  SHF.R.U32.HI R50, RZ, 0x8, R48 ;  /* 0x00000008ff327819 */ /* 0x000fe40000011630 */
[----:B------:R-:W-:Y:S02]  /*2dc60*/  SHF.R.U32.HI R60, RZ, 0x18, R60 ;  /* 0x00000018ff3c7819 */ /* 0x000fe4000001163c */
[----:B------:R-:W-:Y:S02]  /*2dc70*/  LOP3.LUT R49, R49, 0xff, RZ, 0xc0, !PT ;  /* 0x000000ff31317812 */ /* 0x000fe400078ec0ff */
[----:B------:R-:W-:Y:S02]  /*2dc80*/  LOP3.LUT R61, R0, 0xff, RZ, 0xc0, !PT ;  /* 0x000000ff003d7812 */ /* 0x000fe400078ec0ff */
[----:B------:R-:W-:Y:S02]  /*2dc90*/  SHF.R.U32.HI R48, RZ, 0x8, R2 ;  /* 0x00000008ff307819 */ /* 0x000fe40000011602 */
[----:B------:R-:W-:Y:S02]  /*2dca0*/  PRMT R51, R51, 0x5410, R50 ;  /* 0x0000541033337816 */ /* 0x000fe40000000032 */
[----:B------:R-:W-:Y:S02]  /*2dcb0*/  PRMT R50, R49, 0x5410, R60 ;  /* 0x0000541031327816 */ /* 0x000fe4000000003c */
[----:B------:R-:W-:Y:S02]  /*2dcc0*/  SHF.R.U32.HI R49, RZ, 0x10, R0 ;  /* 0x00000010ff317819 */ /* 0x000fe40000011600 */
[----:B------:R-:W-:Y:S02]  /*2dcd0*/  PRMT R61, R61, 0x5410, R48 ;  /* 0x000054103d3d7816 */ /* 0x000fe40000000030 */
[----:B------:R-:W-:Y:S02]  /*2dce0*/  SHF.R.U32.HI R52, RZ, 0x18, R0 ;  /* 0x00000018ff347819 */ /* 0x000fe40000011600 */
[----:B------:R-:W-:Y:S02]  /*2dcf0*/  LOP3.LUT R0, R49, 0xff, RZ, 0xc0, !PT ;  /* 0x000000ff31007812 */ /* 0x000fe400078ec0ff */
[--C-:B------:R-:W-:Y:S02]  /*2dd00*/  HSET2.LE.AND R48, R51, R151.reuse, PT ;  /* 0x0000009733307233 */ /* 0x100fe40003803000 */
[--C-:B------:R-:W-:Y:S02]  /*2dd10*/  HSET2.LE.AND R49, R50, R151.reuse, PT ;  /* 0x0000009732317233 */ /* 0x100fe40003803000 */
[--C-:B------:R-:W-:Y:S02]  /*2dd20*/  HSET2.LE.AND R50, R63, R151.reuse, PT ;  /* 0x000000973f327233 */ /* 0x100fe40003803000 */
[--C-:B------:R-:W-:Y:S02]  /*2dd30*/  HSET2.LE.AND R51, R62, R151.reuse, PT ;  /* 0x000000973e337233 */ /* 0x100fe40003803000 */
[--C-:B------:R-:W-:Y:S02]  /*2dd40*/  HSET2.LE.AND R40, R61, R151.reuse, PT ;  /* 0x000000973d287233 */ /* 0x100fe40003803000 */
[----:B------:R-:W-:Y:S01]  /*2dd50*/  PRMT R0, R0, 0x5410, R52 ;  /* 0x0000541000007816 */ /* 0x000fe20000000034 */
[----:B------:R-:W3:Y:S01]  /*2dd60*/  LDSM.16.MT88.4 R60, [R188+0x5800] ;  /* 0x00580000bc3c783b */ /* 0x000ee20000004200 */
[----:B------:R-:W-:Y:S02]  /*2dd70*/  LOP3.LUT R49, R144, R49, RZ, 0xc0, !PT ;  /* 0x0000003190317212 */ /* 0x000fe400078ec0ff */
[----:B------:R-:W-:Y:S02]  /*2dd80*/  LOP3.LUT R52, R66, 0xffff, RZ, 0xc0, !PT ;  /* 0x0000ffff42347812 */ /* 0x000fe400078ec0ff */
[--C-:B------:R-:W-:Y:S02]  /*2dd90*/  HSET2.LE.AND R41, R0, R151.reuse, PT ;  /* 0x0000009700297233 */ /* 0x100fe40003803000 */
[----:B------:R-:W-:Y:S02]  /*2dda0*/  LOP3.LUT R0, R45, R223, R88, 0x96, !PT ;  /* 0x000000df2d007212 */ /* 0x000fe400078e9658 */
[C---:B------:R-:W-:Y:S02]  /*2ddb0*/  LOP3.LUT R45, R44.reuse, 0xffff, RZ, 0xc0, !PT ;  /* 0x0000ffff2c2d7812 */ /* 0x040fe400078ec0ff */
[----:B------:R-:W-:Y:S02]  /*2ddc0*/  LOP3.LUT R41, R145, R41, RZ, 0xc0, !PT ;  /* 0x0000002991297212 */ /* 0x000fe400078ec0ff */
[----:B------:R-:W-:Y:S02]  /*2ddd0*/  SHF.R.U32.HI R46, RZ, 0x8, R45 ;  /* 0x00000008ff2e7819 */ /* 0x000fe4000001162d */
[----:B------:R-:W-:Y:S02]  /*2dde0*/  SHF.R.U32.HI R47, RZ, 0x10, R66 ;  /* 0x00000010ff2f7819 */ /* 0x000fe40000011642 */
[----:B------:R-:W-:Y:S02]  /*2ddf0*/  LOP3.LUT R53, R44, 0xff, RZ, 0xc0, !PT ;  /* 0x000000ff2c357812 */ /* 0x000fe400078ec0ff */
[----:B------:R-:W-:Y:S02]  /*2de00*/  SHF.R.U32.HI R45, RZ, 0x10, R44 ;  /* 0x00000010ff2d7819 */ /* 0x000fe4000001162c */
[----:B------:R-:W-:Y:S02]  /*2de10*/  LOP3.LUT R2, R67, R223, R84, 0x96, !PT ;  /* 0x000000df43027212 */ /* 0x000fe400078e9654 */
[----:B------:R-:W-:Y:S02]  /*2de20*/  LOP3.LUT R54, R66, 0xff, RZ, 0xc0, !PT ;  /* 0x000000ff42367812 */ /* 0x000fe400078ec0ff */
[----:B------:R-:W-:Y:S02]  /*2de30*/  SHF.R.U32.HI R66, RZ, 0x18, R66 ;  /* 0x00000018ff427819 */ /* 0x000fe40000011642 */
[----:B------:R-:W-:Y:S02]  /*2de40*/  LOP3.LUT R48, R143, R48, RZ, 0xc0, !PT ;  /* 0x000000308f307212 */ /* 0x000fe400078ec0ff */
[----:B------:R-:W-:Y:S02]  /*2de50*/  LOP3.LUT R50, R142, R50, RZ, 0xc0, !PT ;  /* 0x000000328e327212 */ /* 0x000fe400078ec0ff */
[----:B------:R-:W-:Y:S02]  /*2de60*/  LOP3.LUT R51, R81, R51, RZ, 0xc0, !PT ;  /* 0x0000003351337212 */ /* 0x000fe400078ec0ff */
[--C-:B------:R-:W-:Y:S02]  /*2de70*/  HSET2.LE.AND R42, R68, R151.reuse, PT ;  /* 0x00000097442a7233 */ /* 0x100fe40003803000 */
[--C-:B------:R-:W-:Y:S02]  /*2de80*/  HSET2.LE.AND R43, R69, R151.reuse, PT ;  /* 0x00000097452b7233 */ /* 0x100fe40003803000 */
[----:B------:R-:W-:Y:S01]  /*2de90*/  LOP3.LUT R40, R146, R40, RZ, 0xc0, !PT ;  /* 0x0000002892287212 */ /* 0x000fe200078ec0ff */
[-C--:B--2---:R-:W-:Y:S05]  /*2dea0*/  HMMA.16816.F32.BF16 R4, R48, R56.reuse, R4 ;  /* 0x000000383004723c */ /* 0x084fea0000041804 */
[----:B------:R-:W-:Y:S02]  /*2deb0*/  LOP3.LUT R42, R82, R42, RZ, 0xc0, !PT ;  /* 0x0000002a522a7212 */ /* 0x000fe400078ec0ff */
[----:B------:R-:W-:Y:S04]  /*2dec0*/  LOP3.LUT R43, R77, R43, RZ, 0xc0, !PT ;  /* 0x0000002b4d2b7212 */ /* 0x000fe800078ec0ff */
[----:B------:R-:W-:Y:S02]  /*2ded0*/  LOP3.LUT R47, R47, 0xff, RZ, 0xc0, !PT ;  /* 0x000000ff2f2f7812 */ /* 0x000fe400078ec0ff */
[----:B------:R-:W-:Y:S01]  /*2dee0*/  SHF.R.U32.HI R137, RZ, 0x18, R0 ;  /* 0x00000018ff897819 */ /* 0x000fe20000011600 */
[C---:B------:R-:W-:Y:S04]  /*2def0*/  HMMA.16816.F32.BF16 R8, R40.reuse, R56, R8 ;  /* 0x000000382808723c */ /* 0x040fe80000041808 */
[----:B------:R-:W-:Y:S02]  /*2df00*/  PRMT R66, R47, 0x5410, R66 ;  /* 0x000054102f427816 */ /* 0x000fe40000000042 */
[-C--:B------:R-:W-:Y:S05]  /*2df10*/  HMMA.16816.F32.BF16 R12, R40, R58.reuse, R12 ;  /* 0x0000003a280c723c */ /* 0x080fea000004180c */
[----:B------:R-:W-:Y:S01]  /*2df20*/  SHF.R.U32.HI R47, RZ, 0x18, R2 ;  /* 0x00000018ff2f7819 */ /* 0x000fe20000011602 */
[C---:B------:R-:W-:Y:S05]  /*2df30*/  HMMA.16816.F32.BF16 R16, R48.reuse, R58, R16 ;  /* 0x0000003a3010723c */ /* 0x040fea0000041810 */
[----:B------:R-:W-:Y:S01]  /*2df40*/  SHF.R.U32.HI R52, RZ, 0x8, R52 ;  /* 0x00000008ff347819 */ /* 0x000fe20000011634 */
[-C--:B---3--:R-:W-:Y:S05]  /*2df50*/  HMMA.16816.F32.BF16 R20, R48, R60.reuse, R20 ;  /* 0x0000003c3014723c */ /* 0x088fea0000041814 */
[----:B------:R-:W-:Y:S01]  /*2df60*/  PRMT R138, R53, 0x5410, R46 ;  /* 0x00005410358a7816 */ /* 0x000fe2000000002e */
[C---:B------:R-:W-:Y:S05]  /*2df70*/  HMMA.16816.F32.BF16 R24, R40.reuse, R60, R24 ;  /* 0x0000003c2818723c */ /* 0x040fea0000041818 */
[----:B------:R-:W-:Y:S01]  /*2df80*/  LOP3.LUT R139, R45, 0xff, RZ, 0xc0, !PT ;  /* 0x000000ff2d8b7812 */ /* 0x000fe200078ec0ff */
[-C--:B------:R-:W-:Y:S05]  /*2df90*/  HMMA.16816.F32.BF16 R28, R40, R62.reuse, R28 ;  /* 0x0000003e281c723c */ /* 0x080fea000004181c */
[----:B------:R-:W-:Y:S01]  /*2dfa0*/  LOP3.LUT R45, R2, 0xffff, RZ, 0xc0, !PT ;  /* 0x0000ffff022d7812 */ /* 0x000fe200078ec0ff */
[----:B------:R-:W-:Y:S05]  /*2dfb0*/  HMMA.16816.F32.BF16 R32, R48, R62, R32 ;  /* 0x0000003e3020723c */ /* 0x000fea0000041820 */
[----:B------:R-:W-:Y:S01]  /*2dfc0*/  SHF.R.U32.HI R46, RZ, 0x10, R2 ;  /* 0x00000010ff2e7819 */ /* 0x000fe20000011602 */
[----:B------:R-:W-:Y:S01]  /*2dfd0*/  FADD.FTZ R40, R102, R167 ;  /* 0x000000a766287221 */ /* 0x000fe20000010000 */
[----:B------:R-:W-:Y:S04]  /*2dfe0*/  PRMT R54, R54, 0x5410, R52 ;  /* 0x0000541036367816 */ /* 0x000fe80000000034 */
[----:B------:R-:W-:Y:S02]  /*2dff0*/  LOP3.LUT R52, R2, 0xff, RZ, 0xc0, !PT ;  /* 0x000000ff02347812 */ /* 0x000fe400078ec0ff */
[----:B------:R-:W-:Y:S02]  /*2e000*/  SHF.R.U32.HI R45, RZ, 0x8, R45 ;  /* 0x00000008ff2d7819 */ /* 0x000fe4000001162d */
[----:B------:R-:W-:Y:S02]  /*2e010*/  LOP3.LUT R46, R46, 0xff, RZ, 0xc0, !PT ;  /* 0x000000ff2e2e7812 */ /* 0x000fe400078ec0ff */
[----:B------:R-:W-:Y:S02]  /*2e020*/  PRMT R45, R52, 0x5410, R45 ;  /* 0x00005410342d7816 */ /* 0x000fe4000000002d */
[----:B------:R-:W-:Y:S02]  /*2e030*/  PRMT R46, R46, 0x5410, R47 ;  /* 0x000054102e2e7816 */ /* 0x000fe4000000002f */
[----:B------:R-:W-:Y:S02]  /*2e040*/  SHF.R.U32.HI R55, RZ, 0x18, R44 ;  /* 0x00000018ff377819 */ /* 0x000fe4000001162c */
[C---:B------:R-:W-:Y:S02]  /*2e050*/  LOP3.LUT R2, R0.reuse, 0xffff, RZ, 0xc0, !PT ;  /* 0x0000ffff00027812 */ /* 0x040fe400078ec0ff */
[--C-:B------:R-:W-:Y:S02]  /*2e060*/  HSET2.LE.AND R144, R45, R151.reuse, PT ;  /* 0x000000972d907233 */ /* 0x100fe40003803000 */
[--C-:B------:R-:W-:Y:S02]  /*2e070*/  HSET2.LE.AND R145, R46, R151.reuse, PT ;  /* 0x000000972e917233 */ /* 0x100fe40003803000 */
[----:B------:R-:W-:Y:S02]  /*2e080*/  LOP3.LUT R53, R0, 0xff, RZ, 0xc0, !PT ;  /* 0x000000ff00357812 */ /* 0x000fe400078ec0ff */
[--C-:B------:R-:W-:Y:S02]  /*2e090*/  HSET2.LE.AND R146, R54, R151.reuse, PT ;  /* 0x0000009736927233 */ /* 0x100fe40003803000 */
[--C-:B------:R-:W-:Y:S02]  /*2e0a0*/  HSET2.LE.AND R147, R66, R151.reuse, PT ;  /* 0x0000009742937233 */ /* 0x100fe40003803000 */
[----:B------:R-:W-:Y:S02]  /*2e0b0*/  SHF.R.U32.HI R2, RZ, 0x8, R2 ;  /* 0x00000008ff027819 */ /* 0x000fe40000011602 */
[----:B------:R-:W-:Y:S02]  /*2e0c0*/  PRMT R139, R139, 0x5410, R55 ;  /* 0x000054108b8b7816 */ /* 0x000fe40000000037 */
[----:B------:R-:W-:Y:S02]  /*2e0d0*/  PRMT R2, R53, 0x5410, R2 ;  /* 0x0000541035027816 */ /* 0x000fe40000000002 */
[----:B------:R-:W-:Y:S02]  /*2e0e0*/  LOP3.LUT R144, R78, R144, RZ, 0xc0, !PT ;  /* 0x000000904e907212 */ /* 0x000fe400078ec0ff */
[----:B------:R-:W-:Y:S02]  /*2e0f0*/  LOP3.LUT R145, R76, R145, RZ, 0xc0, !PT ;  /* 0x000000914c917212 */ /* 0x000fe400078ec0ff */
[----:B------:R-:W-:Y:S02]  /*2e100*/  LOP3.LUT R146, R71, R146, RZ, 0xc0, !PT ;  /* 0x0000009247927212 */ /* 0x000fe400078ec0ff */
[----:B------:R-:W-:Y:S02]  /*2e110*/  LOP3.LUT R147, R64, R147, RZ, 0xc0, !PT ;  /* 0x0000009340937212 */ /* 0x000fe400078ec0ff */
[--C-:B------:R-:W-:Y:S02]  /*2e120*/  HSET2.LE.AND R139, R139, R151.reuse, PT ;  /* 0x000000978b8b7233 */ /* 0x100fe40003803000 */
[--C-:B------:R-:W-:Y:S01]  /*2e130*/  HSET2.LE.AND R136, R2, R151.reuse, PT ;  /* 0x0000009702887233 */ /* 0x100fe20003803000 */
[----:B------:R-:W-:Y:S01]  /*2e140*/  FADD.FTZ R2, R94, R166 ;  /* 0x000000a65e027221 */ /* 0x000fe20000010000 */
[----:B------:R-:W-:Y:S01]  /*2e150*/  SHF.R.U32.HI R44, RZ, 0x10, R0 ;  /* 0x00000010ff2c7819 */ /* 0x000fe20000011600 */
[-C--:B------:R-:W-:Y:S05]  /*2e160*/  HMMA.16816.F32.BF16 R164, R144, R160.reuse, R4 ;  /* 0x000000a090a4723c */ /* 0x080fea0000041804 */
[----:B------:R-:W-:Y:S01]  /*2e170*/  LOP3.LUT R44, R44, 0xff, RZ, 0xc0, !PT ;  /* 0x000000ff2c2c7812 */ /* 0x000fe200078ec0ff */
[----:B------:R-:W-:Y:S01]  /*2e180*/  FADD.FTZ R2, R98, R2 ;  /* 0x0000000262027221 */ /* 0x000fe20000010000 */
[----:B------:R-:W-:Y:S01]  /*2e190*/  FADD.FTZ R5, R179, R40 ;  /* 0x00000028b3057221 */ /* 0x000fe20000010000 */
[----:B------:R-:W-:Y:S03]  /*2e1a0*/  LOP3.LUT R139, R3, R139, RZ, 0xc0, !PT ;  /* 0x0000008b038b7212 */ /* 0x000fe600078ec0ff */
[----:B------:R-:W-:Y:S01]  /*2e1b0*/  PRMT R137, R44, 0x5410, R137 ;  /* 0x000054102c897816 */ /* 0x000fe20000000089 */
[----:B------:R-:W-:Y:S01]  /*2e1c0*/  FADD.FTZ R5, R212, R5 ;  /* 0x00000005d4057221 */ /* 0x000fe20000010000 */
[----:B------:R-:W2:Y:S01]  /*2e1d0*/  LDSM.16.MT88.4 R44, [R188+0x5c00] ;  /* 0x005c0000bc2c783b */ /* 0x000ea20000004200 */
[----:B------:R-:W-:Y:S01]  /*2e1e0*/  FADD.FTZ R3, R99, R187 ;  /* 0x000000bb63037221 */ /* 0x000fe20000010000 */
[----:B------:R-:W-:Y:S01]  /*2e1f0*/  FADD.FTZ R0, R149, R184 ;  /* 0x000000b895007221 */ /* 0x000fe20000010000 */
[----:B------:R-:W-:Y:S01]  /*2e200*/  FADD.FTZ R5, R176, R5 ;  /* 0x00000005b0057221 */ /* 0x000fe20000010000 */
[--C-:B------:R-:W-:Y:S01]  /*2e210*/  HSET2.LE.AND R138, R138, R151.reuse, PT ;  /* 0x000000978a8a7233 */ /* 0x100fe20003803000 */
[----:B------:R-:W-:Y:S01]  /*2e220*/  FADD.FTZ R3, R178, R3 ;  /* 0x00000003b2037221 */ /* 0x000fe20000010000 */
[----:B------:R-:W-:Y:S01]  /*2e230*/  FADD.FTZ R0, R97, R0 ;  /* 0x0000000061007221 */ /* 0x000fe20000010000 */
[----:B------:R-:W-:Y:S02]  /*2e240*/  HSET2.LE.AND R137, R137, R151, PT ;  /* 0x0000009789897233 */ /* 0x000fe40003803000 */
[----:B------:R-:W-:Y:S01]  /*2e250*/  LOP3.LUT R136, R79, R136, RZ, 0xc0, !PT ;  /* 0x000000884f887212 */ /* 0x000fe200078ec0ff */
[----:B------:R-:W-:Y:S01]  /*2e260*/  FADD.FTZ R4, R101, R0 ;  /* 0x0000000065047221 */ /* 0x000fe20000010000 */
[----:B------:R-:W-:Y:S01]  /*2e270*/  FADD.FTZ R0, R183, R2 ;  /* 0x00000002b7007221 */ /* 0x000fe20000010000 */
[----:B------:R-:W-:Y:S01]  /*2e280*/  FADD.FTZ R2, R251, R3 ;  /* 0x00000003fb027221 */ /* 0x000fe20000010000 */
        /* <DEDUP_REMOVED lines=18> */
[----:B------:R-:W-:Y:S01]  /*2e3b0*/  FADD.FTZ R2, R248, R4 ;  /* 0x00000004f8027221 */ /* 0x000fe20000010000 */
[-C--:B--2---:R-:W-:Y:S04]  /*2e3c0*/  HMMA.16816.F32.BF16 R156, R144, R44.reuse, R20 ;  /* 0x0000002c909c723c */ /* 0x084fe80000041814 */
        /* <DEDUP_REMOVED lines=22> */
[----:B------:R-:W-:Y:S02]  /*2e530*/  FADD.FTZ R0, R213, R3 ;  /* 0x00000003d5007221 */ /* 0x000fe40000010000 */
[----:B------:R1:W-:Y:S02]  /*2e540*/  STL [R1+0x318], R5 ;  /* 0x0003180501007387 */ /* 0x0003e40000100800 */
[----:B------:R-:W-:Y:S01]  /*2e550*/  FADD.FTZ R3, R229, R4 ;  /* 0x00000004e5037221 */ /* 0x000fe20000010000 */
[----:B------:R-:W-:Y:S01]  /*2e560*/  FADD.FTZ R2, R224, R2 ;  /* 0x00000002e0027221 */ /* 0x000fe20000010000 */
[----:B------:R-:W-:Y:S03]  /*2e570*/  FADD.FTZ R0, R201, R0 ;  /* 0x00000000c9007221 */ /* 0x000fe60000010000 */
[----:B------:R1:W-:Y:S04]  /*2e580*/  STL [R1+0x338], R3 ;  /* 0x0003380301007387 */ /* 0x0003e80000100800 */
[----:B------:R1:W-:Y:S04]  /*2e590*/  STL [R1+0x330], R2 ;  /* 0x0003300201007387 */ /* 0x0003e80000100800 */
[----:B------:R1:W-:Y:S04]  /*2e5a0*/  STL [R1+0x50], R237 ;  /* 0x000050ed01007387 */ /* 0x0003e80000100800 */
[----:B------:R1:W-:Y:S01]  /*2e5b0*/  STL [R1+0x31c], R0 ;  /* 0x00031c0001007387 */ /* 0x0003e20000100800 */
[----:B------:R-:W-:Y:S05]  /*2e5c0*/  @P0 BRA `(.L_x_1058) ;  /* 0xffffff1000900947 */ /* 0x000fea000383ffff */
.L_x_1055:
[----:B------:R2:W5:Y:S04]  /*2e5d0*/  LDL R15, [R1+0x338] ;  /* 0x00033800010f7983 */ /* 0x0005680000100800 */
[----:B------:R2:W5:Y:S04]  /*2e5e0*/  LDL R14, [R1+0x330] ;  /* 0x00033000010e7983 */ /* 0x0005680000100800 */
[----:B------:R2:W5:Y:S04]  /*2e5f0*/  LDL R12, [R1+0x318] ;  /* 0x00031800010c7983 */ /* 0x0005680000100800 */
[----:B------:R2:W5:Y:S04]  /*2e600*/  LDL R13, [R1+0x31c] ;  /* 0x00031c00010d7983 */ /* 0x0005680000100800 */
[----:B-----5:R2:W5:Y:S04]  /*2e610*/  LD.E R24, desc[UR4][R168.64+0xd8] ;  /* 0x0000d804a8187980 */ /* 0x020568000c101900 */
[----:B-1----:R2:W5:Y:S01]  /*2e620*/  LD.E R5, desc[UR4][R168.64+0x17c] ;  /* 0x00017c04a8057980 */ /* 0x002562000c101900 */
[----:B------:R-:W-:-:S03]  /*2e630*/  UMOV UR6, 0xffffffff ;  /* 0xffffffff00067882 */ /* 0x000fc60000000000 */
[----:B------:R-:W-:Y:S05]  /*2e640*/  BRA.DIV UR6, `(.L_x_1059) ;  /* 0x0000001606487947 */ /* 0x000fea000b800000 */
[----:B------:R-:W1:Y:S04]  /*2e650*/  SHFL.BFLY PT, R8, R15, 0x2, 0x1f ;  /* 0x0c401f000f087f89 */ /* 0x000e6800000e0000 */
[----:B------:R-:W3:Y:S04]  /*2e660*/  SHFL.BFLY PT, R7, R14, 0x2, 0x1f ;  /* 0x0c401f000e077f89 */ /* 0x000ee800000e0000 */
[----:B------:R-:W4:Y:S04]  /*2e670*/  SHFL.BFLY PT, R6, R13, 0x2, 0x1f ;  /* 0x0c401f000d067f89 */ /* 0x000f2800000e0000 */
[----:B------:R-:W2:Y:S01]  /*2e680*/  SHFL.BFLY PT, R2, R12, 0x2, 0x1f ;  /* 0x0c401f000c027f89 */ /* 0x000ea200000e0000 */
[----:B-1----:R-:W-:Y:S01]  /*2e690*/  FADD.FTZ R8, R8, R15 ;  /* 0x0000000f08087221 */ /* 0x002fe20000010000 */
[----:B---3--:R-:W-:-:S04]  /*2e6a0*/  FADD.FTZ R7, R7, R14 ;  /* 0x0000000e07077221 */ /* 0x008fc80000010000 */
[----:B------:R-:W1:Y:S01]  /*2e6b0*/  SHFL.BFLY PT, R11, R8, 0x1, 0x1f ;  /* 0x0c201f00080b7f89 */ /* 0x000e6200000e0000 */
[----:B----4-:R-:W-:-:S03]  /*2e6c0*/  FADD.FTZ R6, R6, R13 ;  /* 0x0000000d06067221 */ /* 0x010fc60000010000 */
[----:B------:R-:W3:Y:S01]  /*2e6d0*/  SHFL.BFLY PT, R10, R7, 0x1, 0x1f ;  /* 0x0c201f00070a7f89 */ /* 0x000ee200000e0000 */
[----:B--2---:R-:W-:-:S03]  /*2e6e0*/  FADD.FTZ R2, R2, R12 ;  /* 0x0000000c02027221 */ /* 0x004fc60000010000 */
[----:B------:R-:W2:Y:S04]  /*2e6f0*/  SHFL.BFLY PT, R9, R6, 0x1, 0x1f ;  /* 0x0c201f0006097f89 */ /* 0x000ea800000e0000 */
[----:B------:R4:W4:Y:S01]  /*2e700*/  SHFL.BFLY PT, R4, R2, 0x1, 0x1f ;  /* 0x0c201f0002047f89 */ /* 0x00092200000e0000 */
[----:B-1----:R-:W-:Y:S01]  /*2e710*/  FADD.FTZ R23, R8, R11 ;  /* 0x0000000b08177221 */ /* 0x002fe20000010000 */
[----:B---3--:R-:W-:Y:S01]  /*2e720*/  FADD.FTZ R22, R7, R10 ;  /* 0x0000000a07167221 */ /* 0x008fe20000010000 */
[----:B--2---:R-:W-:-:S07]  /*2e730*/  FADD.FTZ R21, R6, R9 ;  /* 0x0000000906157221 */ /* 0x004fce0000010000 */
.L_x_1082:
[----:B------:R-:W2:Y:S01]  /*2e740*/  LDL R32, [R1+0x374] ;  /* 0x0003740001207983 */ /* 0x000ea20000100800 */
[----:B------:R-:W-:Y:S01]  /*2e750*/  FSETP.NE.FTZ.AND P4, PT, R22, RZ, PT ;  /* 0x000000ff1600720b */ /* 0x000fe20003f95000 */
[----:B------:R-:W-:Y:S01]  /*2e760*/  IMAD.MOV.U32 R3, RZ, RZ, 0x3f800000 ;  /* 0x3f800000ff037424 */ /* 0x000fe200078e00ff */
[----:B------:R-:W-:Y:S01]  /*2e770*/  FSETP.NE.FTZ.AND P5, PT, R23, RZ, PT ;  /* 0x000000ff1700720b */ /* 0x000fe20003fb5000 */
[----:B------:R-:W1:Y:S01]  /*2e780*/  S2R R26, SR_TID.X ;  /* 0x00000000001a7919 */ /* 0x000e620000002100 */
[----:B----4-:R-:W-:Y:S01]  /*2e790*/  FADD.FTZ R20, R2, R4 ;  /* 0x0000000402147221 */ /* 0x010fe20000010000 */
[----:B------:R-:W-:Y:S01]  /*2e7a0*/  FSETP.NE.FTZ.AND P3, PT, R21, RZ, PT ;  /* 0x000000ff1500720b */ /* 0x000fe20003f75000 */
[----:B------:R-:W-:Y:S01]  /*2e7b0*/  IMAD.MOV.U32 R4, RZ, RZ, 0x3f800000 ;  /* 0x3f800000ff047424 */ /* 0x000fe200078e00ff */
[----:B------:R-:W-:Y:S01]  /*2e7c0*/  MOV R0, 0x3f800000 ;  /* 0x3f80000000007802 */ /* 0x000fe20000000f00 */
[----:B------:R-:W3:Y:S01]  /*2e7d0*/  S2UR UR6, SR_CgaCtaId ;  /* 0x00000000000679c3 */ /* 0x000ee20000008800 */
[----:B------:R-:W-:Y:S01]  /*2e7e0*/  FSETP.NE.FTZ.AND P2, PT, R20, RZ, PT ;  /* 0x000000ff1400720b */ /* 0x000fe20003f55000 */
[----:B------:R-:W-:Y:S01]  /*2e7f0*/  UMOV UR7, 0x400 ;  /* 0x0000040000077882 */ /* 0x000fe20000000000 */
[----:B------:R-:W-:-:S02]  /*2e800*/  MOV R2, 0x3f800000 ;  /* 0x3f80000000027802 */ /* 0x000fc40000000f00 */
[----:B------:R-:W4:Y:S08]  /*2e810*/  @P4 MUFU.RCP R3, R22 ;  /* 0x0000001600034308 */ /* 0x000f300000001000 */
[----:B------:R-:W1:Y:S08]  /*2e820*/  @P5 MUFU.RCP R0, R23 ;  /* 0x0000001700005308 */ /* 0x000e700000001000 */
[----:B------:R-:W1:Y:S01]  /*2e830*/  @P3 MUFU.RCP R2, R21 ;  /* 0x0000001500023308 */ /* 0x000e620000001000 */
[----:B----45:R-:W-:Y:S01]  /*2e840*/  FMUL.FTZ R3, R5, R3 ;  /* 0x0000000305037220 */ /* 0x030fe20000410000 */
[----:B---3--:R-:W-:-:S03]  /*2e850*/  ULEA UR6, UR6, UR7, 0x18 ;  /* 0x0000000706067291 */ /* 0x008fc6000f8ec03f */
[C---:B------:R-:W-:Y:S01]  /*2e860*/  FMUL.FTZ R166, R3.reuse, R166 ;  /* 0x000000a603a67220 */ /* 0x040fe20000410000 */
[----:B-1----:R-:W-:Y:S01]  /*2e870*/  SHF.R.S32.HI R25, RZ, 0x1f, R26 ;  /* 0x0000001fff197819 */ /* 0x002fe2000001141a */
[C---:B------:R-:W-:Y:S01]  /*2e880*/  FMUL.FTZ R19, R3.reuse, R167 ;  /* 0x000000a703137220 */ /* 0x040fe20000410000 */
[----:B------:R-:W1:Y:S01]  /*2e890*/  @P2 MUFU.RCP R4, R20 ;  /* 0x0000001400042308 */ /* 0x000e620000001000 */
[----:B------:R-:W-:Y:S01]  /*2e8a0*/  FMUL.FTZ R162, R3, R162 ;  /* 0x000000a203a27220 */ /* 0x000fe20000410000 */
[----:B------:R-:W-:Y:S01]  /*2e8b0*/  LEA.HI R30, R25, R26, RZ, 0x2 ;  /* 0x0000001a191e7211 */ /* 0x000fe200078f10ff */
[C---:B------:R-:W-:Y:S01]  /*2e8c0*/  FMUL.FTZ R15, R3.reuse, R163 ;  /* 0x000000a3030f7220 */ /* 0x040fe20000410000 */
[C---:B------:R-:W-:Y:S01]  /*2e8d0*/  FMUL.FTZ R158, R3.reuse, R158 ;  /* 0x0000009e039e7220 */ /* 0x040fe20000410000 */
[C---:B------:R-:W-:Y:S01]  /*2e8e0*/  FMUL.FTZ R13, R3.reuse, R159 ;  /* 0x0000009f030d7220 */ /* 0x040fe20000410000 */
[----:B------:R-:W-:Y:S01]  /*2e8f0*/  SHF.R.S32.HI R31, RZ, 0x2, R30 ;  /* 0x00000002ff1f7819 */ /* 0x000fe2000001141e */
[C---:B------:R-:W-:Y:S01]  /*2e900*/  FMUL.FTZ R146, R3.reuse, R146 ;  /* 0x0000009203927220 */ /* 0x040fe20000410000 */
[----:B------:R-:W-:Y:S01]  /*2e910*/  FMUL.FTZ R10, R3, R147 ;  /* 0x00000093030a7220 */ /* 0x000fe20000410000 */
[C---:B------:R-:W-:Y:S01]  /*2e920*/  FMUL.FTZ R0, R5.reuse, R0 ;  /* 0x0000000005007220 */ /* 0x040fe20000410000 */
[----:B------:R-:W-:Y:S01]  /*2e930*/  SHF.R.S32.HI R3, RZ, 0x1f, R31 ;  /* 0x0000001fff037819 */ /* 0x000fe2000001141f */
[----:B------:R-:W-:Y:S01]  /*2e940*/  FMUL.FTZ R2, R5, R2 ;  /* 0x0000000205027220 */ /* 0x000fe20000410000 */
[----:B------:R-:W-:Y:S01]  /*2e950*/  LEA.HI R25, R25, R26, RZ, 0x5 ;  /* 0x0000001a19197211 */ /* 0x000fe200078f28ff */
[C---:B------:R-:W-:Y:S01]  /*2e960*/  FMUL.FTZ R164, R0.reuse, R164 ;  /* 0x000000a400a47220 */ /* 0x040fe20000410000 */
        /* <DEDUP_REMOVED lines=8> */
[----:B------:R-:W-:Y:S01]  /*2e9f0*/  IADD3 R3, R31, -R3, RZ ;  /* 0x800000031f037210 */ /* 0x000fe20007ffe0ff */
[----:B------:R-:W-:Y:S01]  /*2ea00*/  FMUL.FTZ R11, R0, R145 ;  /* 0x00000091000b7220 */ /* 0x000fe20000410000 */
[----:B-1----:R-:W-:Y:S01]  /*2ea10*/  FMUL.FTZ R0, R5, R4 ;  /* 0x0000000405007220 */ /* 0x002fe20000410000 */
        /* <DEDUP_REMOVED lines=17> */
[----:B------:R-:W-:-:S02]  /*2eb30*/  LOP3.LUT R4, R30, 0xfffffffc, RZ, 0xc0, !PT ;  /* 0xfffffffc1e047812 */ /* 0x000fc400078ec0ff */
[----:B------:R-:W-:Y:S02]  /*2eb40*/  SHF.R.S32.HI R0, RZ, 0x1, R2 ;  /* 0x00000001ff007819 */ /* 0x000fe40000011402 */
[----:B------:R-:W-:Y:S01]  /*2eb50*/  LOP3.LUT R2, R2, 0x3fffffe, RZ, 0xc0, !PT ;  /* 0x03fffffe02027812 */ /* 0x000fe200078ec0ff */
[----:B------:R-:W-:Y:S01]  /*2eb60*/  IMAD.IADD R4, R26, 0x1, -R4 ;  /* 0x000000011a047824 */ /* 0x000fe200078e0a04 */
[----:B------:R-:W-:Y:S02]  /*2eb70*/  SHF.R.S32.HI R5, RZ, 0x5, R25 ;  /* 0x00000005ff057819 */ /* 0x000fe40000011419 */
[----:B------:R-:W-:Y:S02]  /*2eb80*/  SHF.L.U32 R6, R0, 0x6, RZ ;  /* 0x0000000600067819 */ /* 0x000fe400000006ff */
[----:B------:R-:W-:Y:S01]  /*2eb90*/  IADD3 R2, R3, -R2, RZ ;  /* 0x8000000203027210 */ /* 0x000fe20007ffe0ff */
[----:B------:R-:W-:Y:S01]  /*2eba0*/  IMAD R4, R5, 0x100, R4 ;  /* 0x0000010005047824 */ /* 0x000fe200078e0204 */
[----:B------:R-:W-:-:S02]  /*2ebb0*/  LOP3.LUT R3, R6, 0xc0, RZ, 0xc0, !PT ;  /* 0x000000c006037812 */ /* 0x000fc400078ec0ff */
[----:B------:R-:W-:Y:S01]  /*2ebc0*/  LOP3.LUT R5, R0, 0x1, RZ, 0xc0, !PT ;  /* 0x0000000100057812 */ /* 0x000fe200078ec0ff */
[----:B------:R-:W-:Y:S01]  /*2ebd0*/  IMAD R2, R2, 0x10, R4 ;  /* 0x0000001002027824 */ /* 0x000fe200078e0204 */
[----:B------:R-:W-:Y:S02]  /*2ebe0*/  LEA.HI R3, R3, R3, RZ, 0x1d ;  /* 0x0000000303037211 */ /* 0x000fe400078fe8ff */
[----:B------:R-:W-:Y:S02]  /*2ebf0*/  LOP3.LUT P0, RZ, R0, 0x2, RZ, 0xc0, !PT ;  /* 0x0000000200ff7812 */ /* 0x000fe4000780c0ff */
[----:B------:R-:W-:Y:S01]  /*2ec00*/  ISETP.NE.U32.AND P1, PT, R5, 0x1, PT ;  /* 0x000000010500780c */ /* 0x000fe20003f25070 */
[----:B------:R-:W-:Y:S01]  /*2ec10*/  IMAD.U32 R2, R2, 0x2, R3 ;  /* 0x0000000202027824 */ /* 0x000fe200078e0003 */
[----:B------:R-:W-:Y:S02]  /*2ec20*/  MOV R4, 0x10 ;  /* 0x0000001000047802 */ /* 0x000fe40000000f00 */
[----:B------:R-:W-:-:S02]  /*2ec30*/  F2FP.BF16.F32.PACK_AB R18, R18, R164 ;  /* 0x000000a41212723e */ /* 0x000fc400000010ff */
[----:B------:R-:W-:Y:S02]  /*2ec40*/  LEA R0, R2, UR6, 0x1 ;  /* 0x0000000602007c11 */ /* 0x000fe4000f8e08ff */
[----:B------:R-:W-:Y:S02]  /*2ec50*/  SEL R4, R4, 0xfffffff0, P1 ;  /* 0xfffffff004047807 */ /* 0x000fe40000800000 */
[----:B------:R-:W-:Y:S01]  /*2ec60*/  F2FP.BF16.F32.PACK_AB R19, R19, R166 ;  /* 0x000000a61313723e */ /* 0x000fe200000010ff */
[C---:B------:R-:W-:Y:S01]  /*2ec70*/  VIADD R2, R0.reuse, 0x20 ;  /* 0x0000002000027836 */ /* 0x040fe20000000000 */
[----:B------:R-:W-:Y:S01]  /*2ec80*/  F2FP.BF16.F32.PACK_AB R17, R17, R160 ;  /* 0x000000a01111723e */ /* 0x000fe200000010ff */
[----:B------:R-:W-:Y:S01]  /*2ec90*/  STS [R0], R18 ;  /* 0x0000001200007388 */ /* 0x000fe20000000800 */
[----:B------:R-:W-:Y:S02]  /*2eca0*/  F2FP.BF16.F32.PACK_AB R15, R15, R162 ;  /* 0x000000a20f0f723e */ /* 0x000fe400000010ff */
[----:B------:R-:W-:Y:S01]  /*2ecb0*/  IADD3 R3, R0, R4, RZ ;  /* 0x0000000400037210 */ /* 0x000fe20007ffe0ff */
[----:B------:R-:W-:Y:S01]  /*2ecc0*/  STS [R0+0x200], R19 ;  /* 0x0002001300007388 */ /* 0x000fe20000000800 */
[----:B------:R-:W-:-:S02]  /*2ecd0*/  F2FP.BF16.F32.PACK_AB R152, R153, R152 ;  /* 0x000000989998723e */ /* 0x000fc400000010ff */
[----:B------:R-:W-:Y:S01]  /*2ece0*/  F2FP.BF16.F32.PACK_AB R5, R155, R154 ;  /* 0x0000009a9b05723e */ /* 0x000fe200000010ff */
[----:B------:R-:W-:Y:S01]  /*2ecf0*/  STS [R3], R17 ;  /* 0x0000001103007388 */ /* 0x000fe20000000800 */
[----:B------:R-:W-:Y:S02]  /*2ed00*/  @P0 IADD3 R2, R0, -0x20, RZ ;  /* 0xffffffe000020810 */ /* 0x000fe40007ffe0ff */
        /* <DEDUP_REMOVED lines=11> */
[----:B------:R-:W-:Y:S02]  /*2edc0*/  F2FP.BF16.F32.PACK_AB R7, R7, R142 ;  /* 0x0000008e0707723e */ /* 0x000fe400000010ff */
[----:B------:R-:W-:Y:S01]  /*2edd0*/  F2FP.BF16.F32.PACK_AB R9, R9, R136 ;  /* 0x000000880909723e */ /* 0x000fe200000010ff */
[----:B------:R-:W-:Y:S01]  /*2ede0*/  STS [R3+0x1200], R8 ;  /* 0x0012000803007388 */ /* 0x000fe20000000800 */
[----:B------:R-:W-:-:S03]  /*2edf0*/  F2FP.BF16.F32.PACK_AB R6, R139, R138 ;  /* 0x0000008a8b06723e */ /* 0x000fc600000010ff */
[----:B------:R-:W-:Y:S04]  /*2ee00*/  STS [R2], R14 ;  /* 0x0000000e02007388 */ /* 0x000fe80000000800 */
[----:B------:R-:W-:Y:S01]  /*2ee10*/  STS [R2+0x200], R13 ;  /* 0x0002000d02007388 */ /* 0x000fe20000000800 */
[----:B-1----:R-:W-:-:S05]  /*2ee20*/  IMAD.IADD R0, R4, 0x1, R2 ;  /* 0x0000000104007824 */ /* 0x002fca00078e0202 */
[----:B------:R-:W-:Y:S04]  /*2ee30*/  STS [R0], R11 ;  /* 0x0000000b00007388 */ /* 0x000fe80000000800 */
[----:B------:R-:W-:Y:S04]  /*2ee40*/  STS [R0+0x200], R10 ;  /* 0x0002000a00007388 */ /* 0x000fe80000000800 */
[----:B------:R-:W-:Y:S04]  /*2ee50*/  STS [R2+0x1000], R12 ;  /* 0x0010000c02007388 */ /* 0x000fe80000000800 */
[----:B------:R-:W-:Y:S04]  /*2ee60*/  STS [R2+0x1200], R7 ;  /* 0x0012000702007388 */ /* 0x000fe80000000800 */
[----:B------:R-:W-:Y:S04]  /*2ee70*/  STS [R0+0x1000], R9 ;  /* 0x0010000900007388 */ /* 0x000fe80000000800 */
[----:B------:R1:W-:Y:S04]  /*2ee80*/  STS [R0+0x1200], R6 ;  /* 0x0012000600007388 */ /* 0x0003e80000000800 */
[----:B---3--:R3:W5:Y:S04]  /*2ee90*/  LD.E.64 R16, desc[UR4][R168.64+0x70] ;  /* 0x00007004a8107980 */ /* 0x008768000c101b00 */
[----:B------:R3:W5:Y:S04]  /*2eea0*/  LD.E.64 R18, desc[UR4][R168.64+0x90] ;  /* 0x00009004a8127980 */ /* 0x000768000c101b00 */
[----:B-1----:R-:W4:Y:S01]  /*2eeb0*/  LD.E.U16 R0, desc[UR4][R168.64+0x1c8] ;  /* 0x0001c804a8007980 */ /* 0x002f22000c101500 */
[----:B--2---:R-:W-:-:S13]  /*2eec0*/  ISETP.NE.AND P0, PT, R32, -0x1, PT ;  /* 0xffffffff2000780c */ /* 0x004fda0003f05270 */
[----:B------:R-:W2:Y:S04]  /*2eed0*/  @P0 LD.E.64 R8, desc[UR4][R168.64+0x88] ;  /* 0x00008804a8080980 */ /* 0x000ea8000c101b00 */
[----:B------:R-:W3:Y:S01]  /*2eee0*/  @!P0 LD.E.64 R2, desc[UR4][R168.64+0x80] ;  /* 0x00008004a8028980 */ /* 0x000ee2000c101b00 */
[----:B------:R-:W1:Y:S01]  /*2eef0*/  @P5 MUFU.LG2 R11, R23 ;  /* 0x00000017000b5308 */ /* 0x000e620000000c00 */
[----:B------:R-:W4:Y:S01]  /*2ef00*/  S2R R27, SR_CTAID.Y ;  /* 0x00000000001b7919 */ /* 0x000f220000002600 */
[----:B------:R-:W-:-:S06]  /*2ef10*/  MOV R28, 0x7f800000 ;  /* 0x7f800000001c7802 */ /* 0x000fcc0000000f00 */
[----:B------:R-:W4:Y:S01]  /*2ef20*/  @P4 MUFU.LG2 R10, R22 ;  /* 0x00000016000a4308 */ /* 0x000f220000000c00 */
[----:B-1----:R-:W-:-:S07]  /*2ef30*/  @P5 FMUL.FTZ R11, R11, 0.69314718246459960938 ;  /* 0x3f3172180b0b5820 */ /* 0x002fce0000410000 */
[----:B------:R-:W1:Y:S01]  /*2ef40*/  @P2 MUFU.LG2 R12, R20 ;  /* 0x00000014000c2308 */ /* 0x000e620000000c00 */
[----:B------:R-:W-:Y:S01]  /*2ef50*/  @P5 FFMA.FTZ R28, R24, R39, R11 ;  /* 0x00000027181c5223 */ /* 0x000fe2000001000b */
[-C--:B--2---:R-:W-:Y:S02]  /*2ef60*/  @P0 IMAD R6, R9, R32.reuse, RZ ;  /* 0x0000002009060224 */ /* 0x084fe400078e02ff */
[----:B------:R-:W-:Y:S02]  /*2ef70*/  @P0 IMAD.WIDE.U32 R4, R8, R32, RZ ;  /* 0x0000002008040225 */ /* 0x000fe400078e00ff */
[----:B------:R2:W5:Y:S01]  /*2ef80*/  @!P0 LD.E.64 R8, desc[UR4][R168.64+0x88] ;  /* 0x00008804a8088980 */ /* 0x000562000c101b00 */
[C---:B----4-:R-:W-:Y:S01]  /*2ef90*/  PRMT R11, R0.reuse, 0x7770, RZ ;  /* 0x00007770000b7816 */ /* 0x050fe200000000ff */
[----:B------:R-:W4:Y:S01]  /*2efa0*/  @P3 MUFU.LG2 R7, R21 ;  /* 0x0000001500073308 */ /* 0x000f220000000c00 */
[----:B------:R-:W-:Y:S02]  /*2efb0*/  PRMT R0, R0, 0x7771, RZ ;  /* 0x0000777100007816 */ /* 0x000fe400000000ff */
[----:B------:R-:W-:-:S04]  /*2efc0*/  ISETP.NE.AND P1, PT, R11, RZ, PT ;  /* 0x000000ff0b00720c */ /* 0x000fc80003f25270 */
[----:B------:R-:W-:Y:S01]  /*2efd0*/  ISETP.NE.OR P5, PT, R0, RZ, !P1 ;  /* 0x000000ff0000720c */ /* 0x000fe20004fa5670 */
[----:B------:R-:W-:Y:S01]  /*2efe0*/  @P4 FMUL.FTZ R10, R10, 0.69314718246459960938 ;  /* 0x3f3172180a0a4820 */ /* 0x000fe20000410000 */
[----:B------:R-:W-:Y:S01]  /*2eff0*/  @!P0 SHF.R.S32.HI R13, RZ, 0x1f, R27 ;  /* 0x0000001fff0d8819 */ /* 0x000fe2000001141b */
[----:B---3--:R-:W-:Y:S01]  /*2f000*/  @!P0 IMAD R3, R3, R27, RZ ;  /* 0x0000001b03038224 */ /* 0x008fe200078e02ff */
[----:B------:R-:W-:Y:S01]  /*2f010*/  MOV R23, 0x7f800000 ;  /* 0x7f80000000177802 */ /* 0x000fe20000000f00 */
[----:B------:R-:W-:Y:S01]  /*2f020*/  @P4 FFMA.FTZ R23, R24, R38, R10 ;  /* 0x0000002618174223 */ /* 0x000fe2000001000a */
[----:B------:R-:W-:Y:S01]  /*2f030*/  @P0 MOV R22, R4 ;  /* 0x0000000400160202 */ /* 0x000fe20000000f00 */
[----:B------:R-:W-:Y:S02]  /*2f040*/  @!P0 IMAD R10, R2, R13, R3 ;  /* 0x0000000d020a8224 */ /* 0x000fe400078e0203 */
[----:B-1----:R-:W-:Y:S01]  /*2f050*/  @P2 FMUL.FTZ R4, R12, 0.69314718246459960938 ;  /* 0x3f3172180c042820 */ /* 0x002fe20000410000 */
[----:B------:R-:W-:-:S04]  /*2f060*/  @!P0 IMAD.WIDE.U32 R2, R2, R27, RZ ;  /* 0x0000001b02028225 */ /* 0x000fc800078e00ff */
[----:B----4-:R-:W-:Y:S01]  /*2f070*/  @P3 FMUL.FTZ R7, R7, 0.69314718246459960938 ;  /* 0x3f31721807073820 */ /* 0x010fe20000410000 */
[----:B------:R-:W-:Y:S01]  /*2f080*/  BSSY B1, `(.L_x_1060) ;  /* 0x0000016000017945 */ /* 0x000fe20003800000 */
[----:B------:R-:W-:Y:S01]  /*2f090*/  MOV R20, 0x7f800000 ;  /* 0x7f80000000147802 */ /* 0x000fe20000000f00 */
[----:B------:R-:W-:Y:S02]  /*2f0a0*/  IMAD.MOV.U32 R21, RZ, RZ, 0x7f800000 ;  /* 0x7f800000ff157424 */ /* 0x000fe400078e00ff */
[C---:B------:R-:W-:Y:S01]  /*2f0b0*/  @P2 FFMA.FTZ R21, R24.reuse, R36, R4 ;  /* 0x0000002418152223 */ /* 0x040fe20000010004 */
[----:B------:R-:W-:Y:S01]  /*2f0c0*/  @P0 IMAD.IADD R29, R5, 0x1, R6 ;  /* 0x00000001051d0824 */ /* 0x000fe200078e0206 */
[----:B------:R-:W-:Y:S01]  /*2f0d0*/  PLOP3.LUT P4, PT, PT, PT, PT, 0x8, 0x0 ;  /* 0x000000000000781c */ /* 0x000fe20003f8e170 */
[----:B------:R-:W-:Y:S01]  /*2f0e0*/  @P3 FFMA.FTZ R20, R24, R37, R7 ;  /* 0x0000002518143223 */ /* 0x000fe20000010007 */
[----:B------:R-:W-:Y:S02]  /*2f0f0*/  @!P0 IADD3 R29, R3, R10, RZ ;  /* 0x0000000a031d8210 */ /* 0x000fe40007ffe0ff */
[----:B------:R-:W-:-:S02]  /*2f100*/  CS2R R4, SRZ ;  /* 0x0000000000047805 */ /* 0x000fc4000001ff00 */
[----:B------:R-:W-:Y:S01]  /*2f110*/  @!P0 MOV R22, R2 ;  /* 0x0000000200168202 */ /* 0x000fe20000000f00 */
[----:B--2---:R-:W-:Y:S06]  /*2f120*/  @P5 BRA `(.L_x_1061) ;  /* 0x00000000002c5947 */ /* 0x004fec0003800000 */
[----:B------:R-:W-:Y:S01]  /*2f130*/  ISETP.NE.AND P0, PT, R32, -0x1, PT ;  /* 0xffffffff2000780c */ /* 0x000fe20003f05270 */
[----:B------:R-:W-:Y:S01]  /*2f140*/  BSSY B0, `(.L_x_1062) ;  /* 0x0000006000007945 */ /* 0x000fe20003800000 */
[----:B------:R-:W-:-:S11]  /*2f150*/  PLOP3.LUT P4, PT, PT, PT, PT, 0x80, 0x0 ;  /* 0x000000000000781c */ /* 0x000fd60003f8f070 */
[----:B------:R-:W-:Y:S05]  /*2f160*/  @P0 BRA `(.L_x_1063) ;  /* 0x00000000000c0947 */ /* 0x000fea0003800000 */
[----:B------:R-:W2:Y:S02]  /*2f170*/  LD.E R0, desc[UR4][R168.64+0xb4] ;  /* 0x0000b404a8007980 */ /* 0x000ea4000c101900 */
[----:B--2---:R-:W-:-:S05]  /*2f180*/  IMAD R32, R0, R27, RZ ;  /* 0x0000001b00207224 */ /* 0x004fca00078e02ff */
[----:B------:R1:W-:Y:S02]  /*2f190*/  STL [R1+0x374], R32 ;  /* 0x0003742001007387 */ /* 0x0003e40000100800 */
.L_x_1063:
[----:B------:R-:W-:Y:S05]  /*2f1a0*/  BSYNC B0 ;  /* 0x0000000000007941 */ /* 0x000fea0003800000 */
.L_x_1062:
[----:B------:R-:W-:Y:S01]  /*2f1b0*/  PRMT R0, RZ, 0x7610, R0 ;  /* 0x00007610ff007816 */ /* 0x000fe20000000000 */
[--C-:B------:R-:W-:Y:S01]  /*2f1c0*/  IMAD.MOV.U32 R4, RZ, RZ, R32.reuse ;  /* 0x000000ffff047224 */ /* 0x100fe200078e0020 */
[----:B------:R-:W-:Y:S02]  /*2f1d0*/  SHF.R.S32.HI R5, RZ, 0x1f, R32 ;  /* 0x0000001fff057819 */ /* 0x000fe40000011420 */
.L_x_1061:
[----:B------:R-:W-:Y:S05]  /*2f1e0*/  BSYNC B1 ;  /* 0x0000000000017941 */ /* 0x000fea0003800000 */
.L_x_1060:
[----:B------:R-:W-:-:S13]  /*2f1f0*/  LOP3.LUT P0, RZ, R0, 0xff, RZ, 0xc0, !PT ;  /* 0x000000ff00ff7812 */ /* 0x000fda000780c0ff */
[----:B------:R-:W2:Y:S01]  /*2f200*/  @P0 LD.E.64 R6, desc[UR4][R168.64+0xb0] ;  /* 0x0000b004a8060980 */ /* 0x000ea2000c101b00 */
[----:B------:R-:W-:Y:S01]  /*2f210*/  BSSY B0, `(.L_x_1064) ;  /* 0x0000009000007945 */ /* 0x000fe20003800000 */
[----:B------:R-:W-:Y:S01]  /*2f220*/  @P0 MOV R2, 0x1 ;  /* 0x0000000100020802 */ /* 0x000fe20000000f00 */
[----:B--2---:R-:W-:Y:S02]  /*2f230*/  @P0 IMAD R0, R6, R7, RZ ;  /* 0x0000000706000224 */ /* 0x004fe400078e02ff */
[----:B------:R-:W-:Y:S05]  /*2f240*/  @P0 BRA `(.L_x_1065) ;  /* 0x0000000000140947 */ /* 0x000fea0003800000 */
[----:B------:R-:W2:Y:S04]  /*2f250*/  @P1 LD.E R0, desc[UR4][R168.64+0xd4] ;  /* 0x0000d404a8001980 */ /* 0x000ea8000c101900 */
[----:B------:R-:W2:Y:S04]  /*2f260*/  LD.E R2, desc[UR4][R168.64+0x60] ;  /* 0x00006004a8027980 */ /* 0x000ea8000c101900 */
[----:B------:R-:W2:Y:S01]  /*2f270*/  @!P1 LD.E R0, desc[UR4][R168.64+0xb4] ;  /* 0x0000b404a8009980 */ /* 0x000ea2000c101900 */
[----:B------:R-:W-:Y:S01]  /*2f280*/  MOV R6, 0x1 ;  /* 0x0000000100067802 */ /* 0x000fe20000000f00 */
[----:B--2---:R-:W-:-:S02]  /*2f290*/  IMAD R2, R0, R2, RZ ;  /* 0x0000000200027224 */ /* 0x004fc400078e02ff */
.L_x_1065:
[----:B------:R-:W-:Y:S05]  /*2f2a0*/  BSYNC B0 ;  /* 0x0000000000007941 */ /* 0x000fea0003800000 */
.L_x_1064:
[----:B------:R-:W2:Y:S01]  /*2f2b0*/  S2R R40, SR_CTAID.Z ;  /* 0x0000000000287919 */ /* 0x000ea20000002700 */
[----:B------:R-:W-:Y:S01]  /*2f2c0*/  IMAD R2, R27, R2, RZ ;  /* 0x000000021b027224 */ /* 0x000fe200078e02ff */
[----:B------:R-:W-:Y:S01]  /*2f2d0*/  LOP3.LUT R3, R25, 0xffffffe0, RZ, 0xc0, !PT ;  /* 0xffffffe019037812 */ /* 0x000fe200078ec0ff */
[----:B------:R-:W3:Y:S03]  /*2f2e0*/  S2R R41, SR_CTAID.X ;  /* 0x0000000000297919 */ /* 0x000ee60000002500 */
[----:B------:R-:W-:Y:S01]  /*2f2f0*/  SEL R2, R2, RZ, !P4 ;  /* 0x000000ff02027207 */ /* 0x000fe20006000000 */
[----:B------:R-:W-:Y:S01]  /*2f300*/  IMAD.IADD R3, R26, 0x1, -R3 ;  /* 0x000000011a037824 */ /* 0x000fe200078e0a03 */
[----:B------:R-:W-:Y:S05]  /*2f310*/  WARPSYNC.ALL ;  /* 0x0000000000007948 */ /* 0x000fea0003800000 */
[----:B------:R-:W-:Y:S01]  /*2f320*/  LOP3.LUT P2, RZ, R3, 0x3, RZ, 0xc0, !PT ;  /* 0x0000000303ff7812 */ /* 0x000fe2000784c0ff */
[----:B--2---:R-:W-:-:S02]  /*2f330*/  IMAD R0, R40, R0, R2 ;  /* 0x0000000028007224 */ /* 0x004fc400078e0202 */
[----:B------:R2:W5:Y:S01]  /*2f340*/  LD.E.64 R2, desc[UR4][R168.64+0xa0] ;  /* 0x0000a004a8027980 */ /* 0x000562000c101b00 */
[----:B---3--:R-:W-:Y:S01]  /*2f350*/  IMAD R7, R41, R6, RZ ;  /* 0x0000000629077224 */ /* 0x008fe200078e02ff */
[----:B------:R-:W-:Y:S03]  /*2f360*/  BAR.SYNC.DEFER_BLOCKING 0x0 ;  /* 0x0000000000007b1d */ /* 0x000fe60000010000 */
[----:B------:R-:W-:-:S03]  /*2f370*/  IMAD.SHL.U32 R7, R7, 0x80, RZ ;  /* 0x0000008007077824 */ /* 0x000fc600078e00ff */
[----:B------:R2:W3:Y:S04]  /*2f380*/  LDS.128 R24, [R210] ;  /* 0x00000000d2187984 */ /* 0x0004e80000000c00 */
[----:B-1----:R2:W1:Y:S04]  /*2f390*/  LDS.128 R32, [R210+0x800] ;  /* 0x00080000d2207984 */ /* 0x0024680000000c00 */
[----:B------:R2:W4:Y:S04]  /*2f3a0*/  LDS.128 R36, [R210+0x1000] ;  /* 0x00100000d2247984 */ /* 0x0005280000000c00 */
[----:B------:R-:W1:Y:S01]  /*2f3b0*/  LDS.128 R208, [R210+0x1800] ;  /* 0x00180000d2d07984 */ /* 0x000e620000000c00 */
[----:B------:R-:W-:Y:S01]  /*2f3c0*/  IADD3 R4, P1, P0, R7, R4, R0 ;  /* 0x0000000407047210 */ /* 0x000fe2000783e000 */
[----:B------:R-:W-:Y:S01]  /*2f3d0*/  BSSY B0, `(.L_x_1066) ;  /* 0x0000026000007945 */ /* 0x000fe20003800000 */
[----:B------:R-:W-:-:S02]  /*2f3e0*/  SHF.R.S32.HI R10, RZ, 0x1f, R7 ;  /* 0x0000001fff0a7819 */ /* 0x000fc40000011407 */
[----:B------:R-:W-:-:S04]  /*2f3f0*/  SHF.R.S32.HI R0, RZ, 0x1f, R0 ;  /* 0x0000001fff007819 */ /* 0x000fc80000011400 */
[----:B------:R-:W-:Y:S01]  /*2f400*/  IADD3.X R0, R10, R5, R0, P1, P0 ;  /* 0x000000050a007210 */ /* 0x000fe20000fe0400 */
[----:B------:R-:W-:Y:S06]  /*2f410*/  @P2 BRA `(.L_x_1067) ;  /* 0x0000000000842947 */ /* 0x000fec0003800000 */
[----:B------:R-:W2:Y:S04]  /*2f420*/  LDL.LU R13, [R1+0x3a8] ;  /* 0x0003a800010d7983 */ /* 0x000ea80000300800 */
[----:B------:R-:W2:Y:S02]  /*2f430*/  LDL.LU R12, [R1+0x3ac] ;  /* 0x0003ac00010c7983 */ /* 0x000ea40000300800 */
[CC--:B--2---:R-:W-:Y:S01]  /*2f440*/  ISETP.GE.AND P6, PT, R12.reuse, R13.reuse, PT ;  /* 0x0000000d0c00720c */ /* 0x0c4fe20003fc6270 */
[C---:B------:R-:W-:Y:S02]  /*2f450*/  VIADD R7, R12.reuse, 0x8 ;  /* 0x000000080c077836 */ /* 0x040fe40000000000 */
[C---:B------:R-:W-:Y:S02]  /*2f460*/  VIADD R5, R12.reuse, 0x40 ;  /* 0x000000400c057836 */ /* 0x040fe40000000000 */
[----:B------:R-:W-:Y:S01]  /*2f470*/  VIADD R11, R12, 0x48 ;  /* 0x000000480c0b7836 */ /* 0x000fe20000000000 */
[----:B------:R-:W-:-:S02]  /*2f480*/  ISETP.GE.AND P5, PT, R7, R13, PT ;  /* 0x0000000d0700720c */ /* 0x000fc40003fa6270 */
[-C--:B------:R-:W-:Y:S02]  /*2f490*/  ISETP.GE.AND P4, PT, R5, R13.reuse, PT ;  /* 0x0000000d0500720c */ /* 0x080fe40003f86270 */
[----:B------:R-:W-:-:S03]  /*2f4a0*/  ISETP.GE.AND P3, PT, R11, R13, PT ;  /* 0x0000000d0b00720c */ /* 0x000fc60003f66270 */
[----:B------:R-:W-:-:S05]  /*2f4b0*/  @!P6 IMAD R10, R12, R6, RZ ;  /* 0x000000060c0ae224 */ /* 0x000fca00078e02ff */
[C---:B------:R-:W-:Y:S01]  /*2f4c0*/  @!P6 IADD3 R12, P0, R10.reuse, R4, RZ ;  /* 0x000000040a0ce210 */ /* 0x040fe20007f1e0ff */
[-C--:B------:R-:W-:Y:S02]  /*2f4d0*/  @!P5 IMAD R13, R7, R6.reuse, RZ ;  /* 0x00000006070dd224 */ /* 0x080fe400078e02ff */
[----:B------:R-:W-:Y:S01]  /*2f4e0*/  @!P4 IMAD R15, R5, R6, RZ ;  /* 0x00000006050fc224 */ /* 0x000fe200078e02ff */
[----:B------:R-:W-:Y:S01]  /*2f4f0*/  @!P6 LEA.HI.X.SX32 R14, R10, R0, 0x1, P0 ;  /* 0x000000000a0ee211 */ /* 0x000fe200000f0eff */
[----:B------:R-:W-:Y:S01]  /*2f500*/  @!P3 IMAD R7, R11, R6, RZ ;  /* 0x000000060b07b224 */ /* 0x000fe200078e02ff */
[C---:B-----5:R-:W-:Y:S02]  /*2f510*/  @!P6 LEA R10, P0, R12.reuse, R2, 0x2 ;  /* 0x000000020c0ae211 */ /* 0x060fe400078010ff */
[----:B------:R-:W-:Y:S02]  /*2f520*/  @!P5 IADD3 R5, P2, R13, R4, RZ ;  /* 0x000000040d05d210 */ /* 0x000fe40007f5e0ff */
[----:B------:R-:W-:-:S02]  /*2f530*/  @!P6 LEA.HI.X R11, R12, R3, R14, 0x2, P0 ;  /* 0x000000030c0be211 */ /* 0x000fc400000f140e */
[-C--:B------:R-:W-:Y:S02]  /*2f540*/  @!P4 IADD3 R14, P1, R15, R4.reuse, RZ ;  /* 0x000000040f0ec210 */ /* 0x080fe40007f3e0ff */
[----:B------:R-:W-:Y:S01]  /*2f550*/  @!P3 IADD3 R12, P0, R7, R4, RZ ;  /* 0x00000004070cb210 */ /* 0x000fe20007f1e0ff */
[----:B------:R2:W-:Y:S01]  /*2f560*/  @!P6 ST.E desc[UR4][R10.64], R28 ;  /* 0x0000001c0a00e985 */ /* 0x0005e2000c101904 */
[----:B------:R-:W-:Y:S02]  /*2f570*/  @!P5 LEA.HI.X.SX32 R4, R13, R0, 0x1, P2 ;  /* 0x000000000d04d211 */ /* 0x000fe400010f0eff */
[----:B------:R-:W-:Y:S02]  /*2f580*/  @!P5 LEA R6, P2, R5, R2, 0x2 ;  /* 0x000000020506d211 */ /* 0x000fe400078410ff */
[-C--:B------:R-:W-:Y:S02]  /*2f590*/  @!P4 LEA.HI.X.SX32 R15, R15, R0.reuse, 0x1, P1 ;  /* 0x000000000f0fc211 */ /* 0x080fe400008f0eff */
[----:B------:R-:W-:-:S02]  /*2f5a0*/  @!P3 LEA.HI.X.SX32 R0, R7, R0, 0x1, P0 ;  /* 0x000000000700b211 */ /* 0x000fc400000f0eff */
[-C--:B------:R-:W-:Y:S02]  /*2f5b0*/  @!P5 LEA.HI.X R7, R5, R3.reuse, R4, 0x2, P2 ;  /* 0x000000030507d211 */ /* 0x080fe400010f1404 */
[-C--:B------:R-:W-:Y:S02]  /*2f5c0*/  @!P4 LEA R4, P1, R14, R2.reuse, 0x2 ;  /* 0x000000020e04c211 */ /* 0x080fe400078210ff */
[----:B------:R-:W-:Y:S01]  /*2f5d0*/  @!P3 LEA R2, P0, R12, R2, 0x2 ;  /* 0x000000020c02b211 */ /* 0x000fe200078010ff */
[----:B------:R2:W-:Y:S01]  /*2f5e0*/  @!P5 ST.E desc[UR4][R6.64], R23 ;  /* 0x000000170600d985 */ /* 0x0005e2000c101904 */
[-C--:B------:R-:W-:Y:S02]  /*2f5f0*/  @!P4 LEA.HI.X R5, R14, R3.reuse, R15, 0x2, P1 ;  /* 0x000000030e05c211 */ /* 0x080fe400008f140f */
[----:B------:R-:W-:-:S03]  /*2f600*/  @!P3 LEA.HI.X R3, R12, R3, R0, 0x2, P0 ;  /* 0x000000030c03b211 */ /* 0x000fc600000f1400 */
[----:B------:R2:W-:Y:S04]  /*2f610*/  @!P4 ST.E desc[UR4][R4.64], R20 ;  /* 0x000000140400c985 */ /* 0x0005e8000c101904 */
[----:B------:R2:W-:Y:S02]  /*2f620*/  @!P3 ST.E desc[UR4][R2.64], R21 ;  /* 0x000000150200b985 */ /* 0x0005e4000c101904 */
.L_x_1067:
[----:B------:R-:W-:Y:S05]  /*2f630*/  BSYNC B0 ;  /* 0x0000000000007941 */ /* 0x000fea0003800000 */
.L_x_1066:
[----:B--2---:R-:W2:Y:S04]  /*2f640*/  LDL.LU R4, [R1+0x3a4] ;  /* 0x0003a40001047983 */ /* 0x004ea80000300800 */
[----:B------:R-:W3:Y:S04]  /*2f650*/  LD.E R6, desc[UR4][R168.64+0xc0] ;  /* 0x0000c004a8067980 */ /* 0x000ee8000c101900 */
[----:B------:R1:W5:Y:S02]  /*2f660*/  LDL.64 R12, [R1+0x398] ;  /* 0x00039800010c7983 */ /* 0x0003640000100a00 */
[----:B-----5:R-:W4:Y:S01]  /*2f670*/  S2R R2, SR_TID.X ;  /* 0x0000000000027919 */ /* 0x020f220000002100 */
[----:B------:R-:W-:Y:S01]  /*2f680*/  SHF.R.S32.HI R5, RZ, 0x1f, R40 ;  /* 0x0000001fff057819 */ /* 0x000fe20000011428 */
[----:B------:R-:W-:-:S04]  /*2f690*/  IMAD R3, R19, R40, RZ ;  /* 0x0000002813037224 */ /* 0x000fc800078e02ff */
[----:B------:R-:W-:Y:S01]  /*2f6a0*/  IMAD R5, R18, R5, R3 ;  /* 0x0000000512057224 */ /* 0x000fe200078e0203 */
[----:B----4-:R-:W-:-:S04]  /*2f6b0*/  SHF.R.S32.HI R0, RZ, 0x1f, R2 ;  /* 0x0000001fff007819 */ /* 0x010fc80000011402 */
[----:B------:R-:W-:-:S04]  /*2f6c0*/  LEA.HI R0, R0, R2, RZ, 0x2 ;  /* 0x0000000200007211 */ /* 0x000fc800078f10ff */
[----:B------:R-:W-:-:S05]  /*2f6d0*/  LOP3.LUT R0, R0, 0xfffffffc, RZ, 0xc0, !PT ;  /* 0xfffffffc00007812 */ /* 0x000fca00078ec0ff */
[----:B------:R-:W-:-:S04]  /*2f6e0*/  IMAD.IADD R0, R2, 0x1, -R0 ;  /* 0x0000000102007824 */ /* 0x000fc800078e0a00 */
[----:B------:R-:W-:-:S05]  /*2f6f0*/  IMAD.SHL.U32 R0, R0, 0x8, RZ ;  /* 0x0000000800007824 */ /* 0x000fca00078e00ff */
[----:B------:R-:W-:Y:S02]  /*2f700*/  IADD3 R2, P0, R0, R22, RZ ;  /* 0x0000001600027210 */ /* 0x000fe40007f1e0ff */
[----:B------:R-:W-:-:S05]  /*2f710*/  SHF.R.S32.HI R7, RZ, 0x1f, R0 ;  /* 0x0000001fff077819 */ /* 0x000fca0000011400 */
[----:B------:R-:W-:Y:S01]  /*2f720*/  IMAD.X R3, R7, 0x1, R29, P0 ;  /* 0x0000000107037824 */ /* 0x000fe200000e061d */
[----:B------:R-:W-:Y:S01]  /*2f730*/  LEA.HI.SX32 R7, R30, 0x20, 0x1e ;  /* 0x000000201e077811 */ /* 0x000fe200078ff2ff */
[----:B------:R-:W-:Y:S01]  /*2f740*/  BSSY B0, `(.L_x_1068) ;  /* 0x0000014000007945 */ /* 0x000fe20003800000 */
[----:B--2---:R-:W-:Y:S01]  /*2f750*/  IMAD R4, R41, -0x80, R4 ;  /* 0xffffff8029047824 */ /* 0x004fe200078e0204 */
[----:B---3--:R-:W-:-:S04]  /*2f760*/  ISETP.GE.AND P1, PT, R0, R6, PT ;  /* 0x000000060000720c */ /* 0x008fc80003f26270 */
[-C--:B------:R-:W-:Y:S02]  /*2f770*/  ISETP.GE.OR P0, PT, R31, R4.reuse, P1 ;  /* 0x000000041f00720c */ /* 0x080fe40000f06670 */
[----:B------:R-:W-:Y:S02]  /*2f780*/  LEA.HI.SX32 R6, R30, 0x40, 0x1e ;  /* 0x000000401e067811 */ /* 0x000fe400078ff2ff */
[-C--:B------:R-:W-:Y:S02]  /*2f790*/  ISETP.GE.OR P3, PT, R7, R4.reuse, P1 ;  /* 0x000000040700720c */ /* 0x080fe40000f66670 */
[----:B------:R-:W-:Y:S01]  /*2f7a0*/  ISETP.GE.OR P2, PT, R6, R4, P1 ;  /* 0x000000040600720c */ /* 0x000fe20000f46670 */
[----:B------:R-:W-:Y:S01]  /*2f7b0*/  IMAD.WIDE.U32 R6, R18, R40, R2 ;  /* 0x0000002812067225 */ /* 0x000fe200078e0002 */
[----:B------:R-:W-:-:S03]  /*2f7c0*/  LEA.HI.SX32 R0, R30, 0x60, 0x1e ;  /* 0x000000601e007811 */ /* 0x000fc600078ff2ff */
[----:B------:R-:W-:Y:S01]  /*2f7d0*/  IMAD.IADD R5, R7, 0x1, R5 ;  /* 0x0000000107057824 */ /* 0x000fe200078e0205 */
[----:B------:R-:W-:Y:S01]  /*2f7e0*/  ISETP.GE.OR P1, PT, R0, R4, P1 ;  /* 0x000000040000720c */ /* 0x000fe20000f26670 */
[----:B-1----:R-:W-:-:S12]  /*2f7f0*/  @P0 BRA `(.L_x_1069) ;  /* 0x0000000000200947 */ /* 0x002fd80003800000 */
[----:B------:R-:W-:Y:S01]  /*2f800*/  MOV R4, R6 ;  /* 0x0000000600047202 */ /* 0x000fe20000000f00 */
[----:B------:R-:W-:-:S04]  /*2f810*/  IMAD R0, R13, R8, RZ ;  /* 0x000000080d007224 */ /* 0x000fc800078e02ff */
[----:B------:R-:W-:-:S04]  /*2f820*/  IMAD.WIDE.U32 R2, R12, R8, R4 ;  /* 0x000000080c027225 */ /* 0x000fc800078e0004 */
[----:B------:R-:W-:Y:S01]  /*2f830*/  IMAD R0, R12, R9, R0 ;  /* 0x000000090c007224 */ /* 0x000fe200078e0200 */
[----:B------:R-:W-:-:S04]  /*2f840*/  LEA R10, P0, R2, R16, 0x1 ;  /* 0x00000010020a7211 */ /* 0x000fc800078008ff */
[----:B------:R-:W-:-:S04]  /*2f850*/  IADD3 R0, R3, R0, RZ ;  /* 0x0000000003007210 */ /* 0x000fc80007ffe0ff */
[----:B------:R-:W-:-:S05]  /*2f860*/  LEA.HI.X R11, R2, R17, R0, 0x1, P0 ;  /* 0x00000011020b7211 */ /* 0x000fca00000f0c00 */
[----:B------:R1:W-:Y:S02]  /*2f870*/  ST.E.128 desc[UR4][R10.64], R24 ;  /* 0x000000180a007985 */ /* 0x0003e4000c101d04 */
.L_x_1069:
[----:B------:R-:W-:Y:S05]  /*2f880*/  BSYNC B0 ;  /* 0x0000000000007941 */ /* 0x000fea0003800000 */
.L_x_1068:
[----:B------:R-:W-:Y:S04]  /*2f890*/  BSSY B0, `(.L_x_1070) ;  /* 0x000000d000007945 */ /* 0x000fe80003800000 */
[----:B------:R-:W-:Y:S05]  /*2f8a0*/  @P3 BRA `(.L_x_1071) ;  /* 0x00000000002c3947 */ /* 0x000fea0003800000 */
[----:B-1----:R-:W-:Y:S01]  /*2f8b0*/  IADD3 R10, P0, R12, 0x20, RZ ;  /* 0x000000200c0a7810 */ /* 0x002fe20007f1e0ff */
[----:B------:R-:W-:Y:S01]  /*2f8c0*/  IMAD.MOV.U32 R2, RZ, RZ, R6 ;  /* 0x000000ffff027224 */ /* 0x000fe200078e0006 */
[----:B------:R-:W-:-:S03]  /*2f8d0*/  MOV R3, R5 ;  /* 0x0000000500037202 */ /* 0x000fc60000000f00 */
[----:B------:R-:W-:Y:S02]  /*2f8e0*/  IMAD.X R0, RZ, RZ, R13, P0 ;  /* 0x000000ffff007224 */ /* 0x000fe400000e060d */
[----:B------:R-:W-:-:S04]  /*2f8f0*/  IMAD.WIDE.U32 R2, R8, R10, R2 ;  /* 0x0000000a08027225 */ /* 0x000fc800078e0002 */
[----:B------:R-:W-:-:S04]  /*2f900*/  IMAD R0, R0, R8, RZ ;  /* 0x0000000800007224 */ /* 0x000fc800078e02ff */
[----:B------:R-:W-:Y:S01]  /*2f910*/  IMAD R0, R9, R10, R0 ;  /* 0x0000000a09007224 */ /* 0x000fe200078e0200 */
[----:B------:R-:W-:-:S04]  /*2f920*/  LEA R10, P0, R2, R16, 0x1 ;  /* 0x00000010020a7211 */ /* 0x000fc800078008ff */
[----:B------:R-:W-:-:S04]  /*2f930*/  IADD3 R0, R3, R0, RZ ;  /* 0x0000000003007210 */ /* 0x000fc80007ffe0ff */
[----:B------:R-:W-:-:S05]  /*2f940*/  LEA.HI.X R11, R2, R17, R0, 0x1, P0 ;  /* 0x00000011020b7211 */ /* 0x000fca00000f0c00 */
[----:B------:R2:W-:Y:S02]  /*2f950*/  ST.E.128 desc[UR4][R10.64], R32 ;  /* 0x000000200a007985 */ /* 0x0005e4000c101d04 */
.L_x_1071:
[----:B------:R-:W-:Y:S05]  /*2f960*/  BSYNC B0 ;  /* 0x0000000000007941 */ /* 0x000fea0003800000 */
.L_x_1070:
[----:B------:R-:W-:Y:S04]  /*2f970*/  BSSY B0, `(.L_x_1072) ;  /* 0x000000d000007945 */ /* 0x000fe80003800000 */
[----:B------:R-:W-:Y:S05]  /*2f980*/  @P2 BRA `(.L_x_1073) ;  /* 0x00000000002c2947 */ /* 0x000fea0003800000 */
[----:B-12---:R-:W-:Y:S01]  /*2f990*/  IADD3 R10, P0, R12, 0x40, RZ ;  /* 0x000000400c0a7810 */ /* 0x006fe20007f1e0ff */
        /* <DEDUP_REMOVED lines=10> */
.L_x_1073:
[----:B------:R-:W-:Y:S05]  /*2fa40*/  BSYNC B0 ;  /* 0x0000000000007941 */ /* 0x000fea0003800000 */
.L_x_1072:
[----:B-123--:R-:W-:Y:S02]  /*2fa50*/  MOV R10, 0x50 ;  /* 0x00000050000a7802 */ /* 0x00efe40000000f00 */
[----:B------:R-:W-:-:S03]  /*2fa60*/  MOV R3, 0x0 ;  /* 0x0000000000037802 */ /* 0x000fc60000000f00 */
[----:B------:R-:W-:-:S04]  /*2fa70*/  IMAD.MOV.U32 R2, RZ, RZ, R10 ;  /* 0x000000ffff027224 */ /* 0x000fc800078e000a */
[----:B------:R-:W-:Y:S05]  /*2fa80*/  @P1 RET.REL.NODEC R2 `(_ZN5flash16flash_fwd_kernelI23Flash_fwd_kernel_traitsILi32ELi128ELi128ELi4ELb0ELb0EN7cutlass10bfloat16_tE19Flash_kernel_traitsILi32ELi128ELi128ELi4ES3_EELb1ELb0ELb1ELb0ELb0ELb0ELb0ELb1EEEvNS_16Flash_fwd_paramsE) ;  /* 0xfffffd04025c1950 */ /* 0x000fea0003c3ffff */
[----:B------:R-:W-:Y:S01]  /*2fa90*/  IADD3 R7, P0, R12, 0x60, RZ ;  /* 0x000000600c077810 */ /* 0x000fe20007f1e0ff */
[----:B------:R-:W-:Y:S01]  /*2faa0*/  IMAD.MOV.U32 R2, RZ, RZ, R6 ;  /* 0x000000ffff027224 */ /* 0x000fe200078e0006 */
[----:B------:R-:W-:-:S03]  /*2fab0*/  MOV R3, R5 ;  /* 0x0000000500037202 */ /* 0x000fc60000000f00 */
[----:B------:R-:W-:Y:S02]  /*2fac0*/  IMAD.X R0, RZ, RZ, R13, P0 ;  /* 0x000000ffff007224 */ /* 0x000fe400000e060d */
[----:B------:R-:W-:-:S04]  /*2fad0*/  IMAD.WIDE.U32 R4, R8, R7, R2 ;  /* 0x0000000708047225 */ /* 0x000fc800078e0002 */
[----:B------:R-:W-:Y:S01]  /*2fae0*/  IMAD R0, R0, R8, RZ ;  /* 0x0000000800007224 */ /* 0x000fe200078e02ff */
[----:B------:R-:W-:-:S03]  /*2faf0*/  LEA R2, P0, R4, R16, 0x1 ;  /* 0x0000001004027211 */ /* 0x000fc600078008ff */
[----:B------:R-:W-:-:S04]  /*2fb00*/  IMAD R0, R9, R7, R0 ;  /* 0x0000000709007224 */ /* 0x000fc800078e0200 */
[----:B------:R-:W-:-:S05]  /*2fb10*/  IMAD.IADD R0, R5, 0x1, R0 ;  /* 0x0000000105007824 */ /* 0x000fca00078e0200 */
[----:B------:R-:W-:-:S05]  /*2fb20*/  LEA.HI.X R3, R4, R17, R0, 0x1, P0 ;  /* 0x0000001104037211 */ /* 0x000fca00000f0c00 */
[----:B------:R1:W-:Y:S02]  /*2fb30*/  ST.E.128 desc[UR4][R2.64], R208 ;  /* 0x000000d002007985 */ /* 0x0003e4000c101d04 */
[----:B-1----:R-:W-:Y:S02]  /*2fb40*/  MOV R2, R10 ;  /* 0x0000000a00027202 */ /* 0x002fe40000000f00 */
[----:B------:R-:W-:-:S04]  /*2fb50*/  MOV R3, 0x0 ;  /* 0x0000000000037802 */ /* 0x000fc80000000f00 */
[----:B------:R-:W-:Y:S05]  /*2fb60*/  RET.REL.NODEC R2 `(_ZN5flash16flash_fwd_kernelI23Flash_fwd_kernel_traitsILi32ELi128ELi128ELi4ELb0ELb0EN7cutlass10bfloat16_tE19Flash_kernel_traitsILi32ELi128ELi128ELi4ES3_EELb1ELb0ELb1ELb0ELb0ELb0ELb0ELb1EEEvNS_16Flash_fwd_paramsE) ;  /* 0xfffffd0402247950 */ /* 0x000fea0003c3ffff */
.L_x_1059:
[----:B------:R-:W-:Y:S01]  /*2fb70*/  IMAD.MOV.U32 R0, RZ, RZ, 0x2 ;  /* 0x00000002ff007424 */ /* 0x000fe200078e00ff */
[----:B------:R-:W-:Y:S01]  /*2fb80*/  MOV R2, R15 ;  /* 0x0000000f00027202 */ /* 0x000fe20000000f00 */
[----:B------:R-:W-:Y:S01]  /*2fb90*/  IMAD.MOV.U32 R4, RZ, RZ, -0x1 ;  /* 0xffffffffff047424 */ /* 0x000fe200078e00ff */
[----:B------:R-:W-:-:S07]  /*2fba0*/  MOV R3, 0x1f ;  /* 0x0000001f00037802 */ /* 0x000fce0000000f00 */
[----:B--2--5:R-:W-:Y:S05]  /*2fbb0*/  WARPSYNC.COLLECTIVE R4, `(.L_x_1074) ;  /* 0x0000000004087348 */ /* 0x024fea0003c00000 */
[----:B------:R1:W3:Y:S02]  /*2fbc0*/  SHFL.BFLY P0, R0, R2, R0, R3 ;  /* 0x0c00000002007389 */ /* 0x0002e40000000003 */
[----:B-123-5:R-:W-:Y:S01]  /*2fbd0*/  ENDCOLLECTIVE ;  /* 0x000000000000791b */ /* 0x02efe20003800000 */
.L_x_1074:
[----:B------:R-:W-:Y:S02]  /*2fbe0*/  MOV R8, R0 ;  /* 0x0000000000087202 */ /* 0x000fe40000000f00 */
[----:B------:R-:W-:-:S03]  /*2fbf0*/  MOV R0, 0x1 ;  /* 0x0000000100007802 */ /* 0x000fc60000000f00 */
[----:B------:R-:W-:-:S04]  /*2fc00*/  FADD.FTZ R8, R8, R15 ;  /* 0x0000000f08087221 */ /* 0x000fc80000010000 */
[----:B------:R-:W-:-:S07]  /*2fc10*/  IMAD.MOV.U32 R2, RZ, RZ, R8 ;  /* 0x000000ffff027224 */ /* 0x000fce00078e0008 */
[----:B------:R-:W-:Y:S05]  /*2fc20*/  WARPSYNC.COLLECTIVE R4, `(.L_x_1075) ;  /* 0x0000000004087348 */ /* 0x000fea0003c00000 */
[----:B------:R1:W2:Y:S02]  /*2fc30*/  SHFL.BFLY P0, R0, R2, R0, R3 ;  /* 0x0c00000002007389 */ /* 0x0002a40000000003 */
[----:B-12---:R-:W-:Y:S01]  /*2fc40*/  ENDCOLLECTIVE ;  /* 0x000000000000791b */ /* 0x006fe20003800000 */
.L_x_1075:
[----:B------:R-:W-:Y:S01]  /*2fc50*/  IMAD.MOV.U32 R11, RZ, RZ, R0 ;  /* 0x000000ffff0b7224 */ /* 0x000fe200078e0000 */
[----:B------:R-:W-:Y:S02]  /*2fc60*/  MOV R0, 0x2 ;  /* 0x0000000200007802 */ /* 0x000fe40000000f00 */
[----:B------:R-:W-:Y:S01]  /*2fc70*/  MOV R2, R14 ;  /* 0x0000000e00027202 */ /* 0x000fe20000000f00 */
[----:B------:R-:W-:-:S07]  /*2fc80*/  FADD.FTZ R23, R8, R11 ;  /* 0x0000000b08177221 */ /* 0x000fce0000010000 */
[----:B------:R-:W-:Y:S05]  /*2fc90*/  WARPSYNC.COLLECTIVE R4, `(.L_x_1076) ;  /* 0x0000000004087348 */ /* 0x000fea0003c00000 */
[----:B------:R1:W2:Y:S02]  /*2fca0*/  SHFL.BFLY P0, R0, R2, R0, R3 ;  /* 0x0c00000002007389 */ /* 0x0002a40000000003 */
[----:B-12---:R-:W-:Y:S01]  /*2fcb0*/  ENDCOLLECTIVE ;  /* 0x000000000000791b */ /* 0x006fe20003800000 */
.L_x_1076:
[----:B------:R-:W-:Y:S01]  /*2fcc0*/  IMAD.MOV.U32 R7, RZ, RZ, R0 ;  /* 0x000000ffff077224 */ /* 0x000fe200078e0000 */
[----:B------:R-:W-:-:S03]  /*2fcd0*/  MOV R0, 0x1 ;  /* 0x0000000100007802 */ /* 0x000fc60000000f00 */
[----:B------:R-:W-:-:S05]  /*2fce0*/  FADD.FTZ R7, R7, R14 ;  /* 0x0000000e07077221 */ /* 0x000fca0000010000 */
[----:B------:R-:W-:-:S07]  /*2fcf0*/  MOV R2, R7 ;  /* 0x0000000700027202 */ /* 0x000fce0000000f00 */
[----:B------:R-:W-:Y:S05]  /*2fd00*/  WARPSYNC.COLLECTIVE R4, `(.L_x_1077) ;  /* 0x0000000004087348 */ /* 0x000fea0003c00000 */
[----:B------:R1:W2:Y:S02]  /*2fd10*/  SHFL.BFLY P0, R0, R2, R0, R3 ;  /* 0x0c00000002007389 */ /* 0x0002a40000000003 */
[----:B-12---:R-:W-:Y:S01]  /*2fd20*/  ENDCOLLECTIVE ;  /* 0x000000000000791b */ /* 0x006fe20003800000 */
.L_x_1077:
[----:B------:R-:W-:Y:S01]  /*2fd30*/  IMAD.MOV.U32 R10, RZ, RZ, R0 ;  /* 0x000000ffff0a7224 */ /* 0x000fe200078e0000 */
[----:B------:R-:W-:Y:S02]  /*2fd40*/  MOV R0, 0x2 ;  /* 0x0000000200007802 */ /* 0x000fe40000000f00 */
[----:B------:R-:W-:Y:S01]  /*2fd50*/  MOV R2, R13 ;  /* 0x0000000d00027202 */ /* 0x000fe20000000f00 */
[----:B------:R-:W-:-:S07]  /*2fd60*/  FADD.FTZ R22, R7, R10 ;  /* 0x0000000a07167221 */ /* 0x000fce0000010000 */
[----:B------:R-:W-:Y:S05]  /*2fd70*/  WARPSYNC.COLLECTIVE R4, `(.L_x_1078) ;  /* 0x0000000004087348 */ /* 0x000fea0003c00000 */
[----:B------:R1:W2:Y:S02]  /*2fd80*/  SHFL.BFLY P0, R0, R2, R0, R3 ;  /* 0x0c00000002007389 */ /* 0x0002a40000000003 */
[----:B-12---:R-:W-:Y:S01]  /*2fd90*/  ENDCOLLECTIVE ;  /* 0x000000000000791b */ /* 0x006fe20003800000 */
.L_x_1078:
[----:B------:R-:W-:Y:S01]  /*2fda0*/  IMAD.MOV.U32 R6, RZ, RZ, R0 ;  /* 0x000000ffff067224 */ /* 0x000fe200078e0000 */
[----:B------:R-:W-:-:S03]  /*2fdb0*/  MOV R0, 0x1 ;  /* 0x0000000100007802 */ /* 0x000fc60000000f00 */
[----:B------:R-:W-:-:S05]  /*2fdc0*/  FADD.FTZ R6, R6, R13 ;  /* 0x0000000d06067221 */ /* 0x000fca0000010000 */
[----:B------:R-:W-:-:S07]  /*2fdd0*/  MOV R2, R6 ;  /* 0x0000000600027202 */ /* 0x000fce0000000f00 */
[----:B------:R-:W-:Y:S05]  /*2fde0*/  WARPSYNC.COLLECTIVE R4, `(.L_x_1079) ;  /* 0x0000000004087348 */ /* 0x000fea0003c00000 */
[----:B------:R1:W2:Y:S02]  /*2fdf0*/  SHFL.BFLY P0, R0, R2, R0, R3 ;  /* 0x0c00000002007389 */ /* 0x0002a40000000003 */
[----:B-12---:R-:W-:Y:S01]  /*2fe00*/  ENDCOLLECTIVE ;  /* 0x000000000000791b */ /* 0x006fe20003800000 */
.L_x_1079:
[----:B------:R-:W-:Y:S01]  /*2fe10*/  IMAD.MOV.U32 R9, RZ, RZ, R0 ;  /* 0x000000ffff097224 */ /* 0x000fe200078e0000 */
[----:B------:R-:W-:Y:S02]  /*2fe20*/  MOV R0, 0x2 ;  /* 0x0000000200007802 */ /* 0x000fe40000000f00 */
[----:B------:R-:W-:Y:S01]  /*2fe30*/  MOV R2, R12 ;  /* 0x0000000c00027202 */ /* 0x000fe20000000f00 */
[----:B------:R-:W-:-:S07]  /*2fe40*/  FADD.FTZ R21, R6, R9 ;  /* 0x0000000906157221 */ /* 0x000fce0000010000 */
[----:B------:R-:W-:Y:S05]  /*2fe50*/  WARPSYNC.COLLECTIVE R4, `(.L_x_1080) ;  /* 0x0000000004087348 */ /* 0x000fea0003c00000 */
[----:B------:R1:W2:Y:S02]  /*2fe60*/  SHFL.BFLY P0, R0, R2, R0, R3 ;  /* 0x0c00000002007389 */ /* 0x0002a40000000003 */
[----:B-12---:R-:W-:Y:S01]  /*2fe70*/  ENDCOLLECTIVE ;  /* 0x000000000000791b */ /* 0x006fe20003800000 */
.L_x_1080:
[----:B------:R-:W-:Y:S01]  /*2fe80*/  IMAD.MOV.U32 R2, RZ, RZ, R0 ;  /* 0x000000ffff027224 */ /* 0x000fe200078e0000 */
[----:B------:R-:W-:-:S03]  /*2fe90*/  MOV R0, 0x1 ;  /* 0x0000000100007802 */ /* 0x000fc60000000f00 */
[----:B------:R-:W-:-:S07]  /*2fea0*/  FADD.FTZ R2, R2, R12 ;  /* 0x0000000c02027221 */ /* 0x000fce0000010000 */
[----:B------:R-:W-:Y:S05]  /*2feb0*/  WARPSYNC.COLLECTIVE R4, `(.L_x_1081) ;  /* 0x0000000004087348 */ /* 0x000fea0003c00000 */
[----:B------:R1:W2:Y:S02]  /*2fec0*/  SHFL.BFLY P0, R0, R2, R0, R3 ;  /* 0x0c00000002007389 */ /* 0x0002a40000000003 */
[----:B-12---:R-:W-:Y:S01]  /*2fed0*/  ENDCOLLECTIVE ;  /* 0x000000000000791b */ /* 0x006fe20003800000 */
.L_x_1081:
[----:B------:R-:W-:Y:S01]  /*2fee0*/  MOV R4, R0 ;  /* 0x0000000000047202 */ /* 0x000fe20000000f00 */
[----:B------:R-:W-:Y:S06]  /*2fef0*/  BRA `(.L_x_1082) ;  /* 0xffffffe800107947 */ /* 0x000fec000383ffff */
.L_x_1083:
        /* <DEDUP_REMOVED lines=16> */
.L_x_1302:


//--------------------- .text._ZN5flash16flash_fwd_kernelI23Flash_fwd_kernel_traitsILi32ELi128ELi128ELi4ELb0ELb0EN7cutlass10bfloat16_tE19Flash_kernel_traitsILi32ELi128ELi128ELi4ES3_EELb0ELb0ELb1ELb0ELb0ELb0ELb1ELb0EEEvNS_16Flash_fwd_paramsE --------------------------
	.section	.text._ZN5flash16flash_fwd_kernelI23Flash_fwd_kernel_traitsILi32ELi128ELi128ELi4ELb0ELb0EN7cutlass10bfloat16_tE19Flash_kernel_traitsILi32ELi128ELi128ELi4ES3_EELb0ELb0ELb1ELb0ELb0ELb0ELb1ELb0EEEvNS_16Flash_fwd_paramsE,"ax",@progbits
	.align	128
        .global         _ZN5flash16flash_fwd_kernelI23Flash_fwd_kernel_traitsILi32ELi128ELi128ELi4ELb0ELb0EN7cutlass10bfloat16_tE19Flash_kernel_traitsILi32ELi128ELi128ELi4ES3_EELb0ELb0ELb1ELb0ELb0ELb0ELb1ELb0EEEvNS_16Flash_fwd_paramsE
        .type           _ZN5flash16flash_fwd_kernelI23Flash_fwd_kernel_traitsILi32ELi128ELi128ELi4ELb0ELb0EN7cutlass10bfloat16_tE19Flash_kernel_traitsILi32ELi128ELi128ELi4ES3_EELb0ELb0ELb1ELb0ELb0ELb0ELb1ELb0EEEvNS_16Flash_fwd_paramsE,@function
        .size           _ZN5flash16flash_fwd_kernelI23Flash_fwd_kernel_traitsILi32ELi128ELi128ELi4ELb0ELb0EN7cutlass10bfloat16_tE19Flash_kernel_traitsILi32ELi128ELi128ELi4ES3_EELb0ELb0ELb1ELb0ELb0ELb0ELb1ELb0EEEvNS_16Flash_fwd_paramsE,(.L_x_1326 - _ZN5flash16flash_fwd_kernelI23Flash_fwd_kernel_traitsILi32ELi128ELi128ELi4ELb0ELb0EN7cutlass10bfloat16_tE19Flash_kernel_traitsILi32ELi128ELi128ELi4ES3_EELb0ELb0ELb1ELb0ELb0ELb0ELb1ELb0EEEvNS_16Flash_fwd_paramsE)
        .other          _ZN5flash16flash_fwd_kernelI23Flash_fwd_kernel_traitsILi32ELi128ELi128ELi4ELb0ELb0EN7cutlass10bfloat16_tE19Flash_kernel_traitsILi32ELi128ELi128ELi4ES3_EELb0ELb0ELb1ELb0ELb0ELb0ELb1ELb0EEEvNS_16Flash_fwd_paramsE,@"STO_CUDA_ENTRY STV_DEFAULT"
_ZN5flash16flash_fwd_kernelI23Flash_fwd_kernel_traitsILi32ELi128ELi128ELi4ELb0ELb0EN7cutlass10bfloat16_tE19Flash_kernel_traitsILi32ELi128ELi128ELi4ES3_EELb0ELb0ELb1ELb0ELb0ELb0ELb1ELb0EEEvNS_16Flash_fwd_paramsE:
.text._ZN5flash16flash_fwd_kernelI23Flash_fwd_kernel_traitsILi32ELi128ELi128ELi4ELb0ELb0EN7cutlass10bfloat16_tE19Flash_kernel_traitsILi32ELi128ELi128ELi4ES3_EELb0ELb0ELb1ELb0ELb0ELb0ELb1ELb0EEEvNS_16Flash_fwd_paramsE:
        /* <DEDUP_REMOVED lines=55> */
.L_x_1084:
[----:B------:R-:W-:-:S05]  /*0370*/  ULDC UR6, c[0x0][0x2c8] ;  /* 0x0000b20000067ab9 */ /* 0x000fca0000000800 */
.L_x_1085:
        /* <DEDUP_REMOVED lines=134> */
.L_x_1088:
[----:B------:R-:W-:Y:S05]  /*0be0*/  BSYNC B0 ;  /* 0x0000000000007941 */ /* 0x000fea0003800000 */
.L_x_1087:
        /* <DEDUP_REMOVED lines=17> */
.L_x_1090:
[----:B------:R-:W-:Y:S05]  /*0d00*/  BSYNC B0 ;  /* 0x0000000000007941 */ /* 0x000fea0003800000 */
.L_x_1089:
        /* <DEDUP_REMOVED lines=15> */
.L_x_1092:
[----:B------:R-:W-:Y:S05]  /*0e00*/  BSYNC B0 ;  /* 0x0000000000007941 */ /* 0x000fea0003800000 */
.L_x_1091:
        /* <DEDUP_REMOVED lines=14> */
.L_x_1094:
[----:B------:R-:W-:Y:S05]  /*0ef0*/  BSYNC B0 ;  /* 0x0000000000007941 */ /* 0x000fea0003800000 */
.L_x_1093:
        /* <DEDUP_REMOVED lines=10> */
.L_x_1096:
[----:B------:R-:W-:Y:S05]  /*0fa0*/  BSYNC B0 ;  /* 0x0000000000007941 */ /* 0x000fea0003800000 */
.L_x_1095:
        /* <DEDUP_REMOVED lines=10> */
.L_x_1098:
[----:B------:R-:W-:Y:S05]  /*1050*/  BSYNC B0 ;  /* 0x0000000000007941 */ /* 0x000fea0003800000 */
.L_x_1097:
        /* <DEDUP_REMOVED lines=10> */
.L_x_1100:
[----:B------:R-:W-:Y:S05]  /*1100*/  BSYNC B0 ;  /* 0x0000000000007941 */ /* 0x000fea0003800000 */
.L_x_1099:
        /* <DEDUP_REMOVED lines=10> */
.L_x_1086:
        /* <DEDUP_REMOVED lines=72> */
.L_x_1101:
        /* <DEDUP_REMOVED lines=26> */
.L_x_1102:
        /* <DEDUP_REMOVED lines=51> */
.L_x_1104:
[----:B------:R-:W-:Y:S05]  /*1b00*/  BSYNC B0 ;  /* 0x0000000000007941 */ /* 0x000fea0003800000 */
.L_x_1103:
        /* <DEDUP_REMOVED lines=22> */
.L_x_1106:
[----:B------:R-:W-:Y:S05]  /*1c70*/  BSYNC B0 ;  /* 0x0000000000007941 */ /* 0x000fea0003800000 */
.L_x_1105:
        /* <DEDUP_REMOVED lines=22> */
.L_x_1108:
[----:B------:R-:W-:Y:S05]  /*1de0*/  BSYNC B0 ;  /* 0x0000000000007941 */ /* 0x000fea0003800000 */
.L_x_1107:
        /* <DEDUP_REMOVED lines=21> */
.L_x_1110:
[----:B------:R-:W-:Y:S05]  /*1f40*/  BSYNC B0 ;  /* 0x0000000000007941 */ /* 0x000fea0003800000 */
.L_x_1109:
[C---:B------:R-:W-:Y:S01]  /*1f50*/  IMAD R0, R3.reuse, UR10, RZ ;  /* 0x0000000a03007c24 */ /* 0x040fe2000f8e02ff */
        /* <DEDUP_REMOVED lines=24> */
[C---:B------:R-:W-:Y:S01]  /*20e0*/  IMAD R8, R14.reuse, UR7, R0 ;  /* 0x000000070e087c24 */ /* 0x040fe2000f8e0200 */
[----:B------:R-:W-:Y:S01]  /*20f0*/  ULDC.64 UR6, c[0x0][0x268] ;  /* 0x00009a0000067ab9 */ /* 0x000fe20000000a00 */
[----:B------:R-:W-:Y:S01]  /*2100*/  MOV R178, R22 ;  /* 0x0000001600b27202 */ /* 0x000fe20000000f00 */
[----:B------:R-:W-:Y:S01]  /*2110*/  IMAD.WIDE.U32 R20, R14, UR6, R6 ;  /* 0x000000060e147c25 */ /* 0x000fe2000f8e0006 */
[----:B------:R1:W-:Y:S01]  /*2120*/  STL.64 [R1+0x40], R22 ;  /* 0x0000401601007387 */ /* 0x0003e20000100a00 */
[----:B------:R-:W-:Y:S01]  /*2130*/  IADD3 R179, R23, R8, RZ ;  /* 0x0000000817b37210 */ /* 0x000fe20007ffe0ff */
[----:B------:R-:W-:Y:S01]  /*2140*/  UIMAD UR27, UR31, UR26, UR27 ;  /* 0x0000001a1f1b72a4 */ /* 0x000fe2000f8e021b */
[----:B------:R-:W-:Y:S01]  /*2150*/  LOP3.LUT R0, R9, 0xfffffff0, RZ, 0xc0, !PT ;  /* 0xfffffff009007812 */ /* 0x000fe200078ec0ff */
[----:B------:R-:W-:Y:S01]  /*2160*/  IMAD.U32 R2, RZ, RZ, UR17 ;  /* 0x00000011ff027e24 */ /* 0x000fe2000f8e00ff */
[----:B------:R-:W-:Y:S01]  /*2170*/  ISETP.GE.AND P5, PT, R16, UR16, PT ;  /* 0x0000001010007c0c */ /* 0x000fe2000bfa6270 */
[----:B------:R1:W-:Y:S01]  /*2180*/  STL.64 [R1+0x38], R178 ;  /* 0x000038b201007387 */ /* 0x0003e20000100a00 */
[----:B------:R-:W-:-:S02]  /*2190*/  IMAD.IADD R11, R90, 0x1, -R11 ;  /* 0x000000015a0b7824 */ /* 0x000fc400078e0a0b */
[----:B--2-4-:R-:W-:Y:S01]  /*21a0*/  IMAD.IADD R12, R90, 0x1, -R0 ;  /* 0x000000015a0c7824 */ /* 0x014fe200078e0a00 */
[----:B------:R1:W-:Y:S01]  /*21b0*/  STL.64 [R1+0x48], R20 ;  /* 0x0000481401007387 */ /* 0x0003e20000100a00 */
[----:B------:R-:W-:Y:S01]  /*21c0*/  IMAD R0, R3, UR6, RZ ;  /* 0x0000000603007c24 */ /* 0x000fe2000f8e02ff */
[----:B------:R-:W-:Y:S01]  /*21d0*/  LEA.HI R4, R11, R11, RZ, 0x1 ;  /* 0x0000000b0b047211 */ /* 0x000fe200078f08ff */
[----:B------:R-:W-:Y:S01]  /*21e0*/  IMAD.WIDE.U32 R2, R2, UR26, R178 ;  /* 0x0000001a02027c25 */ /* 0x000fe2000f8e00b2 */
[----:B------:R-:W-:-:S03]  /*21f0*/  LEA.HI R13, R12, R12, RZ, 0x1 ;  /* 0x0000000c0c0d7211 */ /* 0x000fc600078f08ff */
[----:B------:R-:W-:Y:S02]  /*2200*/  IMAD R17, R14, UR7, R0 ;  /* 0x000000070e117c24 */ /* 0x000fe4000f8e0200 */
[----:B------:R-:W-:Y:S01]  /*2210*/  VIADD R5, R3, UR27 ;  /* 0x0000001b03057c36 */ /* 0x000fe20008000000 */
        /* <DEDUP_REMOVED lines=14> */
.L_x_1112:
[----:B------:R-:W-:Y:S05]  /*2300*/  BSYNC B0 ;  /* 0x0000000000007941 */ /* 0x000fea0003800000 */
.L_x_1111:
[----:B------:R-:W-:Y:S01]  /*2310*/  ISETP.GE.AND P1, PT, R16, UR16, PT ;  /* 0x0000001010007c0c */ /* 0x000fe2000bf26270 */
[----:B------:R-:W-:Y:S01]  /*2320*/  IMAD.SHL.U32 R15, R18, 0x8, RZ ;  /* 0x00000008120f7824 */ /* 0x000fe200078e00ff */
[----:B------:R-:W-:Y:S01]  /*2330*/  SHF.R.S32.HI R16, RZ, 0x1, R4 ;  /* 0x00000001ff107819 */ /* 0x000fe20000011404 */
[----:B------:R-:W-:Y:S01]  /*2340*/  USHF.L.U64.HI UR27, UR10, 0x5, UR11 ;  /* 0x000000050a1b7899 */ /* 0x000fe2000801020b */
[----:B------:R-:W-:Y:S01]  /*2350*/  SHF.R.S32.HI R14, RZ, 0x4, R9 ;  /* 0x00000004ff0e7819 */ /* 0x000fe20000011409 */
[----:B------:R-:W-:Y:S01]  /*2360*/  USHF.L.U32 UR28, UR10, 0x5, URZ ;  /* 0x000000050a1c7899 */ /* 0x000fe2000800063f */
[--C-:B----4-:R-:W-:Y:S01]  /*2370*/  SHF.R.S32.HI R6, RZ, 0x1, R13.reuse ;  /* 0x00000001ff067819 */ /* 0x110fe2000001140d */
[----:B------:R-:W-:Y:S01]  /*2380*/  IMAD.SHL.U32 R0, R16, 0x40, RZ ;  /* 0x0000004010007824 */ /* 0x000fe200078e00ff */
[----:B------:R-:W-:Y:S01]  /*2390*/  SHF.R.S32.HI R7, RZ, 0x1f, R13 ;  /* 0x0000001fff077819 */ /* 0x000fe2000001140d */
[----:B------:R-:W-:Y:S01]  /*23a0*/  BSSY B0, `(.L_x_1113) ;  /* 0x000001c000007945 */ /* 0x000fe20003800000 */
[----:B------:R-:W-:-:S02]  /*23b0*/  LEA.HI R10, R9, R14, RZ, 0x1 ;  /* 0x0000000e090a7211 */ /* 0x000fc400078f08ff */
[----:B------:R-:W-:Y:S02]  /*23c0*/  LEA.HI R7, R7, R6, RZ, 0x2 ;  /* 0x0000000607077211 */ /* 0x000fe400078f10ff */
[----:B------:R-:W-:Y:S02]  /*23d0*/  LOP3.LUT R0, R0, 0xc0, RZ, 0xc0, !PT ;  /* 0x000000c000007812 */ /* 0x000fe400078ec0ff */
[----:B------:R-:W-:Y:S02]  /*23e0*/  LOP3.LUT R10, R10, 0xfffffffe, RZ, 0xc0, !PT ;  /* 0xfffffffe0a0a7812 */ /* 0x000fe400078ec0ff */
[----:B------:R-:W-:Y:S02]  /*23f0*/  LOP3.LUT R9, R4, 0x7fffffe, RZ, 0xc0, !PT ;  /* 0x07fffffe04097812 */ /* 0x000fe400078ec0ff */
[----:B------:R-:W-:Y:S01]  /*2400*/  LOP3.LUT R8, R7, 0xfffffffc, RZ, 0xc0, !PT ;  /* 0xfffffffc07087812 */ /* 0x000fe200078ec0ff */
[----:B------:R-:W-:Y:S01]  /*2410*/  IMAD.IADD R10, R14, 0x1, -R10 ;  /* 0x000000010e0a7824 */ /* 0x000fe200078e0a0a */
[----:B------:R-:W-:Y:S01]  /*2420*/  LOP3.LUT R7, R0, 0x8, R15, 0xf8, !PT ;  /* 0x0000000800077812 */ /* 0x000fe200078ef80f */
[----:B------:R-:W-:Y:S01]  /*2430*/  IMAD.IADD R9, R11, 0x1, -R9 ;  /* 0x000000010b097824 */ /* 0x000fe200078e0a09 */
[----:B------:R-:W-:Y:S01]  /*2440*/  SHF.R.U32.HI R0, RZ, 0x3, R0 ;  /* 0x00000003ff007819 */ /* 0x000fe20000011600 */
[----:B------:R-:W-:Y:S01]  /*2450*/  IMAD.IADD R14, R6, 0x1, -R8 ;  /* 0x00000001060e7824 */ /* 0x000fe200078e0a08 */
[----:B------:R-:W-:-:S02]  /*2460*/  SHF.R.S32.HI R11, RZ, 0x1f, R12 ;  /* 0x0000001fff0b7819 */ /* 0x000fc4000001140c */
[----:B------:R-:W-:Y:S01]  /*2470*/  LOP3.LUT R8, R7, R0, RZ, 0x3c, !PT ;  /* 0x0000000007087212 */ /* 0x000fe200078e3cff */
        /* <DEDUP_REMOVED lines=14> */
.L_x_1114:
[----:B------:R-:W-:Y:S05]  /*2560*/  BSYNC B0 ;  /* 0x0000000000007941 */ /* 0x000fea0003800000 */
.L_x_1113:
        /* <DEDUP_REMOVED lines=18> */
.L_x_1116:
[----:B------:R-:W-:Y:S05]  /*2690*/  BSYNC B0 ;  /* 0x0000000000007941 */ /* 0x000fea0003800000 */
.L_x_1115:
        /* <DEDUP_REMOVED lines=18> */
.L_x_1118:
[----:B------:R-:W-:Y:S05]  /*27c0*/  BSYNC B0 ;  /* 0x0000000000007941 */ /* 0x000fea0003800000 */
.L_x_1117:
        /* <DEDUP_REMOVED lines=22> */
[----:B------:R-:W-:Y:S01]  /*2930*/  IMAD R6, R10, 0x8, R9 ;  /* 0x000000080a067824 */ /* 0x000fe200078e0209 */
        /* <DEDUP_REMOVED lines=24> */
.L_x_1120:
[----:B------:R-:W-:Y:S05]  /*2ac0*/  BSYNC B0 ;  /* 0x0000000000007941 */ /* 0x000fea0003800000 */
.L_x_1119:
        /* <DEDUP_REMOVED lines=19> */
.L_x_1122:
[----:B------:R-:W-:Y:S05]  /*2c00*/  BSYNC B0 ;  /* 0x0000000000007941 */ /* 0x000fea0003800000 */
.L_x_1121:
        /* <DEDUP_REMOVED lines=19> */
.L_x_1124:
[----:B------:R-:W-:Y:S05]  /*2d40*/  BSYNC B0 ;  /* 0x0000000000007941 */ /* 0x000fea0003800000 */
.L_x_1123:
        /* <DEDUP_REMOVED lines=23> */
.L_x_1126:
[----:B------:R-:W-:Y:S05]  /*2ec0*/  BSYNC B0 ;  /* 0x0000000000007941 */ /* 0x000fea0003800000 */
.L_x_1125:
[----:B------:R-:W-:Y:S01]  /*2ed0*/  LDSM.16.M88.4 R20, [R135+0x2000] ;  /* 0x002000008714783b */ /* 0x000fe20000000200 */
[----:B------:R-:W-:Y:S01]  /*2ee0*/  LOP3.LUT P0, RZ, R16, 0x2, RZ, 0xc0, !PT ;  /* 0x0000000210ff7812 */ /* 0x000fe2000780c0ff */
[----:B------:R-:W-:Y:S01]  /*2ef0*/  IMAD.MOV.U32 R0, RZ, RZ, 0x10 ;  /* 0x00000010ff007424 */ /* 0x000fe200078e00ff */
[----:B------:R-:W-:Y:S01]  /*2f00*/  LOP3.LUT P1, RZ, R14, 0x2, RZ, 0xc0, !PT ;  /* 0x000000020eff7812 */ /* 0x000fe2000782c0ff */
[----:B-1----:R-:W1:Y:S01]  /*2f10*/  LDSM.16.M88.4 R4, [R186+0x1000] ;  /* 0x00100000ba04783b */ /* 0x002e620000000200 */
[C---:B------:R-:W-:Y:S01]  /*2f20*/  VIADD R2, R135.reuse, 0x2000 ;  /* 0x0000200087027836 */ /* 0x040fe20000000000 */
[----:B------:R-:W-:Y:S01]  /*2f30*/  ULDC UR16, c[0x0][0x39c] ;  /* 0x0000e70000107ab9 */ /* 0x000fe20000000800 */
[----:B------:R-:W-:Y:S01]  /*2f40*/  SEL R0, R0, 0xfffffff0, !P1 ;  /* 0xfffffff000007807 */ /* 0x000fe20004800000 */
[----:B------:R-:W5:Y:S01]  /*2f50*/  LDSM.16.M88.4 R8, [R186] ;  /* 0x00000000ba08783b */ /* 0x000f620000000200 */
[----:B------:R-:W-:Y:S01]  /*2f60*/  VIADD R188, R135, 0x2020 ;  /* 0x0000202087bc7836 */ /* 0x000fe20000000000 */
[----:B------:R-:W-:-:S02]  /*2f70*/  UISETP.GT.AND UP0, UPT, UR17, UR12, UPT ;  /* 0x0000000c1100728c */ /* 0x000fc4000bf04270 */
[----:B------:R-:W-:Y:S01]  /*2f80*/  IMAD R187, R0, 0x2, R186 ;  /* 0x0000000200bb7824 */ /* 0x000fe200078e02ba */
[----:B------:R-:W0:Y:S01]  /*2f90*/  LDGDEPBAR ;  /* 0x00000000000079af */ /* 0x000e220000000000 */
[----:B------:R-:W-:-:S03]  /*2fa0*/  @P0 VIADD R188, R2, 0xffffffe0 ;  /* 0xffffffe002bc0836 */ /* 0x000fc60000000000 */
[----:B------:R-:W-:Y:S01]  /*2fb0*/  LDSM.16.M88.4 R12, [R187+0x1000] ;  /* 0x00100000bb0c783b */ /* 0x000fe20000000200 */
[C---:B------:R-:W-:Y:S02]  /*2fc0*/  VIADD R195, R188.reuse, 0x400 ;  /* 0x00000400bcc37836 */ /* 0x040fe40000000000 */
[C---:B------:R-:W-:Y:S01]  /*2fd0*/  VIADD R194, R188.reuse, 0x800 ;  /* 0x00000800bcc27836 */ /* 0x040fe20000000000 */
[----:B------:R-:W2:Y:S01]  /*2fe0*/  LDSM.16.M88.4 R24, [R188] ;  /* 0x00000000bc18783b */ /* 0x000ea20000000200 */
[C---:B------:R-:W-:Y:S02]  /*2ff0*/  VIADD R193, R188.reuse, 0xc00 ;  /* 0x00000c00bcc17836 */ /* 0x040fe40000000000 */
[C---:B------:R-:W-:Y:S01]  /*3000*/  VIADD R192, R188.reuse, 0x1000 ;  /* 0x00001000bcc07836 */ /* 0x040fe20000000000 */
[----:B------:R-:W3:Y:S01]  /*3010*/  LDSM.16.M88.4 R16, [R187] ;  /* 0x00000000bb10783b */ /* 0x000ee20000000200 */
[C---:B------:R-:W-:Y:S02]  /*3020*/  VIADD R191, R188.reuse, 0x1400 ;  /* 0x00001400bcbf7836 */ /* 0x040fe40000000000 */
[----:B------:R-:W-:-:S02]  /*3030*/  VIADD R190, R188, 0x1800 ;  /* 0x00001800bcbe7836 */ /* 0x000fc40000000000 */
[----:B------:R-:W-:Y:S01]  /*3040*/  VIADD R189, R188, 0x1c00 ;  /* 0x00001c00bcbd7836 */ /* 0x000fe20000000000 */
[-C--:B-1----:R-:W-:Y:S06]  /*3050*/  HMMA.16816.F32.BF16 R28, R4, R20.reuse, RZ ;  /* 0x00000014041c723c */ /* 0x082fec00000418ff */
[----:B-----5:R-:W-:Y:S06]  /*3060*/  HMMA.16816.F32.BF16 R32, R8, R20, RZ ;  /* 0x000000140820723c */ /* 0x020fec00000418ff */
[----:B------:R-:W-:-:S12]  /*3070*/  HMMA.16816.F32.BF16 R36, R4, R22, RZ ;  /* 0x000000160424723c */ /* 0x000fd800000418ff */
[-C--:B--2---:R-:W-:Y:S06]  /*3080*/  HMMA.16816.F32.BF16 R44, R12, R24.reuse, R28 ;  /* 0x000000180c2c723c */ /* 0x084fec000004181c */
[----:B---3--:R-:W-:Y:S01]  /*3090*/  HMMA.16816.F32.BF16 R40, R16, R24, R32 ;  /* 0x000000181028723c */ /* 0x008fe20000041820 */
[----:B------:R-:W1:Y:S05]  /*30a0*/  LDSM.16.M88.4 R32, [R135+0x2400] ;  /* 0x002400008720783b */ /* 0x000e6a0000000200 */
[----:B------:R-:W-:Y:S01]  /*30b0*/  HMMA.16816.F32.BF16 R28, R8, R22, RZ ;  /* 0x00000016081c723c */ /* 0x000fe200000418ff */
[----:B------:R-:W2:Y:S11]  /*30c0*/  LDSM.16.M88.4 R20, [R188+0x400] ;  /* 0x00040000bc14783b */ /* 0x000eb60000000200 */
[----:B------:R-:W-:Y:S01]  /*30d0*/  FMUL.FTZ R44, R44, UR16 ;  /* 0x000000102c2c7c20 */ /* 0x000fe20008410000 */
[----:B------:R-:W-:Y:S01]  /*30e0*/  FMUL.FTZ R45, R45, UR16 ;  /* 0x000000102d2d7c20 */ /* 0x000fe20008410000 */
[----:B------:R-:W-:Y:S01]  /*30f0*/  FMUL.FTZ R46, R46, UR16 ;  /* 0x000000102e2e7c20 */ /* 0x000fe20008410000 */
[----:B------:R-:W-:Y:S01]  /*3100*/  FMUL.FTZ R47, R47, UR16 ;  /* 0x000000102f2f7c20 */ /* 0x000fe20008410000 */
[----:B------:R-:W-:Y:S02]  /*3110*/  MUFU.TANH R139, R44 ;  /* 0x0000002c008b7308 */ /* 0x000fe40000002400 */
[----:B------:R-:W-:Y:S01]  /*3120*/  FMUL.FTZ R40, R40, UR16 ;  /* 0x0000001028287c20 */ /* 0x000fe20008410000 */
[----:B------:R-:W-:Y:S01]  /*3130*/  FMUL.FTZ R41, R41, UR16 ;  /* 0x0000001029297c20 */ /* 0x000fe20008410000 */
[----:B------:R-:W-:Y:S01]  /*3140*/  FMUL.FTZ R42, R42, UR16 ;  /* 0x000000102a2a7c20 */ /* 0x000fe20008410000 */
[----:B------:R-:W-:-:S03]  /*3150*/  FMUL.FTZ R43, R43, UR16 ;  /* 0x000000102b2b7c20 */ /* 0x000fc60008410000 */
[-C--:B------:R-:W-:Y:S01]  /*3160*/  HMMA.16816.F32.BF16 R48, R16, R26.reuse, R28 ;  /* 0x0000001a1030723c */ /* 0x080fe2000004181c */
[----:B------:R-:W-:Y:S05]  /*3170*/  MUFU.TANH R136, R40 ;  /* 0x0000002800887308 */ /* 0x000fea0000002400 */
[----:B------:R-:W-:Y:S03]  /*3180*/  HMMA.16816.F32.BF16 R28, R12, R26, R36 ;  /* 0x0000001a0c1c723c */ /* 0x000fe60000041824 */
[----:B------:R-:W3:Y:S03]  /*3190*/  MUFU.TANH R91, R41 ;  /* 0x00000029005b7308 */ /* 0x000ee60000002400 */
[-C--:B-1----:R-:W-:Y:S05]  /*31a0*/  HMMA.16816.F32.BF16 R36, R8, R32.reuse, RZ ;  /* 0x000000200824723c */ /* 0x082fea00000418ff */
[----:B------:R-:W-:Y:S01]  /*31b0*/  MUFU.TANH R107, R42 ;  /* 0x0000002a006b7308 */ /* 0x000fe20000002400 */
[----:B------:R-:W-:Y:S06]  /*31c0*/  HMMA.16816.F32.BF16 R24, R4, R32, RZ ;  /* 0x000000200418723c */ /* 0x000fec00000418ff */
[----:B------:R-:W-:Y:S01]  /*31d0*/  FMUL.FTZ R48, R48, UR16 ;  /* 0x0000001030307c20 */ /* 0x000fe20008410000 */
[----:B------:R2:W-:Y:S01]  /*31e0*/  MUFU.TANH R112, R43 ;  /* 0x0000002b00707308 */ /* 0x0005e20000002400 */
[----:B------:R-:W-:Y:S01]  /*31f0*/  FMUL.FTZ R50, R50, UR16 ;  /* 0x0000001032327c20 */ /* 0x000fe20008410000 */
[----:B------:R-:W-:Y:S01]  /*3200*/  FMUL.FTZ R49, R49, UR16 ;  /* 0x0000001031317c20 */ /* 0x000fe20008410000 */
[----:B------:R-:W-:-:S02]  /*3210*/  FMUL.FTZ R51, R51, UR16 ;  /* 0x0000001033337c20 */ /* 0x000fc40008410000 */
[----:B------:R-:W-:Y:S01]  /*3220*/  FMUL.FTZ R28, R28, UR16 ;  /* 0x000000101c1c7c20 */ /* 0x000fe20008410000 */
[----:B------:R-:W-:Y:S01]  /*3230*/  FMUL.FTZ R30, R30, UR16 ;  /* 0x000000101e1e7c20 */ /* 0x000fe20008410000 */
[----:B------:R-:W-:Y:S01]  /*3240*/  FMUL.FTZ R29, R29, UR16 ;  /* 0x000000101d1d7c20 */ /* 0x000fe20008410000 */
[----:B------:R-:W-:Y:S01]  /*3250*/  FMUL.FTZ R31, R31, UR16 ;  /* 0x000000101f1f7c20 */ /* 0x000fe20008410000 */
[----:B------:R-:W-:Y:S08]  /*3260*/  MUFU.TANH R142, R28 ;  /* 0x0000001c008e7308 */ /* 0x000ff00000002400 */
[----:B------:R-:W-:Y:S01]  /*3270*/  MUFU.TANH R159, R30 ;  /* 0x0000001e009f7308 */ /* 0x000fe20000002400 */
[----:B--2---:R-:W-:Y:S06]  /*3280*/  HMMA.16816.F32.BF16 R40, R16, R20, R36 ;  /* 0x000000141028723c */ /* 0x004fec0000041824 */
[----:B------:R-:W-:Y:S01]  /*3290*/  HMMA.16816.F32.BF16 R36, R4, R34, RZ ;  /* 0x000000220424723c */ /* 0x000fe200000418ff */
        /* <DEDUP_REMOVED lines=8> */
[----:B-1----:R-:W1:Y:S07]  /*3320*/  LDSM.16.M88.4 R28, [R135+0x2800] ;  /* 0x00280000871c783b */ /* 0x002e6e0000000200 */
[----:B------:R-:W-:Y:S08]  /*3330*/  MUFU.TANH R105, R49 ;  /* 0x0000003100697308 */ /* 0x000ff00000002400 */
[----:B------:R2:W-:Y:S08]  /*3340*/  MUFU.TANH R134, R51 ;  /* 0x0000003300867308 */ /* 0x0005f00000002400 */
[----:B------:R-:W5:Y:S08]  /*3350*/  MUFU.TANH R138, R45 ;  /* 0x0000002d008a7308 */ /* 0x000f700000002400 */
[----:B------:R-:W-:Y:S01]  /*3360*/  MUFU.TANH R152, R46 ;  /* 0x0000002e00987308 */ /* 0x000fe20000002400 */
[----:B--2---:R-:W-:Y:S06]  /*3370*/  HMMA.16816.F32.BF16 R48, R12, R20, R24 ;  /* 0x000000140c30723c */ /* 0x004fec0000041818 */
[----:B------:R-:W-:Y:S01]  /*3380*/  HMMA.16816.F32.BF16 R24, R8, R34, RZ ;  /* 0x000000220818723c */ /* 0x000fe200000418ff */
[----:B------:R-:W2:Y:S01]  /*3390*/  LDSM.16.M88.4 R32, [R188+0x800] ;  /* 0x00080000bc20783b */ /* 0x000ea20000000200 */
[----:B------:R4:W5:Y:S08]  /*33a0*/  MUFU.TANH R155, R47 ;  /* 0x0000002f009b7308 */ /* 0x0009700000002400 */
[----:B------:R-:W5:Y:S08]  /*33b0*/  MUFU.TANH R132, R40 ;  /* 0x0000002800847308 */ /* 0x000f700000002400 */
[----:B------:R-:W5:Y:S01]  /*33c0*/  MUFU.TANH R113, R41 ;  /* 0x0000002900717308 */ /* 0x000f620000002400 */
[----:B----4-:R-:W-:Y:S01]  /*33d0*/  HMMA.16816.F32.BF16 R44, R12, R22, R36 ;  /* 0x000000160c2c723c */ /* 0x010fe20000041824 */
[----:B------:R-:W-:Y:S01]  /*33e0*/  FMUL.FTZ R48, R48, UR16 ;  /* 0x0000001030307c20 */ /* 0x000fe20008410000 */
[----:B------:R-:W-:Y:S01]  /*33f0*/  FMUL.FTZ R49, R49, UR16 ;  /* 0x0000001031317c20 */ /* 0x000fe20008410000 */
[----:B------:R-:W-:Y:S01]  /*3400*/  FMUL.FTZ R50, R50, UR16 ;  /* 0x0000001032327c20 */ /* 0x000fe20008410000 */
[----:B------:R-:W-:-:S02]  /*3410*/  FMUL.FTZ R51, R51, UR16 ;  /* 0x0000001033337c20 */ /* 0x000fc40008410000 */
[----:B-1----:R-:W-:Y:S01]  /*3420*/  HMMA.16816.F32.BF16 R36, R8, R28, RZ ;  /* 0x0000001c0824723c */ /* 0x002fe200000418ff */
[----:B------:R-:W1:Y:S08]  /*3430*/  MUFU.TANH R103, R42 ;  /* 0x0000002a00677308 */ /* 0x000e700000002400 */
[----:B------:R4:W-:Y:S08]  /*3440*/  MUFU.TANH R104, R43 ;  /* 0x0000002b00687308 */ /* 0x0009f00000002400 */
[----:B------:R-:W-:Y:S01]  /*3450*/  MUFU.TANH R137, R48 ;  /* 0x0000003000897308 */ /* 0x000fe20000002400 */
[----:B------:R-:W-:Y:S01]  /*3460*/  FMUL.FTZ R2, R45, UR16 ;  /* 0x000000102d027c20 */ /* 0x000fe20008410000 */
[----:B------:R-:W-:Y:S01]  /*3470*/  FMUL.FTZ R44, R44, UR16 ;  /* 0x000000102c2c7c20 */ /* 0x000fe20008410000 */
[----:B------:R-:W-:-:S05]  /*3480*/  FMUL.FTZ R46, R46, UR16 ;  /* 0x000000102e2e7c20 */ /* 0x000fca0008410000 */
[----:B------:R-:W1:Y:S01]  /*3490*/  MUFU.TANH R177, R49 ;  /* 0x0000003100b17308 */ /* 0x000e620000002400 */
[----:B----4-:R-:W-:Y:S01]  /*34a0*/  HMMA.16816.F32.BF16 R40, R16, R22, R24 ;  /* 0x000000161028723c */ /* 0x010fe20000041818 */
[----:B------:R-:W4:Y:S05]  /*34b0*/  LDSM.16.M88.4 R24, [R135+0x2c00] ;  /* 0x002c00008718783b */ /* 0x000f2a0000000200 */
[----:B------:R-:W-:Y:S01]  /*34c0*/  HMMA.16816.F32.BF16 R20, R4, R28, RZ ;  /* 0x0000001c0414723c */ /* 0x000fe200000418ff */
[----:B------:R-:W-:Y:S08]  /*34d0*/  MUFU.TANH R143, R50 ;  /* 0x00000032008f7308 */ /* 0x000ff00000002400 */
[----:B------:R-:W1:Y:S08]  /*34e0*/  MUFU.TANH R153, R51 ;  /* 0x0000003300997308 */ /* 0x000e700000002400 */
[----:B------:R3:W-:Y:S01]  /*34f0*/  MUFU.TANH R126, R2 ;  /* 0x00000002007e7308 */ /* 0x0007e20000002400 */
[----:B------:R-:W-:Y:S01]  /*3500*/  FMUL.FTZ R40, R40, UR16 ;  /* 0x0000001028287c20 */ /* 0x000fe20008410000 */
[----:B------:R-:W-:Y:S01]  /*3510*/  FMUL.FTZ R42, R42, UR16 ;  /* 0x000000102a2a7c20 */ /* 0x000fe20008410000 */
[----:B------:R-:W-:Y:S01]  /*3520*/  FMUL.FTZ R41, R41, UR16 ;  /* 0x0000001029297c20 */ /* 0x000fe20008410000 */
[----:B------:R-:W-:-:S03]  /*3530*/  FMUL.FTZ R43, R43, UR16 ;  /* 0x000000102b2b7c20 */ /* 0x000fc60008410000 */
[----:B--2---:R-:W-:Y:S01]  /*3540*/  HMMA.16816.F32.BF16 R64, R12, R32, R20 ;  /* 0x000000200c40723c */ /* 0x004fe20000041814 */
[----:B------:R-:W-:Y:S05]  /*3550*/  MUFU.TANH R133, R44 ;  /* 0x0000002c00857308 */ /* 0x000fea0000002400 */
[----:B------:R-:W-:Y:S03]  /*3560*/  HMMA.16816.F32.BF16 R20, R4, R30, RZ ;  /* 0x0000001e0414723c */ /* 0x000fe600000418ff */
[----:B------:R2:W-:Y:S01]  /*3570*/  MUFU.TANH R154, R46 ;  /* 0x0000002e009a7308 */ /* 0x0005e20000002400 */
[----:B---3--:R-:W-:-:S02]  /*3580*/  FMUL.FTZ R2, R47, UR16 ;  /* 0x000000102f027c20 */ /* 0x008fc40008410000 */
[----:B------:R-:W-:Y:S01]  /*3590*/  HMMA.16816.F32.BF16 R48, R16, R32, R36 ;  /* 0x000000201030723c */ /* 0x000fe20000041824 */
[----:B------:R-:W3:Y:S04]  /*35a0*/  LDSM.16.M88.4 R36, [R135+0x3000] ;  /* 0x003000008724783b */ /* 0x000ee80000000200 */
[----:B------:R-:W1:Y:S01]  /*35b0*/  MUFU.TANH R127, R40 ;  /* 0x00000028007f7308 */ /* 0x000e620000002400 */
[----:B----4-:R-:W-:Y:S06]  /*35c0*/  HMMA.16816.F32.BF16 R56, R4, R24, RZ ;  /* 0x000000180438723c */ /* 0x010fec00000418ff */
[----:B------:R-:W-:Y:S01]  /*35d0*/  FMUL.FTZ R64, R64, UR16 ;  /* 0x0000001040407c20 */ /* 0x000fe20008410000 */
[----:B------:R-:W4:Y:S01]  /*35e0*/  MUFU.TANH R102, R42 ;  /* 0x0000002a00667308 */ /* 0x000f220000002400 */
[----:B--2---:R-:W-:Y:S01]  /*35f0*/  HMMA.16816.F32.BF16 R44, R8, R30, RZ ;  /* 0x0000001e082c723c */ /* 0x004fe200000418ff */
[----:B------:R-:W-:Y:S01]  /*3600*/  FMUL.FTZ R65, R65, UR16 ;  /* 0x0000001041417c20 */ /* 0x000fe20008410000 */
[----:B------:R-:W-:Y:S01]  /*3610*/  FMUL.FTZ R66, R66, UR16 ;  /* 0x0000001042427c20 */ /* 0x000fe20008410000 */
[----:B------:R-:W-:-:S03]  /*3620*/  FMUL.FTZ R67, R67, UR16 ;  /* 0x0000001043437c20 */ /* 0x000fc60008410000 */
[----:B------:R-:W-:Y:S01]  /*3630*/  HMMA.16816.F32.BF16 R60, R12, R34, R20 ;  /* 0x000000220c3c723c */ /* 0x000fe20000041814 */
[----:B------:R-:W2:Y:S01]  /*3640*/  MUFU.TANH R101, R41 ;  /* 0x0000002900657308 */ /* 0x000ea20000002400 */
[----:B------:R-:W5:Y:S02]  /*3650*/  LDSM.16.M88.4 R20, [R135+0x3400] ;  /* 0x003400008714783b */ /* 0x000f640000000200 */
[----:B------:R-:W-:Y:S01]  /*3660*/  FMUL.FTZ R49, R49, UR16 ;  /* 0x0000001031317c20 */ /* 0x000fe20008410000 */
[----:B------:R-:W-:Y:S01]  /*3670*/  FMUL.FTZ R50, R50, UR16 ;  /* 0x0000001032327c20 */ /* 0x000fe20008410000 */
[----:B------:R-:W-:Y:S01]  /*3680*/  HMMA.16816.F32.BF16 R28, R8, R24, RZ ;  /* 0x00000018081c723c */ /* 0x000fe200000418ff */
[----:B------:R-:W-:Y:S02]  /*3690*/  FMUL.FTZ R51, R51, UR16 ;  /* 0x0000001033337c20 */ /* 0x000fe40008410000 */
[----:B------:R1:W2:Y:S08]  /*36a0*/  MUFU.TANH R176, R43 ;  /* 0x0000002b00b07308 */ /* 0x0002b00000002400 */
[----:B------:R4:W2:Y:S01]  /*36b0*/  MUFU.TANH R156, R2 ;  /* 0x00000002009c7308 */ /* 0x0008a20000002400 */
[----:B------:R-:W-:Y:S01]  /*36c0*/  HMMA.16816.F32.BF16 R52, R16, R34, R44 ;  /* 0x000000221034723c */ /* 0x000fe2000004182c */
[----:B------:R-:W2:Y:S05]  /*36d0*/  LDSM.16.M88.4 R32, [R135+0x3c00] ;  /* 0x003c00008720783b */ /* 0x000eaa0000000200 */
[C---:B------:R-:W-:Y:S01]  /*36e0*/  HMMA.16816.F32.BF16 R44, R4.reuse, R26, RZ ;  /* 0x0000001a042c723c */ /* 0x040fe200000418ff */
[----:B------:R-:W-:Y:S01]  /*36f0*/  MUFU.TANH R98, R49 ;  /* 0x0000003100627308 */ /* 0x000fe20000002400 */
[----:B-1----:R-:W1:Y:S04]  /*3700*/  LDSM.16.M88.4 R40, [R188+0xc00] ;  /* 0x000c0000bc28783b */ /* 0x002e680000000200 */
[----:B---3--:R-:W-:Y:S03]  /*3710*/  HMMA.16816.F32.BF16 R68, R4, R38, RZ ;  /* 0x000000260444723c */ /* 0x008fe600000418ff */
[----:B------:R-:W-:Y:S01]  /*3720*/  MUFU.TANH R175, R50 ;  /* 0x0000003200af7308 */ /* 0x000fe20000002400 */
[----:B----4-:R-:W-:-:S02]  /*3730*/  FMUL.FTZ R2, R48, UR16 ;  /* 0x0000001030027c20 */ /* 0x010fc40008410000 */
[----:B------:R-:W-:Y:S05]  /*3740*/  HMMA.16816.F32.BF16 R24, R8, R26, RZ ;  /* 0x0000001a0818723c */ /* 0x000fea00000418ff */
[----:B------:R3:W4:Y:S01]  /*3750*/  MUFU.TANH R99, R2 ;  /* 0x0000000200637308 */ /* 0x0007220000002400 */
[C---:B-----5:R-:W-:Y:S06]  /*3760*/  HMMA.16816.F32.BF16 R72, R4.reuse, R20, RZ ;  /* 0x000000140448723c */ /* 0x060fec00000418ff */
[----:B------:R-:W-:Y:S01]  /*3770*/  HMMA.16816.F32.BF16 R84, R4, R22, RZ ;  /* 0x000000160454723c */ /* 0x000fe200000418ff */
[----:B------:R1:W-:Y:S08]  /*3780*/  MUFU.TANH R100, R51 ;  /* 0x0000003300647308 */ /* 0x0003f00000002400 */
[----:B------:R-:W5:Y:S01]  /*3790*/  MUFU.TANH R124, R64 ;  /* 0x00000040007c7308 */ /* 0x000f620000002400 */
[----:B---3--:R-:W-:Y:S01]  /*37a0*/  FMUL.FTZ R2, R60, UR16 ;  /* 0x000000103c027c20 */ /* 0x008fe20008410000 */
[----:B--2---:R-:W-:Y:S06]  /*37b0*/  HMMA.16816.F32.BF16 R92, R8, R32, RZ ;  /* 0x00000020085c723c */ /* 0x004fec00000418ff */
[----:B------:R2:W-:Y:S01]  /*37c0*/  MUFU.TANH R118, R2 ;  /* 0x0000000200767308 */ /* 0x0005e20000002400 */
[-C--:B-1----:R-:W-:Y:S01]  /*37d0*/  HMMA.16816.F32.BF16 R48, R16, R40.reuse, R28 ;  /* 0x000000281030723c */ /* 0x082fe2000004181c */
[----:B------:R-:W1:Y:S05]  /*37e0*/  LDSM.16.M88.4 R28, [R135+0x3800] ;  /* 0x00380000871c783b */ /* 0x000e6a0000000200 */
[----:B------:R-:W-:Y:S01]  /*37f0*/  HMMA.16816.F32.BF16 R56, R12, R40, R56 ;  /* 0x000000280c38723c */ /* 0x000fe20000041838 */
[----:B------:R-:W3:Y:S05]  /*3800*/  MUFU.TANH R119, R65 ;  /* 0x0000004100777308 */ /* 0x000eea0000002400 */
[----:B------:R-:W-:Y:S03]  /*3810*/  HMMA.16816.F32.BF16 R144, R8, R34, RZ ;  /* 0x000000220890723c */ /* 0x000fe600000418ff */
[----:B------:R-:W3:Y:S01]  /*3820*/  MUFU.TANH R160, R66 ;  /* 0x0000004200a07308 */ /* 0x000ee20000002400 */
[----:B--2---:R-:W-:-:S02]  /*3830*/  FMUL.FTZ R2, R62, UR16 ;  /* 0x000000103e027c20 */ /* 0x004fc40008410000 */
[C---:B------:R-:W-:Y:S05]  /*3840*/  HMMA.16816.F32.BF16 R128, R4.reuse, R32, RZ ;  /* 0x000000200480723c */ /* 0x040fea00000418ff */
[----:B------:R2:W3:Y:S01]  /*3850*/  MUFU.TANH R163, R2 ;  /* 0x0000000200a37308 */ /* 0x0004e20000002400 */
[----:B------:R-:W-:Y:S06]  /*3860*/  HMMA.16816.F32.BF16 R168, R4, R34, RZ ;  /* 0x0000002204a8723c */ /* 0x000fec00000418ff */
[----:B------:R-:W-:Y:S01]  /*3870*/  FMUL.FTZ R3, R56, UR16 ;  /* 0x0000001038037c20 */ /* 0x000fe20008410000 */
[----:B------:R4:W-:Y:S08]  /*3880*/  MUFU.TANH R162, R67 ;  /* 0x0000004300a27308 */ /* 0x0009f00000002400 */
[----:B------:R5:W-:Y:S01]  /*3890*/  MUFU.TANH R114, R3 ;  /* 0x0000000300727308 */ /* 0x000be20000002400 */
[----:B--2---:R-:W-:Y:S01]  /*38a0*/  FMUL.FTZ R2, R61, UR16 ;  /* 0x000000103d027c20 */ /* 0x004fe20008410000 */
[----:B-1----:R-:W-:Y:S06]  /*38b0*/  HMMA.16816.F32.BF16 R120, R8, R30, RZ ;  /* 0x0000001e0878723c */ /* 0x002fec00000418ff */
[----:B------:R1:W-:Y:S01]  /*38c0*/  MUFU.TANH R174, R2 ;  /* 0x0000000200ae7308 */ /* 0x0003e20000002400 */
[C---:B----4-:R-:W-:Y:S06]  /*38d0*/  HMMA.16816.F32.BF16 R64, R4.reuse, R36, RZ ;  /* 0x000000240440723c */ /* 0x050fec00000418ff */
[----:B------:R-:W-:Y:S01]  /*38e0*/  HMMA.16816.F32.BF16 R108, R4, R28, RZ ;  /* 0x0000001c046c723c */ /* 0x000fe200000418ff */
[----:B-----5:R-:W-:-:S05]  /*38f0*/  FMUL.FTZ R3, R57, UR16 ;  /* 0x0000001039037c20 */ /* 0x020fca0008410000 */
[----:B------:R-:W-:Y:S01]  /*3900*/  HMMA.16816.F32.BF16 R148, R4, R30, RZ ;  /* 0x0000001e0494723c */ /* 0x000fe200000418ff */
[----:B------:R2:W-:Y:S01]  /*3910*/  MUFU.TANH R115, R3 ;  /* 0x0000000300737308 */ /* 0x0005e20000002400 */
[----:B-1----:R-:W-:-:S04]  /*3920*/  FMUL.FTZ R2, R63, UR16 ;  /* 0x000000103f027c20 */ /* 0x002fc80008410000 */
[----:B------:R-:W-:Y:S01]  /*3930*/  HMMA.16816.F32.BF16 R60, R8, R20, RZ ;  /* 0x00000014083c723c */ /* 0x000fe200000418ff */
[----:B------:R-:W-:Y:S01]  /*3940*/  FMUL.FTZ R5, R59, UR16 ;  /* 0x000000103b057c20 */ /* 0x000fe20008410000 */
[----:B------:R-:W-:Y:S01]  /*3950*/  IMAD.U32 R7, RZ, RZ, UR19 ;  /* 0x00000013ff077e24 */ /* 0x000fe2000f8e00ff */
[----:B------:R1:W-:Y:S08]  /*3960*/  MUFU.TANH R173, R2 ;  /* 0x0000000200ad7308 */ /* 0x0003f00000002400 */
[----:B------:R-:W-:Y:S01]  /*3970*/  MUFU.TANH R30, R5 ;  /* 0x00000005001e7308 */ /* 0x000fe20000002400 */
[----:B--2---:R-:W-:-:S07]  /*3980*/  FMUL.FTZ R3, R58, UR16 ;  /* 0x000000103a037c20 */ /* 0x004fce0008410000 */
[----:B------:R2:W-:Y:S01]  /*3990*/  MUFU.TANH R165, R3 ;  /* 0x0000000300a57308 */ /* 0x0005e20000002400 */
[----:B-1----:R-:W-:-:S07]  /*39a0*/  FMUL.FTZ R2, R52, UR16 ;  /* 0x0000001034027c20 */ /* 0x002fce0008410000 */
[----:B------:R1:W-:Y:S01]  /*39b0*/  MUFU.TANH R116, R2 ;  /* 0x0000000200747308 */ /* 0x0003e20000002400 */
[----:B--2---:R-:W-:Y:S02]  /*39c0*/  IMAD.U32 R3, RZ, RZ, UR17 ;  /* 0x00000011ff037e24 */ /* 0x004fe4000f8e00ff */
[----:B-1----:R-:W-:-:S05]  /*39d0*/  FMUL.FTZ R2, R54, UR16 ;  /* 0x0000001036027c20 */ /* 0x002fca0008410000 */
[----:B------:R1:W2:Y:S02]  /*39e0*/  MUFU.TANH R96, R2 ;  /* 0x0000000200607308 */ /* 0x0002a40000002400 */
[----:B-1----:R-:W-:-:S06]  /*39f0*/  FMUL.FTZ R2, R53, UR16 ;  /* 0x0000001035027c20 */ /* 0x002fcc0008410000 */
[----:B------:R1:W4:Y:S02]  /*3a00*/  MUFU.TANH R164, R2 ;  /* 0x0000000200a47308 */ /* 0x0003240000002400 */
[----:B-1----:R-:W-:Y:S02]  /*3a10*/  FMUL.FTZ R2, R55, UR16 ;  /* 0x0000001037027c20 */ /* 0x002fe40008410000 */
[C---:B------:R-:W-:Y:S04]  /*3a20*/  HMMA.16816.F32.BF16 R52, R8.reuse, R36, RZ ;  /* 0x000000240834723c */ /* 0x040fe800000418ff */
[----:B------:R1:W5:Y:S02]  /*3a30*/  MUFU.TANH R97, R2 ;  /* 0x0000000200617308 */ /* 0x0003640000002400 */
[----:B------:R-:W-:Y:S01]  /*3a40*/  HMMA.16816.F32.BF16 R36, R8, R38, RZ ;  /* 0x000000260824723c */ /* 0x000fe200000418ff */
[----:B-1----:R-:W-:-:S05]  /*3a50*/  FMUL.FTZ R2, R48, UR16 ;  /* 0x0000001030027c20 */ /* 0x002fca0008410000 */
[----:B------:R1:W5:Y:S02]  /*3a60*/  MUFU.TANH R117, R2 ;  /* 0x0000000200757308 */ /* 0x0003640000002400 */
[----:B-1----:R-:W-:-:S06]  /*3a70*/  FMUL.FTZ R2, R49, UR16 ;  /* 0x0000001031027c20 */ /* 0x002fcc0008410000 */
[----:B------:R1:W5:Y:S02]  /*3a80*/  MUFU.TANH R172, R2 ;  /* 0x0000000200ac7308 */ /* 0x0003640000002400 */
[----:B-1----:R-:W-:-:S06]  /*3a90*/  FMUL.FTZ R2, R50, UR16 ;  /* 0x0000001032027c20 */ /* 0x002fcc0008410000 */
[----:B------:R1:W-:Y:S02]  /*3aa0*/  MUFU.TANH R167, R2 ;  /* 0x0000000200a77308 */ /* 0x0003e40000002400 */
[----:B-1----:R-:W-:Y:S02]  /*3ab0*/  FMUL.FTZ R2, R51, UR16 ;  /* 0x0000001033027c20 */ /* 0x002fe40008410000 */
[----:B------:R-:W-:Y:S04]  /*3ac0*/  HMMA.16816.F32.BF16 R48, R8, R22, RZ ;  /* 0x000000160830723c */ /* 0x000fe800000418ff */
[----:B------:R1:W5:Y:S02]  /*3ad0*/  MUFU.TANH R166, R2 ;  /* 0x0000000200a67308 */ /* 0x0003640000002400 */
[-C--:B------:R-:W-:Y:S06]  /*3ae0*/  HMMA.16816.F32.BF16 R20, R12, R42.reuse, R44 ;  /* 0x0000002a0c14723c */ /* 0x080fec000004182c */
[----:B------:R-:W-:Y:S01]  /*3af0*/  HMMA.16816.F32.BF16 R40, R16, R42, R24 ;  /* 0x0000002a1028723c */ /* 0x000fe20000041818 */
[----:B-1----:R-:W-:-:S05]  /*3b00*/  LOP3.LUT R2, R80, 0xffffffe0, RZ, 0xc0, !PT ;  /* 0xffffffe050027812 */ /* 0x002fca00078ec0ff */
[----:B------:R-:W-:Y:S01]  /*3b10*/  HMMA.16816.F32.BF16 R80, R8, R28, RZ ;  /* 0x0000001c0850723c */ /* 0x000fe200000418ff */
[----:B------:R-:W1:Y:S01]  /*3b20*/  LDSM.16.M88.4 R8, [R188+0x1000] ;  /* 0x00100000bc08783b */ /* 0x000e620000000200 */
[C---:B------:R-:W-:Y:S02]  /*3b30*/  IMAD.IADD R2, R90.reuse, 0x1, -R2 ;  /* 0x000000015a027824 */ /* 0x040fe400078e0a02 */
[----:B------:R-:W-:-:S03]  /*3b40*/  IMAD.SHL.U32 R90, R90, 0x2, RZ ;  /* 0x000000025a5a7824 */ /* 0x000fc600078e00ff */
[----:B------:R-:W-:-:S05]  /*3b50*/  SHF.R.S32.HI R4, RZ, 0x1f, R2 ;  /* 0x0000001fff047819 */ /* 0x000fca0000011402 */
[----:B------:R-:W-:Y:S01]  /*3b60*/  FMUL.FTZ R6, R20, UR16 ;  /* 0x0000001014067c20 */ /* 0x000fe20008410000 */
[----:B------:R-:W-:Y:S01]  /*3b70*/  LOP3.LUT R141, R90, 0x6, RZ, 0xc0, !PT ;  /* 0x000000065a8d7812 */ /* 0x000fe200078ec0ff */
[----:B------:R-:W-:Y:S01]  /*3b80*/  FMUL.FTZ R25, R21, UR16 ;  /* 0x0000001015197c20 */ /* 0x000fe20008410000 */
[----:B------:R-:W-:Y:S01]  /*3b90*/  LEA.HI R2, R4, R2, RZ, 0x2 ;  /* 0x0000000204027211 */ /* 0x000fe200078f10ff */
[----:B------:R3:W5:Y:S01]  /*3ba0*/  MUFU.TANH R28, R6 ;  /* 0x00000006001c7308 */ /* 0x0007620000002400 */
[----:B------:R-:W-:Y:S02]  /*3bb0*/  IMAD.U32 R21, RZ, RZ, UR19 ;  /* 0x00000013ff157e24 */ /* 0x000fe4000f8e00ff */
[----:B------:R-:W-:Y:S01]  /*3bc0*/  FMUL.FTZ R24, R22, UR16 ;  /* 0x0000001016187c20 */ /* 0x000fe20008410000 */
[----:B------:R-:W-:Y:S01]  /*3bd0*/  SHF.R.S32.HI R2, RZ, 0x2, R2 ;  /* 0x00000002ff027819 */ /* 0x000fe20000011402 */
[----:B------:R-:W-:Y:S02]  /*3be0*/  IMAD.U32 R20, RZ, RZ, UR19 ;  /* 0x00000013ff147e24 */ /* 0x000fe4000f8e00ff */
[----:B------:R-:W-:Y:S01]  /*3bf0*/  FMUL.FTZ R26, R23, UR16 ;  /* 0x00000010171a7c20 */ /* 0x000fe20008410000 */
[----:B------:R-:W-:-:S02]  /*3c00*/  IMAD R3, R3, 0x80, R141 ;  /* 0x0000008003037824 */ /* 0x000fc400078e028d */
[----:B------:R-:W-:Y:S01]  /*3c10*/  IMAD.IADD R4, R79, 0x1, R2 ;  /* 0x000000014f047824 */ /* 0x000fe200078e0202 */
[----:B------:R-:W5:Y:S01]  /*3c20*/  MUFU.TANH R29, R24 ;  /* 0x00000018001d7308 */ /* 0x000f620000002400 */
[----:B------:R-:W-:Y:S02]  /*3c30*/  VIADD R5, R3, 0x1 ;  /* 0x0000000103057836 */ /* 0x000fe40000000000 */
[C---:B------:R-:W-:Y:S01]  /*3c40*/  VIADD R22, R4.reuse, 0x8 ;  /* 0x0000000804167836 */ /* 0x040fe20000000000 */
[--C-:B------:R-:W-:Y:S01]  /*3c50*/  IADD3 R21, R21, 0x8, R4.reuse ;  /* 0x0000000815157810 */ /* 0x100fe20007ffe004 */
[----:B------:R-:W-:Y:S01]  /*3c60*/  VIADD R23, R4, 0x40 ;  /* 0x0000004004177836 */ /* 0x000fe20000000000 */
[----:B------:R-:W-:Y:S01]  /*3c70*/  IADD3 R7, R7, 0x48, R4 ;  /* 0x0000004807077810 */ /* 0x000fe20007ffe004 */
[----:B------:R-:W-:Y:S01]  /*3c80*/  IMAD R2, R78, 0x20, R77 ;  /* 0x000000204e027824 */ /* 0x000fe200078e024d */
[----:B------:R-:W-:Y:S01]  /*3c90*/  VIADDMNMX R198, R4, UR32, RZ, !PT ;  /* 0x0000002004c67c46 */ /* 0x000fe2000f8001ff */
[----:B---3--:R-:W-:Y:S01]  /*3ca0*/  IMAD.U32 R6, RZ, RZ, UR19 ;  /* 0x00000013ff067e24 */ /* 0x008fe2000f8e00ff */
[----:B------:R-:W-:Y:S01]  /*3cb0*/  MUFU.TANH R161, R25 ;  /* 0x0000001900a17308 */ /* 0x000fe20000002400 */
[----:B------:R-:W-:Y:S01]  /*3cc0*/  VIMNMX R202, R21, UR24, PT ;  /* 0x0000001815ca7c48 */ /* 0x000fe2000bfe0100 */
[----:B------:R-:W-:Y:S01]  /*3cd0*/  IMAD.IADD R2, R76, 0x1, R2 ;  /* 0x000000014c027824 */ /* 0x000fe200078e0202 */
[----:B------:R-:W-:Y:S01]  /*3ce0*/  VIMNMX R200, R7, UR24, PT ;  /* 0x0000001807c87c48 */ /* 0x000fe2000bfe0100 */
[----:B------:R-:W-:Y:S01]  /*3cf0*/  FMUL.FTZ R7, R42, UR16 ;  /* 0x000000102a077c20 */ /* 0x000fe20008410000 */
[----:B------:R-:W-:-:S02]  /*3d00*/  VIADDMNMX R203, R4, R6, UR24, PT ;  /* 0x0000001804cb7e46 */ /* 0x000fc4000b800106 */
[----:B------:R-:W-:Y:S01]  /*3d10*/  IADD3 R6, R20, 0x40, R4 ;  /* 0x0000004014067810 */ /* 0x000fe20007ffe004 */
[----:B------:R3:W-:Y:S01]  /*3d20*/  MUFU.TANH R158, R26 ;  /* 0x0000001a009e7308 */ /* 0x0007e20000002400 */
[----:B------:R-:W-:Y:S01]  /*3d30*/  VIADD R4, R4, 0x48 ;  /* 0x0000004804047836 */ /* 0x000fe20000000000 */
[----:B------:R-:W-:Y:S02]  /*3d40*/  ISETP.GE.AND P5, PT, R5, R203, PT ;  /* 0x000000cb0500720c */ /* 0x000fe40003fa6270 */
[----:B------:R-:W-:Y:S01]  /*3d50*/  VIMNMX R201, R6, UR24, PT ;  /* 0x0000001806c97c48 */ /* 0x000fe2000bfe0100 */
[----:B------:R-:W-:Y:S01]  /*3d60*/  FMUL.FTZ R6, R40, UR16 ;  /* 0x0000001028067c20 */ /* 0x000fe20008410000 */
[----:B------:R-:W-:Y:S02]  /*3d70*/  VIADDMNMX R197, R22, UR32, RZ, !PT ;  /* 0x0000002016c57c46 */ /* 0x000fe4000f8001ff */
[----:B------:R-:W-:Y:S01]  /*3d80*/  VIADDMNMX R199, R23, UR32, RZ, !PT ;  /* 0x0000002017c77c46 */ /* 0x000fe2000f8001ff */
[----:B------:R2:W5:Y:S01]  /*3d90*/  MUFU.TANH R78, R6 ;  /* 0x00000006004e7308 */ /* 0x0005620000002400 */
[----:B------:R-:W-:Y:S01]  /*3da0*/  VIADDMNMX R196, R4, UR32, RZ, !PT ;  /* 0x0000002004c47c46 */ /* 0x000fe2000f8001ff */
[----:B------:R-:W-:Y:S01]  /*3db0*/  VIADD R4, R3, 0x8 ;  /* 0x0000000803047836 */ /* 0x000fe20000000000 */
[C---:B------:R-:W-:Y:S01]  /*3dc0*/  ISETP.GE.AND P3, PT, R5.reuse, R202, PT ;  /* 0x000000ca0500720c */ /* 0x040fe20003f66270 */
[----:B-1----:R-:W-:Y:S01]  /*3dd0*/  HMMA.16816.F32.BF16 R20, R12, R8, R64 ;  /* 0x000000080c14723c */ /* 0x002fe20000041840 */
[----:B------:R-:W-:-:S02]  /*3de0*/  ISETP.GE.AND P1, PT, R5, R201, PT ;  /* 0x000000c90500720c */ /* 0x000fc40003f26270 */
[C---:B------:R-:W-:Y:S02]  /*3df0*/  ISETP.GE.AND P4, PT, R5.reuse, R200, PT ;  /* 0x000000c80500720c */ /* 0x040fe40003f86270 */
[----:B------:R-:W-:Y:S01]  /*3e00*/  ISETP.LT.OR P5, PT, R5, R198, P5 ;  /* 0x000000c60500720c */ /* 0x000fe20002fa1670 */
[----:B---3--:R-:W-:Y:S01]  /*3e10*/  HMMA.16816.F32.BF16 R24, R16, R8, R52 ;  /* 0x000000081018723c */ /* 0x008fe20000041834 */
[----:B------:R-:W-:Y:S02]  /*3e20*/  ISETP.GE.AND P0, PT, R3, R203, PT ;  /* 0x000000cb0300720c */ /* 0x000fe40003f06270 */
[C---:B------:R-:W-:Y:S02]  /*3e30*/  ISETP.LT.OR P3, PT, R5.reuse, R197, P3 ;  /* 0x000000c50500720c */ /* 0x040fe40001f61670 */
[C---:B------:R-:W-:Y:S02]  /*3e40*/  ISETP.LT.OR P1, PT, R5.reuse, R199, P1 ;  /* 0x000000c70500720c */ /* 0x040fe40000f21670 */
[----:B------:R-:W-:Y:S01]  /*3e50*/  ISETP.LT.OR P4, PT, R5, R196, P4 ;  /* 0x000000c40500720c */ /* 0x000fe20002781670 */
[----:B------:R-:W-:Y:S01]  /*3e60*/  FMUL.FTZ R5, R43, UR16 ;  /* 0x000000102b057c20 */ /* 0x000fe20008410000 */
[----:B------:R-:W-:Y:S01]  /*3e70*/  FSEL R91, R91, -INF , !P5 ;  /* 0xff8000005b5b7808 */ /* 0x000fe20006800000 */
[----:B--2---:R-:W-:Y:S01]  /*3e80*/  FMUL.FTZ R6, R41, UR16 ;  /* 0x0000001029067c20 */ /* 0x004fe20008410000 */
[C---:B------:R-:W-:Y:S01]  /*3e90*/  ISETP.GE.AND P2, PT, R4.reuse, R203, PT ;  /* 0x000000cb0400720c */ /* 0x040fe20003f46270 */
[----:B------:R1:W-:Y:S01]  /*3ea0*/  MUFU.TANH R34, R5 ;  /* 0x0000000500227308 */ /* 0x0003e20000002400 */
[----:B------:R-:W-:-:S02]  /*3eb0*/  ISETP.GE.AND P5, PT, R4, R202, PT ;  /* 0x000000ca0400720c */ /* 0x000fc40003fa6270 */
[CC--:B------:R-:W-:Y:S02]  /*3ec0*/  ISETP.LT.OR P0, PT, R3.reuse, R198.reuse, P0 ;  /* 0x000000c60300720c */ /* 0x0c0fe40000701670 */
[C---:B------:R-:W-:Y:S02]  /*3ed0*/  ISETP.LT.OR P2, PT, R4.reuse, R198, P2 ;  /* 0x000000c60400720c */ /* 0x040fe40001741670 */
[----:B------:R-:W-:Y:S01]  /*3ee0*/  ISETP.LT.OR P5, PT, R4, R197, P5 ;  /* 0x000000c50400720c */ /* 0x000fe20002fa1670 */
[----:B------:R2:W-:Y:S01]  /*3ef0*/  MUFU.TANH R54, R6 ;  /* 0x0000000600367308 */ /* 0x0005e20000002400 */
[C---:B------:R-:W-:Y:S02]  /*3f00*/  ISETP.GE.AND P6, PT, R3.reuse, R202, PT ;  /* 0x000000ca0300720c */ /* 0x040fe40003fc6270 */
[----:B------:R-:W-:Y:S02]  /*3f10*/  FSEL R90, R136, -INF , !P0 ;  /* 0xff800000885a7808 */ /* 0x000fe40004000000 */
[----:B------:R-:W-:-:S02]  /*3f20*/  ISETP.GE.AND P0, PT, R3, R201, PT ;  /* 0x000000c90300720c */ /* 0x000fc40003f06270 */
[----:B------:R-:W-:Y:S01]  /*3f30*/  FSEL R138, R138, -INF , !P1 ;  /* 0xff8000008a8a7808 */ /* 0x000fe20004800000 */
[----:B------:R-:W3:Y:S01]  /*3f40*/  MUFU.TANH R41, R7 ;  /* 0x0000000700297308 */ /* 0x000ee20000002400 */
[----:B-1----:R-:W-:Y:S01]  /*3f50*/  VIADD R5, R3, 0x9 ;  /* 0x0000000903057836 */ /* 0x002fe20000000000 */
[----:B------:R-:W-:Y:S02]  /*3f60*/  FSEL R155, R155, -INF , !P4 ;  /* 0xff8000009b9b7808 */ /* 0x000fe40006000000 */
[----:B------:R-:W-:Y:S02]  /*3f70*/  FSEL R77, R125, -INF , !P2 ;  /* 0xff8000007d4d7808 */ /* 0x000fe40005000000 */
[----:B------:R-:W-:Y:S02]  /*3f80*/  FSEL R106, R106, -INF , !P5 ;  /* 0xff8000006a6a7808 */ /* 0x000fe40006800000 */
[----:B------:R-:W-:Y:S01]  /*3f90*/  ISETP.LT.OR P6, PT, R3, R197, P6 ;  /* 0x000000c50300720c */ /* 0x000fe200037c1670 */
[----:B--2---:R-:W-:Y:S01]  /*3fa0*/  FMUL.FTZ R6, R24, UR16 ;  /* 0x0000001018067c20 */ /* 0x004fe20008410000 */
[----:B------:R-:W-:-:S02]  /*3fb0*/  ISETP.GE.AND P1, PT, R5, R203, PT ;  /* 0x000000cb0500720c */ /* 0x000fc40003f26270 */
[C---:B------:R-:W-:Y:S01]  /*3fc0*/  ISETP.GE.AND P4, PT, R5.reuse, R202, PT ;  /* 0x000000ca0500720c */ /* 0x040fe20003f86270 */
[----:B------:R1:W2:Y:S01]  /*3fd0*/  MUFU.TANH R52, R6 ;  /* 0x0000000600347308 */ /* 0x0002a20000002400 */
[C---:B------:R-:W-:Y:S02]  /*3fe0*/  ISETP.GE.AND P2, PT, R5.reuse, R201, PT ;  /* 0x000000c90500720c */ /* 0x040fe40003f46270 */
[----:B------:R-:W-:Y:S02]  /*3ff0*/  ISETP.GE.AND P5, PT, R5, R200, PT ;  /* 0x000000c80500720c */ /* 0x000fe40003fa6270 */
[----:B------:R-:W-:Y:S02]  /*4000*/  ISETP.LT.OR P0, PT, R3, R199, P0 ;  /* 0x000000c70300720c */ /* 0x000fe40000701670 */
[----:B------:R-:W-:Y:S02]  /*4010*/  FSEL R107, R107, -INF , !P6 ;  /* 0xff8000006b6b7808 */ /* 0x000fe40007000000 */
[----:B------:R-:W-:-:S02]  /*4020*/  FSEL R112, R112, -INF , !P3 ;  /* 0xff80000070707808 */ /* 0x000fc40005800000 */
[C---:B------:R-:W-:Y:S02]  /*4030*/  ISETP.LT.OR P1, PT, R5.reuse, R198, P1 ;  /* 0x000000c60500720c */ /* 0x040fe40000f21670 */
[C---:B------:R-:W-:Y:S02]  /*4040*/  ISETP.LT.OR P4, PT, R5.reuse, R197, P4 ;  /* 0x000000c50500720c */ /* 0x040fe40002781670 */
[C---:B------:R-:W-:Y:S02]  /*4050*/  ISETP.LT.OR P2, PT, R5.reuse, R199, P2 ;  /* 0x000000c70500720c */ /* 0x040fe40001741670 */
[----:B------:R-:W-:Y:S01]  /*4060*/  ISETP.LT.OR P5, PT, R5, R196, P5 ;  /* 0x000000c40500720c */ /* 0x000fe20002fa1670 */
[----:B------:R-:W-:Y:S01]  /*4070*/  FMUL.FTZ R5, R27, UR16 ;  /* 0x000000101b057c20 */ /* 0x000fe20008410000 */
[C---:B------:R-:W-:Y:S01]  /*4080*/  ISETP.GE.AND P6, PT, R4.reuse, R201, PT ;  /* 0x000000c90400720c */ /* 0x040fe20003fc6270 */
[----:B-1----:R-:W-:Y:S01]  /*4090*/  FMUL.FTZ R6, R25, UR16 ;  /* 0x0000001019067c20 */ /* 0x002fe20008410000 */
[----:B------:R-:W-:Y:S01]  /*40a0*/  ISETP.GE.AND P3, PT, R4, R200, PT ;  /* 0x000000c80400720c */ /* 0x000fe20003f66270 */
[----:B------:R1:W-:Y:S01]  /*40b0*/  MUFU.TANH R79, R5 ;  /* 0x00000005004f7308 */ /* 0x0003e20000002400 */
[----:B------:R-:W-:-:S02]  /*40c0*/  FSEL R139, R139, -INF , !P0 ;  /* 0xff8000008b8b7808 */ /* 0x000fc40004000000 */
[C---:B------:R-:W-:Y:S02]  /*40d0*/  ISETP.GE.AND P0, PT, R3.reuse, R200, PT ;  /* 0x000000c80300720c */ /* 0x040fe40003f06270 */
[C---:B------:R-:W-:Y:S02]  /*40e0*/  ISETP.LT.OR P6, PT, R4.reuse, R199, P6 ;  /* 0x000000c70400720c */ /* 0x040fe400037c1670 */
[-C--:B------:R-:W-:Y:S01]  /*40f0*/  ISETP.LT.OR P3, PT, R4, R196.reuse, P3 ;  /* 0x000000c40400720c */ /* 0x080fe20001f61670 */
[C---:B------:R-:W-:Y:S01]  /*4100*/  VIADD R4, R3.reuse, 0x10 ;  /* 0x0000001003047836 */ /* 0x040fe20000000000 */
[----:B------:R-:W-:Y:S01]  /*4110*/  ISETP.LT.OR P0, PT, R3, R196, P0 ;  /* 0x000000c40300720c */ /* 0x000fe20000701670 */
[----:B------:R4:W2:Y:S01]  /*4120*/  MUFU.TANH R141, R6 ;  /* 0x00000006008d7308 */ /* 0x0008a20000002400 */
[----:B------:R-:W-:Y:S02]  /*4130*/  FSEL R76, R105, -INF , !P1 ;  /* 0xff800000694c7808 */ /* 0x000fe40004800000 */
[----:B------:R-:W-:-:S02]  /*4140*/  FSEL R152, R152, -INF , !P0 ;  /* 0xff80000098987808 */ /* 0x000fc40004000000 */
[----:B------:R-:W-:Y:S01]  /*4150*/  FSEL R105, R134, -INF , !P4 ;  /* 0xff80000086697808 */ /* 0x000fe20006000000 */
[----:B-1----:R-:W-:Y:S01]  /*4160*/  VIADD R5, R3, 0x11 ;  /* 0x0000001103057836 */ /* 0x002fe20000000000 */
[CC--:B------:R-:W-:Y:S02]  /*4170*/  ISETP.GE.AND P0, PT, R4.reuse, R203.reuse, PT ;  /* 0x000000cb0400720c */ /* 0x0c0fe40003f06270 */
[----:B------:R-:W-:Y:S02]  /*4180*/  FSEL R157, R157, -INF , !P5 ;  /* 0xff8000009d9d7808 */ /* 0x000fe40006800000 */
[C---:B------:R-:W-:Y:S02]  /*4190*/  ISETP.GE.AND P4, PT, R5.reuse, R203, PT ;  /* 0x000000cb0500720c */ /* 0x040fe40003f86270 */
[-C--:B------:R-:W-:Y:S02]  /*41a0*/  ISETP.LT.OR P0, PT, R4, R198.reuse, P0 ;  /* 0x000000c60400720c */ /* 0x080fe40000701670 */
[C---:B------:R-:W-:Y:S01]  /*41b0*/  ISETP.LT.OR P4, PT, R5.reuse, R198, P4 ;  /* 0x000000c60500720c */ /* 0x040fe20002781670 */
[----:B----4-:R-:W-:Y:S01]  /*41c0*/  FMUL.FTZ R6, R26, UR16 ;  /* 0x000000101a067c20 */ /* 0x010fe20008410000 */
[C---:B------:R-:W-:Y:S01]  /*41d0*/  ISETP.GE.AND P5, PT, R5.reuse, R202, PT ;  /* 0x000000ca0500720c */ /* 0x040fe20003fa6270 */
[----:B------:R-:W-:Y:S01]  /*41e0*/  HMMA.16816.F32.BF16 R24, R12, R10, R68 ;  /* 0x0000000a0c18723c */ /* 0x000fe20000041844 */
[----:B------:R-:W-:Y:S01]  /*41f0*/  FSEL R142, R142, -INF , !P6 ;  /* 0xff8000008e8e7808 */ /* 0x000fe20007000000 */
[----:B------:R1:W-:Y:S01]  /*4200*/  MUFU.TANH R136, R6 ;  /* 0x0000000600887308 */ /* 0x0003e20000002400 */
[----:B------:R-:W-:-:S02]  /*4210*/  ISETP.LT.OR P5, PT, R5, R197, P5 ;  /* 0x000000c50500720c */ /* 0x000fc40002fa1670 */
[----:B------:R-:W-:Y:S01]  /*4220*/  FSEL R159, R159, -INF , !P3 ;  /* 0xff8000009f9f7808 */ /* 0x000fe20005800000 */
[----:B------:R-:W-:Y:S01]  /*4230*/  HMMA.16816.F32.BF16 R8, R16, R10, R36 ;  /* 0x0000000a1008723c */ /* 0x000fe20000041824 */
[----:B------:R-:W-:Y:S02]  /*4240*/  FSEL R69, R132, -INF , !P0 ;  /* 0xff80000084457808 */ /* 0x000fe40004000000 */
[----:B------:R-:W-:Y:S02]  /*4250*/  FSEL R71, R113, -INF , !P4 ;  /* 0xff80000071477808 */ /* 0x000fe40006000000 */
[C---:B------:R-:W-:Y:S02]  /*4260*/  ISETP.GE.AND P0, PT, R5.reuse, R201, PT ;  /* 0x000000c90500720c */ /* 0x040fe40003f06270 */
[C---:B------:R-:W-:Y:S02]  /*4270*/  ISETP.GE.AND P4, PT, R5.reuse, R200, PT ;  /* 0x000000c80500720c */ /* 0x040fe40003f86270 */
[----:B------:R-:W-:-:S02]  /*4280*/  ISETP.LT.OR P0, PT, R5, R199, P0 ;  /* 0x000000c70500720c */ /* 0x000fc40000701670 */
[----:B------:R-:W-:Y:S01]  /*4290*/  ISETP.LT.OR P4, PT, R5, R196, P4 ;  /* 0x000000c40500720c */ /* 0x000fe20002781670 */
[----:B------:R-:W-:Y:S01]  /*42a0*/  FMUL.FTZ R5, R23, UR16 ;  /* 0x0000001017057c20 */ /* 0x000fe20008410000 */
[----:B-1----:R-:W-:Y:S01]  /*42b0*/  FMUL.FTZ R6, R20, UR16 ;  /* 0x0000001014067c20 */ /* 0x002fe20008410000 */
[C---:B------:R-:W-:Y:S02]  /*42c0*/  ISETP.GE.AND P6, PT, R4.reuse, R202, PT ;  /* 0x000000ca0400720c */ /* 0x040fe40003fc6270 */
[C---:B------:R-:W-:Y:S01]  /*42d0*/  ISETP.GE.AND P3, PT, R4.reuse, R201, PT ;  /* 0x000000c90400720c */ /* 0x040fe20003f66270 */
[----:B------:R1:W4:Y:S01]  /*42e0*/  MUFU.TANH R125, R6 ;  /* 0x00000006007d7308 */ /* 0x0003220000002400 */
[----:B------:R-:W-:Y:S01]  /*42f0*/  ISETP.GE.AND P1, PT, R4, R200, PT ;  /* 0x000000c80400720c */ /* 0x000fe20003f26270 */
[----:B------:R-:W-:Y:S01]  /*4300*/  FMUL.FTZ R26, R26, UR16 ;  /* 0x000000101a1a7c20 */ /* 0x000fe20008410000 */
[C---:B------:R-:W-:Y:S01]  /*4310*/  ISETP.LT.OR P6, PT, R4.reuse, R197, P6 ;  /* 0x000000c50400720c */ /* 0x040fe200037c1670 */
[----:B------:R-:W-:Y:S01]  /*4320*/  FMUL.FTZ R7, R25, UR16 ;  /* 0x0000001019077c20 */ /* 0x000fe20008410000 */
[----:B------:R-:W-:-:S02]  /*4330*/  ISETP.LT.OR P3, PT, R4, R199, P3 ;  /* 0x000000c70400720c */ /* 0x000fc40001f61670 */
[----:B------:R-:W-:Y:S01]  /*4340*/  ISETP.LT.OR P1, PT, R4, R196, P1 ;  /* 0x000000c40400720c */ /* 0x000fe20000f21670 */
[----:B------:R-:W-:Y:S01]  /*4350*/  VIADD R4, R3, 0x18 ;  /* 0x0000001803047836 */ /* 0x000fe20000000000 */
[----:B------:R5:W-:Y:S01]  /*4360*/  MUFU.TANH R44, R5 ;  /* 0x00000005002c7308 */ /* 0x000be20000002400 */
[----:B------:R-:W-:Y:S02]  /*4370*/  FSEL R140, R140, -INF , !P2 ;  /* 0xff8000008c8c7808 */ /* 0x000fe40005000000 */
[----:B------:R-:W-:Y:S02]  /*4380*/  FSEL R103, R103, -INF , !P6 ;  /* 0xff80000067677808 */ /* 0x000fe40007000000 */
[C---:B------:R-:W-:Y:S02]  /*4390*/  ISETP.GE.AND P2, PT, R4.reuse, R203, PT ;  /* 0x000000cb0400720c */ /* 0x040fe40003f46270 */
[C---:B------:R-:W-:Y:S01]  /*43a0*/  ISETP.GE.AND P6, PT, R4.reuse, R202, PT ;  /* 0x000000ca0400720c */ /* 0x040fe20003fc6270 */
[----:B-1----:R-:W-:Y:S01]  /*43b0*/  FMUL.FTZ R6, R21, UR16 ;  /* 0x0000001015067c20 */ /* 0x002fe20008410000 */
[C---:B------:R-:W-:Y:S01]  /*43c0*/  ISETP.LT.OR P2, PT, R4.reuse, R198, P2 ;  /* 0x000000c60400720c */ /* 0x040fe20001741670 */
[----:B------:R-:W-:Y:S01]  /*43d0*/  MUFU.TANH R68, R26 ;  /* 0x0000001a00447308 */ /* 0x000fe20000002400 */
[----:B------:R-:W-:-:S02]  /*43e0*/  ISETP.LT.OR P6, PT, R4, R197, P6 ;  /* 0x000000c50400720c */ /* 0x000fc400037c1670 */
[----:B------:R-:W-:Y:S02]  /*43f0*/  FSEL R134, R177, -INF , !P0 ;  /* 0xff800000b1867808 */ /* 0x000fe40004000000 */
[----:B------:R-:W-:Y:S01]  /*4400*/  FSEL R153, R153, -INF , !P4 ;  /* 0xff80000099997808 */ /* 0x000fe20006000000 */
[----:B-----5:R-:W-:Y:S02]  /*4410*/  FMUL.FTZ R5, R24, UR16 ;  /* 0x0000001018057c20 */ /* 0x020fe40008410000 */
[----:B------:R1:W5:Y:S01]  /*4420*/  MUFU.TANH R57, R6 ;  /* 0x0000000600397308 */ /* 0x0003620000002400 */
[----:B------:R-:W-:Y:S02]  /*4430*/  FSEL R67, R127, -INF , !P2 ;  /* 0xff8000007f437808 */ /* 0x000fe40005000000 */
[----:B------:R-:W-:Y:S02]  /*4440*/  FSEL R102, R102, -INF , !P6 ;  /* 0xff80000066667808 */ /* 0x000fe40007000000 */
[----:B------:R-:W-:-:S02]  /*4450*/  FSEL R104, R104, -INF , !P5 ;  /* 0xff80000068687808 */ /* 0x000fc40006800000 */
[----:B------:R-:W-:Y:S01]  /*4460*/  FSEL R137, R137, -INF , !P3 ;  /* 0xff80000089897808 */ /* 0x000fe20005800000 */
[----:B------:R3:W-:Y:S01]  /*4470*/  MUFU.TANH R33, R5 ;  /* 0x0000000500217308 */ /* 0x0007e20000002400 */
[C---:B------:R-:W-:Y:S02]  /*4480*/  ISETP.GE.AND P5, PT, R4.reuse, R201, PT ;  /* 0x000000c90400720c */ /* 0x040fe40003fa6270 */
[C---:B------:R-:W-:Y:S02]  /*4490*/  ISETP.GE.AND P3, PT, R4.reuse, R200, PT ;  /* 0x000000c80400720c */ /* 0x040fe40003f66270 */
[C---:B------:R-:W-:Y:S02]  /*44a0*/  ISETP.LT.OR P5, PT, R4.reuse, R199, P5 ;  /* 0x000000c70400720c */ /* 0x040fe40002fa1670 */
[----:B------:R-:W-:Y:S01]  /*44b0*/  ISETP.LT.OR P3, PT, R4, R196, P3 ;  /* 0x000000c40400720c */ /* 0x000fe20001f61670 */
[----:B------:R-:W-:Y:S02]  /*44c0*/  VIADD R4, R3, 0x20 ;  /* 0x0000002003047836 */ /* 0x000fe40000000000 */
[----:B-1----:R-:W-:Y:S01]  /*44d0*/  FMUL.FTZ R6, R22, UR16 ;  /* 0x0000001016067c20 */ /* 0x002fe20008410000 */
[----:B------:R-:W-:Y:S01]  /*44e0*/  FSEL R143, R143, -INF , !P1 ;  /* 0xff8000008f8f7808 */ /* 0x000fe20004800000 */
[----:B------:R-:W1:Y:S01]  /*44f0*/  LDSM.16.M88.4 R20, [R188+0x1400] ;  /* 0x00140000bc14783b */ /* 0x000e620000000200 */
[----:B------:R2:W-:Y:S01]  /*4500*/  MUFU.TANH R132, R7 ;  /* 0x0000000700847308 */ /* 0x0005e20000002400 */
[----:B------:R-:W-:-:S02]  /*4510*/  ISETP.GE.AND P1, PT, R4, R203, PT ;  /* 0x000000cb0400720c */ /* 0x000fc40003f26270 */
[----:B------:R-:W-:Y:S01]  /*4520*/  FSEL R133, R133, -INF , !P5 ;  /* 0xff80000085857808 */ /* 0x000fe20006800000 */
[----:B---3--:R-:W-:Y:S01]  /*4530*/  VIADD R5, R3, 0x19 ;  /* 0x0000001903057836 */ /* 0x008fe20000000000 */
[----:B------:R-:W-:-:S03]  /*4540*/  ISETP.LT.OR P1, PT, R4, R198, P1 ;  /* 0x000000c60400720c */ /* 0x000fc60000f21670 */
[----:B------:R3:W5:Y:S01]  /*4550*/  MUFU.TANH R113, R6 ;  /* 0x0000000600717308 */ /* 0x0007620000002400 */
[----:B------:R-:W-:Y:S02]  /*4560*/  FSEL R154, R154, -INF , !P3 ;  /* 0xff8000009a9a7808 */ /* 0x000fe40005800000 */
[C---:B------:R-:W-:Y:S02]  /*4570*/  ISETP.GE.AND P0, PT, R5.reuse, R203, PT ;  /* 0x000000cb0500720c */ /* 0x040fe40003f06270 */
[C---:B------:R-:W-:Y:S02]  /*4580*/  ISETP.GE.AND P4, PT, R5.reuse, R202, PT ;  /* 0x000000ca0500720c */ /* 0x040fe40003f86270 */
[C---:B------:R-:W-:Y:S02]  /*4590*/  ISETP.GE.AND P2, PT, R5.reuse, R201, PT ;  /* 0x000000c90500720c */ /* 0x040fe40003f46270 */
[----:B------:R-:W-:Y:S01]  /*45a0*/  ISETP.GE.AND P6, PT, R5, R200, PT ;  /* 0x000000c80500720c */ /* 0x000fe20003fc6270 */
[----:B--2---:R-:W-:Y:S01]  /*45b0*/  FMUL.FTZ R7, R9, UR16 ;  /* 0x0000001009077c20 */ /* 0x004fe20008410000 */
[----:B------:R-:W-:-:S02]  /*45c0*/  ISETP.LT.OR P0, PT, R5, R198, P0 ;  /* 0x000000c60500720c */ /* 0x000fc40000701670 */
[C---:B------:R-:W-:Y:S01]  /*45d0*/  ISETP.LT.OR P4, PT, R5.reuse, R197, P4 ;  /* 0x000000c50500720c */ /* 0x040fe20002781670 */
[----:B------:R-:W-:Y:S01]  /*45e0*/  MUFU.TANH R45, R7 ;  /* 0x00000007002d7308 */ /* 0x000fe20000002400 */
[----:B------:R-:W-:Y:S01]  /*45f0*/  ISETP.LT.OR P2, PT, R5, R199, P2 ;  /* 0x000000c70500720c */ /* 0x000fe20001741670 */
[----:B---3--:R-:W-:Y:S01]  /*4600*/  FMUL.FTZ R6, R27, UR16 ;  /* 0x000000101b067c20 */ /* 0x008fe20008410000 */
[----:B------:R-:W-:Y:S01]  /*4610*/  ISETP.LT.OR P6, PT, R5, R196, P6 ;  /* 0x000000c40500720c */ /* 0x000fe200037c1670 */
[----:B------:R-:W-:Y:S01]  /*4620*/  FMUL.FTZ R5, R8, UR16 ;  /* 0x0000001008057c20 */ /* 0x000fe20008410000 */
[----:B------:R-:W-:-:S03]  /*4630*/  FSEL R66, R101, -INF , !P0 ;  /* 0xff80000065427808 */ /* 0x000fc60004000000 */
[----:B------:R2:W-:Y:S01]  /*4640*/  MUFU.TANH R127, R6 ;  /* 0x00000006007f7308 */ /* 0x0005e20000002400 */
[----:B------:R-:W-:Y:S02]  /*4650*/  FSEL R101, R176, -INF , !P4 ;  /* 0xff800000b0657808 */ /* 0x000fe40006000000 */
[C---:B------:R-:W-:Y:S02]  /*4660*/  ISETP.GE.AND P5, PT, R4.reuse, R202, PT ;  /* 0x000000ca0400720c */ /* 0x040fe40003fa6270 */
[C---:B------:R-:W-:Y:S02]  /*4670*/  ISETP.GE.AND P3, PT, R4.reuse, R201, PT ;  /* 0x000000c90400720c */ /* 0x040fe40003f66270 */
[----:B------:R-:W-:Y:S01]  /*4680*/  ISETP.GE.AND P0, PT, R4, R200, PT ;  /* 0x000000c80400720c */ /* 0x000fe20003f06270 */
[----:B------:R3:W-:Y:S01]  /*4690*/  MUFU.TANH R32, R5 ;  /* 0x0000000500207308 */ /* 0x0007e20000002400 */
[----:B-1----:R-:W-:Y:S01]  /*46a0*/  HMMA.16816.F32.BF16 R24, R16, R20, R60 ;  /* 0x000000141018723c */ /* 0x002fe2000004183c */
[----:B------:R-:W-:-:S02]  /*46b0*/  FSEL R156, R156, -INF , !P6 ;  /* 0xff8000009c9c7808 */ /* 0x000fc40007000000 */
[----:B------:R-:W-:Y:S02]  /*46c0*/  FSEL R64, R99, -INF , !P1 ;  /* 0xff80000063407808 */ /* 0x000fe40004800000 */
[C---:B------:R-:W-:Y:S02]  /*46d0*/  ISETP.LT.OR P5, PT, R4.reuse, R197, P5 ;  /* 0x000000c50400720c */ /* 0x040fe40002fa1670 */
[----:B------:R-:W-:Y:S01]  /*46e0*/  ISETP.LT.OR P3, PT, R4, R199, P3 ;  /* 0x000000c70400720c */ /* 0x000fe20001f61670 */
[----:B--2---:R-:W-:Y:S01]  /*46f0*/  FMUL.FTZ R6, R10, UR16 ;  /* 0x000000100a067c20 */ /* 0x004fe20008410000 */
[----:B------:R-:W-:Y:S01]  /*4700*/  ISETP.LT.OR P0, PT, R4, R196, P0 ;  /* 0x000000c40400720c */ /* 0x000fe20000701670 */
[----:B------:R-:W-:Y:S01]  /*4710*/  VIADD R4, R3, 0x28 ;  /* 0x0000002803047836 */ /* 0x000fe20000000000 */
[----:B------:R-:W-:Y:S01]  /*4720*/  FSEL R126, R126, -INF , !P2 ;  /* 0xff8000007e7e7808 */ /* 0x000fe20005000000 */
[----:B------:R1:W2:Y:S01]  /*4730*/  MUFU.TANH R61, R6 ;  /* 0x00000006003d7308 */ /* 0x0002a20000002400 */
[----:B------:R-:W-:-:S02]  /*4740*/  FSEL R124, R124, -INF , !P3 ;  /* 0xff8000007c7c7808 */ /* 0x000fc40005800000 */
[CC--:B------:R-:W-:Y:S01]  /*4750*/  ISETP.GE.AND P2, PT, R4.reuse, R203.reuse, PT ;  /* 0x000000cb0400720c */ /* 0x0c0fe20003f46270 */
[----:B---3--:R-:W-:Y:S01]  /*4760*/  VIADD R5, R3, 0x21 ;  /* 0x0000002103057836 */ /* 0x008fe20000000000 */
[C---:B------:R-:W-:Y:S02]  /*4770*/  ISETP.GE.AND P3, PT, R4.reuse, R200, PT ;  /* 0x000000c80400720c */ /* 0x040fe40003f66270 */
[----:B------:R-:W-:Y:S02]  /*4780*/  ISETP.LT.OR P2, PT, R4, R198, P2 ;  /* 0x000000c60400720c */ /* 0x000fe40001741670 */
[C---:B------:R-:W-:Y:S02]  /*4790*/  ISETP.GE.AND P4, PT, R5.reuse, R203, PT ;  /* 0x000000cb0500720c */ /* 0x040fe40003f86270 */
[C---:B------:R-:W-:Y:S02]  /*47a0*/  ISETP.GE.AND P6, PT, R5.reuse, R202, PT ;  /* 0x000000ca0500720c */ /* 0x040fe40003fc6270 */
[----:B------:R-:W-:-:S02]  /*47b0*/  ISETP.LT.OR P4, PT, R5, R198, P4 ;  /* 0x000000c60500720c */ /* 0x000fc40002781670 */
[----:B------:R-:W-:Y:S01]  /*47c0*/  ISETP.GE.AND P1, PT, R5, R201, PT ;  /* 0x000000c90500720c */ /* 0x000fe20003f26270 */
[----:B-1----:R-:W-:Y:S01]  /*47d0*/  FMUL.FTZ R6, R11, UR16 ;  /* 0x000000100b067c20 */ /* 0x002fe20008410000 */
[----:B------:R-:W-:Y:S01]  /*47e0*/  FSEL R65, R98, -INF , !P4 ;  /* 0xff80000062417808 */ /* 0x000fe20006000000 */
[----:B------:R-:W-:Y:S01]  /*47f0*/  HMMA.16816.F32.BF16 R8, R12, R20, R72 ;  /* 0x000000140c08723c */ /* 0x000fe20000041848 */
[C---:B------:R-:W-:Y:S01]  /*4800*/  ISETP.GE.AND P4, PT, R5.reuse, R200, PT ;  /* 0x000000c80500720c */ /* 0x040fe20003f86270 */
[----:B------:R1:W3:Y:S01]  /*4810*/  MUFU.TANH R35, R6 ;  /* 0x0000000600237308 */ /* 0x0002e20000002400 */
[C---:B------:R-:W-:Y:S02]  /*4820*/  ISETP.LT.OR P6, PT, R5.reuse, R197, P6 ;  /* 0x000000c50500720c */ /* 0x040fe400037c1670 */
[C---:B------:R-:W-:Y:S02]  /*4830*/  ISETP.LT.OR P1, PT, R5.reuse, R199, P1 ;  /* 0x000000c70500720c */ /* 0x040fe40000f21670 */
[----:B------:R-:W-:Y:S01]  /*4840*/  ISETP.LT.OR P4, PT, R5, R196, P4 ;  /* 0x000000c40500720c */ /* 0x000fe20002781670 */
[----:B------:R-:W-:Y:S01]  /*4850*/  FMUL.FTZ R5, R24, UR16 ;  /* 0x0000001018057c20 */ /* 0x000fe20008410000 */
[----:B------:R-:W-:-:S02]  /*4860*/  FSEL R98, R175, -INF , !P5 ;  /* 0xff800000af627808 */ /* 0x000fc40006800000 */
[----:B------:R-:W-:Y:S01]  /*4870*/  FSEL R100, R100, -INF , !P6 ;  /* 0xff80000064647808 */ /* 0x000fe20007000000 */
[----:B------:R4:W3:Y:S01]  /*4880*/  MUFU.TANH R47, R5 ;  /* 0x00000005002f7308 */ /* 0x0008e20000002400 */
[C---:B------:R-:W-:Y:S02]  /*4890*/  ISETP.GE.AND P5, PT, R4.reuse, R202, PT ;  /* 0x000000ca0400720c */ /* 0x040fe40003fa6270 */
[C---:B------:R-:W-:Y:S02]  /*48a0*/  ISETP.GE.AND P6, PT, R4.reuse, R201, PT ;  /* 0x000000c90400720c */ /* 0x040fe40003fc6270 */
[C---:B------:R-:W-:Y:S02]  /*48b0*/  ISETP.LT.OR P5, PT, R4.reuse, R197, P5 ;  /* 0x000000c50400720c */ /* 0x040fe40002fa1670 */
[----:B------:R-:W-:Y:S01]  /*48c0*/  ISETP.LT.OR P6, PT, R4, R199, P6 ;  /* 0x000000c70400720c */ /* 0x000fe200037c1670 */
[----:B-1----:R-:W-:Y:S01]  /*48d0*/  FMUL.FTZ R6, R26, UR16 ;  /* 0x000000101a067c20 */ /* 0x002fe20008410000 */
[----:B------:R-:W-:Y:S01]  /*48e0*/  ISETP.LT.OR P3, PT, R4, R196, P3 ;  /* 0x000000c40400720c */ /* 0x000fe20001f61670 */
[----:B------:R-:W-:Y:S01]  /*48f0*/  VIADD R4, R3, 0x29 ;  /* 0x0000002903047836 */ /* 0x000fe20000000000 */
[----:B------:R-:W-:Y:S01]  /*4900*/  FSEL R119, R119, -INF , !P1 ;  /* 0xff80000077777808 */ /* 0x000fe20004800000 */
[----:B------:R1:W-:Y:S01]  /*4910*/  MUFU.TANH R70, R6 ;  /* 0x0000000600467308 */ /* 0x0003e20000002400 */
[----:B------:R-:W-:-:S02]  /*4920*/  FSEL R160, R160, -INF , !P0 ;  /* 0xff800000a0a07808 */ /* 0x000fc40004000000 */
[C---:B------:R-:W-:Y:S01]  /*4930*/  ISETP.GE.AND P1, PT, R4.reuse, R203, PT ;  /* 0x000000cb0400720c */ /* 0x040fe20003f26270 */
[----:B----4-:R-:W-:Y:S01]  /*4940*/  FMUL.FTZ R5, R25, UR16 ;  /* 0x0000001019057c20 */ /* 0x010fe20008410000 */
[C---:B------:R-:W-:Y:S02]  /*4950*/  ISETP.GE.AND P0, PT, R4.reuse, R202, PT ;  /* 0x000000ca0400720c */ /* 0x040fe40003f06270 */
[C---:B------:R-:W-:Y:S01]  /*4960*/  ISETP.LT.OR P1, PT, R4.reuse, R198, P1 ;  /* 0x000000c60400720c */ /* 0x040fe20000f21670 */
[----:B------:R4:W-:Y:S01]  /*4970*/  MUFU.TANH R99, R5 ;  /* 0x0000000500637308 */ /* 0x0009e20000002400 */
[----:B------:R-:W-:Y:S02]  /*4980*/  ISETP.LT.OR P0, PT, R4, R197, P0 ;  /* 0x000000c50400720c */ /* 0x000fe40000701670 */
[----:B------:R-:W-:Y:S02]  /*4990*/  FSEL R163, R163, -INF , !P3 ;  /* 0xff800000a3a37808 */ /* 0x000fe40005800000 */
[----:B------:R-:W-:-:S02]  /*49a0*/  FSEL R96, R96, -INF , !P5 ;  /* 0xff80000060607808 */ /* 0x000fc40006800000 */
[----:B------:R-:W-:Y:S01]  /*49b0*/  FSEL R60, R164, -INF , !P1 ;  /* 0xff800000a43c7808 */ /* 0x000fe20004800000 */
[----:B-1----:R-:W-:Y:S01]  /*49c0*/  FMUL.FTZ R6, R8, UR16 ;  /* 0x0000001008067c20 */ /* 0x002fe20008410000 */
[----:B------:R-:W-:Y:S02]  /*49d0*/  FSEL R162, R162, -INF , !P4 ;  /* 0xff800000a2a27808 */ /* 0x000fe40006000000 */
[----:B------:R-:W-:Y:S01]  /*49e0*/  FSEL R118, R118, -INF , !P6 ;  /* 0xff80000076767808 */ /* 0x000fe20007000000 */
[----:B------:R1:W3:Y:S01]  /*49f0*/  MUFU.TANH R62, R6 ;  /* 0x00000006003e7308 */ /* 0x0002e20000002400 */
[C---:B------:R-:W-:Y:S02]  /*4a00*/  ISETP.GE.AND P4, PT, R4.reuse, R201, PT ;  /* 0x000000c90400720c */ /* 0x040fe40003f86270 */
[C---:B------:R-:W-:Y:S01]  /*4a10*/  ISETP.GE.AND P6, PT, R4.reuse, R200, PT ;  /* 0x000000c80400720c */ /* 0x040fe20003fc6270 */
[----:B----4-:R-:W-:Y:S01]  /*4a20*/  FMUL.FTZ R5, R27, UR16 ;  /* 0x000000101b057c20 */ /* 0x010fe20008410000 */
[C---:B------:R-:W-:Y:S01]  /*4a30*/  ISETP.LT.OR P4, PT, R4.reuse, R199, P4 ;  /* 0x000000c70400720c */ /* 0x040fe20002781670 */
[----:B------:R-:W-:Y:S01]  /*4a40*/  HMMA.16816.F32.BF16 R24, R12, R22, R84 ;  /* 0x000000160c18723c */ /* 0x000fe20000041854 */
[----:B------:R-:W-:Y:S01]  /*4a50*/  ISETP.LT.OR P6, PT, R4, R196, P6 ;  /* 0x000000c40400720c */ /* 0x000fe200037c1670 */
[----:B------:R4:W3:Y:S01]  /*4a60*/  MUFU.TANH R72, R5 ;  /* 0x0000000500487308 */ /* 0x0008e20000002400 */
[----:B------:R-:W-:Y:S01]  /*4a70*/  VIADD R4, R3, 0x31 ;  /* 0x0000003103047836 */ /* 0x000fe20000000000 */
[----:B------:R-:W-:-:S02]  /*4a80*/  FSEL R59, R116, -INF , !P2 ;  /* 0xff800000743b7808 */ /* 0x000fc40005000000 */
[----:B------:R-:W-:Y:S01]  /*4a90*/  HMMA.16816.F32.BF16 R20, R16, R22, R48 ;  /* 0x000000161014723c */ /* 0x000fe20000041830 */
[----:B------:R-:W-:Y:S02]  /*4aa0*/  FSEL R87, R97, -INF , !P0 ;  /* 0xff80000061577808 */ /* 0x000fe40004000000 */
[----:B------:R-:W-:Y:S01]  /*4ab0*/  FSEL R116, R174, -INF , !P4 ;  /* 0xff800000ae747808 */ /* 0x000fe20006000000 */
[----:B-1----:R-:W-:Y:S01]  /*4ac0*/  FMUL.FTZ R6, R9, UR16 ;  /* 0x0000001009067c20 */ /* 0x002fe20008410000 */
[----:B------:R-:W-:Y:S02]  /*4ad0*/  FSEL R164, R173, -INF , !P6 ;  /* 0xff800000ada47808 */ /* 0x000fe40007000000 */
[C---:B------:R-:W-:Y:S01]  /*4ae0*/  ISETP.GE.AND P2, PT, R4.reuse, R203, PT ;  /* 0x000000cb0400720c */ /* 0x040fe20003f46270 */
[----:B------:R1:W3:Y:S01]  /*4af0*/  MUFU.TANH R43, R6 ;  /* 0x00000006002b7308 */ /* 0x0002e20000002400 */
[C---:B------:R-:W-:Y:S02]  /*4b00*/  ISETP.GE.AND P4, PT, R4.reuse, R202, PT ;  /* 0x000000ca0400720c */ /* 0x040fe40003f86270 */
[C---:B------:R-:W-:Y:S01]  /*4b10*/  ISETP.GE.AND P6, PT, R4.reuse, R201, PT ;  /* 0x000000c90400720c */ /* 0x040fe20003fc6270 */
[----:B----4-:R-:W-:Y:S01]  /*4b20*/  VIADD R5, R3, 0x30 ;  /* 0x0000003003057836 */ /* 0x010fe20000000000 */
[----:B------:R-:W-:-:S02]  /*4b30*/  ISETP.LT.OR P2, PT, R4, R198, P2 ;  /* 0x000000c60400720c */ /* 0x000fc40001741670 */
[----:B------:R-:W-:Y:S02]  /*4b40*/  ISETP.LT.OR P4, PT, R4, R197, P4 ;  /* 0x000000c50400720c */ /* 0x000fe40002781670 */
[C---:B------:R-:W-:Y:S02]  /*4b50*/  ISETP.GE.AND P3, PT, R5.reuse, R203, PT ;  /* 0x000000cb0500720c */ /* 0x040fe40003f66270 */
[C---:B------:R-:W-:Y:S02]  /*4b60*/  ISETP.GE.AND P5, PT, R5.reuse, R202, PT ;  /* 0x000000ca0500720c */ /* 0x040fe40003fa6270 */
[C---:B------:R-:W-:Y:S02]  /*4b70*/  ISETP.GE.AND P1, PT, R5.reuse, R201, PT ;  /* 0x000000c90500720c */ /* 0x040fe40003f26270 */
[C---:B------:R-:W-:Y:S01]  /*4b80*/  ISETP.GE.AND P0, PT, R5.reuse, R200, PT ;  /* 0x000000c80500720c */ /* 0x040fe20003f06270 */
[----:B-1----:R-:W-:Y:S01]  /*4b90*/  FMUL.FTZ R6, R10, UR16 ;  /* 0x000000100a067c20 */ /* 0x002fe20008410000 */
[----:B------:R-:W-:-:S02]  /*4ba0*/  ISETP.LT.OR P3, PT, R5, R198, P3 ;  /* 0x000000c60500720c */ /* 0x000fc40001f61670 */
[C---:B------:R-:W-:Y:S01]  /*4bb0*/  ISETP.LT.OR P5, PT, R5.reuse, R197, P5 ;  /* 0x000000c50500720c */ /* 0x040fe20002fa1670 */
[----:B------:R1:W4:Y:S01]  /*4bc0*/  MUFU.TANH R55, R6 ;  /* 0x0000000600377308 */ /* 0x0003220000002400 */
[CC--:B------:R-:W-:Y:S02]  /*4bd0*/  ISETP.LT.OR P1, PT, R5.reuse, R199.reuse, P1 ;  /* 0x000000c70500720c */ /* 0x0c0fe40000f21670 */
[----:B------:R-:W-:Y:S01]  /*4be0*/  ISETP.LT.OR P0, PT, R5, R196, P0 ;  /* 0x000000c40500720c */ /* 0x000fe20000701670 */
[----:B------:R-:W-:Y:S01]  /*4bf0*/  FMUL.FTZ R5, R11, UR16 ;  /* 0x000000100b057c20 */ /* 0x000fe20008410000 */
[----:B------:R-:W-:Y:S01]  /*4c00*/  FSEL R58, R117, -INF , !P3 ;  /* 0xff800000753a7808 */ /* 0x000fe20005800000 */
[----:B------:R-:W5:Y:S01]  /*4c10*/  LDSM.16.M88.4 R8, [R188+0x1800] ;  /* 0x00180000bc08783b */ /* 0x000f620000000200 */
[C---:B------:R-:W-:Y:S01]  /*4c20*/  ISETP.LT.OR P6, PT, R4.reuse, R199, P6 ;  /* 0x000000c70400720c */ /* 0x040fe200037c1670 */
[----:B------:R2:W4:Y:S01]  /*4c30*/  MUFU.TANH R63, R5 ;  /* 0x00000005003f7308 */ /* 0x0005220000002400 */
[----:B------:R-:W-:-:S02]  /*4c40*/  ISETP.GE.AND P3, PT, R4, R200, PT ;  /* 0x000000c80400720c */ /* 0x000fc40003f66270 */
[----:B------:R-:W-:Y:S02]  /*4c50*/  FSEL R56, R172, -INF , !P2 ;  /* 0xff800000ac387808 */ /* 0x000fe40005000000 */
[----:B------:R-:W-:Y:S02]  /*4c60*/  FSEL R85, R166, -INF , !P4 ;  /* 0xff800000a6557808 */ /* 0x000fe40006000000 */
[----:B------:R-:W-:Y:S01]  /*4c70*/  FSEL R114, R114, -INF , !P1 ;  /* 0xff80000072727808 */ /* 0x000fe20004800000 */
[----:B-1----:R-:W-:Y:S01]  /*4c80*/  FMUL.FTZ R6, R24, UR16 ;  /* 0x0000001018067c20 */ /* 0x002fe20008410000 */
[----:B------:R-:W-:Y:S02]  /*4c90*/  FSEL R115, R115, -INF , !P6 ;  /* 0xff80000073737808 */ /* 0x000fe40007000000 */
[----:B------:R-:W-:Y:S01]  /*4ca0*/  ISETP.LT.OR P3, PT, R4, R196, P3 ;  /* 0x000000c40400720c */ /* 0x000fe20001f61670 */
[----:B------:R1:W4:Y:S01]  /*4cb0*/  MUFU.TANH R46, R6 ;  /* 0x00000006002e7308 */ /* 0x0003220000002400 */
[----:B------:R-:W-:Y:S01]  /*4cc0*/  VIADD R4, R3, 0x39 ;  /* 0x0000003903047836 */ /* 0x000fe20000000000 */
[----:B------:R-:W-:Y:S01]  /*4cd0*/  FSEL R84, R167, -INF , !P5 ;  /* 0xff800000a7547808 */ /* 0x000fe20006800000 */
[----:B--2---:R-:W-:Y:S01]  /*4ce0*/  VIADD R5, R3, 0x38 ;  /* 0x0000003803057836 */ /* 0x004fe20000000000 */
[----:B------:R-:W-:-:S02]  /*4cf0*/  FSEL R165, R165, -INF , !P0 ;  /* 0xff800000a5a57808 */ /* 0x000fc40004000000 */
[-C--:B------:R-:W-:Y:S02]  /*4d00*/  ISETP.GE.AND P5, PT, R4, R203.reuse, PT ;  /* 0x000000cb0400720c */ /* 0x080fe40003fa6270 */
[C---:B------:R-:W-:Y:S02]  /*4d10*/  ISETP.GE.AND P2, PT, R5.reuse, R203, PT ;  /* 0x000000cb0500720c */ /* 0x040fe40003f46270 */
[C---:B------:R-:W-:Y:S02]  /*4d20*/  ISETP.GE.AND P4, PT, R5.reuse, R202, PT ;  /* 0x000000ca0500720c */ /* 0x040fe40003f86270 */
[C---:B------:R-:W-:Y:S02]  /*4d30*/  ISETP.GE.AND P1, PT, R5.reuse, R201, PT ;  /* 0x000000c90500720c */ /* 0x040fe40003f26270 */
[C---:B------:R-:W-:Y:S01]  /*4d40*/  ISETP.GE.AND P6, PT, R5.reuse, R200, PT ;  /* 0x000000c80500720c */ /* 0x040fe20003fc6270 */
[----:B-1----:R-:W-:Y:S01]  /*4d50*/  FMUL.FTZ R6, R26, UR16 ;  /* 0x000000101a067c20 */ /* 0x002fe20008410000 */
[----:B------:R-:W-:-:S02]  /*4d60*/  ISETP.LT.OR P2, PT, R5, R198, P2 ;  /* 0x000000c60500720c */ /* 0x000fc40001741670 */
[C---:B------:R-:W-:Y:S01]  /*4d70*/  ISETP.LT.OR P4, PT, R5.reuse, R197, P4 ;  /* 0x000000c50500720c */ /* 0x040fe20002781670 */
[----:B------:R1:W-:Y:S01]  /*4d80*/  MUFU.TANH R42, R6 ;  /* 0x00000006002a7308 */ /* 0x0003e20000002400 */
[C---:B------:R-:W-:Y:S02]  /*4d90*/  ISETP.LT.OR P1, PT, R5.reuse, R199, P1 ;  /* 0x000000c70500720c */ /* 0x040fe40000f21670 */
[----:B------:R-:W-:Y:S01]  /*4da0*/  ISETP.LT.OR P6, PT, R5, R196, P6 ;  /* 0x000000c40500720c */ /* 0x000fe200037c1670 */
[----:B------:R-:W-:Y:S01]  /*4db0*/  FMUL.FTZ R5, R27, UR16 ;  /* 0x000000101b057c20 */ /* 0x000fe20008410000 */
[C---:B------:R-:W-:Y:S02]  /*4dc0*/  ISETP.GE.AND P0, PT, R4.reuse, R202, PT ;  /* 0x000000ca0400720c */ /* 0x040fe40003f06270 */
[C---:B------:R-:W-:Y:S01]  /*4dd0*/  ISETP.LT.OR P5, PT, R4.reuse, R198, P5 ;  /* 0x000000c60400720c */ /* 0x040fe20002fa1670 */
[----:B------:R2:W-:Y:S01]  /*4de0*/  MUFU.TANH R86, R5 ;  /* 0x0000000500567308 */ /* 0x0005e20000002400 */
[----:B------:R-:W-:-:S02]  /*4df0*/  ISETP.LT.OR P0, PT, R4, R197, P0 ;  /* 0x000000c50400720c */ /* 0x000fc40000701670 */
[----:B------:R-:W-:Y:S02]  /*4e00*/  FSEL R166, R30, -INF , !P3 ;  /* 0xff8000001ea67808 */ /* 0x000fe40005800000 */
[----:B------:R-:W-:Y:S02]  /*4e10*/  FSEL R117, R28, -INF , !P1 ;  /* 0xff8000001c757808 */ /* 0x000fe40004800000 */
[----:B------:R-:W-:Y:S01]  /*4e20*/  FSEL R167, R29, -INF , !P6 ;  /* 0xff8000001da77808 */ /* 0x000fe20007000000 */
[----:B-1----:R-:W-:Y:S01]  /*4e30*/  FMUL.FTZ R6, R25, UR16 ;  /* 0x0000001019067c20 */ /* 0x002fe20008410000 */
[----:B-----5:R-:W-:Y:S01]  /*4e40*/  HMMA.16816.F32.BF16 R28, R16, R8, R80 ;  /* 0x00000008101c723c */ /* 0x020fe20000041850 */
[----:B------:R-:W-:Y:S02]  /*4e50*/  FSEL R53, R78, -INF , !P2 ;  /* 0xff8000004e357808 */ /* 0x000fe40005000000 */
[----:B------:R1:W-:Y:S01]  /*4e60*/  MUFU.TANH R97, R6 ;  /* 0x0000000600617308 */ /* 0x0003e20000002400 */
[----:B------:R-:W-:-:S02]  /*4e70*/  FSEL R78, R41, -INF , !P4 ;  /* 0xff800000294e7808 */ /* 0x000fc40006000000 */
[----:B------:R-:W-:Y:S01]  /*4e80*/  FSEL R54, R54, -INF , !P5 ;  /* 0xff80000036367808 */ /* 0x000fe20006800000 */
[----:B--2---:R-:W-:Y:S01]  /*4e90*/  VIADD R5, R3, 0x40 ;  /* 0x0000004003057836 */ /* 0x004fe20000000000 */
[----:B------:R-:W-:Y:S01]  /*4ea0*/  FSEL R80, R34, -INF , !P0 ;  /* 0xff80000022507808 */ /* 0x000fe20004000000 */
[----:B------:R-:W-:Y:S01]  /*4eb0*/  HMMA.16816.F32.BF16 R24, R12, R8, R108 ;  /* 0x000000080c18723c */ /* 0x000fe2000004186c */
[----:B------:R-:W-:Y:S02]  /*4ec0*/  ISETP.GE.AND P3, PT, R4, R201, PT ;  /* 0x000000c90400720c */ /* 0x000fe40003f66270 */
[C---:B------:R-:W-:Y:S02]  /*4ed0*/  ISETP.GE.AND P6, PT, R5.reuse, R203, PT ;  /* 0x000000cb0500720c */ /* 0x040fe40003fc6270 */
[C---:B------:R-:W-:Y:S02]  /*4ee0*/  ISETP.GE.AND P4, PT, R5.reuse, R202, PT ;  /* 0x000000ca0500720c */ /* 0x040fe40003f86270 */
[----:B------:R-:W-:-:S02]  /*4ef0*/  ISETP.GE.AND P5, PT, R5, R201, PT ;  /* 0x000000c90500720c */ /* 0x000fc40003fa6270 */
[C---:B------:R-:W-:Y:S01]  /*4f00*/  ISETP.GE.AND P0, PT, R5.reuse, R200, PT ;  /* 0x000000c80500720c */ /* 0x040fe20003f06270 */
[----:B-1----:R-:W-:Y:S01]  /*4f10*/  FMUL.FTZ R6, R20, UR16 ;  /* 0x0000001014067c20 */ /* 0x002fe20008410000 */
[C---:B------:R-:W-:Y:S02]  /*4f20*/  ISETP.LT.OR P6, PT, R5.reuse, R198, P6 ;  /* 0x000000c60500720c */ /* 0x040fe400037c1670 */
[C---:B------:R-:W-:Y:S01]  /*4f30*/  ISETP.LT.OR P4, PT, R5.reuse, R197, P4 ;  /* 0x000000c50500720c */ /* 0x040fe20002781670 */
[----:B------:R1:W-:Y:S01]  /*4f40*/  MUFU.TANH R40, R6 ;  /* 0x0000000600287308 */ /* 0x0003e20000002400 */
[-C--:B------:R-:W-:Y:S01]  /*4f50*/  ISETP.LT.OR P5, PT, R5, R199.reuse, P5 ;  /* 0x000000c70500720c */ /* 0x080fe20002fa1670 */
[----:B------:R-:W-:Y:S01]  /*4f60*/  FMUL.FTZ R8, R29, UR16 ;  /* 0x000000101d087c20 */ /* 0x000fe20008410000 */
[----:B------:R-:W-:Y:S01]  /*4f70*/  ISETP.LT.OR P0, PT, R5, R196, P0 ;  /* 0x000000c40500720c */ /* 0x000fe20000701670 */
[----:B------:R-:W-:Y:S01]  /*4f80*/  FMUL.FTZ R5, R23, UR16 ;  /* 0x0000001017057c20 */ /* 0x000fe20008410000 */
[----:B------:R-:W-:Y:S01]  /*4f90*/  ISETP.GE.AND P1, PT, R4, R200, PT ;  /* 0x000000c80400720c */ /* 0x000fe20003f26270 */
[----:B------:R-:W-:Y:S01]  /*4fa0*/  FMUL.FTZ R7, R30, UR16 ;  /* 0x000000101e077c20 */ /* 0x000fe20008410000 */
[C---:B------:R-:W-:Y:S01]  /*4fb0*/  ISETP.LT.OR P3, PT, R4.reuse, R199, P3 ;  /* 0x000000c70400720c */ /* 0x040fe20001f61670 */
[----:B------:R2:W-:Y:S01]  /*4fc0*/  MUFU.TANH R38, R5 ;  /* 0x0000000500267308 */ /* 0x0005e20000002400 */
[----:B------:R-:W-:Y:S01]  /*4fd0*/  ISETP.LT.OR P1, PT, R4, R196, P1 ;  /* 0x000000c40400720c */ /* 0x000fe20000f21670 */
[----:B------:R-:W-:Y:S01]  /*4fe0*/  VIADD R4, R3, 0x41 ;  /* 0x0000004103047836 */ /* 0x000fe20000000000 */
[----:B------:R-:W-:-:S02]  /*4ff0*/  FSEL R83, R161, -INF , !P3 ;  /* 0xff800000a1537808 */ /* 0x000fc40005800000 */
[----:B------:R-:W-:Y:S02]  /*5000*/  FSEL R158, R158, -INF , !P1 ;  /* 0xff8000009e9e7808 */ /* 0x000fe40004800000 */
[----:B------:R-:W-:Y:S01]  /*5010*/  ISETP.GE.AND P2, PT, R4, R203, PT ;  /* 0x000000cb0400720c */ /* 0x000fe20003f46270 */
[----:B------:R5:W-:Y:S01]  /*5020*/  MUFU.TANH R34, R7 ;  /* 0x0000000700227308 */ /* 0x000be20000002400 */
[----:B-1----:R-:W-:Y:S01]  /*5030*/  FMUL.FTZ R6, R22, UR16 ;  /* 0x0000001016067c20 */ /* 0x002fe20008410000 */
[C---:B------:R-:W-:Y:S02]  /*5040*/  ISETP.GE.AND P3, PT, R4.reuse, R202, PT ;  /* 0x000000ca0400720c */ /* 0x040fe40003f66270 */
[C---:B------:R-:W-:Y:S02]  /*5050*/  ISETP.GE.AND P1, PT, R4.reuse, R201, PT ;  /* 0x000000c90400720c */ /* 0x040fe40003f26270 */
[----:B------:R-:W-:Y:S02]  /*5060*/  ISETP.LT.OR P2, PT, R4, R198, P2 ;  /* 0x000000c60400720c */ /* 0x000fe40001741670 */
[----:B------:R1:W4:Y:S01]  /*5070*/  MUFU.TANH R39, R6 ;  /* 0x0000000600277308 */ /* 0x0003220000002400 */
[----:B--2---:R-:W-:Y:S01]  /*5080*/  FMUL.FTZ R5, R28, UR16 ;  /* 0x000000101c057c20 */ /* 0x004fe20008410000 */
[----:B------:R-:W-:-:S02]  /*5090*/  ISETP.LT.OR P3, PT, R4, R197, P3 ;  /* 0x000000c50400720c */ /* 0x000fc40001f61670 */
[----:B------:R-:W-:Y:S02]  /*50a0*/  ISETP.LT.OR P1, PT, R4, R199, P1 ;  /* 0x000000c70400720c */ /* 0x000fe40000f21670 */
[----:B------:R-:W-:Y:S02]  /*50b0*/  FSEL R52, R52, -INF , !P6 ;  /* 0xff80000034347808 */ /* 0x000fe40007000000 */
[----:B------:R2:W-:Y:S01]  /*50c0*/  MUFU.TANH R41, R5 ;  /* 0x0000000500297308 */ /* 0x0005e20000002400 */
[----:B------:R-:W-:Y:S01]  /*50d0*/  ISETP.GE.AND P6, PT, R4, R200, PT ;  /* 0x000000c80400720c */ /* 0x000fe20003fc6270 */
[----:B-----5:R-:W-:Y:S01]  /*50e0*/  FMUL.FTZ R7, R26, UR16 ;  /* 0x000000101a077c20 */ /* 0x020fe20008410000 */
[----:B------:R-:W-:Y:S02]  /*50f0*/  FSEL R51, R141, -INF , !P2 ;  /* 0xff8000008d337808 */ /* 0x000fe40005000000 */
[----:B------:R-:W-:Y:S02]  /*5100*/  FSEL R79, R79, -INF , !P3 ;  /* 0xff8000004f4f7808 */ /* 0x000fe40005800000 */
[----:B------:R-:W-:Y:S01]  /*5110*/  FSEL R81, R125, -INF , !P5 ;  /* 0xff8000007d517808 */ /* 0x000fe20006800000 */
[----:B------:R-:W-:Y:S01]  /*5120*/  MUFU.TANH R36, R8 ;  /* 0x0000000800247308 */ /* 0x000fe20000002400 */
[----:B-1----:R-:W-:Y:S01]  /*5130*/  FMUL.FTZ R6, R21, UR16 ;  /* 0x0000001015067c20 */ /* 0x002fe20008410000 */
[----:B------:R-:W-:Y:S01]  /*5140*/  FSEL R82, R57, -INF , !P1 ;  /* 0xff80000039527808 */ /* 0x000fe20004800000 */
[----:B------:R-:W1:Y:S01]  /*5150*/  LDSM.16.M88.4 R20, [R188+0x1c00] ;  /* 0x001c0000bc14783b */ /* 0x000e620000000200 */
[----:B------:R-:W-:Y:S01]  /*5160*/  ISETP.LT.OR P6, PT, R4, R196, P6 ;  /* 0x000000c40400720c */ /* 0x000fe200037c1670 */
[----:B------:R-:W-:Y:S01]  /*5170*/  VIADD R4, R3, 0x49 ;  /* 0x0000004903047836 */ /* 0x000fe20000000000 */
[----:B------:R-:W-:Y:S01]  /*5180*/  FSEL R74, R136, -INF , !P4 ;  /* 0xff800000884a7808 */ /* 0x000fe20006000000 */
[----:B------:R-:W-:-:S04]  /*5190*/  DEPBAR.LE SB0, 0x0 ;  /* 0x000080000000791a */ /* 0x000fc80000000000 */
[----:B------:R5:W4:Y:S01]  /*51a0*/  MUFU.TANH R37, R6 ;  /* 0x0000000600257308 */ /* 0x000b220000002400 */
[----:B--2---:R-:W-:Y:S01]  /*51b0*/  VIADD R5, R3, 0x48 ;  /* 0x0000004803057836 */ /* 0x004fe20000000000 */
[----:B------:R-:W-:Y:S02]  /*51c0*/  FSEL R125, R113, -INF , !P0 ;  /* 0xff800000717d7808 */ /* 0x000fe40004000000 */
[-C--:B------:R-:W-:Y:S02]  /*51d0*/  ISETP.GE.AND P4, PT, R4, R203.reuse, PT ;  /* 0x000000cb0400720c */ /* 0x080fe40003f86270 */
[C---:B------:R-:W-:Y:S02]  /*51e0*/  ISETP.GE.AND P2, PT, R5.reuse, R203, PT ;  /* 0x000000cb0500720c */ /* 0x040fe40003f46270 */
[C---:B------:R-:W-:Y:S02]  /*51f0*/  ISETP.GE.AND P3, PT, R5.reuse, R202, PT ;  /* 0x000000ca0500720c */ /* 0x040fe40003f66270 */
[----:B------:R-:W-:-:S02]  /*5200*/  ISETP.GE.AND P5, PT, R5, R201, PT ;  /* 0x000000c90500720c */ /* 0x000fc40003fa6270 */
[C---:B------:R-:W-:Y:S02]  /*5210*/  ISETP.GE.AND P1, PT, R5.reuse, R200, PT ;  /* 0x000000c80500720c */ /* 0x040fe40003f26270 */
[C---:B------:R-:W-:Y:S02]  /*5220*/  ISETP.LT.OR P2, PT, R5.reuse, R198, P2 ;  /* 0x000000c60500720c */ /* 0x040fe40001741670 */
[----:B------:R-:W-:Y:S01]  /*5230*/  ISETP.LT.OR P3, PT, R5, R197, P3 ;  /* 0x000000c50500720c */ /* 0x000fe20001f61670 */
[----:B-----5:R-:W-:Y:S01]  /*5240*/  FMUL.FTZ R6, R31, UR16 ;  /* 0x000000101f067c20 */ /* 0x020fe20008410000 */
[C---:B------:R-:W-:Y:S02]  /*5250*/  ISETP.LT.OR P5, PT, R5.reuse, R199, P5 ;  /* 0x000000c70500720c */ /* 0x040fe40002fa1670 */
[----:B------:R-:W-:Y:S01]  /*5260*/  ISETP.LT.OR P1, PT, R5, R196, P1 ;  /* 0x000000c40500720c */ /* 0x000fe20000f21670 */
[----:B------:R2:W-:Y:S01]  /*5270*/  MUFU.TANH R57, R6 ;  /* 0x0000000600397308 */ /* 0x0005e20000002400 */
[----:B------:R-:W-:Y:S01]  /*5280*/  FMUL.FTZ R5, R24, UR16 ;  /* 0x0000001018057c20 */ /* 0x000fe20008410000 */
[----:B------:R-:W-:-:S02]  /*5290*/  ISETP.GE.AND P0, PT, R4, R202, PT ;  /* 0x000000ca0400720c */ /* 0x000fc40003f06270 */
[----:B------:R-:W-:Y:S02]  /*52a0*/  FSEL R108, R33, -INF , !P5 ;  /* 0xff800000216c7808 */ /* 0x000fe40006800000 */
[----:B------:R-:W-:Y:S02]  /*52b0*/  FSEL R161, R44, -INF , !P6 ;  /* 0xff8000002ca17808 */ /* 0x000fe40007000000 */
[----:B------:R5:W4:Y:S01]  /*52c0*/  MUFU.TANH R33, R5 ;  /* 0x0000000500217308 */ /* 0x000b220000002400 */
[C---:B------:R-:W-:Y:S01]  /*52d0*/  ISETP.LT.OR P4, PT, R4.reuse, R198, P4 ;  /* 0x000000c60400720c */ /* 0x040fe20002781670 */
[----:B-1----:R-:W-:Y:S01]  /*52e0*/  HMMA.16816.F32.BF16 R28, R16, R20, R92 ;  /* 0x00000014101c723c */ /* 0x002fe2000004185c */
[C---:B------:R-:W-:Y:S02]  /*52f0*/  ISETP.LT.OR P0, PT, R4.reuse, R197, P0 ;  /* 0x000000c50400720c */ /* 0x040fe40000701670 */
[C---:B------:R-:W-:Y:S02]  /*5300*/  ISETP.GE.AND P6, PT, R4.reuse, R201, PT ;  /* 0x000000c90400720c */ /* 0x040fe40003fc6270 */
[----:B------:R-:W-:Y:S01]  /*5310*/  ISETP.GE.AND P5, PT, R4, R200, PT ;  /* 0x000000c80400720c */ /* 0x000fe20003fa6270 */
[----:B--2---:R-:W-:Y:S01]  /*5320*/  FMUL.FTZ R6, R25, UR16 ;  /* 0x0000001019067c20 */ /* 0x004fe20008410000 */
[----:B------:R-:W-:-:S02]  /*5330*/  FSEL R141, R68, -INF , !P1 ;  /* 0xff800000448d7808 */ /* 0x000fc40004800000 */
[----:B------:R-:W-:Y:S01]  /*5340*/  FSEL R73, R61, -INF , !P3 ;  /* 0xff8000003d497808 */ /* 0x000fe20005800000 */
[----:B------:R1:W-:Y:S01]  /*5350*/  MUFU.TANH R44, R6 ;  /* 0x00000006002c7308 */ /* 0x0003e20000002400 */
[----:B------:R-:W-:Y:S02]  /*5360*/  FSEL R49, R45, -INF , !P4 ;  /* 0xff8000002d317808 */ /* 0x000fe40006000000 */
[----:B---3--:R-:W-:Y:S01]  /*5370*/  FSEL R75, R35, -INF , !P0 ;  /* 0xff800000234b7808 */ /* 0x008fe20004000000 */
[C---:B-----5:R-:W-:Y:S01]  /*5380*/  VIADD R5, R3.reuse, 0x50 ;  /* 0x0000005003057836 */ /* 0x060fe20000000000 */
[C---:B------:R-:W-:Y:S02]  /*5390*/  ISETP.LT.OR P6, PT, R4.reuse, R199, P6 ;  /* 0x000000c70400720c */ /* 0x040fe400037c1670 */
[----:B------:R-:W-:Y:S01]  /*53a0*/  ISETP.LT.OR P5, PT, R4, R196, P5 ;  /* 0x000000c40400720c */ /* 0x000fe20002fa1670 */
[----:B------:R-:W-:Y:S01]  /*53b0*/  VIADD R4, R3, 0x51 ;  /* 0x0000005103047836 */ /* 0x000fe20000000000 */
[----:B------:R-:W-:-:S02]  /*53c0*/  ISETP.GE.AND P1, PT, R5, R203, PT ;  /* 0x000000cb0500720c */ /* 0x000fc40003f26270 */
[C---:B------:R-:W-:Y:S02]  /*53d0*/  ISETP.GE.AND P3, PT, R5.reuse, R202, PT ;  /* 0x000000ca0500720c */ /* 0x040fe40003f66270 */
[C---:B------:R-:W-:Y:S02]  /*53e0*/  ISETP.GE.AND P4, PT, R5.reuse, R201, PT ;  /* 0x000000c90500720c */ /* 0x040fe40003f86270 */
[----:B------:R-:W-:Y:S01]  /*53f0*/  ISETP.GE.AND P0, PT, R5, R200, PT ;  /* 0x000000c80500720c */ /* 0x000fe20003f06270 */
[----:B-1----:R-:W-:Y:S01]  /*5400*/  FMUL.FTZ R6, R27, UR16 ;  /* 0x000000101b067c20 */ /* 0x002fe20008410000 */
[C---:B------:R-:W-:Y:S01]  /*5410*/  ISETP.LT.OR P1, PT, R5.reuse, R198, P1 ;  /* 0x000000c60500720c */ /* 0x040fe20000f21670 */
[----:B------:R-:W-:Y:S01]  /*5420*/  HMMA.16816.F32.BF16 R24, R12, R20, R128 ;  /* 0x000000140c18723c */ /* 0x000fe20000041880 */
[C---:B------:R-:W-:Y:S01]  /*5430*/  ISETP.LT.OR P3, PT, R5.reuse, R197, P3 ;  /* 0x000000c50500720c */ /* 0x040fe20001f61670 */
[----:B------:R1:W-:Y:S01]  /*5440*/  MUFU.TANH R35, R6 ;  /* 0x0000000600237308 */ /* 0x0003e20000002400 */
[----:B------:R-:W-:-:S02]  /*5450*/  ISETP.LT.OR P4, PT, R5, R199, P4 ;  /* 0x000000c70500720c */ /* 0x000fc40002781670 */
[----:B------:R-:W-:Y:S01]  /*5460*/  ISETP.LT.OR P0, PT, R5, R196, P0 ;  /* 0x000000c40500720c */ /* 0x000fe20000701670 */
[----:B------:R-:W-:Y:S01]  /*5470*/  FMUL.FTZ R5, R28, UR16 ;  /* 0x000000101c057c20 */ /* 0x000fe20008410000 */
[----:B------:R-:W-:Y:S02]  /*5480*/  FSEL R48, R32, -INF , !P2 ;  /* 0xff80000020307808 */ /* 0x000fe40005000000 */
[----:B------:R-:W-:Y:S01]  /*5490*/  FSEL R93, R132, -INF , !P6 ;  /* 0xff800000845d7808 */ /* 0x000fe20007000000 */
[----:B------:R2:W3:Y:S01]  /*54a0*/  MUFU.TANH R32, R7 ;  /* 0x0000000700207308 */ /* 0x0004e20000002400 */
[----:B------:R-:W-:Y:S02]  /*54b0*/  FSEL R127, R127, -INF , !P5 ;  /* 0xff8000007f7f7808 */ /* 0x000fe40006800000 */
[----:B------:R-:W-:Y:S02]  /*54c0*/  FSEL R47, R47, -INF , !P1 ;  /* 0xff8000002f2f7808 */ /* 0x000fe40004800000 */
[----:B------:R-:W-:-:S02]  /*54d0*/  ISETP.GE.AND P2, PT, R4, R203, PT ;  /* 0x000000cb0400720c */ /* 0x000fc40003f46270 */
[C---:B------:R-:W-:Y:S01]  /*54e0*/  ISETP.GE.AND P6, PT, R4.reuse, R202, PT ;  /* 0x000000ca0400720c */ /* 0x040fe20003fc6270 */
[----:B------:R5:W-:Y:S01]  /*54f0*/  MUFU.TANH R61, R5 ;  /* 0x00000005003d7308 */ /* 0x000be20000002400 */
[C---:B------:R-:W-:Y:S01]  /*5500*/  ISETP.GE.AND P5, PT, R4.reuse, R201, PT ;  /* 0x000000c90400720c */ /* 0x040fe20003fa6270 */
[----:B-1----:R-:W-:Y:S01]  /*5510*/  FMUL.FTZ R6, R31, UR16 ;  /* 0x000000101f067c20 */ /* 0x002fe20008410000 */
[C---:B------:R-:W-:Y:S02]  /*5520*/  ISETP.GE.AND P1, PT, R4.reuse, R200, PT ;  /* 0x000000c80400720c */ /* 0x040fe40003f26270 */
[C---:B------:R-:W-:Y:S02]  /*5530*/  ISETP.LT.OR P2, PT, R4.reuse, R198, P2 ;  /* 0x000000c60400720c */ /* 0x040fe40001741670 */
[----:B------:R-:W-:Y:S01]  /*5540*/  ISETP.LT.OR P6, PT, R4, R197, P6 ;  /* 0x000000c50400720c */ /* 0x000fe200037c1670 */
[----:B--2---:R-:W-:Y:S01]  /*5550*/  FMUL.FTZ R7, R30, UR16 ;  /* 0x000000101e077c20 */ /* 0x004fe20008410000 */
[----:B------:R-:W-:-:S02]  /*5560*/  ISETP.LT.OR P5, PT, R4, R199, P5 ;  /* 0x000000c70400720c */ /* 0x000fc40002fa1670 */
[----:B------:R-:W-:Y:S01]  /*5570*/  ISETP.LT.OR P1, PT, R4, R196, P1 ;  /* 0x000000c40400720c */ /* 0x000fe20000f21670 */
[----:B------:R-:W-:Y:S01]  /*5580*/  VIADD R4, R3, 0x58 ;  /* 0x0000005803047836 */ /* 0x000fe20000000000 */
[----:B------:R-:W-:Y:S01]  /*5590*/  FSEL R92, R62, -INF , !P4 ;  /* 0xff8000003e5c7808 */ /* 0x000fe20006000000 */
[----:B------:R-:W-:Y:S01]  /*55a0*/  MUFU.TANH R50, R7 ;  /* 0x0000000700327308 */ /* 0x000fe20000002400 */
[----:B------:R-:W-:Y:S01]  /*55b0*/  FSEL R45, R99, -INF , !P2 ;  /* 0xff800000632d7808 */ /* 0x000fe20005000000 */
[----:B-----5:R-:W-:Y:S01]  /*55c0*/  FMUL.FTZ R5, R29, UR16 ;  /* 0x000000101d057c20 */ /* 0x020fe20008410000 */
[----:B------:R-:W-:Y:S01]  /*55d0*/  ISETP.GE.AND P4, PT, R4, R201, PT ;  /* 0x000000c90400720c */ /* 0x000fe20003f86270 */
[-C--:B------:R-:W-:Y:S01]  /*55e0*/  HMMA.16816.F32.BF16 R28, R12, R10.reuse, R148 ;  /* 0x0000000a0c1c723c */ /* 0x080fe20000041894 */
[----:B------:R-:W-:Y:S02]  /*55f0*/  FSEL R72, R72, -INF , !P6 ;  /* 0xff80000048487808 */ /* 0x000fe40007000000 */
[----:B------:R-:W-:Y:S01]  /*5600*/  FSEL R99, R43, -INF , !P5 ;  /* 0xff8000002b637808 */ /* 0x000fe20006800000 */
[----:B------:R1:W-:Y:S01]  /*5610*/  MUFU.TANH R62, R6 ;  /* 0x00000006003e7308 */ /* 0x0003e20000002400 */
[C---:B------:R-:W-:Y:S01]  /*5620*/  ISETP.LT.OR P4, PT, R4.reuse, R199, P4 ;  /* 0x000000c70400720c */ /* 0x040fe20002781670 */
[----:B------:R-:W-:Y:S01]  /*5630*/  HMMA.16816.F32.BF16 R8, R16, R10, R120 ;  /* 0x0000000a1008723c */ /* 0x000fe20000041878 */
[----:B------:R-:W-:-:S02]  /*5640*/  ISETP.GE.AND P2, PT, R4, R203, PT ;  /* 0x000000cb0400720c */ /* 0x000fc40003f46270 */
[C---:B------:R-:W-:Y:S02]  /*5650*/  ISETP.GE.AND P6, PT, R4.reuse, R202, PT ;  /* 0x000000ca0400720c */ /* 0x040fe40003fc6270 */
[----:B------:R-:W-:Y:S01]  /*5660*/  ISETP.GE.AND P5, PT, R4, R200, PT ;  /* 0x000000c80400720c */ /* 0x000fe20003fa6270 */
[----:B------:R2:W-:Y:S01]  /*5670*/  MUFU.TANH R68, R5 ;  /* 0x0000000500447308 */ /* 0x0005e20000002400 */
[----:B------:R-:W-:Y:S01]  /*5680*/  FSEL R70, R70, -INF , !P3 ;  /* 0xff80000046467808 */ /* 0x000fe20005800000 */
[-C--:B------:R-:W-:Y:S01]  /*5690*/  HMMA.16816.F32.BF16 R16, R16, R22.reuse, R144 ;  /* 0x000000161010723c */ /* 0x080fe20000041890 */
[----:B----4-:R-:W-:Y:S02]  /*56a0*/  FSEL R129, R55, -INF , !P0 ;  /* 0xff80000037817808 */ /* 0x010fe40004000000 */
[----:B------:R-:W-:Y:S02]  /*56b0*/  FSEL R128, R63, -INF , !P1 ;  /* 0xff8000003f807808 */ /* 0x000fe40004800000 */
[----:B------:R-:W-:Y:S01]  /*56c0*/  FSEL R95, R46, -INF , !P4 ;  /* 0xff8000002e5f7808 */ /* 0x000fe20006000000 */
[----:B------:R-:W-:Y:S01]  /*56d0*/  HMMA.16816.F32.BF16 R12, R12, R22, R168 ;  /* 0x000000160c0c723c */ /* 0x000fe200000418a8 */
[----:B-1----:R-:W-:Y:S01]  /*56e0*/  FMUL.FTZ R6, R24, UR16 ;  /* 0x0000001018067c20 */ /* 0x002fe20008410000 */
[----:B------:R-:W-:-:S02]  /*56f0*/  ISETP.LT.OR P2, PT, R4, R198, P2 ;  /* 0x000000c60400720c */ /* 0x000fc40001741670 */
[C---:B------:R-:W-:Y:S01]  /*5700*/  ISETP.LT.OR P6, PT, R4.reuse, R197, P6 ;  /* 0x000000c50400720c */ /* 0x040fe200037c1670 */
[----:B------:R1:W-:Y:S01]  /*5710*/  MUFU.TANH R43, R6 ;  /* 0x00000006002b7308 */ /* 0x0003e20000002400 */
[----:B------:R-:W-:Y:S01]  /*5720*/  ISETP.LT.OR P5, PT, R4, R196, P5 ;  /* 0x000000c40400720c */ /* 0x000fe20002fa1670 */
[----:B------:R-:W-:Y:S01]  /*5730*/  VIADD R4, R3, 0x60 ;  /* 0x0000006003047836 */ /* 0x000fe20000000000 */
[----:B------:R-:W-:Y:S01]  /*5740*/  FSEL R46, R39, -INF , !P6 ;  /* 0xff800000272e7808 */ /* 0x000fe20007000000 */
[----:B--2---:R-:W-:Y:S01]  /*5750*/  VIADD R5, R3, 0x59 ;  /* 0x0000005903057836 */ /* 0x004fe20000000000 */
[----:B------:R-:W-:Y:S01]  /*5760*/  FSEL R130, R42, -INF , !P5 ;  /* 0xff8000002a827808 */ /* 0x000fe20006800000 */
[----:B------:R-:W-:Y:S01]  /*5770*/  FMUL.FTZ R7, R9, UR16 ;  /* 0x0000001009077c20 */ /* 0x000fe20008410000 */
[----:B------:R-:W-:Y:S01]  /*5780*/  FSEL R42, R40, -INF , !P2 ;  /* 0xff800000282a7808 */ /* 0x000fe20005000000 */
[----:B------:R-:W-:Y:S01]  /*5790*/  FMUL.FTZ R20, R31, UR16 ;  /* 0x000000101f147c20 */ /* 0x000fe20008410000 */
[----:B------:R-:W-:-:S02]  /*57a0*/  ISETP.GE.AND P3, PT, R5, R203, PT ;  /* 0x000000cb0500720c */ /* 0x000fc40003f66270 */
[C---:B------:R-:W-:Y:S01]  /*57b0*/  ISETP.GE.AND P0, PT, R5.reuse, R202, PT ;  /* 0x000000ca0500720c */ /* 0x040fe20003f06270 */
[----:B------:R-:W-:Y:S01]  /*57c0*/  MUFU.TANH R7, R7 ;  /* 0x0000000700077308 */ /* 0x000fe20000002400 */
[C---:B------:R-:W-:Y:S01]  /*57d0*/  ISETP.GE.AND P1, PT, R5.reuse, R201, PT ;  /* 0x000000c90500720c */ /* 0x040fe20003f26270 */
[----:B------:R-:W-:Y:S01]  /*57e0*/  FMUL.FTZ R16, R16, UR16 ;  /* 0x0000001010107c20 */ /* 0x000fe20008410000 */
[----:B------:R-:W-:Y:S01]  /*57f0*/  ISETP.GE.AND P4, PT, R5, R200, PT ;  /* 0x000000c80500720c */ /* 0x000fe20003f86270 */
[----:B------:R-:W-:Y:S01]  /*5800*/  FMUL.FTZ R17, R17, UR16 ;  /* 0x0000001011117c20 */ /* 0x000fe20008410000 */
[----:B-1----:R-:W-:Y:S01]  /*5810*/  FMUL.FTZ R6, R25, UR16 ;  /* 0x0000001019067c20 */ /* 0x002fe20008410000 */
[C---:B------:R-:W-:Y:S01]  /*5820*/  ISETP.LT.OR P3, PT, R5.reuse, R198, P3 ;  /* 0x000000c60500720c */ /* 0x040fe20001f61670 */
[----:B------:R-:W-:Y:S01]  /*5830*/  FMUL.FTZ R12, R12, UR16 ;  /* 0x000000100c0c7c20 */ /* 0x000fe20008410000 */
[C---:B------:R-:W-:Y:S01]  /*5840*/  ISETP.LT.OR P0, PT, R5.reuse, R197, P0 ;  /* 0x000000c50500720c */ /* 0x040fe20000701670 */
[----:B------:R1:W-:Y:S01]  /*5850*/  MUFU.TANH R55, R6 ;  /* 0x0000000600377308 */ /* 0x0003e20000002400 */
[----:B------:R-:W-:Y:S01]  /*5860*/  ISETP.LT.OR P1, PT, R5, R199, P1 ;  /* 0x000000c70500720c */ /* 0x000fe20000f21670 */
[----:B------:R-:W-:Y:S01]  /*5870*/  FMUL.FTZ R13, R13, UR16 ;  /* 0x000000100d0d7c20 */ /* 0x000fe20008410000 */
[----:B------:R-:W-:Y:S01]  /*5880*/  ISETP.LT.OR P4, PT, R5, R196, P4 ;  /* 0x000000c40500720c */ /* 0x000fe20002781670 */
[----:B------:R-:W-:Y:S01]  /*5890*/  FMUL.FTZ R5, R27, UR16 ;  /* 0x000000101b057c20 */ /* 0x000fe20008410000 */
[----:B------:R-:W-:Y:S01]  /*58a0*/  ISETP.GE.AND P5, PT, R4, R203, PT ;  /* 0x000000cb0400720c */ /* 0x000fe20003fa6270 */
[----:B------:R-:W-:Y:S01]  /*58b0*/  FMUL.FTZ R14, R14, UR16 ;  /* 0x000000100e0e7c20 */ /* 0x000fe20008410000 */
[C---:B------:R-:W-:Y:S01]  /*58c0*/  ISETP.GE.AND P2, PT, R4.reuse, R202, PT ;  /* 0x000000ca0400720c */ /* 0x040fe20003f46270 */
[----:B------:R2:W-:Y:S01]  /*58d0*/  MUFU.TANH R39, R5 ;  /* 0x0000000500277308 */ /* 0x0005e20000002400 */
[C---:B------:R-:W-:Y:S01]  /*58e0*/  ISETP.LT.OR P5, PT, R4.reuse, R198, P5 ;  /* 0x000000c60400720c */ /* 0x040fe20002fa1670 */
[----:B------:R-:W-:Y:S01]  /*58f0*/  FMUL.FTZ R19, R19, UR16 ;  /* 0x0000001013137c20 */ /* 0x000fe20008410000 */
[----:B------:R-:W-:-:S02]  /*5900*/  ISETP.LT.OR P2, PT, R4, R197, P2 ;  /* 0x000000c50400720c */ /* 0x000fc40001741670 */
[----:B------:R-:W-:Y:S02]  /*5910*/  FSEL R38, R38, -INF , !P0 ;  /* 0xff80000026267808 */ /* 0x000fe40004000000 */
[----:B------:R-:W-:Y:S01]  /*5920*/  FSEL R121, R86, -INF , !P4 ;  /* 0xff80000056797808 */ /* 0x000fe20006000000 */
[----:B------:R-:W-:Y:S01]  /*5930*/  MUFU.TANH R16, R16 ;  /* 0x0000001000107308 */ /* 0x000fe20000002400 */
[----:B-1----:R-:W-:Y:S01]  /*5940*/  FMUL.FTZ R6, R26, UR16 ;  /* 0x000000101a067c20 */ /* 0x002fe20008410000 */
[----:B------:R-:W-:Y:S02]  /*5950*/  FSEL R34, R34, -INF , !P2 ;  /* 0xff80000022227808 */ /* 0x000fe40005000000 */
[----:B------:R-:W-:Y:S02]  /*5960*/  FSEL R37, R37, -INF , !P3 ;  /* 0xff80000025257808 */ /* 0x000fe40005800000 */
[C---:B------:R-:W-:Y:S02]  /*5970*/  ISETP.GE.AND P6, PT, R4.reuse, R201, PT ;  /* 0x000000c90400720c */ /* 0x040fe40003fc6270 */
[----:B------:R1:W-:Y:S01]  /*5980*/  MUFU.TANH R26, R6 ;  /* 0x00000006001a7308 */ /* 0x0003e20000002400 */
[----:B--2---:R-:W-:Y:S01]  /*5990*/  VIADD R5, R3, 0x61 ;  /* 0x0000006103057836 */ /* 0x004fe20000000000 */
[----:B------:R-:W-:-:S02]  /*59a0*/  ISETP.GE.AND P3, PT, R4, R200, PT ;  /* 0x000000c80400720c */ /* 0x000fc40003f66270 */
[----:B------:R-:W-:Y:S02]  /*59b0*/  ISETP.LT.OR P6, PT, R4, R199, P6 ;  /* 0x000000c70400720c */ /* 0x000fe400037c1670 */
[C---:B------:R-:W-:Y:S02]  /*59c0*/  ISETP.GE.AND P0, PT, R5.reuse, R203, PT ;  /* 0x000000cb0500720c */ /* 0x040fe40003f06270 */
[C---:B------:R-:W-:Y:S01]  /*59d0*/  ISETP.GE.AND P4, PT, R5.reuse, R202, PT ;  /* 0x000000ca0500720c */ /* 0x040fe20003f86270 */
[----:B------:R-:W-:Y:S01]  /*59e0*/  MUFU.TANH R12, R12 ;  /* 0x0000000c000c7308 */ /* 0x000fe20000002400 */
[C---:B------:R-:W-:Y:S02]  /*59f0*/  ISETP.GE.AND P2, PT, R5.reuse, R200, PT ;  /* 0x000000c80500720c */ /* 0x040fe40003f46270 */
[C---:B------:R-:W-:Y:S02]  /*5a00*/  ISETP.LT.OR P0, PT, R5.reuse, R198, P0 ;  /* 0x000000c60500720c */ /* 0x040fe40000701670 */
[----:B------:R-:W-:-:S02]  /*5a10*/  ISETP.LT.OR P4, PT, R5, R197, P4 ;  /* 0x000000c50500720c */ /* 0x000fc40002781670 */
[-C--:B------:R-:W-:Y:S01]  /*5a20*/  ISETP.LT.OR P2, PT, R5, R196.reuse, P2 ;  /* 0x000000c40500720c */ /* 0x080fe20001741670 */
[----:B-1----:R-:W-:Y:S01]  /*5a30*/  FMUL.FTZ R6, R28, UR16 ;  /* 0x000000101c067c20 */ /* 0x002fe20008410000 */
[----:B------:R-:W-:Y:S01]  /*5a40*/  ISETP.LT.OR P3, PT, R4, R196, P3 ;  /* 0x000000c40400720c */ /* 0x000fe20001f61670 */
[----:B------:R-:W-:Y:S01]  /*5a50*/  VIADD R4, R3, 0x68 ;  /* 0x0000006803047836 */ /* 0x000fe20000000000 */
[----:B------:R-:W-:Y:S01]  /*5a60*/  FSEL R94, R97, -INF , !P1 ;  /* 0xff800000615e7808 */ /* 0x000fe20004800000 */
[----:B------:R1:W2:Y:S01]  /*5a70*/  MUFU.TANH R24, R6 ;  /* 0x0000000600187308 */ /* 0x0002a20000002400 */
[----:B------:R-:W-:Y:S02]  /*5a80*/  FSEL R97, R33, -INF , !P6 ;  /* 0xff80000021617808 */ /* 0x000fe40007000000 */
[C---:B------:R-:W-:Y:S02]  /*5a90*/  ISETP.GE.AND P1, PT, R4.reuse, R203, PT ;  /* 0x000000cb0400720c */ /* 0x040fe40003f26270 */
[----:B------:R-:W-:-:S02]  /*5aa0*/  ISETP.GE.AND P6, PT, R4, R202, PT ;  /* 0x000000ca0400720c */ /* 0x000fc40003fc6270 */
[C---:B------:R-:W-:Y:S01]  /*5ab0*/  ISETP.LT.OR P1, PT, R4.reuse, R198, P1 ;  /* 0x000000c60400720c */ /* 0x040fe20000f21670 */
[----:B------:R-:W-:Y:S01]  /*5ac0*/  MUFU.TANH R13, R13 ;  /* 0x0000000d000d7308 */ /* 0x000fe20000002400 */
[----:B------:R-:W-:Y:S02]  /*5ad0*/  ISETP.LT.OR P6, PT, R4, R197, P6 ;  /* 0x000000c50400720c */ /* 0x000fe400037c1670 */
[----:B---3--:R-:W-:Y:S02]  /*5ae0*/  FSEL R172, R32, -INF , !P3 ;  /* 0xff80000020ac7808 */ /* 0x008fe40005800000 */
[----:B------:R-:W-:Y:S02]  /*5af0*/  FSEL R28, R36, -INF , !P0 ;  /* 0xff800000241c7808 */ /* 0x000fe40004000000 */
[----:B------:R-:W-:Y:S01]  /*5b00*/  ISETP.GE.AND P3, PT, R4, R201, PT ;  /* 0x000000c90400720c */ /* 0x000fe20003f66270 */
[----:B------:R-:W-:Y:S01]  /*5b10*/  MUFU.TANH R14, R14 ;  /* 0x0000000e000e7308 */ /* 0x000fe20000002400 */
[----:B-1----:R-:W-:Y:S01]  /*5b20*/  FMUL.FTZ R6, R29, UR16 ;  /* 0x000000101d067c20 */ /* 0x002fe20008410000 */
[----:B------:R-:W-:-:S02]  /*5b30*/  FSEL R29, R41, -INF , !P5 ;  /* 0xff800000291d7808 */ /* 0x000fc40006800000 */
[C---:B------:R-:W-:Y:S02]  /*5b40*/  ISETP.GE.AND P5, PT, R5.reuse, R201, PT ;  /* 0x000000c90500720c */ /* 0x040fe40003fa6270 */
[----:B------:R-:W-:Y:S02]  /*5b50*/  ISETP.GE.AND P0, PT, R4, R200, PT ;  /* 0x000000c80400720c */ /* 0x000fe40003f06270 */
[-C--:B------:R-:W-:Y:S01]  /*5b60*/  ISETP.LT.OR P5, PT, R5, R199.reuse, P5 ;  /* 0x000000c70500720c */ /* 0x080fe20002fa1670 */
[----:B------:R-:W-:Y:S01]  /*5b70*/  FMUL.FTZ R5, R8, UR16 ;  /* 0x0000001008057c20 */ /* 0x000fe20008410000 */
[----:B------:R1:W-:Y:S01]  /*5b80*/  MUFU.TANH R25, R6 ;  /* 0x0000000600197308 */ /* 0x0003e20000002400 */
[----:B------:R-:W-:Y:S02]  /*5b90*/  FSEL R31, R57, -INF , !P4 ;  /* 0xff800000391f7808 */ /* 0x000fe40006000000 */
[----:B------:R-:W-:Y:S01]  /*5ba0*/  FSEL R123, R35, -INF , !P2 ;  /* 0xff800000237b7808 */ /* 0x000fe20005000000 */
[----:B------:R-:W-:Y:S01]  /*5bb0*/  BAR.SYNC.DEFER_BLOCKING 0x0 ;  /* 0x0000000000007b1d */ /* 0x000fe20000010000 */
[----:B------:R-:W-:-:S02]  /*5bc0*/  ISETP.LT.OR P3, PT, R4, R199, P3 ;  /* 0x000000c70400720c */ /* 0x000fc40001f61670 */
[----:B------:R-:W-:Y:S01]  /*5bd0*/  ISETP.LT.OR P0, PT, R4, R196, P0 ;  /* 0x000000c40400720c */ /* 0x000fe20000701670 */
[----:B------:R-:W-:Y:S01]  /*5be0*/  VIADD R4, R3, 0x70 ;  /* 0x0000007003047836 */ /* 0x000fe20000000000 */
[----:B------:R-:W-:Y:S01]  /*5bf0*/  FSEL R86, R44, -INF , !P5 ;  /* 0xff8000002c567808 */ /* 0x000fe20006800000 */
[----:B------:R3:W4:Y:S01]  /*5c00*/  MUFU.TANH R8, R5 ;  /* 0x0000000500087308 */ /* 0x0007220000002400 */
[----:B--2---:R-:W-:Y:S02]  /*5c10*/  FSEL R36, R24, -INF , !P3 ;  /* 0xff80000018247808 */ /* 0x004fe40005800000 */
[C---:B------:R-:W-:Y:S02]  /*5c20*/  ISETP.GE.AND P5, PT, R4.reuse, R203, PT ;  /* 0x000000cb0400720c */ /* 0x040fe40003fa6270 */
[----:B------:R-:W-:Y:S01]  /*5c30*/  ISETP.GE.AND P3, PT, R4, R202, PT ;  /* 0x000000ca0400720c */ /* 0x000fe20003f66270 */
[----:B-1----:R-:W-:Y:S01]  /*5c40*/  FMUL.FTZ R6, R30, UR16 ;  /* 0x000000101e067c20 */ /* 0x002fe20008410000 */
[C---:B------:R-:W-:Y:S01]  /*5c50*/  ISETP.LT.OR P5, PT, R4.reuse, R198, P5 ;  /* 0x000000c60400720c */ /* 0x040fe20002fa1670 */
[----:B------:R-:W-:Y:S01]  /*5c60*/  MUFU.TANH R17, R17 ;  /* 0x0000001100117308 */ /* 0x000fe20000002400 */
[----:B------:R-:W-:-:S04]  /*5c70*/  ISETP.LT.OR P3, PT, R4, R197, P3 ;  /* 0x000000c50400720c */ /* 0x000fc80001f61670 */
[----:B------:R-:W-:Y:S01]  /*5c80*/  FSEL R50, R50, -INF , !P3 ;  /* 0xff80000032327808 */ /* 0x000fe20005800000 */
[----:B---3--:R-:W-:Y:S02]  /*5c90*/  FMUL.FTZ R5, R10, UR16 ;  /* 0x000000100a057c20 */ /* 0x008fe40008410000 */
[----:B------:R1:W2:Y:S01]  /*5ca0*/  MUFU.TANH R21, R6 ;  /* 0x0000000600157308 */ /* 0x0002a20000002400 */
[----:B----4-:R-:W-:-:S07]  /*5cb0*/  FSEL R27, R8, -INF , !P1 ;  /* 0xff800000081b7808 */ /* 0x010fce0004800000 */
[----:B------:R3:W4:Y:S08]  /*5cc0*/  MUFU.TANH R10, R5 ;  /* 0x00000005000a7308 */ /* 0x0007300000002400 */
[----:B------:R-:W-:Y:S01]  /*5cd0*/  MUFU.TANH R19, R19 ;  /* 0x0000001300137308 */ /* 0x000fe20000002400 */
[----:B-1----:R-:W-:Y:S01]  /*5ce0*/  FMUL.FTZ R6, R11, UR16 ;  /* 0x000000100b067c20 */ /* 0x002fe20008410000 */
[----:B--2---:R-:W-:-:S02]  /*5cf0*/  FSEL R120, R21, -INF , !P0 ;  /* 0xff80000015787808 */ /* 0x004fc40004000000 */
[----:B------:R-:W-:Y:S02]  /*5d00*/  ISETP.GE.AND P0, PT, R4, R201, PT ;  /* 0x000000c90400720c */ /* 0x000fe40003f06270 */
[----:B------:R-:W-:Y:S02]  /*5d10*/  FSEL R21, R61, -INF , !P5 ;  /* 0xff8000003d157808 */ /* 0x000fe40006800000 */
[----:B------:R-:W1:Y:S01]  /*5d20*/  MUFU.TANH R8, R6 ;  /* 0x0000000600087308 */ /* 0x000e620000002400 */
[----:B---3--:R-:W-:Y:S01]  /*5d30*/  VIADD R5, R3, 0x69 ;  /* 0x0000006903057836 */ /* 0x008fe20000000000 */
[----:B----4-:R-:W-:Y:S02]  /*5d40*/  FSEL R30, R10, -INF , !P6 ;  /* 0xff8000000a1e7808 */ /* 0x010fe40007000000 */
[----:B------:R-:W-:Y:S02]  /*5d50*/  ISETP.LT.OR P0, PT, R4, R199, P0 ;  /* 0x000000c70400720c */ /* 0x000fe40000701670 */
[----:B------:R-:W-:-:S02]  /*5d60*/  ISETP.GE.AND P4, PT, R5, R203, PT ;  /* 0x000000cb0500720c */ /* 0x000fc40003f86270 */
[C---:B------:R-:W-:Y:S01]  /*5d70*/  ISETP.GE.AND P2, PT, R5.reuse, R202, PT ;  /* 0x000000ca0500720c */ /* 0x040fe20003f46270 */
[----:B------:R2:W3:Y:S01]  /*5d80*/  MUFU.TANH R6, R20 ;  /* 0x0000001400067308 */ /* 0x0004e20000002400 */
        /* <DEDUP_REMOVED lines=8> */
[----:B------:R-:W-:Y:S02]  /*5e10*/  ISETP.GE.AND P4, PT, R4, R200, PT ;  /* 0x000000c80400720c */ /* 0x000fe40003f86270 */
[----:B-1----:R-:W-:Y:S02]  /*5e20*/  FSEL R23, R8, -INF , !P2 ;  /* 0xff80000008177808 */ /* 0x002fe40005000000 */
[----:B------:R-:W-:Y:S02]  /*5e30*/  ISETP.GE.AND P2, PT, R5, R203, PT ;  /* 0x000000cb0500720c */ /* 0x000fe40003f46270 */
[----:B------:R-:W-:Y:S01]  /*5e40*/  ISETP.LT.OR P4, PT, R4, R196, P4 ;  /* 0x000000c40400720c */ /* 0x000fe20002781670 */
[----:B------:R-:W-:Y:S01]  /*5e50*/  VIADD R4, R3, 0x78 ;  /* 0x0000007803047836 */ /* 0x000fe20000000000 */
[----:B------:R-:W-:Y:S01]  /*5e60*/  ISETP.LT.OR P2, PT, R5, R198, P2 ;  /* 0x000000c60500720c */ /* 0x000fe20001741670 */
[----:B------:R-:W-:Y:S01]  /*5e70*/  VIADD R3, R3, 0x79 ;  /* 0x0000007903037836 */ /* 0x000fe20000000000 */
[----:B------:R-:W-:-:S02]  /*5e80*/  FSEL R110, R25, -INF , !P1 ;  /* 0xff800000196e7808 */ /* 0x000fc40004800000 */
[----:B------:R-:W-:Y:S02]  /*5e90*/  FSEL R43, R43, -INF , !P0 ;  /* 0xff8000002b2b7808 */ /* 0x000fe40004000000 */
[----:B------:R-:W-:Y:S02]  /*5ea0*/  FSEL R144, R26, -INF , !P4 ;  /* 0xff8000001a907808 */ /* 0x000fe40006000000 */
[----:B--2---:R-:W-:Y:S02]  /*5eb0*/  FSEL R20, R68, -INF , !P2 ;  /* 0xff80000044147808 */ /* 0x004fe40005000000 */
        /* <DEDUP_REMOVED lines=8> */
[----:B------:R-:W-:Y:S01]  /*5f40*/  FMUL.FTZ R4, R18, UR16 ;  /* 0x0000001012047c20 */ /* 0x000fe20008410000 */
[----:B---3--:R-:W-:-:S02]  /*5f50*/  FSEL R122, R6, -INF , !P6 ;  /* 0xff800000067a7808 */ /* 0x008fc40007000000 */
[C---:B------:R-:W-:Y:S02]  /*5f60*/  ISETP.GE.AND P6, PT, R5.reuse, R202, PT ;  /* 0x000000ca0500720c */ /* 0x040fe40003fc6270 */
[C---:B------:R-:W-:Y:S01]  /*5f70*/  ISETP.GE.AND P5, PT, R5.reuse, R201, PT ;  /* 0x000000c90500720c */ /* 0x040fe20003fa6270 */
[----:B------:R-:W1:Y:S01]  /*5f80*/  MUFU.TANH R4, R4 ;  /* 0x0000000400047308 */ /* 0x000e620000002400 */
[C---:B------:R-:W-:Y:S02]  /*5f90*/  ISETP.GE.AND P3, PT, R5.reuse, R200, PT ;  /* 0x000000c80500720c */ /* 0x040fe40003f66270 */
[C---:B------:R-:W-:Y:S02]  /*5fa0*/  ISETP.LT.OR P6, PT, R5.reuse, R197, P6 ;  /* 0x000000c50500720c */ /* 0x040fe400037c1670 */
[C---:B------:R-:W-:Y:S02]  /*5fb0*/  ISETP.LT.OR P5, PT, R5.reuse, R199, P5 ;  /* 0x000000c70500720c */ /* 0x040fe40002fa1670 */
[----:B------:R-:W-:Y:S01]  /*5fc0*/  ISETP.LT.OR P3, PT, R5, R196, P3 ;  /* 0x000000c40500720c */ /* 0x000fe20001f61670 */
[----:B------:R-:W-:Y:S01]  /*5fd0*/  FMUL.FTZ R5, R15, UR16 ;  /* 0x000000100f057c20 */ /* 0x000fe20008410000 */
[----:B------:R-:W-:-:S02]  /*5fe0*/  FSEL R170, R62, -INF , !P6 ;  /* 0xff8000003eaa7808 */ /* 0x000fc40007000000 */
[----:B------:R-:W-:Y:S02]  /*5ff0*/  FSEL R109, R55, -INF , !P5 ;  /* 0xff800000376d7808 */ /* 0x000fe40006800000 */
[----:B------:R-:W-:Y:S01]  /*6000*/  FSEL R131, R39, -INF , !P3 ;  /* 0xff80000027837808 */ /* 0x000fe20005800000 */
[----:B------:R-:W2:Y:S01]  /*6010*/  MUFU.TANH R5, R5 ;  /* 0x0000000500057308 */ /* 0x000ea20000002400 */
[----:B------:R-:W-:Y:S02]  /*6020*/  FSEL R18, R16, -INF , !P1 ;  /* 0xff80000010127808 */ /* 0x000fe40004800000 */
[----:B-1----:R-:W-:Y:S02]  /*6030*/  FSEL R169, R4, -INF , !P0 ;  /* 0xff80000004a97808 */ /* 0x002fe40004000000 */
[----:B------:R-:W-:Y:S02]  /*6040*/  PLOP3.LUT P0, PT, PT, PT, UP0, 0x80, 0x0 ;  /* 0x000000000000781c */ /* 0x000fe40003f0f008 */
[----:B------:R-:W-:-:S02]  /*6050*/  ISETP.GE.AND P6, PT, R3, R203, PT ;  /* 0x000000cb0300720c */ /* 0x000fc40003fc6270 */
[C---:B------:R-:W-:Y:S02]  /*6060*/  ISETP.GE.AND P5, PT, R3.reuse, R202, PT ;  /* 0x000000ca0300720c */ /* 0x040fe40003fa6270 */
[C---:B------:R-:W-:Y:S02]  /*6070*/  ISETP.GE.AND P3, PT, R3.reuse, R201, PT ;  /* 0x000000c90300720c */ /* 0x040fe40003f66270 */
[C---:B------:R-:W-:Y:S02]  /*6080*/  ISETP.GE.AND P1, PT, R3.reuse, R200, PT ;  /* 0x000000c80300720c */ /* 0x040fe40003f26270 */
[C---:B------:R-:W-:Y:S02]  /*6090*/  ISETP.LT.OR P6, PT, R3.reuse, R198, P6 ;  /* 0x000000c60300720c */ /* 0x040fe400037c1670 */
[C---:B------:R-:W-:Y:S02]  /*60a0*/  ISETP.LT.OR P5, PT, R3.reuse, R197, P5 ;  /* 0x000000c50300720c */ /* 0x040fe40002fa1670 */
[----:B------:R-:W-:-:S02]  /*60b0*/  ISETP.LT.OR P3, PT, R3, R199, P3 ;  /* 0x000000c70300720c */ /* 0x000fc40001f61670 */
[----:B------:R-:W-:Y:S02]  /*60c0*/  ISETP.LT.OR P1, PT, R3, R196, P1 ;  /* 0x000000c40300720c */ /* 0x000fe40000f21670 */
[----:B------:R-:W-:Y:S02]  /*60d0*/  FSEL R111, R12, -INF , !P4 ;  /* 0xff8000000c6f7808 */ /* 0x000fe40006000000 */
[----:B------:R-:W-:Y:S02]  /*60e0*/  FSEL R168, R14, -INF , !P2 ;  /* 0xff8000000ea87808 */ /* 0x000fe40005000000 */
[----:B------:R-:W-:Y:S02]  /*60f0*/  FSEL R15, R17, -INF , !P6 ;  /* 0xff800000110f7808 */ /* 0x000fe40007000000 */
[----:B------:R-:W-:Y:S02]  /*6100*/  FSEL R171, R19, -INF , !P5 ;  /* 0xff80000013ab7808 */ /* 0x000fe40006800000 */
[----:B------:R-:W-:-:S02]  /*6110*/  FSEL R113, R13, -INF , !P3 ;  /* 0xff8000000d717808 */ /* 0x000fc40005800000 */
[----:B--2---:R-:W-:Y:S01]  /*6120*/  FSEL R132, R5, -INF , !P1 ;  /* 0xff80000005847808 */ /* 0x004fe20004800000 */
        /* <DEDUP_REMOVED lines=58> */
.L_x_1129:
[----:B------:R-:W-:Y:S05]  /*64d0*/  BSYNC B0 ;  /* 0x0000000000007941 */ /* 0x000fea0003800000 */
.L_x_1128:
[----:B------:R-:W0:Y:S02]  /*64e0*/  LDGDEPBAR ;  /* 0x00000000000079af */ /* 0x000e240000000000 */
.L_x_1127:
        /* <DEDUP_REMOVED lines=66> */
[----:B-1----:R-:W1:Y:S01]  /*6910*/  SHFL.BFLY PT, R5, R40, 0x2, 0x1f ;  /* 0x0c401f0028057f89 */ /* 0x002e6200000e0000 */
        /* <DEDUP_REMOVED lines=82> */
[----:B------:R1:W2:Y:S02]  /*6e40*/  MUFU.EX2 R77, R4 ;  /* 0x00000004004d7308 */ /* 0x0002a40000000800 */
[----:B-1----:R-:W-:Y:S01]  /*6e50*/  FFMA.FTZ R4, R21, UR19, -R3 ;  /* 0x0000001315047c23 */ /* 0x002fe20008010803 */
[----:B--2---:R-:W-:-:S05]  /*6e60*/  MOV R80, R77 ;  /* 0x0000004d00507202 */ /* 0x004fca0000000f00 */
[----:B------:R1:W2:Y:S02]  /*6e70*/  MUFU.EX2 R91, R4 ;  /* 0x00000004005b7308 */ /* 0x0002a40000000800 */
[----:B-1----:R-:W-:Y:S01]  /*6e80*/  FFMA.FTZ R4, R20, UR19, -R3 ;  /* 0x0000001314047c23 */ /* 0x002fe20008010803 */
[----:B--2---:R-:W-:-:S05]  /*6e90*/  MOV R2, R91 ;  /* 0x0000005b00027202 */ /* 0x004fca0000000f00 */
[----:B------:R1:W-:Y:S02]  /*6ea0*/  MUFU.EX2 R149, R4 ;  /* 0x0000000400957308 */ /* 0x0003e40000000800 */
[--C-:B-1----:R-:W-:Y:S01]  /*6eb0*/  FFMA.FTZ R4, R18, UR19, -R3.reuse ;  /* 0x0000001312047c23 */ /* 0x102fe20008010803 */
[----:B------:R-:W-:Y:S01]  /*6ec0*/  FFMA.FTZ R3, R15, UR19, -R3 ;  /* 0x000000130f037c23 */ /* 0x000fe20008010803 */
[----:B------:R-:W1:Y:S04]  /*6ed0*/  LDSM.16.MT88.4 R16, [R184+0x4000] ;  /* 0x00400000b810783b */ /* 0x000e680000004200 */
[----:B------:R2:W-:Y:S08]  /*6ee0*/  MUFU.EX2 R148, R4 ;  /* 0x0000000400947308 */ /* 0x0005f00000000800 */
[----:B------:R3:W-:Y:S01]  /*6ef0*/  MUFU.EX2 R76, R3 ;  /* 0x00000003004c7308 */ /* 0x0007e20000000800 */
[----:B--2---:R-:W-:Y:S01]  /*6f00*/  FMNMX.FTZ R4, R139, R138, !PT ;  /* 0x0000008a8b047209 */ /* 0x004fe20007810000 */
[----:B---3--:R-:W-:-:S06]  /*6f10*/  FFMA.FTZ R3, R107, UR19, -R5 ;  /* 0x000000136b037c23 */ /* 0x008fcc0008010805 */
        /* <DEDUP_REMOVED lines=11> */
[----:B--2---:R-:W-:Y:S01]  /*6fd0*/  FMNMX.FTZ R3, R142, R4, !PT ;  /* 0x000000048e037209 */ /* 0x004fe20007810000 */
[----:B------:R-:W-:-:S03]  /*6fe0*/  FFMA.FTZ R4, R104, UR19, -R5 ;  /* 0x0000001368047c23 */ /* 0x000fc60008010805 */
[----:B------:R-:W-:Y:S02]  /*6ff0*/  FMNMX.FTZ R3, R140, R3, !PT ;  /* 0x000000038c037209 */ /* 0x000fe40007810000 */
[----:B------:R2:W3:Y:S02]  /*7000*/  MUFU.EX2 R219, R4 ;  /* 0x0000000400db7308 */ /* 0x0004e40000000800 */
[----:B------:R-:W-:-:S04]  /*7010*/  FMNMX.FTZ R3, R137, R3, !PT ;  /* 0x0000000389037209 */ /* 0x000fc80007810000 */
[----:B------:R-:W-:-:S04]  /*7020*/  FMNMX.FTZ R3, R134, R3, !PT ;  /* 0x0000000386037209 */ /* 0x000fc80007810000 */
[----:B------:R-:W-:-:S04]  /*7030*/  FMNMX.FTZ R3, R133, R3, !PT ;  /* 0x0000000385037209 */ /* 0x000fc80007810000 */
[----:B------:R-:W-:Y:S01]  /*7040*/  FMNMX.FTZ R3, R126, R3, !PT ;  /* 0x000000037e037209 */ /* 0x000fe20007810000 */
[----:B--2---:R-:W-:-:S03]  /*7050*/  FFMA.FTZ R4, R102, UR19, -R5 ;  /* 0x0000001366047c23 */ /* 0x004fc60008010805 */
        /* <DEDUP_REMOVED lines=8> */
[----:B------:R2:W4:Y:S03]  /*70e0*/  MUFU.EX2 R222, R4 ;  /* 0x0000000400de7308 */ /* 0x0005260000000800 */
[----:B------:R-:W-:-:S04]  /*70f0*/  FMNMX.FTZ R3, R117, R3, !PT ;  /* 0x0000000375037209 */ /* 0x000fc80007810000 */
[----:B------:R-:W-:-:S04]  /*7100*/  FMNMX.FTZ R3, R83, R3, !PT ;  /* 0x0000000353037209 */ /* 0x000fc80007810000 */
[----:B------:R-:W-:-:S04]  /*7110*/  FMNMX.FTZ R3, R81, R3, !PT ;  /* 0x0000000351037209 */ /* 0x000fc80007810000 */
[----:B------:R-:W-:Y:S01]  /*7120*/  FMNMX.FTZ R3, R82, R3, !PT ;  /* 0x0000000352037209 */ /* 0x000fe20007810000 */
[----:B--2---:R-:W-:-:S04]  /*7130*/  FFMA.FTZ R4, R98, UR19, -R5 ;  /* 0x0000001362047c23 */ /* 0x004fc80008010805 */
[----:B------:R2:W-:Y:S02]  /*7140*/  MUFU.EX2 R225, R4 ;  /* 0x0000000400e17308 */ /* 0x0005e40000000800 */
[----:B--2---:R-:W-:-:S06]  /*7150*/  FFMA.FTZ R4, R100, UR19, -R5 ;  /* 0x0000001364047c23 */ /* 0x004fcc0008010805 */
[----:B------:R2:W-:Y:S02]  /*7160*/  MUFU.EX2 R233, R4 ;  /* 0x0000000400e97308 */ /* 0x0005e40000000800 */
[----:B--2---:R-:W-:-:S06]  /*7170*/  FFMA.FTZ R4, R96, UR19, -R5 ;  /* 0x0000001360047c23 */ /* 0x004fcc0008010805 */
[----:B------:R2:W-:Y:S02]  /*7180*/  MUFU.EX2 R232, R4 ;  /* 0x0000000400e87308 */ /* 0x0005e40000000800 */
[----:B--2---:R-:W-:Y:S01]  /*7190*/  FFMA.FTZ R4, R87, UR19, -R5 ;  /* 0x0000001357047c23 */ /* 0x004fe20008010805 */
[----:B------:R-:W-:-:S05]  /*71a0*/  MOV R87, R90 ;  /* 0x0000005a00577202 */ /* 0x000fca0000000f00 */
[----:B------:R2:W-:Y:S02]  /*71b0*/  MUFU.EX2 R231, R4 ;  /* 0x0000000400e77308 */ /* 0x0005e40000000800 */
[----:B--2---:R-:W-:-:S06]  /*71c0*/  FFMA.FTZ R4, R84, UR19, -R5 ;  /* 0x0000001354047c23 */ /* 0x004fcc0008010805 */
[----:B------:R2:W-:Y:S02]  /*71d0*/  MUFU.EX2 R230, R4 ;  /* 0x0000000400e67308 */ /* 0x0005e40000000800 */
[----:B--2---:R-:W-:Y:S02]  /*71e0*/  FMNMX.FTZ R4, R108, R3, !PT ;  /* 0x000000036c047209 */ /* 0x004fe40007810000 */
        /* <DEDUP_REMOVED lines=28> */
[----:B------:R-:W5:Y:S01]  /*73b0*/  SHFL.BFLY PT, R6, R39, 0x2, 0x1f ;  /* 0x0c401f0027067f89 */ /* 0x000f6200000e0000 */
[----:B--2---:R-:W-:Y:S01]  /*73c0*/  FMNMX.FTZ R3, R167, R4, !PT ;  /* 0x00000004a7037209 */ /* 0x004fe20007810000 */
[----:B------:R-:W-:Y:S02]  /*73d0*/  FFMA.FTZ R4, R70, UR19, -R5 ;  /* 0x0000001346047c23 */ /* 0x000fe40008010805 */
[----:B-1----:R-:W-:Y:S01]  /*73e0*/  HMMA.16816.F32.BF16 R68, R12, R18, RZ ;  /* 0x000000120c44723c */ /* 0x002fe200000418ff */
[----:B------:R-:W-:Y:S01]  /*73f0*/  FMNMX.FTZ R3, R158, R3, !PT ;  /* 0x000000039e037209 */ /* 0x000fe20007810000 */
[----:B------:R1:W-:Y:S03]  /*7400*/  MUFU.EX2 R216, R4 ;  /* 0x0000000400d87308 */ /* 0x0003e60000000800 */
[----:B------:R-:W-:-:S02]  /*7410*/  FMNMX.FTZ R3, R125, R3, !PT ;  /* 0x000000037d037209 */ /* 0x000fc40007810000 */
[----:B-----5:R-:W-:Y:S02]  /*7420*/  FMNMX.FTZ R39, R39, R6, !PT ;  /* 0x0000000627277209 */ /* 0x020fe40007810000 */
[----:B------:R-:W-:-:S03]  /*7430*/  FMNMX.FTZ R3, R161, R3, !PT ;  /* 0x00000003a1037209 */ /* 0x000fc60007810000 */
[----:B------:R-:W2:Y:S01]  /*7440*/  SHFL.BFLY PT, R6, R39, 0x1, 0x1f ;  /* 0x0c201f0027067f89 */ /* 0x000ea200000e0000 */
[----:B------:R-:W-:-:S04]  /*7450*/  FMNMX.FTZ R3, R141, R3, !PT ;  /* 0x000000038d037209 */ /* 0x000fc80007810000 */
[----:B------:R-:W-:Y:S01]  /*7460*/  FMNMX.FTZ R3, R127, R3, !PT ;  /* 0x000000037f037209 */ /* 0x000fe20007810000 */
[--C-:B-1----:R-:W-:Y:S02]  /*7470*/  FFMA.FTZ R4, R72, UR19, -R5.reuse ;  /* 0x0000001348047c23 */ /* 0x102fe40008010805 */
[----:B------:R-:W-:Y:S02]  /*7480*/  HMMA.16816.F32.BF16 R72, R12, R16, RZ ;  /* 0x000000100c48723c */ /* 0x000fe400000418ff */
        /* <DEDUP_REMOVED lines=19> */
[--C-:B------:R-:W-:Y:S02]  /*75c0*/  FFMA.FTZ R3, R30, UR19, -R5.reuse ;  /* 0x000000131e037c23 */ /* 0x100fe40008010805 */
[----:B------:R-:W-:Y:S01]  /*75d0*/  LDSM.16.MT88.4 R28, [R185+0x4400] ;  /* 0x00440000b91c783b */ /* 0x000fe20000004200 */
[----:B------:R-:W-:Y:S02]  /*75e0*/  FMNMX.FTZ R4, R122, R4, !PT ;  /* 0x000000047a047209 */ /* 0x000fe40007810000 */
[----:B------:R1:W-:Y:S02]  /*75f0*/  MUFU.EX2 R210, R3 ;  /* 0x0000000300d27308 */ /* 0x0003e40000000800 */
[----:B-1----:R-:W-:Y:S01]  /*7600*/  FMNMX.FTZ R3, R144, R4, !PT ;  /* 0x0000000490037209 */ /* 0x002fe20007810000 */
[----:B------:R-:W-:-:S02]  /*7610*/  FFMA.FTZ R4, R23, UR19, -R5 ;  /* 0x0000001317047c23 */ /* 0x000fc40008010805 */
[----:B------:R-:W-:Y:S01]  /*7620*/  LDSM.16.MT88.4 R20, [R185+0x4000] ;  /* 0x00400000b914783b */ /* 0x000fe20000004200 */
[----:B------:R-:W-:Y:S02]  /*7630*/  FMNMX.FTZ R3, R131, R3, !PT ;  /* 0x0000000383037209 */ /* 0x000fe40007810000 */
[----:B------:R1:W-:Y:S02]  /*7640*/  MUFU.EX2 R208, R4 ;  /* 0x0000000400d07308 */ /* 0x0003e40000000800 */
[----:B------:R-:W-:Y:S01]  /*7650*/  FMNMX.FTZ R38, R168, R3, !PT ;  /* 0x00000003a8267209 */ /* 0x000fe20007810000 */
[----:B------:R-:W-:-:S03]  /*7660*/  FFMA.FTZ R3, R50, UR19, -R5 ;  /* 0x0000001332037c23 */ /* 0x000fc60008010805 */
[----:B------:R-:W-:Y:S02]  /*7670*/  FMNMX.FTZ R38, R132, R38, !PT ;  /* 0x0000002684267209 */ /* 0x000fe40007810000 */
[----:B------:R2:W-:Y:S03]  /*7680*/  MUFU.EX2 R207, R3 ;  /* 0x0000000300cf7308 */ /* 0x0005e60000000800 */
[----:B------:R-:W5:Y:S01]  /*7690*/  SHFL.BFLY PT, R7, R38, 0x2, 0x1f ;  /* 0x0c401f0026077f89 */ /* 0x000f6200000e0000 */
[----:B-1----:R-:W-:-:S05]  /*76a0*/  FSEL R4, R6, RZ, P1 ;  /* 0x000000ff06047208 */ /* 0x002fca0000800000 */
[--C-:B------:R-:W-:Y:S01]  /*76b0*/  FFMA.FTZ R6, R134, UR19, -R4.reuse ;  /* 0x0000001386067c23 */ /* 0x100fe20008010804 */
[----:B--2---:R-:W-:-:S03]  /*76c0*/  FFMA.FTZ R3, R139, UR19, -R4 ;  /* 0x000000138b037c23 */ /* 0x004fc60008010804 */
[----:B------:R1:W-:Y:S08]  /*76d0*/  MUFU.EX2 R134, R6 ;  /* 0x0000000600867308 */ /* 0x0003f00000000800 */
[----:B------:R2:W-:Y:S01]  /*76e0*/  MUFU.EX2 R174, R3 ;  /* 0x0000000300ae7308 */ /* 0x0005e20000000800 */
[----:B-----5:R-:W-:Y:S01]  /*76f0*/  FMNMX.FTZ R38, R38, R7, !PT ;  /* 0x0000000726267209 */ /* 0x020fe20007810000 */
[C---:B------:R-:W-:Y:S04]  /*7700*/  HMMA.16816.F32.BF16 R60, R12.reuse, R20, RZ ;  /* 0x000000140c3c723c */ /* 0x040fe800000418ff */
[----:B-1----:R-:W1:Y:S02]  /*7710*/  SHFL.BFLY PT, R6, R38, 0x1, 0x1f ;  /* 0x0c201f0026067f89 */ /* 0x002e6400000e0000 */
[----:B------:R-:W-:Y:S01]  /*7720*/  HMMA.16816.F32.BF16 R64, R12, R22, RZ ;  /* 0x000000160c40723c */ /* 0x000fe200000418ff */
[----:B--2---:R-:W-:-:S06]  /*7730*/  FFMA.FTZ R3, R138, UR19, -R4 ;  /* 0x000000138a037c23 */ /* 0x004fcc0008010804 */
[----:B------:R-:W-:Y:S02]  /*7740*/  F2FP.BF16.F32.PACK_AB R12, R238, R239 ;  /* 0x000000efee0c723e */ /* 0x000fe400000010ff */
[----:B---3--:R-:W-:Y:S01]  /*7750*/  F2FP.BF16.F32.PACK_AB R13, R219, R209 ;  /* 0x000000d1db0d723e */ /* 0x008fe200000010ff */
[----:B------:R2:W3:Y:S01]  /*7760*/  MUFU.EX2 R173, R3 ;  /* 0x0000000300ad7308 */ /* 0x0004e20000000800 */
[----:B------:R-:W-:Y:S02]  /*7770*/  F2FP.BF16.F32.PACK_AB R14, R241, R240 ;  /* 0x000000f0f10e723e */ /* 0x000fe400000010ff */
[----:B----4-:R-:W-:-:S07]  /*7780*/  F2FP.BF16.F32.PACK_AB R15, R222, R218 ;  /* 0x000000dade0f723e */ /* 0x010fce00000010ff */
[----:B------:R-:W-:Y:S01]  /*7790*/  HMMA.16816.F32.BF16 R72, R12, R24, R72 ;  /* 0x000000180c48723c */ /* 0x000fe20000041848 */
[----:B-1----:R-:W-:Y:S01]  /*77a0*/  FMNMX.FTZ R38, R38, R6, !PT ;  /* 0x0000000626267209 */ /* 0x002fe20007810000 */
[----:B------:R-:W-:-:S03]  /*77b0*/  FFMA.FTZ R6, R114, UR19, -R4 ;  /* 0x0000001372067c23 */ /* 0x000fc60008010804 */
[----:B------:R-:W-:Y:S01]  /*77c0*/  FSETP.NEU.FTZ.AND P1, PT, R38, -INF , PT ;  /* 0xff8000002600780b */ /* 0x000fe20003f3d000 */
[----:B--2---:R-:W-:Y:S01]  /*77d0*/  FFMA.FTZ R3, R142, UR19, -R4 ;  /* 0x000000138e037c23 */ /* 0x004fe20008010804 */
[----:B------:R1:W-:Y:S01]  /*77e0*/  MUFU.EX2 R180, R6 ;  /* 0x0000000600b47308 */ /* 0x0003e20000000800 */
[----:B---3--:R-:W-:Y:S02]  /*77f0*/  F2FP.BF16.F32.PACK_AB R8, R173, R174 ;  /* 0x000000aead08723e */ /* 0x008fe400000010ff */
[----:B------:R-:W-:-:S05]  /*7800*/  MOV R142, R151 ;  /* 0x00000097008e7202 */ /* 0x000fca0000000f00 */
[----:B------:R2:W-:Y:S01]  /*7810*/  MUFU.EX2 R175, R3 ;  /* 0x0000000300af7308 */ /* 0x0005e20000000800 */
[----:B-1----:R-:W-:-:S07]  /*7820*/  FFMA.FTZ R6, R115, UR19, -R4 ;  /* 0x0000001373067c23 */ /* 0x002fce0008010804 */
[----:B------:R-:W-:Y:S01]  /*7830*/  MUFU.EX2 R181, R6 ;  /* 0x0000000600b57308 */ /* 0x000fe20000000800 */
[----:B--2---:R-:W-:Y:S01]  /*7840*/  FFMA.FTZ R3, R140, UR19, -R4 ;  /* 0x000000138c037c23 */ /* 0x004fe20008010804 */
[----:B------:R-:W-:-:S06]  /*7850*/  MOV R140, R150 ;  /* 0x00000096008c7202 */ /* 0x000fcc0000000f00 */
        /* <DEDUP_REMOVED lines=21> */
[----:B------:R-:W-:Y:S01]  /*79b0*/  MUFU.EX2 R7, R6 ;  /* 0x0000000600077308 */ /* 0x000fe20000000800 */
[----:B------:R-:W-:-:S07]  /*79c0*/  MOV R155, R148 ;  /* 0x00000094009b7202 */ /* 0x000fce0000000f00 */
        /* <DEDUP_REMOVED lines=11> */
[----:B------:R-:W-:Y:S05]  /*7a80*/  LDSM.16.MT88.4 R20, [R184+0x4800] ;  /* 0x00480000b814783b */ /* 0x000fea0000004200 */
[----:B------:R-:W-:Y:S01]  /*7a90*/  HMMA.16816.F32.BF16 R32, R8, R16, RZ ;  /* 0x000000100820723c */ /* 0x000fe200000418ff */
[----:B-1----:R-:W-:-:S04]  /*7aa0*/  FFMA.FTZ R0, R143, UR19, -R3 ;  /* 0x000000138f007c23 */ /* 0x002fc80008010803 */
[----:B------:R1:W-:Y:S01]  /*7ab0*/  MUFU.EX2 R105, R0 ;  /* 0x0000000000697308 */ /* 0x0003e20000000800 */
[----:B------:R-:W-:Y:S01]  /*7ac0*/  HMMA.16816.F32.BF16 R48, R8, R18, RZ ;  /* 0x000000120830723c */ /* 0x000fe200000418ff */
[----:B------:R-:W2:Y:S06]  /*7ad0*/  LDSM.16.MT88.4 R16, [R185+0x4800] ;  /* 0x00480000b910783b */ /* 0x000eac0000004200 */
[----:B------:R-:W-:Y:S02]  /*7ae0*/  F2FP.BF16.F32.PACK_AB R8, R134, R177 ;  /* 0x000000b18608723e */ /* 0x000fe400000010ff */
        /* <DEDUP_REMOVED lines=34> */
[----:B------:R-:W-:Y:S02]  /*7d10*/  MOV R108, R76 ;  /* 0x0000004c006c7202 */ /* 0x000fe40000000f00 */
[----:B------:R-:W-:Y:S03]  /*7d20*/  HMMA.16816.F32.BF16 R76, R12, R28, R60 ;  /* 0x0000001c0c4c723c */ /* 0x000fe6000004183c */
[----:B------:R1:W-:Y:S01]  /*7d30*/  MUFU.EX2 R107, R0 ;  /* 0x00000000006b7308 */ /* 0x0003e20000000800 */
[----:B------:R-:W4:Y:S01]  /*7d40*/  LDSM.16.MT88.4 R28, [R184+0x4c00] ;  /* 0x004c0000b81c783b */ /* 0x000f220000004200 */
[----:B---3--:R-:W-:-:S02]  /*7d50*/  F2FP.BF16.F32.PACK_AB R11, R100, R96 ;  /* 0x00000060640b723e */ /* 0x008fc400000010ff */
[----:B------:R-:W-:Y:S02]  /*7d60*/  F2FP.BF16.F32.PACK_AB R12, R252, R242 ;  /* 0x000000f2fc0c723e */ /* 0x000fe400000010ff */
[----:B------:R-:W-:-:S03]  /*7d70*/  F2FP.BF16.F32.PACK_AB R13, R233, R225 ;  /* 0x000000e1e90d723e */ /* 0x000fc600000010ff */
[----:B--2---:R-:W-:Y:S01]  /*7d80*/  HMMA.16816.F32.BF16 R60, R8, R18, R44 ;  /* 0x00000012083c723c */ /* 0x004fe2000004182c */
[----:B------:R-:W-:Y:S02]  /*7d90*/  F2FP.BF16.F32.PACK_AB R14, R250, R251 ;  /* 0x000000fbfa0e723e */ /* 0x000fe400000010ff */
[----:B------:R-:W-:-:S03]  /*7da0*/  F2FP.BF16.F32.PACK_AB R15, R231, R232 ;  /* 0x000000e8e70f723e */ /* 0x000fc600000010ff */
[----:B------:R-:W-:Y:S01]  /*7db0*/  HMMA.16816.F32.BF16 R64, R8, R16, R56 ;  /* 0x000000100840723c */ /* 0x000fe20000041838 */
[----:B-1----:R-:W-:-:S04]  /*7dc0*/  FFMA.FTZ R0, R93, UR19, -R4 ;  /* 0x000000135d007c23 */ /* 0x002fc80008010804 */
[----:B------:R1:W-:Y:S01]  /*7dd0*/  MUFU.EX2 R104, R0 ;  /* 0x0000000000687308 */ /* 0x0003e20000000800 */
[C---:B------:R-:W-:Y:S06]  /*7de0*/  HMMA.16816.F32.BF16 R68, R12.reuse, R20, R72 ;  /* 0x000000140c44723c */ /* 0x040fec0000041848 */
[----:B------:R-:W-:Y:S06]  /*7df0*/  HMMA.16816.F32.BF16 R44, R12, R16, R76 ;  /* 0x000000100c2c723c */ /* 0x000fec000004184c */
[----:B------:R-:W-:Y:S01]  /*7e00*/  HMMA.16816.F32.BF16 R136, R8, R20, R136 ;  /* 0x000000140888723c */ /* 0x000fe20000041888 */
[----:B-1----:R-:W-:-:S05]  /*7e10*/  FFMA.FTZ R0, R92, UR19, -R4 ;  /* 0x000000135c007c23 */ /* 0x002fca0008010804 */
[-C--:B------:R-:W-:Y:S01]  /*7e20*/  HMMA.16816.F32.BF16 R148, R8, R22.reuse, R32 ;  /* 0x000000160894723c */ /* 0x080fe20000041820 */
[----:B------:R1:W-:Y:S05]  /*7e30*/  MUFU.EX2 R93, R0 ;  /* 0x00000000005d7308 */ /* 0x0003ea0000000800 */
[----:B------:R-:W-:Y:S01]  /*7e40*/  HMMA.16816.F32.BF16 R56, R12, R22, R48 ;  /* 0x000000160c38723c */ /* 0x000fe20000041830 */
[----:B------:R-:W-:Y:S01]  /*7e50*/  LDSM.16.MT88.4 R20, [R184+0x5000] ;  /* 0x00500000b814783b */ /* 0x000fe20000004200 */
[----:B------:R-:W-:Y:S02]  /*7e60*/  F2FP.BF16.F32.PACK_AB R8, R181, R180 ;  /* 0x000000b4b508723e */ /* 0x000fe400000010ff */
[----:B------:R-:W-:-:S02]  /*7e70*/  F2FP.BF16.F32.PACK_AB R10, R117, R118 ;  /* 0x00000076750a723e */ /* 0x000fc400000010ff */
        /* <DEDUP_REMOVED lines=8> */
[C---:B----4-:R-:W-:Y:S06]  /*7f00*/  HMMA.16816.F32.BF16 R68, R12.reuse, R28, R68 ;  /* 0x0000001c0c44723c */ /* 0x050fec0000041844 */
[----:B------:R-:W-:Y:S01]  /*7f10*/  HMMA.16816.F32.BF16 R56, R12, R30, R56 ;  /* 0x0000001e0c38723c */ /* 0x000fe20000041838 */
[----:B-1----:R-:W-:-:S04]  /*7f20*/  FFMA.FTZ R0, R166, UR19, -R3 ;  /* 0x00000013a6007c23 */ /* 0x002fc80008010803 */
[----:B------:R1:W3:Y:S01]  /*7f30*/  MUFU.EX2 R90, R0 ;  /* 0x00000000005a7308 */ /* 0x0002e20000000800 */
[C---:B------:R-:W-:Y:S06]  /*7f40*/  HMMA.16816.F32.BF16 R52, R12.reuse, R24, R44 ;  /* 0x000000180c34723c */ /* 0x040fec000004182c */
[----:B------:R-:W-:Y:S07]  /*7f50*/  HMMA.16816.F32.BF16 R32, R12, R26, R32 ;  /* 0x0000001a0c20723c */ /* 0x000fee0000041820 */
[----:B------:R-:W-:-:S02]  /*7f60*/  F2FP.BF16.F32.PACK_AB R12, R244, R245 ;  /* 0x000000f5f40c723e */ /* 0x000fc400000010ff */
[----:B------:R-:W-:Y:S01]  /*7f70*/  F2FP.BF16.F32.PACK_AB R13, R221, R223 ;  /* 0x000000dfdd0d723e */ /* 0x000fe200000010ff */
[----:B-1----:R-:W-:Y:S01]  /*7f80*/  FFMA.FTZ R0, R167, UR19, -R3 ;  /* 0x00000013a7007c23 */ /* 0x002fe20008010803 */
[----:B---3--:R-:W-:Y:S02]  /*7f90*/  F2FP.BF16.F32.PACK_AB R9, R90, R91 ;  /* 0x0000005b5a09723e */ /* 0x008fe400000010ff */
[----:B------:R-:W-:Y:S01]  /*7fa0*/  F2FP.BF16.F32.PACK_AB R14, R145, R243 ;  /* 0x000000f3910e723e */ /* 0x000fe200000010ff */
[----:B------:R1:W-:Y:S01]  /*7fb0*/  MUFU.EX2 R84, R0 ;  /* 0x0000000000547308 */ /* 0x0003e20000000800 */
[----:B------:R-:W-:-:S09]  /*7fc0*/  F2FP.BF16.F32.PACK_AB R15, R217, R220 ;  /* 0x000000dcd90f723e */ /* 0x000fd200000010ff */
[----:B--2---:R-:W-:Y:S01]  /*7fd0*/  HMMA.16816.F32.BF16 R32, R12, R18, R32 ;  /* 0x000000120c20723c */ /* 0x004fe20000041820 */
[----:B-1----:R-:W-:-:S04]  /*7fe0*/  FFMA.FTZ R0, R158, UR19, -R3 ;  /* 0x000000139e007c23 */ /* 0x002fc80008010803 */
[----:B------:R1:W2:Y:S02]  /*7ff0*/  MUFU.EX2 R85, R0 ;  /* 0x0000000000557308 */ /* 0x0002a40000000800 */
[----:B-1----:R-:W-:Y:S01]  /*8000*/  FFMA.FTZ R0, R99, UR19, -R4 ;  /* 0x0000001363007c23 */ /* 0x002fe20008010804 */
[----:B--2---:R-:W-:Y:S02]  /*8010*/  F2FP.BF16.F32.PACK_AB R11, R85, R84 ;  /* 0x00000054550b723e */ /* 0x004fe400000010ff */
[----:B------:R-:W-:-:S03]  /*8020*/  MOV R99, R155 ;  /* 0x0000009b00637202 */ /* 0x000fc60000000f00 */
[----:B------:R1:W-:Y:S01]  /*8030*/  MUFU.EX2 R92, R0 ;  /* 0x00000000005c7308 */ /* 0x0003e20000000800 */
[----:B------:R-:W-:Y:S01]  /*8040*/  F2FP.BF16.F32.PACK_AB R162, R108, R99 ;  /* 0x000000636ca2723e */ /* 0x000fe200000010ff */
[C---:B------:R-:W-:Y:S06]  /*8050*/  HMMA.16816.F32.BF16 R48, R8.reuse, R24, R64 ;  /* 0x000000180830723c */ /* 0x040fec0000041840 */
[C---:B------:R-:W-:Y:S06]  /*8060*/  HMMA.16816.F32.BF16 R136, R8.reuse, R28, R136 ;  /* 0x0000001c0888723c */ /* 0x040fec0000041888 */
[----:B------:R-:W-:Y:S01]  /*8070*/  HMMA.16816.F32.BF16 R148, R8, R30, R148 ;  /* 0x0000001e0894723c */ /* 0x000fe20000041894 */
[----:B-1----:R-:W-:Y:S01]  /*8080*/  FFMA.FTZ R0, R95, UR19, -R4 ;  /* 0x000000135f007c23 */ /* 0x002fe20008010804 */
[----:B------:R-:W-:Y:S01]  /*8090*/  MOV R95, R152 ;  /* 0x00000098005f7202 */ /* 0x000fe20000000f00 */
[----:B------:R-:W1:Y:S01]  /*80a0*/  LDSM.16.MT88.4 R28, [R184+0x5400] ;  /* 0x00540000b81c783b */ /* 0x000e620000004200 */
[----:B------:R-:W-:-:S02]  /*80b0*/  MOV R152, R140 ;  /* 0x0000008c00987202 */ /* 0x000fc40000000f00 */
[----:B------:R-:W-:Y:S01]  /*80c0*/  MOV R140, R87 ;  /* 0x00000057008c7202 */ /* 0x000fe20000000f00 */
[----:B------:R-:W-:Y:S01]  /*80d0*/  HMMA.16816.F32.BF16 R60, R8, R26, R60 ;  /* 0x0000001a083c723c */ /* 0x000fe2000004183c */
[----:B------:R2:W-:Y:S01]  /*80e0*/  MUFU.EX2 R87, R0 ;  /* 0x0000000000577308 */ /* 0x0005e20000000800 */
[----:B------:R-:W3:Y:S05]  /*80f0*/  LDSM.16.MT88.4 R24, [R185+0x5400] ;  /* 0x00540000b918783b */ /* 0x000eea0000004200 */
[----:B------:R-:W-:Y:S02]  /*8100*/  F2FP.BF16.F32.PACK_AB R8, R115, R116 ;  /* 0x000000747308723e */ /* 0x000fe400000010ff */
[----:B------:R-:W-:Y:S01]  /*8110*/  F2FP.BF16.F32.PACK_AB R10, R104, R107 ;  /* 0x0000006b680a723e */ /* 0x000fe200000010ff */
[----:B--2---:R-:W-:Y:S01]  /*8120*/  FFMA.FTZ R0, R94, UR19, -R4 ;  /* 0x000000135e007c23 */ /* 0x004fe20008010804 */
[----:B------:R-:W-:Y:S01]  /*8130*/  MOV R94, R2 ;  /* 0x00000002005e7202 */ /* 0x000fe20000000f00 */
[----:B------:R-:W-:-:S02]  /*8140*/  FADD.FTZ R2, R205, R182 ;  /* 0x000000b6cd027221 */ /* 0x000fc40000010000 */
[----:B------:R2:W-:Y:S01]  /*8150*/  MUFU.EX2 R83, R0 ;  /* 0x0000000000537308 */ /* 0x0005e20000000800 */
[----:B------:R-:W-:Y:S01]  /*8160*/  F2FP.BF16.F32.PACK_AB R160, R95, R94 ;  /* 0x0000005e5fa0723e */ /* 0x000fe200000010ff */
[----:B------:R-:W-:Y:S01]  /*8170*/  FADD.FTZ R2, R183, R2 ;  /* 0x00000002b7027221 */ /* 0x000fe20000010000 */
[----:B--2---:R-:W-:Y:S01]  /*8180*/  FFMA.FTZ R0, R125, UR19, -R3 ;  /* 0x000000137d007c23 */ /* 0x004fe20008010803 */
[----:B------:R-:W-:-:S04]  /*8190*/  MOV R125, R80 ;  /* 0x00000050007d7202 */ /* 0x000fc80000000f00 */
[----:B------:R2:W-:Y:S02]  /*81a0*/  MUFU.EX2 R81, R0 ;  /* 0x0000000000517308 */ /* 0x0005e40000000800 */
[----:B--2---:R-:W-:-:S06]  /*81b0*/  FFMA.FTZ R0, R161, UR19, -R3 ;  /* 0x00000013a1007c23 */ /* 0x004fcc0008010803 */
[----:B------:R2:W4:Y:S02]  /*81c0*/  MUFU.EX2 R80, R0 ;  /* 0x0000000000507308 */ /* 0x0005240000000800 */
[----:B--2---:R-:W-:Y:S01]  /*81d0*/  FFMA.FTZ R0, R141, UR19, -R3 ;  /* 0x000000138d007c23 */ /* 0x004fe20008010803 */
[----:B----4-:R-:W-:-:S05]  /*81e0*/  F2FP.BF16.F32.PACK_AB R9, R80, R81 ;  /* 0x000000515009723e */ /* 0x010fca00000010ff */
[----:B------:R2:W-:Y:S02]  /*81f0*/  MUFU.EX2 R77, R0 ;  /* 0x00000000004d7308 */ /* 0x0005e40000000800 */
[----:B--2---:R-:W-:Y:S01]  /*8200*/  FFMA.FTZ R0, R127, UR19, -R3 ;  /* 0x000000137f007c23 */ /* 0x004fe20008010803 */
[----:B------:R-:W-:-:S05]  /*8210*/  MOV R127, R152 ;  /* 0x00000098007f7202 */ /* 0x000fca0000000f00 */
[----:B------:R2:W4:Y:S02]  /*8220*/  MUFU.EX2 R78, R0 ;  /* 0x00000000004e7308 */ /* 0x0005240000000800 */
[----:B--2---:R-:W-:Y:S01]  /*8230*/  FFMA.FTZ R0, R97, UR19, -R4 ;  /* 0x0000001361007c23 */ /* 0x004fe20008010804 */
[----:B------:R-:W-:Y:S02]  /*8240*/  MOV R97, R140 ;  /* 0x0000008c00617202 */ /* 0x000fe40000000f00 */
[----:B----4-:R-:W-:-:S03]  /*8250*/  F2FP.BF16.F32.PACK_AB R11, R78, R77 ;  /* 0x0000004d4e0b723e */ /* 0x010fc600000010ff */
[----:B------:R2:W-:Y:S04]  /*8260*/  MUFU.EX2 R82, R0 ;  /* 0x0000000000527308 */ /* 0x0005e80000000800 */
[C---:B------:R-:W-:Y:S06]  /*8270*/  HMMA.16816.F32.BF16 R44, R8.reuse, R16, R48 ;  /* 0x00000010082c723c */ /* 0x040fec0000041830 */
[----:B------:R-:W-:Y:S01]  /*8280*/  HMMA.16816.F32.BF16 R136, R8, R20, R136 ;  /* 0x000000140888723c */ /* 0x000fe20000041888 */
[----:B--2---:R-:W-:Y:S01]  /*8290*/  FFMA.FTZ R0, R86, UR19, -R4 ;  /* 0x0000001356007c23 */ /* 0x004fe20008010804 */
[----:B------:R-:W-:-:S04]  /*82a0*/  MOV R86, R142 ;  /* 0x0000008e00567202 */ /* 0x000fc80000000f00 */
[----:B------:R-:W-:Y:S01]  /*82b0*/  HMMA.16816.F32.BF16 R148, R8, R22, R148 ;  /* 0x000000160894723c */ /* 0x000fe20000041894 */
[----:B------:R2:W-:Y:S05]  /*82c0*/  MUFU.EX2 R79, R0 ;  /* 0x00000000004f7308 */ /* 0x0005ea0000000800 */
[----:B------:R-:W-:Y:S06]  /*82d0*/  HMMA.16816.F32.BF16 R140, R12, R20, R68 ;  /* 0x000000140c8c723c */ /* 0x000fec0000041844 */
[----:B------:R-:W-:Y:S01]  /*82e0*/  HMMA.16816.F32.BF16 R48, R8, R18, R60 ;  /* 0x000000120830723c */ /* 0x000fe2000004183c */
[----:B------:R-:W-:-:S05]  /*82f0*/  MOV R71, R145 ;  /* 0x0000009100477202 */ /* 0x000fca0000000f00 */
[C---:B------:R-:W-:Y:S01]  /*8300*/  HMMA.16816.F32.BF16 R60, R12.reuse, R22, R56 ;  /* 0x000000160c3c723c */ /* 0x040fe20000041838 */
[----:B--2---:R-:W-:Y:S01]  /*8310*/  FFMA.FTZ R0, R36, UR19, -R4 ;  /* 0x0000001324007c23 */ /* 0x004fe20008010804 */
[----:B------:R-:W2:Y:S01]  /*8320*/  LDSM.16.MT88.4 R20, [R184+0x5800] ;  /* 0x00580000b814783b */ /* 0x000ea20000004200 */
[----:B------:R-:W-:Y:S02]  /*8330*/  F2FP.BF16.F32.PACK_AB R8, R92, R93 ;  /* 0x0000005d5c08723e */ /* 0x000fe400000010ff */
[----:B------:R4:W-:Y:S01]  /*8340*/  MUFU.EX2 R76, R0 ;  /* 0x00000000004c7308 */ /* 0x0009e20000000800 */
[----:B------:R-:W-:Y:S01]  /*8350*/  HMMA.16816.F32.BF16 R56, R12, R16, R52 ;  /* 0x000000100c38723c */ /* 0x000fe20000041834 */
[----:B------:R-:W5:Y:S01]  /*8360*/  LDSM.16.MT88.4 R16, [R185+0x5800] ;  /* 0x00580000b910783b */ /* 0x000f620000004200 */
[----:B------:R-:W-:-:S05]  /*8370*/  F2FP.BF16.F32.PACK_AB R10, R83, R87 ;  /* 0x00000057530a723e */ /* 0x000fca00000010ff */
[----:B------:R-:W-:Y:S02]  /*8380*/  F2FP.BF16.F32.PACK_AB R13, R215, R216 ;  /* 0x000000d8d70d723e */ /* 0x000fe400000010ff */
[----:B------:R-:W-:Y:S01]  /*8390*/  F2FP.BF16.F32.PACK_AB R15, R213, R214 ;  /* 0x000000d6d50f723e */ /* 0x000fe200000010ff */
[----:B----4-:R-:W-:Y:S01]  /*83a0*/  FFMA.FTZ R0, R129, UR19, -R3 ;  /* 0x0000001381007c23 */ /* 0x010fe20008010803 */
[----:B------:R-:W-:-:S03]  /*83b0*/  MOV R129, R37 ;  /* 0x0000002500817202 */ /* 0x000fc60000000f00 */
[----:B------:R4:W-:Y:S02]  /*83c0*/  MUFU.EX2 R75, R0 ;  /* 0x00000000004b7308 */ /* 0x0009e40000000800 */
[----:B----4-:R-:W-:Y:S01]  /*83d0*/  FFMA.FTZ R0, R128, UR19, -R3 ;  /* 0x0000001380007c23 */ /* 0x010fe20008010803 */
[----:B------:R-:W-:-:S05]  /*83e0*/  MOV R128, R42 ;  /* 0x0000002a00807202 */ /* 0x000fca0000000f00 */
[----:B------:R4:W1:Y:S01]  /*83f0*/  MUFU.EX2 R74, R0 ;  /* 0x00000000004a7308 */ /* 0x0008620000000800 */
[----:B------:R-:W-:Y:S01]  /*8400*/  F2FP.BF16.F32.PACK_AB R14, R129, R128 ;  /* 0x00000080810e723e */ /* 0x000fe200000010ff */
[----:B----4-:R-:W-:Y:S01]  /*8410*/  FFMA.FTZ R0, R130, UR19, -R3 ;  /* 0x0000001382007c23 */ /* 0x010fe20008010803 */
[----:B-1----:R-:W-:Y:S02]  /*8420*/  F2FP.BF16.F32.PACK_AB R9, R74, R75 ;  /* 0x0000004b4a09723e */ /* 0x002fe400000010ff */
[----:B------:R-:W-:-:S03]  /*8430*/  MOV R130, R147 ;  /* 0x0000009300827202 */ /* 0x000fc60000000f00 */
[----:B------:R1:W-:Y:S02]  /*8440*/  MUFU.EX2 R72, R0 ;  /* 0x0000000000487308 */ /* 0x0003e40000000800 */
[----:B-1----:R-:W-:Y:S01]  /*8450*/  FFMA.FTZ R0, R121, UR19, -R3 ;  /* 0x0000001379007c23 */ /* 0x002fe20008010803 */
[----:B------:R-:W-:-:S05]  /*8460*/  MOV R121, R146 ;  /* 0x0000009200797202 */ /* 0x000fca0000000f00 */
[----:B------:R1:W4:Y:S01]  /*8470*/  MUFU.EX2 R73, R0 ;  /* 0x0000000000497308 */ /* 0x0003220000000800 */
[----:B------:R-:W-:-:S07]  /*8480*/  F2FP.BF16.F32.PACK_AB R12, R130, R121 ;  /* 0x00000079820c723e */ /* 0x000fce00000010ff */
[C---:B------:R-:W-:Y:S06]  /*8490*/  HMMA.16816.F32.BF16 R140, R12.reuse, R28, R140 ;  /* 0x0000001c0c8c723c */ /* 0x040fec000004188c */
[----:B------:R-:W-:Y:S01]  /*84a0*/  HMMA.16816.F32.BF16 R60, R12, R30, R60 ;  /* 0x0000001e0c3c723c */ /* 0x000fe2000004183c */
[----:B-1----:R-:W-:Y:S01]  /*84b0*/  FFMA.FTZ R0, R110, UR19, -R4 ;  /* 0x000000136e007c23 */ /* 0x002fe20008010804 */
[----:B----4-:R-:W-:-:S03]  /*84c0*/  F2FP.BF16.F32.PACK_AB R11, R73, R72 ;  /* 0x00000048490b723e */ /* 0x010fc600000010ff */
[----:B------:R1:W4:Y:S04]  /*84d0*/  MUFU.EX2 R68, R0 ;  /* 0x0000000000447308 */ /* 0x0003280000000800 */
        /* <DEDUP_REMOVED lines=8> */
[----:B----4-:R-:W-:-:S03]  /*8560*/  F2FP.BF16.F32.PACK_AB R10, R68, R76 ;  /* 0x0000004c440a723e */ /* 0x010fc600000010ff */
[----:B------:R-:W-:Y:S01]  /*8570*/  HMMA.16816.F32.BF16 R12, R12, R26, R32 ;  /* 0x0000001a0c0c723c */ /* 0x000fe20000041820 */
[----:B------:R-:W-:Y:S01]  /*8580*/  LDSM.16.MT88.4 R24, [R185+0x5c00] ;  /* 0x005c0000b918783b */ /* 0x000fe20000004200 */
        /* <DEDUP_REMOVED lines=27> */
[--C-:B-1----:R-:W-:Y:S01]  /*8740*/  FFMA.FTZ R0, R144, UR19, -R3.reuse ;  /* 0x0000001390007c23 */ /* 0x102fe20008010803 */
[----:B--2---:R-:W-:Y:S01]  /*8750*/  F2FP.BF16.F32.PACK_AB R166, R36, R43 ;  /* 0x0000002b24a6723e */ /* 0x004fe200000010ff */
[----:B------:R-:W1:Y:S02]  /*8760*/  LDSM.16.MT88.4 R144, [R184+0x5c00] ;  /* 0x005c0000b890783b */ /* 0x000e640000004200 */
[----:B------:R2:W-:Y:S02]  /*8770*/  MUFU.EX2 R35, R0 ;  /* 0x0000000000237308 */ /* 0x0005e40000000800 */
[C---:B------:R-:W-:Y:S06]  /*8780*/  HMMA.16816.F32.BF16 R140, R8.reuse, R20, R140 ;  /* 0x00000014088c723c */ /* 0x040fec000004188c */
[C---:B------:R-:W-:Y:S06]  /*8790*/  HMMA.16816.F32.BF16 R28, R8.reuse, R16, R28 ;  /* 0x00000010081c723c */ /* 0x040fec000004181c */
[----:B------:R-:W-:Y:S01]  /*87a0*/  HMMA.16816.F32.BF16 R60, R8, R22, R60 ;  /* 0x00000016083c723c */ /* 0x000fe2000004183c */
[----:B--2---:R-:W-:-:S05]  /*87b0*/  FFMA.FTZ R0, R131, UR19, -R3 ;  /* 0x0000001383007c23 */ /* 0x004fca0008010803 */
[----:B------:R-:W-:Y:S01]  /*87c0*/  HMMA.16816.F32.BF16 R12, R8, R18, R12 ;  /* 0x00000012080c723c */ /* 0x000fe2000004180c */
        /* <DEDUP_REMOVED lines=23> */
[C---:B------:R-:W-:Y:S06]  /*8940*/  HMMA.16816.F32.BF16 R156, R164.reuse, R24, R52 ;  /* 0x00000018a49c723c */ /* 0x040fec0000041834 */
[----:B------:R-:W-:Y:S01]  /*8950*/  HMMA.16816.F32.BF16 R164, R164, R26, R44 ;  /* 0x0000001aa4a4723c */ /* 0x000fe2000004182c */
[----:B-1----:R-:W-:-:S04]  /*8960*/  FFMA.FTZ R0, R171, UR19, -R5 ;  /* 0x00000013ab007c23 */ /* 0x002fc80008010805 */
[----:B------:R1:W2:Y:S02]  /*8970*/  MUFU.EX2 R8, R0 ;  /* 0x0000000000087308 */ /* 0x0002a40000000800 */
[----:B-1----:R-:W-:Y:S01]  /*8980*/  FADD.FTZ R0, R174, R173 ;  /* 0x000000adae007221 */ /* 0x002fe20000010000 */
[----:B--2---:R-:W-:-:S03]  /*8990*/  F2FP.BF16.F32.PACK_AB R163, R8, R16 ;  /* 0x0000001008a3723e */ /* 0x004fc600000010ff */
[----:B------:R-:W-:-:S04]  /*89a0*/  FADD.FTZ R0, R175, R0 ;  /* 0x00000000af007221 */ /* 0x000fc80000010000 */
[----:B------:R-:W-:Y:S01]  /*89b0*/  FADD.FTZ R5, R176, R0 ;  /* 0x00000000b0057221 */ /* 0x000fe20000010000 */
[----:B------:R-:W-:Y:S01]  /*89c0*/  FADD.FTZ R0, R239, R6 ;  /* 0x00000006ef007221 */ /* 0x000fe20000010000 */
[C---:B------:R-:W-:Y:S02]  /*89d0*/  HMMA.16816.F32.BF16 R140, R160.reuse, R144, R140 ;  /* 0x00000090a08c723c */ /* 0x040fe4000004188c */
        /* <DEDUP_REMOVED lines=112> */
[----:B------:R1:W-:Y:S04]  /*90e0*/  STL [R1+0x8], R217 ;  /* 0x000008d901007387 */ /* 0x0003e80000100800 */
[----:B------:R1:W-:Y:S01]  /*90f0*/  STL [R1+0x4], R214 ;  /* 0x000004d601007387 */ /* 0x0003e20000100800 */
[----:B------:R-:W-:-:S01]  /*9100*/  NOP ;  /* 0x0000000000007918 */ /* 0x000fc20000000000 */
        /* <DEDUP_REMOVED lines=46> */
[----:B------:R-:W-:Y:S02]  /*93f0*/  @!P1 LDGSTS.E.BYPASS.LTC128B.128 [R204+0x4800], desc[UR22][R8.64] ;  /* 0x0480000008cc9fae */ /* 0x000fe4000b901d56 */
        /* <DEDUP_REMOVED lines=16> */
[----:B------:R-:W-:Y:S02]  /*9500*/  LDSM.16.M88.4 R20, [R135+0x2000] ;  /* 0x002000008714783b */ /* 0x000fe40000000200 */
[C---:B------:R-:W-:Y:S02]  /*9510*/  ISETP.GE.AND P2, PT, R0.reuse, R203, PT ;  /* 0x000000cb0000720c */ /* 0x040fe40003f46270 */
[----:B------:R-:W3:Y:S01]  /*9520*/  LDSM.16.M88.4 R12, [R186+0x1000] ;  /* 0x00100000ba0c783b */ /* 0x000ee20000000200 */
[C---:B------:R-:W-:Y:S02]  /*9530*/  ISETP.GE.AND P6, PT, R0.reuse, R202, PT ;  /* 0x000000ca0000720c */ /* 0x040fe40003fc6270 */
[C---:B------:R-:W-:Y:S01]  /*9540*/  ISETP.LT.OR P2, PT, R0.reuse, R198, P2 ;  /* 0x000000c60000720c */ /* 0x040fe20001741670 */
[----:B------:R-:W4:Y:S01]  /*9550*/  LDSM.16.M88.4 R16, [R186] ;  /* 0x00000000ba10783b */ /* 0x000f220000000200 */
[----:B------:R-:W-:-:S03]  /*9560*/  ISETP.LT.OR P6, PT, R0, R197, P6 ;  /* 0x000000c50000720c */ /* 0x000fc600037c1670 */
[----:B------:R-:W-:Y:S04]  /*9570*/  LDSM.16.M88.4 R24, [R188] ;  /* 0x00000000bc18783b */ /* 0x000fe80000000200 */
[----:B-1----:R-:W1:Y:S04]  /*9580*/  LDSM.16.M88.4 R4, [R187+0x1000] ;  /* 0x00100000bb04783b */ /* 0x002e680000000200 */
[----:B------:R-:W5:Y:S01]  /*9590*/  LDSM.16.M88.4 R8, [R187] ;  /* 0x00000000bb08783b */ /* 0x000f620000000200 */
[----:B--2---:R-:W-:-:S03]  /*95a0*/  VIADD R2, R0, 0x1 ;  /* 0x0000000100027836 */ /* 0x004fc60000000000 */
[----:B------:R-:W0:Y:S01]  /*95b0*/  LDGDEPBAR ;  /* 0x00000000000079af */ /* 0x000e220000000000 */
[----:B------:R-:W-:Y:S01]  /*95c0*/  VIADD R3, R0, 0x8 ;  /* 0x0000000800037836 */ /* 0x000fe20000000000 */
[C---:B------:R-:W-:Y:S02]  /*95d0*/  ISETP.GE.AND P0, PT, R2.reuse, R203, PT ;  /* 0x000000cb0200720c */ /* 0x040fe40003f06270 */
[C---:B------:R-:W-:Y:S02]  /*95e0*/  ISETP.GE.AND P4, PT, R2.reuse, R201, PT ;  /* 0x000000c90200720c */ /* 0x040fe40003f86270 */
[C---:B------:R-:W-:Y:S02]  /*95f0*/  ISETP.LT.OR P0, PT, R2.reuse, R198, P0 ;  /* 0x000000c60200720c */ /* 0x040fe40000701670 */
[C---:B------:R-:W-:Y:S02]  /*9600*/  ISETP.LT.OR P4, PT, R2.reuse, R199, P4 ;  /* 0x000000c70200720c */ /* 0x040fe40002781670 */
[----:B------:R-:W-:-:S02]  /*9610*/  ISETP.GE.AND P5, PT, R2, R202, PT ;  /* 0x000000ca0200720c */ /* 0x000fc40003fa6270 */
[C---:B------:R-:W-:Y:S02]  /*9620*/  ISETP.GE.AND P3, PT, R2.reuse, R200, PT ;  /* 0x000000c80200720c */ /* 0x040fe40003f66270 */
[C---:B------:R-:W-:Y:S02]  /*9630*/  ISETP.LT.OR P5, PT, R2.reuse, R197, P5 ;  /* 0x000000c50200720c */ /* 0x040fe40002fa1670 */
[----:B------:R-:W-:Y:S01]  /*9640*/  ISETP.LT.OR P3, PT, R2, R196, P3 ;  /* 0x000000c40200720c */ /* 0x000fe20001f61670 */
[----:B------:R-:W-:Y:S01]  /*9650*/  VIADD R2, R0, 0x9 ;  /* 0x0000000900027836 */ /* 0x000fe20000000000 */
[-C--:B---3--:R-:W-:Y:S06]  /*9660*/  HMMA.16816.F32.BF16 R28, R12, R20.reuse, RZ ;  /* 0x000000140c1c723c */ /* 0x088fec00000418ff */
[----:B----4-:R-:W-:Y:S06]  /*9670*/  HMMA.16816.F32.BF16 R32, R16, R20, RZ ;  /* 0x000000141020723c */ /* 0x010fec00000418ff */
[----:B------:R-:W-:-:S12]  /*9680*/  HMMA.16816.F32.BF16 R48, R12, R22, RZ ;  /* 0x000000160c30723c */ /* 0x000fd800000418ff */
[-C--:B-1----:R-:W-:Y:S01]  /*9690*/  HMMA.16816.F32.BF16 R52, R4, R24.reuse, R28 ;  /* 0x000000180434723c */ /* 0x082fe2000004181c */
[----:B------:R-:W1:Y:S05]  /*96a0*/  LDSM.16.M88.4 R28, [R135+0x2400] ;  /* 0x00240000871c783b */ /* 0x000e6a0000000200 */
[----:B-----5:R-:W-:Y:S06]  /*96b0*/  HMMA.16816.F32.BF16 R44, R8, R24, R32 ;  /* 0x00000018082c723c */ /* 0x020fec0000041820 */
[----:B------:R-:W-:Y:S01]  /*96c0*/  HMMA.16816.F32.BF16 R32, R16, R22, RZ ;  /* 0x000000161020723c */ /* 0x000fe200000418ff */
[----:B------:R-:W2:Y:S11]  /*96d0*/  LDSM.16.M88.4 R20, [R195] ;  /* 0x00000000c314783b */ /* 0x000eb60000000200 */
        /* <DEDUP_REMOVED lines=9> */
[----:B------:R-:W3:Y:S01]  /*9770*/  MUFU.TANH R77, R44 ;  /* 0x0000002c004d7308 */ /* 0x000ee20000002400 */
[----:B------:R-:W-:Y:S07]  /*9780*/  HMMA.16816.F32.BF16 R32, R8, R26, R32 ;  /* 0x0000001a0820723c */ /* 0x000fee0000041820 */
[----:B------:R-:W4:Y:S08]  /*9790*/  MUFU.TANH R80, R45 ;  /* 0x0000002d00507308 */ /* 0x000f300000002400 */
[----:B------:R-:W5:Y:S01]  /*97a0*/  MUFU.TANH R104, R46 ;  /* 0x0000002e00687308 */ /* 0x000f620000002400 */
[----:B---3--:R-:W-:-:S02]  /*97b0*/  FSEL R77, R77, -INF , !P2 ;  /* 0xff8000004d4d7808 */ /* 0x008fc40005000000 */
[----:B------:R-:W-:-:S04]  /*97c0*/  ISETP.GE.AND P2, PT, R0, R201, PT ;  /* 0x000000c90000720c */ /* 0x000fc80003f46270 */
[----:B------:R-:W-:Y:S01]  /*97d0*/  ISETP.LT.OR P2, PT, R0, R199, P2 ;  /* 0x000000c70000720c */ /* 0x000fe20001741670 */
[----:B------:R3:W1:Y:S01]  /*97e0*/  MUFU.TANH R106, R47 ;  /* 0x0000002f006a7308 */ /* 0x0006620000002400 */
[----:B------:R-:W-:Y:S01]  /*97f0*/  FMUL.FTZ R32, R32, UR16 ;  /* 0x0000001020207c20 */ /* 0x000fe20008410000 */
[----:B------:R-:W-:Y:S01]  /*9800*/  FMUL.FTZ R34, R34, UR16 ;  /* 0x0000001022227c20 */ /* 0x000fe20008410000 */
[----:B------:R-:W-:Y:S01]  /*9810*/  FMUL.FTZ R33, R33, UR16 ;  /* 0x0000001021217c20 */ /* 0x000fe20008410000 */
[----:B------:R-:W-:Y:S01]  /*9820*/  FMUL.FTZ R35, R35, UR16 ;  /* 0x0000001023237c20 */ /* 0x000fe20008410000 */
[----:B----4-:R-:W-:Y:S02]  /*9830*/  FSEL R80, R80, -INF , !P0 ;  /* 0xff80000050507808 */ /* 0x010fe40004000000 */
[----:B------:R-:W-:Y:S01]  /*9840*/  FSEL R130, R130, -INF , !P2 ;  /* 0xff80000082827808 */ /* 0x000fe20005000000 */
[----:B------:R-:W4:Y:S01]  /*9850*/  MUFU.TANH R170, R53 ;  /* 0x0000003500aa7308 */ /* 0x000f220000002400 */
[----:B------:R-:W-:-:S02]  /*9860*/  ISETP.GE.AND P0, PT, R0, R200, PT ;  /* 0x000000c80000720c */ /* 0x000fc40003f06270 */
[C---:B------:R-:W-:Y:S02]  /*9870*/  ISETP.GE.AND P2, PT, R3.reuse, R201, PT ;  /* 0x000000c90300720c */ /* 0x040fe40003f46270 */
[----:B------:R-:W-:Y:S02]  /*9880*/  ISETP.LT.OR P0, PT, R0, R196, P0 ;  /* 0x000000c40000720c */ /* 0x000fe40000701670 */
[C---:B------:R-:W-:Y:S01]  /*9890*/  ISETP.LT.OR P2, PT, R3.reuse, R199, P2 ;  /* 0x000000c70300720c */ /* 0x040fe20001741670 */
[----:B------:R-:W2:Y:S01]  /*98a0*/  MUFU.TANH R173, R54 ;  /* 0x0000003600ad7308 */ /* 0x000ea20000002400 */
[----:B---3--:R-:W-:Y:S01]  /*98b0*/  HMMA.16816.F32.BF16 R44, R4, R26, R48 ;  /* 0x0000001a042c723c */ /* 0x008fe20000041830 */
[----:B-----5:R-:W-:Y:S02]  /*98c0*/  FSEL R104, R104, -INF , !P6 ;  /* 0xff80000068687808 */ /* 0x020fe40007000000 */
[----:B-1----:R-:W-:Y:S02]  /*98d0*/  FSEL R106, R106, -INF , !P5 ;  /* 0xff8000006a6a7808 */ /* 0x002fe40006800000 */
[----:B------:R-:W-:Y:S01]  /*98e0*/  ISETP.GE.AND P6, PT, R3, R203, PT ;  /* 0x000000cb0300720c */ /* 0x000fe20003fc6270 */
[----:B------:R-:W-:Y:S01]  /*98f0*/  HMMA.16816.F32.BF16 R48, R16, R28, RZ ;  /* 0x0000001c1030723c */ /* 0x000fe200000418ff */
[----:B------:R-:W1:Y:S01]  /*9900*/  MUFU.TANH R176, R55 ;  /* 0x0000003700b07308 */ /* 0x000e620000002400 */
[----:B----4-:R-:W-:-:S02]  /*9910*/  FSEL R170, R170, -INF , !P4 ;  /* 0xff800000aaaa7808 */ /* 0x010fc40006000000 */
[C---:B------:R-:W-:Y:S02]  /*9920*/  ISETP.GE.AND P4, PT, R3.reuse, R200, PT ;  /* 0x000000c80300720c */ /* 0x040fe40003f86270 */
[----:B------:R-:W-:Y:S01]  /*9930*/  HMMA.16816.F32.BF16 R24, R12, R28, RZ ;  /* 0x0000001c0c18723c */ /* 0x000fe200000418ff */
[C---:B------:R-:W-:Y:S02]  /*9940*/  ISETP.GE.AND P5, PT, R3.reuse, R202, PT ;  /* 0x000000ca0300720c */ /* 0x040fe40003fa6270 */
[----:B------:R-:W3:Y:S01]  /*9950*/  MUFU.TANH R72, R32 ;  /* 0x0000002000487308 */ /* 0x000ee20000002400 */
[----:B------:R-:W-:Y:S02]  /*9960*/  ISETP.LT.OR P4, PT, R3, R196, P4 ;  /* 0x000000c40300720c */ /* 0x000fe40002781670 */
[----:B--2---:R-:W-:Y:S02]  /*9970*/  FSEL R173, R173, -INF , !P0 ;  /* 0xff800000adad7808 */ /* 0x004fe40004000000 */
[----:B------:R-:W-:-:S02]  /*9980*/  ISETP.GE.AND P0, PT, R2, R203, PT ;  /* 0x000000cb0200720c */ /* 0x000fc40003f06270 */
[----:B------:R-:W-:Y:S01]  /*9990*/  ISETP.LT.OR P6, PT, R3, R198, P6 ;  /* 0x000000c60300720c */ /* 0x000fe200037c1670 */
[----:B------:R-:W2:Y:S01]  /*99a0*/  MUFU.TANH R99, R34 ;  /* 0x0000002200637308 */ /* 0x000ea20000002400 */
[----:B------:R-:W-:Y:S01]  /*99b0*/  FMUL.FTZ R44, R44, UR16 ;  /* 0x000000102c2c7c20 */ /* 0x000fe20008410000 */
[----:B------:R-:W-:Y:S01]  /*99c0*/  FMUL.FTZ R46, R46, UR16 ;  /* 0x000000102e2e7c20 */ /* 0x000fe20008410000 */
[----:B------:R-:W-:Y:S01]  /*99d0*/  FMUL.FTZ R45, R45, UR16 ;  /* 0x000000102d2d7c20 */ /* 0x000fe20008410000 */
[----:B------:R-:W-:Y:S01]  /*99e0*/  FMUL.FTZ R47, R47, UR16 ;  /* 0x000000102f2f7c20 */ /* 0x000fe20008410000 */
[----:B-1----:R-:W-:Y:S02]  /*99f0*/  FSEL R176, R176, -INF , !P3 ;  /* 0xff800000b0b07808 */ /* 0x002fe40005800000 */
[----:B------:R-:W-:Y:S01]  /*9a00*/  ISETP.GE.AND P3, PT, R2, R202, PT ;  /* 0x000000ca0200720c */ /* 0x000fe20003f66270 */
[----:B------:R-:W1:Y:S01]  /*9a10*/  MUFU.TANH R168, R44 ;  /* 0x0000002c00a87308 */ /* 0x000e620000002400 */
[----:B------:R-:W-:Y:S01]  /*9a20*/  ISETP.LT.OR P5, PT, R3, R197, P5 ;  /* 0x000000c50300720c */ /* 0x000fe20002fa1670 */
[----:B------:R-:W-:Y:S01]  /*9a30*/  VIADD R3, R0, 0x10 ;  /* 0x0000001000037836 */ /* 0x000fe20000000000 */
[----:B------:R-:W-:-:S02]  /*9a40*/  ISETP.LT.OR P0, PT, R2, R198, P0 ;  /* 0x000000c60200720c */ /* 0x000fc40000701670 */
[----:B------:R-:W-:Y:S01]  /*9a50*/  HMMA.16816.F32.BF16 R52, R4, R20, R24 ;  /* 0x000000140434723c */ /* 0x000fe20000041818 */
[----:B------:R-:W4:Y:S01]  /*9a60*/  LDSM.16.M88.4 R24, [R135+0x2800] ;  /* 0x002800008718783b */ /* 0x000f220000000200 */
[----:B------:R-:W-:Y:S01]  /*9a70*/  ISETP.LT.OR P3, PT, R2, R197, P3 ;  /* 0x000000c50200720c */ /* 0x000fe20001f61670 */
[----:B------:R-:W5:Y:S01]  /*9a80*/  MUFU.TANH R36, R46 ;  /* 0x0000002e00247308 */ /* 0x000f620000002400 */
[----:B---3--:R-:W-:Y:S02]  /*9a90*/  FSEL R72, R72, -INF , !P6 ;  /* 0xff80000048487808 */ /* 0x008fe40007000000 */
[----:B------:R-:W-:Y:S02]  /*9aa0*/  ISETP.GE.AND P6, PT, R3, R203, PT ;  /* 0x000000cb0300720c */ /* 0x000fe40003fc6270 */
[----:B--2---:R-:W-:Y:S02]  /*9ab0*/  FSEL R99, R99, -INF , !P5 ;  /* 0xff80000063637808 */ /* 0x004fe40006800000 */
[----:B------:R-:W-:Y:S01]  /*9ac0*/  ISETP.LT.OR P6, PT, R3, R198, P6 ;  /* 0x000000c60300720c */ /* 0x000fe200037c1670 */
[----:B------:R-:W2:Y:S01]  /*9ad0*/  MUFU.TANH R131, R45 ;  /* 0x0000002d00837308 */ /* 0x000ea20000002400 */
[----:B-1----:R-:W-:-:S02]  /*9ae0*/  FSEL R168, R168, -INF , !P2 ;  /* 0xff800000a8a87808 */ /* 0x002fc40005000000 */
[C---:B------:R-:W-:Y:S02]  /*9af0*/  ISETP.GE.AND P2, PT, R2.reuse, R201, PT ;  /* 0x000000c90200720c */ /* 0x040fe40003f46270 */
[----:B------:R-:W-:Y:S02]  /*9b00*/  ISETP.GE.AND P5, PT, R3, R202, PT ;  /* 0x000000ca0300720c */ /* 0x000fe40003fa6270 */
[----:B------:R-:W-:Y:S01]  /*9b10*/  ISETP.LT.OR P2, PT, R2, R199, P2 ;  /* 0x000000c70200720c */ /* 0x000fe20001741670 */
[----:B------:R1:W3:Y:S01]  /*9b20*/  MUFU.TANH R172, R47 ;  /* 0x0000002f00ac7308 */ /* 0x0002e20000002400 */
[----:B-----5:R-:W-:Y:S02]  /*9b30*/  FSEL R175, R36, -INF , !P4 ;  /* 0xff80000024af7808 */ /* 0x020fe40006000000 */
[----:B------:R-:W-:Y:S02]  /*9b40*/  ISETP.GE.AND P4, PT, R2, R200, PT ;  /* 0x000000c80200720c */ /* 0x000fe40003f86270 */
[----:B------:R-:W-:Y:S01]  /*9b50*/  FMUL.FTZ R52, R52, UR16 ;  /* 0x0000001034347c20 */ /* 0x000fe20008410000 */
[----:B------:R-:W-:Y:S01]  /*9b60*/  FMUL.FTZ R53, R53, UR16 ;  /* 0x0000001035357c20 */ /* 0x000fe20008410000 */
[----:B------:R-:W-:Y:S01]  /*9b70*/  FMUL.FTZ R54, R54, UR16 ;  /* 0x0000001036367c20 */ /* 0x000fe20008410000 */
[----:B------:R-:W5:Y:S01]  /*9b80*/  MUFU.TANH R74, R33 ;  /* 0x00000021004a7308 */ /* 0x000f620000002400 */
[----:B------:R-:W-:Y:S01]  /*9b90*/  FMUL.FTZ R55, R55, UR16 ;  /* 0x0000001037377c20 */ /* 0x000fe20008410000 */
[----:B------:R-:W-:Y:S01]  /*9ba0*/  ISETP.LT.OR P4, PT, R2, R196, P4 ;  /* 0x000000c40200720c */ /* 0x000fe20002781670 */
[----:B------:R-:W-:Y:S01]  /*9bb0*/  VIADD R2, R0, 0x11 ;  /* 0x0000001100027836 */ /* 0x000fe20000000000 */
[----:B--2---:R-:W-:-:S02]  /*9bc0*/  FSEL R131, R131, -INF , !P2 ;  /* 0xff80000083837808 */ /* 0x004fc40005000000 */
[----:B------:R-:W-:Y:S02]  /*9bd0*/  ISETP.LT.OR P5, PT, R3, R197, P5 ;  /* 0x000000c50300720c */ /* 0x000fe40002fa1670 */
[----:B------:R2:W4:Y:S01]  /*9be0*/  MUFU.TANH R98, R35 ;  /* 0x0000002300627308 */ /* 0x0005220000002400 */
[----:B-1----:R-:W-:Y:S01]  /*9bf0*/  HMMA.16816.F32.BF16 R44, R8, R20, R48 ;  /* 0x00000014082c723c */ /* 0x002fe20000041830 */
[----:B------:R-:W-:Y:S02]  /*9c00*/  ISETP.GE.AND P2, PT, R2, R203, PT ;  /* 0x000000cb0200720c */ /* 0x000fe40003f46270 */
[----:B---3--:R-:W-:Y:S02]  /*9c10*/  FSEL R172, R172, -INF , !P4 ;  /* 0xff800000acac7808 */ /* 0x008fe40006000000 */
[----:B------:R-:W-:Y:S02]  /*9c20*/  ISETP.LT.OR P2, PT, R2, R198, P2 ;  /* 0x000000c60200720c */ /* 0x000fe40001741670 */
[----:B------:R-:W1:Y:S01]  /*9c30*/  MUFU.TANH R127, R52 ;  /* 0x00000034007f7308 */ /* 0x000e620000002400 */
[----:B-----5:R-:W-:-:S02]  /*9c40*/  FSEL R74, R74, -INF , !P0 ;  /* 0xff8000004a4a7808 */ /* 0x020fc40004000000 */
[C---:B------:R-:W-:Y:S02]  /*9c50*/  ISETP.GE.AND P4, PT, R2.reuse, R202, PT ;  /* 0x000000ca0200720c */ /* 0x040fe40003f86270 */
[C---:B------:R-:W-:Y:S02]  /*9c60*/  ISETP.GE.AND P0, PT, R3.reuse, R201, PT ;  /* 0x000000c90300720c */ /* 0x040fe40003f06270 */
[----:B------:R-:W-:Y:S01]  /*9c70*/  ISETP.LT.OR P4, PT, R2, R197, P4 ;  /* 0x000000c50200720c */ /* 0x000fe20002781670 */
[----:B------:R-:W-:Y:S01]  /*9c80*/  MUFU.TANH R128, R53 ;  /* 0x0000003500807308 */ /* 0x000fe20000002400 */
[-C--:B--2---:R-:W-:Y:S01]  /*9c90*/  HMMA.16816.F32.BF16 R32, R12, R30.reuse, RZ ;  /* 0x0000001e0c20723c */ /* 0x084fe200000418ff */
[C---:B------:R-:W-:Y:S02]  /*9ca0*/  ISETP.LT.OR P0, PT, R3.reuse, R199, P0 ;  /* 0x000000c70300720c */ /* 0x040fe40000701670 */
[----:B----4-:R-:W-:Y:S02]  /*9cb0*/  FSEL R98, R98, -INF , !P3 ;  /* 0xff80000062627808 */ /* 0x010fe40005800000 */
[----:B------:R-:W-:Y:S01]  /*9cc0*/  ISETP.GE.AND P3, PT, R3, R200, PT ;  /* 0x000000c80300720c */ /* 0x000fe20003f66270 */
[----:B------:R-:W-:Y:S01]  /*9cd0*/  HMMA.16816.F32.BF16 R28, R16, R30, RZ ;  /* 0x0000001e101c723c */ /* 0x000fe200000418ff */
[----:B------:R-:W2:Y:S01]  /*9ce0*/  MUFU.TANH R132, R54 ;  /* 0x0000003600847308 */ /* 0x000ea20000002400 */
[----:B------:R-:W-:Y:S01]  /*9cf0*/  FMUL.FTZ R44, R44, UR16 ;  /* 0x000000102c2c7c20 */ /* 0x000fe20008410000 */
[----:B------:R-:W-:Y:S01]  /*9d00*/  FMUL.FTZ R45, R45, UR16 ;  /* 0x000000102d2d7c20 */ /* 0x000fe20008410000 */
[----:B------:R-:W-:Y:S01]  /*9d10*/  FMUL.FTZ R46, R46, UR16 ;  /* 0x000000102e2e7c20 */ /* 0x000fe20008410000 */
[----:B------:R-:W-:Y:S01]  /*9d20*/  FMUL.FTZ R47, R47, UR16 ;  /* 0x000000102f2f7c20 */ /* 0x000fe20008410000 */
[----:B-1----:R-:W-:-:S02]  /*9d30*/  FSEL R127, R127, -INF , !P0 ;  /* 0xff8000007f7f7808 */ /* 0x002fc40004000000 */
[----:B------:R-:W-:Y:S01]  /*9d40*/  ISETP.LT.OR P3, PT, R3, R196, P3 ;  /* 0x000000c40300720c */ /* 0x000fe20001f61670 */
[----:B------:R-:W1:Y:S01]  /*9d50*/  MUFU.TANH R71, R44 ;  /* 0x0000002c00477308 */ /* 0x000e620000002400 */
[----:B------:R-:W-:-:S07]  /*9d60*/  VIADD R3, R0, 0x21 ;  /* 0x0000002100037836 */ /* 0x000fce0000000000 */
[----:B------:R-:W3:Y:S01]  /*9d70*/  MUFU.TANH R73, R45 ;  /* 0x0000002d00497308 */ /* 0x000ee20000002400 */
[----:B--2---:R-:W-:-:S06]  /*9d80*/  FSEL R132, R132, -INF , !P3 ;  /* 0xff80000084847808 */ /* 0x004fcc0005800000 */
[----:B------:R-:W-:Y:S01]  /*9d90*/  HMMA.16816.F32.BF16 R48, R8, R22, R28 ;  /* 0x000000160830723c */ /* 0x000fe2000004181c */
[----:B------:R-:W2:Y:S01]  /*9da0*/  MUFU.TANH R92, R46 ;  /* 0x0000002e005c7308 */ /* 0x000ea20000002400 */
[----:B-1----:R-:W-:Y:S02]  /*9db0*/  FSEL R71, R71, -INF , !P6 ;  /* 0xff80000047477808 */ /* 0x002fe40007000000 */
[C---:B------:R-:W-:Y:S02]  /*9dc0*/  ISETP.GE.AND P6, PT, R2.reuse, R201, PT ;  /* 0x000000c90200720c */ /* 0x040fe40003fc6270 */
[----:B------:R-:W-:Y:S02]  /*9dd0*/  HMMA.16816.F32.BF16 R28, R16, R24, RZ ;  /* 0x00000018101c723c */ /* 0x000fe400000418ff */
[----:B------:R-:W-:Y:S01]  /*9de0*/  ISETP.LT.OR P6, PT, R2, R199, P6 ;  /* 0x000000c70200720c */ /* 0x000fe200037c1670 */
[----:B------:R1:W4:Y:S01]  /*9df0*/  MUFU.TANH R93, R47 ;  /* 0x0000002f005d7308 */ /* 0x0003220000002400 */
[----:B---3--:R-:W-:-:S02]  /*9e00*/  FSEL R73, R73, -INF , !P2 ;  /* 0xff80000049497808 */ /* 0x008fc40005000000 */
[----:B------:R-:W-:Y:S02]  /*9e10*/  ISETP.GE.AND P2, PT, R2, R200, PT ;  /* 0x000000c80200720c */ /* 0x000fe40003f46270 */
[----:B------:R-:W-:Y:S02]  /*9e20*/  FSEL R128, R128, -INF , !P6 ;  /* 0xff80000080807808 */ /* 0x000fe40007000000 */
[----:B------:R-:W-:Y:S01]  /*9e30*/  ISETP.LT.OR P2, PT, R2, R196, P2 ;  /* 0x000000c40200720c */ /* 0x000fe20001741670 */
[----:B------:R-:W3:Y:S01]  /*9e40*/  MUFU.TANH R169, R55 ;  /* 0x0000003700a97308 */ /* 0x000ee20000002400 */
[----:B------:R-:W-:Y:S01]  /*9e50*/  VIADD R2, R0, 0x18 ;  /* 0x0000001800027836 */ /* 0x000fe20000000000 */
[----:B--2---:R-:W-:-:S04]  /*9e60*/  FSEL R92, R92, -INF , !P5 ;  /* 0xff8000005c5c7808 */ /* 0x004fc80006800000 */
[----:B------:R-:W-:Y:S01]  /*9e70*/  ISETP.GE.AND P5, PT, R2, R203, PT ;  /* 0x000000cb0200720c */ /* 0x000fe20003fa6270 */
[----:B------:R-:W-:Y:S01]  /*9e80*/  FMUL.FTZ R48, R48, UR16 ;  /* 0x0000001030307c20 */ /* 0x000fe20008410000 */
[----:B------:R-:W-:Y:S01]  /*9e90*/  FMUL.FTZ R50, R50, UR16 ;  /* 0x0000001032327c20 */ /* 0x000fe20008410000 */
[----:B-1----:R-:W-:Y:S01]  /*9ea0*/  HMMA.16816.F32.BF16 R44, R4, R22, R32 ;  /* 0x00000016042c723c */ /* 0x002fe20000041820 */
[----:B------:R-:W1:Y:S01]  /*9eb0*/  LDSM.16.M88.4 R32, [R194] ;  /* 0x00000000c220783b */ /* 0x000e620000000200 */
[----:B------:R-:W-:Y:S01]  /*9ec0*/  FMUL.FTZ R49, R49, UR16 ;  /* 0x0000001031317c20 */ /* 0x000fe20008410000 */
[----:B------:R-:W-:Y:S01]  /*9ed0*/  FMUL.FTZ R51, R51, UR16 ;  /* 0x0000001033337c20 */ /* 0x000fe20008410000 */
[----:B------:R-:W2:Y:S01]  /*9ee0*/  MUFU.TANH R65, R48 ;  /* 0x0000003000417308 */ /* 0x000ea20000002400 */
[----:B----4-:R-:W-:Y:S01]  /*9ef0*/  FSEL R93, R93, -INF , !P4 ;  /* 0xff8000005d5d7808 */ /* 0x010fe20006000000 */
[----:B------:R-:W-:Y:S01]  /*9f00*/  HMMA.16816.F32.BF16 R20, R12, R24, RZ ;  /* 0x000000180c14723c */ /* 0x000fe200000418ff */
[----:B------:R-:W-:-:S02]  /*9f10*/  ISETP.GE.AND P4, PT, R2, R202, PT ;  /* 0x000000ca0200720c */ /* 0x000fc40003f86270 */
[C---:B------:R-:W-:Y:S02]  /*9f20*/  ISETP.GE.AND P0, PT, R2.reuse, R201, PT ;  /* 0x000000c90200720c */ /* 0x040fe40003f06270 */
[C---:B------:R-:W-:Y:S01]  /*9f30*/  ISETP.GE.AND P6, PT, R2.reuse, R200, PT ;  /* 0x000000c80200720c */ /* 0x040fe20003fc6270 */
[----:B------:R-:W4:Y:S01]  /*9f40*/  MUFU.TANH R86, R50 ;  /* 0x0000003200567308 */ /* 0x000f220000002400 */
[C---:B------:R-:W-:Y:S02]  /*9f50*/  ISETP.LT.OR P5, PT, R2.reuse, R198, P5 ;  /* 0x000000c60200720c */ /* 0x040fe40002fa1670 */
[C---:B------:R-:W-:Y:S02]  /*9f60*/  ISETP.LT.OR P4, PT, R2.reuse, R197, P4 ;  /* 0x000000c50200720c */ /* 0x040fe40002781670 */
[C---:B------:R-:W-:Y:S02]  /*9f70*/  ISETP.LT.OR P0, PT, R2.reuse, R199, P0 ;  /* 0x000000c70200720c */ /* 0x040fe40000701670 */
[----:B------:R-:W-:Y:S01]  /*9f80*/  ISETP.LT.OR P6, PT, R2, R196, P6 ;  /* 0x000000c40200720c */ /* 0x000fe200037c1670 */
[----:B------:R-:W5:Y:S01]  /*9f90*/  MUFU.TANH R67, R49 ;  /* 0x0000003100437308 */ /* 0x000f620000002400 */
[----:B------:R-:W-:Y:S01]  /*9fa0*/  VIADD R2, R0, 0x19 ;  /* 0x0000001900027836 */ /* 0x000fe20000000000 */
[----:B---3--:R-:W-:-:S02]  /*9fb0*/  FSEL R169, R169, -INF , !P2 ;  /* 0xff800000a9a97808 */ /* 0x008fc40005000000 */
[----:B------:R-:W-:Y:S01]  /*9fc0*/  FMUL.FTZ R44, R44, UR16 ;  /* 0x000000102c2c7c20 */ /* 0x000fe20008410000 */
[----:B------:R-:W-:Y:S01]  /*9fd0*/  FMUL.FTZ R46, R46, UR16 ;  /* 0x000000102e2e7c20 */ /* 0x000fe20008410000 */
[----:B------:R-:W-:Y:S01]  /*9fe0*/  FMUL.FTZ R45, R45, UR16 ;  /* 0x000000102d2d7c20 */ /* 0x000fe20008410000 */
[----:B------:R-:W-:Y:S01]  /*9ff0*/  FMUL.FTZ R47, R47, UR16 ;  /* 0x000000102f2f7c20 */ /* 0x000fe20008410000 */
[----:B------:R-:W3:Y:S01]  /*a000*/  MUFU.TANH R123, R44 ;  /* 0x0000002c007b7308 */ /* 0x000ee20000002400 */
[C---:B------:R-:W-:Y:S02]  /*a010*/  ISETP.GE.AND P3, PT, R2.reuse, R203, PT ;  /* 0x000000cb0200720c */ /* 0x040fe40003f66270 */
[C---:B------:R-:W-:Y:S02]  /*a020*/  ISETP.GE.AND P2, PT, R2.reuse, R202, PT ;  /* 0x000000ca0200720c */ /* 0x040fe40003f46270 */
[C---:B------:R-:W-:Y:S02]  /*a030*/  ISETP.LT.OR P3, PT, R2.reuse, R198, P3 ;  /* 0x000000c60200720c */ /* 0x040fe40001f61670 */
[----:B------:R-:W-:Y:S01]  /*a040*/  ISETP.LT.OR P2, PT, R2, R197, P2 ;  /* 0x000000c50200720c */ /* 0x000fe20001741670 */
[----:B------:R-:W3:Y:S01]  /*a050*/  MUFU.TANH R171, R46 ;  /* 0x0000002e00ab7308 */ /* 0x000ee20000002400 */
[----:B--2---:R-:W-:-:S02]  /*a060*/  FSEL R65, R65, -INF , !P5 ;  /* 0xff80000041417808 */ /* 0x004fc40006800000 */
[----:B----4-:R-:W-:Y:S01]  /*a070*/  FSEL R86, R86, -INF , !P4 ;  /* 0xff80000056567808 */ /* 0x010fe20006000000 */
[----:B-1----:R-:W-:Y:S01]  /*a080*/  HMMA.16816.F32.BF16 R56, R4, R32, R20 ;  /* 0x000000200438723c */ /* 0x002fe20000041814 */
[----:B-----5:R-:W-:-:S03]  /*a090*/  FSEL R67, R67, -INF , !P3 ;  /* 0xff80000043437808 */ /* 0x020fc60005800000 */
[----:B------:R-:W1:Y:S01]  /*a0a0*/  MUFU.TANH R121, R45 ;  /* 0x0000002d00797308 */ /* 0x000e620000002400 */
[----:B---3--:R-:W-:Y:S01]  /*a0b0*/  FSEL R123, R123, -INF , !P0 ;  /* 0xff8000007b7b7808 */ /* 0x008fe20004000000 */
[----:B------:R-:W-:Y:S01]  /*a0c0*/  HMMA.16816.F32.BF16 R20, R12, R26, RZ ;  /* 0x0000001a0c14723c */ /* 0x000fe200000418ff */
[----:B------:R-:W-:-:S05]  /*a0d0*/  ISETP.GE.AND P0, PT, R2, R201, PT ;  /* 0x000000c90200720c */ /* 0x000fca0003f06270 */
[----:B------:R2:W-:Y:S01]  /*a0e0*/  MUFU.TANH R174, R47 ;  /* 0x0000002f00ae7308 */ /* 0x0005e20000002400 */
[----:B------:R-:W-:Y:S01]  /*a0f0*/  HMMA.16816.F32.BF16 R24, R16, R26, RZ ;  /* 0x0000001a1018723c */ /* 0x000fe200000418ff */
[----:B------:R-:W-:Y:S02]  /*a100*/  FSEL R171, R171, -INF , !P6 ;  /* 0xff800000abab7808 */ /* 0x000fe40007000000 */
[C---:B------:R-:W-:Y:S02]  /*a110*/  ISETP.GE.AND P6, PT, R2.reuse, R200, PT ;  /* 0x000000c80200720c */ /* 0x040fe40003fc6270 */
[C---:B------:R-:W-:Y:S02]  /*a120*/  ISETP.LT.OR P0, PT, R2.reuse, R199, P0 ;  /* 0x000000c70200720c */ /* 0x040fe40000701670 */
[----:B------:R3:W4:Y:S01]  /*a130*/  MUFU.TANH R90, R51 ;  /* 0x00000033005a7308 */ /* 0x0007220000002400 */
[----:B------:R-:W-:Y:S01]  /*a140*/  ISETP.LT.OR P6, PT, R2, R196, P6 ;  /* 0x000000c40200720c */ /* 0x000fe200037c1670 */
[----:B------:R-:W-:Y:S01]  /*a150*/  VIADD R2, R0, 0x20 ;  /* 0x0000002000027836 */ /* 0x000fe20000000000 */
[----:B-1----:R-:W-:Y:S01]  /*a160*/  FSEL R121, R121, -INF , !P0 ;  /* 0xff80000079797808 */ /* 0x002fe20004000000 */
[----:B------:R-:W-:Y:S01]  /*a170*/  FMUL.FTZ R58, R58, UR16 ;  /* 0x000000103a3a7c20 */ /* 0x000fe20008410000 */
[----:B------:R-:W-:Y:S01]  /*a180*/  FMUL.FTZ R59, R59, UR16 ;  /* 0x000000103b3b7c20 */ /* 0x000fe20008410000 */
[----:B------:R-:W-:Y:S01]  /*a190*/  FMUL.FTZ R56, R56, UR16 ;  /* 0x0000001038387c20 */ /* 0x000fe20008410000 */
[----:B------:R-:W-:Y:S01]  /*a1a0*/  FMUL.FTZ R57, R57, UR16 ;  /* 0x0000001039397c20 */ /* 0x000fe20008410000 */
[----:B--2---:R-:W-:Y:S01]  /*a1b0*/  HMMA.16816.F32.BF16 R44, R8, R32, R28 ;  /* 0x00000020082c723c */ /* 0x004fe2000004181c */
[----:B------:R-:W1:Y:S01]  /*a1c0*/  LDSM.16.M88.4 R28, [R135+0x2c00] ;  /* 0x002c0000871c783b */ /* 0x000e620000000200 */
[----:B------:R-:W-:Y:S01]  /*a1d0*/  MUFU.TANH R178, R58 ;  /* 0x0000003a00b27308 */ /* 0x000fe20000002400 */
[----:B------:R-:W-:-:S02]  /*a1e0*/  ISETP.GE.AND P5, PT, R2, R203, PT ;  /* 0x000000cb0200720c */ /* 0x000fc40003fa6270 */
[C---:B------:R-:W-:Y:S02]  /*a1f0*/  ISETP.GE.AND P4, PT, R2.reuse, R202, PT ;  /* 0x000000ca0200720c */ /* 0x040fe40003f86270 */
[----:B------:R-:W-:Y:S02]  /*a200*/  ISETP.LT.OR P5, PT, R2, R198, P5 ;  /* 0x000000c60200720c */ /* 0x000fe40002fa1670 */
[----:B---3--:R-:W-:Y:S01]  /*a210*/  HMMA.16816.F32.BF16 R48, R8, R34, R24 ;  /* 0x000000220830723c */ /* 0x008fe20000041818 */
[----:B----4-:R-:W-:Y:S01]  /*a220*/  FSEL R90, R90, -INF , !P2 ;  /* 0xff8000005a5a7808 */ /* 0x010fe20005000000 */
[----:B------:R-:W-:Y:S01]  /*a230*/  MUFU.TANH R180, R59 ;  /* 0x0000003b00b47308 */ /* 0x000fe20000002400 */
[C---:B------:R-:W-:Y:S02]  /*a240*/  ISETP.GE.AND P3, PT, R2.reuse, R201, PT ;  /* 0x000000c90200720c */ /* 0x040fe40003f66270 */
[----:B------:R-:W-:Y:S02]  /*a250*/  ISETP.GE.AND P2, PT, R2, R200, PT ;  /* 0x000000c80200720c */ /* 0x000fe40003f46270 */
[----:B------:R-:W-:-:S02]  /*a260*/  FSEL R174, R174, -INF , !P6 ;  /* 0xff800000aeae7808 */ /* 0x000fc40007000000 */
[C---:B------:R-:W-:Y:S01]  /*a270*/  ISETP.GE.AND P6, PT, R3.reuse, R202, PT ;  /* 0x000000ca0300720c */ /* 0x040fe20003fc6270 */
[----:B------:R-:W2:Y:S01]  /*a280*/  MUFU.TANH R56, R56 ;  /* 0x0000003800387308 */ /* 0x000ea20000002400 */
[----:B------:R-:W-:Y:S02]  /*a290*/  ISETP.GE.AND P0, PT, R3, R203, PT ;  /* 0x000000cb0300720c */ /* 0x000fe40003f06270 */
[C---:B------:R-:W-:Y:S02]  /*a2a0*/  ISETP.LT.OR P4, PT, R2.reuse, R197, P4 ;  /* 0x000000c50200720c */ /* 0x040fe40002781670 */
[----:B------:R-:W-:Y:S01]  /*a2b0*/  ISETP.LT.OR P3, PT, R2, R199, P3 ;  /* 0x000000c70200720c */ /* 0x000fe20001f61670 */
[----:B------:R-:W-:Y:S01]  /*a2c0*/  FMUL.FTZ R44, R44, UR16 ;  /* 0x000000102c2c7c20 */ /* 0x000fe20008410000 */
[----:B------:R-:W-:Y:S01]  /*a2d0*/  FMUL.FTZ R45, R45, UR16 ;  /* 0x000000102d2d7c20 */ /* 0x000fe20008410000 */
[----:B------:R-:W-:Y:S01]  /*a2e0*/  FMUL.FTZ R46, R46, UR16 ;  /* 0x000000102e2e7c20 */ /* 0x000fe20008410000 */
[----:B------:R-:W-:Y:S01]  /*a2f0*/  FMUL.FTZ R47, R47, UR16 ;  /* 0x000000102f2f7c20 */ /* 0x000fe20008410000 */
[----:B------:R-:W3:Y:S01]  /*a300*/  MUFU.TANH R63, R44 ;  /* 0x0000002c003f7308 */ /* 0x000ee20000002400 */
[----:B------:R-:W-:Y:S01]  /*a310*/  ISETP.LT.OR P2, PT, R2, R196, P2 ;  /* 0x000000c40200720c */ /* 0x000fe20001741670 */
[----:B------:R-:W-:Y:S01]  /*a320*/  VIADD R2, R0, 0x28 ;  /* 0x0000002800027836 */ /* 0x000fe20000000000 */
[----:B------:R-:W-:Y:S01]  /*a330*/  ISETP.LT.OR P6, PT, R3, R197, P6 ;  /* 0x000000c50300720c */ /* 0x000fe200037c1670 */
[----:B------:R-:W-:Y:S01]  /*a340*/  FMUL.FTZ R48, R48, UR16 ;  /* 0x0000001030307c20 */ /* 0x000fe20008410000 */
[----:B------:R-:W-:Y:S01]  /*a350*/  FMUL.FTZ R50, R50, UR16 ;  /* 0x0000001032327c20 */ /* 0x000fe20008410000 */
[----:B------:R-:W-:Y:S01]  /*a360*/  FMUL.FTZ R49, R49, UR16 ;  /* 0x0000001031317c20 */ /* 0x000fe20008410000 */
[----:B------:R-:W-:Y:S01]  /*a370*/  FMUL.FTZ R51, R51, UR16 ;  /* 0x0000001033337c20 */ /* 0x000fe20008410000 */
[----:B------:R-:W4:Y:S01]  /*a380*/  MUFU.TANH R62, R45 ;  /* 0x0000002d003e7308 */ /* 0x000f220000002400 */
[----:B------:R-:W-:-:S02]  /*a390*/  ISETP.LT.OR P0, PT, R3, R198, P0 ;  /* 0x000000c60300720c */ /* 0x000fc40000701670 */
[----:B--2---:R-:W-:Y:S01]  /*a3a0*/  FSEL R119, R56, -INF , !P3 ;  /* 0xff80000038777808 */ /* 0x004fe20005800000 */
[----:B-1----:R-:W-:Y:S01]  /*a3b0*/  HMMA.16816.F32.BF16 R52, R16, R28, RZ ;  /* 0x0000001c1034723c */ /* 0x002fe200000418ff */
[----:B------:R-:W-:-:S03]  /*a3c0*/  ISETP.GE.AND P3, PT, R2, R201, PT ;  /* 0x000000c90200720c */ /* 0x000fc60003f66270 */
[----:B------:R-:W1:Y:S01]  /*a3d0*/  MUFU.TANH R81, R46 ;  /* 0x0000002e00517308 */ /* 0x000e620000002400 */
[----:B---3--:R-:W-:Y:S01]  /*a3e0*/  FSEL R63, R63, -INF , !P5 ;  /* 0xff8000003f3f7808 */ /* 0x008fe20006800000 */
[----:B------:R-:W-:Y:S01]  /*a3f0*/  HMMA.16816.F32.BF16 R24, R12, R28, RZ ;  /* 0x0000001c0c18723c */ /* 0x000fe200000418ff */
[----:B------:R-:W-:Y:S02]  /*a400*/  ISETP.GE.AND P5, PT, R3, R201, PT ;  /* 0x000000c90300720c */ /* 0x000fe40003fa6270 */
[----:B------:R-:W-:-:S03]  /*a410*/  ISETP.LT.OR P3, PT, R2, R199, P3 ;  /* 0x000000c70200720c */ /* 0x000fc60001f61670 */
[----:B------:R2:W3:Y:S01]  /*a420*/  MUFU.TANH R82, R47 ;  /* 0x0000002f00527308 */ /* 0x0004e20000002400 */
[C---:B------:R-:W-:Y:S02]  /*a430*/  ISETP.LT.OR P5, PT, R3.reuse, R199, P5 ;  /* 0x000000c70300720c */ /* 0x040fe40002fa1670 */
[----:B----4-:R-:W-:Y:S02]  /*a440*/  FSEL R62, R62, -INF , !P0 ;  /* 0xff8000003e3e7808 */ /* 0x010fe40004000000 */
[----:B------:R-:W-:Y:S02]  /*a450*/  ISETP.GE.AND P0, PT, R3, R200, PT ;  /* 0x000000c80300720c */ /* 0x000fe40003f06270 */
[----:B------:R-:W-:Y:S01]  /*a460*/  FSEL R178, R178, -INF , !P2 ;  /* 0xff800000b2b27808 */ /* 0x000fe20005000000 */
[----:B------:R-:W4:Y:S01]  /*a470*/  MUFU.TANH R59, R48 ;  /* 0x00000030003b7308 */ /* 0x000f220000002400 */
[----:B-1----:R-:W-:Y:S02]  /*a480*/  FSEL R81, R81, -INF , !P4 ;  /* 0xff80000051517808 */ /* 0x002fe40006000000 */
[----:B------:R-:W-:-:S02]  /*a490*/  ISETP.GE.AND P4, PT, R2, R203, PT ;  /* 0x000000cb0200720c */ /* 0x000fc40003f86270 */
[----:B------:R-:W-:Y:S01]  /*a4a0*/  ISETP.LT.OR P0, PT, R3, R196, P0 ;  /* 0x000000c40300720c */ /* 0x000fe20000701670 */
[----:B------:R-:W-:Y:S01]  /*a4b0*/  VIADD R3, R0, 0x30 ;  /* 0x0000003000037836 */ /* 0x000fe20000000000 */
[----:B------:R-:W-:Y:S01]  /*a4c0*/  ISETP.LT.OR P4, PT, R2, R198, P4 ;  /* 0x000000c60200720c */ /* 0x000fe20002781670 */
[----:B------:R-:W1:Y:S01]  /*a4d0*/  MUFU.TANH R79, R50 ;  /* 0x00000032004f7308 */ /* 0x000e620000002400 */
[----:B--2---:R-:W-:Y:S01]  /*a4e0*/  HMMA.16816.F32.BF16 R44, R4, R34, R20 ;  /* 0x00000022042c723c */ /* 0x004fe20000041814 */
[----:B------:R-:W2:Y:S01]  /*a4f0*/  LDSM.16.M88.4 R20, [R193] ;  /* 0x00000000c114783b */ /* 0x000ea20000000200 */
[----:B---3--:R-:W-:Y:S02]  /*a500*/  FSEL R82, R82, -INF , !P6 ;  /* 0xff80000052527808 */ /* 0x008fe40007000000 */
[----:B------:R-:W-:Y:S02]  /*a510*/  ISETP.GE.AND P6, PT, R2, R202, PT ;  /* 0x000000ca0200720c */ /* 0x000fe40003fc6270 */
[----:B------:R-:W-:Y:S01]  /*a520*/  FSEL R180, R180, -INF , !P0 ;  /* 0xff800000b4b47808 */ /* 0x000fe20004000000 */
[----:B------:R-:W-:Y:S01]  /*a530*/  MUFU.TANH R60, R49 ;  /* 0x00000031003c7308 */ /* 0x000fe20000002400 */
[----:B------:R-:W-:-:S02]  /*a540*/  ISETP.LT.OR P6, PT, R2, R197, P6 ;  /* 0x000000c50200720c */ /* 0x000fc400037c1670 */
[----:B----4-:R-:W-:Y:S02]  /*a550*/  FSEL R59, R59, -INF , !P4 ;  /* 0xff8000003b3b7808 */ /* 0x010fe40006000000 */
[----:B------:R-:W-:-:S03]  /*a560*/  ISETP.GE.AND P4, PT, R3, R203, PT ;  /* 0x000000cb0300720c */ /* 0x000fc60003f86270 */
[----:B------:R-:W-:Y:S01]  /*a570*/  MUFU.TANH R78, R51 ;  /* 0x00000033004e7308 */ /* 0x000fe20000002400 */
[----:B-1----:R-:W-:Y:S02]  /*a580*/  FSEL R79, R79, -INF , !P6 ;  /* 0xff8000004f4f7808 */ /* 0x002fe40007000000 */
[----:B------:R-:W-:-:S05]  /*a590*/  ISETP.LT.OR P4, PT, R3, R198, P4 ;  /* 0x000000c60300720c */ /* 0x000fca0002781670 */
[----:B------:R-:W1:Y:S01]  /*a5a0*/  MUFU.TANH R57, R57 ;  /* 0x0000003900397308 */ /* 0x000e620000002400 */
[----:B------:R-:W-:Y:S01]  /*a5b0*/  FMUL.FTZ R44, R44, UR16 ;  /* 0x000000102c2c7c20 */ /* 0x000fe20008410000 */
[----:B------:R-:W-:Y:S01]  /*a5c0*/  FMUL.FTZ R46, R46, UR16 ;  /* 0x000000102e2e7c20 */ /* 0x000fe20008410000 */
[----:B------:R-:W-:Y:S01]  /*a5d0*/  FMUL.FTZ R45, R45, UR16 ;  /* 0x000000102d2d7c20 */ /* 0x000fe20008410000 */
[----:B------:R-:W-:-:S04]  /*a5e0*/  FMUL.FTZ R47, R47, UR16 ;  /* 0x000000102f2f7c20 */ /* 0x000fc80008410000 */
[----:B------:R-:W3:Y:S08]  /*a5f0*/  MUFU.TANH R118, R44 ;  /* 0x0000002c00767308 */ /* 0x000ef00000002400 */
[----:B------:R-:W4:Y:S01]  /*a600*/  MUFU.TANH R43, R46 ;  /* 0x0000002e002b7308 */ /* 0x000f220000002400 */
[----:B-1----:R-:W-:Y:S01]  /*a610*/  FSEL R120, R57, -INF , !P5 ;  /* 0xff80000039787808 */ /* 0x002fe20006800000 */
[----:B--2---:R-:W-:Y:S01]  /*a620*/  HMMA.16816.F32.BF16 R32, R8, R20, R52 ;  /* 0x000000140820723c */ /* 0x004fe20000041834 */
[----:B------:R-:W-:-:S04]  /*a630*/  ISETP.GE.AND P5, PT, R2, R200, PT ;  /* 0x000000c80200720c */ /* 0x000fc80003fa6270 */
[----:B------:R-:W-:Y:S01]  /*a640*/  ISETP.LT.OR P5, PT, R2, R196, P5 ;  /* 0x000000c40200720c */ /* 0x000fe20002fa1670 */
[----:B------:R-:W-:Y:S01]  /*a650*/  HMMA.16816.F32.BF16 R24, R4, R20, R24 ;  /* 0x000000140418723c */ /* 0x000fe20000041818 */
[----:B------:R-:W-:Y:S01]  /*a660*/  MUFU.TANH R113, R45 ;  /* 0x0000002d00717308 */ /* 0x000fe20000002400 */
[----:B------:R-:W-:Y:S01]  /*a670*/  VIADD R2, R0, 0x29 ;  /* 0x0000002900027836 */ /* 0x000fe20000000000 */
[----:B---3--:R-:W-:-:S04]  /*a680*/  FSEL R118, R118, -INF , !P3 ;  /* 0xff80000076767808 */ /* 0x008fc80005800000 */
[C---:B------:R-:W-:Y:S02]  /*a690*/  ISETP.GE.AND P2, PT, R2.reuse, R203, PT ;  /* 0x000000cb0200720c */ /* 0x040fe40003f46270 */
[----:B------:R1:W2:Y:S01]  /*a6a0*/  MUFU.TANH R179, R47 ;  /* 0x0000002f00b37308 */ /* 0x0002a20000002400 */
[----:B----4-:R-:W-:Y:S02]  /*a6b0*/  FSEL R181, R43, -INF , !P5 ;  /* 0xff8000002bb57808 */ /* 0x010fe40006800000 */
[C---:B------:R-:W-:Y:S02]  /*a6c0*/  ISETP.GE.AND P0, PT, R2.reuse, R202, PT ;  /* 0x000000ca0200720c */ /* 0x040fe40003f06270 */
[C---:B------:R-:W-:Y:S02]  /*a6d0*/  ISETP.GE.AND P3, PT, R2.reuse, R201, PT ;  /* 0x000000c90200720c */ /* 0x040fe40003f66270 */
[----:B------:R-:W-:Y:S02]  /*a6e0*/  ISETP.GE.AND P5, PT, R2, R200, PT ;  /* 0x000000c80200720c */ /* 0x000fe40003fa6270 */
[----:B------:R-:W-:Y:S01]  /*a6f0*/  FMUL.FTZ R32, R32, UR16 ;  /* 0x0000001020207c20 */ /* 0x000fe20008410000 */
[----:B------:R-:W-:Y:S01]  /*a700*/  FMUL.FTZ R33, R33, UR16 ;  /* 0x0000001021217c20 */ /* 0x000fe20008410000 */
[----:B------:R-:W-:Y:S01]  /*a710*/  FMUL.FTZ R34, R34, UR16 ;  /* 0x0000001022227c20 */ /* 0x000fe20008410000 */
[----:B------:R-:W-:Y:S01]  /*a720*/  FMUL.FTZ R35, R35, UR16 ;  /* 0x0000001023237c20 */ /* 0x000fe20008410000 */
[----:B------:R-:W3:Y:S01]  /*a730*/  MUFU.TANH R52, R32 ;  /* 0x0000002000347308 */ /* 0x000ee20000002400 */
[----:B------:R-:W-:Y:S01]  /*a740*/  ISETP.LT.OR P2, PT, R2, R198, P2 ;  /* 0x000000c60200720c */ /* 0x000fe20001741670 */
[----:B------:R-:W-:Y:S01]  /*a750*/  FMUL.FTZ R24, R24, UR16 ;  /* 0x0000001018187c20 */ /* 0x000fe20008410000 */
[----:B------:R-:W-:Y:S01]  /*a760*/  FMUL.FTZ R25, R25, UR16 ;  /* 0x0000001019197c20 */ /* 0x000fe20008410000 */
[-C--:B-1----:R-:W-:Y:S01]  /*a770*/  HMMA.16816.F32.BF16 R44, R12, R30.reuse, RZ ;  /* 0x0000001e0c2c723c */ /* 0x082fe200000418ff */
[----:B------:R-:W-:Y:S01]  /*a780*/  FMUL.FTZ R26, R26, UR16 ;  /* 0x000000101a1a7c20 */ /* 0x000fe20008410000 */
[----:B------:R-:W-:Y:S01]  /*a790*/  FMUL.FTZ R27, R27, UR16 ;  /* 0x000000101b1b7c20 */ /* 0x000fe20008410000 */
[C---:B------:R-:W-:Y:S01]  /*a7a0*/  ISETP.LT.OR P0, PT, R2.reuse, R197, P0 ;  /* 0x000000c50200720c */ /* 0x040fe20000701670 */
[----:B------:R-:W1:Y:S01]  /*a7b0*/  MUFU.TANH R58, R33 ;  /* 0x00000021003a7308 */ /* 0x000e620000002400 */
[C---:B------:R-:W-:Y:S01]  /*a7c0*/  ISETP.LT.OR P3, PT, R2.reuse, R199, P3 ;  /* 0x000000c70200720c */ /* 0x040fe20001f61670 */
[----:B------:R-:W-:Y:S01]  /*a7d0*/  HMMA.16816.F32.BF16 R28, R16, R30, RZ ;  /* 0x0000001e101c723c */ /* 0x000fe200000418ff */
[----:B------:R-:W-:Y:S01]  /*a7e0*/  ISETP.LT.OR P5, PT, R2, R196, P5 ;  /* 0x000000c40200720c */ /* 0x000fe20002fa1670 */
[----:B------:R-:W-:Y:S01]  /*a7f0*/  VIADD R2, R0, 0x31 ;  /* 0x0000003100027836 */ /* 0x000fe20000000000 */
[----:B------:R-:W-:-:S02]  /*a800*/  FSEL R60, R60, -INF , !P2 ;  /* 0xff8000003c3c7808 */ /* 0x000fc40005000000 */
[----:B--2---:R-:W-:Y:S01]  /*a810*/  FSEL R179, R179, -INF , !P5 ;  /* 0xff800000b3b37808 */ /* 0x004fe20006800000 */
[----:B------:R-:W2:Y:S01]  /*a820*/  MUFU.TANH R75, R34 ;  /* 0x00000022004b7308 */ /* 0x000ea20000002400 */
[----:B------:R-:W-:Y:S02]  /*a830*/  ISETP.GE.AND P6, PT, R2, R203, PT ;  /* 0x000000cb0200720c */ /* 0x000fe40003fc6270 */
[----:B---3--:R-:W-:Y:S02]  /*a840*/  FSEL R57, R52, -INF , !P4 ;  /* 0xff80000034397808 */ /* 0x008fe40006000000 */
[C---:B------:R-:W-:Y:S02]  /*a850*/  ISETP.LT.OR P6, PT, R2.reuse, R198, P6 ;  /* 0x000000c60200720c */ /* 0x040fe400037c1670 */
[----:B------:R-:W-:Y:S01]  /*a860*/  ISETP.GE.AND P5, PT, R2, R202, PT ;  /* 0x000000ca0200720c */ /* 0x000fe20003fa6270 */
[----:B------:R3:W-:Y:S01]  /*a870*/  MUFU.TANH R76, R35 ;  /* 0x00000023004c7308 */ /* 0x0007e20000002400 */
[----:B-1----:R-:W-:-:S02]  /*a880*/  FSEL R58, R58, -INF , !P6 ;  /* 0xff8000003a3a7808 */ /* 0x002fc40007000000 */
[C---:B------:R-:W-:Y:S01]  /*a890*/  ISETP.GE.AND P4, PT, R2.reuse, R201, PT ;  /* 0x000000c90200720c */ /* 0x040fe20003f86270 */
[-C--:B------:R-:W-:Y:S01]  /*a8a0*/  HMMA.16816.F32.BF16 R48, R4, R22.reuse, R44 ;  /* 0x000000160430723c */ /* 0x080fe2000004182c */
[C---:B------:R-:W-:Y:S02]  /*a8b0*/  ISETP.GE.AND P6, PT, R2.reuse, R200, PT ;  /* 0x000000c80200720c */ /* 0x040fe40003fc6270 */
[C---:B------:R-:W-:Y:S01]  /*a8c0*/  ISETP.GE.AND P2, PT, R3.reuse, R202, PT ;  /* 0x000000ca0300720c */ /* 0x040fe20003f46270 */
[----:B------:R-:W-:Y:S01]  /*a8d0*/  MUFU.TANH R107, R24 ;  /* 0x00000018006b7308 */ /* 0x000fe20000002400 */
[C---:B------:R-:W-:Y:S01]  /*a8e0*/  ISETP.LT.OR P5, PT, R2.reuse, R197, P5 ;  /* 0x000000c50200720c */ /* 0x040fe20002fa1670 */
[----:B------:R-:W-:Y:S01]  /*a8f0*/  HMMA.16816.F32.BF16 R44, R8, R22, R28 ;  /* 0x00000016082c723c */ /* 0x000fe2000004181c */
[C---:B------:R-:W-:Y:S02]  /*a900*/  ISETP.LT.OR P4, PT, R2.reuse, R199, P4 ;  /* 0x000000c70200720c */ /* 0x040fe40002781670 */
[----:B------:R-:W-:Y:S01]  /*a910*/  ISETP.LT.OR P6, PT, R2, R196, P6 ;  /* 0x000000c40200720c */ /* 0x000fe200037c1670 */
[----:B------:R-:W-:Y:S01]  /*a920*/  VIADD R2, R0, 0x38 ;  /* 0x0000003800027836 */ /* 0x000fe20000000000 */
[----:B------:R-:W-:Y:S01]  /*a930*/  ISETP.LT.OR P2, PT, R3, R197, P2 ;  /* 0x000000c50300720c */ /* 0x000fe20001741670 */
[----:B------:R-:W1:Y:S01]  /*a940*/  MUFU.TANH R108, R25 ;  /* 0x00000019006c7308 */ /* 0x000e620000002400 */
[----:B---3--:R-:W3:Y:S01]  /*a950*/  LDSM.16.M88.4 R32, [R135+0x3000] ;  /* 0x003000008720783b */ /* 0x008ee20000000200 */
[----:B------:R-:W-:-:S02]  /*a960*/  FSEL R78, R78, -INF , !P0 ;  /* 0xff8000004e4e7808 */ /* 0x000fc40004000000 */
[----:B--2---:R-:W-:Y:S02]  /*a970*/  FSEL R75, R75, -INF , !P2 ;  /* 0xff8000004b4b7808 */ /* 0x004fe40005000000 */
[----:B------:R-:W-:Y:S02]  /*a980*/  ISETP.GE.AND P2, PT, R2, R203, PT ;  /* 0x000000cb0200720c */ /* 0x000fe40003f46270 */
[----:B------:R-:W-:Y:S01]  /*a990*/  MUFU.TANH R182, R26 ;  /* 0x0000001a00b67308 */ /* 0x000fe20000002400 */
[----:B------:R-:W-:Y:S02]  /*a9a0*/  FSEL R113, R113, -INF , !P3 ;  /* 0xff80000071717808 */ /* 0x000fe40005800000 */
[----:B------:R-:W-:Y:S01]  /*a9b0*/  ISETP.GE.AND P0, PT, R3, R201, PT ;  /* 0x000000c90300720c */ /* 0x000fe20003f06270 */
[----:B------:R-:W-:Y:S01]  /*a9c0*/  FMUL.FTZ R48, R48, UR16 ;  /* 0x0000001030307c20 */ /* 0x000fe20008410000 */
[----:B------:R-:W-:Y:S01]  /*a9d0*/  FMUL.FTZ R50, R50, UR16 ;  /* 0x0000001032327c20 */ /* 0x000fe20008410000 */
[----:B------:R-:W-:Y:S01]  /*a9e0*/  FMUL.FTZ R49, R49, UR16 ;  /* 0x0000001031317c20 */ /* 0x000fe20008410000 */
[----:B------:R-:W-:Y:S01]  /*a9f0*/  FMUL.FTZ R51, R51, UR16 ;  /* 0x0000001033337c20 */ /* 0x000fe20008410000 */
[----:B------:R2:W-:Y:S01]  /*aa00*/  MUFU.TANH R205, R27 ;  /* 0x0000001b00cd7308 */ /* 0x0005e20000002400 */
[----:B------:R-:W-:Y:S01]  /*aa10*/  ISETP.GE.AND P3, PT, R3, R200, PT ;  /* 0x000000c80300720c */ /* 0x000fe20003f66270 */
[----:B------:R-:W-:Y:S01]  /*aa20*/  FMUL.FTZ R44, R44, UR16 ;  /* 0x000000102c2c7c20 */ /* 0x000fe20008410000 */
[----:B------:R-:W-:Y:S01]  /*aa30*/  FMUL.FTZ R46, R46, UR16 ;  /* 0x000000102e2e7c20 */ /* 0x000fe20008410000 */
[----:B------:R-:W-:Y:S01]  /*aa40*/  FMUL.FTZ R45, R45, UR16 ;  /* 0x000000102d2d7c20 */ /* 0x000fe20008410000 */
[----:B------:R-:W-:Y:S01]  /*aa50*/  FMUL.FTZ R47, R47, UR16 ;  /* 0x000000102f2f7c20 */ /* 0x000fe20008410000 */
[----:B------:R-:W-:-:S02]  /*aa60*/  ISETP.LT.OR P2, PT, R2, R198, P2 ;  /* 0x000000c60200720c */ /* 0x000fc40001741670 */
[----:B------:R-:W4:Y:S01]  /*aa70*/  MUFU.TANH R84, R44 ;  /* 0x0000002c00547308 */ /* 0x000f220000002400 */
[C---:B------:R-:W-:Y:S02]  /*aa80*/  ISETP.LT.OR P0, PT, R3.reuse, R199, P0 ;  /* 0x000000c70300720c */ /* 0x040fe40000701670 */
[----:B------:R-:W-:Y:S02]  /*aa90*/  ISETP.LT.OR P3, PT, R3, R196, P3 ;  /* 0x000000c40300720c */ /* 0x000fe40001f61670 */
[----:B-1----:R-:W-:Y:S02]  /*aaa0*/  FSEL R108, R108, -INF , !P4 ;  /* 0xff8000006c6c7808 */ /* 0x002fe40006000000 */
[----:B------:R-:W-:Y:S01]  /*aab0*/  ISETP.GE.AND P4, PT, R2, R200, PT ;  /* 0x000000c80200720c */ /* 0x000fe20003f86270 */
[----:B------:R-:W1:Y:S01]  /*aac0*/  MUFU.TANH R69, R46 ;  /* 0x0000002e00457308 */ /* 0x000e620000002400 */
[----:B--2---:R-:W2:Y:S01]  /*aad0*/  LDSM.16.M88.4 R24, [R192] ;  /* 0x00000000c018783b */ /* 0x004ea20000000200 */
[----:B------:R-:W-:-:S02]  /*aae0*/  FSEL R76, R76, -INF , !P5 ;  /* 0xff8000004c4c7808 */ /* 0x000fc40006800000 */
[----:B------:R-:W-:Y:S02]  /*aaf0*/  ISETP.LT.OR P4, PT, R2, R196, P4 ;  /* 0x000000c40200720c */ /* 0x000fe40002781670 */
[----:B------:R-:W-:Y:S02]  /*ab00*/  FSEL R107, R107, -INF , !P0 ;  /* 0xff8000006b6b7808 */ /* 0x000fe40004000000 */
[----:B------:R-:W5:Y:S01]  /*ab10*/  MUFU.TANH R37, R45 ;  /* 0x0000002d00257308 */ /* 0x000f620000002400 */
[----:B---3--:R-:W-:Y:S01]  /*ab20*/  HMMA.16816.F32.BF16 R20, R16, R32, RZ ;  /* 0x000000201014723c */ /* 0x008fe200000418ff */
[----:B----4-:R-:W-:Y:S02]  /*ab30*/  FSEL R43, R84, -INF , !P2 ;  /* 0xff800000542b7808 */ /* 0x010fe40005000000 */
[C---:B------:R-:W-:Y:S02]  /*ab40*/  ISETP.GE.AND P5, PT, R2.reuse, R202, PT ;  /* 0x000000ca0200720c */ /* 0x040fe40003fa6270 */
[----:B------:R-:W-:-:S02]  /*ab50*/  ISETP.GE.AND P0, PT, R2, R201, PT ;  /* 0x000000c90200720c */ /* 0x000fc40003f06270 */
[----:B------:R-:W3:Y:S01]  /*ab60*/  MUFU.TANH R70, R47 ;  /* 0x0000002f00467308 */ /* 0x000ee20000002400 */
[C---:B------:R-:W-:Y:S02]  /*ab70*/  ISETP.LT.OR P5, PT, R2.reuse, R197, P5 ;  /* 0x000000c50200720c */ /* 0x040fe40002fa1670 */
[----:B------:R-:W-:Y:S01]  /*ab80*/  ISETP.LT.OR P0, PT, R2, R199, P0 ;  /* 0x000000c70200720c */ /* 0x000fe20000701670 */
[----:B------:R-:W-:Y:S01]  /*ab90*/  VIADD R2, R0, 0x39 ;  /* 0x0000003900027836 */ /* 0x000fe20000000000 */
[----:B------:R-:W-:Y:S02]  /*aba0*/  FSEL R182, R182, -INF , !P3 ;  /* 0xff800000b6b67808 */ /* 0x000fe40005800000 */
[----:B------:R-:W-:Y:S01]  /*abb0*/  FSEL R205, R205, -INF , !P6 ;  /* 0xff800000cdcd7808 */ /* 0x000fe20007000000 */
[----:B------:R-:W4:Y:S01]  /*abc0*/  MUFU.TANH R105, R48 ;  /* 0x0000003000697308 */ /* 0x000f220000002400 */
[C---:B------:R-:W-:Y:S02]  /*abd0*/  ISETP.GE.AND P3, PT, R2.reuse, R203, PT ;  /* 0x000000cb0200720c */ /* 0x040fe40003f66270 */
[----:B------:R-:W-:-:S02]  /*abe0*/  ISETP.GE.AND P6, PT, R2, R202, PT ;  /* 0x000000ca0200720c */ /* 0x000fc40003fc6270 */
[C---:B------:R-:W-:Y:S02]  /*abf0*/  ISETP.LT.OR P3, PT, R2.reuse, R198, P3 ;  /* 0x000000c60200720c */ /* 0x040fe40001f61670 */
[----:B------:R-:W-:Y:S01]  /*ac00*/  ISETP.LT.OR P6, PT, R2, R197, P6 ;  /* 0x000000c50200720c */ /* 0x000fe200037c1670 */
[----:B------:R-:W4:Y:S01]  /*ac10*/  MUFU.TANH R53, R50 ;  /* 0x0000003200357308 */ /* 0x000f220000002400 */
[----:B-1----:R-:W-:Y:S02]  /*ac20*/  FSEL R69, R69, -INF , !P5 ;  /* 0xff80000045457808 */ /* 0x002fe40006800000 */
[----:B-----5:R-:W-:Y:S02]  /*ac30*/  FSEL R56, R37, -INF , !P3 ;  /* 0xff80000025387808 */ /* 0x020fe40005800000 */
[----:B---3--:R-:W-:-:S03]  /*ac40*/  FSEL R70, R70, -INF , !P6 ;  /* 0xff80000046467808 */ /* 0x008fc60007000000 */
[----:B------:R-:W1:Y:S01]  /*ac50*/  MUFU.TANH R97, R49 ;  /* 0x0000003100617308 */ /* 0x000e620000002400 */
[----:B--2---:R-:W-:Y:S01]  /*ac60*/  HMMA.16816.F32.BF16 R28, R8, R24, R20 ;  /* 0x00000018081c723c */ /* 0x004fe20000041814 */
[----:B----4-:R-:W-:Y:S02]  /*ac70*/  FSEL R105, R105, -INF , !P0 ;  /* 0xff80000069697808 */ /* 0x010fe40004000000 */
[----:B------:R-:W-:-:S03]  /*ac80*/  ISETP.GE.AND P0, PT, R2, R201, PT ;  /* 0x000000c90200720c */ /* 0x000fc60003f06270 */
[----:B------:R-:W-:Y:S01]  /*ac90*/  HMMA.16816.F32.BF16 R20, R12, R32, RZ ;  /* 0x000000200c14723c */ /* 0x000fe200000418ff */
[----:B------:R-:W2:Y:S01]  /*aca0*/  MUFU.TANH R183, R51 ;  /* 0x0000003300b77308 */ /* 0x000ea20000002400 */
[----:B------:R-:W-:Y:S02]  /*acb0*/  FSEL R206, R53, -INF , !P4 ;  /* 0xff80000035ce7808 */ /* 0x000fe40006000000 */
[C---:B------:R-:W-:Y:S02]  /*acc0*/  ISETP.GE.AND P4, PT, R2.reuse, R200, PT ;  /* 0x000000c80200720c */ /* 0x040fe40003f86270 */
[C---:B------:R-:W-:Y:S02]  /*acd0*/  ISETP.LT.OR P0, PT, R2.reuse, R199, P0 ;  /* 0x000000c70200720c */ /* 0x040fe40000701670 */
[----:B------:R-:W-:Y:S01]  /*ace0*/  ISETP.LT.OR P4, PT, R2, R196, P4 ;  /* 0x000000c40200720c */ /* 0x000fe20002781670 */
[----:B------:R-:W-:Y:S01]  /*acf0*/  VIADD R2, R0, 0x40 ;  /* 0x0000004000027836 */ /* 0x000fe20000000000 */
[----:B-1----:R-:W-:-:S04]  /*ad00*/  FSEL R97, R97, -INF , !P0 ;  /* 0xff80000061617808 */ /* 0x002fc80004000000 */
[C---:B------:R-:W-:Y:S02]  /*ad10*/  ISETP.GE.AND P2, PT, R2.reuse, R203, PT ;  /* 0x000000cb0200720c */ /* 0x040fe40003f46270 */
[----:B------:R-:W-:Y:S02]  /*ad20*/  ISETP.GE.AND P5, PT, R2, R202, PT ;  /* 0x000000ca0200720c */ /* 0x000fe40003fa6270 */
[----:B------:R-:W-:Y:S01]  /*ad30*/  FMUL.FTZ R28, R28, UR16 ;  /* 0x000000101c1c7c20 */ /* 0x000fe20008410000 */
[----:B------:R-:W-:Y:S01]  /*ad40*/  FMUL.FTZ R29, R29, UR16 ;  /* 0x000000101d1d7c20 */ /* 0x000fe20008410000 */
[----:B------:R-:W-:Y:S01]  /*ad50*/  FMUL.FTZ R30, R30, UR16 ;  /* 0x000000101e1e7c20 */ /* 0x000fe20008410000 */
[----:B------:R-:W-:Y:S01]  /*ad60*/  FMUL.FTZ R31, R31, UR16 ;  /* 0x000000101f1f7c20 */ /* 0x000fe20008410000 */
[----:B------:R-:W1:Y:S01]  /*ad70*/  MUFU.TANH R83, R28 ;  /* 0x0000001c00537308 */ /* 0x000e620000002400 */
[C---:B------:R-:W-:Y:S01]  /*ad80*/  ISETP.GE.AND P3, PT, R2.reuse, R201, PT ;  /* 0x000000c90200720c */ /* 0x040fe20003f66270 */
[----:B------:R-:W-:Y:S01]  /*ad90*/  HMMA.16816.F32.BF16 R44, R4, R24, R20 ;  /* 0x00000018042c723c */ /* 0x000fe20000041814 */
[----:B------:R-:W-:-:S02]  /*ada0*/  ISETP.GE.AND P6, PT, R2, R200, PT ;  /* 0x000000c80200720c */ /* 0x000fc40003fc6270 */
[C---:B------:R-:W-:Y:S02]  /*adb0*/  ISETP.LT.OR P2, PT, R2.reuse, R198, P2 ;  /* 0x000000c60200720c */ /* 0x040fe40001741670 */
[C---:B------:R-:W-:Y:S01]  /*adc0*/  ISETP.LT.OR P5, PT, R2.reuse, R197, P5 ;  /* 0x000000c50200720c */ /* 0x040fe20002fa1670 */
[----:B------:R-:W3:Y:S01]  /*add0*/  MUFU.TANH R42, R29 ;  /* 0x0000001d002a7308 */ /* 0x000ee20000002400 */
[-C--:B------:R-:W-:Y:S01]  /*ade0*/  HMMA.16816.F32.BF16 R20, R12, R34.reuse, RZ ;  /* 0x000000220c14723c */ /* 0x080fe200000418ff */
[C---:B------:R-:W-:Y:S02]  /*adf0*/  ISETP.LT.OR P3, PT, R2.reuse, R199, P3 ;  /* 0x000000c70200720c */ /* 0x040fe40001f61670 */
[----:B------:R-:W-:Y:S01]  /*ae00*/  ISETP.LT.OR P6, PT, R2, R196, P6 ;  /* 0x000000c40200720c */ /* 0x000fe200037c1670 */
[----:B------:R-:W-:Y:S01]  /*ae10*/  VIADD R2, R0, 0x41 ;  /* 0x0000004100027836 */ /* 0x000fe20000000000 */
[----:B--2---:R-:W-:Y:S01]  /*ae20*/  FSEL R183, R183, -INF , !P4 ;  /* 0xff800000b7b77808 */ /* 0x004fe20006000000 */
[----:B------:R-:W-:Y:S01]  /*ae30*/  HMMA.16816.F32.BF16 R32, R16, R34, RZ ;  /* 0x000000221020723c */ /* 0x000fe200000418ff */
[----:B------:R-:W2:Y:S01]  /*ae40*/  MUFU.TANH R66, R30 ;  /* 0x0000001e00427308 */ /* 0x000ea20000002400 */
[----:B-1----:R-:W-:-:S02]  /*ae50*/  FSEL R37, R83, -INF , !P2 ;  /* 0xff80000053257808 */ /* 0x002fc40005000000 */
[C---:B------:R-:W-:Y:S02]  /*ae60*/  ISETP.GE.AND P0, PT, R2.reuse, R203, PT ;  /* 0x000000cb0200720c */ /* 0x040fe40003f06270 */
[C---:B------:R-:W-:Y:S02]  /*ae70*/  ISETP.GE.AND P2, PT, R2.reuse, R201, PT ;  /* 0x000000c90200720c */ /* 0x040fe40003f46270 */
[C---:B------:R-:W-:Y:S01]  /*ae80*/  ISETP.LT.OR P0, PT, R2.reuse, R198, P0 ;  /* 0x000000c60200720c */ /* 0x040fe20000701670 */
[----:B------:R1:W4:Y:S01]  /*ae90*/  MUFU.TANH R68, R31 ;  /* 0x0000001f00447308 */ /* 0x0003220000002400 */
[----:B------:R-:W-:Y:S01]  /*aea0*/  ISETP.LT.OR P2, PT, R2, R199, P2 ;  /* 0x000000c70200720c */ /* 0x000fe20001741670 */
[----:B------:R-:W-:Y:S01]  /*aeb0*/  FMUL.FTZ R44, R44, UR16 ;  /* 0x000000102c2c7c20 */ /* 0x000fe20008410000 */
[----:B------:R-:W-:Y:S01]  /*aec0*/  FMUL.FTZ R45, R45, UR16 ;  /* 0x000000102d2d7c20 */ /* 0x000fe20008410000 */
[----:B------:R-:W-:Y:S01]  /*aed0*/  FMUL.FTZ R46, R46, UR16 ;  /* 0x000000102e2e7c20 */ /* 0x000fe20008410000 */
[----:B------:R-:W-:Y:S01]  /*aee0*/  FMUL.FTZ R47, R47, UR16 ;  /* 0x000000102f2f7c20 */ /* 0x000fe20008410000 */
[----:B---3--:R-:W-:-:S02]  /*aef0*/  FSEL R42, R42, -INF , !P0 ;  /* 0xff8000002a2a7808 */ /* 0x008fc40004000000 */
[----:B------:R-:W3:Y:S01]  /*af00*/  MUFU.TANH R95, R44 ;  /* 0x0000002c005f7308 */ /* 0x000ee20000002400 */
[----:B------:R-:W-:Y:S01]  /*af10*/  HMMA.16816.F32.BF16 R48, R4, R26, R20 ;  /* 0x0000001a0430723c */ /* 0x000fe20000041814 */
[----:B------:R-:W-:Y:S01]  /*af20*/  LDSM.16.M88.4 R20, [R191] ;  /* 0x00000000bf14783b */ /* 0x000fe20000000200 */
[C---:B------:R-:W-:Y:S02]  /*af30*/  ISETP.GE.AND P4, PT, R2.reuse, R202, PT ;  /* 0x000000ca0200720c */ /* 0x040fe40003f86270 */
[C---:B------:R-:W-:Y:S02]  /*af40*/  ISETP.GE.AND P0, PT, R2.reuse, R200, PT ;  /* 0x000000c80200720c */ /* 0x040fe40003f06270 */
[C---:B------:R-:W-:Y:S01]  /*af50*/  ISETP.LT.OR P4, PT, R2.reuse, R197, P4 ;  /* 0x000000c50200720c */ /* 0x040fe20002781670 */
[----:B------:R-:W5:Y:S01]  /*af60*/  MUFU.TANH R122, R45 ;  /* 0x0000002d007a7308 */ /* 0x000f620000002400 */
[----:B-1----:R-:W1:Y:S01]  /*af70*/  LDSM.16.M88.4 R28, [R135+0x3400] ;  /* 0x00340000871c783b */ /* 0x002e620000000200 */
[----:B------:R-:W-:Y:S01]  /*af80*/  ISETP.LT.OR P0, PT, R2, R196, P0 ;  /* 0x000000c40200720c */ /* 0x000fe20000701670 */
[----:B------:R-:W-:Y:S01]  /*af90*/  VIADD R2, R0, 0x49 ;  /* 0x0000004900027836 */ /* 0x000fe20000000000 */
[----:B--2---:R-:W-:-:S02]  /*afa0*/  FSEL R66, R66, -INF , !P5 ;  /* 0xff80000042427808 */ /* 0x004fc40006800000 */
[----:B----4-:R-:W-:Y:S02]  /*afb0*/  FSEL R68, R68, -INF , !P4 ;  /* 0xff80000044447808 */ /* 0x010fe40006000000 */
[----:B------:R-:W2:Y:S01]  /*afc0*/  MUFU.TANH R109, R46 ;  /* 0x0000002e006d7308 */ /* 0x000ea20000002400 */
[----:B---3--:R-:W-:-:S07]  /*afd0*/  FSEL R95, R95, -INF , !P3 ;  /* 0xff8000005f5f7808 */ /* 0x008fce0005800000 */
[----:B------:R3:W4:Y:S01]  /*afe0*/  MUFU.TANH R91, R47 ;  /* 0x0000002f005b7308 */ /* 0x0007220000002400 */
[----:B------:R-:W-:Y:S01]  /*aff0*/  FMUL.FTZ R48, R48, UR16 ;  /* 0x0000001030307c20 */ /* 0x000fe20008410000 */
[----:B------:R-:W-:Y:S01]  /*b000*/  FMUL.FTZ R50, R50, UR16 ;  /* 0x0000001032327c20 */ /* 0x000fe20008410000 */
[----:B------:R-:W-:Y:S01]  /*b010*/  FMUL.FTZ R49, R49, UR16 ;  /* 0x0000001031317c20 */ /* 0x000fe20008410000 */
[----:B------:R-:W-:Y:S01]  /*b020*/  FMUL.FTZ R51, R51, UR16 ;  /* 0x0000001033337c20 */ /* 0x000fe20008410000 */
[----:B-----5:R-:W-:-:S03]  /*b030*/  FSEL R122, R122, -INF , !P2 ;  /* 0xff8000007a7a7808 */ /* 0x020fc60005000000 */
[----:B------:R-:W-:Y:S01]  /*b040*/  MUFU.TANH R125, R48 ;  /* 0x00000030007d7308 */ /* 0x000fe20000002400 */
[----:B--2---:R-:W-:Y:S02]  /*b050*/  FSEL R208, R109, -INF , !P6 ;  /* 0xff8000006dd07808 */ /* 0x004fe40007000000 */
[----:B------:R-:W-:-:S04]  /*b060*/  ISETP.GE.AND P6, PT, R2, R203, PT ;  /* 0x000000cb0200720c */ /* 0x000fc80003fc6270 */
[C---:B------:R-:W-:Y:S01]  /*b070*/  ISETP.LT.OR P6, PT, R2.reuse, R198, P6 ;  /* 0x000000c60200720c */ /* 0x040fe200037c1670 */
[----:B------:R-:W-:Y:S01]  /*b080*/  MUFU.TANH R96, R50 ;  /* 0x0000003200607308 */ /* 0x000fe20000002400 */
[----:B---3--:R-:W-:Y:S01]  /*b090*/  HMMA.16816.F32.BF16 R44, R8, R26, R32 ;  /* 0x0000001a082c723c */ /* 0x008fe20000041820 */
[----:B----4-:R-:W-:Y:S02]  /*b0a0*/  FSEL R210, R91, -INF , !P0 ;  /* 0xff8000005bd27808 */ /* 0x010fe40004000000 */
[----:B------:R-:W-:-:S04]  /*b0b0*/  ISETP.GE.AND P0, PT, R2, R202, PT ;  /* 0x000000ca0200720c */ /* 0x000fc80003f06270 */
[----:B------:R-:W-:Y:S01]  /*b0c0*/  MUFU.TANH R124, R49 ;  /* 0x00000031007c7308 */ /* 0x000fe20000002400 */
[----:B-1----:R-:W-:Y:S01]  /*b0d0*/  HMMA.16816.F32.BF16 R24, R16, R28, RZ ;  /* 0x0000001c1018723c */ /* 0x002fe200000418ff */
[----:B------:R-:W-:-:S06]  /*b0e0*/  ISETP.LT.OR P0, PT, R2, R197, P0 ;  /* 0x000000c50200720c */ /* 0x000fcc0000701670 */
[----:B------:R-:W-:Y:S09]  /*b0f0*/  MUFU.TANH R177, R51 ;  /* 0x0000003300b17308 */ /* 0x000ff20000002400 */
[----:B------:R-:W-:Y:S01]  /*b100*/  FMUL.FTZ R44, R44, UR16 ;  /* 0x000000102c2c7c20 */ /* 0x000fe20008410000 */
[----:B------:R-:W-:Y:S01]  /*b110*/  FMUL.FTZ R46, R46, UR16 ;  /* 0x000000102e2e7c20 */ /* 0x000fe20008410000 */
[----:B------:R-:W-:Y:S01]  /*b120*/  FMUL.FTZ R45, R45, UR16 ;  /* 0x000000102d2d7c20 */ /* 0x000fe20008410000 */
[----:B------:R-:W-:Y:S01]  /*b130*/  FMUL.FTZ R47, R47, UR16 ;  /* 0x000000102f2f7c20 */ /* 0x000fe20008410000 */
[----:B------:R-:W-:Y:S04]  /*b140*/  MUFU.TANH R87, R44 ;  /* 0x0000002c00577308 */ /* 0x000fe80000002400 */
[----:B------:R-:W-:Y:S04]  /*b150*/  HMMA.16816.F32.BF16 R32, R8, R20, R24 ;  /* 0x000000140820723c */ /* 0x000fe80000041818 */
[----:B------:R-:W-:Y:S02]  /*b160*/  MUFU.TANH R61, R46 ;  /* 0x0000002e003d7308 */ /* 0x000fe40000002400 */
[----:B------:R-:W-:Y:S06]  /*b170*/  HMMA.16816.F32.BF16 R24, R12, R28, RZ ;  /* 0x0000001c0c18723c */ /* 0x000fec00000418ff */
[----:B------:R-:W1:Y:S08]  /*b180*/  MUFU.TANH R36, R45 ;  /* 0x0000002d00247308 */ /* 0x000e700000002400 */
[----:B------:R2:W3:Y:S04]  /*b190*/  MUFU.TANH R64, R47 ;  /* 0x0000002f00407308 */ /* 0x0004e80000002400 */
[----:B------:R-:W-:Y:S01]  /*b1a0*/  FMUL.FTZ R32, R32, UR16 ;  /* 0x0000001020207c20 */ /* 0x000fe20008410000 */
[----:B------:R-:W-:Y:S01]  /*b1b0*/  FMUL.FTZ R33, R33, UR16 ;  /* 0x0000001021217c20 */ /* 0x000fe20008410000 */
[----:B------:R-:W-:Y:S01]  /*b1c0*/  FMUL.FTZ R34, R34, UR16 ;  /* 0x0000001022227c20 */ /* 0x000fe20008410000 */
[----:B------:R-:W-:Y:S01]  /*b1d0*/  FMUL.FTZ R35, R35, UR16 ;  /* 0x0000001023237c20 */ /* 0x000fe20008410000 */
[----:B------:R-:W-:Y:S01]  /*b1e0*/  MUFU.TANH R115, R32 ;  /* 0x0000002000737308 */ /* 0x000fe20000002400 */
[----:B-1----:R-:W-:-:S07]  /*b1f0*/  FSEL R36, R36, -INF , !P6 ;  /* 0xff80000024247808 */ /* 0x002fce0007000000 */
[----:B------:R-:W-:Y:S01]  /*b200*/  MUFU.TANH R102, R33 ;  /* 0x0000002100667308 */ /* 0x000fe20000002400 */
[----:B--2---:R-:W-:Y:S01]  /*b210*/  HMMA.16816.F32.BF16 R44, R4, R20, R24 ;  /* 0x00000014042c723c */ /* 0x004fe20000041818 */
[----:B---3--:R-:W-:-:S05]  /*b220*/  FSEL R64, R64, -INF , !P0 ;  /* 0xff80000040407808 */ /* 0x008fca0004000000 */
[-C--:B------:R-:W-:Y:S01]  /*b230*/  HMMA.16816.F32.BF16 R24, R12, R30.reuse, RZ ;  /* 0x0000001e0c18723c */ /* 0x080fe200000418ff */
        /* <DEDUP_REMOVED lines=8> */
[-C--:B------:R-:W-:Y:S01]  /*b2c0*/  HMMA.16816.F32.BF16 R24, R4, R22.reuse, R24 ;  /* 0x000000160418723c */ /* 0x080fe20000041818 */
[----:B-1----:R-:W1:Y:S05]  /*b2d0*/  LDSM.16.M88.4 R32, [R135+0x3800] ;  /* 0x003800008720783b */ /* 0x002e6a0000000200 */
[----:B------:R-:W-:Y:S01]  /*b2e0*/  HMMA.16816.F32.BF16 R48, R8, R22, R28 ;  /* 0x000000160830723c */ /* 0x000fe2000004181c */
[----:B------:R-:W2:Y:S01]  /*b2f0*/  LDSM.16.M88.4 R20, [R190] ;  /* 0x00000000be14783b */ /* 0x000ea20000000200 */
[----:B------:R-:W-:Y:S03]  /*b300*/  MUFU.TANH R111, R45 ;  /* 0x0000002d006f7308 */ /* 0x000fe60000002400 */
[----:B------:R-:W3:Y:S05]  /*b310*/  LDSM.16.M88.4 R28, [R135+0x3c00] ;  /* 0x003c0000871c783b */ /* 0x000eea0000000200 */
[----:B------:R-:W4:Y:S08]  /*b320*/  MUFU.TANH R117, R46 ;  /* 0x0000002e00757308 */ /* 0x000f300000002400 */
        /* <DEDUP_REMOVED lines=9> */
[----:B------:R-:W-:Y:S08]  /*b3c0*/  MUFU.TANH R103, R26 ;  /* 0x0000001a00677308 */ /* 0x000ff00000002400 */
[----:B------:R-:W-:Y:S08]  /*b3d0*/  MUFU.TANH R134, R25 ;  /* 0x0000001900867308 */ /* 0x000ff00000002400 */
[----:B------:R1:W-:Y:S08]  /*b3e0*/  MUFU.TANH R133, R27 ;  /* 0x0000001b00857308 */ /* 0x0003f00000002400 */
[----:B------:R5:W4:Y:S08]  /*b3f0*/  MUFU.TANH R114, R47 ;  /* 0x0000002f00727308 */ /* 0x000b300000002400 */
[----:B------:R-:W4:Y:S01]  /*b400*/  MUFU.TANH R100, R48 ;  /* 0x0000003000647308 */ /* 0x000f220000002400 */
[-C--:B-1----:R-:W-:Y:S07]  /*b410*/  HMMA.16816.F32.BF16 R24, R12, R32.reuse, RZ ;  /* 0x000000200c18723c */ /* 0x082fee00000418ff */
[----:B------:R-:W-:Y:S01]  /*b420*/  MUFU.TANH R84, R50 ;  /* 0x0000003200547308 */ /* 0x000fe20000002400 */
[----:B-----5:R-:W-:Y:S07]  /*b430*/  HMMA.16816.F32.BF16 R44, R16, R32, RZ ;  /* 0x00000020102c723c */ /* 0x020fee00000418ff */
[----:B------:R2:W1:Y:S09]  /*b440*/  MUFU.TANH R85, R49 ;  /* 0x0000003100557308 */ /* 0x0004720000002400 */
[----:B--2---:R-:W-:Y:S01]  /*b450*/  HMMA.16816.F32.BF16 R48, R4, R20, R24 ;  /* 0x000000140430723c */ /* 0x004fe20000041818 */
[----:B------:R-:W2:Y:S01]  /*b460*/  LDSM.16.M88.4 R24, [R189] ;  /* 0x00000000bd18783b */ /* 0x000ea20000000200 */
[----:B------:R-:W-:-:S06]  /*b470*/  DEPBAR.LE SB0, 0x0 ;  /* 0x000080000000791a */ /* 0x000fcc0000000000 */
[----:B------:R-:W-:Y:S01]  /*b480*/  HMMA.16816.F32.BF16 R52, R8, R20, R44 ;  /* 0x000000140834723c */ /* 0x000fe2000004182c */
[----:B------:R5:W1:Y:S05]  /*b490*/  MUFU.TANH R20, R3 ;  /* 0x0000000300147308 */ /* 0x000a6a0000002400 */
[----:B---3--:R-:W-:Y:S01]  /*b4a0*/  HMMA.16816.F32.BF16 R44, R16, R28, RZ ;  /* 0x0000001c102c723c */ /* 0x008fe200000418ff */
[----:B-----5:R-:W-:-:S09]  /*b4b0*/  VIADD R3, R0, 0x48 ;  /* 0x0000004800037836 */ /* 0x020fd20000000000 */
[----:B------:R-:W-:Y:S01]  /*b4c0*/  FMUL.FTZ R48, R48, UR16 ;  /* 0x0000001030307c20 */ /* 0x000fe20008410000 */
[----:B------:R-:W-:Y:S01]  /*b4d0*/  FMUL.FTZ R49, R49, UR16 ;  /* 0x0000001031317c20 */ /* 0x000fe20008410000 */
[----:B------:R-:W-:Y:S01]  /*b4e0*/  FMUL.FTZ R50, R50, UR16 ;  /* 0x0000001032327c20 */ /* 0x000fe20008410000 */
[----:B------:R-:W-:Y:S01]  /*b4f0*/  FMUL.FTZ R51, R51, UR16 ;  /* 0x0000001033337c20 */ /* 0x000fe20008410000 */
[----:B------:R-:W-:-:S04]  /*b500*/  ISETP.GE.AND P3, PT, R3, R201, PT ;  /* 0x000000c90300720c */ /* 0x000fc80003f66270 */
        /* <DEDUP_REMOVED lines=8> */
[C---:B------:R-:W-:Y:S01]  /*b590*/  ISETP.LT.OR P2, PT, R3.reuse, R196, P2 ;  /* 0x000000c40300720c */ /* 0x040fe20001741670 */
[----:B------:R-:W-:Y:S01]  /*b5a0*/  MUFU.TANH R116, R53 ;  /* 0x0000003500747308 */ /* 0x000fe20000002400 */
[----:B------:R-:W-:-:S02]  /*b5b0*/  ISETP.LT.OR P5, PT, R3, R198, P5 ;  /* 0x000000c60300720c */ /* 0x000fc40002fa1670 */
[----:B------:R-:W-:Y:S02]  /*b5c0*/  FSEL R125, R125, -INF , !P3 ;  /* 0xff8000007d7d7808 */ /* 0x000fe40005800000 */
[----:B------:R-:W-:Y:S02]  /*b5d0*/  FSEL R211, R96, -INF , !P2 ;  /* 0xff80000060d37808 */ /* 0x000fe40005000000 */
[C---:B------:R-:W-:Y:S01]  /*b5e0*/  ISETP.GE.AND P3, PT, R2.reuse, R201, PT ;  /* 0x000000c90200720c */ /* 0x040fe20003f66270 */
[----:B------:R-:W5:Y:S01]  /*b5f0*/  MUFU.TANH R83, R54 ;  /* 0x0000003600537308 */ /* 0x000f620000002400 */
[----:B------:R-:W-:Y:S01]  /*b600*/  BAR.SYNC.DEFER_BLOCKING 0x0 ;  /* 0x0000000000007b1d */ /* 0x000fe20000010000 */
[C---:B------:R-:W-:Y:S02]  /*b610*/  ISETP.GE.AND P2, PT, R2.reuse, R200, PT ;  /* 0x000000c80200720c */ /* 0x040fe40003f46270 */
[----:B------:R-:W-:Y:S02]  /*b620*/  ISETP.GE.AND P4, PT, R3, R202, PT ;  /* 0x000000ca0300720c */ /* 0x000fe40003f86270 */
[----:B------:R-:W-:-:S02]  /*b630*/  ISETP.LT.OR P3, PT, R2, R199, P3 ;  /* 0x000000c70200720c */ /* 0x000fc40001f61670 */
[----:B------:R2:W-:Y:S01]  /*b640*/  MUFU.TANH R110, R55 ;  /* 0x00000037006e7308 */ /* 0x0005e20000002400 */
[----:B------:R-:W-:Y:S01]  /*b650*/  ISETP.LT.OR P2, PT, R2, R196, P2 ;  /* 0x000000c40200720c */ /* 0x000fe20001741670 */
[C---:B------:R-:W-:Y:S01]  /*b660*/  VIADD R2, R0.reuse, 0x50 ;  /* 0x0000005000027836 */ /* 0x040fe20000000000 */
[----:B------:R-:W-:Y:S01]  /*b670*/  ISETP.LT.OR P4, PT, R3, R197, P4 ;  /* 0x000000c50300720c */ /* 0x000fe20002781670 */
[----:B------:R-:W-:Y:S01]  /*b680*/  VIADD R3, R0, 0x58 ;  /* 0x0000005800037836 */ /* 0x000fe20000000000 */
[----:B------:R-:W-:Y:S02]  /*b690*/  FSEL R124, R124, -INF , !P3 ;  /* 0xff8000007c7c7808 */ /* 0x000fe40005800000 */
[----:B------:R-:W-:Y:S01]  /*b6a0*/  FSEL R61, R61, -INF , !P4 ;  /* 0xff8000003d3d7808 */ /* 0x000fe20006000000 */
[----:B------:R-:W-:Y:S01]  /*b6b0*/  MUFU.TANH R91, R48 ;  /* 0x00000030005b7308 */ /* 0x000fe20000002400 */
[C---:B------:R-:W-:Y:S02]  /*b6c0*/  ISETP.GE.AND P4, PT, R2.reuse, R202, PT ;  /* 0x000000ca0200720c */ /* 0x040fe40003f86270 */
[----:B------:R-:W-:-:S02]  /*b6d0*/  ISETP.GE.AND P6, PT, R2, R201, PT ;  /* 0x000000c90200720c */ /* 0x000fc40003fc6270 */
[C---:B------:R-:W-:Y:S02]  /*b6e0*/  ISETP.GE.AND P0, PT, R2.reuse, R200, PT ;  /* 0x000000c80200720c */ /* 0x040fe40003f06270 */
[C---:B------:R-:W-:Y:S01]  /*b6f0*/  ISETP.LT.OR P4, PT, R2.reuse, R197, P4 ;  /* 0x000000c50200720c */ /* 0x040fe20002781670 */
[----:B------:R-:W-:Y:S01]  /*b700*/  MUFU.TANH R96, R49 ;  /* 0x0000003100607308 */ /* 0x000fe20000002400 */
[----:B--2---:R-:W-:Y:S01]  /*b710*/  HMMA.16816.F32.BF16 R52, R8, R24, R44 ;  /* 0x000000180834723c */ /* 0x004fe2000004182c */
[C---:B------:R-:W-:Y:S02]  /*b720*/  ISETP.LT.OR P6, PT, R2.reuse, R199, P6 ;  /* 0x000000c70200720c */ /* 0x040fe400037c1670 */
[----:B------:R-:W-:Y:S02]  /*b730*/  ISETP.LT.OR P0, PT, R2, R196, P0 ;  /* 0x000000c40200720c */ /* 0x000fe40000701670 */
[----:B------:R-:W-:Y:S01]  /*b740*/  FSEL R177, R177, -INF , !P2 ;  /* 0xff800000b1b17808 */ /* 0x000fe20005000000 */
[----:B------:R-:W-:Y:S01]  /*b750*/  HMMA.16816.F32.BF16 R44, R12, R28, RZ ;  /* 0x0000001c0c2c723c */ /* 0x000fe200000418ff */
[----:B------:R-:W2:Y:S01]  /*b760*/  MUFU.TANH R21, R50 ;  /* 0x0000003200157308 */ /* 0x000ea20000002400 */
[----:B----4-:R-:W-:-:S05]  /*b770*/  FSEL R209, R117, -INF , !P0 ;  /* 0xff80000075d17808 */ /* 0x010fca0004000000 */
[----:B------:R-:W-:Y:S02]  /*b780*/  FSEL R29, R87, -INF , !P5 ;  /* 0xff800000571d7808 */ /* 0x000fe40006800000 */
[----:B------:R4:W2:Y:S01]  /*b790*/  MUFU.TANH R87, R51 ;  /* 0x0000003300577308 */ /* 0x0008a20000002400 */
[----:B------:R-:W-:-:S04]  /*b7a0*/  ISETP.GE.AND P5, PT, R2, R203, PT ;  /* 0x000000cb0200720c */ /* 0x000fc80003fa6270 */
[----:B------:R-:W-:Y:S01]  /*b7b0*/  ISETP.LT.OR P5, PT, R2, R198, P5 ;  /* 0x000000c60200720c */ /* 0x000fe20002fa1670 */
[----:B------:R-:W-:-:S03]  /*b7c0*/  VIADD R2, R0, 0x51 ;  /* 0x0000005100027836 */ /* 0x000fc60000000000 */
[----:B------:R-:W-:Y:S01]  /*b7d0*/  FMUL.FTZ R52, R52, UR16 ;  /* 0x0000001034347c20 */ /* 0x000fe20008410000 */
[----:B------:R-:W-:Y:S01]  /*b7e0*/  FMUL.FTZ R53, R53, UR16 ;  /* 0x0000001035357c20 */ /* 0x000fe20008410000 */
[----:B------:R-:W-:Y:S01]  /*b7f0*/  ISETP.GE.AND P3, PT, R2, R203, PT ;  /* 0x000000cb0200720c */ /* 0x000fe20003f66270 */
[----:B------:R-:W-:Y:S01]  /*b800*/  FMUL.FTZ R54, R54, UR16 ;  /* 0x0000001036367c20 */ /* 0x000fe20008410000 */
[C---:B------:R-:W-:Y:S01]  /*b810*/  ISETP.GE.AND P2, PT, R2.reuse, R202, PT ;  /* 0x000000ca0200720c */ /* 0x040fe20003f46270 */
[----:B------:R1:W-:Y:S01]  /*b820*/  MUFU.TANH R109, R52 ;  /* 0x00000034006d7308 */ /* 0x0003e20000002400 */
[C---:B------:R-:W-:Y:S01]  /*b830*/  ISETP.LT.OR P3, PT, R2.reuse, R198, P3 ;  /* 0x000000c60200720c */ /* 0x040fe20001f61670 */
[----:B------:R-:W-:Y:S01]  /*b840*/  FMUL.FTZ R55, R55, UR16 ;  /* 0x0000001037377c20 */ /* 0x000fe20008410000 */
[----:B----4-:R-:W-:Y:S01]  /*b850*/  HMMA.16816.F32.BF16 R48, R4, R24, R44 ;  /* 0x000000180430723c */ /* 0x010fe2000004182c */
[----:B------:R-:W-:Y:S02]  /*b860*/  ISETP.LT.OR P2, PT, R2, R197, P2 ;  /* 0x000000c50200720c */ /* 0x000fe40001741670 */
[----:B------:R-:W-:-:S02]  /*b870*/  FSEL R28, R102, -INF , !P3 ;  /* 0xff800000661c7808 */ /* 0x000fc40005800000 */
[C---:B------:R-:W-:Y:S01]  /*b880*/  ISETP.GE.AND P3, PT, R2.reuse, R200, PT ;  /* 0x000000c80200720c */ /* 0x040fe20003f66270 */
[-C--:B------:R-:W-:Y:S01]  /*b890*/  HMMA.16816.F32.BF16 R44, R12, R34.reuse, RZ ;  /* 0x000000220c2c723c */ /* 0x080fe200000418ff */
[----:B------:R-:W-:Y:S01]  /*b8a0*/  FSEL R25, R115, -INF , !P5 ;  /* 0xff80000073197808 */ /* 0x000fe20006800000 */
[----:B------:R-:W-:Y:S01]  /*b8b0*/  MUFU.TANH R102, R54 ;  /* 0x0000003600667308 */ /* 0x000fe20000002400 */
[C---:B------:R-:W-:Y:S02]  /*b8c0*/  ISETP.GE.AND P5, PT, R2.reuse, R201, PT ;  /* 0x000000c90200720c */ /* 0x040fe40003fa6270 */
[C---:B------:R-:W-:Y:S01]  /*b8d0*/  ISETP.LT.OR P3, PT, R2.reuse, R196, P3 ;  /* 0x000000c40200720c */ /* 0x040fe20001f61670 */
[----:B------:R-:W-:Y:S01]  /*b8e0*/  HMMA.16816.F32.BF16 R32, R16, R34, RZ ;  /* 0x000000221020723c */ /* 0x000fe200000418ff */
[----:B------:R-:W-:Y:S01]  /*b8f0*/  ISETP.LT.OR P5, PT, R2, R199, P5 ;  /* 0x000000c70200720c */ /* 0x000fe20002fa1670 */
[----:B------:R-:W-:Y:S01]  /*b900*/  VIADD R2, R0, 0x59 ;  /* 0x0000005900027836 */ /* 0x000fe20000000000 */
[----:B-1----:R-:W-:Y:S01]  /*b910*/  FSEL R52, R129, -INF , !P4 ;  /* 0xff80000081347808 */ /* 0x002fe20006000000 */
[----:B------:R1:W-:Y:S01]  /*b920*/  MUFU.TANH R115, R53 ;  /* 0x0000003500737308 */ /* 0x0003e20000002400 */
[----:B------:R-:W-:Y:S01]  /*b930*/  FSEL R129, R111, -INF , !P5 ;  /* 0xff8000006f817808 */ /* 0x000fe20006800000 */
[----:B------:R-:W-:Y:S01]  /*b940*/  HMMA.16816.F32.BF16 R12, R12, R30, RZ ;  /* 0x0000001e0c0c723c */ /* 0x000fe200000418ff */
[----:B------:R-:W-:-:S02]  /*b950*/  ISETP.GE.AND P5, PT, R3, R200, PT ;  /* 0x000000c80300720c */ /* 0x000fc40003fa6270 */
[----:B------:R-:W-:Y:S02]  /*b960*/  FSEL R212, R114, -INF , !P3 ;  /* 0xff80000072d47808 */ /* 0x000fe40005800000 */
[----:B------:R-:W-:Y:S01]  /*b970*/  ISETP.LT.OR P5, PT, R3, R196, P5 ;  /* 0x000000c40300720c */ /* 0x000fe20002fa1670 */
[----:B------:R-:W-:Y:S01]  /*b980*/  FMUL.FTZ R49, R49, UR16 ;  /* 0x0000001031317c20 */ /* 0x000fe20008410000 */
[----:B------:R-:W-:Y:S01]  /*b990*/  ISETP.GE.AND P0, PT, R2, R203, PT ;  /* 0x000000cb0200720c */ /* 0x000fe20003f06270 */
[----:B------:R-:W-:Y:S01]  /*b9a0*/  FMUL.FTZ R50, R50, UR16 ;  /* 0x0000001032327c20 */ /* 0x000fe20008410000 */
[----:B------:R-:W-:Y:S01]  /*b9b0*/  FSEL R213, R103, -INF , !P5 ;  /* 0xff80000067d57808 */ /* 0x000fe20006800000 */
[----:B------:R-:W-:Y:S01]  /*b9c0*/  HMMA.16816.F32.BF16 R16, R16, R30, RZ ;  /* 0x0000001e1010723c */ /* 0x000fe200000418ff */
[C---:B------:R-:W-:Y:S01]  /*b9d0*/  ISETP.GE.AND P3, PT, R2.reuse, R202, PT ;  /* 0x000000ca0200720c */ /* 0x040fe20003f66270 */
[----:B------:R4:W-:Y:S01]  /*b9e0*/  MUFU.TANH R54, R50 ;  /* 0x0000003200367308 */ /* 0x0009e20000002400 */
[----:B------:R-:W-:Y:S01]  /*b9f0*/  ISETP.GE.AND P5, PT, R2, R200, PT ;  /* 0x000000c80200720c */ /* 0x000fe20003fa6270 */
[----:B------:R-:W-:Y:S01]  /*ba00*/  FMUL.FTZ R48, R48, UR16 ;  /* 0x0000001030307c20 */ /* 0x000fe20008410000 */
[----:B-1----:R-:W-:Y:S01]  /*ba10*/  FSEL R53, R126, -INF , !P2 ;  /* 0xff8000007e357808 */ /* 0x002fe20005000000 */
[-C--:B------:R-:W-:Y:S01]  /*ba20*/  HMMA.16816.F32.BF16 R44, R4, R22.reuse, R44 ;  /* 0x00000016042c723c */ /* 0x080fe2000004182c */
[----:B------:R-:W-:Y:S01]  /*ba30*/  FSEL R126, R112, -INF , !P6 ;  /* 0xff800000707e7808 */ /* 0x000fe20007000000 */
[----:B------:R-:W-:Y:S01]  /*ba40*/  FMUL.FTZ R51, R51, UR16 ;  /* 0x0000001033337c20 */ /* 0x000fe20008410000 */
[C---:B------:R-:W-:Y:S01]  /*ba50*/  ISETP.GE.AND P6, PT, R3.reuse, R201, PT ;  /* 0x000000c90300720c */ /* 0x040fe20003fc6270 */
[----:B------:R-:W-:Y:S01]  /*ba60*/  MUFU.TANH R112, R55 ;  /* 0x0000003700707308 */ /* 0x000fe20000002400 */
[C---:B------:R-:W-:Y:S01]  /*ba70*/  ISETP.GE.AND P4, PT, R3.reuse, R203, PT ;  /* 0x000000cb0300720c */ /* 0x040fe20003f86270 */
[----:B------:R-:W-:Y:S01]  /*ba80*/  HMMA.16816.F32.BF16 R32, R8, R22, R32 ;  /* 0x000000160820723c */ /* 0x000fe20000041820 */
[----:B------:R-:W-:-:S02]  /*ba90*/  ISETP.LT.OR P6, PT, R3, R199, P6 ;  /* 0x000000c70300720c */ /* 0x000fc400037c1670 */
[----:B------:R-:W-:Y:S02]  /*baa0*/  ISETP.GE.AND P2, PT, R3, R202, PT ;  /* 0x000000ca0300720c */ /* 0x000fe40003f46270 */
[----:B------:R-:W-:Y:S01]  /*bab0*/  FSEL R111, R101, -INF , !P6 ;  /* 0xff800000656f7808 */ /* 0x000fe20007000000 */
[----:B------:R-:W-:Y:S01]  /*bac0*/  MUFU.TANH R55, R48 ;  /* 0x0000003000377308 */ /* 0x000fe20000002400 */
[C---:B------:R-:W-:Y:S01]  /*bad0*/  ISETP.GE.AND P6, PT, R2.reuse, R201, PT ;  /* 0x000000c90200720c */ /* 0x040fe20003fc6270 */
[-C--:B------:R-:W-:Y:S01]  /*bae0*/  HMMA.16816.F32.BF16 R4, R4, R26.reuse, R12 ;  /* 0x0000001a0404723c */ /* 0x080fe2000004180c */
[C---:B------:R-:W-:Y:S02]  /*baf0*/  ISETP.LT.OR P0, PT, R2.reuse, R198, P0 ;  /* 0x000000c60200720c */ /* 0x040fe40000701670 */
[C---:B------:R-:W-:Y:S02]  /*bb00*/  ISETP.LT.OR P3, PT, R2.reuse, R197, P3 ;  /* 0x000000c50200720c */ /* 0x040fe40001f61670 */
[C---:B------:R-:W-:Y:S01]  /*bb10*/  ISETP.LT.OR P6, PT, R2.reuse, R199, P6 ;  /* 0x000000c70200720c */ /* 0x040fe200037c1670 */
[----:B------:R1:W-:Y:S01]  /*bb20*/  MUFU.TANH R101, R49 ;  /* 0x0000003100657308 */ /* 0x0003e20000002400 */
[----:B------:R-:W-:Y:S01]  /*bb30*/  ISETP.LT.OR P5, PT, R2, R196, P5 ;  /* 0x000000c40200720c */ /* 0x000fe20002fa1670 */
[----:B------:R-:W-:Y:S01]  /*bb40*/  VIADD R2, R0, 0x60 ;  /* 0x0000006000027836 */ /* 0x000fe20000000000 */
[C---:B------:R-:W-:Y:S01]  /*bb50*/  ISETP.LT.OR P4, PT, R3.reuse, R198, P4 ;  /* 0x000000c60300720c */ /* 0x040fe20002781670 */
[----:B------:R-:W-:Y:S01]  /*bb60*/  FMUL.FTZ R44, R44, UR16 ;  /* 0x000000102c2c7c20 */ /* 0x000fe20008410000 */
[----:B------:R-:W-:Y:S01]  /*bb70*/  ISETP.LT.OR P2, PT, R3, R197, P2 ;  /* 0x000000c50300720c */ /* 0x000fe20001741670 */
[----:B------:R-:W-:Y:S01]  /*bb80*/  FMUL.FTZ R46, R46, UR16 ;  /* 0x000000102e2e7c20 */ /* 0x000fe20008410000 */
[----:B------:R-:W-:Y:S01]  /*bb90*/  FSEL R24, R100, -INF , !P4 ;  /* 0xff80000064187808 */ /* 0x000fe20006000000 */
[----:B------:R-:W-:Y:S01]  /*bba0*/  FMUL.FTZ R45, R45, UR16 ;  /* 0x000000102d2d7c20 */ /* 0x000fe20008410000 */
[----:B------:R-:W-:Y:S01]  /*bbb0*/  FSEL R23, R85, -INF , !P0 ;  /* 0xff80000055177808 */ /* 0x000fe20004000000 */
[----:B------:R-:W-:Y:S01]  /*bbc0*/  FMUL.FTZ R3, R34, UR16 ;  /* 0x0000001022037c20 */ /* 0x000fe20008410000 */
[----:B----4-:R-:W-:Y:S01]  /*bbd0*/  FSEL R50, R20, -INF , !P3 ;  /* 0xff80000014327808 */ /* 0x010fe20005800000 */
[----:B------:R-:W-:Y:S01]  /*bbe0*/  FMUL.FTZ R32, R32, UR16 ;  /* 0x0000001020207c20 */ /* 0x000fe20008410000 */
[C---:B------:R-:W-:Y:S01]  /*bbf0*/  ISETP.GE.AND P4, PT, R2.reuse, R203, PT ;  /* 0x000000cb0200720c */ /* 0x040fe20003f86270 */
[----:B------:R-:W-:Y:S01]  /*bc00*/  FMUL.FTZ R33, R33, UR16 ;  /* 0x0000001021217c20 */ /* 0x000fe20008410000 */
[----:B------:R-:W-:Y:S01]  /*bc10*/  ISETP.GE.AND P0, PT, R2, R201, PT ;  /* 0x000000c90200720c */ /* 0x000fe20003f06270 */
[----:B------:R-:W4:Y:S01]  /*bc20*/  MUFU.TANH R12, R32 ;  /* 0x00000020000c7308 */ /* 0x000f220000002400 */
[----:B-1----:R-:W-:Y:S01]  /*bc30*/  FSEL R49, R84, -INF , !P2 ;  /* 0xff80000054317808 */ /* 0x002fe20005000000 */
[----:B------:R-:W-:Y:S01]  /*bc40*/  FMUL.FTZ R35, R35, UR16 ;  /* 0x0000001023237c20 */ /* 0x000fe20008410000 */
[C---:B------:R-:W-:Y:S01]  /*bc50*/  ISETP.GE.AND P2, PT, R2.reuse, R202, PT ;  /* 0x000000ca0200720c */ /* 0x040fe20003f46270 */
[----:B------:R-:W-:Y:S01]  /*bc60*/  FMUL.FTZ R47, R47, UR16 ;  /* 0x000000102f2f7c20 */ /* 0x000fe20008410000 */
[C---:B------:R-:W-:Y:S01]  /*bc70*/  ISETP.GE.AND P3, PT, R2.reuse, R200, PT ;  /* 0x000000c80200720c */ /* 0x040fe20003f66270 */
[----:B------:R-:W-:Y:S01]  /*bc80*/  HMMA.16816.F32.BF16 R8, R8, R26, R16 ;  /* 0x0000001a0808723c */ /* 0x000fe20000041810 */
[C---:B------:R-:W-:Y:S01]  /*bc90*/  ISETP.LT.OR P4, PT, R2.reuse, R198, P4 ;  /* 0x000000c60200720c */ /* 0x040fe20002781670 */
[----:B------:R-:W1:Y:S01]  /*bca0*/  MUFU.TANH R3, R3 ;  /* 0x0000000300037308 */ /* 0x000e620000002400 */
[----:B------:R-:W-:Y:S01]  /*bcb0*/  ISETP.LT.OR P2, PT, R2, R197, P2 ;  /* 0x000000c50200720c */ /* 0x000fe20001741670 */
[----:B------:R-:W-:Y:S01]  /*bcc0*/  FMUL.FTZ R4, R4, UR16 ;  /* 0x0000001004047c20 */ /* 0x000fe20008410000 */
[C---:B------:R-:W-:Y:S01]  /*bcd0*/  ISETP.LT.OR P0, PT, R2.reuse, R199, P0 ;  /* 0x000000c70200720c */ /* 0x040fe20000701670 */
[----:B------:R-:W-:Y:S01]  /*bce0*/  FMUL.FTZ R5, R5, UR16 ;  /* 0x0000001005057c20 */ /* 0x000fe20008410000 */
[----:B------:R-:W-:Y:S01]  /*bcf0*/  ISETP.LT.OR P3, PT, R2, R196, P3 ;  /* 0x000000c40200720c */ /* 0x000fe20001f61670 */
[----:B------:R-:W-:Y:S01]  /*bd00*/  VIADD R2, R0, 0x61 ;  /* 0x0000006100027836 */ /* 0x000fe20000000000 */
[----:B------:R-:W-:Y:S01]  /*bd10*/  FSEL R84, R134, -INF , !P6 ;  /* 0xff80000086547808 */ /* 0x000fe20007000000 */
[----:B------:R-:W1:Y:S01]  /*bd20*/  MUFU.TANH R44, R44 ;  /* 0x0000002c002c7308 */ /* 0x000e620000002400 */
[----:B------:R-:W-:Y:S01]  /*bd30*/  FSEL R133, R133, -INF , !P5 ;  /* 0xff80000085857808 */ /* 0x000fe20006800000 */
[----:B------:R-:W-:Y:S01]  /*bd40*/  FMUL.FTZ R6, R6, UR16 ;  /* 0x0000001006067c20 */ /* 0x000fe20008410000 */
[----:B---3--:R-:W-:-:S02]  /*bd50*/  FSEL R22, R94, -INF , !P4 ;  /* 0xff8000005e167808 */ /* 0x008fc40006000000 */
[----:B-----5:R-:W-:Y:S02]  /*bd60*/  FSEL R48, R83, -INF , !P2 ;  /* 0xff80000053307808 */ /* 0x020fe40005000000 */
[C---:B------:R-:W-:Y:S01]  /*bd70*/  ISETP.GE.AND P6, PT, R2.reuse, R203, PT ;  /* 0x000000cb0200720c */ /* 0x040fe20003fc6270 */
[----:B------:R-:W3:Y:S01]  /*bd80*/  MUFU.TANH R46, R46 ;  /* 0x0000002e002e7308 */ /* 0x000ee20000002400 */
[C---:B------:R-:W-:Y:S02]  /*bd90*/  ISETP.GE.AND P5, PT, R2.reuse, R202, PT ;  /* 0x000000ca0200720c */ /* 0x040fe40003fa6270 */
[C---:B------:R-:W-:Y:S02]  /*bda0*/  ISETP.GE.AND P4, PT, R2.reuse, R201, PT ;  /* 0x000000c90200720c */ /* 0x040fe40003f86270 */
[----:B------:R-:W-:Y:S01]  /*bdb0*/  ISETP.GE.AND P2, PT, R2, R200, PT ;  /* 0x000000c80200720c */ /* 0x000fe20003f46270 */
[----:B------:R-:W-:Y:S01]  /*bdc0*/  FMUL.FTZ R8, R8, UR16 ;  /* 0x0000001008087c20 */ /* 0x000fe20008410000 */
[C---:B------:R-:W-:Y:S01]  /*bdd0*/  ISETP.LT.OR P6, PT, R2.reuse, R198, P6 ;  /* 0x000000c60200720c */ /* 0x040fe200037c1670 */
[----:B------:R-:W5:Y:S01]  /*bde0*/  MUFU.TANH R33, R33 ;  /* 0x0000002100217308 */ /* 0x000f620000002400 */
[----:B------:R-:W-:Y:S01]  /*bdf0*/  ISETP.LT.OR P5, PT, R2, R197, P5 ;  /* 0x000000c50200720c */ /* 0x000fe20002fa1670 */
[----:B------:R-:W-:Y:S01]  /*be00*/  FMUL.FTZ R10, R10, UR16 ;  /* 0x000000100a0a7c20 */ /* 0x000fe20008410000 */
[C---:B------:R-:W-:Y:S01]  /*be10*/  ISETP.LT.OR P4, PT, R2.reuse, R199, P4 ;  /* 0x000000c70200720c */ /* 0x040fe20002781670 */
[----:B------:R-:W-:Y:S01]  /*be20*/  FMUL.FTZ R9, R9, UR16 ;  /* 0x0000001009097c20 */ /* 0x000fe20008410000 */
[----:B------:R-:W-:Y:S01]  /*be30*/  ISETP.LT.OR P2, PT, R2, R196, P2 ;  /* 0x000000c40200720c */ /* 0x000fe20001741670 */
[----:B------:R-:W-:Y:S01]  /*be40*/  VIADD R2, R0, 0x68 ;  /* 0x0000006800027836 */ /* 0x000fe20000000000 */
[----:B--2---:R-:W-:Y:S01]  /*be50*/  FSEL R207, R21, -INF , !P3 ;  /* 0xff80000015cf7808 */ /* 0x004fe20005800000 */
[----:B------:R-:W2:Y:S01]  /*be60*/  MUFU.TANH R35, R35 ;  /* 0x0000002300237308 */ /* 0x000ea20000002400 */
[----:B------:R-:W-:-:S02]  /*be70*/  FSEL R91, R91, -INF , !P0 ;  /* 0xff8000005b5b7808 */ /* 0x000fc40004000000 */
[----:B------:R-:W-:Y:S02]  /*be80*/  FSEL R21, R116, -INF , !P6 ;  /* 0xff80000074157808 */ /* 0x000fe40007000000 */
[----:B------:R-:W-:Y:S02]  /*be90*/  FSEL R31, R110, -INF , !P5 ;  /* 0xff8000006e1f7808 */ /* 0x000fe40006800000 */
[C---:B------:R-:W-:Y:S01]  /*bea0*/  ISETP.GE.AND P0, PT, R2.reuse, R203, PT ;  /* 0x000000cb0200720c */ /* 0x040fe20003f06270 */
[----:B------:R-:W2:Y:S01]  /*beb0*/  MUFU.TANH R45, R45 ;  /* 0x0000002d002d7308 */ /* 0x000ea20000002400 */
[C---:B------:R-:W-:Y:S02]  /*bec0*/  ISETP.GE.AND P3, PT, R2.reuse, R202, PT ;  /* 0x000000ca0200720c */ /* 0x040fe40003f66270 */
[C---:B------:R-:W-:Y:S02]  /*bed0*/  ISETP.GE.AND P6, PT, R2.reuse, R201, PT ;  /* 0x000000c90200720c */ /* 0x040fe40003fc6270 */
[----:B------:R-:W-:-:S02]  /*bee0*/  ISETP.GE.AND P5, PT, R2, R200, PT ;  /* 0x000000c80200720c */ /* 0x000fc40003fa6270 */
[C---:B------:R-:W-:Y:S01]  /*bef0*/  ISETP.LT.OR P0, PT, R2.reuse, R198, P0 ;  /* 0x000000c60200720c */ /* 0x040fe20000701670 */
[----:B------:R-:W2:Y:S01]  /*bf00*/  MUFU.TANH R47, R47 ;  /* 0x0000002f002f7308 */ /* 0x000ea20000002400 */
[C---:B------:R-:W-:Y:S02]  /*bf10*/  ISETP.LT.OR P3, PT, R2.reuse, R197, P3 ;  /* 0x000000c50200720c */ /* 0x040fe40001f61670 */
[C---:B------:R-:W-:Y:S02]  /*bf20*/  ISETP.LT.OR P6, PT, R2.reuse, R199, P6 ;  /* 0x000000c70200720c */ /* 0x040fe400037c1670 */
[----:B------:R-:W-:Y:S01]  /*bf30*/  ISETP.LT.OR P5, PT, R2, R196, P5 ;  /* 0x000000c40200720c */ /* 0x000fe20002fa1670 */
[----:B------:R-:W-:Y:S01]  /*bf40*/  VIADD R2, R0, 0x69 ;  /* 0x0000006900027836 */ /* 0x000fe20000000000 */
[----:B------:R-:W-:Y:S01]  /*bf50*/  FSEL R96, R96, -INF , !P4 ;  /* 0xff80000060607808 */ /* 0x000fe20006000000 */
[----:B------:R-:W2:Y:S01]  /*bf60*/  MUFU.TANH R4, R4 ;  /* 0x0000000400047308 */ /* 0x000ea20000002400 */
[----:B------:R-:W-:-:S02]  /*bf70*/  FSEL R117, R87, -INF , !P2 ;  /* 0xff80000057757808 */ /* 0x000fc40005000000 */
[----:B----4-:R-:W-:Y:S02]  /*bf80*/  FSEL R20, R12, -INF , !P0 ;  /* 0xff8000000c147808 */ /* 0x010fe40004000000 */
[----:B-1----:R-:W-:Y:S01]  /*bf90*/  FSEL R30, R3, -INF , !P3 ;  /* 0xff800000031e7808 */ /* 0x002fe20005800000 */
[----:B------:R-:W-:Y:S01]  /*bfa0*/  VIADD R3, R0, 0x71 ;  /* 0x0000007100037836 */ /* 0x000fe20000000000 */
[C---:B------:R-:W-:Y:S01]  /*bfb0*/  ISETP.GE.AND P4, PT, R2.reuse, R203, PT ;  /* 0x000000cb0200720c */ /* 0x040fe20003f86270 */
[----:B------:R-:W1:Y:S01]  /*bfc0*/  MUFU.TANH R51, R51 ;  /* 0x0000003300337308 */ /* 0x000e620000002400 */
[C---:B------:R-:W-:Y:S02]  /*bfd0*/  ISETP.GE.AND P2, PT, R2.reuse, R202, PT ;  /* 0x000000ca0200720c */ /* 0x040fe40003f46270 */
[C---:B------:R-:W-:Y:S02]  /*bfe0*/  ISETP.GE.AND P0, PT, R2.reuse, R201, PT ;  /* 0x000000c90200720c */ /* 0x040fe40003f06270 */
[----:B------:R-:W-:-:S02]  /*bff0*/  ISETP.GE.AND P3, PT, R2, R200, PT ;  /* 0x000000c80200720c */ /* 0x000fc40003f66270 */
[C---:B------:R-:W-:Y:S01]  /*c000*/  ISETP.LT.OR P4, PT, R2.reuse, R198, P4 ;  /* 0x000000c60200720c */ /* 0x040fe20002781670 */
[----:B------:R-:W4:Y:S01]  /*c010*/  MUFU.TANH R8, R8 ;  /* 0x0000000800087308 */ /* 0x000f220000002400 */
[C---:B------:R-:W-:Y:S02]  /*c020*/  ISETP.LT.OR P2, PT, R2.reuse, R197, P2 ;  /* 0x000000c50200720c */ /* 0x040fe40001741670 */
[C---:B------:R-:W-:Y:S02]  /*c030*/  ISETP.LT.OR P0, PT, R2.reuse, R199, P0 ;  /* 0x000000c70200720c */ /* 0x040fe40000701670 */
[----:B------:R-:W-:Y:S01]  /*c040*/  ISETP.LT.OR P3, PT, R2, R196, P3 ;  /* 0x000000c40200720c */ /* 0x000fe20001f61670 */
[----:B------:R-:W-:Y:S01]  /*c050*/  VIADD R2, R0, 0x70 ;  /* 0x0000007000027836 */ /* 0x000fe20000000000 */
[----:B------:R-:W-:Y:S01]  /*c060*/  FSEL R87, R44, -INF , !P6 ;  /* 0xff8000002c577808 */ /* 0x000fe20007000000 */
[----:B------:R-:W4:Y:S01]  /*c070*/  MUFU.TANH R10, R10 ;  /* 0x0000000a000a7308 */ /* 0x000f220000002400 */
[----:B---3--:R-:W-:-:S02]  /*c080*/  FSEL R134, R46, -INF , !P5 ;  /* 0xff8000002e867808 */ /* 0x008fc40006800000 */
[----:B-----5:R-:W-:Y:S02]  /*c090*/  FSEL R33, R33, -INF , !P4 ;  /* 0xff80000021217808 */ /* 0x020fe40006000000 */
[----:B--2---:R-:W-:Y:S02]  /*c0a0*/  FSEL R35, R35, -INF , !P2 ;  /* 0xff80000023237808 */ /* 0x004fe40005000000 */
[C---:B------:R-:W-:Y:S01]  /*c0b0*/  ISETP.GE.AND P6, PT, R2.reuse, R203, PT ;  /* 0x000000cb0200720c */ /* 0x040fe20003fc6270 */
[----:B------:R-:W-:Y:S01]  /*c0c0*/  MUFU.TANH R5, R5 ;  /* 0x0000000500057308 */ /* 0x000fe20000002400 */
[C---:B------:R-:W-:Y:S02]  /*c0d0*/  ISETP.GE.AND P5, PT, R2.reuse, R202, PT ;  /* 0x000000ca0200720c */ /* 0x040fe40003fa6270 */
[C---:B------:R-:W-:Y:S02]  /*c0e0*/  ISETP.GE.AND P4, PT, R2.reuse, R201, PT ;  /* 0x000000c90200720c */ /* 0x040fe40003f86270 */
[----:B------:R-:W-:-:S02]  /*c0f0*/  ISETP.GE.AND P2, PT, R2, R200, PT ;  /* 0x000000c80200720c */ /* 0x000fc40003f46270 */
[----:B------:R-:W-:Y:S01]  /*c100*/  FSEL R85, R45, -INF , !P0 ;  /* 0xff8000002d557808 */ /* 0x000fe20004000000 */
[----:B------:R-:W2:Y:S01]  /*c110*/  MUFU.TANH R6, R6 ;  /* 0x0000000600067308 */ /* 0x000ea20000002400 */
[----:B------:R-:W-:Y:S02]  /*c120*/  FSEL R114, R47, -INF , !P3 ;  /* 0xff8000002f727808 */ /* 0x000fe40005800000 */
[C---:B------:R-:W-:Y:S02]  /*c130*/  ISETP.GE.AND P0, PT, R3.reuse, R203, PT ;  /* 0x000000cb0300720c */ /* 0x040fe40003f06270 */
[----:B------:R-:W-:Y:S02]  /*c140*/  ISETP.GE.AND P3, PT, R3, R202, PT ;  /* 0x000000ca0300720c */ /* 0x000fe40003f66270 */
[C---:B------:R-:W-:Y:S01]  /*c150*/  ISETP.LT.OR P6, PT, R2.reuse, R198, P6 ;  /* 0x000000c60200720c */ /* 0x040fe200037c1670 */
[----:B------:R-:W3:Y:S01]  /*c160*/  MUFU.TANH R9, R9 ;  /* 0x0000000900097308 */ /* 0x000ee20000002400 */
[----:B------:R-:W-:-:S02]  /*c170*/  ISETP.LT.OR P5, PT, R2, R197, P5 ;  /* 0x000000c50200720c */ /* 0x000fc40002fa1670 */
[C---:B------:R-:W-:Y:S02]  /*c180*/  ISETP.LT.OR P4, PT, R2.reuse, R199, P4 ;  /* 0x000000c70200720c */ /* 0x040fe40002781670 */
[----:B------:R-:W-:Y:S01]  /*c190*/  ISETP.LT.OR P2, PT, R2, R196, P2 ;  /* 0x000000c40200720c */ /* 0x000fe20001741670 */
[C---:B------:R-:W-:Y:S01]  /*c1a0*/  VIADD R2, R0.reuse, 0x78 ;  /* 0x0000007800027836 */ /* 0x040fe20000000000 */
[C---:B------:R-:W-:Y:S01]  /*c1b0*/  ISETP.LT.OR P0, PT, R3.reuse, R198, P0 ;  /* 0x000000c60300720c */ /* 0x040fe20000701670 */
[----:B------:R-:W-:Y:S01]  /*c1c0*/  VIADD R0, R0, 0x79 ;  /* 0x0000007900007836 */ /* 0x000fe20000000000 */
[----:B------:R-:W-:Y:S02]  /*c1d0*/  ISETP.LT.OR P3, PT, R3, R197, P3 ;  /* 0x000000c50300720c */ /* 0x000fe40001f61670 */
[----:B------:R-:W-:Y:S02]  /*c1e0*/  FSEL R18, R109, -INF , !P6 ;  /* 0xff8000006d127808 */ /* 0x000fe40007000000 */
[----:B------:R-:W-:-:S02]  /*c1f0*/  FSEL R26, R102, -INF , !P5 ;  /* 0xff800000661a7808 */ /* 0x000fc40006800000 */
        /* <DEDUP_REMOVED lines=8> */
[C---:B------:R-:W-:Y:S02]  /*c280*/  ISETP.GE.AND P0, PT, R2.reuse, R201, PT ;  /* 0x000000c90200720c */ /* 0x040fe40003f06270 */
[C---:B------:R-:W-:Y:S02]  /*c290*/  ISETP.GE.AND P3, PT, R2.reuse, R200, PT ;  /* 0x000000c80200720c */ /* 0x040fe40003f66270 */
[C---:B------:R-:W-:Y:S02]  /*c2a0*/  ISETP.LT.OR P6, PT, R3.reuse, R199, P6 ;  /* 0x000000c70300720c */ /* 0x040fe400037c1670 */
[----:B------:R-:W-:Y:S01]  /*c2b0*/  ISETP.LT.OR P5, PT, R3, R196, P5 ;  /* 0x000000c40300720c */ /* 0x000fe20002fa1670 */
[----:B------:R-:W-:Y:S01]  /*c2c0*/  FMUL.FTZ R3, R11, UR16 ;  /* 0x000000100b037c20 */ /* 0x000fe20008410000 */
[----:B------:R-:W-:-:S02]  /*c2d0*/  ISETP.LT.OR P4, PT, R2, R198, P4 ;  /* 0x000000c60200720c */ /* 0x000fc40002781670 */
[C---:B------:R-:W-:Y:S02]  /*c2e0*/  ISETP.LT.OR P2, PT, R2.reuse, R197, P2 ;  /* 0x000000c50200720c */ /* 0x040fe40001741670 */
[C---:B------:R-:W-:Y:S01]  /*c2f0*/  ISETP.LT.OR P0, PT, R2.reuse, R199, P0 ;  /* 0x000000c70200720c */ /* 0x040fe20000701670 */
[----:B------:R-:W5:Y:S01]  /*c300*/  MUFU.TANH R3, R3 ;  /* 0x0000000300037308 */ /* 0x000f620000002400 */
[----:B------:R-:W-:Y:S01]  /*c310*/  ISETP.LT.OR P3, PT, R2, R196, P3 ;  /* 0x000000c40200720c */ /* 0x000fe20001f61670 */
[----:B------:R-:W-:Y:S01]  /*c320*/  FMUL.FTZ R2, R7, UR16 ;  /* 0x0000001007027c20 */ /* 0x000fe20008410000 */
[----:B------:R-:W-:Y:S02]  /*c330*/  FSEL R94, R4, -INF , !P0 ;  /* 0xff800000045e7808 */ /* 0x000fe40004000000 */
[----:B------:R-:W-:Y:S02]  /*c340*/  PLOP3.LUT P0, PT, PT, PT, UP0, 0x80, 0x0 ;  /* 0x000000000000781c */ /* 0x000fe40003f0f008 */
[----:B------:R-:W-:Y:S01]  /*c350*/  FSEL R101, R101, -INF , !P6 ;  /* 0xff80000065657808 */ /* 0x000fe20007000000 */
[----:B------:R-:W5:Y:S01]  /*c360*/  MUFU.TANH R2, R2 ;  /* 0x0000000200027308 */ /* 0x000f620000002400 */
[----:B-1----:R-:W-:-:S02]  /*c370*/  FSEL R109, R51, -INF , !P5 ;  /* 0xff800000336d7808 */ /* 0x002fc40006800000 */
[----:B----4-:R-:W-:Y:S02]  /*c380*/  FSEL R16, R8, -INF , !P4 ;  /* 0xff80000008107808 */ /* 0x010fe40006000000 */
[----:B------:R-:W-:Y:S02]  /*c390*/  FSEL R103, R10, -INF , !P2 ;  /* 0xff8000000a677808 */ /* 0x000fe40005000000 */
[C---:B------:R-:W-:Y:S02]  /*c3a0*/  ISETP.GE.AND P6, PT, R0.reuse, R203, PT ;  /* 0x000000cb0000720c */ /* 0x040fe40003fc6270 */
[C---:B------:R-:W-:Y:S02]  /*c3b0*/  ISETP.GE.AND P5, PT, R0.reuse, R202, PT ;  /* 0x000000ca0000720c */ /* 0x040fe40003fa6270 */
[C---:B------:R-:W-:Y:S02]  /*c3c0*/  ISETP.GE.AND P4, PT, R0.reuse, R201, PT ;  /* 0x000000c90000720c */ /* 0x040fe40003f86270 */
[----:B------:R-:W-:-:S02]  /*c3d0*/  ISETP.GE.AND P2, PT, R0, R200, PT ;  /* 0x000000c80000720c */ /* 0x000fc40003f46270 */
[C---:B------:R-:W-:Y:S02]  /*c3e0*/  ISETP.LT.OR P6, PT, R0.reuse, R198, P6 ;  /* 0x000000c60000720c */ /* 0x040fe400037c1670 */
[C---:B------:R-:W-:Y:S02]  /*c3f0*/  ISETP.LT.OR P5, PT, R0.reuse, R197, P5 ;  /* 0x000000c50000720c */ /* 0x040fe40002fa1670 */
[C---:B------:R-:W-:Y:S02]  /*c400*/  ISETP.LT.OR P4, PT, R0.reuse, R199, P4 ;  /* 0x000000c70000720c */ /* 0x040fe40002781670 */
[----:B------:R-:W-:Y:S02]  /*c410*/  ISETP.LT.OR P2, PT, R0, R196, P2 ;  /* 0x000000c40000720c */ /* 0x000fe40001741670 */
[----:B--2---:R-:W-:Y:S02]  /*c420*/  FSEL R110, R6, -INF , !P3 ;  /* 0xff800000066e7808 */ /* 0x004fe40005800000 */
[----:B---3--:R-:W-:-:S02]  /*c430*/  FSEL R11, R9, -INF , !P6 ;  /* 0xff800000090b7808 */ /* 0x008fc40007000000 */
[----:B-----5:R-:W-:Y:S02]  /*c440*/  FSEL R102, R3, -INF , !P5 ;  /* 0xff80000003667808 */ /* 0x020fe40006800000 */
        /* <DEDUP_REMOVED lines=63> */
.L_x_1133:
[----:B------:R-:W-:Y:S05]  /*c840*/  BSYNC B0 ;  /* 0x0000000000007941 */ /* 0x000fea0003800000 */
.L_x_1132:
[----:B------:R-:W0:Y:S02]  /*c850*/  LDGDEPBAR ;  /* 0x00000000000079af */ /* 0x000e240000000000 */
.L_x_1131:
[----:B------:R-:W-:Y:S02]  /*c860*/  FMNMX.FTZ R0, R41, R77, !PT ;  /* 0x0000004d29007209 */ /* 0x000fe40007810000 */
[----:B------:R-:W-:Y:S02]  /*c870*/  MOV R115, R214 ;  /* 0x000000d600737202 */ /* 0x000fe40000000f00 */
        /* <DEDUP_REMOVED lines=41> */
[----:B-12---:R1:W-:Y:S01]  /*cb10*/  MUFU.EX2 R5, R3 ;  /* 0x0000000300057308 */ /* 0x0063e20000000800 */
[----:B---3--:R-:W-:-:S07]  /*cb20*/  FFMA.FTZ R2, R80, UR19, -R0 ;  /* 0x0000001350027c23 */ /* 0x008fce0008010800 */
[----:B------:R2:W-:Y:S01]  /*cb30*/  MUFU.EX2 R47, R2 ;  /* 0x00000002002f7308 */ /* 0x0005e20000000800 */
        /* <DEDUP_REMOVED lines=58> */
[----:B--2---:R-:W-:Y:S01]  /*cee0*/  FFMA.FTZ R3, R43, UR19, -R0 ;  /* 0x000000132b037c23 */ /* 0x004fe20008010800 */
[----:B------:R-:W-:-:S05]  /*cef0*/  MOV R43, R216 ;  /* 0x000000d8002b7202 */ /* 0x000fca0000000f00 */
[----:B------:R2:W3:Y:S01]  /*cf00*/  MUFU.EX2 R34, R3 ;  /* 0x0000000300227308 */ /* 0x0004e20000000800 */
        /* <DEDUP_REMOVED lines=8> */
[----:B---3--:R-:W-:Y:S02]  /*cf90*/  MOV R37, R34 ;  /* 0x0000002200257202 */ /* 0x008fe40000000f00 */
[----:B------:R-:W-:-:S03]  /*cfa0*/  MOV R34, R215 ;  /* 0x000000d700227202 */ /* 0x000fc60000000f00 */
        /* <DEDUP_REMOVED lines=28> */
[----:B-1----:R-:W-:-:S06]  /*d170*/  FFMA.FTZ R3, R18, UR19, -R0 ;  /* 0x0000001312037c23 */ /* 0x002fcc0008010800 */
[----:B------:R1:W-:Y:S02]  /*d180*/  MUFU.EX2 R60, R3 ;  /* 0x00000003003c7308 */ /* 0x0003e40000000800 */
[--C-:B-1----:R-:W-:Y:S01]  /*d190*/  FFMA.FTZ R3, R17, UR19, -R0.reuse ;  /* 0x0000001311037c23 */ /* 0x102fe20008010800 */
[----:B------:R-:W-:-:S05]  /*d1a0*/  FFMA.FTZ R0, R11, UR19, -R0 ;  /* 0x000000130b007c23 */ /* 0x000fca0008010800 */
[----:B------:R1:W-:Y:S08]  /*d1b0*/  MUFU.EX2 R57, R3 ;  /* 0x0000000300397308 */ /* 0x0003f00000000800 */
[----:B------:R2:W-:Y:S01]  /*d1c0*/  MUFU.EX2 R56, R0 ;  /* 0x0000000000387308 */ /* 0x0005e20000000800 */
[----:B-1----:R-:W-:-:S05]  /*d1d0*/  FMUL.FTZ R3, R74, UR19 ;  /* 0x000000134a037c20 */ /* 0x002fca0008410000 */
[----:B------:R-:W-:-:S05]  /*d1e0*/  FSEL R3, R3, RZ, P2 ;  /* 0x000000ff03037208 */ /* 0x000fca0001000000 */
[--C-:B--2---:R-:W-:Y:S01]  /*d1f0*/  FFMA.FTZ R0, R104, UR19, -R3.reuse ;  /* 0x0000001368007c23 */ /* 0x104fe20008010803 */
[--C-:B------:R-:W-:Y:S01]  /*d200*/  FFMA.FTZ R4, R68, UR19, -R3.reuse ;  /* 0x0000001344047c23 */ /* 0x100fe20008010803 */
[----:B------:R-:W-:Y:S02]  /*d210*/  MOV R104, R8 ;  /* 0x0000000800687202 */ /* 0x000fe40000000f00 */
        /* <DEDUP_REMOVED lines=18> */
[----:B------:R-:W-:Y:S02]  /*d340*/  MOV R86, R47 ;  /* 0x0000002f00567202 */ /* 0x000fe40000000f00 */
[----:B------:R-:W-:Y:S02]  /*d350*/  FMNMX.FTZ R0, R168, R0, !PT ;  /* 0x00000000a8007209 */ /* 0x000fe40007810000 */
[----:B------:R1:W3:Y:S01]  /*d360*/  MUFU.EX2 R93, R2 ;  /* 0x00000002005d7308 */ /* 0x0002e20000000800 */
[----:B------:R-:W-:Y:S02]  /*d370*/  MOV R47, R217 ;  /* 0x000000d9002f7202 */ /* 0x000fe40000000f00 */
[----:B------:R-:W-:-:S02]  /*d380*/  FMNMX.FTZ R0, R131, R0, !PT ;  /* 0x0000000083007209 */ /* 0x000fc40007810000 */
[----:B--2---:R-:W-:Y:S02]  /*d390*/  MOV R61, R106 ;  /* 0x0000006a003d7202 */ /* 0x004fe40000000f00 */
[----:B------:R-:W-:Y:S02]  /*d3a0*/  FMNMX.FTZ R0, R127, R0, !PT ;  /* 0x000000007f007209 */ /* 0x000fe40007810000 */
[----:B------:R-:W-:Y:S02]  /*d3b0*/  MOV R106, R42 ;  /* 0x0000002a006a7202 */ /* 0x000fe40000000f00 */
[----:B------:R-:W-:-:S04]  /*d3c0*/  FMNMX.FTZ R0, R128, R0, !PT ;  /* 0x0000000080007209 */ /* 0x000fc80007810000 */
[----:B------:R-:W-:Y:S01]  /*d3d0*/  FMNMX.FTZ R0, R123, R0, !PT ;  /* 0x000000007b007209 */ /* 0x000fe20007810000 */
[----:B-1----:R-:W-:Y:S01]  /*d3e0*/  FFMA.FTZ R2, R90, UR19, -R3 ;  /* 0x000000135a027c23 */ /* 0x002fe20008010803 */
[----:B------:R-:W-:Y:S02]  /*d3f0*/  IMAD.MOV.U32 R90, RZ, RZ, R7 ;  /* 0x000000ffff5a7224 */ /* 0x000fe400078e0007 */
[----:B------:R-:W-:Y:S01]  /*d400*/  FMNMX.FTZ R0, R121, R0, !PT ;  /* 0x0000000079007209 */ /* 0x000fe20007810000 */
[----:B------:R1:W-:Y:S01]  /*d410*/  MUFU.EX2 R24, R2 ;  /* 0x0000000200187308 */ /* 0x0003e20000000800 */
[----:B------:R-:W-:Y:S02]  /*d420*/  IMAD.MOV.U32 R64, RZ, RZ, R90 ;  /* 0x000000ffff407224 */ /* 0x000fe400078e005a */
[----:B------:R-:W-:Y:S01]  /*d430*/  FMNMX.FTZ R0, R119, R0, !PT ;  /* 0x0000000077007209 */ /* 0x000fe20007810000 */
[----:B------:R-:W-:-:S03]  /*d440*/  IMAD.MOV.U32 R90, RZ, RZ, R47 ;  /* 0x000000ffff5a7224 */ /* 0x000fc600078e002f */
[----:B------:R-:W-:-:S04]  /*d450*/  FMNMX.FTZ R0, R120, R0, !PT ;  /* 0x0000000078007209 */ /* 0x000fc80007810000 */
[----:B------:R-:W-:-:S04]  /*d460*/  FMNMX.FTZ R0, R118, R0, !PT ;  /* 0x0000000076007209 */ /* 0x000fc80007810000 */
[----:B------:R-:W-:Y:S01]  /*d470*/  FMNMX.FTZ R0, R113, R0, !PT ;  /* 0x0000000071007209 */ /* 0x000fe20007810000 */
[----:B-1----:R-:W-:-:S03]  /*d480*/  FFMA.FTZ R2, R81, UR19, -R3 ;  /* 0x0000001351027c23 */ /* 0x002fc60008010803 */
[----:B------:R-:W-:Y:S02]  /*d490*/  FMNMX.FTZ R0, R107, R0, !PT ;  /* 0x000000006b007209 */ /* 0x000fe40007810000 */
[----:B------:R-:W-:Y:S01]  /*d4a0*/  MOV R81, R6 ;  /* 0x0000000600517202 */ /* 0x000fe20000000f00 */
[----:B------:R1:W-:Y:S01]  /*d4b0*/  MUFU.EX2 R98, R2 ;  /* 0x0000000200627308 */ /* 0x0003e20000000800 */
        /* <DEDUP_REMOVED lines=15> */
[----:B-1----:R-:W-:Y:S01]  /*d5b0*/  FFMA.FTZ R2, R78, UR19, -R3 ;  /* 0x000000134e027c23 */ /* 0x002fe20008010803 */
[----:B------:R-:W-:Y:S02]  /*d5c0*/  MOV R78, R28 ;  /* 0x0000001c004e7202 */ /* 0x000fe40000000f00 */
[----:B------:R-:W-:-:S03]  /*d5d0*/  MOV R28, R45 ;  /* 0x0000002d001c7202 */ /* 0x000fc60000000f00 */
[----:B------:R1:W-:Y:S02]  /*d5e0*/  MUFU.EX2 R11, R2 ;  /* 0x00000002000b7308 */ /* 0x0003e40000000800 */
[----:B-1----:R-:W-:Y:S01]  /*d5f0*/  FFMA.FTZ R2, R75, UR19, -R3 ;  /* 0x000000134b027c23 */ /* 0x002fe20008010803 */
[----:B------:R-:W-:Y:S02]  /*d600*/  MOV R75, R33 ;  /* 0x00000021004b7202 */ /* 0x000fe40000000f00 */
[----:B------:R-:W-:-:S03]  /*d610*/  MOV R33, R25 ;  /* 0x0000001900217202 */ /* 0x000fc60000000f00 */
[----:B------:R1:W-:Y:S01]  /*d620*/  MUFU.EX2 R92, R2 ;  /* 0x00000002005c7308 */ /* 0x0003e20000000800 */
[----:B------:R-:W-:Y:S01]  /*d630*/  MOV R25, R44 ;  /* 0x0000002c00197202 */ /* 0x000fe20000000f00 */
[----:B-1----:R-:W-:Y:S01]  /*d640*/  FFMA.FTZ R2, R76, UR19, -R3 ;  /* 0x000000134c027c23 */ /* 0x002fe20008010803 */
[----:B------:R-:W-:Y:S02]  /*d650*/  MOV R76, R104 ;  /* 0x00000068004c7202 */ /* 0x000fe40000000f00 */
[----:B------:R-:W-:-:S03]  /*d660*/  MOV R104, R36 ;  /* 0x0000002400687202 */ /* 0x000fc60000000f00 */
[----:B------:R1:W-:Y:S02]  /*d670*/  MUFU.EX2 R252, R2 ;  /* 0x0000000200fc7308 */ /* 0x0003e40000000800 */
[----:B-1----:R-:W-:-:S06]  /*d680*/  FFMA.FTZ R2, R69, UR19, -R3 ;  /* 0x0000001345027c23 */ /* 0x002fcc0008010803 */
[----:B------:R1:W-:Y:S02]  /*d690*/  MUFU.EX2 R251, R2 ;  /* 0x0000000200fb7308 */ /* 0x0003e40000000800 */
[----:B-1----:R-:W-:-:S06]  /*d6a0*/  FFMA.FTZ R2, R70, UR19, -R3 ;  /* 0x0000001346027c23 */ /* 0x002fcc0008010803 */
[----:B------:R1:W-:Y:S02]  /*d6b0*/  MUFU.EX2 R250, R2 ;  /* 0x0000000200fa7308 */ /* 0x0003e40000000800 */
[----:B-1----:R-:W-:Y:S01]  /*d6c0*/  FFMA.FTZ R2, R66, UR19, -R3 ;  /* 0x0000001342027c23 */ /* 0x002fe20008010803 */
[----:B---3--:R-:W-:Y:S02]  /*d6d0*/  MOV R66, R93 ;  /* 0x0000005d00427202 */ /* 0x008fe40000000f00 */
[----:B------:R-:W-:-:S03]  /*d6e0*/  MOV R93, R43 ;  /* 0x0000002b005d7202 */ /* 0x000fc60000000f00 */
        /* <DEDUP_REMOVED lines=19> */
[----:B------:R-:W-:Y:S01]  /*d820*/  FFMA.FTZ R2, R53, UR19, -R3 ;  /* 0x0000001335027c23 */ /* 0x000fe20008010803 */
[----:B------:R-:W-:-:S02]  /*d830*/  MOV R52, R81 ;  /* 0x0000005100347202 */ /* 0x000fc40000000f00 */
[----:B------:R-:W-:-:S04]  /*d840*/  MOV R81, R37 ;  /* 0x0000002500517202 */ /* 0x000fc80000000f00 */
        /* <DEDUP_REMOVED lines=14> */
[----:B------:R-:W-:-:S03]  /*d930*/  FMNMX.FTZ R2, R183, R2, !PT ;  /* 0x00000002b7027209 */ /* 0x000fc60007810000 */
        /* <DEDUP_REMOVED lines=36> */
[----:B--2---:R-:W-:Y:S01]  /*db80*/  FMNMX.FTZ R0, R0, R6, !PT ;  /* 0x0000000600007209 */ /* 0x004fe20007810000 */
[----:B------:R-:W-:Y:S04]  /*db90*/  LDSM.16.MT88.4 R16, [R185+0x4000] ;  /* 0x00400000b910783b */ /* 0x000fe80000004200 */
        /* <DEDUP_REMOVED lines=11> */
[----:B-1----:R-:W-:-:S03]  /*dc50*/  FFMA.FTZ R4, R170, UR19, -R2 ;  /* 0x00000013aa047c23 */ /* 0x002fc60008010802 */
[----:B------:R1:W3:Y:S01]  /*dc60*/  MUFU.EX2 R72, R5 ;  /* 0x0000000500487308 */ /* 0x0002e20000000800 */
[----:B--2---:R-:W-:-:S07]  /*dc70*/  FMUL.FTZ R0, R69, UR19 ;  /* 0x0000001345007c20 */ /* 0x004fce0008410000 */
[----:B------:R2:W-:Y:S01]  /*dc80*/  MUFU.EX2 R170, R4 ;  /* 0x0000000400aa7308 */ /* 0x0005e20000000800 */
[----:B------:R-:W-:-:S05]  /*dc90*/  FSEL R0, R0, RZ, P0 ;  /* 0x000000ff00007208 */ /* 0x000fca0000000000 */
[----:B------:R-:W-:Y:S01]  /*dca0*/  FFMA.FTZ R6, R132, UR19, -R0 ;  /* 0x0000001384067c23 */ /* 0x000fe20008010800 */
[----:B-1----:R-:W-:Y:S01]  /*dcb0*/  FSEL R5, R83, RZ, P3 ;  /* 0x000000ff53057208 */ /* 0x002fe20001800000 */
[-C--:B---3--:R-:W-:Y:S01]  /*dcc0*/  FMUL.FTZ R136, R136, R72.reuse ;  /* 0x0000004888887220 */ /* 0x088fe20000410000 */
[-C--:B------:R-:W-:Y:S01]  /*dcd0*/  FMUL.FTZ R137, R137, R72.reuse ;  /* 0x0000004889897220 */ /* 0x080fe20000410000 */
[-C--:B------:R-:W-:Y:S01]  /*dce0*/  FMUL.FTZ R156, R156, R72.reuse ;  /* 0x000000489c9c7220 */ /* 0x080fe20000410000 */
[-C--:B------:R-:W-:Y:S01]  /*dcf0*/  FMUL.FTZ R157, R157, R72.reuse ;  /* 0x000000489d9d7220 */ /* 0x080fe20000410000 */
[----:B------:R-:W-:Y:S01]  /*dd00*/  FADD.FTZ R5, R41, -R5 ;  /* 0x8000000529057221 */ /* 0x000fe20000010000 */
[-C--:B------:R-:W-:Y:S01]  /*dd10*/  FMUL.FTZ R164, R164, R72.reuse ;  /* 0x00000048a4a47220 */ /* 0x080fe20000410000 */
[----:B--2---:R-:W-:Y:S01]  /*dd20*/  FFMA.FTZ R4, R168, UR19, -R2 ;  /* 0x00000013a8047c23 */ /* 0x004fe20008010802 */
[-C--:B------:R-:W-:Y:S01]  /*dd30*/  FMUL.FTZ R165, R165, R72.reuse ;  /* 0x00000048a5a57220 */ /* 0x080fe20000410000 */
[----:B------:R-:W-:Y:S01]  /*dd40*/  FMUL.FTZ R5, R5, UR19 ;  /* 0x0000001305057c20 */ /* 0x000fe20008410000 */
[----:B------:R-:W-:Y:S01]  /*dd50*/  FFMA.FTZ R8, R171, UR19, -R0 ;  /* 0x00000013ab087c23 */ /* 0x000fe20008010800 */
[----:B------:R1:W-:Y:S01]  /*dd60*/  MUFU.EX2 R168, R4 ;  /* 0x0000000400a87308 */ /* 0x0003e20000000800 */
[-C--:B------:R-:W-:Y:S01]  /*dd70*/  FMUL.FTZ R148, R148, R72.reuse ;  /* 0x0000004894947220 */ /* 0x080fe20000410000 */
[----:B------:R-:W-:Y:S01]  /*dd80*/  FMUL.FTZ R149, R149, R72 ;  /* 0x0000004895957220 */ /* 0x000fe20000410000 */
[----:B------:R-:W-:-:S05]  /*dd90*/  MOV R171, R80 ;  /* 0x0000005000ab7202 */ /* 0x000fca0000000f00 */
[----:B------:R-:W2:Y:S01]  /*dda0*/  MUFU.EX2 R68, R5 ;  /* 0x0000000500447308 */ /* 0x000ea20000000800 */
[----:B-1----:R-:W-:-:S07]  /*ddb0*/  FFMA.FTZ R4, R131, UR19, -R2 ;  /* 0x0000001383047c23 */ /* 0x002fce0008010802 */
[----:B------:R1:W-:Y:S01]  /*ddc0*/  MUFU.EX2 R131, R6 ;  /* 0x0000000600837308 */ /* 0x0003e20000000800 */
[-C--:B--2---:R-:W-:Y:S01]  /*ddd0*/  FMUL.FTZ R140, R140, R68.reuse ;  /* 0x000000448c8c7220 */ /* 0x084fe20000410000 */
[----:B------:R-:W-:-:S06]  /*dde0*/  FMUL.FTZ R141, R141, R68 ;  /* 0x000000448d8d7220 */ /* 0x000fcc0000410000 */
[----:B------:R2:W-:Y:S01]  /*ddf0*/  MUFU.EX2 R214, R4 ;  /* 0x0000000400d67308 */ /* 0x0005e20000000800 */
[-C--:B------:R-:W-:Y:S01]  /*de00*/  FMUL.FTZ R144, R144, R68.reuse ;  /* 0x0000004490907220 */ /* 0x080fe20000410000 */
[-C--:B------:R-:W-:Y:S01]  /*de10*/  FMUL.FTZ R145, R145, R68.reuse ;  /* 0x0000004491917220 */ /* 0x080fe20000410000 */
[-C--:B------:R-:W-:Y:S01]  /*de20*/  FMUL.FTZ R152, R152, R68.reuse ;  /* 0x0000004498987220 */ /* 0x080fe20000410000 */
[-C--:B------:R-:W-:Y:S01]  /*de30*/  FMUL.FTZ R153, R153, R68.reuse ;  /* 0x0000004499997220 */ /* 0x080fe20000410000 */
[-C--:B------:R-:W-:Y:S01]  /*de40*/  FMUL.FTZ R160, R160, R68.reuse ;  /* 0x00000044a0a07220 */ /* 0x080fe20000410000 */
[----:B------:R-:W-:Y:S01]  /*de50*/  FMUL.FTZ R161, R161, R68 ;  /* 0x00000044a1a17220 */ /* 0x000fe20000410000 */
[----:B-1----:R-:W-:Y:S01]  /*de60*/  FSEL R6, R74, RZ, P2 ;  /* 0x000000ff4a067208 */ /* 0x002fe20001000000 */
        /* <DEDUP_REMOVED lines=11> */
[----:B-1----:R-:W-:Y:S01]  /*df20*/  FFMA.FTZ R8, R174, UR19, -R0 ;  /* 0x00000013ae087c23 */ /* 0x002fe20008010800 */
[----:B------:R-:W-:Y:S01]  /*df30*/  MOV R174, R63 ;  /* 0x0000003f00ae7202 */ /* 0x000fe20000000f00 */
[----:B--2---:R-:W-:-:S05]  /*df40*/  FFMA.FTZ R4, R118, UR19, -R2 ;  /* 0x0000001376047c23 */ /* 0x004fca0008010802 */
[----:B------:R1:W-:Y:S08]  /*df50*/  MUFU.EX2 R118, R8 ;  /* 0x0000000800767308 */ /* 0x0003f00000000800 */
[----:B------:R2:W-:Y:S01]  /*df60*/  MUFU.EX2 R221, R4 ;  /* 0x0000000400dd7308 */ /* 0x0005e20000000800 */
[----:B-1----:R-:W-:Y:S01]  /*df70*/  F2FP.BF16.F32.PACK_AB R8, R86, R233 ;  /* 0x000000e95608723e */ /* 0x002fe200000010ff */
[----:B--2---:R-:W-:-:S06]  /*df80*/  FFMA.FTZ R4, R113, UR19, -R2 ;  /* 0x0000001371047c23 */ /* 0x004fcc0008010802 */
        /* <DEDUP_REMOVED lines=42> */
[----:B------:R-:W1:Y:S04]  /*e230*/  MUFU.EX2 R70, R9 ;  /* 0x0000000900467308 */ /* 0x000e680000000800 */
[C---:B------:R-:W-:Y:S06]  /*e240*/  HMMA.16816.F32.BF16 R20, R4.reuse, R12, R136 ;  /* 0x0000000c0414723c */ /* 0x040fec0000041888 */
[----:B------:R-:W-:Y:S01]  /*e250*/  HMMA.16816.F32.BF16 R40, R4, R16, R156 ;  /* 0x000000100428723c */ /* 0x000fe2000004189c */
[----:B------:R-:W-:Y:S01]  /*e260*/  MOV R138, R79 ;  /* 0x0000004f008a7202 */ /* 0x000fe20000000f00 */
[----:B------:R-:W-:Y:S01]  /*e270*/  IMAD.MOV.U32 R79, RZ, RZ, R24 ;  /* 0x000000ffff4f7224 */ /* 0x000fe200078e0018 */
[----:B------:R-:W-:-:S02]  /*e280*/  MOV R24, R46 ;  /* 0x0000002e00187202 */ /* 0x000fc40000000f00 */
[----:B------:R-:W-:Y:S01]  /*e290*/  MOV R139, R66 ;  /* 0x00000042008b7202 */ /* 0x000fe20000000f00 */
[C---:B------:R-:W-:Y:S01]  /*e2a0*/  HMMA.16816.F32.BF16 R44, R4.reuse, R18, R164 ;  /* 0x00000012042c723c */ /* 0x040fe200000418a4 */
[----:B------:R-:W-:Y:S01]  /*e2b0*/  MOV R137, R76 ;  /* 0x0000004c00897202 */ /* 0x000fe20000000f00 */
[----:B-1----:R-:W-:Y:S01]  /*e2c0*/  FMUL.FTZ R142, R142, R70 ;  /* 0x000000468e8e7220 */ /* 0x002fe20000410000 */
[----:B------:R-:W-:Y:S01]  /*e2d0*/  MOV R159, R78 ;  /* 0x0000004e009f7202 */ /* 0x000fe20000000f00 */
[----:B------:R-:W-:Y:S01]  /*e2e0*/  FMUL.FTZ R143, R143, R70 ;  /* 0x000000468f8f7220 */ /* 0x000fe20000410000 */
[----:B------:R-:W-:Y:S01]  /*e2f0*/  MOV R158, R79 ;  /* 0x0000004f009e7202 */ /* 0x000fe20000000f00 */
[----:B------:R-:W-:Y:S01]  /*e300*/  IMAD.MOV.U32 R79, RZ, RZ, R24 ;  /* 0x000000ffff4f7224 */ /* 0x000fe200078e0018 */
[----:B------:R-:W-:Y:S01]  /*e310*/  MOV R78, R28 ;  /* 0x0000001c004e7202 */ /* 0x000fe20000000f00 */
[----:B------:R-:W-:Y:S01]  /*e320*/  IMAD.MOV.U32 R166, RZ, RZ, R61 ;  /* 0x000000ffffa67224 */ /* 0x000fe200078e003d */
[----:B------:R-:W-:Y:S01]  /*e330*/  MOV R76, R25 ;  /* 0x00000019004c7202 */ /* 0x000fe20000000f00 */
[----:B------:R-:W-:Y:S01]  /*e340*/  HMMA.16816.F32.BF16 R36, R4, R14, R148 ;  /* 0x0000000e0424723c */ /* 0x000fe20000041894 */
[----:B------:R-:W-:Y:S01]  /*e350*/  MOV R66, R29 ;  /* 0x0000001d00427202 */ /* 0x000fe20000000f00 */
[----:B------:R-:W-:Y:S01]  /*e360*/  FMUL.FTZ R146, R146, R70 ;  /* 0x0000004692927220 */ /* 0x000fe20000410000 */
[----:B------:R-:W-:Y:S01]  /*e370*/  MOV R61, R27 ;  /* 0x0000001b003d7202 */ /* 0x000fe20000000f00 */
[----:B------:R-:W1:Y:S01]  /*e380*/  LDSM.16.MT88.4 R28, [R184+0x4400] ;  /* 0x00440000b81c783b */ /* 0x000e620000004200 */
[----:B------:R-:W-:Y:S01]  /*e390*/  MOV R165, R52 ;  /* 0x0000003400a57202 */ /* 0x000fe20000000f00 */
[----:B------:R-:W-:Y:S01]  /*e3a0*/  FMUL.FTZ R147, R147, R70 ;  /* 0x0000004693937220 */ /* 0x000fe20000410000 */
[----:B------:R-:W-:Y:S01]  /*e3b0*/  MOV R167, R64 ;  /* 0x0000004000a77202 */ /* 0x000fe20000000f00 */
[----:B------:R-:W2:Y:S01]  /*e3c0*/  LDSM.16.MT88.4 R24, [R185+0x4400] ;  /* 0x00440000b918783b */ /* 0x000ea20000004200 */
[----:B------:R-:W-:Y:S01]  /*e3d0*/  MOV R136, R75 ;  /* 0x0000004b00887202 */ /* 0x000fe20000000f00 */
[----:B------:R-:W-:Y:S01]  /*e3e0*/  IMAD.MOV.U32 R64, RZ, RZ, R10 ;  /* 0x000000ffff407224 */ /* 0x000fe200078e000a */
[----:B------:R-:W-:Y:S01]  /*e3f0*/  MOV R75, R11 ;  /* 0x0000000b004b7202 */ /* 0x000fe20000000f00 */
[----:B------:R-:W-:Y:S01]  /*e400*/  FMUL.FTZ R154, R154, R70 ;  /* 0x000000469a9a7220 */ /* 0x000fe20000410000 */
[----:B------:R-:W-:Y:S01]  /*e410*/  F2FP.BF16.F32.PACK_AB R9, R231, R230 ;  /* 0x000000e6e709723e */ /* 0x000fe200000010ff */
[-C--:B------:R-:W-:Y:S01]  /*e420*/  FMUL.FTZ R155, R155, R70.reuse ;  /* 0x000000469b9b7220 */ /* 0x080fe20000410000 */
[----:B------:R-:W-:Y:S01]  /*e430*/  F2FP.BF16.F32.PACK_AB R10, R138, R165 ;  /* 0x000000a58a0a723e */ /* 0x000fe200000010ff */
[----:B------:R-:W-:Y:S01]  /*e440*/  FMUL.FTZ R162, R162, R70 ;  /* 0x00000046a2a27220 */ /* 0x000fe20000410000 */
[----:B------:R-:W-:Y:S01]  /*e450*/  F2FP.BF16.F32.PACK_AB R11, R240, R232 ;  /* 0x000000e8f00b723e */ /* 0x000fe200000010ff */
[----:B------:R-:W-:Y:S01]  /*e460*/  FMUL.FTZ R163, R163, R70 ;  /* 0x00000046a3a37220 */ /* 0x000fe20000410000 */
[----:B------:R-:W-:Y:S01]  /*e470*/  FFMA.FTZ R4, R122, UR19, -R2 ;  /* 0x000000137a047c23 */ /* 0x000fe20008010802 */
[----:B------:R-:W-:-:S02]  /*e480*/  F2FP.BF16.F32.PACK_AB R5, R123, R131 ;  /* 0x000000837b05723e */ /* 0x000fc400000010ff */
[----:B------:R-:W-:Y:S01]  /*e490*/  F2FP.BF16.F32.PACK_AB R6, R219, R217 ;  /* 0x000000d9db06723e */ /* 0x000fe200000010ff */
[----:B------:R3:W-:Y:S01]  /*e4a0*/  MUFU.EX2 R132, R4 ;  /* 0x0000000400847308 */ /* 0x0007e20000000800 */
[C---:B------:R-:W-:Y:S01]  /*e4b0*/  HMMA.16816.F32.BF16 R140, R8.reuse, R12, R140 ;  /* 0x0000000c088c723c */ /* 0x040fe2000004188c */
[----:B------:R-:W-:Y:S02]  /*e4c0*/  F2FP.BF16.F32.PACK_AB R7, R118, R120 ;  /* 0x000000787607723e */ /* 0x000fe400000010ff */
[----:B------:R-:W-:Y:S01]  /*e4d0*/  MOV R52, R76 ;  /* 0x0000004c00347202 */ /* 0x000fe20000000f00 */
[----:B------:R-:W-:Y:S01]  /*e4e0*/  IMAD.MOV.U32 R76, RZ, RZ, R99 ;  /* 0x000000ffff4c7224 */ /* 0x000fe200078e0063 */
[----:B------:R-:W-:Y:S01]  /*e4f0*/  MOV R164, R82 ;  /* 0x0000005200a47202 */ /* 0x000fe20000000f00 */
[----:B------:R-:W-:Y:S01]  /*e500*/  HMMA.16816.F32.BF16 R144, R8, R14, R144 ;  /* 0x0000000e0890723c */ /* 0x000fe20000041890 */
[----:B------:R-:W-:Y:S01]  /*e510*/  LDSM.16.MT88.4 R12, [R185+0x4800] ;  /* 0x00480000b90c783b */ /* 0x000fe20000004200 */
[----:B------:R-:W-:-:S02]  /*e520*/  MOV R82, R115 ;  /* 0x0000007300527202 */ /* 0x000fc40000000f00 */
[----:B------:R-:W-:Y:S02]  /*e530*/  MOV R156, R79 ;  /* 0x0000004f009c7202 */ /* 0x000fe40000000f00 */
[C---:B------:R-:W-:Y:S01]  /*e540*/  HMMA.16816.F32.BF16 R152, R8.reuse, R16, R152 ;  /* 0x000000100898723c */ /* 0x040fe20000041898 */
[----:B------:R-:W-:Y:S02]  /*e550*/  MOV R79, R81 ;  /* 0x00000051004f7202 */ /* 0x000fe40000000f00 */
[----:B------:R-:W-:Y:S01]  /*e560*/  MOV R81, R90 ;  /* 0x0000005a00517202 */ /* 0x000fe20000000f00 */
[----:B---3--:R-:W-:Y:S01]  /*e570*/  FFMA.FTZ R4, R125, UR19, -R2 ;  /* 0x000000137d047c23 */ /* 0x008fe20008010802 */
[----:B------:R-:W-:Y:S01]  /*e580*/  MOV R90, R51 ;  /* 0x00000033005a7202 */ /* 0x000fe20000000f00 */
[----:B------:R-:W-:Y:S01]  /*e590*/  HMMA.16816.F32.BF16 R160, R8, R18, R160 ;  /* 0x0000001208a0723c */ /* 0x000fe200000418a0 */
[----:B------:R-:W3:Y:S01]  /*e5a0*/  LDSM.16.MT88.4 R16, [R184+0x4800] ;  /* 0x00480000b810783b */ /* 0x000ee20000004200 */
[----:B------:R4:W-:Y:S01]  /*e5b0*/  MUFU.EX2 R122, R4 ;  /* 0x00000004007a7308 */ /* 0x0009e20000000800 */
[----:B------:R-:W-:-:S04]  /*e5c0*/  MOV R125, R62 ;  /* 0x0000003e007d7202 */ /* 0x000fc80000000f00 */
[----:B------:R-:W-:Y:S01]  /*e5d0*/  FFMA.FTZ R8, R124, UR19, -R2 ;  /* 0x000000137c087c23 */ /* 0x000fe20008010802 */
[----:B------:R-:W-:Y:S02]  /*e5e0*/  F2FP.BF16.F32.PACK_AB R9, R166, R247 ;  /* 0x000000f7a609723e */ /* 0x000fe400000010ff */
[----:B------:R-:W-:Y:S01]  /*e5f0*/  F2FP.BF16.F32.PACK_AB R10, R159, R137 ;  /* 0x000000899f0a723e */ /* 0x000fe200000010ff */
[----:B------:R5:W-:Y:S01]  /*e600*/  MUFU.EX2 R121, R8 ;  /* 0x0000000800797308 */ /* 0x000be20000000800 */
[----:B------:R-:W-:Y:S02]  /*e610*/  F2FP.BF16.F32.PACK_AB R11, R158, R139 ;  /* 0x0000008b9e0b723e */ /* 0x000fe400000010ff */
[----:B------:R-:W-:Y:S02]  /*e620*/  MOV R124, R64 ;  /* 0x00000040007c7202 */ /* 0x000fe40000000f00 */
[----:B----4-:R-:W-:-:S07]  /*e630*/  F2FP.BF16.F32.PACK_AB R4, R216, R215 ;  /* 0x000000d7d804723e */ /* 0x010fce00000010ff */
[C---:B-1----:R-:W-:Y:S01]  /*e640*/  HMMA.16816.F32.BF16 R20, R4.reuse, R28, R20 ;  /* 0x0000001c0414723c */ /* 0x042fe20000041814 */
[----:B-----5:R-:W-:Y:S01]  /*e650*/  FFMA.FTZ R8, R178, UR19, -R0 ;  /* 0x00000013b2087c23 */ /* 0x020fe20008010800 */
[----:B------:R-:W-:Y:S02]  /*e660*/  MOV R178, R61 ;  /* 0x0000003d00b27202 */ /* 0x000fe40000000f00 */
[----:B------:R-:W-:Y:S01]  /*e670*/  MOV R61, R75 ;  /* 0x0000004b003d7202 */ /* 0x000fe20000000f00 */
[----:B------:R1:W-:Y:S01]  /*e680*/  MUFU.EX2 R107, R8 ;  /* 0x00000008006b7308 */ /* 0x0003e20000000800 */
[----:B------:R-:W-:Y:S01]  /*e690*/  HMMA.16816.F32.BF16 R36, R4, R30, R36 ;  /* 0x0000001e0424723c */ /* 0x000fe20000041824 */
[----:B------:R-:W-:Y:S02]  /*e6a0*/  MOV R75, R98 ;  /* 0x00000062004b7202 */ /* 0x000fe40000000f00 */
[----:B------:R-:W-:Y:S01]  /*e6b0*/  MOV R98, R104 ;  /* 0x0000006800627202 */ /* 0x000fe20000000f00 */
[----:B------:R-:W-:-:S02]  /*e6c0*/  IMAD.MOV.U32 R157, RZ, RZ, R61 ;  /* 0x000000ffff9d7224 */ /* 0x000fc400078e003d */
[C---:B--2---:R-:W-:Y:S06]  /*e6d0*/  HMMA.16816.F32.BF16 R40, R4.reuse, R24, R40 ;  /* 0x000000180428723c */ /* 0x044fec0000041828 */
[----:B------:R-:W-:Y:S01]  /*e6e0*/  HMMA.16816.F32.BF16 R44, R4, R26, R44 ;  /* 0x0000001a042c723c */ /* 0x000fe2000004182c */
[----:B-1----:R-:W-:Y:S01]  /*e6f0*/  FFMA.FTZ R8, R180, UR19, -R0 ;  /* 0x00000013b4087c23 */ /* 0x002fe20008010800 */
[----:B------:R-:W-:-:S05]  /*e700*/  MOV R180, R66 ;  /* 0x0000004200b47202 */ /* 0x000fca0000000f00 */
[----:B------:R-:W-:Y:S01]  /*e710*/  FFMA.FTZ R4, R179, UR19, -R0 ;  /* 0x00000013b3047c23 */ /* 0x000fe20008010800 */
[----:B------:R1:W2:Y:S01]  /*e720*/  MUFU.EX2 R105, R8 ;  /* 0x0000000800697308 */ /* 0x0002a20000000800 */
[----:B------:R-:W-:Y:S02]  /*e730*/  MOV R179, R65 ;  /* 0x0000004100b37202 */ /* 0x000fe40000000f00 */
[----:B------:R-:W-:-:S05]  /*e740*/  F2FP.BF16.F32.PACK_AB R6, R222, R221 ;  /* 0x000000ddde06723e */ /* 0x000fca00000010ff */
[----:B------:R4:W-:Y:S01]  /*e750*/  MUFU.EX2 R104, R4 ;  /* 0x0000000400687308 */ /* 0x0009e20000000800 */
[----:B-1----:R-:W-:Y:S01]  /*e760*/  FFMA.FTZ R8, R181, UR19, -R0 ;  /* 0x00000013b5087c23 */ /* 0x002fe20008010800 */
[----:B------:R-:W-:Y:S02]  /*e770*/  MOV R181, R106 ;  /* 0x0000006a00b57202 */ /* 0x000fe40000000f00 */
[----:B------:R-:W-:-:S04]  /*e780*/  MOV R106, R33 ;  /* 0x00000021006a7202 */ /* 0x000fc80000000f00 */
[----:B------:R1:W5:Y:S01]  /*e790*/  MUFU.EX2 R99, R8 ;  /* 0x0000000800637308 */ /* 0x0003620000000800 */
[----:B------:R-:W-:Y:S02]  /*e7a0*/  MOV R33, R67 ;  /* 0x0000004300217202 */ /* 0x000fe40000000f00 */
[----:B--2---:R-:W-:Y:S01]  /*e7b0*/  F2FP.BF16.F32.PACK_AB R5, R105, R107 ;  /* 0x0000006b6905723e */ /* 0x004fe200000010ff */
[----:B----4-:R-:W-:Y:S01]  /*e7c0*/  FFMA.FTZ R4, R126, UR19, -R2 ;  /* 0x000000137e047c23 */ /* 0x010fe20008010802 */
[----:B------:R-:W-:-:S03]  /*e7d0*/  MOV R126, R52 ;  /* 0x00000034007e7202 */ /* 0x000fc60000000f00 */
[----:B------:R2:W-:Y:S01]  /*e7e0*/  MUFU.EX2 R115, R4 ;  /* 0x0000000400737308 */ /* 0x0005e20000000800 */
[----:B-1----:R-:W-:Y:S02]  /*e7f0*/  F2FP.BF16.F32.PACK_AB R8, R167, R136 ;  /* 0x00000088a708723e */ /* 0x002fe400000010ff */
[----:B-----5:R-:W-:-:S05]  /*e800*/  F2FP.BF16.F32.PACK_AB R7, R104, R99 ;  /* 0x000000636807723e */ /* 0x020fca00000010ff */
[C---:B------:R-:W-:Y:S01]  /*e810*/  HMMA.16816.F32.BF16 R64, R8.reuse, R28, R140 ;  /* 0x0000001c0840723c */ /* 0x040fe2000004188c */
[----:B--2---:R-:W-:Y:S01]  /*e820*/  FFMA.FTZ R4, R129, UR19, -R2 ;  /* 0x0000001381047c23 */ /* 0x004fe20008010802 */
[----:B------:R-:W-:Y:S02]  /*e830*/  MOV R129, R54 ;  /* 0x0000003600817202 */ /* 0x000fe40000000f00 */
[----:B------:R-:W-:Y:S01]  /*e840*/  MOV R54, R34 ;  /* 0x0000002200367202 */ /* 0x000fe20000000f00 */
[----:B------:R1:W-:Y:S01]  /*e850*/  MUFU.EX2 R113, R4 ;  /* 0x0000000400717308 */ /* 0x0003e20000000800 */
[C---:B------:R-:W-:Y:S01]  /*e860*/  HMMA.16816.F32.BF16 R48, R8.reuse, R30, R144 ;  /* 0x0000001e0830723c */ /* 0x040fe20000041890 */
[----:B------:R-:W-:Y:S02]  /*e870*/  MOV R140, R86 ;  /* 0x00000056008c7202 */ /* 0x000fe40000000f00 */
[----:B------:R-:W-:Y:S02]  /*e880*/  MOV R142, R82 ;  /* 0x00000052008e7202 */ /* 0x000fe40000000f00 */
[----:B------:R-:W-:Y:S01]  /*e890*/  MOV R141, R81 ;  /* 0x00000051008d7202 */ /* 0x000fe20000000f00 */
[----:B------:R-:W-:Y:S01]  /*e8a0*/  HMMA.16816.F32.BF16 R152, R8, R24, R152 ;  /* 0x000000180898723c */ /* 0x000fe20000041898 */
[----:B------:R-:W-:Y:S01]  /*e8b0*/  MOV R145, R106 ;  /* 0x0000006a00917202 */ /* 0x000fe20000000f00 */
[----:B------:R-:W-:Y:S01]  /*e8c0*/  IMAD.MOV.U32 R146, RZ, RZ, R76 ;  /* 0x000000ffff927224 */ /* 0x000fe200078e004c */
[----:B------:R-:W-:-:S02]  /*e8d0*/  MOV R147, R33 ;  /* 0x0000002100937202 */ /* 0x000fc40000000f00 */
[----:B------:R-:W-:Y:S01]  /*e8e0*/  MOV R144, R75 ;  /* 0x0000004b00907202 */ /* 0x000fe20000000f00 */
[----:B------:R-:W-:Y:S01]  /*e8f0*/  HMMA.16816.F32.BF16 R160, R8, R26, R160 ;  /* 0x0000001a08a0723c */ /* 0x000fe200000418a0 */
[----:B------:R-:W2:Y:S01]  /*e900*/  LDSM.16.MT88.4 R24, [R184+0x4c00] ;  /* 0x004c0000b818783b */ /* 0x000ea20000004200 */
[----:B-1----:R-:W-:-:S05]  /*e910*/  F2FP.BF16.F32.PACK_AB R4, R220, R218 ;  /* 0x000000dadc04723e */ /* 0x002fca00000010ff */
[----:B------:R-:W-:Y:S01]  /*e920*/  FFMA.FTZ R8, R111, UR19, -R2 ;  /* 0x000000136f087c23 */ /* 0x000fe20008010802 */
[----:B------:R-:W-:Y:S02]  /*e930*/  MOV R111, R32 ;  /* 0x00000020006f7202 */ /* 0x000fe40000000f00 */
[----:B------:R-:W-:Y:S01]  /*e940*/  F2FP.BF16.F32.PACK_AB R9, R146, R144 ;  /* 0x000000909209723e */ /* 0x000fe200000010ff */
[----:B------:R1:W-:Y:S01]  /*e950*/  MUFU.EX2 R106, R8 ;  /* 0x00000008006a7308 */ /* 0x0003e20000000800 */
[C---:B---3--:R-:W-:Y:S01]  /*e960*/  HMMA.16816.F32.BF16 R32, R4.reuse, R16, R20 ;  /* 0x000000100420723c */ /* 0x048fe20000041814 */
[----:B------:R-:W3:Y:S01]  /*e970*/  LDSM.16.MT88.4 R20, [R185+0x4c00] ;  /* 0x004c0000b914783b */ /* 0x000ee20000004200 */
[----:B------:R-:W-:Y:S02]  /*e980*/  F2FP.BF16.F32.PACK_AB R10, R156, R145 ;  /* 0x000000919c0a723e */ /* 0x000fe400000010ff */
[----:B------:R-:W-:Y:S02]  /*e990*/  F2FP.BF16.F32.PACK_AB R11, R157, R164 ;  /* 0x000000a49d0b723e */ /* 0x000fe400000010ff */
[C---:B------:R-:W-:Y:S06]  /*e9a0*/  HMMA.16816.F32.BF16 R28, R4.reuse, R18, R36 ;  /* 0x00000012041c723c */ /* 0x040fec0000041824 */
[----:B------:R-:W-:Y:S01]  /*e9b0*/  HMMA.16816.F32.BF16 R36, R4, R12, R40 ;  /* 0x0000000c0424723c */ /* 0x000fe20000041828 */
[----:B-1----:R-:W-:Y:S01]  /*e9c0*/  FFMA.FTZ R8, R182, UR19, -R0 ;  /* 0x00000013b6087c23 */ /* 0x002fe20008010800 */
[----:B------:R-:W-:-:S04]  /*e9d0*/  IMAD.MOV.U32 R182, RZ, RZ, R78 ;  /* 0x000000ffffb67224 */ /* 0x000fc800078e004e */
[----:B------:R-:W-:Y:S01]  /*e9e0*/  HMMA.16816.F32.BF16 R44, R4, R14, R44 ;  /* 0x0000000e042c723c */ /* 0x000fe2000004182c */
[----:B------:R-:W-:Y:S01]  /*e9f0*/  MOV R78, R90 ;  /* 0x0000005a004e7202 */ /* 0x000fe20000000f00 */
[----:B------:R1:W-:Y:S05]  /*ea00*/  MUFU.EX2 R95, R8 ;  /* 0x00000008005f7308 */ /* 0x0003ea0000000800 */
[--C-:B------:R-:W-:Y:S01]  /*ea10*/  FFMA.FTZ R4, R183, UR19, -R0.reuse ;  /* 0x00000013b7047c23 */ /* 0x100fe20008010800 */
[----:B------:R-:W-:Y:S02]  /*ea20*/  MOV R183, R92 ;  /* 0x0000005c00b77202 */ /* 0x000fe40000000f00 */
[----:B------:R-:W-:Y:S01]  /*ea30*/  F2FP.BF16.F32.PACK_AB R6, R226, R224 ;  /* 0x000000e0e206723e */ /* 0x000fe200000010ff */
[----:B------:R4:W-:Y:S01]  /*ea40*/  MUFU.EX2 R92, R4 ;  /* 0x00000004005c7308 */ /* 0x0009e20000000800 */
[----:B-1----:R-:W-:Y:S01]  /*ea50*/  FFMA.FTZ R8, R205, UR19, -R0 ;  /* 0x00000013cd087c23 */ /* 0x002fe20008010800 */
[----:B------:R-:W-:-:S02]  /*ea60*/  MOV R205, R79 ;  /* 0x0000004f00cd7202 */ /* 0x000fc40000000f00 */
[----:B------:R-:W-:-:S04]  /*ea70*/  MOV R79, R93 ;  /* 0x0000005d004f7202 */ /* 0x000fc80000000f00 */
[----:B------:R1:W5:Y:S01]  /*ea80*/  MUFU.EX2 R93, R8 ;  /* 0x00000008005d7308 */ /* 0x0003620000000800 */
[----:B------:R-:W-:Y:S02]  /*ea90*/  IMAD.MOV.U32 R143, RZ, RZ, R79 ;  /* 0x000000ffff8f7224 */ /* 0x000fe400078e004f */
[----:B----4-:R-:W-:Y:S01]  /*eaa0*/  FFMA.FTZ R4, R84, UR19, -R2 ;  /* 0x0000001354047c23 */ /* 0x010fe20008010802 */
[----:B-1----:R-:W-:Y:S01]  /*eab0*/  FFMA.FTZ R8, R206, UR19, -R0 ;  /* 0x00000013ce087c23 */ /* 0x002fe20008010800 */
[----:B------:R-:W-:-:S03]  /*eac0*/  MOV R206, R98 ;  /* 0x0000006200ce7202 */ /* 0x000fc60000000f00 */
[----:B------:R1:W-:Y:S01]  /*ead0*/  MUFU.EX2 R98, R4 ;  /* 0x0000000400627308 */ /* 0x0003e20000000800 */
[----:B-----5:R-:W-:-:S07]  /*eae0*/  F2FP.BF16.F32.PACK_AB R5, R93, R95 ;  /* 0x0000005f5d05723e */ /* 0x020fce00000010ff */
[----:B------:R4:W5:Y:S01]  /*eaf0*/  MUFU.EX2 R90, R8 ;  /* 0x00000008005a7308 */ /* 0x0009620000000800 */
[----:B-1----:R-:W-:-:S07]  /*eb00*/  FFMA.FTZ R4, R91, UR19, -R2 ;  /* 0x000000135b047c23 */ /* 0x002fce0008010802 */
[----:B------:R1:W-:Y:S01]  /*eb10*/  MUFU.EX2 R97, R4 ;  /* 0x0000000400617308 */ /* 0x0003e20000000800 */
[----:B----4-:R-:W-:Y:S02]  /*eb20*/  F2FP.BF16.F32.PACK_AB R8, R147, R59 ;  /* 0x0000003b9308723e */ /* 0x010fe400000010ff */
[----:B-----5:R-:W-:-:S05]  /*eb30*/  F2FP.BF16.F32.PACK_AB R7, R92, R90 ;  /* 0x0000005a5c07723e */ /* 0x020fca00000010ff */
[C---:B------:R-:W-:Y:S06]  /*eb40*/  HMMA.16816.F32.BF16 R64, R8.reuse, R16, R64 ;  /* 0x000000100840723c */ /* 0x040fec0000041840 */
[----:B------:R-:W-:Y:S01]  /*eb50*/  HMMA.16816.F32.BF16 R48, R8, R18, R48 ;  /* 0x000000120830723c */ /* 0x000fe20000041830 */
[----:B------:R-:W4:Y:S01]  /*eb60*/  LDSM.16.MT88.4 R16, [R184+0x5000] ;  /* 0x00500000b810783b */ /* 0x000f220000004200 */
[----:B-1----:R-:W-:-:S04]  /*eb70*/  F2FP.BF16.F32.PACK_AB R4, R225, R223 ;  /* 0x000000dfe104723e */ /* 0x002fc800000010ff */
[C---:B------:R-:W-:Y:S06]  /*eb80*/  HMMA.16816.F32.BF16 R152, R8.reuse, R12, R152 ;  /* 0x0000000c0898723c */ /* 0x040fec0000041898 */
[----:B------:R-:W-:Y:S01]  /*eb90*/  HMMA.16816.F32.BF16 R160, R8, R14, R160 ;  /* 0x0000000e08a0723c */ /* 0x000fe200000418a0 */
[----:B------:R-:W1:Y:S05]  /*eba0*/  LDSM.16.MT88.4 R12, [R185+0x5000] ;  /* 0x00500000b90c783b */ /* 0x000e6a0000004200 */
[----:B--2---:R-:W-:Y:S01]  /*ebb0*/  HMMA.16816.F32.BF16 R40, R4, R24, R32 ;  /* 0x000000180428723c */ /* 0x004fe20000041820 */
[----:B------:R-:W-:Y:S01]  /*ebc0*/  FFMA.FTZ R8, R96, UR19, -R2 ;  /* 0x0000001360087c23 */ /* 0x000fe20008010802 */
[----:B------:R-:W-:-:S02]  /*ebd0*/  MOV R96, R78 ;  /* 0x0000004e00607202 */ /* 0x000fc40000000f00 */
[----:B------:R-:W-:Y:S01]  /*ebe0*/  F2FP.BF16.F32.PACK_AB R9, R252, R183 ;  /* 0x000000b7fc09723e */ /* 0x000fe200000010ff */
[----:B------:R2:W-:Y:S01]  /*ebf0*/  MUFU.EX2 R91, R8 ;  /* 0x00000008005b7308 */ /* 0x0005e20000000800 */
[----:B------:R-:W-:Y:S01]  /*ec00*/  HMMA.16816.F32.BF16 R32, R4, R26, R28 ;  /* 0x0000001a0420723c */ /* 0x000fe2000004181c */
[----:B------:R-:W-:Y:S02]  /*ec10*/  F2FP.BF16.F32.PACK_AB R10, R182, R205 ;  /* 0x000000cdb60a723e */ /* 0x000fe400000010ff */
[----:B------:R-:W-:-:S03]  /*ec20*/  F2FP.BF16.F32.PACK_AB R11, R250, R251 ;  /* 0x000000fbfa0b723e */ /* 0x000fc600000010ff */
[C---:B---3--:R-:W-:Y:S06]  /*ec30*/  HMMA.16816.F32.BF16 R28, R4.reuse, R20, R36 ;  /* 0x00000014041c723c */ /* 0x048fec0000041824 */
[----:B------:R-:W-:Y:S01]  /*ec40*/  HMMA.16816.F32.BF16 R36, R4, R22, R44 ;  /* 0x000000160424723c */ /* 0x000fe2000004182c */
[----:B--2---:R-:W-:Y:S01]  /*ec50*/  FFMA.FTZ R8, R208, UR19, -R0 ;  /* 0x00000013d0087c23 */ /* 0x004fe20008010800 */
[----:B------:R-:W-:-:S05]  /*ec60*/  MOV R208, R59 ;  /* 0x0000003b00d07202 */ /* 0x000fca0000000f00 */
[----:B------:R-:W-:Y:S01]  /*ec70*/  FFMA.FTZ R4, R177, UR19, -R0 ;  /* 0x00000013b1047c23 */ /* 0x000fe20008010800 */
[----:B------:R2:W-:Y:S01]  /*ec80*/  MUFU.EX2 R86, R8 ;  /* 0x0000000800567308 */ /* 0x0005e20000000800 */
[----:B------:R-:W-:Y:S02]  /*ec90*/  F2FP.BF16.F32.PACK_AB R6, R121, R122 ;  /* 0x0000007a7906723e */ /* 0x000fe400000010ff */
[----:B------:R-:W-:-:S05]  /*eca0*/  MOV R177, R146 ;  /* 0x0000009200b17202 */ /* 0x000fca0000000f00 */
[----:B------:R3:W-:Y:S01]  /*ecb0*/  MUFU.EX2 R80, R4 ;  /* 0x0000000400507308 */ /* 0x0007e20000000800 */
[----:B--2---:R-:W-:Y:S01]  /*ecc0*/  FFMA.FTZ R8, R210, UR19, -R0 ;  /* 0x00000013d2087c23 */ /* 0x004fe20008010800 */
[----:B------:R-:W-:-:S06]  /*ecd0*/  MOV R210, R54 ;  /* 0x0000003600d27202 */ /* 0x000fcc0000000f00 */
[----:B------:R2:W5:Y:S01]  /*ece0*/  MUFU.EX2 R82, R8 ;  /* 0x0000000800527308 */ /* 0x0005620000000800 */
[----:B---3--:R-:W-:-:S07]  /*ecf0*/  FFMA.FTZ R4, R87, UR19, -R2 ;  /* 0x0000001357047c23 */ /* 0x008fce0008010802 */
[----:B------:R3:W-:Y:S01]  /*ed00*/  MUFU.EX2 R87, R4 ;  /* 0x0000000400577308 */ /* 0x0007e20000000800 */
[----:B--2---:R-:W-:Y:S01]  /*ed10*/  FFMA.FTZ R8, R211, UR19, -R0 ;  /* 0x00000013d3087c23 */ /* 0x004fe20008010800 */
[----:B-----5:R-:W-:Y:S02]  /*ed20*/  F2FP.BF16.F32.PACK_AB R5, R82, R86 ;  /* 0x000000565205723e */ /* 0x020fe400000010ff */
[----:B------:R-:W-:-:S04]  /*ed30*/  MOV R211, R145 ;  /* 0x0000009100d37202 */ /* 0x000fc80000000f00 */
[----:B------:R2:W5:Y:S01]  /*ed40*/  MUFU.EX2 R79, R8 ;  /* 0x00000008004f7308 */ /* 0x0005620000000800 */
[----:B---3--:R-:W-:Y:S01]  /*ed50*/  FFMA.FTZ R4, R85, UR19, -R2 ;  /* 0x0000001355047c23 */ /* 0x008fe20008010802 */
[----:B------:R-:W-:-:S06]  /*ed60*/  MOV R85, R147 ;  /* 0x0000009300557202 */ /* 0x000fcc0000000f00 */
[----:B------:R3:W-:Y:S01]  /*ed70*/  MUFU.EX2 R84, R4 ;  /* 0x0000000400547308 */ /* 0x0007e20000000800 */
[----:B--2---:R-:W-:Y:S02]  /*ed80*/  F2FP.BF16.F32.PACK_AB R8, R206, R96 ;  /* 0x00000060ce08723e */ /* 0x004fe400000010ff */
[----:B-----5:R-:W-:-:S05]  /*ed90*/  F2FP.BF16.F32.PACK_AB R7, R80, R79 ;  /* 0x0000004f5007723e */ /* 0x020fca00000010ff */
[----:B------:R-:W-:Y:S01]  /*eda0*/  HMMA.16816.F32.BF16 R64, R8, R24, R64 ;  /* 0x000000180840723c */ /* 0x000fe20000041840 */
[----:B---3--:R-:W-:-:S05]  /*edb0*/  F2FP.BF16.F32.PACK_AB R4, R132, R227 ;  /* 0x000000e38404723e */ /* 0x008fca00000010ff */
[C---:B------:R-:W-:Y:S01]  /*edc0*/  HMMA.16816.F32.BF16 R60, R8.reuse, R26, R48 ;  /* 0x0000001a083c723c */ /* 0x040fe20000041830 */
[----:B------:R-:W2:Y:S05]  /*edd0*/  LDSM.16.MT88.4 R24, [R184+0x5400] ;  /* 0x00540000b818783b */ /* 0x000eaa0000004200 */
[C---:B------:R-:W-:Y:S06]  /*ede0*/  HMMA.16816.F32.BF16 R152, R8.reuse, R20, R152 ;  /* 0x000000140898723c */ /* 0x040fec0000041898 */
[----:B------:R-:W-:Y:S01]  /*edf0*/  HMMA.16816.F32.BF16 R160, R8, R22, R160 ;  /* 0x0000001608a0723c */ /* 0x000fe200000418a0 */
[----:B------:R-:W3:Y:S05]  /*ee00*/  LDSM.16.MT88.4 R20, [R185+0x5400] ;  /* 0x00540000b914783b */ /* 0x000eea0000004200 */
[----:B----4-:R-:W-:Y:S01]  /*ee10*/  HMMA.16816.F32.BF16 R56, R4, R16, R40 ;  /* 0x000000100438723c */ /* 0x010fe20000041828 */
[----:B------:R-:W-:Y:S01]  /*ee20*/  FFMA.FTZ R8, R55, UR19, -R2 ;  /* 0x0000001337087c23 */ /* 0x000fe20008010802 */
[----:B------:R-:W-:-:S03]  /*ee30*/  F2FP.BF16.F32.PACK_AB R10, R98, R106 ;  /* 0x0000006a620a723e */ /* 0x000fc600000010ff */
[----:B------:R4:W-:Y:S01]  /*ee40*/  MUFU.EX2 R81, R8 ;  /* 0x0000000800517308 */ /* 0x0009e20000000800 */
[C---:B------:R-:W-:Y:S06]  /*ee50*/  HMMA.16816.F32.BF16 R52, R4.reuse, R18, R32 ;  /* 0x000000120434723c */ /* 0x040fec0000041820 */
[C---:B-1----:R-:W-:Y:S06]  /*ee60*/  HMMA.16816.F32.BF16 R48, R4.reuse, R12, R28 ;  /* 0x0000000c0430723c */ /* 0x042fec000004181c */
[----:B------:R-:W-:Y:S01]  /*ee70*/  HMMA.16816.F32.BF16 R44, R4, R14, R36 ;  /* 0x0000000e042c723c */ /* 0x000fe20000041824 */
[----:B----4-:R-:W-:Y:S01]  /*ee80*/  FFMA.FTZ R8, R209, UR19, -R0 ;  /* 0x00000013d1087c23 */ /* 0x010fe20008010800 */
        /* <DEDUP_REMOVED lines=15> */
[----:B------:R-:W-:-:S02]  /*ef80*/  MOV R152, R136 ;  /* 0x0000008800987202 */ /* 0x000fc40000000f00 */
[----:B------:R-:W-:Y:S02]  /*ef90*/  MOV R155, R137 ;  /* 0x00000089009b7202 */ /* 0x000fe40000000f00 */
[----:B------:R-:W-:Y:S01]  /*efa0*/  MOV R153, R167 ;  /* 0x000000a700997202 */ /* 0x000fe20000000f00 */
[----:B----4-:R-:W-:Y:S01]  /*efb0*/  FFMA.FTZ R8, R213, UR19, -R0 ;  /* 0x00000013d5087c23 */ /* 0x010fe20008010800 */
[----:B-----5:R-:W-:Y:S01]  /*efc0*/  F2FP.BF16.F32.PACK_AB R9, R77, R78 ;  /* 0x0000004e4d09723e */ /* 0x020fe200000010ff */
[----:B------:R-:W-:Y:S01]  /*efd0*/  IMAD.MOV.U32 R213, RZ, RZ, R143 ;  /* 0x000000ffffd57224 */ /* 0x000fe200078e008f */
[----:B------:R-:W-:Y:S01]  /*efe0*/  F2FP.BF16.F32.PACK_AB R4, R180, R181 ;  /* 0x000000b5b404723e */ /* 0x000fe200000010ff */
[----:B------:R4:W-:Y:S01]  /*eff0*/  MUFU.EX2 R75, R8 ;  /* 0x00000008004b7308 */ /* 0x0009e20000000800 */
[----:B------:R-:W-:Y:S02]  /*f000*/  F2FP.BF16.F32.PACK_AB R5, R243, R244 ;  /* 0x000000f4f305723e */ /* 0x000fe400000010ff */
[----:B------:R-:W-:-:S02]  /*f010*/  F2FP.BF16.F32.PACK_AB R6, R124, R178 ;  /* 0x000000b27c06723e */ /* 0x000fc400000010ff */
[----:B------:R-:W-:Y:S02]  /*f020*/  F2FP.BF16.F32.PACK_AB R7, R241, R242 ;  /* 0x000000f2f107723e */ /* 0x000fe400000010ff */
[----:B------:R-:W-:Y:S02]  /*f030*/  MOV R163, R138 ;  /* 0x0000008a00a37202 */ /* 0x000fe40000000f00 */
[----:B------:R-:W-:Y:S02]  /*f040*/  MOV R154, R166 ;  /* 0x000000a6009a7202 */ /* 0x000fe40000000f00 */
[----:B------:R-:W-:Y:S01]  /*f050*/  F2FP.BF16.F32.PACK_AB R160, R175, R172 ;  /* 0x000000acafa0723e */ /* 0x000fe200000010ff */
[----:B--2---:R-:W-:Y:S01]  /*f060*/  HMMA.16816.F32.BF16 R40, R4, R26, R40 ;  /* 0x0000001a0428723c */ /* 0x004fe20000041828 */
[----:B------:R-:W-:Y:S02]  /*f070*/  F2FP.BF16.F32.PACK_AB R161, R234, R235 ;  /* 0x000000ebeaa1723e */ /* 0x000fe400000010ff */
[----:B------:R-:W-:Y:S01]  /*f080*/  F2FP.BF16.F32.PACK_AB R162, R173, R176 ;  /* 0x000000b0ada2723e */ /* 0x000fe200000010ff */
[----:B----4-:R-:W-:Y:S01]  /*f090*/  FFMA.FTZ R8, R133, UR19, -R0 ;  /* 0x0000001385087c23 */ /* 0x010fe20008010800 */
[----:B------:R-:W-:-:S02]  /*f0a0*/  MOV R133, R142 ;  /* 0x0000008e00857202 */ /* 0x000fc40000000f00 */
[C---:B------:R-:W-:Y:S01]  /*f0b0*/  HMMA.16816.F32.BF16 R140, R4.reuse, R24, R32 ;  /* 0x00000018048c723c */ /* 0x040fe20000041820 */
[----:B------:R2:W4:Y:S05]  /*f0c0*/  MUFU.EX2 R76, R8 ;  /* 0x00000008004c7308 */ /* 0x00052a0000000800 */
[----:B---3--:R-:W-:Y:S01]  /*f0d0*/  HMMA.16816.F32.BF16 R32, R4, R20, R36 ;  /* 0x000000140420723c */ /* 0x008fe20000041824 */
[--C-:B--2---:R-:W-:Y:S01]  /*f0e0*/  FFMA.FTZ R8, R101, UR19, -R2.reuse ;  /* 0x0000001365087c23 */ /* 0x104fe20008010802 */
[----:B----4-:R-:W-:Y:S02]  /*f0f0*/  F2FP.BF16.F32.PACK_AB R11, R76, R75 ;  /* 0x0000004b4c0b723e */ /* 0x010fe400000010ff */
[----:B------:R-:W-:Y:S01]  /*f100*/  MOV R101, R159 ;  /* 0x0000009f00657202 */ /* 0x000fe20000000f00 */
[----:B------:R2:W-:Y:S02]  /*f110*/  MUFU.EX2 R67, R8 ;  /* 0x0000000800437308 */ /* 0x0005e40000000800 */
[--C-:B--2---:R-:W-:Y:S01]  /*f120*/  FFMA.FTZ R8, R94, UR19, -R2.reuse ;  /* 0x000000135e087c23 */ /* 0x104fe20008010802 */
[----:B------:R-:W-:Y:S01]  /*f130*/  FFMA.FTZ R2, R100, UR19, -R2 ;  /* 0x0000001364027c23 */ /* 0x000fe20008010802 */
[----:B------:R-:W-:-:S04]  /*f140*/  IMAD.MOV.U32 R94, RZ, RZ, R139 ;  /* 0x000000ffff5e7224 */ /* 0x000fc800078e008b */
[----:B------:R2:W-:Y:S08]  /*f150*/  MUFU.EX2 R66, R8 ;  /* 0x0000000800427308 */ /* 0x0005f00000000800 */
[----:B------:R3:W4:Y:S01]  /*f160*/  MUFU.EX2 R65, R2 ;  /* 0x0000000200417308 */ /* 0x0007220000000800 */
[----:B--2---:R-:W-:-:S07]  /*f170*/  F2FP.BF16.F32.PACK_AB R8, R113, R115 ;  /* 0x000000737108723e */ /* 0x004fce00000010ff */
[----:B------:R-:W-:Y:S01]  /*f180*/  HMMA.16816.F32.BF16 R56, R8, R24, R56 ;  /* 0x000000180838723c */ /* 0x000fe20000041838 */
[----:B---3--:R-:W-:Y:S01]  /*f190*/  FFMA.FTZ R2, R207, UR19, -R0 ;  /* 0x00000013cf027c23 */ /* 0x008fe20008010800 */
[----:B----4-:R-:W-:-:S03]  /*f1a0*/  F2FP.BF16.F32.PACK_AB R166, R65, R66 ;  /* 0x0000004241a6723e */ /* 0x010fc600000010ff */
[----:B------:R2:W-:Y:S01]  /*f1b0*/  MUFU.EX2 R64, R2 ;  /* 0x0000000200407308 */ /* 0x0005e20000000800 */
[C---:B------:R-:W-:Y:S06]  /*f1c0*/  HMMA.16816.F32.BF16 R148, R8.reuse, R26, R52 ;  /* 0x0000001a0894723c */ /* 0x040fec0000041834 */
[C---:B------:R-:W-:Y:S01]  /*f1d0*/  HMMA.16816.F32.BF16 R48, R8.reuse, R20, R48 ;  /* 0x000000140830723c */ /* 0x040fe20000041830 */
[----:B------:R-:W-:Y:S01]  /*f1e0*/  FFMA.FTZ R52, R210, R68, R233 ;  /* 0x00000044d2347223 */ /* 0x000fe200000100e9 */
[----:B------:R-:W-:Y:S02]  /*f1f0*/  IMAD.MOV.U32 R210, RZ, RZ, R144 ;  /* 0x000000ffffd27224 */ /* 0x000fe400078e0090 */
        /* <DEDUP_REMOVED lines=13> */
[----:B------:R-:W4:Y:S01]  /*f2d0*/  LDSM.16.MT88.4 R144, [R184+0x5c00] ;  /* 0x005c0000b890783b */ /* 0x000f220000004200 */
[----:B------:R-:W-:-:S02]  /*f2e0*/  MOV R133, R158 ;  /* 0x0000009e00857202 */ /* 0x000fc40000000f00 */
[----:B------:R-:W-:Y:S01]  /*f2f0*/  F2FP.BF16.F32.PACK_AB R4, R174, R125 ;  /* 0x0000007dae04723e */ /* 0x000fe200000010ff */
[----:B------:R-:W5:Y:S01]  /*f300*/  LDSM.16.MT88.4 R28, [R185+0x5c00] ;  /* 0x005c0000b91c783b */ /* 0x000f620000004200 */
[----:B------:R-:W-:Y:S01]  /*f310*/  F2FP.BF16.F32.PACK_AB R5, R238, R239 ;  /* 0x000000efee05723e */ /* 0x000fe200000010ff */
[----:B------:R-:W-:Y:S01]  /*f320*/  MUFU.EX2 R53, R53 ;  /* 0x0000003500357308 */ /* 0x000fe20000000800 */
[----:B------:R-:W-:Y:S02]  /*f330*/  F2FP.BF16.F32.PACK_AB R6, R169, R171 ;  /* 0x000000aba906723e */ /* 0x000fe400000010ff */
[----:B------:R-:W-:Y:S02]  /*f340*/  F2FP.BF16.F32.PACK_AB R7, R236, R237 ;  /* 0x000000edec07723e */ /* 0x000fe400000010ff */
[----:B------:R-:W-:Y:S02]  /*f350*/  MOV R209, R85 ;  /* 0x0000005500d17202 */ /* 0x000fe40000000f00 */
[----:B------:R-:W-:Y:S01]  /*f360*/  MOV R85, R177 ;  /* 0x000000b100557202 */ /* 0x000fe20000000f00 */
[----:B------:R-:W-:Y:S01]  /*f370*/  MUFU.EX2 R54, R54 ;  /* 0x0000003600367308 */ /* 0x000fe20000000800 */
[----:B--2---:R-:W-:Y:S01]  /*f380*/  FFMA.FTZ R2, R134, UR19, -R0 ;  /* 0x0000001386027c23 */ /* 0x004fe20008010800 */
[----:B---3--:R-:W-:Y:S01]  /*f390*/  F2FP.BF16.F32.PACK_AB R9, R63, R64 ;  /* 0x000000403f09723e */ /* 0x008fe200000010ff */
[----:B-1----:R-:W-:Y:S01]  /*f3a0*/  HMMA.16816.F32.BF16 R140, R4, R16, R140 ;  /* 0x00000010048c723c */ /* 0x002fe2000004188c */
[----:B------:R-:W-:-:S02]  /*f3b0*/  MOV R177, R211 ;  /* 0x000000d300b17202 */ /* 0x000fc40000000f00 */
[----:B------:R-:W-:Y:S02]  /*f3c0*/  MOV R211, R164 ;  /* 0x000000a400d37202 */ /* 0x000fe40000000f00 */
[----:B------:R1:W-:Y:S01]  /*f3d0*/  MUFU.EX2 R62, R2 ;  /* 0x00000002003e7308 */ /* 0x0003e20000000800 */
[----:B------:R-:W-:Y:S01]  /*f3e0*/  HMMA.16816.F32.BF16 R40, R4, R18, R40 ;  /* 0x000000120428723c */ /* 0x000fe20000041828 */
[----:B------:R-:W-:-:S05]  /*f3f0*/  F2FP.BF16.F32.PACK_AB R164, R67, R81 ;  /* 0x0000005143a4723e */ /* 0x000fca00000010ff */
[C---:B------:R-:W-:Y:S06]  /*f400*/  HMMA.16816.F32.BF16 R32, R4.reuse, R12, R32 ;  /* 0x0000000c0420723c */ /* 0x040fec0000041820 */
[----:B------:R-:W-:Y:S01]  /*f410*/  HMMA.16816.F32.BF16 R24, R4, R14, R24 ;  /* 0x0000000e0418723c */ /* 0x000fe20000041818 */
[----:B-1----:R-:W-:-:S04]  /*f420*/  FFMA.FTZ R2, R114, UR19, -R0 ;  /* 0x0000001372027c23 */ /* 0x002fc80008010800 */
        /* <DEDUP_REMOVED lines=8> */
[----:B------:R1:W-:Y:S02]  /*f4b0*/  MUFU.EX2 R55, R2 ;  /* 0x0000000200377308 */ /* 0x0003e40000000800 */
[--C-:B-1----:R-:W-:Y:S01]  /*f4c0*/  FFMA.FTZ R2, R110, UR19, -R0.reuse ;  /* 0x000000136e027c23 */ /* 0x102fe20008010800 */
[----:B------:R-:W-:-:S05]  /*f4d0*/  FFMA.FTZ R0, R112, UR19, -R0 ;  /* 0x0000001370007c23 */ /* 0x000fca0008010800 */
[----:B------:R1:W-:Y:S08]  /*f4e0*/  MUFU.EX2 R22, R2 ;  /* 0x0000000200167308 */ /* 0x0003f00000000800 */
[----:B------:R2:W3:Y:S01]  /*f4f0*/  MUFU.EX2 R21, R0 ;  /* 0x0000000000157308 */ /* 0x0004e20000000800 */
[----:B-1----:R-:W-:Y:S01]  /*f500*/  FFMA.FTZ R2, R212, R71, R108 ;  /* 0x00000047d4027223 */ /* 0x002fe2000001006c */
[----:B------:R-:W-:Y:S01]  /*f510*/  MOV R212, R210 ;  /* 0x000000d200d47202 */ /* 0x000fe20000000f00 */
[----:B------:R-:W-:-:S02]  /*f520*/  IMAD.MOV.U32 R210, RZ, RZ, R156 ;  /* 0x000000ffffd27224 */ /* 0x000fc400078e009c */
[----:B------:R-:W-:Y:S01]  /*f530*/  HMMA.16816.F32.BF16 R156, R8, R12, R48 ;  /* 0x0000000c089c723c */ /* 0x000fe20000041830 */
[----:B--2---:R-:W-:Y:S01]  /*f540*/  FADD.FTZ R0, R231, R20 ;  /* 0x00000014e7007221 */ /* 0x004fe20000010000 */
[----:B---3--:R-:W-:-:S05]  /*f550*/  F2FP.BF16.F32.PACK_AB R167, R21, R22 ;  /* 0x0000001615a7723e */ /* 0x008fca00000010ff */
        /* <DEDUP_REMOVED lines=120> */
[C---:B------:R-:W-:Y:S01]  /*fce0*/  FADD.FTZ R3, R54.reuse, R3 ;  /* 0x0000000336037221 */ /* 0x040fe20000010000 */
[----:B------:R-:W-:Y:S01]  /*fcf0*/  F2FP.BF16.F32.PACK_AB R163, R54, R53 ;  /* 0x0000003536a3723e */ /* 0x000fe200000010ff */
[----:B------:R-:W-:Y:S01]  /*fd00*/  FADD.FTZ R2, R65, R2 ;  /* 0x0000000241027221 */ /* 0x000fe20000010000 */
[----:B------:R-:W-:Y:S01]  /*fd10*/  FADD.FTZ R0, R21, R0 ;  /* 0x0000000015007221 */ /* 0x000fe20000010000 */
[----:B------:R2:W-:Y:S02]  /*fd20*/  STL [R1], R4 ;  /* 0x0000000401007387 */ /* 0x0005e40000100800 */
[C---:B----4-:R-:W-:Y:S02]  /*fd30*/  HMMA.16816.F32.BF16 R136, R164.reuse, R144, R136 ;  /* 0x00000090a488723c */ /* 0x050fe40000041888 */
[----:B------:R2:W-:Y:S04]  /*fd40*/  STL [R1+0x4], R3 ;  /* 0x0000040301007387 */ /* 0x0005e80000100800 */
[----:B------:R2:W-:Y:S01]  /*fd50*/  STL [R1+0xc], R2 ;  /* 0x00000c0201007387 */ /* 0x0005e20000100800 */
[----:B------:R-:W-:Y:S03]  /*fd60*/  HMMA.16816.F32.BF16 R148, R164, R146, R148 ;  /* 0x00000092a494723c */ /* 0x000fe60000041894 */
[----:B------:R2:W-:Y:S03]  /*fd70*/  STL [R1+0x8], R0 ;  /* 0x0000080001007387 */ /* 0x0005e60000100800 */
[C---:B------:R-:W-:Y:S06]  /*fd80*/  HMMA.16816.F32.BF16 R140, R160.reuse, R144, R140 ;  /* 0x00000090a08c723c */ /* 0x040fec000004188c */
[C---:B------:R-:W-:Y:S06]  /*fd90*/  HMMA.16816.F32.BF16 R144, R160.reuse, R146, R40 ;  /* 0x00000092a090723c */ /* 0x040fec0000041828 */
[----:B-----5:R-:W-:Y:S01]  /*fda0*/  HMMA.16816.F32.BF16 R152, R160, R28, R32 ;  /* 0x0000001ca098723c */ /* 0x020fe20000041820 */
[----:B------:R-:W-:-:S02]  /*fdb0*/  MOV R40, R74 ;  /* 0x0000004a00287202 */ /* 0x000fc40000000f00 */
[----:B------:R-:W-:-:S03]  /*fdc0*/  MOV R41, R83 ;  /* 0x0000005300297202 */ /* 0x000fc60000000f00 */
[----:B------:R-:W-:Y:S06]  /*fdd0*/  HMMA.16816.F32.BF16 R160, R160, R30, R24 ;  /* 0x0000001ea0a0723c */ /* 0x000fec0000041818 */
[C---:B------:R-:W-:Y:S06]  /*fde0*/  HMMA.16816.F32.BF16 R156, R164.reuse, R28, R156 ;  /* 0x0000001ca49c723c */ /* 0x040fec000004189c */
[----:B------:R-:W-:Y:S07]  /*fdf0*/  HMMA.16816.F32.BF16 R164, R164, R30, R36 ;  /* 0x0000001ea4a4723c */ /* 0x000fee0000041824 */
[----:B------:R-:W-:-:S02]  /*fe00*/  MOV R38, R69 ;  /* 0x0000004500267202 */ /* 0x000fc40000000f00 */
[----:B--2---:R-:W-:-:S15]  /*fe10*/  MOV R39, R73 ;  /* 0x0000004900277202 */ /* 0x004fde0000000f00 */
.L_x_1130:
[----:B------:R-:W-:-:S06]  /*fe20*/  UISETP.GT.AND UP0, UPT, UR17, UR12, UPT ;  /* 0x0000000c1100728c */ /* 0x000fcc000bf04270 */
[----:B------:R-:W-:-:S13]  /*fe30*/  PLOP3.LUT P0, PT, PT, PT, UP0, 0x80, 0x0 ;  /* 0x000000000000781c */ /* 0x000fda0003f0f008 */
[----:B------:R-:W-:Y:S05]  /*fe40*/  @!P0 BRA `(.L_x_1134) ;  /* 0x00000068003c8947 */ /* 0x000fea0003800000 */
[----:B------:R-:W-:Y:S01]  /*fe50*/  ULDC UR4, c[0x0][0x2d0] ;  /* 0x0000b40000047ab9 */ /* 0x000fe20000000800 */
[----:B------:R-:W-:Y:S01]  /*fe60*/  UIMAD.WIDE.U32 UR24, UR8, 0x60, URZ ;  /* 0x00000060081878a5 */ /* 0x000fe2000f8e003f */
[----:B------:R-:W-:Y:S01]  /*fe70*/  ISETP.GE.AND P4, PT, R88, UR4, PT ;  /* 0x0000000458007c0c */ /* 0x000fe2000bf86270 */
[----:B------:R-:W-:Y:S01]  /*fe80*/  UIMAD UR20, UR9, 0x60, URZ ;  /* 0x00000060091478a4 */ /* 0x000fe2000f8e023f */
[----:B------:R-:W-:Y:S01]  /*fe90*/  IMAD.MOV.U32 R132, RZ, RZ, R40 ;  /* 0x000000ffff847224 */ /* 0x000fe200078e0028 */
[----:B------:R-:W-:Y:S01]  /*fea0*/  UIMAD.WIDE.U32 UR34, UR10, 0x60, URZ ;  /* 0x000000600a2278a5 */ /* 0x000fe2000f8e003f */
[----:B------:R-:W-:Y:S01]  /*feb0*/  IMAD.MOV.U32 R134, RZ, RZ, R38 ;  /* 0x000000ffff867224 */ /* 0x000fe200078e0026 */
[----:B------:R-:W-:Y:S01]  /*fec0*/  UIMAD UR26, UR11, 0x60, URZ ;  /* 0x000000600b1a78a4 */ /* 0x000fe2000f8e023f */
[----:B------:R-:W-:Y:S01]  /*fed0*/  MOV R133, R39 ;  /* 0x0000002700857202 */ /* 0x000fe20000000f00 */
[----:B------:R-:W-:Y:S02]  /*fee0*/  USHF.L.U64.HI UR16, UR8, 0x6, UR9 ;  /* 0x0000000608107899 */ /* 0x000fe40008010209 */
        /* <DEDUP_REMOVED lines=8> */
[----:B------:R-:W-:Y:S01]  /*ff70*/  ULDC UR4, c[0x0][0x2ec] ;  /* 0x0000bb0000047ab9 */ /* 0x000fe20000000800 */
[----:B------:R-:W-:-:S06]  /*ff80*/  ULDC.64 UR6, c[0x0][0x248] ;  /* 0x0000920000067ab9 */ /* 0x000fcc0000000a00 */
        /* <DEDUP_REMOVED lines=11> */
.L_x_1137:
        /* <DEDUP_REMOVED lines=55> */
.L_x_1135:
        /* <DEDUP_REMOVED lines=87> */
[C---:B------:R-:W-:Y:S02]  /*10920*/  HMMA.16816.F32.BF16 R64, R128.reuse, R66, RZ ;  /* 0x000000428040723c */ /* 0x040fe400000418ff */
[----:B------:R-:W-:Y:S04]  /*10930*/  LOP3.LUT R2, R2, 0x6, RZ, 0xc0, !PT ;  /* 0x0000000602027812 */ /* 0x000fe800078ec0ff */
[-C--:B------:R-:W-:Y:S01]  /*10940*/  HMMA.16816.F32.BF16 R68, R128, R80.reuse, RZ ;  /* 0x000000508044723c */ /* 0x080fe200000418ff */
[----:B------:R-:W-:Y:S04]  /*10950*/  IMAD R0, R0, 0x80, R2 ;  /* 0x0000008000007824 */ /* 0x000fe800078e0202 */
[C---:B------:R-:W-:Y:S01]  /*10960*/  VIADD R2, R0.reuse, 0x1 ;  /* 0x0000000100027836 */ /* 0x040fe20000000000 */
[C---:B------:R-:W-:Y:S02]  /*10970*/  HMMA.16816.F32.BF16 R72, R124.reuse, R80, RZ ;  /* 0x000000507c48723c */ /* 0x040fe400000418ff */
[-C--:B------:R-:W-:Y:S02]  /*10980*/  ISETP.GE.AND P1, PT, R0, R198.reuse, PT ;  /* 0x000000c60000720c */ /* 0x080fe40003f26270 */
[C---:B------:R-:W-:Y:S02]  /*10990*/  ISETP.GE.AND P2, PT, R2.reuse, R198, PT ;  /* 0x000000c60200720c */ /* 0x040fe40003f46270 */
[-C--:B------:R-:W-:Y:S01]  /*109a0*/  HMMA.16816.F32.BF16 R76, R124, R82.reuse, RZ ;  /* 0x000000527c4c723c */ /* 0x080fe200000418ff */
[C---:B------:R-:W-:Y:S02]  /*109b0*/  ISETP.GE.AND P0, PT, R2.reuse, R197, PT ;  /* 0x000000c50200720c */ /* 0x040fe40003f06270 */
[C---:B------:R-:W-:Y:S02]  /*109c0*/  ISETP.GE.OR P2, PT, R2.reuse, R203, !P2 ;  /* 0x000000cb0200720c */ /* 0x040fe40005746670 */
[C---:B------:R-:W-:Y:S01]  /*109d0*/  ISETP.GE.OR P0, PT, R2.reuse, R202, !P0 ;  /* 0x000000ca0200720c */ /* 0x040fe20004706670 */
[C---:B------:R-:W-:Y:S02]  /*109e0*/  HMMA.16816.F32.BF16 R80, R128.reuse, R82, RZ ;  /* 0x000000528050723c */ /* 0x040fe400000418ff */
[----:B------:R-:W-:Y:S02]  /*109f0*/  ISETP.GE.AND P5, PT, R2, R199, PT ;  /* 0x000000c70200720c */ /* 0x000fe40003fa6270 */
[----:B------:R-:W-:Y:S02]  /*10a00*/  ISETP.GE.OR P1, PT, R0, R203, !P1 ;  /* 0x000000cb0000720c */ /* 0x000fe40004f26670 */
[-C--:B--2---:R-:W-:Y:S01]  /*10a10*/  HMMA.16816.F32.BF16 R84, R128, R96.reuse, RZ ;  /* 0x000000608054723c */ /* 0x084fe200000418ff */
[C---:B------:R-:W-:Y:S02]  /*10a20*/  ISETP.GE.OR P5, PT, R2.reuse, R201, !P5 ;  /* 0x000000c90200720c */ /* 0x040fe40006fa6670 */
[----:B------:R-:W-:Y:S02]  /*10a30*/  ISETP.GE.AND P6, PT, R2, R196, PT ;  /* 0x000000c40200720c */ /* 0x000fe40003fc6270 */
[----:B------:R-:W-:Y:S01]  /*10a40*/  ISETP.GE.AND P3, PT, R0, R197, PT ;  /* 0x000000c50000720c */ /* 0x000fe20003f66270 */
[C---:B------:R-:W-:Y:S02]  /*10a50*/  HMMA.16816.F32.BF16 R88, R124.reuse, R96, RZ ;  /* 0x000000607c58723c */ /* 0x040fe400000418ff */
[----:B------:R-:W-:Y:S02]  /*10a60*/  ISETP.GE.OR P6, PT, R2, R200, !P6 ;  /* 0x000000c80200720c */ /* 0x000fe400077c6670 */
[C---:B------:R-:W-:Y:S01]  /*10a70*/  ISETP.GE.OR P3, PT, R0.reuse, R202, !P3 ;  /* 0x000000ca0000720c */ /* 0x040fe20005f66670 */
[----:B------:R-:W-:Y:S01]  /*10a80*/  VIADD R2, R0, 0x9 ;  /* 0x0000000900027836 */ /* 0x000fe20000000000 */
        /* <DEDUP_REMOVED lines=9> */
[----:B------:R-:W-:Y:S06]  /*10b20*/  HMMA.16816.F32.BF16 R128, R128, R170, RZ ;  /* 0x000000aa8080723c */ /* 0x000fec00000418ff */
[-C--:B----4-:R-:W-:Y:S06]  /*10b30*/  HMMA.16816.F32.BF16 R4, R172, R176.reuse, R4 ;  /* 0x000000b0ac04723c */ /* 0x090fec0000041804 */
        /* <DEDUP_REMOVED lines=19> */
[----:B------:R-:W3:Y:S01]  /*10c70*/  MUFU.TANH R220, R5 ;  /* 0x0000000500dc7308 */ /* 0x000ee20000002400 */
[----:B-1----:R-:W-:Y:S01]  /*10c80*/  FSEL R170, R170, -INF , !P1 ;  /* 0xff800000aaaa7808 */ /* 0x002fe20004800000 */
[----:B------:R-:W-:Y:S01]  /*10c90*/  FMUL.FTZ R16, R16, UR10 ;  /* 0x0000000a10107c20 */ /* 0x000fe20008410000 */
[----:B------:R-:W-:Y:S01]  /*10ca0*/  ISETP.GE.AND P1, PT, R0, R199, PT ;  /* 0x000000c70000720c */ /* 0x000fe20003f26270 */
[----:B------:R-:W-:Y:S03]  /*10cb0*/  FMUL.FTZ R18, R18, UR10 ;  /* 0x0000000a12127c20 */ /* 0x000fe60008410000 */
[----:B------:R-:W-:Y:S03]  /*10cc0*/  ISETP.GE.OR P1, PT, R0, R201, !P1 ;  /* 0x000000c90000720c */ /* 0x000fe60004f26670 */
[----:B------:R1:W4:Y:S01]  /*10cd0*/  MUFU.TANH R222, R7 ;  /* 0x0000000700de7308 */ /* 0x0003220000002400 */
[----:B--2---:R-:W-:Y:S02]  /*10ce0*/  FSEL R178, R168, -INF , !P3 ;  /* 0xff800000a8b27808 */ /* 0x004fe40005800000 */
[C---:B------:R-:W-:Y:S04]  /*10cf0*/  ISETP.GE.AND P3, PT, R0.reuse, R196, PT ;  /* 0x000000c40000720c */ /* 0x040fe80003f66270 */
[----:B------:R-:W-:Y:S03]  /*10d00*/  ISETP.GE.OR P3, PT, R0, R200, !P3 ;  /* 0x000000c80000720c */ /* 0x000fe60005f66670 */
[----:B------:R-:W2:Y:S01]  /*10d10*/  MUFU.TANH R214, R8 ;  /* 0x0000000800d67308 */ /* 0x000ea20000002400 */
[----:B---3--:R-:W-:Y:S09]  /*10d20*/  FSEL R220, R220, -INF , !P2 ;  /* 0xff800000dcdc7808 */ /* 0x008ff20005000000 */
[----:B------:R-:W3:Y:S01]  /*10d30*/  MUFU.TANH R229, R9 ;  /* 0x0000000900e57308 */ /* 0x000ee20000002400 */
[----:B-1----:R-:W1:Y:S01]  /*10d40*/  LDSM.16.M88.4 R4, [R195] ;  /* 0x00000000c304783b */ /* 0x002e620000000200 */
[----:B----4-:R-:W-:Y:S08]  /*10d50*/  FSEL R222, R222, -INF , !P0 ;  /* 0xff800000dede7808 */ /* 0x010ff00004000000 */
[----:B------:R-:W4:Y:S01]  /*10d60*/  MUFU.TANH R213, R10 ;  /* 0x0000000a00d57308 */ /* 0x000f220000002400 */
[----:B--2---:R-:W-:Y:S09]  /*10d70*/  FSEL R214, R214, -INF , !P1 ;  /* 0xff800000d6d67808 */ /* 0x004ff20004800000 */
[----:B------:R2:W5:Y:S01]  /*10d80*/  MUFU.TANH R228, R11 ;  /* 0x0000000b00e47308 */ /* 0x0005620000002400 */
[----:B---3--:R-:W-:Y:S09]  /*10d90*/  FSEL R229, R229, -INF , !P5 ;  /* 0xff800000e5e57808 */ /* 0x008ff20006800000 */
[----:B------:R-:W-:Y:S01]  /*10da0*/  MUFU.TANH R224, R12 ;  /* 0x0000000c00e07308 */ /* 0x000fe20000002400 */
[----:B----4-:R-:W-:Y:S02]  /*10db0*/  FSEL R213, R213, -INF , !P3 ;  /* 0xff800000d5d57808 */ /* 0x010fe40005800000 */
[C---:B------:R-:W-:Y:S04]  /*10dc0*/  ISETP.GE.AND P3, PT, R2.reuse, R199, PT ;  /* 0x000000c70200720c */ /* 0x040fe80003f66270 */
[----:B------:R-:W-:Y:S03]  /*10dd0*/  ISETP.GE.OR P3, PT, R2, R201, !P3 ;  /* 0x000000c90200720c */ /* 0x000fe60005f66670 */
[----:B------:R-:W3:Y:S01]  /*10de0*/  MUFU.TANH R225, R13 ;  /* 0x0000000d00e17308 */ /* 0x000ee20000002400 */
[----:B--2---:R-:W2:Y:S01]  /*10df0*/  LDSM.16.M88.4 R8, [R194] ;  /* 0x00000000c208783b */ /* 0x004ea20000000200 */
[----:B-----5:R-:W-:Y:S02]  /*10e00*/  FSEL R228, R228, -INF , !P6 ;  /* 0xff800000e4e47808 */ /* 0x020fe40007000000 */
[C---:B------:R-:W-:Y:S06]  /*10e10*/  ISETP.GE.AND P6, PT, R2.reuse, R196, PT ;  /* 0x000000c40200720c */ /* 0x040fec0003fc6270 */
[----:B------:R-:W-:Y:S01]  /*10e20*/  MUFU.TANH R219, R14 ;  /* 0x0000000e00db7308 */ /* 0x000fe20000002400 */
[-C--:B-1----:R-:W-:Y:S03]  /*10e30*/  HMMA.16816.F32.BF16 R20, R172, R4.reuse, R20 ;  /* 0x00000004ac14723c */ /* 0x082fe60000041814 */
[C---:B------:R-:W-:Y:S03]  /*10e40*/  ISETP.GE.OR P6, PT, R2.reuse, R200, !P6 ;  /* 0x000000c80200720c */ /* 0x040fe600077c6670 */
[C---:B------:R-:W-:Y:S03]  /*10e50*/  HMMA.16816.F32.BF16 R24, R180.reuse, R4, R24 ;  /* 0x00000004b418723c */ /* 0x040fe60000041818 */
[----:B------:R-:W1:Y:S02]  /*10e60*/  MUFU.TANH R218, R15 ;  /* 0x0000000f00da7308 */ /* 0x000e640000002400 */
[----:B---3--:R-:W-:Y:S01]  /*10e70*/  FSEL R225, R225, -INF , !P3 ;  /* 0xff800000e1e17808 */ /* 0x008fe20005800000 */
[-C--:B------:R-:W-:Y:S07]  /*10e80*/  HMMA.16816.F32.BF16 R28, R180, R6.reuse, R28 ;  /* 0x00000006b41c723c */ /* 0x080fee000004181c */
[----:B------:R-:W3:Y:S01]  /*10e90*/  MUFU.TANH R169, R16 ;  /* 0x0000001000a97308 */ /* 0x000ee20000002400 */
[C---:B------:R-:W-:Y:S01]  /*10ea0*/  ISETP.GE.AND P3, PT, R2.reuse, R197, PT ;  /* 0x000000c50200720c */ /* 0x040fe20003f66270 */
[C---:B------:R-:W-:Y:S01]  /*10eb0*/  HMMA.16816.F32.BF16 R32, R172.reuse, R6, R32 ;  /* 0x00000006ac20723c */ /* 0x040fe20000041820 */
[----:B------:R-:W4:Y:S03]  /*10ec0*/  LDSM.16.M88.4 R4, [R193] ;  /* 0x00000000c104783b */ /* 0x000f260000000200 */
[----:B------:R-:W-:Y:S04]  /*10ed0*/  ISETP.GE.OR P3, PT, R2, R202, !P3 ;  /* 0x000000ca0200720c */ /* 0x000fe80005f66670 */
[----:B------:R-:W-:Y:S03]  /*10ee0*/  MUFU.TANH R177, R18 ;  /* 0x0000001200b17308 */ /* 0x000fe60000002400 */
[----:B------:R-:W-:Y:S01]  /*10ef0*/  FMUL.FTZ R21, R21, UR10 ;  /* 0x0000000a15157c20 */ /* 0x000fe20008410000 */
[----:B-1----:R-:W-:Y:S01]  /*10f00*/  FSEL R218, R218, -INF , !P6 ;  /* 0xff800000dada7808 */ /* 0x002fe20007000000 */
[----:B------:R-:W-:Y:S01]  /*10f10*/  FMUL.FTZ R23, R23, UR10 ;  /* 0x0000000a17177c20 */ /* 0x000fe20008410000 */
[----:B------:R-:W-:Y:S01]  /*10f20*/  FMUL.FTZ R20, R20, UR10 ;  /* 0x0000000a14147c20 */ /* 0x000fe20008410000 */
[----:B------:R-:W-:Y:S03]  /*10f30*/  FMUL.FTZ R26, R26, UR10 ;  /* 0x0000000a1a1a7c20 */ /* 0x000fe60008410000 */
[----:B------:R-:W-:Y:S01]  /*10f40*/  MUFU.TANH R205, R17 ;  /* 0x0000001100cd7308 */ /* 0x000fe20000002400 */
[-C--:B--2---:R-:W-:Y:S03]  /*10f50*/  HMMA.16816.F32.BF16 R36, R172, R8.reuse, R36 ;  /* 0x00000008ac24723c */ /* 0x084fe60000041824 */
[----:B------:R-:W-:Y:S01]  /*10f60*/  FMUL.FTZ R25, R25, UR10 ;  /* 0x0000000a19197c20 */ /* 0x000fe20008410000 */
[----:B------:R-:W-:Y:S01]  /*10f70*/  FMUL.FTZ R29, R29, UR10 ;  /* 0x0000000a1d1d7c20 */ /* 0x000fe20008410000 */
[----:B------:R-:W-:Y:S01]  /*10f80*/  FMUL.FTZ R31, R31, UR10 ;  /* 0x0000000a1f1f7c20 */ /* 0x000fe20008410000 */
[C---:B------:R-:W-:Y:S03]  /*10f90*/  HMMA.16816.F32.BF16 R40, R180.reuse, R8, R40 ;  /* 0x00000008b428723c */ /* 0x040fe60000041828 */
[----:B------:R-:W1:Y:S02]  /*10fa0*/  MUFU.TANH R179, R19 ;  /* 0x0000001300b37308 */ /* 0x000e640000002400 */
[----:B------:R-:W-:Y:S01]  /*10fb0*/  FMUL.FTZ R35, R35, UR10 ;  /* 0x0000000a23237c20 */ /* 0x000fe20008410000 */
[-C--:B------:R-:W-:Y:S07]  /*10fc0*/  HMMA.16816.F32.BF16 R44, R180, R10.reuse, R44 ;  /* 0x0000000ab42c723c */ /* 0x080fee000004182c */
[----:B------:R-:W-:Y:S01]  /*10fd0*/  MUFU.TANH R20, R20 ;  /* 0x0000001400147308 */ /* 0x000fe20000002400 */
[----:B------:R-:W-:Y:S01]  /*10fe0*/  VIADD R8, R0, 0x18 ;  /* 0x0000001800087836 */ /* 0x000fe20000000000 */
[C---:B------:R-:W-:Y:S08]  /*10ff0*/  HMMA.16816.F32.BF16 R48, R172.reuse, R10, R48 ;  /* 0x0000000aac30723c */ /* 0x040ff00000041830 */
[----:B------:R-:W-:Y:S03]  /*11000*/  MUFU.TANH R21, R21 ;  /* 0x0000001500157308 */ /* 0x000fe60000002400 */
[----:B------:R-:W-:Y:S01]  /*11010*/  FMUL.FTZ R38, R38, UR10 ;  /* 0x0000000a26267c20 */ /* 0x000fe20008410000 */
[----:B------:R-:W-:Y:S01]  /*11020*/  FMUL.FTZ R36, R36, UR10 ;  /* 0x0000000a24247c20 */ /* 0x000fe20008410000 */
[----:B------:R-:W-:Y:S01]  /*11030*/  FMUL.FTZ R34, R34, UR10 ;  /* 0x0000000a22227c20 */ /* 0x000fe20008410000 */
[-C--:B----4-:R-:W-:Y:S03]  /*11040*/  HMMA.16816.F32.BF16 R52, R172, R4.reuse, R52 ;  /* 0x00000004ac34723c */ /* 0x090fe60000041834 */
[----:B------:R-:W-:Y:S01]  /*11050*/  FMUL.FTZ R33, R33, UR10 ;  /* 0x0000000a21217c20 */ /* 0x000fe20008410000 */
[----:B------:R2:W-:Y:S01]  /*11060*/  MUFU.TANH R9, R38 ;  /* 0x0000002600097308 */ /* 0x0005e20000002400 */
[----:B------:R-:W-:Y:S01]  /*11070*/  FMUL.FTZ R28, R28, UR10 ;  /* 0x0000000a1c1c7c20 */ /* 0x000fe20008410000 */
[C---:B------:R-:W-:Y:S05]  /*11080*/  HMMA.16816.F32.BF16 R56, R180.reuse, R4, R56 ;  /* 0x00000004b438723c */ /* 0x040fea0000041838 */
[----:B------:R-:W-:Y:S03]  /*11090*/  FMUL.FTZ R24, R24, UR10 ;  /* 0x0000000a18187c20 */ /* 0x000fe60008410000 */
[----:B------:R-:W-:Y:S03]  /*110a0*/  MUFU.TANH R26, R26 ;  /* 0x0000001a001a7308 */ /* 0x000fe60000002400 */
[----:B------:R-:W-:Y:S01]  /*110b0*/  VIADD R4, R0, 0x8 ;  /* 0x0000000800047836 */ /* 0x000fe20000000000 */
[-C--:B------:R-:W-:Y:S03]  /*110c0*/  HMMA.16816.F32.BF16 R60, R180, R6.reuse, R60 ;  /* 0x00000006b43c723c */ /* 0x080fe6000004183c */
[----:B------:R-:W-:Y:S01]  /*110d0*/  FMUL.FTZ R51, R51, UR10 ;  /* 0x0000000a33337c20 */ /* 0x000fe20008410000 */
[----:B------:R-:W-:Y:S01]  /*110e0*/  ISETP.GE.AND P2, PT, R4, R199, PT ;  /* 0x000000c70400720c */ /* 0x000fe20003f46270 */
[----:B------:R-:W-:Y:S01]  /*110f0*/  FMUL.FTZ R48, R48, UR10 ;  /* 0x0000000a30307c20 */ /* 0x000fe20008410000 */
[----:B------:R-:W-:Y:S01]  /*11100*/  MUFU.TANH R28, R28 ;  /* 0x0000001c001c7308 */ /* 0x000fe20000002400 */
[C---:B------:R-:W-:Y:S01]  /*11110*/  ISETP.GE.AND P0, PT, R4.reuse, R196, PT ;  /* 0x000000c40400720c */ /* 0x040fe20003f06270 */
[C---:B------:R-:W-:Y:S04]  /*11120*/  HMMA.16816.F32.BF16 R64, R172.reuse, R6, R64 ;  /* 0x00000006ac40723c */ /* 0x040fe80000041840 */
[----:B------:R-:W-:Y:S01]  /*11130*/  ISETP.GE.AND P1, PT, R4, R198, PT ;  /* 0x000000c60400720c */ /* 0x000fe20003f26270 */
[----:B------:R-:W-:Y:S03]  /*11140*/  FMUL.FTZ R52, R52, UR10 ;  /* 0x0000000a34347c20 */ /* 0x000fe60008410000 */
[----:B------:R-:W-:Y:S01]  /*11150*/  MUFU.TANH R29, R29 ;  /* 0x0000001d001d7308 */ /* 0x000fe20000002400 */
[----:B------:R-:W-:Y:S02]  /*11160*/  ISETP.GE.AND P5, PT, R4, R197, PT ;  /* 0x000000c50400720c */ /* 0x000fe40003fa6270 */
[----:B------:R-:W-:Y:S01]  /*11170*/  FMUL.FTZ R56, R56, UR10 ;  /* 0x0000000a38387c20 */ /* 0x000fe20008410000 */
[C---:B------:R-:W-:Y:S02]  /*11180*/  ISETP.GE.OR P2, PT, R4.reuse, R201, !P2 ;  /* 0x000000c90400720c */ /* 0x040fe40005746670 */
[----:B------:R-:W-:Y:S01]  /*11190*/  ISETP.GE.OR P0, PT, R4, R200, !P0 ;  /* 0x000000c80400720c */ /* 0x000fe20004706670 */
[----:B------:R-:W-:Y:S01]  /*111a0*/  FMUL.FTZ R58, R58, UR10 ;  /* 0x0000000a3a3a7c20 */ /* 0x000fe20008410000 */
[CC--:B------:R-:W-:Y:S02]  /*111b0*/  ISETP.GE.OR P1, PT, R4.reuse, R203.reuse, !P1 ;  /* 0x000000cb0400720c */ /* 0x0c0fe40004f26670 */
[----:B------:R-:W-:Y:S01]  /*111c0*/  MUFU.TANH R23, R23 ;  /* 0x0000001700177308 */ /* 0x000fe20000002400 */
[----:B------:R-:W-:Y:S01]  /*111d0*/  ISETP.GE.OR P5, PT, R4, R202, !P5 ;  /* 0x000000ca0400720c */ /* 0x000fe20006fa6670 */
[----:B------:R-:W-:Y:S01]  /*111e0*/  FMUL.FTZ R62, R62, UR10 ;  /* 0x0000000a3e3e7c20 */ /* 0x000fe20008410000 */
[----:B------:R-:W4:Y:S01]  /*111f0*/  LDSM.16.M88.4 R4, [R192] ;  /* 0x00000000c004783b */ /* 0x000f220000000200 */
[----:B---3--:R-:W-:Y:S01]  /*11200*/  FSEL R168, R169, -INF , !P1 ;  /* 0xff800000a9a87808 */ /* 0x008fe20004800000 */
[----:B------:R-:W-:Y:S01]  /*11210*/  FMUL.FTZ R63, R63, UR10 ;  /* 0x0000000a3f3f7c20 */ /* 0x000fe20008410000 */
[----:B-1----:R-:W-:Y:S01]  /*11220*/  FSEL R169, R179, -INF , !P3 ;  /* 0xff800000b3a97808 */ /* 0x002fe20005800000 */
[----:B------:R-:W-:Y:S03]  /*11230*/  FMUL.FTZ R54, R54, UR10 ;  /* 0x0000000a36367c20 */ /* 0x000fe60008410000 */
[----:B------:R-:W1:Y:S01]  /*11240*/  MUFU.TANH R24, R24 ;  /* 0x0000001800187308 */ /* 0x000e620000002400 */
[----:B------:R-:W-:Y:S01]  /*11250*/  FMUL.FTZ R49, R49, UR10 ;  /* 0x0000000a31317c20 */ /* 0x000fe20008410000 */
[----:B------:R-:W-:Y:S01]  /*11260*/  FMUL.FTZ R64, R64, UR10 ;  /* 0x0000000a40407c20 */ /* 0x000fe20008410000 */
[----:B------:R-:W-:Y:S01]  /*11270*/  FMUL.FTZ R66, R66, UR10 ;  /* 0x0000000a42427c20 */ /* 0x000fe20008410000 */
[----:B------:R-:W-:Y:S01]  /*11280*/  FSEL R219, R219, -INF , !P0 ;  /* 0xff800000dbdb7808 */ /* 0x000fe20004000000 */
[----:B------:R-:W-:Y:S01]  /*11290*/  FMUL.FTZ R30, R30, UR10 ;  /* 0x0000000a1e1e7c20 */ /* 0x000fe20008410000 */
[----:B------:R-:W-:Y:S01]  /*112a0*/  FSEL R177, R177, -INF , !P5 ;  /* 0xff800000b1b17808 */ /* 0x000fe20006800000 */
[----:B------:R-:W-:Y:S03]  /*112b0*/  FMUL.FTZ R32, R32, UR10 ;  /* 0x0000000a20207c20 */ /* 0x000fe60008410000 */
[----:B------:R-:W-:Y:S01]  /*112c0*/  MUFU.TANH R25, R25 ;  /* 0x0000001900197308 */ /* 0x000fe20000002400 */
[----:B------:R-:W-:Y:S01]  /*112d0*/  FMUL.FTZ R47, R47, UR10 ;  /* 0x0000000a2f2f7c20 */ /* 0x000fe20008410000 */
[----:B------:R-:W-:Y:S01]  /*112e0*/  FMUL.FTZ R55, R55, UR10 ;  /* 0x0000000a37377c20 */ /* 0x000fe20008410000 */
[----:B------:R-:W-:Y:S01]  /*112f0*/  FMUL.FTZ R50, R50, UR10 ;  /* 0x0000000a32327c20 */ /* 0x000fe20008410000 */
[----:B------:R-:W-:Y:S01]  /*11300*/  FMUL.FTZ R45, R45, UR10 ;  /* 0x0000000a2d2d7c20 */ /* 0x000fe20008410000 */
[----:B------:R-:W-:Y:S01]  /*11310*/  FMUL.FTZ R46, R46, UR10 ;  /* 0x0000000a2e2e7c20 */ /* 0x000fe20008410000 */
[----:B------:R-:W-:Y:S01]  /*11320*/  FMUL.FTZ R57, R57, UR10 ;  /* 0x0000000a39397c20 */ /* 0x000fe20008410000 */
[----:B------:R-:W-:Y:S03]  /*11330*/  FMUL.FTZ R59, R59, UR10 ;  /* 0x0000000a3b3b7c20 */ /* 0x000fe60008410000 */
[----:B------:R-:W-:Y:S01]  /*11340*/  MUFU.TANH R171, R30 ;  /* 0x0000001e00ab7308 */ /* 0x000fe20000002400 */
[----:B------:R-:W-:Y:S01]  /*11350*/  FMUL.FTZ R22, R22, UR10 ;  /* 0x0000000a16167c20 */ /* 0x000fe20008410000 */
[----:B------:R-:W-:Y:S01]  /*11360*/  FSEL R224, R224, -INF , !P2 ;  /* 0xff800000e0e07808 */ /* 0x000fe20005000000 */
[----:B------:R-:W-:Y:S01]  /*11370*/  FMUL.FTZ R27, R27, UR10 ;  /* 0x0000000a1b1b7c20 */ /* 0x000fe20008410000 */
[CC--:B------:R-:W-:Y:S01]  /*11380*/  ISETP.GE.AND P2, PT, R2.reuse, R198.reuse, PT ;  /* 0x000000c60200720c */ /* 0x0c0fe20003f46270 */
[----:B------:R-:W-:Y:S01]  /*11390*/  FMUL.FTZ R53, R53, UR10 ;  /* 0x0000000a35357c20 */ /* 0x000fe20008410000 */
[----:B------:R-:W-:Y:S01]  /*113a0*/  FMUL.FTZ R37, R37, UR10 ;  /* 0x0000000a25257c20 */ /* 0x000fe20008410000 */
[----:B------:R-:W-:Y:S03]  /*113b0*/  FMUL.FTZ R39, R39, UR10 ;  /* 0x0000000a27277c20 */ /* 0x000fe60008410000 */
[----:B------:R-:W3:Y:S01]  /*113c0*/  MUFU.TANH R22, R22 ;  /* 0x0000001600167308 */ /* 0x000ee20000002400 */
[----:B------:R-:W-:Y:S01]  /*113d0*/  ISETP.GE.OR P2, PT, R2, R203, !P2 ;  /* 0x000000cb0200720c */ /* 0x000fe20005746670 */
[----:B------:R-:W-:Y:S02]  /*113e0*/  VIADD R2, R0, 0x10 ;  /* 0x0000001000027836 */ /* 0x000fe40000000000 */
[----:B------:R-:W-:Y:S01]  /*113f0*/  FMUL.FTZ R40, R40, UR10 ;  /* 0x0000000a28287c20 */ /* 0x000fe20008410000 */
[----:B------:R-:W-:Y:S01]  /*11400*/  FMUL.FTZ R41, R41, UR10 ;  /* 0x0000000a29297c20 */ /* 0x000fe20008410000 */
[----:B--2---:R-:W-:Y:S01]  /*11410*/  FSEL R38, R205, -INF , !P2 ;  /* 0xff800000cd267808 */ /* 0x004fe20005000000 */
[----:B------:R-:W-:Y:S01]  /*11420*/  FMUL.FTZ R42, R42, UR10 ;  /* 0x0000000a2a2a7c20 */ /* 0x000fe20008410000 */
[C---:B------:R-:W-:Y:S02]  /*11430*/  ISETP.GE.AND P0, PT, R2.reuse, R198, PT ;  /* 0x000000c60200720c */ /* 0x040fe40003f06270 */
[----:B------:R-:W-:Y:S01]  /*11440*/  MUFU.TANH R27, R27 ;  /* 0x0000001b001b7308 */ /* 0x000fe20000002400 */
[C---:B------:R-:W-:Y:S01]  /*11450*/  ISETP.GE.AND P6, PT, R2.reuse, R197, PT ;  /* 0x000000c50200720c */ /* 0x040fe20003fc6270 */
[----:B------:R-:W-:Y:S01]  /*11460*/  FMUL.FTZ R43, R43, UR10 ;  /* 0x0000000a2b2b7c20 */ /* 0x000fe20008410000 */
[-C--:B----4-:R-:W-:Y:S03]  /*11470*/  HMMA.16816.F32.BF16 R68, R172, R4.reuse, R68 ;  /* 0x00000004ac44723c */ /* 0x090fe60000041844 */
[----:B------:R-:W-:Y:S01]  /*11480*/  ISETP.GE.AND P1, PT, R2, R199, PT ;  /* 0x000000c70200720c */ /* 0x000fe20003f26270 */
[----:B------:R-:W-:Y:S03]  /*11490*/  FMUL.FTZ R44, R44, UR10 ;  /* 0x0000000a2c2c7c20 */ /* 0x000fe60008410000 */
[----:B------:R-:W-:Y:S01]  /*114a0*/  MUFU.TANH R12, R35 ;  /* 0x00000023000c7308 */ /* 0x000fe20000002400 */
[C---:B------:R-:W-:Y:S04]  /*114b0*/  HMMA.16816.F32.BF16 R72, R180.reuse, R4, R72 ;  /* 0x00000004b448723c */ /* 0x040fe80000041848 */
[----:B------:R-:W-:Y:S01]  /*114c0*/  ISETP.GE.OR P1, PT, R2, R201, !P1 ;  /* 0x000000c90200720c */ /* 0x000fe20004f26670 */
[----:B------:R-:W-:Y:S01]  /*114d0*/  FMUL.FTZ R60, R60, UR10 ;  /* 0x0000000a3c3c7c20 */ /* 0x000fe20008410000 */
[-C--:B------:R-:W-:Y:S03]  /*114e0*/  HMMA.16816.F32.BF16 R76, R180, R6.reuse, R76 ;  /* 0x00000006b44c723c */ /* 0x080fe6000004184c */
[----:B------:R-:W-:Y:S01]  /*114f0*/  MUFU.TANH R176, R31 ;  /* 0x0000001f00b07308 */ /* 0x000fe20000002400 */
[----:B------:R-:W-:Y:S01]  /*11500*/  ISETP.GE.AND P5, PT, R2, R196, PT ;  /* 0x000000c40200720c */ /* 0x000fe20003fa6270 */
[----:B------:R-:W-:Y:S01]  /*11510*/  VIADD R4, R0, 0x21 ;  /* 0x0000002100047836 */ /* 0x000fe20000000000 */
[C---:B------:R-:W-:Y:S07]  /*11520*/  HMMA.16816.F32.BF16 R80, R172.reuse, R6, R80 ;  /* 0x00000006ac50723c */ /* 0x040fee0000041850 */
[----:B------:R-:W-:Y:S01]  /*11530*/  MUFU.TANH R16, R32 ;  /* 0x0000002000107308 */ /* 0x000fe20000002400 */
[----:B------:R-:W-:Y:S03]  /*11540*/  ISETP.GE.OR P5, PT, R2, R200, !P5 ;  /* 0x000000c80200720c */ /* 0x000fe60006fa6670 */
[----:B------:R-:W-:Y:S01]  /*11550*/  FMUL.FTZ R61, R61, UR10 ;  /* 0x0000000a3d3d7c20 */ /* 0x000fe20008410000 */
[----:B------:R-:W-:Y:S01]  /*11560*/  FMUL.FTZ R69, R69, UR10 ;  /* 0x0000000a45457c20 */ /* 0x000fe20008410000 */
[----:B-1----:R-:W-:Y:S01]  /*11570*/  FSEL R210, R24, -INF , !P1 ;  /* 0xff80000018d27808 */ /* 0x002fe20004800000 */
[----:B------:R-:W-:Y:S01]  /*11580*/  FMUL.FTZ R70, R70, UR10 ;  /* 0x0000000a46467c20 */ /* 0x000fe20008410000 */
[----:B------:R-:W-:Y:S02]  /*11590*/  ISETP.GE.AND P1, PT, R8, R198, PT ;  /* 0x000000c60800720c */ /* 0x000fe40003f26270 */
[----:B------:R-:W-:Y:S01]  /*115a0*/  MUFU.TANH R15, R34 ;  /* 0x00000022000f7308 */ /* 0x000fe20000002400 */
[----:B------:R-:W-:Y:S01]  /*115b0*/  FSEL R208, R26, -INF , !P5 ;  /* 0xff8000001ad07808 */ /* 0x000fe20006800000 */
[----:B------:R-:W-:Y:S01]  /*115c0*/  FMUL.FTZ R74, R74, UR10 ;  /* 0x0000000a4a4a7c20 */ /* 0x000fe20008410000 */
[-C--:B------:R-:W-:Y:S01]  /*115d0*/  ISETP.GE.OR P1, PT, R8, R203.reuse, !P1 ;  /* 0x000000cb0800720c */ /* 0x080fe20004f26670 */
[----:B------:R-:W-:Y:S01]  /*115e0*/  FMUL.FTZ R75, R75, UR10 ;  /* 0x0000000a4b4b7c20 */ /* 0x000fe20008410000 */
[----:B------:R-:W-:Y:S01]  /*115f0*/  ISETP.GE.OR P0, PT, R2, R203, !P0 ;  /* 0x000000cb0200720c */ /* 0x000fe20004706670 */
[----:B------:R-:W-:Y:S01]  /*11600*/  FMUL.FTZ R67, R67, UR10 ;  /* 0x0000000a43437c20 */ /* 0x000fe20008410000 */
[----:B------:R-:W-:Y:S03]  /*11610*/  FMUL.FTZ R76, R76, UR10 ;  /* 0x0000000a4c4c7c20 */ /* 0x000fe60008410000 */
[----:B------:R-:W-:Y:S01]  /*11620*/  MUFU.TANH R35, R54 ;  /* 0x0000003600237308 */ /* 0x000fe20000002400 */
[----:B------:R-:W-:Y:S01]  /*11630*/  FMUL.FTZ R77, R77, UR10 ;  /* 0x0000000a4d4d7c20 */ /* 0x000fe20008410000 */
[----:B------:R-:W-:Y:S01]  /*11640*/  ISETP.GE.OR P6, PT, R2, R202, !P6 ;  /* 0x000000ca0200720c */ /* 0x000fe200077c6670 */
[----:B------:R-:W-:Y:S01]  /*11650*/  VIADD R2, R0, 0x11 ;  /* 0x0000001100027836 */ /* 0x000fe20000000000 */
[----:B------:R-:W-:Y:S01]  /*11660*/  FSEL R212, R20, -INF , !P0 ;  /* 0xff80000014d47808 */ /* 0x000fe20004000000 */
[----:B------:R-:W-:Y:S01]  /*11670*/  FMUL.FTZ R68, R68, UR10 ;  /* 0x0000000a44447c20 */ /* 0x000fe20008410000 */
[----:B---3--:R-:W-:Y:S01]  /*11680*/  FSEL R215, R22, -INF , !P6 ;  /* 0xff80000016d77808 */ /* 0x008fe20007000000 */
[----:B------:R-:W-:Y:S03]  /*11690*/  FMUL.FTZ R65, R65, UR10 ;  /* 0x0000000a41417c20 */ /* 0x000fe60008410000 */
[----:B------:R-:W-:Y:S01]  /*116a0*/  MUFU.TANH R30, R53 ;  /* 0x00000035001e7308 */ /* 0x000fe20000002400 */
[C---:B------:R-:W-:Y:S01]  /*116b0*/  ISETP.GE.AND P2, PT, R2.reuse, R198, PT ;  /* 0x000000c60200720c */ /* 0x040fe20003f46270 */
[----:B------:R-:W-:Y:S01]  /*116c0*/  FMUL.FTZ R71, R71, UR10 ;  /* 0x0000000a47477c20 */ /* 0x000fe20008410000 */
[----:B------:R-:W-:Y:S01]  /*116d0*/  ISETP.GE.AND P3, PT, R2, R197, PT ;  /* 0x000000c50200720c */ /* 0x000fe20003f66270 */
[----:B------:R-:W-:Y:S01]  /*116e0*/  FMUL.FTZ R72, R72, UR10 ;  /* 0x0000000a48487c20 */ /* 0x000fe20008410000 */
[C---:B------:R-:W-:Y:S01]  /*116f0*/  ISETP.GE.AND P0, PT, R2.reuse, R199, PT ;  /* 0x000000c70200720c */ /* 0x040fe20003f06270 */
[----:B------:R-:W-:Y:S01]  /*11700*/  FMUL.FTZ R73, R73, UR10 ;  /* 0x0000000a49497c20 */ /* 0x000fe20008410000 */
[C---:B------:R-:W-:Y:S03]  /*11710*/  ISETP.GE.AND P6, PT, R2.reuse, R196, PT ;  /* 0x000000c40200720c */ /* 0x040fe60003fc6270 */
[----:B------:R-:W1:Y:S01]  /*11720*/  MUFU.TANH R17, R33 ;  /* 0x0000002100117308 */ /* 0x000e620000002400 */
[----:B------:R-:W-:Y:S01]  /*11730*/  ISETP.GE.OR P2, PT, R2, R203, !P2 ;  /* 0x000000cb0200720c */ /* 0x000fe20005746670 */
[----:B------:R-:W-:Y:S01]  /*11740*/  FMUL.FTZ R78, R78, UR10 ;  /* 0x0000000a4e4e7c20 */ /* 0x000fe20008410000 */
[----:B------:R-:W-:Y:S01]  /*11750*/  ISETP.GE.OR P3, PT, R2, R202, !P3 ;  /* 0x000000ca0200720c */ /* 0x000fe20005f66670 */
[----:B------:R-:W-:Y:S01]  /*11760*/  FMUL.FTZ R79, R79, UR10 ;  /* 0x0000000a4f4f7c20 */ /* 0x000fe20008410000 */
[----:B------:R-:W-:Y:S01]  /*11770*/  FSEL R206, R21, -INF , !P2 ;  /* 0xff80000015ce7808 */ /* 0x000fe20005000000 */
[----:B------:R-:W-:Y:S01]  /*11780*/  FMUL.FTZ R80, R80, UR10 ;  /* 0x0000000a50507c20 */ /* 0x000fe20008410000 */
[----:B------:R-:W-:Y:S03]  /*11790*/  ISETP.GE.AND P2, PT, R8, R199, PT ;  /* 0x000000c70800720c */ /* 0x000fe60003f46270 */
[----:B------:R-:W2:Y:S01]  /*117a0*/  MUFU.TANH R36, R36 ;  /* 0x0000002400247308 */ /* 0x000ea20000002400 */
[-C--:B------:R-:W-:Y:S01]  /*117b0*/  ISETP.GE.OR P0, PT, R2, R201.reuse, !P0 ;  /* 0x000000c90200720c */ /* 0x080fe20004706670 */
[----:B------:R-:W-:Y:S01]  /*117c0*/  FMUL.FTZ R82, R82, UR10 ;  /* 0x0000000a52527c20 */ /* 0x000fe20008410000 */
[C---:B------:R-:W-:Y:S01]  /*117d0*/  ISETP.GE.OR P2, PT, R8.reuse, R201, !P2 ;  /* 0x000000c90800720c */ /* 0x040fe20005746670 */
[----:B------:R-:W-:Y:S01]  /*117e0*/  FMUL.FTZ R81, R81, UR10 ;  /* 0x0000000a51517c20 */ /* 0x000fe20008410000 */
[----:B------:R-:W-:Y:S01]  /*117f0*/  FSEL R209, R25, -INF , !P0 ;  /* 0xff80000019d17808 */ /* 0x000fe20004000000 */
[----:B------:R-:W-:Y:S01]  /*11800*/  FMUL.FTZ R83, R83, UR10 ;  /* 0x0000000a53537c20 */ /* 0x000fe20008410000 */
[----:B------:R-:W-:Y:S03]  /*11810*/  ISETP.GE.AND P0, PT, R8, R197, PT ;  /* 0x000000c50800720c */ /* 0x000fe60003f06270 */
[----:B------:R1:W-:Y:S01]  /*11820*/  MUFU.TANH R31, R48 ;  /* 0x00000030001f7308 */ /* 0x0003e20000002400 */
[----:B------:R-:W-:Y:S01]  /*11830*/  ISETP.GE.OR P6, PT, R2, R200, !P6 ;  /* 0x000000c80200720c */ /* 0x000fe200077c6670 */
[----:B------:R-:W-:Y:S01]  /*11840*/  VIADD R2, R0, 0x19 ;  /* 0x0000001900027836 */ /* 0x000fe20000000000 */
[----:B------:R-:W-:Y:S02]  /*11850*/  ISETP.GE.OR P0, PT, R8, R202, !P0 ;  /* 0x000000ca0800720c */ /* 0x000fe40004706670 */
[----:B------:R-:W-:Y:S02]  /*11860*/  FSEL R205, R28, -INF , !P2 ;  /* 0xff8000001ccd7808 */ /* 0x000fe40005000000 */
[CC--:B------:R-:W-:Y:S03]  /*11870*/  ISETP.GE.AND P2, PT, R2.reuse, R198.reuse, PT ;  /* 0x000000c60200720c */ /* 0x0c0fe60003f46270 */
[----:B------:R3:W-:Y:S01]  /*11880*/  MUFU.TANH R34, R52 ;  /* 0x0000003400227308 */ /* 0x0007e20000002400 */
[C---:B------:R-:W-:Y:S02]  /*11890*/  ISETP.GE.AND P5, PT, R2.reuse, R199, PT ;  /* 0x000000c70200720c */ /* 0x040fe40003fa6270 */
[C---:B------:R-:W-:Y:S02]  /*118a0*/  ISETP.GE.OR P2, PT, R2.reuse, R203, !P2 ;  /* 0x000000cb0200720c */ /* 0x040fe40005746670 */
[----:B------:R-:W-:Y:S02]  /*118b0*/  ISETP.GE.OR P5, PT, R2, R201, !P5 ;  /* 0x000000c90200720c */ /* 0x000fe40006fa6670 */
[----:B------:R-:W-:Y:S03]  /*118c0*/  FSEL R211, R23, -INF , !P3 ;  /* 0xff80000017d37808 */ /* 0x000fe60005800000 */
[----:B------:R2:W-:Y:S01]  /*118d0*/  MUFU.TANH R13, R58 ;  /* 0x0000003a000d7308 */ /* 0x0005e20000002400 */
[----:B------:R-:W-:Y:S02]  /*118e0*/  FSEL R179, R29, -INF , !P5 ;  /* 0xff8000001db37808 */ /* 0x000fe40006800000 */
[----:B-1----:R-:W-:Y:S02]  /*118f0*/  FSEL R48, R17, -INF , !P2 ;  /* 0xff80000011307808 */ /* 0x002fe40005000000 */
[----:B------:R-:W-:Y:S02]  /*11900*/  ISETP.GE.AND P2, PT, R4, R198, PT ;  /* 0x000000c60400720c */ /* 0x000fe40003f46270 */
[----:B------:R-:W-:Y:S03]  /*11910*/  ISETP.GE.AND P5, PT, R2, R197, PT ;  /* 0x000000c50200720c */ /* 0x000fe60003fa6270 */
[----:B------:R-:W1:Y:S01]  /*11920*/  MUFU.TANH R37, R37 ;  /* 0x0000002500257308 */ /* 0x000e620000002400 */
[----:B------:R-:W-:Y:S02]  /*11930*/  ISETP.GE.OR P2, PT, R4, R203, !P2 ;  /* 0x000000cb0400720c */ /* 0x000fe40005746670 */
[----:B------:R-:W-:Y:S02]  /*11940*/  ISETP.GE.OR P5, PT, R2, R202, !P5 ;  /* 0x000000ca0200720c */ /* 0x000fe40006fa6670 */
[----:B------:R-:W-:Y:S02]  /*11950*/  ISETP.GE.AND P3, PT, R8, R196, PT ;  /* 0x000000c40800720c */ /* 0x000fe40003f66270 */
[----:B---3--:R-:W-:Y:S03]  /*11960*/  FSEL R52, R12, -INF , !P5 ;  /* 0xff8000000c347808 */ /* 0x008fe60006800000 */
[----:B------:R-:W3:Y:S01]  /*11970*/  MUFU.TANH R39, R39 ;  /* 0x0000002700277308 */ /* 0x000ee20000002400 */
[-C--:B------:R-:W-:Y:S02]  /*11980*/  ISETP.GE.AND P5, PT, R4, R197.reuse, PT ;  /* 0x000000c50400720c */ /* 0x080fe40003fa6270 */
[----:B------:R-:W-:Y:S01]  /*11990*/  ISETP.GE.OR P3, PT, R8, R200, !P3 ;  /* 0x000000c80800720c */ /* 0x000fe20005f66670 */
[----:B------:R-:W-:Y:S01]  /*119a0*/  VIADD R8, R0, 0x31 ;  /* 0x0000003100087836 */ /* 0x000fe20000000000 */
[----:B------:R-:W-:Y:S02]  /*119b0*/  ISETP.GE.OR P5, PT, R4, R202, !P5 ;  /* 0x000000ca0400720c */ /* 0x000fe40006fa6670 */
[----:B------:R-:W-:Y:S03]  /*119c0*/  FSEL R171, R171, -INF , !P3 ;  /* 0xff800000abab7808 */ /* 0x000fe60005800000 */
[----:B------:R-:W-:Y:S01]  /*119d0*/  MUFU.TANH R40, R40 ;  /* 0x0000002800287308 */ /* 0x000fe20000002400 */
[----:B------:R-:W-:Y:S02]  /*119e0*/  FSEL R207, R27, -INF , !P6 ;  /* 0xff8000001bcf7808 */ /* 0x000fe40007000000 */
[----:B------:R-:W-:Y:S02]  /*119f0*/  ISETP.GE.AND P6, PT, R2, R196, PT ;  /* 0x000000c40200720c */ /* 0x000fe40003fc6270 */
[----:B------:R-:W-:Y:S02]  /*11a00*/  FSEL R53, R16, -INF , !P1 ;  /* 0xff80000010357808 */ /* 0x000fe40004800000 */
[----:B------:R-:W-:Y:S03]  /*11a10*/  ISETP.GE.OR P6, PT, R2, R200, !P6 ;  /* 0x000000c80200720c */ /* 0x000fe600077c6670 */
[----:B------:R-:W4:Y:S01]  /*11a20*/  MUFU.TANH R41, R41 ;  /* 0x0000002900297308 */ /* 0x000f220000002400 */
[----:B------:R-:W-:Y:S01]  /*11a30*/  VIADD R2, R0, 0x20 ;  /* 0x0000002000027836 */ /* 0x000fe20000000000 */
[----:B------:R-:W-:Y:S02]  /*11a40*/  FSEL R54, R15, -INF , !P0 ;  /* 0xff8000000f367808 */ /* 0x000fe40004000000 */
[----:B------:R-:W-:Y:S02]  /*11a50*/  FSEL R176, R176, -INF , !P6 ;  /* 0xff800000b0b07808 */ /* 0x000fe40007000000 */
[C---:B------:R-:W-:Y:S04]  /*11a60*/  ISETP.GE.AND P3, PT, R2.reuse, R198, PT ;  /* 0x000000c60200720c */ /* 0x040fe80003f66270 */
[----:B------:R1:W-:Y:S01]  /*11a70*/  MUFU.TANH R18, R47 ;  /* 0x0000002f00127308 */ /* 0x0003e20000002400 */
[C---:B------:R-:W-:Y:S02]  /*11a80*/  ISETP.GE.AND P6, PT, R2.reuse, R197, PT ;  /* 0x000000c50200720c */ /* 0x040fe40003fc6270 */
[C---:B------:R-:W-:Y:S02]  /*11a90*/  ISETP.GE.OR P3, PT, R2.reuse, R203, !P3 ;  /* 0x000000cb0200720c */ /* 0x040fe40005f66670 */
[----:B------:R-:W-:Y:S02]  /*11aa0*/  ISETP.GE.OR P6, PT, R2, R202, !P6 ;  /* 0x000000ca0200720c */ /* 0x000fe400077c6670 */
[----:B--2---:R-:W-:Y:S03]  /*11ab0*/  FSEL R58, R36, -INF , !P3 ;  /* 0xff800000243a7808 */ /* 0x004fe60005800000 */
[----:B------:R3:W-:Y:S01]  /*11ac0*/  MUFU.TANH R11, R51 ;  /* 0x00000033000b7308 */ /* 0x0007e20000002400 */
[-C--:B------:R-:W-:Y:S02]  /*11ad0*/  ISETP.GE.AND P3, PT, R4, R199.reuse, PT ;  /* 0x000000c70400720c */ /* 0x080fe40003f66270 */
[----:B------:R-:W-:Y:S02]  /*11ae0*/  ISETP.GE.AND P1, PT, R2, R199, PT ;  /* 0x000000c70200720c */ /* 0x000fe40003f26270 */
[-C--:B------:R-:W-:Y:S02]  /*11af0*/  ISETP.GE.OR P3, PT, R4, R201.reuse, !P3 ;  /* 0x000000c90400720c */ /* 0x080fe40005f66670 */
[C---:B------:R-:W-:Y:S03]  /*11b00*/  ISETP.GE.AND P0, PT, R2.reuse, R196, PT ;  /* 0x000000c40200720c */ /* 0x040fe60003f06270 */
[----:B------:R4:W-:Y:S01]  /*11b10*/  MUFU.TANH R32, R55 ;  /* 0x0000003700207308 */ /* 0x0009e20000002400 */
[C---:B------:R-:W-:Y:S02]  /*11b20*/  ISETP.GE.OR P1, PT, R2.reuse, R201, !P1 ;  /* 0x000000c90200720c */ /* 0x040fe40004f26670 */
[----:B------:R-:W-:Y:S01]  /*11b30*/  ISETP.GE.OR P0, PT, R2, R200, !P0 ;  /* 0x000000c80200720c */ /* 0x000fe20004706670 */
[----:B------:R-:W-:Y:S01]  /*11b40*/  VIADD R2, R0, 0x28 ;  /* 0x0000002800027836 */ /* 0x000fe20000000000 */
[----:B-1----:R-:W-:Y:S05]  /*11b50*/  FSEL R47, R37, -INF , !P2 ;  /* 0xff800000252f7808 */ /* 0x002fea0005000000 */
[----:B------:R1:W-:Y:S01]  /*11b60*/  MUFU.TANH R10, R56 ;  /* 0x00000038000a7308 */ /* 0x0003e20000002400 */
[----:B---3--:R-:W-:Y:S02]  /*11b70*/  FSEL R51, R39, -INF , !P5 ;  /* 0xff80000027337808 */ /* 0x008fe40006800000 */
[C---:B------:R-:W-:Y:S02]  /*11b80*/  ISETP.GE.AND P2, PT, R2.reuse, R199, PT ;  /* 0x000000c70200720c */ /* 0x040fe40003f46270 */
[C---:B------:R-:W-:Y:S02]  /*11b90*/  ISETP.GE.AND P5, PT, R2.reuse, R196, PT ;  /* 0x000000c40200720c */ /* 0x040fe40003fa6270 */
[C---:B------:R-:W-:Y:S03]  /*11ba0*/  ISETP.GE.OR P2, PT, R2.reuse, R201, !P2 ;  /* 0x000000c90200720c */ /* 0x040fe60005746670 */
[----:B------:R2:W-:Y:S01]  /*11bb0*/  MUFU.TANH R21, R69 ;  /* 0x0000004500157308 */ /* 0x0005e20000002400 */
[----:B----4-:R-:W-:Y:S02]  /*11bc0*/  FSEL R55, R41, -INF , !P3 ;  /* 0xff80000029377808 */ /* 0x010fe40005800000 */
[C---:B------:R-:W-:Y:S02]  /*11bd0*/  ISETP.GE.AND P3, PT, R2.reuse, R197, PT ;  /* 0x000000c50200720c */ /* 0x040fe40003f66270 */
[C---:B------:R-:W-:Y:S02]  /*11be0*/  ISETP.GE.OR P5, PT, R2.reuse, R200, !P5 ;  /* 0x000000c80200720c */ /* 0x040fe40006fa6670 */
[----:B------:R-:W-:Y:S03]  /*11bf0*/  ISETP.GE.OR P3, PT, R2, R202, !P3 ;  /* 0x000000ca0200720c */ /* 0x000fe60005f66670 */
[----:B------:R-:W3:Y:S01]  /*11c00*/  MUFU.TANH R42, R42 ;  /* 0x0000002a002a7308 */ /* 0x000ee20000002400 */
[----:B-1----:R-:W-:Y:S02]  /*11c10*/  FSEL R56, R40, -INF , !P1 ;  /* 0xff80000028387808 */ /* 0x002fe40004800000 */
[C---:B------:R-:W-:Y:S04]  /*11c20*/  ISETP.GE.AND P1, PT, R2.reuse, R198, PT ;  /* 0x000000c60200720c */ /* 0x040fe80003f26270 */
[----:B------:R-:W-:Y:S03]  /*11c30*/  ISETP.GE.OR P1, PT, R2, R203, !P1 ;  /* 0x000000cb0200720c */ /* 0x000fe60004f26670 */
[----:B------:R3:W1:Y:S01]  /*11c40*/  MUFU.TANH R33, R50 ;  /* 0x0000003200217308 */ /* 0x0006620000002400 */
[----:B--2---:R-:W-:Y:S01]  /*11c50*/  FSEL R69, R9, -INF , !P6 ;  /* 0xff80000009457808 */ /* 0x004fe20007000000 */
[----:B------:R-:W-:Y:S01]  /*11c60*/  VIADD R2, R0, 0x29 ;  /* 0x0000002900027836 */ /* 0x000fe20000000000 */
[C---:B------:R-:W-:Y:S02]  /*11c70*/  ISETP.GE.AND P6, PT, R4.reuse, R196, PT ;  /* 0x000000c40400720c */ /* 0x040fe40003fc6270 */
[----:B------:R-:W-:Y:S02]  /*11c80*/  FSEL R31, R31, -INF , !P1 ;  /* 0xff8000001f1f7808 */ /* 0x000fe40004800000 */
[----:B------:R-:W-:Y:S03]  /*11c90*/  ISETP.GE.OR P6, PT, R4, R200, !P6 ;  /* 0x000000c80400720c */ /* 0x000fe600077c6670 */
[----:B------:R-:W2:Y:S01]  /*11ca0*/  MUFU.TANH R43, R43 ;  /* 0x0000002b002b7308 */ /* 0x000ea20000002400 */
[----:B------:R-:W4:Y:S09]  /*11cb0*/  LDSM.16.M88.4 R4, [R191] ;  /* 0x00000000bf04783b */ /* 0x000f320000000200 */
[----:B------:R-:W-:Y:S01]  /*11cc0*/  MUFU.TANH R62, R62 ;  /* 0x0000003e003e7308 */ /* 0x000fe20000002400 */
[----:B---3--:R-:W-:Y:S02]  /*11cd0*/  FSEL R50, R42, -INF , !P0 ;  /* 0xff8000002a327808 */ /* 0x008fe40004000000 */
[C---:B------:R-:W-:Y:S02]  /*11ce0*/  ISETP.GE.AND P0, PT, R2.reuse, R199, PT ;  /* 0x000000c70200720c */ /* 0x040fe40003f06270 */
[----:B-1----:R-:W-:Y:S02]  /*11cf0*/  FSEL R33, R33, -INF , !P3 ;  /* 0xff80000021217808 */ /* 0x002fe40005800000 */
[----:B------:R-:W-:Y:S03]  /*11d00*/  ISETP.GE.OR P0, PT, R2, R201, !P0 ;  /* 0x000000c90200720c */ /* 0x000fe60004706670 */
[----:B------:R-:W-:Y:S10]  /*11d10*/  MUFU.TANH R63, R63 ;  /* 0x0000003f003f7308 */ /* 0x000ff40000002400 */
[----:B------:R-:W-:Y:S10]  /*11d20*/  MUFU.TANH R64, R64 ;  /* 0x0000004000407308 */ /* 0x000ff40000002400 */
[----:B------:R-:W-:Y:S10]  /*11d30*/  MUFU.TANH R66, R66 ;  /* 0x0000004200427308 */ /* 0x000ff40000002400 */
[----:B------:R-:W-:Y:S01]  /*11d40*/  MUFU.TANH R74, R74 ;  /* 0x0000004a004a7308 */ /* 0x000fe20000002400 */
[-C--:B----4-:R-:W-:Y:S06]  /*11d50*/  HMMA.16816.F32.BF16 R84, R172, R4.reuse, R84 ;  /* 0x00000004ac54723c */ /* 0x090fec0000041854 */
[C---:B------:R-:W-:Y:S03]  /*11d60*/  HMMA.16816.F32.BF16 R88, R180.reuse, R4, R88 ;  /* 0x00000004b458723c */ /* 0x040fe60000041858 */
[----:B------:R-:W-:Y:S03]  /*11d70*/  MUFU.TANH R75, R75 ;  /* 0x0000004b004b7308 */ /* 0x000fe60000002400 */
        /* <DEDUP_REMOVED lines=8> */
[----:B------:R-:W-:Y:S01]  /*11e00*/  FMUL.FTZ R87, R87, UR10 ;  /* 0x0000000a57577c20 */ /* 0x000fe20008410000 */
[----:B------:R-:W-:Y:S03]  /*11e10*/  FMUL.FTZ R88, R88, UR10 ;  /* 0x0000000a58587c20 */ /* 0x000fe60008410000 */
[----:B------:R2:W-:Y:S01]  /*11e20*/  MUFU.TANH R14, R49 ;  /* 0x00000031000e7308 */ /* 0x0005e20000002400 */
[----:B------:R-:W-:Y:S01]  /*11e30*/  FMUL.FTZ R89, R89, UR10 ;  /* 0x0000000a59597c20 */ /* 0x000fe20008410000 */
[----:B------:R-:W-:Y:S01]  /*11e40*/  FMUL.FTZ R91, R91, UR10 ;  /* 0x0000000a5b5b7c20 */ /* 0x000fe20008410000 */
[----:B------:R-:W-:Y:S01]  /*11e50*/  FMUL.FTZ R90, R90, UR10 ;  /* 0x0000000a5a5a7c20 */ /* 0x000fe20008410000 */
[----:B------:R-:W-:Y:S01]  /*11e60*/  FMUL.FTZ R94, R94, UR10 ;  /* 0x0000000a5e5e7c20 */ /* 0x000fe20008410000 */
[----:B------:R-:W-:Y:S01]  /*11e70*/  FMUL.FTZ R95, R95, UR10 ;  /* 0x0000000a5f5f7c20 */ /* 0x000fe20008410000 */
[----:B------:R-:W-:Y:S04]  /*11e80*/  FMUL.FTZ R92, R92, UR10 ;  /* 0x0000000a5c5c7c20 */ /* 0x000fe80008410000 */
[----:B------:R-:W1:Y:S01]  /*11e90*/  MUFU.TANH R45, R45 ;  /* 0x0000002d002d7308 */ /* 0x000e620000002400 */
[----:B------:R-:W-:Y:S01]  /*11ea0*/  FMUL.FTZ R93, R93, UR10 ;  /* 0x0000000a5d5d7c20 */ /* 0x000fe20008410000 */
[----:B------:R-:W-:Y:S01]  /*11eb0*/  FMUL.FTZ R96, R96, UR10 ;  /* 0x0000000a60607c20 */ /* 0x000fe20008410000 */
[----:B------:R-:W-:Y:S01]  /*11ec0*/  FMUL.FTZ R98, R98, UR10 ;  /* 0x0000000a62627c20 */ /* 0x000fe20008410000 */
[----:B------:R-:W-:Y:S01]  /*11ed0*/  FMUL.FTZ R97, R97, UR10 ;  /* 0x0000000a61617c20 */ /* 0x000fe20008410000 */
[----:B------:R-:W-:Y:S05]  /*11ee0*/  FMUL.FTZ R99, R99, UR10 ;  /* 0x0000000a63637c20 */ /* 0x000fea0008410000 */
[----:B------:R-:W-:Y:S01]  /*11ef0*/  MUFU.TANH R57, R57 ;  /* 0x0000003900397308 */ /* 0x000fe20000002400 */
[----:B--2---:R-:W-:Y:S02]  /*11f00*/  FSEL R49, R43, -INF , !P6 ;  /* 0xff8000002b317808 */ /* 0x004fe40007000000 */
[C---:B------:R-:W-:Y:S04]  /*11f10*/  ISETP.GE.AND P6, PT, R2.reuse, R196, PT ;  /* 0x000000c40200720c */ /* 0x040fe80003fc6270 */
[C---:B------:R-:W-:Y:S03]  /*11f20*/  ISETP.GE.OR P6, PT, R2.reuse, R200, !P6 ;  /* 0x000000c80200720c */ /* 0x040fe600077c6670 */
[----:B------:R-:W-:Y:S01]  /*11f30*/  MUFU.TANH R59, R59 ;  /* 0x0000003b003b7308 */ /* 0x000fe20000002400 */
[----:B-1----:R-:W-:Y:S02]  /*11f40*/  FSEL R45, R45, -INF , !P0 ;  /* 0xff8000002d2d7808 */ /* 0x002fe40004000000 */
[-C--:B------:R-:W-:Y:S02]  /*11f50*/  ISETP.GE.AND P0, PT, R2, R197.reuse, PT ;  /* 0x000000c50200720c */ /* 0x080fe40003f06270 */
[----:B------:R-:W-:Y:S02]  /*11f60*/  FSEL R37, R18, -INF , !P6 ;  /* 0xff80000012257808 */ /* 0x000fe40007000000 */
[-C--:B------:R-:W-:Y:S03]  /*11f70*/  ISETP.GE.OR P0, PT, R2, R202.reuse, !P0 ;  /* 0x000000ca0200720c */ /* 0x080fe60004706670 */
[----:B------:R-:W-:Y:S01]  /*11f80*/  MUFU.TANH R70, R70 ;  /* 0x0000004600467308 */ /* 0x000fe20000002400 */
[----:B------:R-:W-:Y:S02]  /*11f90*/  FSEL R29, R11, -INF , !P0 ;  /* 0xff8000000b1d7808 */ /* 0x000fe40004000000 */
[C---:B------:R-:W-:Y:S07]  /*11fa0*/  ISETP.GE.AND P0, PT, R8.reuse, R197, PT ;  /* 0x000000c50800720c */ /* 0x040fee0003f06270 */
[----:B------:R-:W1:Y:S01]  /*11fb0*/  MUFU.TANH R44, R44 ;  /* 0x0000002c002c7308 */ /* 0x000e620000002400 */
[----:B------:R-:W-:Y:S04]  /*11fc0*/  ISETP.GE.OR P0, PT, R8, R202, !P0 ;  /* 0x000000ca0800720c */ /* 0x000fe80004706670 */
[----:B------:R-:W-:Y:S05]  /*11fd0*/  FSEL R32, R32, -INF , !P0 ;  /* 0xff80000020207808 */ /* 0x000fea0004000000 */
[----:B------:R1:W2:Y:S10]  /*11fe0*/  MUFU.TANH R19, R46 ;  /* 0x0000002e00137308 */ /* 0x0002b40000002400 */
[----:B------:R-:W3:Y:S10]  /*11ff0*/  MUFU.TANH R60, R60 ;  /* 0x0000003c003c7308 */ /* 0x000ef40000002400 */
[----:B------:R-:W4:Y:S01]  /*12000*/  MUFU.TANH R61, R61 ;  /* 0x0000003d003d7308 */ /* 0x000f220000002400 */
[----:B-1----:R-:W-:Y:S02]  /*12010*/  FSEL R46, R44, -INF , !P2 ;  /* 0xff8000002c2e7808 */ /* 0x002fe40005000000 */
[CC--:B------:R-:W-:Y:S02]  /*12020*/  ISETP.GE.AND P2, PT, R2.reuse, R198.reuse, PT ;  /* 0x000000c60200720c */ /* 0x0c0fe40003f46270 */
[----:B--2---:R-:W-:Y:S02]  /*12030*/  FSEL R44, R19, -INF , !P5 ;  /* 0xff800000132c7808 */ /* 0x004fe40006800000 */
[----:B------:R-:W-:Y:S01]  /*12040*/  ISETP.GE.OR P2, PT, R2, R203, !P2 ;  /* 0x000000cb0200720c */ /* 0x000fe20005746670 */
[----:B------:R-:W-:Y:S02]  /*12050*/  VIADD R2, R0, 0x30 ;  /* 0x0000003000027836 */ /* 0x000fe40000000000 */
[----:B------:R-:W1:Y:S01]  /*12060*/  MUFU.TANH R22, R65 ;  /* 0x0000004100167308 */ /* 0x000e620000002400 */
[----:B------:R-:W-:Y:S02]  /*12070*/  FSEL R28, R14, -INF , !P2 ;  /* 0xff8000000e1c7808 */ /* 0x000fe40005000000 */
[C---:B------:R-:W-:Y:S02]  /*12080*/  ISETP.GE.AND P5, PT, R2.reuse, R198, PT ;  /* 0x000000c60200720c */ /* 0x040fe40003fa6270 */
[C---:B------:R-:W-:Y:S02]  /*12090*/  ISETP.GE.AND P6, PT, R2.reuse, R197, PT ;  /* 0x000000c50200720c */ /* 0x040fe40003fc6270 */
[C---:B------:R-:W-:Y:S03]  /*120a0*/  ISETP.GE.OR P5, PT, R2.reuse, R203, !P5 ;  /* 0x000000cb0200720c */ /* 0x040fe60006fa6670 */
[----:B------:R-:W2:Y:S01]  /*120b0*/  MUFU.TANH R67, R67 ;  /* 0x0000004300437308 */ /* 0x000ea20000002400 */
[CC--:B------:R-:W-:Y:S02]  /*120c0*/  ISETP.GE.AND P1, PT, R2.reuse, R199.reuse, PT ;  /* 0x000000c70200720c */ /* 0x0c0fe40003f26270 */
[----:B------:R-:W-:Y:S02]  /*120d0*/  ISETP.GE.AND P3, PT, R2, R196, PT ;  /* 0x000000c40200720c */ /* 0x000fe40003f66270 */
[----:B------:R-:W-:Y:S02]  /*120e0*/  FSEL R34, R34, -INF , !P5 ;  /* 0xff80000022227808 */ /* 0x000fe40006800000 */
[C---:B------:R-:W-:Y:S03]  /*120f0*/  ISETP.GE.AND P2, PT, R8.reuse, R198, PT ;  /* 0x000000c60800720c */ /* 0x040fe60003f46270 */
[----:B------:R-:W5:Y:S01]  /*12100*/  MUFU.TANH R68, R68 ;  /* 0x0000004400447308 */ /* 0x000f620000002400 */
[----:B------:R-:W-:Y:S02]  /*12110*/  ISETP.GE.AND P5, PT, R8, R199, PT ;  /* 0x000000c70800720c */ /* 0x000fe40003fa6270 */
[C---:B------:R-:W-:Y:S02]  /*12120*/  ISETP.GE.OR P6, PT, R2.reuse, R202, !P6 ;  /* 0x000000ca0200720c */ /* 0x040fe400077c6670 */
[C---:B------:R-:W-:Y:S02]  /*12130*/  ISETP.GE.OR P1, PT, R2.reuse, R201, !P1 ;  /* 0x000000c90200720c */ /* 0x040fe40004f26670 */
[----:B------:R-:W-:Y:S01]  /*12140*/  ISETP.GE.OR P3, PT, R2, R200, !P3 ;  /* 0x000000c80200720c */ /* 0x000fe20005f66670 */
[----:B------:R-:W-:Y:S01]  /*12150*/  VIADD R2, R0, 0x38 ;  /* 0x0000003800027836 */ /* 0x000fe20000000000 */
[C---:B------:R-:W-:Y:S01]  /*12160*/  ISETP.GE.OR P2, PT, R8.reuse, R203, !P2 ;  /* 0x000000cb0800720c */ /* 0x040fe20005746670 */
[----:B------:R-:W5:Y:S01]  /*12170*/  MUFU.TANH R71, R71 ;  /* 0x0000004700477308 */ /* 0x000f620000002400 */
[----:B------:R-:W-:Y:S02]  /*12180*/  ISETP.GE.OR P5, PT, R8, R201, !P5 ;  /* 0x000000c90800720c */ /* 0x000fe40006fa6670 */
[----:B------:R-:W-:Y:S02]  /*12190*/  FSEL R30, R30, -INF , !P2 ;  /* 0xff8000001e1e7808 */ /* 0x000fe40005000000 */
[----:B------:R-:W-:Y:S02]  /*121a0*/  FSEL R36, R10, -INF , !P1 ;  /* 0xff8000000a247808 */ /* 0x000fe40004800000 */
[----:B------:R-:W-:Y:S03]  /*121b0*/  FSEL R57, R57, -INF , !P5 ;  /* 0xff80000039397808 */ /* 0x000fe60006800000 */
[----:B------:R-:W5:Y:S01]  /*121c0*/  MUFU.TANH R72, R72 ;  /* 0x0000004800487308 */ /* 0x000f620000002400 */
[----:B------:R-:W-:Y:S02]  /*121d0*/  FSEL R35, R35, -INF , !P6 ;  /* 0xff80000023237808 */ /* 0x000fe40007000000 */
[C---:B------:R-:W-:Y:S02]  /*121e0*/  ISETP.GE.AND P2, PT, R2.reuse, R199, PT ;  /* 0x000000c70200720c */ /* 0x040fe40003f46270 */
[C---:B------:R-:W-:Y:S02]  /*121f0*/  ISETP.GE.AND P0, PT, R2.reuse, R196, PT ;  /* 0x000000c40200720c */ /* 0x040fe40003f06270 */
[C---:B------:R-:W-:Y:S03]  /*12200*/  ISETP.GE.AND P1, PT, R2.reuse, R198, PT ;  /* 0x000000c60200720c */ /* 0x040fe60003f26270 */
[----:B------:R-:W5:Y:S01]  /*12210*/  MUFU.TANH R73, R73 ;  /* 0x0000004900497308 */ /* 0x000f620000002400 */
[----:B------:R-:W-:Y:S02]  /*12220*/  ISETP.GE.AND P5, PT, R2, R197, PT ;  /* 0x000000c50200720c */ /* 0x000fe40003fa6270 */
[----:B------:R-:W-:Y:S02]  /*12230*/  ISETP.GE.AND P6, PT, R8, R196, PT ;  /* 0x000000c40800720c */ /* 0x000fe40003fc6270 */
[C---:B------:R-:W-:Y:S02]  /*12240*/  ISETP.GE.OR P2, PT, R2.reuse, R201, !P2 ;  /* 0x000000c90200720c */ /* 0x040fe40005746670 */
[C---:B------:R-:W-:Y:S03]  /*12250*/  ISETP.GE.OR P0, PT, R2.reuse, R200, !P0 ;  /* 0x000000c80200720c */ /* 0x040fe60004706670 */
[----:B------:R-:W5:Y:S01]  /*12260*/  MUFU.TANH R78, R78 ;  /* 0x0000004e004e7308 */ /* 0x000f620000002400 */
[C---:B------:R-:W-:Y:S02]  /*12270*/  ISETP.GE.OR P1, PT, R2.reuse, R203, !P1 ;  /* 0x000000cb0200720c */ /* 0x040fe40004f26670 */
[----:B------:R-:W-:Y:S01]  /*12280*/  ISETP.GE.OR P5, PT, R2, R202, !P5 ;  /* 0x000000ca0200720c */ /* 0x000fe20006fa6670 */
[----:B------:R-:W-:Y:S01]  /*12290*/  VIADD R2, R0, 0x39 ;  /* 0x0000003900027836 */ /* 0x000fe20000000000 */
[----:B------:R-:W-:Y:S01]  /*122a0*/  ISETP.GE.OR P6, PT, R8, R200, !P6 ;  /* 0x000000c80800720c */ /* 0x000fe200077c6670 */
[----:B------:R-:W-:Y:S01]  /*122b0*/  VIADD R8, R0, 0x49 ;  /* 0x0000004900087836 */ /* 0x000fe20000000000 */
[----:B------:R-:W-:Y:S03]  /*122c0*/  FSEL R62, R62, -INF , !P0 ;  /* 0xff8000003e3e7808 */ /* 0x000fe60004000000 */
[----:B------:R-:W5:Y:S01]  /*122d0*/  MUFU.TANH R79, R79 ;  /* 0x0000004f004f7308 */ /* 0x000f620000002400 */
[----:B------:R-:W-:Y:S02]  /*122e0*/  FSEL R59, R59, -INF , !P6 ;  /* 0xff8000003b3b7808 */ /* 0x000fe40007000000 */
[----:B------:R-:W-:Y:S02]  /*122f0*/  ISETP.GE.AND P6, PT, R2, R196, PT ;  /* 0x000000c40200720c */ /* 0x000fe40003fc6270 */
[----:B------:R-:W-:Y:S02]  /*12300*/  FSEL R26, R64, -INF , !P1 ;  /* 0xff800000401a7808 */ /* 0x000fe40004800000 */
[----:B------:R-:W-:Y:S03]  /*12310*/  ISETP.GE.OR P6, PT, R2, R200, !P6 ;  /* 0x000000c80200720c */ /* 0x000fe600077c6670 */
[----:B------:R-:W5:Y:S01]  /*12320*/  MUFU.TANH R80, R80 ;  /* 0x0000005000507308 */ /* 0x000f620000002400 */
[----:B------:R-:W-:Y:S02]  /*12330*/  FSEL R25, R66, -INF , !P5 ;  /* 0xff80000042197808 */ /* 0x000fe40006800000 */
[----:B------:R-:W-:Y:S02]  /*12340*/  FSEL R63, R63, -INF , !P6 ;  /* 0xff8000003f3f7808 */ /* 0x000fe40007000000 */
[C---:B------:R-:W-:Y:S02]  /*12350*/  ISETP.GE.AND P0, PT, R4.reuse, R198, PT ;  /* 0x000000c60400720c */ /* 0x040fe40003f06270 */
[C---:B------:R-:W-:Y:S03]  /*12360*/  ISETP.GE.AND P6, PT, R4.reuse, R197, PT ;  /* 0x000000c50400720c */ /* 0x040fe60003fc6270 */
[----:B------:R-:W5:Y:S01]  /*12370*/  MUFU.TANH R82, R82 ;  /* 0x0000005200527308 */ /* 0x000f620000002400 */
[CC--:B------:R-:W-:Y:S02]  /*12380*/  ISETP.GE.AND P1, PT, R4.reuse, R199.reuse, PT ;  /* 0x000000c70400720c */ /* 0x0c0fe40003f26270 */
[----:B------:R-:W-:Y:S02]  /*12390*/  ISETP.GE.AND P5, PT, R4, R196, PT ;  /* 0x000000c40400720c */ /* 0x000fe40003fa6270 */
[----:B------:R-:W-:Y:S02]  /*123a0*/  FSEL R27, R13, -INF , !P3 ;  /* 0xff8000000d1b7808 */ /* 0x000fe40005800000 */
[----:B------:R-:W-:Y:S03]  /*123b0*/  ISETP.GE.AND P3, PT, R2, R199, PT ;  /* 0x000000c70200720c */ /* 0x000fe60003f66270 */
[----:B------:R-:W5:Y:S01]  /*123c0*/  MUFU.TANH R81, R81 ;  /* 0x0000005100517308 */ /* 0x000f620000002400 */
[C---:B------:R-:W-:Y:S02]  /*123d0*/  ISETP.GE.OR P0, PT, R4.reuse, R203, !P0 ;  /* 0x000000cb0400720c */ /* 0x040fe40004706670 */
[C---:B------:R-:W-:Y:S02]  /*123e0*/  ISETP.GE.OR P6, PT, R4.reuse, R202, !P6 ;  /* 0x000000ca0400720c */ /* 0x040fe400077c6670 */
[CC--:B------:R-:W-:Y:S02]  /*123f0*/  ISETP.GE.OR P1, PT, R4.reuse, R201.reuse, !P1 ;  /* 0x000000c90400720c */ /* 0x0c0fe40004f26670 */
[----:B------:R-:W-:Y:S03]  /*12400*/  ISETP.GE.OR P5, PT, R4, R200, !P5 ;  /* 0x000000c80400720c */ /* 0x000fe60006fa6670 */
[----:B------:R-:W5:Y:S01]  /*12410*/  MUFU.TANH R83, R83 ;  /* 0x0000005300537308 */ /* 0x000f620000002400 */
[----:B------:R-:W-:Y:S01]  /*12420*/  ISETP.GE.OR P3, PT, R2, R201, !P3 ;  /* 0x000000c90200720c */ /* 0x000fe20005f66670 */
[----:B------:R-:W5:Y:S01]  /*12430*/  LDSM.16.M88.4 R4, [R190] ;  /* 0x00000000be04783b */ /* 0x000f620000000200 */
[----:B---3--:R-:W-:Y:S02]  /*12440*/  FSEL R60, R60, -INF , !P2 ;  /* 0xff8000003c3c7808 */ /* 0x008fe40005000000 */
[----:B----4-:R-:W-:Y:S02]  /*12450*/  FSEL R61, R61, -INF , !P3 ;  /* 0xff8000003d3d7808 */ /* 0x010fe40005800000 */
[C---:B------:R-:W-:Y:S03]  /*12460*/  ISETP.GE.AND P2, PT, R2.reuse, R198, PT ;  /* 0x000000c60200720c */ /* 0x040fe60003f46270 */
[----:B------:R-:W3:Y:S01]  /*12470*/  MUFU.TANH R84, R84 ;  /* 0x0000005400547308 */ /* 0x000ee20000002400 */
[C---:B------:R-:W-:Y:S02]  /*12480*/  ISETP.GE.AND P3, PT, R2.reuse, R197, PT ;  /* 0x000000c50200720c */ /* 0x040fe40003f66270 */
[C---:B------:R-:W-:Y:S02]  /*12490*/  ISETP.GE.OR P2, PT, R2.reuse, R203, !P2 ;  /* 0x000000cb0200720c */ /* 0x040fe40005746670 */
[----:B------:R-:W-:Y:S01]  /*124a0*/  ISETP.GE.OR P3, PT, R2, R202, !P3 ;  /* 0x000000ca0200720c */ /* 0x000fe20005f66670 */
[----:B------:R-:W-:Y:S01]  /*124b0*/  VIADD R2, R0, 0x41 ;  /* 0x0000004100027836 */ /* 0x000fe20000000000 */
[----:B-1----:R-:W-:Y:S03]  /*124c0*/  FSEL R22, R22, -INF , !P2 ;  /* 0xff80000016167808 */ /* 0x002fe60005000000 */
[----:B------:R-:W1:Y:S01]  /*124d0*/  MUFU.TANH R86, R86 ;  /* 0x0000005600567308 */ /* 0x000e620000002400 */
[----:B--2---:R-:W-:Y:S02]  /*124e0*/  FSEL R23, R67, -INF , !P3 ;  /* 0xff80000043177808 */ /* 0x004fe40005800000 */
[----:B-----5:R-:W-:Y:S02]  /*124f0*/  FSEL R24, R68, -INF , !P0 ;  /* 0xff80000044187808 */ /* 0x020fe40004000000 */
[----:B------:R-:W-:Y:S02]  /*12500*/  FSEL R70, R70, -INF , !P6 ;  /* 0xff80000046467808 */ /* 0x000fe40007000000 */
[C---:B------:R-:W-:Y:S03]  /*12510*/  ISETP.GE.AND P2, PT, R2.reuse, R198, PT ;  /* 0x000000c60200720c */ /* 0x040fe60003f46270 */
[----:B------:R-:W2:Y:S01]  /*12520*/  MUFU.TANH R85, R85 ;  /* 0x0000005500557308 */ /* 0x000ea20000002400 */
[C---:B------:R-:W-:Y:S02]  /*12530*/  ISETP.GE.AND P3, PT, R2.reuse, R197, PT ;  /* 0x000000c50200720c */ /* 0x040fe40003f66270 */
[C---:B------:R-:W-:Y:S02]  /*12540*/  ISETP.GE.AND P0, PT, R2.reuse, R199, PT ;  /* 0x000000c70200720c */ /* 0x040fe40003f06270 */
[C---:B------:R-:W-:Y:S02]  /*12550*/  ISETP.GE.AND P6, PT, R2.reuse, R196, PT ;  /* 0x000000c40200720c */ /* 0x040fe40003fc6270 */
[C---:B------:R-:W-:Y:S03]  /*12560*/  ISETP.GE.OR P2, PT, R2.reuse, R203, !P2 ;  /* 0x000000cb0200720c */ /* 0x040fe60005746670 */
[----:B------:R-:W4:Y:S01]  /*12570*/  MUFU.TANH R87, R87 ;  /* 0x0000005700577308 */ /* 0x000f220000002400 */
[C---:B------:R-:W-:Y:S02]  /*12580*/  ISETP.GE.OR P3, PT, R2.reuse, R202, !P3 ;  /* 0x000000ca0200720c */ /* 0x040fe40005f66670 */
[C---:B------:R-:W-:Y:S02]  /*12590*/  ISETP.GE.OR P0, PT, R2.reuse, R201, !P0 ;  /* 0x000000c90200720c */ /* 0x040fe40004706670 */
[----:B------:R-:W-:Y:S01]  /*125a0*/  ISETP.GE.OR P6, PT, R2, R200, !P6 ;  /* 0x000000c80200720c */ /* 0x000fe200077c6670 */
[----:B------:R-:W-:Y:S01]  /*125b0*/  VIADD R2, R0, 0x48 ;  /* 0x0000004800027836 */ /* 0x000fe20000000000 */
[----:B------:R-:W-:Y:S03]  /*125c0*/  FSEL R21, R21, -INF , !P2 ;  /* 0xff80000015157808 */ /* 0x000fe60005000000 */
[----:B------:R-:W5:Y:S01]  /*125d0*/  MUFU.TANH R88, R88 ;  /* 0x0000005800587308 */ /* 0x000f620000002400 */
[----:B------:R-:W-:Y:S01]  /*125e0*/  FSEL R74, R74, -INF , !P5 ;  /* 0xff8000004a4a7808 */ /* 0x000fe20006800000 */
[-C--:B------:R-:W-:Y:S03]  /*125f0*/  HMMA.16816.F32.BF16 R100, R172, R4.reuse, R100 ;  /* 0x00000004ac64723c */ /* 0x080fe60000041864 */
[-C--:B------:R-:W-:Y:S02]  /*12600*/  ISETP.GE.AND P2, PT, R2, R199.reuse, PT ;  /* 0x000000c70200720c */ /* 0x080fe40003f46270 */
[----:B------:R-:W-:Y:S03]  /*12610*/  ISETP.GE.AND P5, PT, R8, R199, PT ;  /* 0x000000c70800720c */ /* 0x000fe60003fa6270 */
[----:B------:R-:W5:Y:S01]  /*12620*/  MUFU.TANH R89, R89 ;  /* 0x0000005900597308 */ /* 0x000f620000002400 */
[-C--:B------:R-:W-:Y:S01]  /*12630*/  ISETP.GE.OR P2, PT, R2, R201.reuse, !P2 ;  /* 0x000000c90200720c */ /* 0x080fe20005746670 */
[C---:B------:R-:W-:Y:S04]  /*12640*/  HMMA.16816.F32.BF16 R104, R180.reuse, R4, R104 ;  /* 0x00000004b468723c */ /* 0x040fe80000041868 */
[----:B------:R-:W-:Y:S02]  /*12650*/  ISETP.GE.OR P5, PT, R8, R201, !P5 ;  /* 0x000000c90800720c */ /* 0x000fe40006fa6670 */
[----:B------:R-:W-:Y:S01]  /*12660*/  FSEL R75, R75, -INF , !P6 ;  /* 0xff8000004b4b7808 */ /* 0x000fe20007000000 */
[----:B------:R-:W-:Y:S01]  /*12670*/  VIADD R4, R0, 0x59 ;  /* 0x0000005900047836 */ /* 0x000fe20000000000 */
[----:B------:R-:W-:Y:S01]  /*12680*/  FSEL R76, R76, -INF , !P2 ;  /* 0xff8000004c4c7808 */ /* 0x000fe20005000000 */
[----:B------:R-:W5:Y:S01]  /*12690*/  MUFU.TANH R91, R91 ;  /* 0x0000005b005b7308 */ /* 0x000f620000002400 */
[C---:B------:R-:W-:Y:S01]  /*126a0*/  ISETP.GE.AND P6, PT, R8.reuse, R196, PT ;  /* 0x000000c40800720c */ /* 0x040fe20003fc6270 */
[-C--:B------:R-:W-:Y:S03]  /*126b0*/  HMMA.16816.F32.BF16 R108, R180, R6.reuse, R108 ;  /* 0x00000006b46c723c */ /* 0x080fe6000004186c */
[----:B------:R-:W-:Y:S02]  /*126c0*/  FSEL R77, R77, -INF , !P5 ;  /* 0xff8000004d4d7808 */ /* 0x000fe40006800000 */
[C---:B------:R-:W-:Y:S03]  /*126d0*/  ISETP.GE.AND P2, PT, R8.reuse, R198, PT ;  /* 0x000000c60800720c */ /* 0x040fe60003f46270 */
[----:B------:R-:W5:Y:S01]  /*126e0*/  MUFU.TANH R90, R90 ;  /* 0x0000005a005a7308 */ /* 0x000f620000002400 */
[----:B------:R-:W-:Y:S02]  /*126f0*/  ISETP.GE.AND P5, PT, R8, R197, PT ;  /* 0x000000c50800720c */ /* 0x000fe40003fa6270 */
[----:B------:R-:W-:Y:S01]  /*12700*/  FMUL.FTZ R100, R100, UR10 ;  /* 0x0000000a64647c20 */ /* 0x000fe20008410000 */
[C---:B------:R-:W-:Y:S01]  /*12710*/  ISETP.GE.OR P6, PT, R8.reuse, R200, !P6 ;  /* 0x000000c80800720c */ /* 0x040fe200077c6670 */
[C---:B------:R-:W-:Y:S04]  /*12720*/  HMMA.16816.F32.BF16 R112, R172.reuse, R6, R112 ;  /* 0x00000006ac70723c */ /* 0x040fe80000041870 */
[C---:B------:R-:W-:Y:S01]  /*12730*/  ISETP.GE.OR P2, PT, R8.reuse, R203, !P2 ;  /* 0x000000cb0800720c */ /* 0x040fe20005746670 */
[----:B------:R-:W5:Y:S01]  /*12740*/  MUFU.TANH R94, R94 ;  /* 0x0000005e005e7308 */ /* 0x000f620000002400 */
[----:B------:R-:W-:Y:S01]  /*12750*/  ISETP.GE.OR P5, PT, R8, R202, !P5 ;  /* 0x000000ca0800720c */ /* 0x000fe20006fa6670 */
[----:B------:R-:W-:Y:S01]  /*12760*/  FMUL.FTZ R102, R102, UR10 ;  /* 0x0000000a66667c20 */ /* 0x000fe20008410000 */
[----:B------:R-:W-:Y:S01]  /*12770*/  FSEL R71, R71, -INF , !P3 ;  /* 0xff80000047477808 */ /* 0x000fe20005800000 */
[----:B------:R-:W3:Y:S01]  /*12780*/  LDSM.16.M88.4 R8, [R189] ;  /* 0x00000000bd08783b */ /* 0x000ee20000000200 */
[----:B------:R-:W-:Y:S01]  /*12790*/  ISETP.GE.AND P3, PT, R2, R196, PT ;  /* 0x000000c40200720c */ /* 0x000fe20003f66270 */
[----:B------:R-:W-:Y:S04]  /*127a0*/  DEPBAR.LE SB0, 0x0 ;  /* 0x000080000000791a */ /* 0x000fe80000000000 */
[----:B------:R-:W-:Y:S01]  /*127b0*/  FSEL R72, R72, -INF , !P1 ;  /* 0xff80000048487808 */ /* 0x000fe20004800000 */
[----:B------:R-:W5:Y:S01]  /*127c0*/  MUFU.TANH R95, R95 ;  /* 0x0000005f005f7308 */ /* 0x000f620000002400 */
[----:B------:R-:W-:Y:S01]  /*127d0*/  FSEL R73, R73, -INF , !P0 ;  /* 0xff80000049497808 */ /* 0x000fe20004000000 */
[----:B------:R-:W-:Y:S01]  /*127e0*/  BAR.SYNC.DEFER_BLOCKING 0x0 ;  /* 0x0000000000007b1d */ /* 0x000fe20000010000 */
[C---:B------:R-:W-:Y:S01]  /*127f0*/  ISETP.GE.AND P1, PT, R2.reuse, R198, PT ;  /* 0x000000c60200720c */ /* 0x040fe20003f26270 */
[----:B------:R-:W-:Y:S01]  /*12800*/  FMUL.FTZ R101, R101, UR10 ;  /* 0x0000000a65657c20 */ /* 0x000fe20008410000 */
[C---:B------:R-:W-:Y:S01]  /*12810*/  ISETP.GE.AND P0, PT, R2.reuse, R197, PT ;  /* 0x000000c50200720c */ /* 0x040fe20003f06270 */
[----:B------:R-:W-:Y:S01]  /*12820*/  FMUL.FTZ R103, R103, UR10 ;  /* 0x0000000a67677c20 */ /* 0x000fe20008410000 */
[----:B------:R-:W-:Y:S01]  /*12830*/  ISETP.GE.OR P3, PT, R2, R200, !P3 ;  /* 0x000000c80200720c */ /* 0x000fe20005f66670 */
[----:B------:R-:W-:Y:S01]  /*12840*/  FMUL.FTZ R108, R108, UR10 ;  /* 0x0000000a6c6c7c20 */ /* 0x000fe20008410000 */
[----:B------:R-:W-:Y:S01]  /*12850*/  ISETP.GE.OR P1, PT, R2, R203, !P1 ;  /* 0x000000cb0200720c */ /* 0x000fe20004f26670 */
[----:B------:R-:W-:Y:S01]  /*12860*/  FMUL.FTZ R104, R104, UR10 ;  /* 0x0000000a68687c20 */ /* 0x000fe20008410000 */
[----:B------:R-:W-:Y:S01]  /*12870*/  ISETP.GE.OR P0, PT, R2, R202, !P0 ;  /* 0x000000ca0200720c */ /* 0x000fe20004706670 */
[----:B------:R-:W-:Y:S01]  /*12880*/  VIADD R2, R0, 0x50 ;  /* 0x0000005000027836 */ /* 0x000fe20000000000 */
[----:B------:R-:W-:Y:S01]  /*12890*/  FSEL R78, R78, -INF , !P3 ;  /* 0xff8000004e4e7808 */ /* 0x000fe20005800000 */
[----:B------:R-:W-:Y:S01]  /*128a0*/  FMUL.FTZ R105, R105, UR10 ;  /* 0x0000000a69697c20 */ /* 0x000fe20008410000 */
[----:B------:R-:W-:Y:S01]  /*128b0*/  FSEL R79, R79, -INF , !P6 ;  /* 0xff8000004f4f7808 */ /* 0x000fe20007000000 */
[----:B------:R-:W-:Y:S01]  /*128c0*/  FMUL.FTZ R106, R106, UR10 ;  /* 0x0000000a6a6a7c20 */ /* 0x000fe20008410000 */
[----:B------:R-:W-:Y:S01]  /*128d0*/  FSEL R80, R80, -INF , !P1 ;  /* 0xff80000050507808 */ /* 0x000fe20004800000 */
[----:B------:R-:W-:Y:S01]  /*128e0*/  FMUL.FTZ R6, R112, UR10 ;  /* 0x0000000a70067c20 */ /* 0x000fe20008410000 */
[----:B------:R-:W-:Y:S01]  /*128f0*/  FSEL R82, R82, -INF , !P0 ;  /* 0xff80000052527808 */ /* 0x000fe20004000000 */
[----:B------:R-:W-:Y:S01]  /*12900*/  FMUL.FTZ R5, R115, UR10 ;  /* 0x0000000a73057c20 */ /* 0x000fe20008410000 */
[C---:B------:R-:W-:Y:S01]  /*12910*/  ISETP.GE.AND P3, PT, R2.reuse, R198, PT ;  /* 0x000000c60200720c */ /* 0x040fe20003f66270 */
[----:B------:R-:W-:Y:S01]  /*12920*/  FMUL.FTZ R107, R107, UR10 ;  /* 0x0000000a6b6b7c20 */ /* 0x000fe20008410000 */
[C---:B------:R-:W-:Y:S01]  /*12930*/  ISETP.GE.AND P6, PT, R2.reuse, R197, PT ;  /* 0x000000c50200720c */ /* 0x040fe20003fc6270 */
[----:B------:R-:W-:Y:S01]  /*12940*/  FMUL.FTZ R109, R109, UR10 ;  /* 0x0000000a6d6d7c20 */ /* 0x000fe20008410000 */
[C---:B------:R-:W-:Y:S01]  /*12950*/  ISETP.GE.AND P1, PT, R2.reuse, R199, PT ;  /* 0x000000c70200720c */ /* 0x040fe20003f26270 */
[----:B------:R-:W5:Y:S01]  /*12960*/  MUFU.TANH R96, R96 ;  /* 0x0000006000607308 */ /* 0x000f620000002400 */
[----:B------:R-:W-:Y:S01]  /*12970*/  ISETP.GE.AND P0, PT, R2, R196, PT ;  /* 0x000000c40200720c */ /* 0x000fe20003f06270 */
[----:B------:R-:W-:Y:S01]  /*12980*/  FMUL.FTZ R114, R114, UR10 ;  /* 0x0000000a72727c20 */ /* 0x000fe20008410000 */
[C---:B------:R-:W-:Y:S01]  /*12990*/  ISETP.GE.OR P3, PT, R2.reuse, R203, !P3 ;  /* 0x000000cb0200720c */ /* 0x040fe20005f66670 */
[----:B------:R-:W-:Y:S01]  /*129a0*/  FMUL.FTZ R113, R113, UR10 ;  /* 0x0000000a71717c20 */ /* 0x000fe20008410000 */
[----:B------:R-:W-:Y:S01]  /*129b0*/  ISETP.GE.OR P6, PT, R2, R202, !P6 ;  /* 0x000000ca0200720c */ /* 0x000fe200077c6670 */
[----:B------:R-:W-:Y:S01]  /*129c0*/  FMUL.FTZ R110, R110, UR10 ;  /* 0x0000000a6e6e7c20 */ /* 0x000fe20008410000 */
[C---:B------:R-:W-:Y:S03]  /*129d0*/  ISETP.GE.OR P1, PT, R2.reuse, R201, !P1 ;  /* 0x000000c90200720c */ /* 0x040fe60004f26670 */
[----:B------:R-:W5:Y:S01]  /*129e0*/  MUFU.TANH R98, R98 ;  /* 0x0000006200627308 */ /* 0x000f620000002400 */
[----:B------:R-:W-:Y:S01]  /*129f0*/  ISETP.GE.OR P0, PT, R2, R200, !P0 ;  /* 0x000000c80200720c */ /* 0x000fe20004706670 */
[----:B------:R-:W-:Y:S01]  /*12a00*/  VIADD R2, R0, 0x51 ;  /* 0x0000005100027836 */ /* 0x000fe20000000000 */
[----:B------:R-:W-:Y:S01]  /*12a10*/  FSEL R81, R81, -INF , !P2 ;  /* 0xff80000051517808 */ /* 0x000fe20005000000 */
[-C--:B---3--:R-:W-:Y:S06]  /*12a20*/  HMMA.16816.F32.BF16 R116, R172, R8.reuse, R116 ;  /* 0x00000008ac74723c */ /* 0x088fec0000041874 */
[----:B------:R-:W3:Y:S01]  /*12a30*/  MUFU.TANH R92, R92 ;  /* 0x0000005c005c7308 */ /* 0x000ee20000002400 */
[----:B------:R-:W-:Y:S01]  /*12a40*/  FSEL R83, R83, -INF , !P5 ;  /* 0xff80000053537808 */ /* 0x000fe20006800000 */
[C---:B------:R-:W-:Y:S04]  /*12a50*/  HMMA.16816.F32.BF16 R120, R180.reuse, R8, R120 ;  /* 0x00000008b478723c */ /* 0x040fe80000041878 */
[----:B------:R-:W-:Y:S01]  /*12a60*/  ISETP.GE.AND P2, PT, R2, R198, PT ;  /* 0x000000c60200720c */ /* 0x000fe20003f46270 */
[----:B------:R-:W-:Y:S01]  /*12a70*/  FMUL.FTZ R111, R111, UR10 ;  /* 0x0000000a6f6f7c20 */ /* 0x000fe20008410000 */
[----:B------:R-:W-:Y:S02]  /*12a80*/  FSEL R84, R84, -INF , !P3 ;  /* 0xff80000054547808 */ /* 0x000fe40005800000 */
[----:B------:R-:W3:Y:S03]  /*12a90*/  MUFU.TANH R93, R93 ;  /* 0x0000005d005d7308 */ /* 0x000ee60000002400 */
[----:B-1----:R-:W-:Y:S01]  /*12aa0*/  FSEL R86, R86, -INF , !P6 ;  /* 0xff80000056567808 */ /* 0x002fe20007000000 */
[-C--:B------:R-:W-:Y:S03]  /*12ab0*/  HMMA.16816.F32.BF16 R124, R180, R10.reuse, R124 ;  /* 0x0000000ab47c723c */ /* 0x080fe6000004187c */
[C---:B------:R-:W-:Y:S02]  /*12ac0*/  ISETP.GE.AND P5, PT, R2.reuse, R197, PT ;  /* 0x000000c50200720c */ /* 0x040fe40003fa6270 */
[C---:B------:R-:W-:Y:S01]  /*12ad0*/  ISETP.GE.AND P3, PT, R2.reuse, R199, PT ;  /* 0x000000c70200720c */ /* 0x040fe20003f66270 */
[----:B------:R-:W1:Y:S01]  /*12ae0*/  MUFU.TANH R97, R97 ;  /* 0x0000006100617308 */ /* 0x000e620000002400 */
[C---:B------:R-:W-:Y:S01]  /*12af0*/  ISETP.GE.AND P6, PT, R2.reuse, R196, PT ;  /* 0x000000c40200720c */ /* 0x040fe20003fc6270 */
[----:B------:R-:W-:Y:S04]  /*12b00*/  HMMA.16816.F32.BF16 R128, R172, R10, R128 ;  /* 0x0000000aac80723c */ /* 0x000fe80000041880 */
[----:B------:R-:W-:Y:S01]  /*12b10*/  ISETP.GE.OR P2, PT, R2, R203, !P2 ;  /* 0x000000cb0200720c */ /* 0x000fe20005746670 */
[----:B------:R-:W-:Y:S01]  /*12b20*/  FMUL.FTZ R116, R116, UR10 ;  /* 0x0000000a74747c20 */ /* 0x000fe20008410000 */
[C---:B------:R-:W-:Y:S02]  /*12b30*/  ISETP.GE.OR P5, PT, R2.reuse, R202, !P5 ;  /* 0x000000ca0200720c */ /* 0x040fe40006fa6670 */
[----:B------:R-:W1:Y:S01]  /*12b40*/  MUFU.TANH R99, R99 ;  /* 0x0000006300637308 */ /* 0x000e620000002400 */
[C---:B------:R-:W-:Y:S02]  /*12b50*/  ISETP.GE.OR P3, PT, R2.reuse, R201, !P3 ;  /* 0x000000c90200720c */ /* 0x040fe40005f66670 */
[----:B------:R-:W-:Y:S01]  /*12b60*/  ISETP.GE.OR P6, PT, R2, R200, !P6 ;  /* 0x000000c80200720c */ /* 0x000fe200077c6670 */
[----:B------:R-:W-:Y:S01]  /*12b70*/  VIADD R2, R0, 0x58 ;  /* 0x0000005800027836 */ /* 0x000fe20000000000 */
[----:B--2---:R-:W-:Y:S01]  /*12b80*/  FSEL R85, R85, -INF , !P2 ;  /* 0xff80000055557808 */ /* 0x004fe20005000000 */
[----:B------:R-:W-:Y:S01]  /*12b90*/  FMUL.FTZ R117, R117, UR10 ;  /* 0x0000000a75757c20 */ /* 0x000fe20008410000 */
[----:B----4-:R-:W-:Y:S03]  /*12ba0*/  FSEL R87, R87, -INF , !P5 ;  /* 0xff80000057577808 */ /* 0x010fe60006800000 */
[----:B------:R-:W2:Y:S01]  /*12bb0*/  MUFU.TANH R100, R100 ;  /* 0x0000006400647308 */ /* 0x000ea20000002400 */
[----:B-----5:R-:W-:Y:S01]  /*12bc0*/  FSEL R88, R88, -INF , !P1 ;  /* 0xff80000058587808 */ /* 0x020fe20004800000 */
[----:B------:R-:W-:Y:S01]  /*12bd0*/  FMUL.FTZ R118, R118, UR10 ;  /* 0x0000000a76767c20 */ /* 0x000fe20008410000 */
[----:B------:R-:W-:Y:S01]  /*12be0*/  FSEL R89, R89, -INF , !P3 ;  /* 0xff80000059597808 */ /* 0x000fe20005800000 */
[----:B------:R-:W-:Y:S01]  /*12bf0*/  FMUL.FTZ R119, R119, UR10 ;  /* 0x0000000a77777c20 */ /* 0x000fe20008410000 */
[C---:B------:R-:W-:Y:S02]  /*12c00*/  ISETP.GE.AND P2, PT, R2.reuse, R199, PT ;  /* 0x000000c70200720c */ /* 0x040fe40003f46270 */
[C---:B------:R-:W-:Y:S03]  /*12c10*/  ISETP.GE.AND P5, PT, R2.reuse, R196, PT ;  /* 0x000000c40200720c */ /* 0x040fe60003fa6270 */
[----:B------:R-:W4:Y:S01]  /*12c20*/  MUFU.TANH R102, R102 ;  /* 0x0000006600667308 */ /* 0x000f220000002400 */
[----:B------:R-:W-:Y:S01]  /*12c30*/  ISETP.GE.AND P1, PT, R2, R198, PT ;  /* 0x000000c60200720c */ /* 0x000fe20003f26270 */
[----:B------:R-:W-:Y:S01]  /*12c40*/  FMUL.FTZ R8, R128, UR10 ;  /* 0x0000000a80087c20 */ /* 0x000fe20008410000 */
[----:B------:R-:W-:Y:S01]  /*12c50*/  ISETP.GE.AND P3, PT, R2, R197, PT ;  /* 0x000000c50200720c */ /* 0x000fe20003f66270 */
[----:B------:R-:W-:Y:S01]  /*12c60*/  FMUL.FTZ R7, R129, UR10 ;  /* 0x0000000a81077c20 */ /* 0x000fe20008410000 */
[----:B------:R-:W-:Y:S01]  /*12c70*/  FSEL R227, R91, -INF , !P6 ;  /* 0xff8000005be37808 */ /* 0x000fe20007000000 */
[----:B------:R-:W-:Y:S01]  /*12c80*/  FMUL.FTZ R9, R130, UR10 ;  /* 0x0000000a82097c20 */ /* 0x000fe20008410000 */
[----:B------:R-:W-:Y:S03]  /*12c90*/  FSEL R223, R90, -INF , !P0 ;  /* 0xff8000005adf7808 */ /* 0x000fe60004000000 */
[----:B------:R-:W5:Y:S01]  /*12ca0*/  MUFU.TANH R101, R101 ;  /* 0x0000006500657308 */ /* 0x000f620000002400 */
[C---:B------:R-:W-:Y:S01]  /*12cb0*/  ISETP.GE.AND P6, PT, R4.reuse, R196, PT ;  /* 0x000000c40400720c */ /* 0x040fe20003fc6270 */
[----:B------:R-:W-:Y:S01]  /*12cc0*/  FMUL.FTZ R131, R131, UR10 ;  /* 0x0000000a83837c20 */ /* 0x000fe20008410000 */
[----:B------:R-:W-:Y:S02]  /*12cd0*/  ISETP.GE.AND P0, PT, R4, R199, PT ;  /* 0x000000c70400720c */ /* 0x000fe40003f06270 */
[C---:B------:R-:W-:Y:S02]  /*12ce0*/  ISETP.GE.OR P2, PT, R2.reuse, R201, !P2 ;  /* 0x000000c90200720c */ /* 0x040fe40005746670 */
[C---:B------:R-:W-:Y:S03]  /*12cf0*/  ISETP.GE.OR P5, PT, R2.reuse, R200, !P5 ;  /* 0x000000c80200720c */ /* 0x040fe60006fa6670 */
[----:B------:R-:W5:Y:S01]  /*12d00*/  MUFU.TANH R103, R103 ;  /* 0x0000006700677308 */ /* 0x000f620000002400 */
[C---:B------:R-:W-:Y:S02]  /*12d10*/  ISETP.GE.OR P1, PT, R2.reuse, R203, !P1 ;  /* 0x000000cb0200720c */ /* 0x040fe40004f26670 */
[----:B------:R-:W-:Y:S01]  /*12d20*/  ISETP.GE.OR P3, PT, R2, R202, !P3 ;  /* 0x000000ca0200720c */ /* 0x000fe20005f66670 */
[----:B------:R-:W-:Y:S01]  /*12d30*/  VIADD R2, R0, 0x60 ;  /* 0x0000006000027836 */ /* 0x000fe20000000000 */
[C---:B------:R-:W-:Y:S02]  /*12d40*/  ISETP.GE.OR P6, PT, R4.reuse, R200, !P6 ;  /* 0x000000c80400720c */ /* 0x040fe400077c6670 */
[----:B------:R-:W-:Y:S03]  /*12d50*/  ISETP.GE.OR P0, PT, R4, R201, !P0 ;  /* 0x000000c90400720c */ /* 0x000fe60004706670 */
[----:B------:R-:W-:Y:S01]  /*12d60*/  MUFU.TANH R108, R108 ;  /* 0x0000006c006c7308 */ /* 0x000fe20000002400 */
[----:B------:R-:W-:Y:S02]  /*12d70*/  FSEL R217, R94, -INF , !P5 ;  /* 0xff8000005ed97808 */ /* 0x000fe40006800000 */
[----:B------:R-:W-:Y:S02]  /*12d80*/  FSEL R221, R95, -INF , !P6 ;  /* 0xff8000005fdd7808 */ /* 0x000fe40007000000 */
[----:B------:R-:W-:Y:S02]  /*12d90*/  FSEL R96, R96, -INF , !P1 ;  /* 0xff80000060607808 */ /* 0x000fe40004800000 */
[----:B------:R-:W-:Y:S03]  /*12da0*/  FSEL R98, R98, -INF , !P3 ;  /* 0xff80000062627808 */ /* 0x000fe60005800000 */
[----:B------:R-:W5:Y:S01]  /*12db0*/  MUFU.TANH R104, R104 ;  /* 0x0000006800687308 */ /* 0x000f620000002400 */
[----:B---3--:R-:W-:Y:S02]  /*12dc0*/  FSEL R92, R92, -INF , !P2 ;  /* 0xff8000005c5c7808 */ /* 0x008fe40005000000 */
[----:B------:R-:W-:Y:S02]  /*12dd0*/  FSEL R216, R93, -INF , !P0 ;  /* 0xff8000005dd87808 */ /* 0x000fe40004000000 */
[C---:B------:R-:W-:Y:S02]  /*12de0*/  ISETP.GE.AND P5, PT, R2.reuse, R198, PT ;  /* 0x000000c60200720c */ /* 0x040fe40003fa6270 */
[C---:B------:R-:W-:Y:S03]  /*12df0*/  ISETP.GE.AND P6, PT, R2.reuse, R197, PT ;  /* 0x000000c50200720c */ /* 0x040fe60003fc6270 */
[----:B------:R-:W3:Y:S01]  /*12e00*/  MUFU.TANH R105, R105 ;  /* 0x0000006900697308 */ /* 0x000ee20000002400 */
[C---:B------:R-:W-:Y:S02]  /*12e10*/  ISETP.GE.AND P1, PT, R2.reuse, R199, PT ;  /* 0x000000c70200720c */ /* 0x040fe40003f26270 */
[----:B------:R-:W-:Y:S02]  /*12e20*/  ISETP.GE.AND P3, PT, R2, R196, PT ;  /* 0x000000c40200720c */ /* 0x000fe40003f66270 */
[C---:B------:R-:W-:Y:S02]  /*12e30*/  ISETP.GE.AND P2, PT, R4.reuse, R198, PT ;  /* 0x000000c60400720c */ /* 0x040fe40003f46270 */
[----:B------:R-:W-:Y:S03]  /*12e40*/  ISETP.GE.AND P0, PT, R4, R197, PT ;  /* 0x000000c50400720c */ /* 0x000fe60003f06270 */
[----:B------:R-:W3:Y:S01]  /*12e50*/  MUFU.TANH R106, R106 ;  /* 0x0000006a006a7308 */ /* 0x000ee20000002400 */
[C---:B------:R-:W-:Y:S02]  /*12e60*/  ISETP.GE.OR P5, PT, R2.reuse, R203, !P5 ;  /* 0x000000cb0200720c */ /* 0x040fe40006fa6670 */
[C---:B------:R-:W-:Y:S02]  /*12e70*/  ISETP.GE.OR P6, PT, R2.reuse, R202, !P6 ;  /* 0x000000ca0200720c */ /* 0x040fe400077c6670 */
[C---:B------:R-:W-:Y:S02]  /*12e80*/  ISETP.GE.OR P1, PT, R2.reuse, R201, !P1 ;  /* 0x000000c90200720c */ /* 0x040fe40004f26670 */
[----:B------:R-:W-:Y:S01]  /*12e90*/  ISETP.GE.OR P3, PT, R2, R200, !P3 ;  /* 0x000000c80200720c */ /* 0x000fe20005f66670 */
[----:B------:R-:W-:Y:S01]  /*12ea0*/  VIADD R2, R0, 0x61 ;  /* 0x0000006100027836 */ /* 0x000fe20000000000 */
[C---:B------:R-:W-:Y:S01]  /*12eb0*/  ISETP.GE.OR P2, PT, R4.reuse, R203, !P2 ;  /* 0x000000cb0400720c */ /* 0x040fe20005746670 */
[----:B------:R-:W3:Y:S01]  /*12ec0*/  MUFU.TANH R6, R6 ;  /* 0x0000000600067308 */ /* 0x000ee20000002400 */
[----:B------:R-:W-:Y:S01]  /*12ed0*/  ISETP.GE.OR P0, PT, R4, R202, !P0 ;  /* 0x000000ca0400720c */ /* 0x000fe20004706670 */
[----:B------:R-:W-:Y:S01]  /*12ee0*/  VIADD R4, R0, 0x69 ;  /* 0x0000006900047836 */ /* 0x000fe20000000000 */
[----:B-1----:R-:W-:Y:S02]  /*12ef0*/  FSEL R97, R97, -INF , !P2 ;  /* 0xff80000061617808 */ /* 0x002fe40005000000 */
[----:B------:R-:W-:Y:S02]  /*12f00*/  FSEL R99, R99, -INF , !P0 ;  /* 0xff80000063637808 */ /* 0x000fe40004000000 */
[----:B--2---:R-:W-:Y:S03]  /*12f10*/  FSEL R100, R100, -INF , !P5 ;  /* 0xff80000064647808 */ /* 0x004fe60006800000 */
[----:B------:R-:W1:Y:S01]  /*12f20*/  MUFU.TANH R5, R5 ;  /* 0x0000000500057308 */ /* 0x000e620000002400 */
[----:B----4-:R-:W-:Y:S02]  /*12f30*/  FSEL R226, R102, -INF , !P6 ;  /* 0xff80000066e27808 */ /* 0x010fe40007000000 */
[C---:B------:R-:W-:Y:S02]  /*12f40*/  ISETP.GE.AND P2, PT, R2.reuse, R198, PT ;  /* 0x000000c60200720c */ /* 0x040fe40003f46270 */
[C---:B------:R-:W-:Y:S02]  /*12f50*/  ISETP.GE.AND P0, PT, R2.reuse, R197, PT ;  /* 0x000000c50200720c */ /* 0x040fe40003f06270 */
[C---:B------:R-:W-:Y:S03]  /*12f60*/  ISETP.GE.AND P5, PT, R2.reuse, R199, PT ;  /* 0x000000c70200720c */ /* 0x040fe60003fa6270 */
[----:B------:R-:W2:Y:S01]  /*12f70*/  MUFU.TANH R107, R107 ;  /* 0x0000006b006b7308 */ /* 0x000ea20000002400 */
[C---:B------:R-:W-:Y:S02]  /*12f80*/  ISETP.GE.AND P6, PT, R2.reuse, R196, PT ;  /* 0x000000c40200720c */ /* 0x040fe40003fc6270 */
[C---:B------:R-:W-:Y:S02]  /*12f90*/  ISETP.GE.OR P2, PT, R2.reuse, R203, !P2 ;  /* 0x000000cb0200720c */ /* 0x040fe40005746670 */
[C---:B------:R-:W-:Y:S02]  /*12fa0*/  ISETP.GE.OR P0, PT, R2.reuse, R202, !P0 ;  /* 0x000000ca0200720c */ /* 0x040fe40004706670 */
[C---:B------:R-:W-:Y:S03]  /*12fb0*/  ISETP.GE.OR P5, PT, R2.reuse, R201, !P5 ;  /* 0x000000c90200720c */ /* 0x040fe60006fa6670 */
[----:B------:R-:W4:Y:S01]  /*12fc0*/  MUFU.TANH R109, R109 ;  /* 0x0000006d006d7308 */ /* 0x000f220000002400 */
[----:B------:R-:W-:Y:S01]  /*12fd0*/  ISETP.GE.OR P6, PT, R2, R200, !P6 ;  /* 0x000000c80200720c */ /* 0x000fe200077c6670 */
[----:B------:R-:W-:Y:S01]  /*12fe0*/  VIADD R2, R0, 0x68 ;  /* 0x0000006800027836 */ /* 0x000fe20000000000 */
[----:B-----5:R-:W-:Y:S02]  /*12ff0*/  FSEL R101, R101, -INF , !P2 ;  /* 0xff80000065657808 */ /* 0x020fe40005000000 */
[----:B------:R-:W-:Y:S02]  /*13000*/  FSEL R103, R103, -INF , !P0 ;  /* 0xff80000067677808 */ /* 0x000fe40004000000 */
[C---:B------:R-:W-:Y:S03]  /*13010*/  ISETP.GE.AND P2, PT, R2.reuse, R199, PT ;  /* 0x000000c70200720c */ /* 0x040fe60003f46270 */
[----:B------:R-:W5:Y:S01]  /*13020*/  MUFU.TANH R114, R114 ;  /* 0x0000007200727308 */ /* 0x000f620000002400 */
[C---:B------:R-:W-:Y:S02]  /*13030*/  ISETP.GE.AND P0, PT, R2.reuse, R198, PT ;  /* 0x000000c60200720c */ /* 0x040fe40003f06270 */
[----:B------:R-:W-:Y:S02]  /*13040*/  ISETP.GE.OR P2, PT, R2, R201, !P2 ;  /* 0x000000c90200720c */ /* 0x000fe40005746670 */
[----:B------:R-:W-:Y:S02]  /*13050*/  FSEL R104, R104, -INF , !P1 ;  /* 0xff80000068687808 */ /* 0x000fe40004800000 */
[----:B------:R-:W-:Y:S03]  /*13060*/  FSEL R108, R108, -INF , !P2 ;  /* 0xff8000006c6c7808 */ /* 0x000fe60005000000 */
[----:B------:R-:W5:Y:S01]  /*13070*/  MUFU.TANH R113, R113 ;  /* 0x0000007100717308 */ /* 0x000f620000002400 */
[----:B------:R-:W-:Y:S02]  /*13080*/  ISETP.GE.AND P2, PT, R4, R197, PT ;  /* 0x000000c50400720c */ /* 0x000fe40003f46270 */
[----:B---3--:R-:W-:Y:S02]  /*13090*/  FSEL R105, R105, -INF , !P5 ;  /* 0xff80000069697808 */ /* 0x008fe40006800000 */
[----:B------:R-:W-:Y:S02]  /*130a0*/  FSEL R106, R106, -INF , !P3 ;  /* 0xff8000006a6a7808 */ /* 0x000fe40005800000 */
[C---:B------:R-:W-:Y:S03]  /*130b0*/  ISETP.GE.OR P0, PT, R2.reuse, R203, !P0 ;  /* 0x000000cb0200720c */ /* 0x040fe60004706670 */
[----:B------:R-:W3:Y:S01]  /*130c0*/  MUFU.TANH R116, R116 ;  /* 0x0000007400747308 */ /* 0x000ee20000002400 */
[C---:B------:R-:W-:Y:S02]  /*130d0*/  ISETP.GE.AND P1, PT, R2.reuse, R197, PT ;  /* 0x000000c50200720c */ /* 0x040fe40003f26270 */
[----:B------:R-:W-:Y:S02]  /*130e0*/  ISETP.GE.AND P5, PT, R2, R196, PT ;  /* 0x000000c40200720c */ /* 0x000fe40003fa6270 */
[C---:B------:R-:W-:Y:S02]  /*130f0*/  ISETP.GE.AND P3, PT, R4.reuse, R199, PT ;  /* 0x000000c70400720c */ /* 0x040fe40003f66270 */
[-C--:B------:R-:W-:Y:S03]  /*13100*/  ISETP.GE.OR P2, PT, R4, R202.reuse, !P2 ;  /* 0x000000ca0400720c */ /* 0x080fe60005746670 */
[----:B------:R-:W3:Y:S01]  /*13110*/  MUFU.TANH R117, R117 ;  /* 0x0000007500757308 */ /* 0x000ee20000002400 */
[----:B------:R-:W-:Y:S02]  /*13120*/  FSEL R93, R6, -INF , !P0 ;  /* 0xff800000065d7808 */ /* 0x000fe40004000000 */
[C---:B------:R-:W-:Y:S02]  /*13130*/  ISETP.GE.OR P1, PT, R2.reuse, R202, !P1 ;  /* 0x000000ca0200720c */ /* 0x040fe40004f26670 */
[----:B------:R-:W-:Y:S01]  /*13140*/  ISETP.GE.OR P5, PT, R2, R200, !P5 ;  /* 0x000000c80200720c */ /* 0x000fe20006fa6670 */
[----:B------:R-:W-:Y:S01]  /*13150*/  VIADD R2, R0, 0x70 ;  /* 0x0000007000027836 */ /* 0x000fe20000000000 */
[----:B------:R-:W-:Y:S03]  /*13160*/  ISETP.GE.OR P3, PT, R4, R201, !P3 ;  /* 0x000000c90400720c */ /* 0x000fe60005f66670 */
[----:B------:R-:W3:Y:S01]  /*13170*/  MUFU.TANH R118, R118 ;  /* 0x0000007600767308 */ /* 0x000ee20000002400 */
[----:B-1----:R-:W-:Y:S02]  /*13180*/  FSEL R102, R5, -INF , !P2 ;  /* 0xff80000005667808 */ /* 0x002fe40005000000 */
[----:B------:R-:W-:Y:S02]  /*13190*/  FMNMX.FTZ R6, R170, R3, !PT ;  /* 0x00000003aa067209 */ /* 0x000fe40007810000 */
[----:B------:R-:W-:Y:S02]  /*131a0*/  FMNMX.FTZ R5, R178, R132, !PT ;  /* 0x00000084b2057209 */ /* 0x000fe40007810000 */
[----:B--2---:R-:W-:Y:S03]  /*131b0*/  FSEL R107, R107, -INF , !P6 ;  /* 0xff8000006b6b7808 */ /* 0x004fe60007000000 */
[----:B------:R-:W1:Y:S01]  /*131c0*/  MUFU.TANH R8, R8 ;  /* 0x0000000800087308 */ /* 0x000e620000002400 */
[----:B----4-:R-:W-:Y:S02]  /*131d0*/  FSEL R109, R109, -INF , !P3 ;  /* 0xff8000006d6d7808 */ /* 0x010fe40005800000 */
[----:B------:R-:W-:Y:S02]  /*131e0*/  FMNMX.FTZ R6, R220, R6, !PT ;  /* 0x00000006dc067209 */ /* 0x000fe40007810000 */
[C---:B------:R-:W-:Y:S02]  /*131f0*/  ISETP.GE.AND P6, PT, R4.reuse, R198, PT ;  /* 0x000000c60400720c */ /* 0x040fe40003fc6270 */
[----:B------:R-:W-:Y:S03]  /*13200*/  ISETP.GE.AND P3, PT, R4, R196, PT ;  /* 0x000000c40400720c */ /* 0x000fe60003f66270 */
[----:B------:R-:W2:Y:S01]  /*13210*/  MUFU.TANH R119, R119 ;  /* 0x0000007700777308 */ /* 0x000ea20000002400 */
[----:B------:R-:W-:Y:S02]  /*13220*/  FMNMX.FTZ R5, R222, R5, !PT ;  /* 0x00000005de057209 */ /* 0x000fe40007810000 */
[----:B------:R-:W-:Y:S02]  /*13230*/  ISETP.GE.AND P0, PT, R2, R198, PT ;  /* 0x000000c60200720c */ /* 0x000fe40003f06270 */
[----:B------:R-:W-:Y:S02]  /*13240*/  FMNMX.FTZ R6, R168, R6, !PT ;  /* 0x00000006a8067209 */ /* 0x000fe40007810000 */
[C---:B------:R-:W-:Y:S03]  /*13250*/  ISETP.GE.OR P6, PT, R4.reuse, R203, !P6 ;  /* 0x000000cb0400720c */ /* 0x040fe600077c6670 */
[----:B------:R-:W4:Y:S01]  /*13260*/  MUFU.TANH R7, R7 ;  /* 0x0000000700077308 */ /* 0x000f220000002400 */
[----:B------:R-:W-:Y:S01]  /*13270*/  ISETP.GE.OR P3, PT, R4, R200, !P3 ;  /* 0x000000c80400720c */ /* 0x000fe20005f66670 */
[----:B------:R-:W-:Y:S01]  /*13280*/  VIADD R4, R0, 0x71 ;  /* 0x0000007100047836 */ /* 0x000fe20000000000 */
[----:B------:R-:W-:Y:S02]  /*13290*/  FMNMX.FTZ R5, R177, R5, !PT ;  /* 0x00000005b1057209 */ /* 0x000fe40007810000 */
[----:B------:R-:W-:Y:S02]  /*132a0*/  ISETP.GE.OR P0, PT, R2, R203, !P0 ;  /* 0x000000cb0200720c */ /* 0x000fe40004706670 */
[----:B------:R-:W-:Y:S03]  /*132b0*/  FMNMX.FTZ R6, R38, R6, !PT ;  /* 0x0000000626067209 */ /* 0x000fe60007810000 */
[----:B------:R-:W4:Y:S01]  /*132c0*/  MUFU.TANH R9, R9 ;  /* 0x0000000900097308 */ /* 0x000f220000002400 */
[----:B-----5:R-:W-:Y:S02]  /*132d0*/  FSEL R114, R114, -INF , !P1 ;  /* 0xff80000072727808 */ /* 0x020fe40004800000 */
[----:B------:R-:W-:Y:S02]  /*132e0*/  FSEL R113, R113, -INF , !P6 ;  /* 0xff80000071717808 */ /* 0x000fe40007000000 */
[----:B------:R-:W-:Y:S02]  /*132f0*/  FMNMX.FTZ R5, R169, R5, !PT ;  /* 0x00000005a9057209 */ /* 0x000fe40007810000 */
[C---:B------:R-:W-:Y:S02]  /*13300*/  ISETP.GE.AND P1, PT, R2.reuse, R197, PT ;  /* 0x000000c50200720c */ /* 0x040fe40003f26270 */
[C---:B------:R-:W-:Y:S02]  /*13310*/  ISETP.GE.AND P6, PT, R2.reuse, R199, PT ;  /* 0x000000c70200720c */ /* 0x040fe40003fc6270 */
[----:B------:R-:W-:Y:S02]  /*13320*/  ISETP.GE.AND P2, PT, R2, R196, PT ;  /* 0x000000c40200720c */ /* 0x000fe40003f46270 */
[----:B---3--:R-:W-:Y:S02]  /*13330*/  FSEL R116, R116, -INF , !P0 ;  /* 0xff80000074747808 */ /* 0x008fe40004000000 */
[----:B------:R-:W-:Y:S02]  /*13340*/  ISETP.GE.AND P0, PT, R4, R198, PT ;  /* 0x000000c60400720c */ /* 0x000fe40003f06270 */
[----:B------:R-:W-:Y:S02]  /*13350*/  FMNMX.FTZ R6, R212, R6, !PT ;  /* 0x00000006d4067209 */ /* 0x000fe40007810000 */
[----:B------:R-:W-:Y:S02]  /*13360*/  FMNMX.FTZ R5, R215, R5, !PT ;  /* 0x00000005d7057209 */ /* 0x000fe40007810000 */
[C---:B------:R-:W-:Y:S02]  /*13370*/  ISETP.GE.OR P1, PT, R2.reuse, R202, !P1 ;  /* 0x000000ca0200720c */ /* 0x040fe40004f26670 */
[C---:B------:R-:W-:Y:S02]  /*13380*/  ISETP.GE.OR P6, PT, R2.reuse, R201, !P6 ;  /* 0x000000c90200720c */ /* 0x040fe400077c6670 */
[----:B------:R-:W-:Y:S01]  /*13390*/  ISETP.GE.OR P2, PT, R2, R200, !P2 ;  /* 0x000000c80200720c */ /* 0x000fe20005746670 */
[----:B------:R-:W-:Y:S01]  /*133a0*/  VIADD R2, R0, 0x78 ;  /* 0x0000007800027836 */ /* 0x000fe20000000000 */
[----:B------:R-:W-:Y:S01]  /*133b0*/  ISETP.GE.OR P0, PT, R4, R203, !P0 ;  /* 0x000000cb0400720c */ /* 0x000fe20004706670 */
[----:B------:R-:W-:Y:S01]  /*133c0*/  VIADD R0, R0, 0x79 ;  /* 0x0000007900007836 */ /* 0x000fe20000000000 */
        /* <DEDUP_REMOVED lines=11> */
[----:B-1----:R-:W-:Y:S02]  /*13480*/  FSEL R94, R8, -INF , !P0 ;  /* 0xff800000085e7808 */ /* 0x002fe40004000000 */
[----:B------:R-:W-:Y:S01]  /*13490*/  FMNMX.FTZ R6, R58, R6, !PT ;  /* 0x000000063a067209 */ /* 0x000fe20007810000 */
[----:B------:R-:W1:Y:S01]  /*134a0*/  MUFU.TANH R8, R131 ;  /* 0x0000008300087308 */ /* 0x000e620000002400 */
[----:B------:R-:W-:Y:S02]  /*134b0*/  ISETP.GE.AND P0, PT, R0, R198, PT ;  /* 0x000000c60000720c */ /* 0x000fe40003f06270 */
[----:B------:R-:W-:Y:S02]  /*134c0*/  FMNMX.FTZ R5, R69, R5, !PT ;  /* 0x0000000545057209 */ /* 0x000fe40007810000 */
[----:B------:R-:W-:Y:S02]  /*134d0*/  ISETP.GE.OR P1, PT, R4, R202, !P1 ;  /* 0x000000ca0400720c */ /* 0x000fe40004f26670 */
[----:B------:R-:W-:Y:S02]  /*134e0*/  FMNMX.FTZ R6, R47, R6, !PT ;  /* 0x000000062f067209 */ /* 0x000fe40007810000 */
[----:B------:R-:W-:Y:S02]  /*134f0*/  ISETP.GE.OR P0, PT, R0, R203, !P0 ;  /* 0x000000cb0000720c */ /* 0x000fe40004706670 */
[----:B------:R-:W-:Y:S02]  /*13500*/  FMNMX.FTZ R5, R51, R5, !PT ;  /* 0x0000000533057209 */ /* 0x000fe40007810000 */
[----:B--2---:R-:W-:Y:S02]  /*13510*/  FSEL R119, R119, -INF , !P1 ;  /* 0xff80000077777808 */ /* 0x004fe40004800000 */
[C---:B------:R-:W-:Y:S02]  /*13520*/  ISETP.GE.AND P1, PT, R2.reuse, R197, PT ;  /* 0x000000c50200720c */ /* 0x040fe40003f26270 */
[----:B------:R-:W-:Y:S02]  /*13530*/  FMNMX.FTZ R6, R31, R6, !PT ;  /* 0x000000061f067209 */ /* 0x000fe40007810000 */
[----:B------:R-:W-:Y:S02]  /*13540*/  FMNMX.FTZ R5, R33, R5, !PT ;  /* 0x0000000521057209 */ /* 0x000fe40007810000 */
[----:B----4-:R-:W-:Y:S02]  /*13550*/  FSEL R90, R7, -INF , !P0 ;  /* 0xff800000075a7808 */ /* 0x010fe40004000000 */
[----:B------:R-:W-:Y:S02]  /*13560*/  PLOP3.LUT P0, PT, PT, PT, UP0, 0x80, 0x0 ;  /* 0x000000000000781c */ /* 0x000fe40003f0f008 */
[----:B------:R-:W-:Y:S02]  /*13570*/  ISETP.GE.OR P1, PT, R2, R202, !P1 ;  /* 0x000000ca0200720c */ /* 0x000fe40004f26670 */
[----:B------:R-:W-:Y:S02]  /*13580*/  FMNMX.FTZ R7, R28, R6, !PT ;  /* 0x000000061c077209 */ /* 0x000fe40007810000 */
[----:B------:R-:W-:Y:S02]  /*13590*/  FMNMX.FTZ R6, R29, R5, !PT ;  /* 0x000000051d067209 */ /* 0x000fe40007810000 */
[----:B------:R-:W-:Y:S02]  /*135a0*/  FSEL R95, R9, -INF , !P1 ;  /* 0xff800000095f7808 */ /* 0x000fe40004800000 */
[----:B------:R-:W-:Y:S02]  /*135b0*/  ISETP.GE.AND P1, PT, R0, R197, PT ;  /* 0x000000c50000720c */ /* 0x000fe40003f26270 */
[----:B------:R-:W-:Y:S02]  /*135c0*/  FMNMX.FTZ R5, R214, R133, !PT ;  /* 0x00000085d6057209 */ /* 0x000fe40007810000 */
[----:B------:R-:W-:Y:S02]  /*135d0*/  FMNMX.FTZ R7, R34, R7, !PT ;  /* 0x0000000722077209 */ /* 0x000fe40007810000 */
[----:B------:R-:W-:Y:S02]  /*135e0*/  FMNMX.FTZ R6, R35, R6, !PT ;  /* 0x0000000623067209 */ /* 0x000fe40007810000 */
[----:B------:R-:W-:Y:S02]  /*135f0*/  ISETP.GE.OR P1, PT, R0, R202, !P1 ;  /* 0x000000ca0000720c */ /* 0x000fe40004f26670 */
[----:B------:R-:W-:Y:S02]  /*13600*/  FMNMX.FTZ R5, R229, R5, !PT ;  /* 0x00000005e5057209 */ /* 0x000fe40007810000 */
[----:B------:R-:W-:Y:S02]  /*13610*/  FMNMX.FTZ R7, R30, R7, !PT ;  /* 0x000000071e077209 */ /* 0x000fe40007810000 */
[----:B------:R-:W-:Y:S02]  /*13620*/  FMNMX.FTZ R6, R32, R6, !PT ;  /* 0x0000000620067209 */ /* 0x000fe40007810000 */
[----:B-1----:R-:W-:Y:S02]  /*13630*/  FSEL R91, R8, -INF , !P1 ;  /* 0xff800000085b7808 */ /* 0x002fe40004800000 */
[----:B------:R-:W-:Y:S02]  /*13640*/  ISETP.GE.AND P1, PT, R4, R199, PT ;  /* 0x000000c70400720c */ /* 0x000fe40003f26270 */
[----:B------:R-:W-:Y:S02]  /*13650*/  FMNMX.FTZ R20, R224, R5, !PT ;  /* 0x00000005e0147209 */ /* 0x000fe40007810000 */
[----:B------:R-:W-:Y:S02]  /*13660*/  FMNMX.FTZ R19, R26, R7, !PT ;  /* 0x000000071a137209 */ /* 0x000fe40007810000 */
[----:B------:R-:W-:Y:S01]  /*13670*/  FMNMX.FTZ R18, R25, R6, !PT ;  /* 0x0000000619127209 */ /* 0x000fe20007810000 */
[----:B------:R-:W-:Y:S06]  /*13680*/  @P0 BRA `(.L_x_1137) ;  /* 0xffffffc8006c0947 */ /* 0x000fec000383ffff */
.L_x_1136:
[----:B-1----:R-:W-:Y:S01]  /*13690*/  MUFU.TANH R10, R110 ;  /* 0x0000006e000a7308 */ /* 0x002fe20000002400 */
[----:B------:R-:W-:Y:S01]  /*136a0*/  FMNMX.FTZ R7, R22, R19, !PT ;  /* 0x0000001316077209 */ /* 0x000fe20007810000 */
[----:B------:R-:W-:Y:S01]  /*136b0*/  FMUL.FTZ R120, R120, UR10 ;  /* 0x0000000a78787c20 */ /* 0x000fe20008410000 */
[----:B------:R-:W-:Y:S01]  /*136c0*/  FMNMX.FTZ R6, R23, R18, !PT ;  /* 0x0000001217067209 */ /* 0x000fe20007810000 */
[----:B------:R-:W-:Y:S01]  /*136d0*/  FMUL.FTZ R121, R121, UR10 ;  /* 0x0000000a79797c20 */ /* 0x000fe20008410000 */
[----:B------:R-:W-:Y:S01]  /*136e0*/  FMNMX.FTZ R5, R225, R20, !PT ;  /* 0x00000014e1057209 */ /* 0x000fe20007810000 */
[----:B------:R-:W-:Y:S01]  /*136f0*/  FMUL.FTZ R127, R127, UR10 ;  /* 0x0000000a7f7f7c20 */ /* 0x000fe20008410000 */
[----:B------:R-:W-:Y:S03]  /*13700*/  FMNMX.FTZ R41, R24, R7, !PT ;  /* 0x0000000718297209 */ /* 0x000fe60007810000 */
[----:B------:R-:W1:Y:S01]  /*13710*/  MUFU.TANH R120, R120 ;  /* 0x0000007800787308 */ /* 0x000e620000002400 */
[----:B------:R-:W-:Y:S01]  /*13720*/  FMNMX.FTZ R8, R213, R134, !PT ;  /* 0x00000086d5087209 */ /* 0x000fe20007810000 */
[----:B------:R-:W-:Y:S01]  /*13730*/  FMUL.FTZ R124, R124, UR10 ;  /* 0x0000000a7c7c7c20 */ /* 0x000fe20008410000 */
[----:B------:R-:W-:Y:S01]  /*13740*/  FMNMX.FTZ R7, R70, R6, !PT ;  /* 0x0000000646077209 */ /* 0x000fe20007810000 */
[----:B------:R-:W-:Y:S01]  /*13750*/  FMUL.FTZ R125, R125, UR10 ;  /* 0x0000000a7d7d7c20 */ /* 0x000fe20008410000 */
[----:B------:R-:W-:Y:S01]  /*13760*/  FMNMX.FTZ R6, R210, R5, !PT ;  /* 0x00000005d2067209 */ /* 0x000fe20007810000 */
[----:B------:R-:W-:Y:S01]  /*13770*/  FMUL.FTZ R122, R122, UR10 ;  /* 0x0000000a7a7a7c20 */ /* 0x000fe20008410000 */
[----:B------:R-:W-:Y:S03]  /*13780*/  FMNMX.FTZ R5, R228, R8, !PT ;  /* 0x00000008e4057209 */ /* 0x000fe60007810000 */
[----:B------:R-:W2:Y:S01]  /*13790*/  MUFU.TANH R121, R121 ;  /* 0x0000007900797308 */ /* 0x000ea20000002400 */
[----:B------:R-:W-:Y:S01]  /*137a0*/  FMNMX.FTZ R6, R209, R6, !PT ;  /* 0x00000006d1067209 */ /* 0x000fe20007810000 */
[----:B------:R-:W-:Y:S01]  /*137b0*/  FMUL.FTZ R123, R123, UR10 ;  /* 0x0000000a7b7b7c20 */ /* 0x000fe20008410000 */
[----:B------:R-:W-:Y:S01]  /*137c0*/  FMNMX.FTZ R5, R219, R5, !PT ;  /* 0x00000005db057209 */ /* 0x000fe20007810000 */
[----:B------:R-:W-:Y:S01]  /*137d0*/  FMUL.FTZ R126, R126, UR10 ;  /* 0x0000000a7e7e7c20 */ /* 0x000fe20008410000 */
[----:B------:R-:W-:Y:S01]  /*137e0*/  FMNMX.FTZ R6, R205, R6, !PT ;  /* 0x00000006cd067209 */ /* 0x000fe20007810000 */
[----:B------:R-:W-:Y:S01]  /*137f0*/  UISETP.GT.AND UP0, UPT, UR11, UR12, UPT ;  /* 0x0000000c0b00728c */ /* 0x000fe2000bf04270 */
[----:B------:R-:W-:Y:S03]  /*13800*/  FMNMX.FTZ R41, R21, R41, !PT ;  /* 0x0000002915297209 */ /* 0x000fe60007810000 */
[----:B------:R-:W3:Y:S01]  /*13810*/  MUFU.TANH R124, R124 ;  /* 0x0000007c007c7308 */ /* 0x000ee20000002400 */
[----:B------:R-:W-:Y:S01]  /*13820*/  FMNMX.FTZ R5, R218, R5, !PT ;  /* 0x00000005da057209 */ /* 0x000fe20007810000 */
[----:B------:R-:W-:Y:S01]  /*13830*/  UMOV UR17, UR11 ;  /* 0x0000000b00117c82 */ /* 0x000fe20008000000 */
[----:B------:R-:W-:Y:S02]  /*13840*/  FMNMX.FTZ R6, R179, R6, !PT ;  /* 0x00000006b3067209 */ /* 0x000fe40007810000 */
[----:B------:R-:W-:Y:S02]  /*13850*/  FMNMX.FTZ R41, R80, R41, !PT ;  /* 0x0000002950297209 */ /* 0x000fe40007810000 */
[----:B------:R-:W-:Y:S03]  /*13860*/  FMNMX.FTZ R5, R208, R5, !PT ;  /* 0x00000005d0057209 */ /* 0x000fe60007810000 */
[----:B------:R-:W4:Y:S01]  /*13870*/  MUFU.TANH R125, R125 ;  /* 0x0000007d007d7308 */ /* 0x000f220000002400 */
[----:B------:R-:W-:Y:S02]  /*13880*/  FMNMX.FTZ R6, R56, R6, !PT ;  /* 0x0000000638067209 */ /* 0x000fe40007810000 */
[----:B------:R-:W-:Y:S02]  /*13890*/  FMNMX.FTZ R41, R81, R41, !PT ;  /* 0x0000002951297209 */ /* 0x000fe40007810000 */
[----:B------:R-:W-:Y:S02]  /*138a0*/  FMNMX.FTZ R5, R207, R5, !PT ;  /* 0x00000005cf057209 */ /* 0x000fe40007810000 */
[----:B------:R-:W-:Y:S03]  /*138b0*/  FMNMX.FTZ R6, R55, R6, !PT ;  /* 0x0000000637067209 */ /* 0x000fe60007810000 */
[----:B------:R-:W5:Y:S01]  /*138c0*/  MUFU.TANH R9, R111 ;  /* 0x0000006f00097308 */ /* 0x000f620000002400 */
        /* <DEDUP_REMOVED lines=14> */
[----:B------:R-:W-:Y:S01]  /*139b0*/  MUFU.TANH R126, R126 ;  /* 0x0000007e007e7308 */ /* 0x000fe20000002400 */
        /* <DEDUP_REMOVED lines=25> */
[C---:B------:R-:W-:Y:S02]  /*13b50*/  ISETP.GE.AND P0, PT, R4.reuse, R196, PT ;  /* 0x000000c40400720c */ /* 0x040fe40003f06270 */
[----:B------:R-:W-:Y:S01]  /*13b60*/  FMNMX.FTZ R5, R63, R5, !PT ;  /* 0x000000053f057209 */ /* 0x000fe20007810000 */
[----:B------:R-:W2:Y:S01]  /*13b70*/  SHFL.BFLY PT, R7, R41, 0x2, 0x1f ;  /* 0x0c401f0029077f89 */ /* 0x000ea200000e0000 */
        /* <DEDUP_REMOVED lines=19> */
[----:B-1----:R-:W-:Y:S02]  /*13cb0*/  FSEL R120, R120, -INF , !P6 ;  /* 0xff80000078787808 */ /* 0x002fe40007000000 */
[----:B------:R-:W-:Y:S02]  /*13cc0*/  FMNMX.FTZ R40, R102, R40, !PT ;  /* 0x0000002866287209 */ /* 0x000fe40007810000 */
[----:B------:R-:W-:Y:S02]  /*13cd0*/  FMNMX.FTZ R4, R227, R4, !PT ;  /* 0x00000004e3047209 */ /* 0x000fe40007810000 */
[----:B------:R-:W-:Y:S02]  /*13ce0*/  ISETP.GE.AND P6, PT, R2, R199, PT ;  /* 0x000000c70200720c */ /* 0x000fe40003fc6270 */
[----:B------:R-:W-:Y:S02]  /*13cf0*/  FMNMX.FTZ R5, R109, R5, !PT ;  /* 0x000000056d057209 */ /* 0x000fe40007810000 */
[----:B--2---:R-:W-:Y:S02]  /*13d00*/  FMNMX.FTZ R41, R41, R7, !PT ;  /* 0x0000000729297209 */ /* 0x004fe40007810000 */
[----:B------:R-:W-:Y:S02]  /*13d10*/  FSEL R121, R121, -INF , !P1 ;  /* 0xff80000079797808 */ /* 0x000fe40004800000 */
[----:B------:R-:W-:Y:S02]  /*13d20*/  FMNMX.FTZ R40, R118, R40, !PT ;  /* 0x0000002876287209 */ /* 0x000fe40007810000 */
[----:B------:R-:W-:Y:S02]  /*13d30*/  FMNMX.FTZ R4, R217, R4, !PT ;  /* 0x00000004d9047209 */ /* 0x000fe40007810000 */
[----:B------:R-:W-:Y:S02]  /*13d40*/  ISETP.GE.OR P6, PT, R2, R201, !P6 ;  /* 0x000000c90200720c */ /* 0x000fe400077c6670 */
[----:B------:R-:W-:Y:S02]  /*13d50*/  FMNMX.FTZ R39, R120, R5, !PT ;  /* 0x0000000578277209 */ /* 0x000fe40007810000 */
[C---:B------:R-:W-:Y:S01]  /*13d60*/  ISETP.GE.AND P1, PT, R0.reuse, R199, PT ;  /* 0x000000c70000720c */ /* 0x040fe20003f26270 */
[----:B------:R-:W1:Y:S01]  /*13d70*/  SHFL.BFLY PT, R5, R41, 0x1, 0x1f ;  /* 0x0c201f0029057f89 */ /* 0x000e6200000e0000 */
[----:B------:R-:W-:Y:S02]  /*13d80*/  FMNMX.FTZ R40, R119, R40, !PT ;  /* 0x0000002877287209 */ /* 0x000fe40007810000 */
[----:B------:R-:W-:Y:S02]  /*13d90*/  FMNMX.FTZ R4, R221, R4, !PT ;  /* 0x00000004dd047209 */ /* 0x000fe40007810000 */
[----:B------:R-:W-:Y:S02]  /*13da0*/  ISETP.GE.OR P1, PT, R0, R201, !P1 ;  /* 0x000000c90000720c */ /* 0x000fe40004f26670 */
[----:B---3--:R-:W-:Y:S02]  /*13db0*/  FSEL R124, R124, -INF , !P6 ;  /* 0xff8000007c7c7808 */ /* 0x008fe40007000000 */
[----:B------:R-:W-:Y:S02]  /*13dc0*/  FMNMX.FTZ R39, R121, R39, !PT ;  /* 0x0000002779277209 */ /* 0x000fe40007810000 */
[----:B------:R-:W-:Y:S02]  /*13dd0*/  FMNMX.FTZ R40, R95, R40, !PT ;  /* 0x000000285f287209 */ /* 0x000fe40007810000 */
[----:B------:R-:W-:Y:S02]  /*13de0*/  FMNMX.FTZ R4, R106, R4, !PT ;  /* 0x000000046a047209 */ /* 0x000fe40007810000 */
[----:B----4-:R-:W-:Y:S02]  /*13df0*/  FSEL R125, R125, -INF , !P1 ;  /* 0xff8000007d7d7808 */ /* 0x010fe40004800000 */
[----:B------:R-:W-:Y:S02]  /*13e00*/  FMNMX.FTZ R39, R124, R39, !PT ;  /* 0x000000277c277209 */ /* 0x000fe40007810000 */
[----:B------:R-:W-:Y:S02]  /*13e10*/  FSEL R67, R10, -INF , !P5 ;  /* 0xff8000000a437808 */ /* 0x000fe40006800000 */
[----:B------:R-:W-:Y:S02]  /*13e20*/  FMNMX.FTZ R40, R91, R40, !PT ;  /* 0x000000285b287209 */ /* 0x000fe40007810000 */
[----:B------:R-:W-:Y:S02]  /*13e30*/  FMNMX.FTZ R4, R107, R4, !PT ;  /* 0x000000046b047209 */ /* 0x000fe40007810000 */
[----:B------:R-:W-:Y:S01]  /*13e40*/  FMNMX.FTZ R39, R125, R39, !PT ;  /* 0x000000277d277209 */ /* 0x000fe20007810000 */
[----:B------:R-:W2:Y:S01]  /*13e50*/  SHFL.BFLY PT, R8, R40, 0x2, 0x1f ;  /* 0x0c401f0028087f89 */ /* 0x000ea200000e0000 */
[----:B------:R-:W-:Y:S02]  /*13e60*/  FMNMX.FTZ R7, R67, R4, !PT ;  /* 0x0000000443077209 */ /* 0x000fe40007810000 */
[----:B-1----:R-:W-:Y:S05]  /*13e70*/  FMNMX.FTZ R41, R41, R5, !PT ;  /* 0x0000000529297209 */ /* 0x002fea0007810000 */
[----:B------:R-:W1:Y:S01]  /*13e80*/  SHFL.BFLY PT, R4, R39, 0x2, 0x1f ;  /* 0x0c401f0027047f89 */ /* 0x000e6200000e0000 */
[----:B-----5:R-:W-:Y:S02]  /*13e90*/  FSEL R68, R9, -INF , !P3 ;  /* 0xff80000009447808 */ /* 0x020fe40005800000 */
[C---:B------:R-:W-:Y:S01]  /*13ea0*/  FSETP.NEU.FTZ.AND P3, PT, R41.reuse, -INF , PT ;  /* 0xff8000002900780b */ /* 0x040fe20003f7d000 */
[----:B------:R-:W-:Y:S01]  /*13eb0*/  FMUL.FTZ R43, R41, UR4 ;  /* 0x00000004292b7c20 */ /* 0x000fe20008410000 */
[----:B------:R-:W-:Y:S02]  /*13ec0*/  ISETP.GE.AND P1, PT, R2, R196, PT ;  /* 0x000000c40200720c */ /* 0x000fe40003f26270 */
[----:B------:R-:W-:Y:S02]  /*13ed0*/  FMNMX.FTZ R7, R68, R7, !PT ;  /* 0x0000000744077209 */ /* 0x000fe40007810000 */
[----:B------:R-:W-:Y:S02]  /*13ee0*/  FSEL R43, R43, RZ, P3 ;  /* 0x000000ff2b2b7208 */ /* 0x000fe40001800000 */
[----:B------:R-:W-:Y:S02]  /*13ef0*/  FSEL R122, R122, -INF , !P2 ;  /* 0xff8000007a7a7808 */ /* 0x000fe40005000000 */
[----:B------:R-:W-:Y:S02]  /*13f00*/  ISETP.GE.OR P1, PT, R2, R200, !P1 ;  /* 0x000000c80200720c */ /* 0x000fe40004f26670 */
[----:B------:R-:W-:Y:S02]  /*13f10*/  ISETP.GE.AND P2, PT, R0, R196, PT ;  /* 0x000000c40000720c */ /* 0x000fe40003f46270 */
[----:B------:R-:W-:Y:S01]  /*13f20*/  FMNMX.FTZ R2, R122, R7, !PT ;  /* 0x000000077a027209 */ /* 0x000fe20007810000 */
[--C-:B------:R-:W-:Y:S01]  /*13f30*/  FFMA.FTZ R7, R212, UR4, -R43.reuse ;  /* 0x00000004d4077c23 */ /* 0x100fe2000801082b */
[----:B------:R-:W-:Y:S02]  /*13f40*/  FSEL R123, R123, -INF , !P0 ;  /* 0xff8000007b7b7808 */ /* 0x000fe40004000000 */
[----:B--2---:R-:W-:Y:S01]  /*13f50*/  FMNMX.FTZ R40, R40, R8, !PT ;  /* 0x0000000828287209 */ /* 0x004fe20007810000 */
[----:B------:R2:W-:Y:S01]  /*13f60*/  MUFU.EX2 R183, R7 ;  /* 0x0000000700b77308 */ /* 0x0005e20000000800 */
[----:B------:R-:W-:Y:S02]  /*13f70*/  ISETP.GE.OR P2, PT, R0, R200, !P2 ;  /* 0x000000c80000720c */ /* 0x000fe40005746670 */
[----:B-1----:R-:W-:Y:S01]  /*13f80*/  FMNMX.FTZ R39, R39, R4, !PT ;  /* 0x0000000427277209 */ /* 0x002fe20007810000 */
[--C-:B------:R-:W-:Y:S01]  /*13f90*/  FFMA.FTZ R4, R170, UR4, -R43.reuse ;  /* 0x00000004aa047c23 */ /* 0x100fe2000801082b */
[----:B------:R-:W1:Y:S01]  /*13fa0*/  SHFL.BFLY PT, R6, R40, 0x1, 0x1f ;  /* 0x0c201f0028067f89 */ /* 0x000e6200000e0000 */
[----:B------:R-:W-:Y:S04]  /*13fb0*/  FSEL R42, R42, -INF , !P2 ;  /* 0xff8000002a2a7808 */ /* 0x000fe80005000000 */
[----:B------:R3:W-:Y:S01]  /*13fc0*/  MUFU.EX2 R172, R4 ;  /* 0x0000000400ac7308 */ /* 0x0007e20000000800 */
[----:B------:R-:W-:Y:S02]  /*13fd0*/  FSEL R126, R126, -INF , !P1 ;  /* 0xff8000007e7e7808 */ /* 0x000fe40004800000 */
[----:B------:R-:W4:Y:S01]  /*13fe0*/  SHFL.BFLY PT, R5, R39, 0x1, 0x1f ;  /* 0x0c201f0027057f89 */ /* 0x000f2200000e0000 */
[----:B------:R-:W-:Y:S04]  /*13ff0*/  FMNMX.FTZ R0, R123, R2, !PT ;  /* 0x000000027b007209 */ /* 0x000fe80007810000 */
[----:B------:R-:W-:Y:S01]  /*14000*/  FMNMX.FTZ R0, R126, R0, !PT ;  /* 0x000000007e007209 */ /* 0x000fe20007810000 */
[--C-:B--2---:R-:W-:Y:S03]  /*14010*/  FFMA.FTZ R7, R58, UR4, -R43.reuse ;  /* 0x000000043a077c23 */ /* 0x104fe6000801082b */
[----:B------:R-:W-:Y:S05]  /*14020*/  FMNMX.FTZ R0, R42, R0, !PT ;  /* 0x000000002a007209 */ /* 0x000fea0007810000 */
[----:B------:R-:W2:Y:S01]  /*14030*/  SHFL.BFLY PT, R2, R0, 0x2, 0x1f ;  /* 0x0c401f0000027f89 */ /* 0x000ea200000e0000 */
[--C-:B---3--:R-:W-:Y:S04]  /*14040*/  FFMA.FTZ R4, R220, UR4, -R43.reuse ;  /* 0x00000004dc047c23 */ /* 0x108fe8000801082b */
[----:B------:R3:W-:Y:S01]  /*14050*/  MUFU.EX2 R175, R4 ;  /* 0x0000000400af7308 */ /* 0x0007e20000000800 */
[----:B-1----:R-:W-:Y:S01]  /*14060*/  FMNMX.FTZ R40, R40, R6, !PT ;  /* 0x0000000628287209 */ /* 0x002fe20007810000 */
[--C-:B------:R-:W-:Y:S03]  /*14070*/  FFMA.FTZ R6, R206, UR4, -R43.reuse ;  /* 0x00000004ce067c23 */ /* 0x100fe6000801082b */
[C---:B------:R-:W-:Y:S01]  /*14080*/  FSETP.NEU.FTZ.AND P2, PT, R40.reuse, -INF , PT ;  /* 0xff8000002800780b */ /* 0x040fe20003f5d000 */
[----:B------:R-:W-:Y:S01]  /*14090*/  FMUL.FTZ R64, R40, UR4 ;  /* 0x0000000428407c20 */ /* 0x000fe20008410000 */
[----:B----4-:R-:W-:Y:S03]  /*140a0*/  FMNMX.FTZ R39, R39, R5, !PT ;  /* 0x0000000527277209 */ /* 0x010fe60007810000 */
[----:B------:R1:W-:Y:S01]  /*140b0*/  MUFU.EX2 R212, R6 ;  /* 0x0000000600d47308 */ /* 0x0003e20000000800 */
[--C-:B------:R-:W-:Y:S01]  /*140c0*/  FFMA.FTZ R5, R53, UR4, -R43.reuse ;  /* 0x0000000435057c23 */ /* 0x100fe2000801082b */
[----:B------:R-:W-:Y:S01]  /*140d0*/  FSEL R64, R64, RZ, P2 ;  /* 0x000000ff40407208 */ /* 0x000fe20001000000 */
[C---:B------:R-:W-:Y:S01]  /*140e0*/  FMUL.FTZ R65, R39.reuse, UR4 ;  /* 0x0000000427417c20 */ /* 0x040fe20008410000 */
[----:B------:R-:W-:Y:S03]  /*140f0*/  FSETP.NEU.FTZ.AND P1, PT, R39, -INF , PT ;  /* 0xff8000002700780b */ /* 0x000fe60003f3d000 */
[--C-:B---3--:R-:W-:Y:S01]  /*14100*/  FFMA.FTZ R4, R178, UR4, -R64.reuse ;  /* 0x00000004b2047c23 */ /* 0x108fe20008010840 */
[----:B------:R-:W-:Y:S02]  /*14110*/  FSEL R65, R65, RZ, P1 ;  /* 0x000000ff41417208 */ /* 0x000fe40000800000 */
[----:B--2---:R-:W-:Y:S01]  /*14120*/  FMNMX.FTZ R0, R0, R2, !PT ;  /* 0x0000000200007209 */ /* 0x004fe20007810000 */
[----:B------:R2:W-:Y:S01]  /*14130*/  MUFU.EX2 R170, R4 ;  /* 0x0000000400aa7308 */ /* 0x0005e20000000800 */
[--C-:B------:R-:W-:Y:S01]  /*14140*/  FFMA.FTZ R2, R168, UR4, -R43.reuse ;  /* 0x00000004a8027c23 */ /* 0x100fe2000801082b */
[--C-:B-1----:R-:W-:Y:S08]  /*14150*/  FFMA.FTZ R6, R47, UR4, -R43.reuse ;  /* 0x000000042f067c23 */ /* 0x102ff0000801082b */
[----:B------:R1:W-:Y:S01]  /*14160*/  MUFU.EX2 R238, R6 ;  /* 0x0000000600ee7308 */ /* 0x0003e20000000800 */
[--C-:B--2---:R-:W-:Y:S09]  /*14170*/  FFMA.FTZ R4, R222, UR4, -R64.reuse ;  /* 0x00000004de047c23 */ /* 0x104ff20008010840 */
[----:B------:R2:W-:Y:S01]  /*14180*/  MUFU.EX2 R222, R2 ;  /* 0x0000000200de7308 */ /* 0x0005e20000000800 */
[--C-:B-1----:R-:W-:Y:S09]  /*14190*/  FFMA.FTZ R6, R30, UR4, -R43.reuse ;  /* 0x000000041e067c23 */ /* 0x102ff2000801082b */
[----:B------:R1:W-:Y:S10]  /*141a0*/  MUFU.EX2 R178, R4 ;  /* 0x0000000400b27308 */ /* 0x0003f40000000800 */
[----:B------:R3:W-:Y:S01]  /*141b0*/  MUFU.EX2 R242, R6 ;  /* 0x0000000600f27308 */ /* 0x0007e20000000800 */
[----:B--2---:R-:W2:Y:S01]  /*141c0*/  SHFL.BFLY PT, R2, R0, 0x1, 0x1f ;  /* 0x0c201f0000027f89 */ /* 0x004ea200000e0000 */
[--C-:B-1----:R-:W-:Y:S08]  /*141d0*/  FFMA.FTZ R4, R38, UR4, -R43.reuse ;  /* 0x0000000426047c23 */ /* 0x102ff0000801082b */
[----:B------:R1:W-:Y:S01]  /*141e0*/  MUFU.EX2 R231, R4 ;  /* 0x0000000400e77308 */ /* 0x0003e20000000800 */
[----:B---3--:R-:W-:Y:S01]  /*141f0*/  FFMA.FTZ R6, R21, UR4, -R43 ;  /* 0x0000000415067c23 */ /* 0x008fe2000801082b */
[----:B--2---:R-:W-:Y:S01]  /*14200*/  FMNMX.FTZ R38, R0, R2, !PT ;  /* 0x0000000200267209 */ /* 0x004fe20007810000 */
[--C-:B------:R-:W-:Y:S01]  /*14210*/  FFMA.FTZ R0, R229, UR4, -R65.reuse ;  /* 0x00000004e5007c23 */ /* 0x100fe20008010841 */
[----:B------:R-:W-:Y:S06]  /*14220*/  FFMA.FTZ R2, R225, UR4, -R65 ;  /* 0x00000004e1027c23 */ /* 0x000fec0008010841 */
[----:B------:R2:W-:Y:S01]  /*14230*/  MUFU.EX2 R229, R7 ;  /* 0x0000000700e57308 */ /* 0x0005e20000000800 */
[C---:B------:R-:W-:Y:S01]  /*14240*/  FSETP.NEU.FTZ.AND P0, PT, R38.reuse, -INF , PT ;  /* 0xff8000002600780b */ /* 0x040fe20003f1d000 */
[----:B------:R-:W-:Y:S01]  /*14250*/  FMUL.FTZ R66, R38, UR4 ;  /* 0x0000000426427c20 */ /* 0x000fe20008410000 */
[----:B-1----:R-:W-:Y:S04]  /*14260*/  FFMA.FTZ R4, R177, UR4, -R64 ;  /* 0x00000004b1047c23 */ /* 0x002fe80008010840 */
[----:B------:R-:W-:Y:S03]  /*14270*/  FSEL R66, R66, RZ, P0 ;  /* 0x000000ff42427208 */ /* 0x000fe60000000000 */
[----:B------:R1:W-:Y:S02]  /*14280*/  MUFU.EX2 R131, R0 ;  /* 0x0000000000837308 */ /* 0x0003e40000000800 */
[--C-:B------:R-:W-:Y:S01]  /*14290*/  FFMA.FTZ R67, R67, UR4, -R66.reuse ;  /* 0x0000000443437c23 */ /* 0x100fe20008010842 */
[----:B------:R-:W-:Y:S07]  /*142a0*/  FFMA.FTZ R68, R68, UR4, -R66 ;  /* 0x0000000444447c23 */ /* 0x000fee0008010842 */
[----:B------:R3:W-:Y:S01]  /*142b0*/  MUFU.EX2 R220, R4 ;  /* 0x0000000400dc7308 */ /* 0x0007e20000000800 */
[----:B--2---:R-:W-:Y:S09]  /*142c0*/  FFMA.FTZ R7, R34, UR4, -R43 ;  /* 0x0000000422077c23 */ /* 0x004ff2000801082b */
[----:B------:R2:W-:Y:S01]  /*142d0*/  MUFU.EX2 R237, R7 ;  /* 0x0000000700ed7308 */ /* 0x0005e20000000800 */
[----:B-1----:R-:W-:Y:S09]  /*142e0*/  FFMA.FTZ R0, R224, UR4, -R65 ;  /* 0x00000004e0007c23 */ /* 0x002ff20008010841 */
[----:B------:R1:W-:Y:S01]  /*142f0*/  MUFU.EX2 R180, R0 ;  /* 0x0000000000b47308 */ /* 0x0003e20000000800 */
[----:B---3--:R-:W-:Y:S09]  /*14300*/  FFMA.FTZ R4, R169, UR4, -R64 ;  /* 0x00000004a9047c23 */ /* 0x008ff20008010840 */
[----:B------:R3:W4:Y:S01]  /*14310*/  MUFU.EX2 R230, R4 ;  /* 0x0000000400e67308 */ /* 0x0007220000000800 */
[----:B--2---:R-:W-:Y:S09]  /*14320*/  FFMA.FTZ R7, R24, UR4, -R43 ;  /* 0x0000000418077c23 */ /* 0x004ff2000801082b */
[----:B------:R-:W-:Y:S01]  /*14330*/  MUFU.EX2 R34, R6 ;  /* 0x0000000600227308 */ /* 0x000fe20000000800 */
[--C-:B-1----:R-:W-:Y:S09]  /*14340*/  FFMA.FTZ R0, R213, UR4, -R66.reuse ;  /* 0x00000004d5007c23 */ /* 0x102ff20008010842 */
[----:B------:R1:W-:Y:S01]  /*14350*/  MUFU.EX2 R111, R0 ;  /* 0x00000000006f7308 */ /* 0x0003e20000000800 */
[----:B---3--:R-:W-:Y:S01]  /*14360*/  FFMA.FTZ R4, R214, UR4, -R65 ;  /* 0x00000004d6047c23 */ /* 0x008fe20008010841 */
[----:B----4-:R-:W-:Y:S08]  /*14370*/  F2FP.BF16.F32.PACK_AB R47, R230, R220 ;  /* 0x000000dce62f723e */ /* 0x010ff000000010ff */
[----:B------:R2:W-:Y:S10]  /*14380*/  MUFU.EX2 R214, R2 ;  /* 0x0000000200d67308 */ /* 0x0005f40000000800 */
[----:B------:R3:W4:Y:S01]  /*14390*/  MUFU.EX2 R129, R4 ;  /* 0x0000000400817308 */ /* 0x0007220000000800 */
[----:B-1----:R-:W-:Y:S09]  /*143a0*/  FFMA.FTZ R0, R228, UR4, -R66 ;  /* 0x00000004e4007c23 */ /* 0x002ff20008010842 */
[----:B------:R1:W-:Y:S01]  /*143b0*/  MUFU.EX2 R130, R0 ;  /* 0x0000000000827308 */ /* 0x0003e20000000800 */
[----:B--2---:R-:W-:Y:S09]  /*143c0*/  FFMA.FTZ R2, R215, UR4, -R64 ;  /* 0x00000004d7027c23 */ /* 0x004ff20008010840 */
[----:B------:R2:W-:Y:S01]  /*143d0*/  MUFU.EX2 R181, R2 ;  /* 0x0000000200b57308 */ /* 0x0005e20000000800 */
[--C-:B---3--:R-:W-:Y:S01]  /*143e0*/  FFMA.FTZ R4, R48, UR4, -R43.reuse ;  /* 0x0000000430047c23 */ /* 0x108fe2000801082b */
[----:B----4-:R-:W-:Y:S08]  /*143f0*/  F2FP.BF16.F32.PACK_AB R48, R131, R129 ;  /* 0x000000818330723e */ /* 0x010ff000000010ff */
        /* <DEDUP_REMOVED lines=8> */
[----:B------:R1:W4:Y:S01]  /*14480*/  MUFU.EX2 R213, R0 ;  /* 0x0000000000d57308 */ /* 0x0003220000000800 */
[--C-:B--2---:R-:W-:Y:S09]  /*14490*/  FFMA.FTZ R2, R35, UR4, -R64.reuse ;  /* 0x0000000423027c23 */ /* 0x104ff20008010840 */
[----:B------:R2:W-:Y:S01]  /*144a0*/  MUFU.EX2 R218, R4 ;  /* 0x0000000400da7308 */ /* 0x0005e20000000800 */
[--C-:B---3--:R-:W-:Y:S09]  /*144b0*/  FFMA.FTZ R5, R26, UR4, -R43.reuse ;  /* 0x000000041a057c23 */ /* 0x108ff2000801082b */
[----:B------:R3:W-:Y:S01]  /*144c0*/  MUFU.EX2 R236, R2 ;  /* 0x0000000200ec7308 */ /* 0x0007e20000000800 */
[--C-:B-1----:R-:W-:Y:S09]  /*144d0*/  FFMA.FTZ R0, R211, UR4, -R64.reuse ;  /* 0x00000004d3007c23 */ /* 0x102ff20008010840 */
[----:B------:R1:W-:Y:S01]  /*144e0*/  MUFU.EX2 R206, R0 ;  /* 0x0000000000ce7308 */ /* 0x0003e20000000800 */
[--C-:B--2---:R-:W-:Y:S09]  /*144f0*/  FFMA.FTZ R4, R28, UR4, -R43.reuse ;  /* 0x000000041c047c23 */ /* 0x104ff2000801082b */
[----:B------:R2:W-:Y:S01]  /*14500*/  MUFU.EX2 R249, R4 ;  /* 0x0000000400f97308 */ /* 0x0005e20000000800 */
[--C-:B---3--:R-:W-:Y:S01]  /*14510*/  FFMA.FTZ R2, R70, UR4, -R64.reuse ;  /* 0x0000000446027c23 */ /* 0x108fe20008010840 */
[--C-:B------:R-:W-:Y:S08]  /*14520*/  FFMA.FTZ R70, R117, UR4, -R43.reuse ;  /* 0x0000000475467c23 */ /* 0x100ff0000801082b */
[----:B------:R-:W-:Y:S01]  /*14530*/  MUFU.EX2 R28, R7 ;  /* 0x00000007001c7308 */ /* 0x000fe20000000800 */
[--C-:B-1----:R-:W-:Y:S09]  /*14540*/  FFMA.FTZ R0, R54, UR4, -R64.reuse ;  /* 0x0000000436007c23 */ /* 0x102ff20008010840 */
[----:B------:R1:W-:Y:S01]  /*14550*/  MUFU.EX2 R211, R0 ;  /* 0x0000000000d37308 */ /* 0x0003e20000000800 */
[--C-:B--2---:R-:W-:Y:S09]  /*14560*/  FFMA.FTZ R4, R22, UR4, -R43.reuse ;  /* 0x0000000416047c23 */ /* 0x104ff2000801082b */
[----:B------:R2:W-:Y:S10]  /*14570*/  MUFU.EX2 R127, R4 ;  /* 0x00000004007f7308 */ /* 0x0005f40000000800 */
[----:B------:R3:W-:Y:S01]  /*14580*/  MUFU.EX2 R115, R5 ;  /* 0x0000000500737308 */ /* 0x0007e20000000800 */
[----:B-1----:R-:W-:Y:S09]  /*14590*/  FFMA.FTZ R0, R52, UR4, -R64 ;  /* 0x0000000434007c23 */ /* 0x002ff20008010840 */
        /* <DEDUP_REMOVED lines=9> */
[--C-:B--2---:R-:W-:Y:S01]  /*14630*/  FFMA.FTZ R4, R85, UR4, -R43.reuse ;  /* 0x0000000455047c23 */ /* 0x104fe2000801082b */
        /* <DEDUP_REMOVED lines=15> */
[--C-:B-1----:R-:W-:Y:S01]  /*14730*/  FFMA.FTZ R0, R51, UR4, -R64.reuse ;  /* 0x0000000433007c23 */ /* 0x102fe20008010840 */
[----:B----4-:R-:W-:Y:S07]  /*14740*/  F2FP.BF16.F32.PACK_AB R51, R213, R173 ;  /* 0x000000add533723e */ /* 0x010fee00000010ff */
[----:B------:R1:W-:Y:S02]  /*14750*/  MUFU.EX2 R239, R0 ;  /* 0x0000000000ef7308 */ /* 0x0003e40000000800 */
[--C-:B-1----:R-:W-:Y:S08]  /*14760*/  FFMA.FTZ R0, R33, UR4, -R64.reuse ;  /* 0x0000000421007c23 */ /* 0x102ff00008010840 */
[----:B------:R1:W-:Y:S02]  /*14770*/  MUFU.EX2 R241, R0 ;  /* 0x0000000000f17308 */ /* 0x0003e40000000800 */
[--C-:B-1----:R-:W-:Y:S08]  /*14780*/  FFMA.FTZ R0, R29, UR4, -R64.reuse ;  /* 0x000000041d007c23 */ /* 0x102ff00008010840 */
[----:B------:R1:W-:Y:S10]  /*14790*/  MUFU.EX2 R29, R2 ;  /* 0x00000002001d7308 */ /* 0x0003f40000000800 */
[----:B------:R2:W-:Y:S01]  /*147a0*/  MUFU.EX2 R246, R0 ;  /* 0x0000000000f67308 */ /* 0x0005e20000000800 */
[----:B-1----:R-:W-:Y:S01]  /*147b0*/  FFMA.FTZ R2, R86, UR4, -R64 ;  /* 0x0000000456027c23 */ /* 0x002fe20008010840 */
[--C-:B--2---:R-:W-:Y:S08]  /*147c0*/  FFMA.FTZ R0, R56, UR4, -R65.reuse ;  /* 0x0000000438007c23 */ /* 0x104ff00008010841 */
[----:B------:R1:W-:Y:S02]  /*147d0*/  MUFU.EX2 R208, R0 ;  /* 0x0000000000d07308 */ /* 0x0003e40000000800 */
[--C-:B-1----:R-:W-:Y:S02]  /*147e0*/  FFMA.FTZ R0, R55, UR4, -R65.reuse ;  /* 0x0000000437007c23 */ /* 0x102fe40008010841 */
[----:B------:R-:W-:Y:S06]  /*147f0*/  LDSM.16.MT88.4 R52, [R185+0x4000] ;  /* 0x00400000b934783b */ /* 0x000fec0000004200 */
[----:B------:R1:W-:Y:S02]  /*14800*/  MUFU.EX2 R225, R0 ;  /* 0x0000000000e17308 */ /* 0x0003e40000000800 */
[--C-:B-1----:R-:W-:Y:S01]  /*14810*/  FFMA.FTZ R0, R46, UR4, -R65.reuse ;  /* 0x000000042e007c23 */ /* 0x102fe20008010841 */
[----:B------:R-:W-:Y:S07]  /*14820*/  F2FP.BF16.F32.PACK_AB R46, R231, R222 ;  /* 0x000000dee72e723e */ /* 0x000fee00000010ff */
        /* <DEDUP_REMOVED lines=13> */
[----:B-1----:R-:W-:Y:S08]  /*14900*/  FFMA.FTZ R0, R37, UR4, -R66 ;  /* 0x0000000425007c23 */ /* 0x002ff00008010842 */
        /* <DEDUP_REMOVED lines=18> */
[--C-:B--2---:R-:W-:Y:S02]  /*14a30*/  FFMA.FTZ R0, R59, UR4, -R66.reuse ;  /* 0x000000043b007c23 */ /* 0x104fe40008010842 */
[----:B------:R-:W2:Y:S06]  /*14a40*/  LDSM.16.MT88.4 R56, [R184+0x4400] ;  /* 0x00440000b838783b */ /* 0x000eac0000004200 */
[----:B------:R3:W-:Y:S02]  /*14a50*/  MUFU.EX2 R232, R0 ;  /* 0x0000000000e87308 */ /* 0x0007e40000000800 */
[--C-:B---3--:R-:W-:Y:S08]  /*14a60*/  FFMA.FTZ R0, R62, UR4, -R66.reuse ;  /* 0x000000043e007c23 */ /* 0x108ff00008010842 */
[----:B------:R3:W-:Y:S02]  /*14a70*/  MUFU.EX2 R248, R0 ;  /* 0x0000000000f87308 */ /* 0x0007e40000000800 */
[----:B---3--:R-:W-:Y:S02]  /*14a80*/  FFMA.FTZ R0, R63, UR4, -R66 ;  /* 0x000000043f007c23 */ /* 0x008fe40008010842 */
[----:B------:R-:W3:Y:S06]  /*14a90*/  LDSM.16.MT88.4 R60, [R185+0x4400] ;  /* 0x00440000b93c783b */ /* 0x000eec0000004200 */
        /* <DEDUP_REMOVED lines=49> */
[----:B------:R-:W-:Y:S01]  /*14db0*/  FSEL R0, R38, RZ, P0 ;  /* 0x000000ff26007208 */ /* 0x000fe20000000000 */
[C---:B-----5:R-:W-:Y:S01]  /*14dc0*/  FMUL.FTZ R20, R37.reuse, R152 ;  /* 0x0000009825147220 */ /* 0x060fe20000410000 */
[C---:B------:R-:W-:Y:S05]  /*14dd0*/  FMUL.FTZ R5, R37.reuse, R141 ;  /* 0x0000008d25057220 */ /* 0x040fea0000410000 */
[----:B------:R4:W5:Y:S01]  /*14de0*/  MUFU.EX2 R36, R2 ;  /* 0x0000000200247308 */ /* 0x0009620000000800 */
[C---:B------:R-:W-:Y:S01]  /*14df0*/  FMUL.FTZ R4, R37.reuse, R140 ;  /* 0x0000008c25047220 */ /* 0x040fe20000410000 */
[----:B------:R-:W-:Y:S01]  /*14e00*/  FADD.FTZ R0, -R0, R134 ;  /* 0x0000008600007221 */ /* 0x000fe20000010100 */
[C---:B------:R-:W-:Y:S01]  /*14e10*/  FMUL.FTZ R17, R37.reuse, R145 ;  /* 0x0000009125117220 */ /* 0x040fe20000410000 */
[----:B------:R-:W-:Y:S01]  /*14e20*/  MOV R145, R127 ;  /* 0x0000007f00917202 */ /* 0x000fe20000000f00 */
[----:B------:R-:W-:Y:S01]  /*14e30*/  FMUL.FTZ R21, R37, R153 ;  /* 0x0000009925157220 */ /* 0x000fe20000410000 */
[----:B------:R-:W-:Y:S01]  /*14e40*/  FMUL.FTZ R0, R0, UR4 ;  /* 0x0000000400007c20 */ /* 0x000fe20008410000 */
[----:B------:R-:W-:Y:S02]  /*14e50*/  MOV R153, R22 ;  /* 0x0000001600997202 */ /* 0x000fe40000000f00 */
[----:B------:R-:W-:Y:S03]  /*14e60*/  PLOP3.LUT P0, PT, PT, PT, UP0, 0x80, 0x0 ;  /* 0x000000000000781c */ /* 0x000fe60003f0f008 */
[----:B------:R-:W2:Y:S01]  /*14e70*/  MUFU.EX2 R0, R0 ;  /* 0x0000000000007308 */ /* 0x000ea20000000800 */
[----:B----4-:R-:W-:Y:S01]  /*14e80*/  FMUL.FTZ R2, R3, UR4 ;  /* 0x0000000403027c20 */ /* 0x010fe20008410000 */
[--C-:B------:R-:W-:Y:S01]  /*14e90*/  FFMA.FTZ R3, R96, UR4, -R43.reuse ;  /* 0x0000000460037c23 */ /* 0x100fe2000801082b */
[C---:B-----5:R-:W-:Y:S01]  /*14ea0*/  FMUL.FTZ R7, R36.reuse, R143 ;  /* 0x0000008f24077220 */ /* 0x060fe20000410000 */
[----:B------:R-:W-:Y:S01]  /*14eb0*/  MOV R143, R11 ;  /* 0x0000000b008f7202 */ /* 0x000fe20000000f00 */
[C---:B------:R-:W-:Y:S05]  /*14ec0*/  FMUL.FTZ R6, R36.reuse, R142 ;  /* 0x0000008e24067220 */ /* 0x040fea0000410000 */
[----:B------:R4:W5:Y:S01]  /*14ed0*/  MUFU.EX2 R112, R3 ;  /* 0x0000000300707308 */ /* 0x0009620000000800 */
        /* <DEDUP_REMOVED lines=8> */
[----:B------:R-:W-:Y:S01]  /*14f60*/  MOV R139, R12 ;  /* 0x0000000c008b7202 */ /* 0x000fe20000000f00 */
[C---:B------:R-:W-:Y:S01]  /*14f70*/  FMUL.FTZ R10, R0.reuse, R138 ;  /* 0x0000008a000a7220 */ /* 0x040fe20000410000 */
[C---:B------:R-:W-:Y:S03]  /*14f80*/  FMUL.FTZ R14, R0.reuse, R150 ;  /* 0x00000096000e7220 */ /* 0x040fe60000410000 */
[----:B----4-:R-:W-:Y:S01]  /*14f90*/  FFMA.FTZ R3, R97, UR4, -R43 ;  /* 0x0000000461037c23 */ /* 0x010fe2000801082b */
[----:B-----5:R-:W-:Y:S01]  /*14fa0*/  MOV R140, R112 ;  /* 0x00000070008c7202 */ /* 0x020fe20000000f00 */
[----:B------:R-:W-:Y:S01]  /*14fb0*/  FMUL.FTZ R15, R0, R151 ;  /* 0x00000097000f7220 */ /* 0x000fe20000410000 */
[----:B------:R-:W-:Y:S01]  /*14fc0*/  MOV R151, R16 ;  /* 0x0000001000977202 */ /* 0x000fe20000000f00 */
[C---:B------:R-:W-:Y:S01]  /*14fd0*/  FMUL.FTZ R16, R37.reuse, R144 ;  /* 0x0000009025107220 */ /* 0x040fe20000410000 */
[C---:B------:R-:W-:Y:S01]  /*14fe0*/  FMUL.FTZ R22, R36.reuse, R154 ;  /* 0x0000009a24167220 */ /* 0x040fe20000410000 */
[----:B------:R-:W-:Y:S01]  /*14ff0*/  FMUL.FTZ R23, R36, R155 ;  /* 0x0000009b24177220 */ /* 0x000fe20000410000 */
[----:B------:R-:W-:Y:S01]  /*15000*/  MOV R154, R32 ;  /* 0x00000020009a7202 */ /* 0x000fe20000000f00 */
[C---:B-1----:R-:W-:Y:S01]  /*15010*/  FMUL.FTZ R9, R2.reuse, R137 ;  /* 0x0000008902097220 */ /* 0x042fe20000410000 */
[C---:B------:R-:W-:Y:S01]  /*15020*/  FMUL.FTZ R12, R2.reuse, R148 ;  /* 0x00000094020c7220 */ /* 0x040fe20000410000 */
[----:B------:R1:W2:Y:S01]  /*15030*/  MUFU.EX2 R137, R3 ;  /* 0x0000000300897308 */ /* 0x0002a20000000800 */
[C---:B------:R-:W-:Y:S01]  /*15040*/  FMUL.FTZ R8, R2.reuse, R136 ;  /* 0x0000008802087220 */ /* 0x040fe20000410000 */
[----:B------:R-:W-:Y:S01]  /*15050*/  FMUL.FTZ R13, R2, R149 ;  /* 0x00000095020d7220 */ /* 0x000fe20000410000 */
[----:B------:R-:W-:Y:S01]  /*15060*/  MOV R144, R69 ;  /* 0x0000004500907202 */ /* 0x000fe20000000f00 */
[----:B------:R-:W4:Y:S01]  /*15070*/  LDL.LU R149, [R1] ;  /* 0x0000000001957983 */ /* 0x000f220000300800 */
[----:B------:R-:W-:Y:S01]  /*15080*/  FMUL.FTZ R32, R37, R160 ;  /* 0x000000a025207220 */ /* 0x000fe20000410000 */
[----:B------:R-:W-:Y:S01]  /*15090*/  MOV R155, R35 ;  /* 0x00000023009b7202 */ /* 0x000fe20000000f00 */
[----:B------:R-:W-:Y:S01]  /*150a0*/  FMUL.FTZ R35, R36, R163 ;  /* 0x000000a324237220 */ /* 0x000fe20000410000 */
[C---:B------:R-:W-:Y:S01]  /*150b0*/  HMMA.16816.F32.BF16 R8, R48.reuse, R24, R8 ;  /* 0x000000183008723c */ /* 0x040fe20000041808 */
[----:B------:R-:W5:Y:S03]  /*150c0*/  LDL.LU R85, [R1+0x4] ;  /* 0x0000040001557983 */ /* 0x000f660000300800 */
[----:B------:R-:W-:Y:S01]  /*150d0*/  MOV R150, R140 ;  /* 0x0000008c00967202 */ /* 0x000fe20000000f00 */
[----:B------:R-:W2:Y:S01]  /*150e0*/  LDL.LU R141, [R1+0xc] ;  /* 0x00000c00018d7983 */ /* 0x000ea20000300800 */
[-C--:B------:R-:W-:Y:S03]  /*150f0*/  HMMA.16816.F32.BF16 R12, R48, R26.reuse, R12 ;  /* 0x0000001a300c723c */ /* 0x080fe6000004180c */
[----:B------:R-:W2:Y:S02]  /*15100*/  LDL.LU R138, [R1+0x8] ;  /* 0x00000800018a7983 */ /* 0x000ea40000300800 */
[--C-:B-1----:R-:W-:Y:S01]  /*15110*/  FFMA.FTZ R3, R98, UR4, -R64.reuse ;  /* 0x0000000462037c23 */ /* 0x102fe20008010840 */
[C---:B------:R-:W-:Y:S03]  /*15120*/  HMMA.16816.F32.BF16 R16, R44.reuse, R26, R16 ;  /* 0x0000001a2c10723c */ /* 0x040fe60000041810 */
[----:B------:R1:W-:Y:S02]  /*15130*/  MUFU.EX2 R148, R3 ;  /* 0x0000000300947308 */ /* 0x0003e40000000800 */
[----:B------:R-:W-:Y:S01]  /*15140*/  FMUL.FTZ R24, R2, R156 ;  /* 0x0000009c02187220 */ /* 0x000fe20000410000 */
[-C--:B------:R-:W-:Y:S05]  /*15150*/  HMMA.16816.F32.BF16 R20, R44, R52.reuse, R20 ;  /* 0x000000342c14723c */ /* 0x080fea0000041814 */
[----:B------:R-:W-:Y:S01]  /*15160*/  MOV R156, R30 ;  /* 0x0000001e009c7202 */ /* 0x000fe20000000f00 */
[----:B------:R-:W-:Y:S01]  /*15170*/  FMUL.FTZ R30, R0, R166 ;  /* 0x000000a6001e7220 */ /* 0x000fe20000410000 */
[----:B------:R-:W-:Y:S01]  /*15180*/  MOV R166, R115 ;  /* 0x0000007300a67202 */ /* 0x000fe20000000f00 */
[----:B------:R-:W-:Y:S03]  /*15190*/  FMUL.FTZ R25, R2, R157 ;  /* 0x0000009d02197220 */ /* 0x000fe60000410000 */
[C---:B------:R-:W-:Y:S01]  /*151a0*/  FMUL.FTZ R26, R0.reuse, R158 ;  /* 0x0000009e001a7220 */ /* 0x040fe20000410000 */
[----:B------:R-:W-:Y:S01]  /*151b0*/  FMUL.FTZ R27, R0, R159 ;  /* 0x0000009f001b7220 */ /* 0x000fe20000410000 */
[----:B------:R-:W-:Y:S01]  /*151c0*/  MOV R158, R29 ;  /* 0x0000001d009e7202 */ /* 0x000fe20000000f00 */
[----:B-1----:R-:W-:Y:S01]  /*151d0*/  FFMA.FTZ R3, R99, UR4, -R64 ;  /* 0x0000000463037c23 */ /* 0x002fe20008010840 */
[----:B------:R-:W-:Y:S01]  /*151e0*/  FMUL.FTZ R29, R2, R165 ;  /* 0x000000a5021d7220 */ /* 0x000fe20000410000 */
[----:B------:R-:W-:Y:S01]  /*151f0*/  MOV R165, R31 ;  /* 0x0000001f00a57202 */ /* 0x000fe20000000f00 */
[----:B------:R-:W-:Y:S01]  /*15200*/  FMUL.FTZ R31, R0, R167 ;  /* 0x000000a7001f7220 */ /* 0x000fe20000410000 */
[----:B------:R1:W-:Y:S01]  /*15210*/  MUFU.EX2 R152, R3 ;  /* 0x0000000300987308 */ /* 0x0003e20000000800 */
[C---:B------:R-:W-:Y:S04]  /*15220*/  HMMA.16816.F32.BF16 R24, R48.reuse, R52, R24 ;  /* 0x000000343018723c */ /* 0x040fe80000041818 */
[----:B------:R-:W-:Y:S01]  /*15230*/  MOV R159, R28 ;  /* 0x0000001c009f7202 */ /* 0x000fe20000000f00 */
[----:B------:R-:W-:Y:S01]  /*15240*/  FMUL.FTZ R28, R2, R164 ;  /* 0x000000a4021c7220 */ /* 0x000fe20000410000 */
[----:B------:R-:W-:Y:S01]  /*15250*/  MOV R157, R34 ;  /* 0x00000022009d7202 */ /* 0x000fe20000000f00 */
[----:B------:R-:W-:Y:S01]  /*15260*/  FMUL.FTZ R34, R36, R162 ;  /* 0x000000a224227220 */ /* 0x000fe20000410000 */
[----:B------:R-:W-:Y:S03]  /*15270*/  MOV R164, R33 ;  /* 0x0000002100a47202 */ /* 0x000fe60000000f00 */
[----:B------:R-:W-:Y:S01]  /*15280*/  FMUL.FTZ R33, R37, R161 ;  /* 0x000000a125217220 */ /* 0x000fe20000410000 */
[-C--:B------:R-:W-:Y:S03]  /*15290*/  HMMA.16816.F32.BF16 R28, R48, R54.reuse, R28 ;  /* 0x00000036301c723c */ /* 0x080fe6000004181c */
[----:B------:R-:W-:Y:S01]  /*152a0*/  MOV R140, R76 ;  /* 0x0000004c008c7202 */ /* 0x000fe20000000f00 */
[----:B-1----:R-:W-:Y:S01]  /*152b0*/  FFMA.FTZ R3, R88, UR4, -R65 ;  /* 0x0000000458037c23 */ /* 0x002fe20008010841 */
[----:B------:R-:W-:Y:S01]  /*152c0*/  FFMA.FTZ R69, R116, UR4, -R43 ;  /* 0x0000000474457c23 */ /* 0x000fe2000801082b */
[----:B------:R-:W-:Y:S01]  /*152d0*/  HMMA.16816.F32.BF16 R32, R44, R54, R32 ;  /* 0x000000362c20723c */ /* 0x000fe20000041820 */
[----:B------:R-:W1:Y:S01]  /*152e0*/  LDSM.16.MT88.4 R52, [R184+0x4800] ;  /* 0x00480000b834783b */ /* 0x000e620000004200 */
[----:B------:R3:W-:Y:S03]  /*152f0*/  MUFU.EX2 R136, R3 ;  /* 0x0000000300887308 */ /* 0x0007e60000000800 */
[----:B------:R-:W-:Y:S02]  /*15300*/  F2FP.BF16.F32.PACK_AB R48, R212, R183 ;  /* 0x000000b7d430723e */ /* 0x000fe400000010ff */
[----:B------:R-:W-:Y:S05]  /*15310*/  F2FP.BF16.F32.PACK_AB R49, R206, R181 ;  /* 0x000000b5ce31723e */ /* 0x000fea00000010ff */
[----:B------:R-:W-:Y:S01]  /*15320*/  MUFU.EX2 R76, R68 ;  /* 0x00000044004c7308 */ /* 0x000fe20000000800 */
[----:B------:R-:W-:Y:S02]  /*15330*/  F2FP.BF16.F32.PACK_AB R50, R218, R215 ;  /* 0x000000d7da32723e */ /* 0x000fe400000010ff */
[----:B------:R-:W-:Y:S02]  /*15340*/  F2FP.BF16.F32.PACK_AB R51, R219, R211 ;  /* 0x000000d3db33723e */ /* 0x000fe400000010ff */
[----:B------:R-:W-:Y:S02]  /*15350*/  F2FP.BF16.F32.PACK_AB R44, R177, R174 ;  /* 0x000000aeb12c723e */ /* 0x000fe400000010ff */
[----:B------:R-:W-:Y:S03]  /*15360*/  F2FP.BF16.F32.PACK_AB R46, R205, R182 ;  /* 0x000000b6cd2e723e */ /* 0x000fe600000010ff */
[----:B------:R-:W-:Y:S01]  /*15370*/  MUFU.EX2 R68, R75 ;  /* 0x0000004b00447308 */ /* 0x000fe20000000800 */
[--C-:B---3--:R-:W-:Y:S01]  /*15380*/  FFMA.FTZ R3, R89, UR4, -R65.reuse ;  /* 0x0000000459037c23 */ /* 0x108fe20008010841 */
[-C--:B------:R-:W-:Y:S05]  /*15390*/  HMMA.16816.F32.BF16 R4, R48, R56.reuse, R4 ;  /* 0x000000383004723c */ /* 0x080fea0000041804 */
[----:B------:R-:W-:Y:S03]  /*153a0*/  F2FP.BF16.F32.PACK_AB R45, R169, R168 ;  /* 0x000000a8a92d723e */ /* 0x000fe600000010ff */
[----:B------:R3:W-:Y:S03]  /*153b0*/  MUFU.EX2 R134, R3 ;  /* 0x0000000300867308 */ /* 0x0007e60000000800 */
[----:B------:R-:W-:Y:S02]  /*153c0*/  F2FP.BF16.F32.PACK_AB R47, R179, R171 ;  /* 0x000000abb32f723e */ /* 0x000fe400000010ff */
[----:B------:R-:W-:Y:S05]  /*153d0*/  F2FP.BF16.F32.PACK_AB R161, R72, R71 ;  /* 0x0000004748a1723e */ /* 0x000fea00000010ff */
[C---:B------:R-:W-:Y:S06]  /*153e0*/  HMMA.16816.F32.BF16 R8, R44.reuse, R56, R8 ;  /* 0x000000382c08723c */ /* 0x040fec0000041808 */
[-C--:B------:R-:W-:Y:S05]  /*153f0*/  HMMA.16816.F32.BF16 R12, R44, R58.reuse, R12 ;  /* 0x0000003a2c0c723c */ /* 0x080fea000004180c */
[--C-:B---3--:R-:W-:Y:S01]  /*15400*/  FFMA.FTZ R3, R92, UR4, -R65.reuse ;  /* 0x000000045c037c23 */ /* 0x108fe20008010841 */
[C---:B------:R-:W-:Y:S01]  /*15410*/  HMMA.16816.F32.BF16 R16, R48.reuse, R58, R16 ;  /* 0x0000003a3010723c */ /* 0x040fe20000041810 */
[----:B------:R-:W3:Y:S02]  /*15420*/  LDSM.16.MT88.4 R56, [R185+0x4800] ;  /* 0x00480000b938783b */ /* 0x000ee40000004200 */
[----:B------:R1:W-:Y:S03]  /*15430*/  MUFU.EX2 R132, R3 ;  /* 0x0000000300847308 */ /* 0x0003e60000000800 */
[-C--:B------:R-:W-:Y:S06]  /*15440*/  HMMA.16816.F32.BF16 R20, R48, R60.reuse, R20 ;  /* 0x0000003c3014723c */ /* 0x080fec0000041814 */
[C---:B------:R-:W-:Y:S06]  /*15450*/  HMMA.16816.F32.BF16 R24, R44.reuse, R60, R24 ;  /* 0x0000003c2c18723c */ /* 0x040fec0000041818 */
[-C--:B------:R-:W-:Y:S05]  /*15460*/  HMMA.16816.F32.BF16 R28, R44, R62.reuse, R28 ;  /* 0x0000003e2c1c723c */ /* 0x080fea000004181c */
[----:B-1----:R-:W-:Y:S01]  /*15470*/  FFMA.FTZ R3, R216, UR4, -R65 ;  /* 0x00000004d8037c23 */ /* 0x002fe20008010841 */
[----:B------:R-:W-:Y:S01]  /*15480*/  HMMA.16816.F32.BF16 R32, R48, R62, R32 ;  /* 0x0000003e3020723c */ /* 0x000fe20000041820 */
[----:B------:R-:W1:Y:S02]  /*15490*/  LDSM.16.MT88.4 R60, [R184+0x4c00] ;  /* 0x004c0000b83c783b */ /* 0x000e640000004200 */
        /* <DEDUP_REMOVED lines=9> */
[--C-:B---3--:R-:W-:Y:S01]  /*15530*/  FFMA.FTZ R3, R223, UR4, -R66.reuse ;  /* 0x00000004df037c23 */ /* 0x108fe20008010842 */
[----:B------:R-:W-:Y:S03]  /*15540*/  F2FP.BF16.F32.PACK_AB R51, R233, R224 ;  /* 0x000000e0e933723e */ /* 0x000fe600000010ff */
[----:B------:R3:W-:Y:S04]  /*15550*/  MUFU.EX2 R128, R3 ;  /* 0x0000000300807308 */ /* 0x0007e80000000800 */
[C---:B------:R-:W-:Y:S06]  /*15560*/  HMMA.16816.F32.BF16 R8, R48.reuse, R52, R8 ;  /* 0x000000343008723c */ /* 0x040fec0000041808 */
[-C--:B------:R-:W-:Y:S06]  /*15570*/  HMMA.16816.F32.BF16 R12, R48, R54.reuse, R12 ;  /* 0x00000036300c723c */ /* 0x080fec000004180c */
[C---:B------:R-:W-:Y:S01]  /*15580*/  HMMA.16816.F32.BF16 R16, R44.reuse, R54, R16 ;  /* 0x000000362c10723c */ /* 0x040fe20000041810 */
[----:B------:R-:W1:Y:S04]  /*15590*/  LDSM.16.MT88.4 R52, [R185+0x4c00] ;  /* 0x004c0000b934783b */ /* 0x000e680000004200 */
[--C-:B---3--:R-:W-:Y:S01]  /*155a0*/  FFMA.FTZ R3, R227, UR4, -R66.reuse ;  /* 0x00000004e3037c23 */ /* 0x108fe20008010842 */
[-C--:B------:R-:W-:Y:S03]  /*155b0*/  HMMA.16816.F32.BF16 R20, R44, R56.reuse, R20 ;  /* 0x000000382c14723c */ /* 0x080fe60000041814 */
[----:B------:R3:W-:Y:S03]  /*155c0*/  MUFU.EX2 R115, R3 ;  /* 0x0000000300737308 */ /* 0x0007e60000000800 */
[C---:B------:R-:W-:Y:S06]  /*155d0*/  HMMA.16816.F32.BF16 R24, R48.reuse, R56, R24 ;  /* 0x000000383018723c */ /* 0x040fec0000041818 */
[-C--:B------:R-:W-:Y:S06]  /*155e0*/  HMMA.16816.F32.BF16 R28, R48, R58.reuse, R28 ;  /* 0x0000003a301c723c */ /* 0x080fec000004181c */
[----:B------:R-:W-:Y:S01]  /*155f0*/  HMMA.16816.F32.BF16 R32, R44, R58, R32 ;  /* 0x0000003a2c20723c */ /* 0x000fe20000041820 */
[----:B------:R-:W4:Y:S04]  /*15600*/  LDSM.16.MT88.4 R56, [R184+0x5000] ;  /* 0x00500000b838783b */ /* 0x000f280000004200 */
        /* <DEDUP_REMOVED lines=10> */
[-C--:B-1----:R-:W-:Y:S03]  /*156b0*/  HMMA.16816.F32.BF16 R4, R44, R60.reuse, R4 ;  /* 0x0000003c2c04723c */ /* 0x082fe60000041804 */
[--C-:B---3--:R-:W-:Y:S03]  /*156c0*/  FFMA.FTZ R3, R221, UR4, -R66.reuse ;  /* 0x00000004dd037c23 */ /* 0x108fe60008010842 */
        /* <DEDUP_REMOVED lines=21> */
[-C--:B----4-:R-:W-:Y:S05]  /*15820*/  HMMA.16816.F32.BF16 R4, R48, R56.reuse, R4 ;  /* 0x000000383004723c */ /* 0x090fea0000041804 */
[----:B------:R-:W-:Y:S01]  /*15830*/  F2FP.BF16.F32.PACK_AB R47, R142, R251 ;  /* 0x000000fb8e2f723e */ /* 0x000fe200000010ff */
[----:B-1----:R-:W-:Y:S06]  /*15840*/  FFMA.FTZ R3, R226, UR4, -R64 ;  /* 0x00000004e2037c23 */ /* 0x002fec0008010840 */
[C---:B------:R-:W-:Y:S01]  /*15850*/  HMMA.16816.F32.BF16 R8, R44.reuse, R56, R8 ;  /* 0x000000382c08723c */ /* 0x040fe20000041808 */
[----:B------:R1:W-:Y:S05]  /*15860*/  MUFU.EX2 R98, R3 ;  /* 0x0000000300627308 */ /* 0x0003ea0000000800 */
[-C--:B------:R-:W-:Y:S05]  /*15870*/  HMMA.16816.F32.BF16 R12, R44, R58.reuse, R12 ;  /* 0x0000003a2c0c723c */ /* 0x080fea000004180c */
[----:B-----5:R-:W-:Y:S01]  /*15880*/  FFMA.FTZ R36, R36, R85, R170 ;  /* 0x0000005524247223 */ /* 0x020fe200000100aa */
[C---:B------:R-:W-:Y:S01]  /*15890*/  HMMA.16816.F32.BF16 R16, R48.reuse, R58, R16 ;  /* 0x0000003a3010723c */ /* 0x040fe20000041810 */
[----:B------:R3:W-:Y:S01]  /*158a0*/  MUFU.EX2 R85, R60 ;  /* 0x0000003c00557308 */ /* 0x0007e20000000800 */
[----:B------:R-:W-:Y:S03]  /*158b0*/  LDSM.16.MT88.4 R56, [R185+0x5400] ;  /* 0x00540000b938783b */ /* 0x000fe60000004200 */
[----:B------:R-:W-:Y:S01]  /*158c0*/  FFMA.FTZ R37, R37, R149, R172 ;  /* 0x0000009525257223 */ /* 0x000fe200000100ac */
[----:B--2---:R-:W-:Y:S01]  /*158d0*/  MOV R149, R137 ;  /* 0x0000008900957202 */ /* 0x004fe20000000f00 */
[----:B------:R-:W-:Y:S01]  /*158e0*/  FFMA.FTZ R2, R2, R141, R129 ;  /* 0x0000008d02027223 */ /* 0x000fe20000010081 */
[----:B-1----:R-:W-:Y:S03]  /*158f0*/  FFMA.FTZ R3, R103, UR4, -R64 ;  /* 0x0000000467037c23 */ /* 0x002fe60008010840 */
[----:B------:R-:W-:Y:S01]  /*15900*/  MOV R137, R84 ;  /* 0x0000005400897202 */ /* 0x000fe20000000f00 */
[----:B------:R1:W-:Y:S01]  /*15910*/  MUFU.EX2 R97, R3 ;  /* 0x0000000300617308 */ /* 0x0003e20000000800 */
[----:B------:R-:W-:Y:S01]  /*15920*/  FFMA.FTZ R0, R0, R138, R111 ;  /* 0x0000008a00007223 */ /* 0x000fe2000001006f */
[----:B------:R-:W-:Y:S01]  /*15930*/  MOV R138, R77 ;  /* 0x0000004d008a7202 */ /* 0x000fe20000000f00 */
[----:B------:R-:W-:Y:S01]  /*15940*/  FADD.FTZ R37, R175, R37 ;  /* 0x00000025af257221 */ /* 0x000fe20000010000 */
[----:B------:R-:W-:Y:S01]  /*15950*/  MOV R141, R83 ;  /* 0x00000053008d7202 */ /* 0x000fe20000000f00 */
[----:B------:R-:W-:Y:S01]  /*15960*/  FADD.FTZ R2, R131, R2 ;  /* 0x0000000283027221 */ /* 0x000fe20000010000 */
[----:B---3--:R-:W2:Y:S04]  /*15970*/  LDSM.16.MT88.4 R60, [R185+0x5000] ;  /* 0x00500000b93c783b */ /* 0x008ea80000004200 */
[----:B------:R-:W-:Y:S01]  /*15980*/  MUFU.EX2 R77, R67 ;  /* 0x00000043004d7308 */ /* 0x000fe20000000800 */
[----:B------:R-:W-:Y:S04]  /*15990*/  FADD.FTZ R2, R180, R2 ;  /* 0x00000002b4027221 */ /* 0x000fe80000010000 */
[----:B------:R-:W-:Y:S05]  /*159a0*/  FADD.FTZ R2, R214, R2 ;  /* 0x00000002d6027221 */ /* 0x000fea0000010000 */
[----:B------:R-:W-:Y:S01]  /*159b0*/  MUFU.EX2 R84, R69 ;  /* 0x0000004500547308 */ /* 0x000fe20000000800 */
[--C-:B-1----:R-:W-:Y:S09]  /*159c0*/  FFMA.FTZ R3, R93, UR4, -R43.reuse ;  /* 0x000000045d037c23 */ /* 0x102ff2000801082b */
[----:B------:R1:W-:Y:S10]  /*159d0*/  MUFU.EX2 R100, R3 ;  /* 0x0000000300647308 */ /* 0x0003f40000000800 */
[----:B------:R-:W3:Y:S10]  /*159e0*/  MUFU.EX2 R83, R70 ;  /* 0x0000004600537308 */ /* 0x000ef40000000800 */
[----:B------:R-:W-:Y:S01]  /*159f0*/  MUFU.EX2 R67, R78 ;  /* 0x0000004e00437308 */ /* 0x000fe20000000800 */
[--C-:B-1----:R-:W-:Y:S01]  /*15a00*/  FFMA.FTZ R3, R113, UR4, -R43.reuse ;  /* 0x0000000471037c23 */ /* 0x102fe2000801082b */
[----:B------:R-:W-:Y:S01]  /*15a10*/  FFMA.FTZ R43, R90, UR4, -R43 ;  /* 0x000000045a2b7c23 */ /* 0x000fe2000801082b */
[-C--:B--2---:R-:W-:Y:S07]  /*15a20*/  HMMA.16816.F32.BF16 R20, R48, R60.reuse, R20 ;  /* 0x0000003c3014723c */ /* 0x084fee0000041814 */
[----:B------:R1:W-:Y:S01]  /*15a30*/  MUFU.EX2 R99, R3 ;  /* 0x0000000300637308 */ /* 0x0003e20000000800 */
[----:B---3--:R-:W-:Y:S01]  /*15a40*/  F2FP.BF16.F32.PACK_AB R160, R83, R84 ;  /* 0x0000005453a0723e */ /* 0x008fe200000010ff */
[C---:B------:R-:W-:Y:S08]  /*15a50*/  HMMA.16816.F32.BF16 R24, R44.reuse, R60, R24 ;  /* 0x0000003c2c18723c */ /* 0x040ff00000041818 */
[----:B------:R-:W2:Y:S01]  /*15a60*/  MUFU.EX2 R70, R43 ;  /* 0x0000002b00467308 */ /* 0x000ea20000000800 */
[-C--:B------:R-:W-:Y:S06]  /*15a70*/  HMMA.16816.F32.BF16 R28, R44, R62.reuse, R28 ;  /* 0x0000003e2c1c723c */ /* 0x080fec000004181c */
[----:B------:R-:W-:Y:S01]  /*15a80*/  HMMA.16816.F32.BF16 R32, R48, R62, R32 ;  /* 0x0000003e3020723c */ /* 0x000fe20000041820 */
[----:B------:R-:W3:Y:S02]  /*15a90*/  LDSM.16.MT88.4 R60, [R184+0x5800] ;  /* 0x00580000b83c783b */ /* 0x000ee40000004200 */
[----:B------:R-:W-:Y:S02]  /*15aa0*/  MUFU.EX2 R43, R82 ;  /* 0x00000052002b7308 */ /* 0x000fe40000000800 */
[--C-:B-1----:R-:W-:Y:S01]  /*15ab0*/  FFMA.FTZ R3, R114, UR4, -R64.reuse ;  /* 0x0000000472037c23 */ /* 0x102fe20008010840 */
[----:B------:R-:W-:Y:S02]  /*15ac0*/  F2FP.BF16.F32.PACK_AB R44, R138, R141 ;  /* 0x0000008d8a2c723e */ /* 0x000fe400000010ff */
[----:B------:R-:W-:Y:S05]  /*15ad0*/  F2FP.BF16.F32.PACK_AB R45, R137, R140 ;  /* 0x0000008c892d723e */ /* 0x000fea00000010ff */
        /* <DEDUP_REMOVED lines=11> */
[C---:B------:R-:W-:Y:S04]  /*15b90*/  HMMA.16816.F32.BF16 R8, R48.reuse, R52, R8 ;  /* 0x000000343008723c */ /* 0x040fe80000041808 */
[----:B--2---:R-:W-:Y:S02]  /*15ba0*/  F2FP.BF16.F32.PACK_AB R162, R70, R73 ;  /* 0x0000004946a2723e */ /* 0x004fe400000010ff */
[-C--:B------:R-:W-:Y:S02]  /*15bb0*/  HMMA.16816.F32.BF16 R12, R48, R54.reuse, R12 ;  /* 0x00000036300c723c */ /* 0x080fe4000004180c */
[----:B------:R-:W2:Y:S04]  /*15bc0*/  MUFU.EX2 R69, R64 ;  /* 0x0000004000457308 */ /* 0x000ea80000000800 */
[C---:B------:R-:W-:Y:S01]  /*15bd0*/  HMMA.16816.F32.BF16 R16, R44.reuse, R54, R16 ;  /* 0x000000362c10723c */ /* 0x040fe20000041810 */
[----:B------:R-:W4:Y:S05]  /*15be0*/  LDSM.16.MT88.4 R52, [R185+0x5800] ;  /* 0x00580000b934783b */ /* 0x000f2a0000004200 */
[----:B------:R-:W-:Y:S01]  /*15bf0*/  MUFU.EX2 R64, R79 ;  /* 0x0000004f00407308 */ /* 0x000fe20000000800 */
[--C-:B-1----:R-:W-:Y:S01]  /*15c00*/  FFMA.FTZ R3, R104, UR4, -R65.reuse ;  /* 0x0000000468037c23 */ /* 0x102fe20008010841 */
[-C--:B------:R-:W-:Y:S08]  /*15c10*/  HMMA.16816.F32.BF16 R20, R44, R56.reuse, R20 ;  /* 0x000000382c14723c */ /* 0x080ff00000041814 */
[----:B------:R1:W-:Y:S01]  /*15c20*/  MUFU.EX2 R92, R3 ;  /* 0x00000003005c7308 */ /* 0x0003e20000000800 */
[C---:B------:R-:W-:Y:S04]  /*15c30*/  HMMA.16816.F32.BF16 R24, R48.reuse, R56, R24 ;  /* 0x000000383018723c */ /* 0x040fe80000041818 */
[----:B--2---:R-:W-:Y:S02]  /*15c40*/  F2FP.BF16.F32.PACK_AB R163, R69, R74 ;  /* 0x0000004a45a3723e */ /* 0x004fe400000010ff */
[-C--:B------:R-:W-:Y:S06]  /*15c50*/  HMMA.16816.F32.BF16 R28, R48, R58.reuse, R28 ;  /* 0x0000003a301c723c */ /* 0x080fec000004181c */
[----:B------:R-:W-:Y:S01]  /*15c60*/  HMMA.16816.F32.BF16 R32, R44, R58, R32 ;  /* 0x0000003a2c20723c */ /* 0x000fe20000041820 */
[----:B------:R-:W-:Y:S04]  /*15c70*/  LDSM.16.MT88.4 R56, [R185+0x5c00] ;  /* 0x005c0000b938783b */ /* 0x000fe80000004200 */
[--C-:B-1----:R-:W-:Y:S01]  /*15c80*/  FFMA.FTZ R3, R105, UR4, -R65.reuse ;  /* 0x0000000469037c23 */ /* 0x102fe20008010841 */
[----:B------:R-:W-:Y:S02]  /*15c90*/  F2FP.BF16.F32.PACK_AB R48, R101, R110 ;  /* 0x0000006e6530723e */ /* 0x000fe400000010ff */
[----:B------:R-:W-:Y:S01]  /*15ca0*/  F2FP.BF16.F32.PACK_AB R49, R97, R98 ;  /* 0x000000626131723e */ /* 0x000fe200000010ff */
[----:B------:R1:W2:Y:S02]  /*15cb0*/  MUFU.EX2 R89, R3 ;  /* 0x0000000300597308 */ /* 0x0002a40000000800 */
[----:B------:R-:W-:Y:S02]  /*15cc0*/  F2FP.BF16.F32.PACK_AB R50, R99, R100 ;  /* 0x000000646332723e */ /* 0x000fe400000010ff */
[----:B------:R-:W-:Y:S02]  /*15cd0*/  F2FP.BF16.F32.PACK_AB R51, R93, R96 ;  /* 0x000000605d33723e */ /* 0x000fe400000010ff */
[----:B------:R-:W-:Y:S05]  /*15ce0*/  F2FP.BF16.F32.PACK_AB R47, R76, R77 ;  /* 0x0000004d4c2f723e */ /* 0x000fea00000010ff */
[-C--:B---3--:R-:W-:Y:S05]  /*15cf0*/  HMMA.16816.F32.BF16 R4, R48, R60.reuse, R4 ;  /* 0x0000003c3004723c */ /* 0x088fea0000041804 */
        /* <DEDUP_REMOVED lines=103> */
[----:B------:R-:W-:Y:S01]  /*16370*/  F2FP.BF16.F32.PACK_AB R167, R66, R43 ;  /* 0x0000002b42a7723e */ /* 0x000fe200000010ff */
        /* <DEDUP_REMOVED lines=53> */
[----:B------:R-:W-:Y:S01]  /*166d0*/  FADD.FTZ R0, R66, R0 ;  /* 0x0000000042007221 */ /* 0x000fe20000010000 */
[----:B------:R-:W-:Y:S02]  /*166e0*/  MOV R133, R39 ;  /* 0x0000002700857202 */ /* 0x000fe40000000f00 */
[----:B------:R1:W-:Y:S04]  /*166f0*/  STL [R1+0x4], R3 ;  /* 0x0000040301007387 */ /* 0x0003e80000100800 */
[----:B------:R3:W-:Y:S04]  /*16700*/  STL [R1+0xc], R2 ;  /* 0x00000c0201007387 */ /* 0x0007e80000100800 */
[----:B------:R3:W-:Y:S01]  /*16710*/  STL [R1+0x8], R0 ;  /* 0x0000080001007387 */ /* 0x0007e20000100800 */
[----:B-1----:R-:W-:Y:S01]  /*16720*/  MOV R3, R41 ;  /* 0x0000002900037202 */ /* 0x002fe20000000f00 */
[----:B------:R-:W-:Y:S06]  /*16730*/  @P0 BRA `(.L_x_1135) ;  /* 0xffffff9c001c0947 */ /* 0x000fec000383ffff */
.L_x_1134:
        /* <DEDUP_REMOVED lines=58> */
.L_x_1138:
        /* <DEDUP_REMOVED lines=21> */
.L_x_1139:
        /* <DEDUP_REMOVED lines=184> */
.L_x_1141:
[----:B------:R-:W-:Y:S05]  /*177b0*/  BSYNC B0 ;  /* 0x0000000000007941 */ /* 0x000fea0003800000 */
.L_x_1140:
        /* <DEDUP_REMOVED lines=37> */
.L_x_1143:
[----:B------:R-:W-:Y:S05]  /*17a10*/  BSYNC B0 ;  /* 0x0000000000007941 */ /* 0x000fea0003800000 */
.L_x_1142:
        /* <DEDUP_REMOVED lines=16> */
.L_x_1145:
[----:B------:R-:W-:Y:S05]  /*17b20*/  BSYNC B0 ;  /* 0x0000000000007941 */ /* 0x000fea0003800000 */
.L_x_1144:
        /* <DEDUP_REMOVED lines=16> */
.L_x_1147:
[----:B------:R-:W-:Y:S05]  /*17c30*/  BSYNC B0 ;  /* 0x0000000000007941 */ /* 0x000fea0003800000 */
.L_x_1146:
        /* <DEDUP_REMOVED lines=15> */
.L_x_1148:
        /* <DEDUP_REMOVED lines=13> */
.L_x_1326:


//--------------------- .text._ZN5flash16flash_fwd_kernelI23Flash_fwd_kernel_traitsILi32ELi128ELi128ELi4ELb0ELb0EN7cutlass10bfloat16_tE19Flash_kernel_traitsILi32ELi128ELi128ELi4ES3_EELb1ELb0ELb1ELb1ELb0ELb0ELb0ELb1EEEvNS_16Flash_fwd_paramsE --------------------------
	.section	.text._ZN5flash16flash_fwd_kernelI23Flash_fwd_kernel_traitsILi32ELi128ELi128ELi4ELb0ELb0EN7cutlass10bfloat16_tE19Flash_kernel_traitsILi32ELi128ELi128ELi4ES3_EELb1ELb0ELb1ELb1ELb0ELb0ELb0ELb1EEEvNS_16Flash_fwd_paramsE,"ax",@progbits
	.align	128
        .global         _ZN5flash16flash_fwd_kernelI23Flash_fwd_kernel_traitsILi32ELi128ELi128ELi4ELb0ELb0EN7cutlass10bfloat16_tE19Flash_kernel_traitsILi32ELi128ELi128ELi4ES3_EELb1ELb0ELb1ELb1ELb0ELb0ELb0ELb1EEEvNS_16Flash_fwd_paramsE
        .type           _ZN5flash16flash_fwd_kernelI23Flash_fwd_kernel_traitsILi32ELi128ELi128ELi4ELb0ELb0EN7cutlass10bfloat16_tE19Flash_kernel_traitsILi32ELi128ELi128ELi4ES3_EELb1ELb0ELb1ELb1ELb0ELb0ELb0ELb1EEEvNS_16Flash_fwd_paramsE,@function
        .size           _ZN5flash16flash_fwd_kernelI23Flash_fwd_kernel_traitsILi32ELi128ELi128ELi4ELb0ELb0EN7cutlass10bfloat16_tE19Flash_kernel_traitsILi32ELi128ELi128ELi4ES3_EELb1ELb0ELb1ELb1ELb0ELb0ELb0ELb1EEEvNS_16Flash_fwd_paramsE,(.L_x_1303 - _ZN5flash16flash_fwd_kernelI23Flash_fwd_kernel_traitsILi32ELi128ELi128ELi4ELb0ELb0EN7cutlass10bfloat16_tE19Flash_kernel_traitsILi32ELi128ELi128ELi4ES3_EELb1ELb0ELb1ELb1ELb0ELb0ELb0ELb1EEEvNS_16Flash_fwd_paramsE)
        .other          _ZN5flash16flash_fwd_kernelI23Flash_fwd_kernel_traitsILi32ELi128ELi128ELi4ELb0ELb0EN7cutlass10bfloat16_tE19Flash_kernel_traitsILi32ELi128ELi128ELi4ES3_EELb1ELb0ELb1ELb1ELb0ELb0ELb0ELb1EEEvNS_16Flash_fwd_paramsE,@"STO_CUDA_ENTRY STV_DEFAULT"
_ZN5flash16flash_fwd_kernelI23Flash_fwd_kernel_traitsILi32ELi128ELi128ELi4ELb0ELb0EN7cutlass10bfloat16_tE19Flash_kernel_traitsILi32ELi128ELi128ELi4ES3_EELb1ELb0ELb1ELb1ELb0ELb0ELb0ELb1EEEvNS_16Flash_fwd_paramsE:
.text._ZN5flash16flash_fwd_kernelI23Flash_fwd_kernel_traitsILi32ELi128ELi128ELi4ELb0ELb0EN7cutlass10bfloat16_tE19Flash_kernel_traitsILi32ELi128ELi128ELi4ES3_EELb1ELb0ELb1ELb1ELb0ELb0ELb0ELb1EEEvNS_16Flash_fwd_paramsE:
[----:B------:R-:W1:Y:S08]  /*0000*/  LDC R1, c[0x0][0x28] ;  /* 0x00000a00ff017b82 */ /* 0x000e700000000800 */
[----:B------:R-:W2:Y:S01]  /*0010*/  S2UR UR9, SR_CTAID.X ;  /* 0x00000000000979c3 */ /* 0x000ea20000002500 */
[----:B------:R-:W-:Y:S01]  /*0020*/  BSSY B2, `(.L_x_1149) ;  /* 0x0000004000027945 */ /* 0x000fe20003800000 */
[----:B-1----:R-:W-:-:S06]  /*0030*/  IADD3 R1, R1, -0x510, RZ ;  /* 0xfffffaf001017810 */ /* 0x002fcc0007ffe0ff */
[----:B--2---:R-:W1:Y:S02]  /*0040*/  LDC.64 R168, c[0x0][0x198] ;  /* 0x00006600ffa87b82 */ /* 0x004e640000000a00 */
[----:B-1----:R-:W-:Y:S05]  /*0050*/  CALL.REL.NOINC `($_ZN5flash16flash_fwd_kernelI23Flash_fwd_kernel_traitsILi32ELi128ELi128ELi4ELb0ELb0EN7cutlass10bfloat16_tE19Flash_kernel_traitsILi32ELi128ELi128ELi4ES3_EELb1ELb0ELb1ELb1ELb0ELb0ELb0ELb1EEEvNS_16Flash_fwd_paramsE$_ZN5flash22compute_attn_1rowblockI23Flash_fwd_kernel_traitsILi32ELi128ELi128ELi4ELb0ELb0EN7cutlass10bfloat16_tE19Flash_kernel_traitsILi32ELi128ELi128ELi4ES3_EELb1ELb0ELb1ELb1ELb0ELb0ELb0ELb1ENS_16Flash_fwd_paramsEEEvRKT8_iii) ;  /* 0x0000000000087944 */ /* 0x002fea0003c00000 */
[----:B------:R-:W-:Y:S05]  /*0060*/  BSYNC B2 ;  /* 0x0000000000027941 */ /* 0x000fea0003800000 */
.L_x_1149:
[----:B------:R-:W-:Y:S05]  /*0070*/  EXIT ;  /* 0x000000000000794d */ /* 0x000fea0003800000 */
        .type           $_ZN5flash16flash_fwd_kernelI23Flash_fwd_kernel_traitsILi32ELi128ELi128ELi4ELb0ELb0EN7cutlass10bfloat16_tE19Flash_kernel_traitsILi32ELi128ELi128ELi4ES3_EELb1ELb0ELb1ELb1ELb0ELb0ELb0ELb1EEEvNS_16Flash_fwd_paramsE$_ZN5flash22compute_attn_1rowblockI23Flash_fwd_kernel_traitsILi32ELi128ELi128ELi4ELb0ELb0EN7cutlass10bfloat16_tE19Flash_kernel_traitsILi32ELi128ELi128ELi4ES3_EELb1ELb0ELb1ELb1ELb0ELb0ELb0ELb1ENS_16Flash_fwd_paramsEEEvRKT8_iii,@function
        .size           $_ZN5flash16flash_fwd_kernelI23Flash_fwd_kernel_traitsILi32ELi128ELi128ELi4ELb0ELb0EN7cutlass10bfloat16_tE19Flash_kernel_traitsILi32ELi128ELi128ELi4ES3_EELb1ELb0ELb1ELb1ELb0ELb0ELb0ELb1EEEvNS_16Flash_fwd_paramsE$_ZN5flash22compute_attn_1rowblockI23Flash_fwd_kernel_traitsILi32ELi128ELi128ELi4ELb0ELb0EN7cutlass10bfloat16_tE19Flash_kernel_traitsILi32ELi128ELi128ELi4ES3_EELb1ELb0ELb1ELb1ELb0ELb0ELb0ELb1ENS_16Flash_fwd_paramsEEEvRKT8_iii,(.L_x_1303 - $_ZN5flash16flash_fwd_kernelI23Flash_fwd_kernel_traitsILi32ELi128ELi128ELi4ELb0ELb0EN7cutlass10bfloat16_tE19Flash_kernel_traitsILi32ELi128ELi128ELi4ES3_EELb1ELb0ELb1ELb1ELb0ELb0ELb0ELb1EEEvNS_16Flash_fwd_paramsE$_ZN5flash22compute_attn_1rowblockI23Flash_fwd_kernel_traitsILi32ELi128ELi128ELi4ELb0ELb0EN7cutlass10bfloat16_tE19Flash_kernel_traitsILi32ELi128ELi128ELi4ES3_EELb1ELb0ELb1ELb1ELb0ELb0ELb0ELb1ENS_16Flash_fwd_paramsEEEvRKT8_iii)
$_ZN5flash16flash_fwd_kernelI23Flash_fwd_kernel_traitsILi32ELi128ELi128ELi4ELb0ELb0EN7cutlass10bfloat16_tE19Flash_kernel_traitsILi32ELi128ELi128ELi4ES3_EELb1ELb0ELb1ELb1ELb0ELb0ELb0ELb1EEEvNS_16Flash_fwd_paramsE$_ZN5flash22compute_attn_1rowblockI23Flash_fwd_kernel_traitsILi32ELi128ELi128ELi4ELb0ELb0EN7cutlass10bfloat16_tE19Flash_kernel_traitsILi32ELi128ELi128ELi4ES3_EELb1ELb0ELb1ELb1ELb0ELb0ELb0ELb1ENS_16Flash_fwd_paramsEEEvRKT8_iii:
        /* <DEDUP_REMOVED lines=51> */
[----:B--2---:R-:W-:Y:S02]  /*03b0*/  IADD3 R7, P1, P0, R0, R2, R70 ;  /* 0x0000000200077210 */ /* 0x004fe4000783e046 */
[----:B------:R-:W-:-:S03]  /*03c0*/  ISETP.NE.U32.AND P2, PT, R4, RZ, PT ;  /* 0x000000ff0400720c */ /* 0x000fc60003f45070 */
[----:B------:R1:W-:Y:S01]  /*03d0*/  STL [R1+0x398], R7 ;  /* 0x0003980701007387 */ /* 0x0003e20000100800 */
[----:B------:R-:W-:Y:S01]  /*03e0*/  ISETP.NE.AND.EX P2, PT, R5, RZ, PT, P2 ;  /* 0x000000ff0500720c */ /* 0x000fe20003f45320 */
[----:B------:R-:W-:Y:S01]  /*03f0*/  BSSY B0, `(.L_x_1150) ;  /* 0x000000b000007945 */ /* 0x000fe20003800000 */
[----:B------:R-:W-:Y:S01]  /*0400*/  IMAD.MOV.U32 R32, RZ, RZ, -0x1 ;  /* 0xffffffffff207424 */ /* 0x000fe200078e00ff */
[----:B------:R-:W-:Y:S01]  /*0410*/  SHF.R.S32.HI R6, RZ, 0x1f, R0 ;  /* 0x0000001fff067819 */ /* 0x000fe20000011400 */
[----:B------:R-:W-:Y:S01]  /*0420*/  IMAD.WIDE R4, R44, 0x4, R4 ;  /* 0x000000042c047825 */ /* 0x000fe200078e0204 */
[----:B-1----:R-:W-:Y:S01]  /*0430*/  SHF.R.S32.HI R7, RZ, 0x1f, R70 ;  /* 0x0000001fff077819 */ /* 0x002fe20000011446 */
[----:B---3--:R1:W-:Y:S07]  /*0440*/  STL [R1+0x39c], R195 ;  /* 0x00039cc301007387 */ /* 0x0083ee0000100800 */
[----:B------:R-:W-:Y:S05]  /*0450*/  @!P2 BRA `(.L_x_1151) ;  /* 0x000000000010a947 */ /* 0x000fea0003800000 */
[----:B------:R-:W2:Y:S02]  /*0460*/  LD.E.U8 R0, desc[UR4][R168.64+0x1b2] ;  /* 0x0001b204a8007980 */ /* 0x000ea4000c101100 */
[----:B--2---:R-:W-:-:S13]  /*0470*/  ISETP.NE.AND P3, PT, R0, RZ, PT ;  /* 0x000000ff0000720c */ /* 0x004fda0003f65270 */
[----:B------:R-:W-:Y:S05]  /*0480*/  @!P3 BRA `(.L_x_1151) ;  /* 0x000000000004b947 */ /* 0x000fea0003800000 */
[----:B------:R2:W5:Y:S02]  /*0490*/  LD.E R32, desc[UR4][R4.64] ;  /* 0x0000000404207980 */ /* 0x000564000c101900 */
.L_x_1151:
[----:B------:R-:W-:Y:S05]  /*04a0*/  BSYNC B0 ;  /* 0x0000000000007941 */ /* 0x000fea0003800000 */
.L_x_1150:
        /* <DEDUP_REMOVED lines=9> */
.L_x_1153:
[----:B------:R3:W5:Y:S02]  /*0540*/  LD.E R6, desc[UR4][R168.64+0xb8] ;  /* 0x0000b804a8067980 */ /* 0x000764000c101900 */
.L_x_1154:
[----:B------:R-:W-:Y:S05]  /*0550*/  BSYNC B0 ;  /* 0x0000000000007941 */ /* 0x000fea0003800000 */
.L_x_1152:
        /* <DEDUP_REMOVED lines=9> */
.L_x_1156:
[----:B------:R-:W2:Y:S01]  /*05f0*/  LD.E.64 R2, desc[UR4][R168.64+0x108] ;  /* 0x00010804a8027980 */ /* 0x000ea2000c101b00 */
[----:B------:R-:W-:Y:S01]  /*0600*/  BSSY B0, `(.L_x_1158) ;  /* 0x0000006000007945 */ /* 0x000fe20003800000 */
[----:B------:R-:W-:Y:S01]  /*0610*/  IMAD.MOV.U32 R0, RZ, RZ, RZ ;  /* 0x000000ffff007224 */ /* 0x000fe200078e00ff */
[----:B--2---:R-:W-:-:S04]  /*0620*/  ISETP.NE.U32.AND P0, PT, R2, RZ, PT ;  /* 0x000000ff0200720c */ /* 0x004fc80003f05070 */
[----:B------:R-:W-:-:S13]  /*0630*/  ISETP.NE.AND.EX P0, PT, R3, RZ, PT, P0 ;  /* 0x000000ff0300720c */ /* 0x000fda0003f05300 */
[----:B------:R-:W-:Y:S05]  /*0640*/  @!P0 BRA `(.L_x_1159) ;  /* 0x0000000000048947 */ /* 0x000fea0003800000 */
[----:B------:R2:W5:Y:S02]  /*0650*/  LD.E R0, desc[UR4][R168.64+0xbc] ;  /* 0x0000bc04a8007980 */ /* 0x000564000c101900 */
.L_x_1159:
[----:B------:R-:W-:Y:S05]  /*0660*/  BSYNC B0 ;  /* 0x0000000000007941 */ /* 0x000fea0003800000 */
.L_x_1158:
[----:B-----5:R-:W-:Y:S02]  /*0670*/  IADD3 R68, R0, R6, -R23 ;  /* 0x0000000600447210 */ /* 0x020fe40007ffe817 */
.L_x_1157:
[----:B------:R-:W-:Y:S05]  /*0680*/  BSYNC B1 ;  /* 0x0000000000017941 */ /* 0x000fea0003800000 */
.L_x_1155:
[----:B------:R-:W-:Y:S01]  /*0690*/  USHF.L.U32 UR8, UR9, 0x7, URZ ;  /* 0x0000000709087899 */ /* 0x000fe2000800063f */
[----:B------:R-:W-:Y:S01]  /*06a0*/  MOV R31, 0x60 ;  /* 0x00000060001f7802 */ /* 0x000fe20000000f00 */
[----:B------:R-:W-:-:S04]  /*06b0*/  IMAD.MOV.U32 R3, RZ, RZ, 0x0 ;  /* 0x00000000ff037424 */ /* 0x000fc800078e00ff */
[----:B------:R-:W-:Y:S01]  /*06c0*/  ISETP.GT.AND P0, PT, R195, UR8, PT ;  /* 0x00000008c3007c0c */ /* 0x000fe2000bf04270 */
[----:B------:R-:W-:-:S12]  /*06d0*/  IMAD.MOV.U32 R2, RZ, RZ, R31 ;  /* 0x000000ffff027224 */ /* 0x000fd800078e001f */
[----:B-1234-:R-:W-:Y:S05]  /*06e0*/  @!P0 RET.REL.NODEC R2 `(_ZN5flash16flash_fwd_kernelI23Flash_fwd_kernel_traitsILi32ELi128ELi128ELi4ELb0ELb0EN7cutlass10bfloat16_tE19Flash_kernel_traitsILi32ELi128ELi128ELi4ES3_EELb1ELb0ELb1ELb1ELb0ELb0ELb0ELb1EEEvNS_16Flash_fwd_paramsE) ;  /* 0xfffffff802448950 */ /* 0x01efea0003c3ffff */
[----:B------:R-:W2:Y:S04]  /*06f0*/  LD.E R3, desc[UR4][R168.64+0x184] ;  /* 0x00018404a8037980 */ /* 0x000ea8000c101900 */
[----:B------:R-:W3:Y:S01]  /*0700*/  LD.E R5, desc[UR4][R168.64+0x188] ;  /* 0x00018804a8057980 */ /* 0x000ee2000c101900 */
[----:B------:R-:W-:Y:S01]  /*0710*/  IMAD.U32 R0, RZ, RZ, UR8 ;  /* 0x00000008ff007e24 */ /* 0x000fe2000f8e00ff */
[C---:B------:R-:W-:Y:S01]  /*0720*/  IADD3 R4, R68.reuse, UR8, -R195 ;  /* 0x0000000844047c10 */ /* 0x040fe2000fffe8c3 */
[----:B------:R-:W-:-:S03]  /*0730*/  VIADD R2, R68, 0x7f ;  /* 0x0000007f44027836 */ /* 0x000fc60000000000 */
[----:B------:R-:W-:Y:S01]  /*0740*/  IADD3 R0, -R195, 0xff, R0 ;  /* 0x000000ffc3007810 */ /* 0x000fe20007ffe100 */
[----:B--2---:R-:W-:Y:S01]  /*0750*/  IMAD.IADD R3, R4, 0x1, -R3 ;  /* 0x0000000104037824 */ /* 0x004fe200078e0a03 */
[----:B------:R-:W-:Y:S02]  /*0760*/  SHF.R.S32.HI R4, RZ, 0x1f, R2 ;  /* 0x0000001fff047819 */ /* 0x000fe40000011402 */
[----:B---3--:R-:W-:Y:S02]  /*0770*/  IADD3 R0, R5, R0, R68 ;  /* 0x0000000005007210 */ /* 0x008fe40007ffe044 */
[----:B------:R-:W-:Y:S02]  /*0780*/  SHF.R.S32.HI R5, RZ, 0x1f, R3 ;  /* 0x0000001fff057819 */ /* 0x000fe40000011403 */
[----:B------:R-:W-:Y:S02]  /*0790*/  SHF.R.S32.HI R6, RZ, 0x1f, R0 ;  /* 0x0000001fff067819 */ /* 0x000fe40000011400 */
[----:B------:R-:W-:-:S02]  /*07a0*/  LEA.HI R2, R4, R2, RZ, 0x7 ;  /* 0x0000000204027211 */ /* 0x000fc400078f38ff */
[----:B------:R-:W-:Y:S02]  /*07b0*/  LEA.HI R0, R6, R0, RZ, 0x7 ;  /* 0x0000000006007211 */ /* 0x000fe400078f38ff */
[----:B------:R-:W-:Y:S02]  /*07c0*/  LEA.HI R3, R5, R3, RZ, 0x7 ;  /* 0x0000000305037211 */ /* 0x000fe400078f38ff */
[----:B------:R-:W-:Y:S02]  /*07d0*/  SHF.R.S32.HI R2, RZ, 0x7, R2 ;  /* 0x00000007ff027819 */ /* 0x000fe40000011402 */
[----:B------:R-:W-:Y:S02]  /*07e0*/  SHF.R.S32.HI R0, RZ, 0x7, R0 ;  /* 0x00000007ff007819 */ /* 0x000fe40000011400 */
[----:B------:R-:W-:Y:S02]  /*07f0*/  SHF.R.S32.HI R3, RZ, 0x7, R3 ;  /* 0x00000007ff037819 */ /* 0x000fe40000011403 */
[----:B------:R-:W-:-:S02]  /*0800*/  VIMNMX R229, R2, R0, PT ;  /* 0x0000000002e57248 */ /* 0x000fc40003fe0100 */
        /* <DEDUP_REMOVED lines=40> */
.L_x_1164:
[----:B------:R-:W-:Y:S05]  /*0a90*/  BSYNC B0 ;  /* 0x0000000000007941 */ /* 0x000fea0003800000 */
.L_x_1163:
[----:B------:R-:W-:Y:S01]  /*0aa0*/  PRMT R0, RZ, 0x7610, R0 ;  /* 0x00007610ff007816 */ /* 0x000fe20000000000 */
[--C-:B------:R-:W-:Y:S01]  /*0ab0*/  IMAD.MOV.U32 R20, RZ, RZ, R30.reuse ;  /* 0x000000ffff147224 */ /* 0x100fe200078e001e */
[----:B------:R-:W-:Y:S02]  /*0ac0*/  SHF.R.S32.HI R21, RZ, 0x1f, R30 ;  /* 0x0000001fff157819 */ /* 0x000fe4000001141e */
.L_x_1162:
[----:B------:R-:W-:Y:S05]  /*0ad0*/  BSYNC B1 ;  /* 0x0000000000017941 */ /* 0x000fea0003800000 */
.L_x_1161:
[----:B------:R-:W-:Y:S01]  /*0ae0*/  LOP3.LUT P4, RZ, R0, 0xff, RZ, 0xc0, !PT ;  /* 0x000000ff00ff7812 */ /* 0x000fe2000788c0ff */
[----:B------:R2:W5:Y:S04]  /*0af0*/  LD.E R22, desc[UR4][R168.64+0xc0] ;  /* 0x0000c004a8167980 */ /* 0x000568000c101900 */
[----:B------:R2:W5:Y:S08]  /*0b00*/  LD.E.64 R18, desc[UR4][R168.64+0xa0] ;  /* 0x0000a004a8127980 */ /* 0x000570000c101b00 */
[----:B------:R-:W3:Y:S01]  /*0b10*/  @P4 LD.E.64 R24, desc[UR4][R168.64+0xb0] ;  /* 0x0000b004a8184980 */ /* 0x000ee2000c101b00 */
[----:B------:R-:W-:-:S04]  /*0b20*/  LEA.HI R2, R39, R194, RZ, 0x2 ;  /* 0x000000c227027211 */ /* 0x000fc800078f10ff */
[----:B------:R-:W-:Y:S01]  /*0b30*/  SHF.R.S32.HI R8, RZ, 0x2, R2 ;  /* 0x00000002ff087819 */ /* 0x000fe20000011402 */
[----:B------:R-:W-:-:S03]  /*0b40*/  VIADD R0, R195, -UR8 ;  /* 0x80000008c3007c36 */ /* 0x000fc60008000000 */
[C---:B------:R-:W-:Y:S01]  /*0b50*/  IADD3 R28, R8.reuse, 0x60, RZ ;  /* 0x00000060081c7810 */ /* 0x040fe20007ffe0ff */
[C---:B------:R-:W-:Y:S02]  /*0b60*/  VIADD R26, R8.reuse, 0x20 ;  /* 0x00000020081a7836 */ /* 0x040fe40000000000 */
[C---:B------:R-:W-:Y:S01]  /*0b70*/  VIADD R27, R8.reuse, 0x40 ;  /* 0x00000040081b7836 */ /* 0x040fe20000000000 */
[-C--:B------:R-:W-:Y:S02]  /*0b80*/  ISETP.GE.AND P3, PT, R8, R0.reuse, PT ;  /* 0x000000000800720c */ /* 0x080fe40003f66270 */
[-C--:B------:R-:W-:Y:S02]  /*0b90*/  ISETP.GE.AND P2, PT, R26, R0.reuse, PT ;  /* 0x000000001a00720c */ /* 0x080fe40003f46270 */
[-C--:B------:R-:W-:Y:S02]  /*0ba0*/  ISETP.GE.AND P1, PT, R27, R0.reuse, PT ;  /* 0x000000001b00720c */ /* 0x080fe40003f26270 */
[----:B------:R-:W-:-:S02]  /*0bb0*/  ISETP.GE.AND P0, PT, R28, R0, PT ;  /* 0x000000001c00720c */ /* 0x000fc40003f06270 */
[----:B------:R-:W-:Y:S01]  /*0bc0*/  LOP3.LUT R0, R2, 0xfffffffc, RZ, 0xc0, !PT ;  /* 0xfffffffc02007812 */ /* 0x000fe200078ec0ff */
[----:B-----5:R-:W-:Y:S01]  /*0bd0*/  IMAD R6, R15, R45, RZ ;  /* 0x0000002d0f067224 */ /* 0x020fe200078e02ff */
[----:B------:R-:W-:Y:S01]  /*0be0*/  SHF.R.S32.HI R2, RZ, 0x1f, R45 ;  /* 0x0000001fff027819 */ /* 0x000fe2000001142d */
[----:B------:R-:W-:Y:S02]  /*0bf0*/  BSSY B0, `(.L_x_1165) ;  /* 0x000000c000007945 */ /* 0x000fe40003800000 */
[----:B------:R-:W-:Y:S02]  /*0c00*/  IMAD.IADD R23, R194, 0x1, -R0 ;  /* 0x00000001c2177824 */ /* 0x000fe400078e0a00 */
[----:B------:R-:W-:Y:S02]  /*0c10*/  IMAD R6, R14, R2, R6 ;  /* 0x000000020e067224 */ /* 0x000fe400078e0206 */
[----:B------:R-:W-:Y:S01]  /*0c20*/  @P4 IMAD.MOV.U32 R2, RZ, RZ, 0x1 ;  /* 0x00000001ff024424 */ /* 0x000fe200078e00ff */
[----:B------:R-:W-:Y:S01]  /*0c30*/  SHF.L.U32 R29, R23, 0x3, RZ ;  /* 0x00000003171d7819 */ /* 0x000fe200000006ff */
[----:B---3--:R-:W-:Y:S01]  /*0c40*/  @P4 IMAD R0, R24, R25, RZ ;  /* 0x0000001918004224 */ /* 0x008fe200078e02ff */
[----:B--2---:R-:W-:Y:S06]  /*0c50*/  @P4 BRA `(.L_x_1166) ;  /* 0x0000000000144947 */ /* 0x004fec0003800000 */
[----:B------:R-:W2:Y:S04]  /*0c60*/  @P6 LD.E R0, desc[UR4][R168.64+0xd4] ;  /* 0x0000d404a8006980 */ /* 0x000ea8000c101900 */
[----:B------:R-:W2:Y:S04]  /*0c70*/  LD.E R2, desc[UR4][R168.64+0x60] ;  /* 0x00006004a8027980 */ /* 0x000ea8000c101900 */
[----:B------:R-:W2:Y:S01]  /*0c80*/  @!P6 LD.E R0, desc[UR4][R168.64+0xb4] ;  /* 0x0000b404a800e980 */ /* 0x000ea2000c101900 */
[----:B------:R-:W-:Y:S01]  /*0c90*/  MOV R24, 0x1 ;  /* 0x0000000100187802 */ /* 0x000fe20000000f00 */
[----:B--2---:R-:W-:-:S02]  /*0ca0*/  IMAD R2, R0, R2, RZ ;  /* 0x0000000200027224 */ /* 0x004fc400078e02ff */
.L_x_1166:
[----:B------:R-:W-:Y:S05]  /*0cb0*/  BSYNC B0 ;  /* 0x0000000000007941 */ /* 0x000fea0003800000 */
.L_x_1165:
[C---:B------:R-:W-:Y:S01]  /*0cc0*/  IADD3 R12, P4, R29.reuse, R12, RZ ;  /* 0x0000000c1d0c7210 */ /* 0x040fe20007f9e0ff */
[----:B------:R-:W-:Y:S01]  /*0cd0*/  IMAD R2, R44, R2, RZ ;  /* 0x000000022c027224 */ /* 0x000fe200078e02ff */
[----:B------:R-:W-:Y:S01]  /*0ce0*/  SHF.R.S32.HI R9, RZ, 0x1f, R8 ;  /* 0x0000001fff097819 */ /* 0x000fe20000011408 */
[----:B------:R-:W-:Y:S01]  /*0cf0*/  IMAD.U32 R3, RZ, RZ, UR9 ;  /* 0x00000009ff037e24 */ /* 0x000fe2000f8e00ff */
[C---:B------:R-:W-:Y:S01]  /*0d00*/  LEA.HI.X.SX32 R13, R29.reuse, R13, 0x1, P4 ;  /* 0x0000000d1d0d7211 */ /* 0x040fe200020f0eff */
[----:B------:R-:W-:Y:S01]  /*0d10*/  BSSY B0, `(.L_x_1167) ;  /* 0x0000011000007945 */ /* 0x000fe20003800000 */
[----:B------:R-:W-:Y:S02]  /*0d20*/  ISETP.GE.OR P4, PT, R29, R22, P3 ;  /* 0x000000161d00720c */ /* 0x000fe40001f86670 */
[----:B------:R-:W-:Y:S01]  /*0d30*/  SEL R25, R2, RZ, !P5 ;  /* 0x000000ff02197207 */ /* 0x000fe20006800000 */
[----:B------:R-:W-:Y:S01]  /*0d40*/  IMAD.WIDE.U32 R12, R45, R14, R12 ;  /* 0x0000000e2d0c7225 */ /* 0x000fe200078e000c */
[----:B------:R-:W-:-:S02]  /*0d50*/  ISETP.GE.OR P6, PT, R29, R22, P2 ;  /* 0x000000161d00720c */ /* 0x000fc400017c6670 */
[----:B------:R-:W-:Y:S01]  /*0d60*/  ISETP.GE.OR P5, PT, R29, R22, P1 ;  /* 0x000000161d00720c */ /* 0x000fe20000fa6670 */
[----:B------:R-:W-:-:S04]  /*0d70*/  IMAD.WIDE R2, R3, 0x80, R8 ;  /* 0x0000008003027825 */ /* 0x000fc800078e0208 */
[----:B------:R-:W-:Y:S02]  /*0d80*/  IMAD.IADD R7, R13, 0x1, R6 ;  /* 0x000000010d077824 */ /* 0x000fe400078e0206 */
[----:B------:R-:W-:Y:S06]  /*0d90*/  @P4 BRA `(.L_x_1168) ;  /* 0x0000000000204947 */ /* 0x000fec0003800000 */
[----:B------:R-:W-:Y:S01]  /*0da0*/  MOV R6, R12 ;  /* 0x0000000c00067202 */ /* 0x000fe20000000f00 */
[----:B------:R-:W-:-:S04]  /*0db0*/  IMAD R16, R3, R4, RZ ;  /* 0x0000000403107224 */ /* 0x000fc800078e02ff */
[----:B------:R-:W-:-:S04]  /*0dc0*/  IMAD.WIDE.U32 R14, R2, R4, R6 ;  /* 0x00000004020e7225 */ /* 0x000fc800078e0006 */
[----:B------:R-:W-:-:S05]  /*0dd0*/  IMAD R16, R2, R5, R16 ;  /* 0x0000000502107224 */ /* 0x000fca00078e0210 */
[----:B------:R-:W-:Y:S02]  /*0de0*/  IADD3 R15, R15, R16, RZ ;  /* 0x000000100f0f7210 */ /* 0x000fe40007ffe0ff */
[----:B------:R-:W-:-:S04]  /*0df0*/  LEA R16, P4, R14, R10, 0x1 ;  /* 0x0000000a0e107211 */ /* 0x000fc800078808ff */
[----:B------:R-:W-:-:S05]  /*0e00*/  LEA.HI.X R17, R14, R11, R15, 0x1, P4 ;  /* 0x0000000b0e117211 */ /* 0x000fca00020f0c0f */
[----:B------:R2:W-:Y:S04]  /*0e10*/  ST.E.128 desc[UR4][R16.64], RZ ;  /* 0x000000ff10007985 */ /* 0x0005e8000c101d04 */
.L_x_1168:
[----:B------:R-:W-:Y:S05]  /*0e20*/  BSYNC B0 ;  /* 0x0000000000007941 */ /* 0x000fea0003800000 */
.L_x_1167:
[----:B------:R-:W-:Y:S01]  /*0e30*/  BSSY B0, `(.L_x_1169) ;  /* 0x0000013000007945 */ /* 0x000fe20003800000 */
[----:B------:R-:W-:Y:S01]  /*0e40*/  ISETP.GE.OR P4, PT, R29, R22, P0 ;  /* 0x000000161d00720c */ /* 0x000fe20000786670 */
[----:B------:R-:W-:Y:S01]  /*0e50*/  IMAD R25, R45, R0, R25 ;  /* 0x000000002d197224 */ /* 0x000fe200078e0219 */
[C---:B------:R-:W-:Y:S01]  /*0e60*/  ISETP.NE.OR P3, PT, R23.reuse, RZ, P3 ;  /* 0x000000ff1700720c */ /* 0x040fe20001f65670 */
[----:B------:R-:W-:Y:S01]  /*0e70*/  IMAD R22, R24, UR8, RZ ;  /* 0x0000000818167c24 */ /* 0x000fe2000f8e02ff */
        /* <DEDUP_REMOVED lines=14> */
.L_x_1170:
[----:B------:R-:W-:Y:S05]  /*0f60*/  BSYNC B0 ;  /* 0x0000000000007941 */ /* 0x000fea0003800000 */
.L_x_1169:
        /* <DEDUP_REMOVED lines=13> */
.L_x_1172:
[----:B------:R-:W-:Y:S05]  /*1040*/  BSYNC B0 ;  /* 0x0000000000007941 */ /* 0x000fea0003800000 */
.L_x_1171:
        /* <DEDUP_REMOVED lines=12> */
.L_x_1174:
[----:B------:R-:W-:Y:S05]  /*1110*/  BSYNC B0 ;  /* 0x0000000000007941 */ /* 0x000fea0003800000 */
.L_x_1173:
        /* <DEDUP_REMOVED lines=28> */
[----:B--234-:R-:W-:Y:S05]  /*12e0*/  @P0 RET.REL.NODEC R2 `(_ZN5flash16flash_fwd_kernelI23Flash_fwd_kernel_traitsILi32ELi128ELi128ELi4ELb0ELb0EN7cutlass10bfloat16_tE19Flash_kernel_traitsILi32ELi128ELi128ELi4ES3_EELb1ELb0ELb1ELb1ELb0ELb0ELb0ELb1EEEvNS_16Flash_fwd_paramsE) ;  /* 0xffffffec02440950 */ /* 0x01cfea0003c3ffff */
        /* <DEDUP_REMOVED lines=9> */
[----:B------:R-:W-:Y:S05]  /*1380*/  RET.REL.NODEC R2 `(_ZN5flash16flash_fwd_kernelI23Flash_fwd_kernel_traitsILi32ELi128ELi128ELi4ELb0ELb0EN7cutlass10bfloat16_tE19Flash_kernel_traitsILi32ELi128ELi128ELi4ES3_EELb1ELb0ELb1ELb1ELb0ELb0ELb0ELb1EEEvNS_16Flash_fwd_paramsE) ;  /* 0xffffffec021c7950 */ /* 0x000fea0003c3ffff */
.L_x_1160:
[----:B------:R-:W2:Y:S04]  /*1390*/  LD.E R20, desc[UR4][R168.64+0x68] ;  /* 0x00006804a8147980 */ /* 0x000ea8000c101900 */
[----:B------:R-:W3:Y:S01]  /*13a0*/  LD.E.64 R46, desc[UR4][R168.64+0x38] ;  /* 0x00003804a82e7980 */ /* 0x000ee2000c101b00 */
[----:B------:R-:W-:Y:S02]  /*13b0*/  ISETP.NE.AND P1, PT, R32, -0x1, PT ;  /* 0xffffffff2000780c */ /* 0x000fe40003f25270 */
[----:B------:R-:W-:Y:S01]  /*13c0*/  ISETP.NE.AND P0, PT, R30, -0x1, PT ;  /* 0xffffffff1e00780c */ /* 0x000fe20003f05270 */
[----:B------:R-:W4:Y:S04]  /*13d0*/  LD.E.64 R12, desc[UR4][R168.64+0x30] ;  /* 0x00003004a80c7980 */ /* 0x000f28000c101b00 */
[----:B------:R-:W4:Y:S01]  /*13e0*/  LD.E.64 R18, desc[UR4][R168.64+0x48] ;  /* 0x00004804a8127980 */ /* 0x000f22000c101b00 */
[----:B------:R-:W1:Y:S05]  /*13f0*/  S2R R15, SR_CgaCtaId ;  /* 0x00000000000f7919 */ /* 0x000e6a0000008800 */
[----:B------:R-:W4:Y:S04]  /*1400*/  @!P1 LD.E.64 R8, desc[UR4][R168.64+0x20] ;  /* 0x00002004a8089980 */ /* 0x000f28000c101b00 */
[----:B------:R-:W4:Y:S01]  /*1410*/  @!P0 LD.E.64 R10, desc[UR4][R168.64+0x18] ;  /* 0x00001804a80a8980 */ /* 0x000f22000c101b00 */
[----:B------:R-:W-:-:S02]  /*1420*/  LEA.HI R28, R39, R194, RZ, 0x2 ;  /* 0x000000c2271c7211 */ /* 0x000fc400078f10ff */
[----:B------:R-:W-:Y:S01]  /*1430*/  LEA.HI R38, R39, R194, RZ, 0x3 ;  /* 0x000000c227267211 */ /* 0x000fe200078f18ff */
[----:B------:R-:W4:Y:S01]  /*1440*/  LD.E.64 R234, desc[UR4][R168.64+0x8] ;  /* 0x00000804a8ea7980 */ /* 0x000f22000c101b00 */
[----:B------:R-:W-:Y:S02]  /*1450*/  LOP3.LUT R2, R28, 0xfffffffc, RZ, 0xc0, !PT ;  /* 0xfffffffc1c027812 */ /* 0x000fe400078ec0ff */
[----:B------:R-:W-:Y:S01]  /*1460*/  SHF.R.S32.HI R37, RZ, 0x3, R38 ;  /* 0x00000003ff257819 */ /* 0x000fe20000011426 */
[----:B------:R-:W4:Y:S01]  /*1470*/  LD.E.64 R40, desc[UR4][R168.64+0x10] ;  /* 0x00001004a8287980 */ /* 0x000f22000c101b00 */
[----:B------:R-:W-:Y:S01]  /*1480*/  SHF.R.S32.HI R4, RZ, 0x2, R28 ;  /* 0x00000002ff047819 */ /* 0x000fe2000001141c */
[----:B------:R-:W-:Y:S01]  /*1490*/  IMAD.IADD R2, R194, 0x1, -R2 ;  /* 0x00000001c2027824 */ /* 0x000fe200078e0a02 */
[----:B------:R-:W-:Y:S01]  /*14a0*/  SHF.L.U32 R3, R37, 0x6, RZ ;  /* 0x0000000625037819 */ /* 0x000fe200000006ff */
[----:B------:R-:W4:Y:S01]  /*14b0*/  LD.E.64 R42, desc[UR4][R168.64+0x40] ;  /* 0x00004004a82a7980 */ /* 0x000f22000c101b00 */
[----:B------:R-:W-:Y:S01]  /*14c0*/  SHF.R.S32.HI R5, RZ, 0x1f, R4 ;  /* 0x0000001fff057819 */ /* 0x000fe20000011404 */
[----:B------:R-:W-:Y:S01]  /*14d0*/  IMAD.SHL.U32 R172, R2, 0x8, RZ ;  /* 0x0000000802ac7824 */ /* 0x000fe200078e00ff */
[----:B------:R-:W-:Y:S01]  /*14e0*/  MOV R14, 0x400 ;  /* 0x00000400000e7802 */ /* 0x000fe20000000f00 */
[----:B------:R2:W5:Y:S01]  /*14f0*/  LD.E.64 R24, desc[UR4][R168.64+0x50] ;  /* 0x00005004a8187980 */ /* 0x000562000c101b00 */
[----:B------:R-:W-:-:S02]  /*1500*/  LOP3.LUT R2, R3, 0xc0, RZ, 0xc0, !PT ;  /* 0x000000c003027812 */ /* 0x000fc400078ec0ff */
[----:B------:R-:W-:Y:S01]  /*1510*/  @!P1 SHF.R.S32.HI R16, RZ, 0x1f, R23 ;  /* 0x0000001fff109819 */ /* 0x000fe20000011417 */
[----:B------:R2:W5:Y:S01]  /*1520*/  LD.E R173, desc[UR4][R168.64+0xc0] ;  /* 0x0000c004a8ad7980 */ /* 0x000562000c101900 */
[----:B-1----:R-:W-:Y:S02]  /*1530*/  LEA R3, R15, R14, 0x18 ;  /* 0x0000000e0f037211 */ /* 0x002fe400078ec0ff */
[----:B------:R-:W-:Y:S02]  /*1540*/  LOP3.LUT R14, R2, 0x18, R172, 0xf8, !PT ;  /* 0x00000018020e7812 */ /* 0x000fe400078ef8ac */
[----:B------:R-:W-:Y:S02]  /*1550*/  IABS R29, R45 ;  /* 0x0000002d001d7213 */ /* 0x000fe40000000000 */
[----:B------:R-:W-:Y:S02]  /*1560*/  SHF.R.S32.HI R171, RZ, 0x5, R154 ;  /* 0x00000005ffab7819 */ /* 0x000fe4000001149a */
[----:B------:R-:W-:Y:S01]  /*1570*/  SHF.R.S32.HI R36, RZ, 0x1f, R172 ;  /* 0x0000001fff247819 */ /* 0x000fe200000114ac */
[C---:B------:R-:W-:Y:S01]  /*1580*/  VIADD R35, R4.reuse, 0x40 ;  /* 0x0000004004237836 */ /* 0x040fe20000000000 */
[----:B------:R-:W-:-:S02]  /*1590*/  IADD3 R33, R4, 0x20, RZ ;  /* 0x0000002004217810 */ /* 0x000fc40007ffe0ff */
[----:B------:R-:W-:Y:S02]  /*15a0*/  IADD3 R34, R4, 0x60, RZ ;  /* 0x0000006004227810 */ /* 0x000fe40007ffe0ff */
[----:B--2---:R-:W-:-:S04]  /*15b0*/  IABS R0, R20 ;  /* 0x0000001400007213 */ /* 0x004fc80000000000 */
[----:B------:R-:W1:Y:S08]  /*15c0*/  I2F.RP R6, R0 ;  /* 0x0000000000067306 */ /* 0x000e700000209400 */
[----:B-1----:R-:W1:Y:S02]  /*15d0*/  MUFU.RCP R6, R6 ;  /* 0x0000000600067308 */ /* 0x002e640000001000 */
[----:B-1----:R-:W-:-:S06]  /*15e0*/  VIADD R6, R6, 0xffffffe ;  /* 0x0ffffffe06067836 */ /* 0x002fcc0000000000 */
[----:B------:R1:W2:Y:S01]  /*15f0*/  F2I.FTZ.U32.TRUNC.NTZ R7, R6 ;  /* 0x0000000600077305 */ /* 0x0002a2000021f000 */
[----:B---3--:R-:W-:Y:S01]  /*1600*/  @!P1 IMAD R15, R47, R23, RZ ;  /* 0x000000172f0f9224 */ /* 0x008fe200078e02ff */
[----:B------:R-:W-:Y:S01]  /*1610*/  IABS R21, R20 ;  /* 0x0000001400157213 */ /* 0x000fe20000000000 */
[----:B-1----:R-:W-:-:S04]  /*1620*/  IMAD.U32 R6, RZ, RZ, UR9 ;  /* 0x00000009ff067e24 */ /* 0x002fc8000f8e00ff */
[----:B------:R-:W-:Y:S01]  /*1630*/  IMAD.WIDE R48, R6, 0x80, R4 ;  /* 0x0000008006307825 */ /* 0x000fe200078e0204 */
[----:B------:R-:W-:Y:S02]  /*1640*/  SHF.R.U32.HI R6, RZ, 0x3, R2 ;  /* 0x00000003ff067819 */ /* 0x000fe40000011602 */
[----:B--2---:R-:W-:Y:S02]  /*1650*/  IADD3 R2, RZ, -R7, RZ ;  /* 0x80000007ff027210 */ /* 0x004fe40007ffe0ff */
[----:B------:R-:W-:Y:S01]  /*1660*/  LOP3.LUT R27, R14, R6, RZ, 0x3c, !PT ;  /* 0x000000060e1b7212 */ /* 0x000fe200078e3cff */
[----:B------:R-:W-:Y:S02]  /*1670*/  @P1 IMAD.IADD R14, R23, 0x1, R32 ;  /* 0x00000001170e1824 */ /* 0x000fe400078e0220 */
[----:B------:R-:W-:Y:S02]  /*1680*/  IMAD R2, R2, R0, RZ ;  /* 0x0000000002027224 */ /* 0x000fe400078e02ff */
[----:B------:R-:W-:-:S02]  /*1690*/  IMAD.MOV.U32 R6, RZ, RZ, RZ ;  /* 0x000000ffff067224 */ /* 0x000fc400078e00ff */
[C---:B------:R-:W-:Y:S02]  /*16a0*/  @!P1 IMAD R26, R46.reuse, R16, R15 ;  /* 0x000000102e1a9224 */ /* 0x040fe400078e020f */
[-C--:B------:R-:W-:Y:S02]  /*16b0*/  @P1 IMAD R17, R47, R14.reuse, RZ ;  /* 0x0000000e2f111224 */ /* 0x080fe400078e02ff */
[----:B------:R-:W-:-:S04]  /*16c0*/  @P1 IMAD.WIDE.U32 R14, R46, R14, RZ ;  /* 0x0000000e2e0e1225 */ /* 0x000fc800078e00ff */
[----:B------:R-:W-:Y:S01]  /*16d0*/  IMAD.HI.U32 R16, R7, R2, R6 ;  /* 0x0000000207107227 */ /* 0x000fe200078e0006 */
[----:B------:R-:W-:-:S03]  /*16e0*/  IADD3 R2, RZ, -R21, RZ ;  /* 0x80000015ff027210 */ /* 0x000fc60007ffe0ff */
[----:B------:R-:W-:Y:S02]  /*16f0*/  @P1 IMAD.IADD R22, R15, 0x1, R17 ;  /* 0x000000010f161824 */ /* 0x000fe400078e0211 */
[----:B------:R-:W-:Y:S01]  /*1700*/  @P1 IMAD.MOV.U32 R17, RZ, RZ, R14 ;  /* 0x000000ffff111224 */ /* 0x000fe200078e000e */
[----:B------:R-:W-:Y:S01]  /*1710*/  MOV R14, R2 ;  /* 0x00000002000e7202 */ /* 0x000fe20000000f00 */
[----:B------:R-:W-:-:S04]  /*1720*/  IMAD.HI.U32 R2, R16, R29, RZ ;  /* 0x0000001d10027227 */ /* 0x000fc800078e00ff */
[----:B------:R-:W-:Y:S01]  /*1730*/  IMAD R14, R2, R14, R29 ;  /* 0x0000000e020e7224 */ /* 0x000fe200078e021d */
[----:B------:R-:W-:Y:S01]  /*1740*/  LEA.HI R21, R28, R4, RZ, 0x1 ;  /* 0x000000041c157211 */ /* 0x000fe200078f08ff */
[----:B------:R-:W-:-:S03]  /*1750*/  @!P1 IMAD.WIDE.U32 R6, R46, R23, RZ ;  /* 0x000000172e069225 */ /* 0x000fc600078e00ff */
[----:B------:R-:W-:Y:S01]  /*1760*/  ISETP.GT.U32.AND P2, PT, R0, R14, PT ;  /* 0x0000000e0000720c */ /* 0x000fe20003f44070 */
[----:B----4-:R-:W-:Y:S01]  /*1770*/  @!P1 IMAD R9, R9, R44, RZ ;  /* 0x0000002c09099224 */ /* 0x010fe200078e02ff */
[----:B------:R-:W-:Y:S02]  /*1780*/  @!P1 SHF.R.S32.HI R15, RZ, 0x1f, R44 ;  /* 0x0000001fff0f9819 */ /* 0x000fe4000001142c */
[----:B------:R-:W-:Y:S01]  /*1790*/  LOP3.LUT R16, R21, 0x7fffffe, RZ, 0xc0, !PT ;  /* 0x07fffffe15107812 */ /* 0x000fe200078ec0ff */
[----:B------:R-:W-:Y:S02]  /*17a0*/  @!P1 IMAD.IADD R7, R7, 0x1, R26 ;  /* 0x0000000107079824 */ /* 0x000fe400078e021a */
[----:B------:R-:W-:Y:S02]  /*17b0*/  @!P1 IMAD R21, R8, R15, R9 ;  /* 0x0000000f08159224 */ /* 0x000fe400078e0209 */
[----:B------:R-:W-:Y:S01]  /*17c0*/  IMAD.IADD R9, R4, 0x1, -R16 ;  /* 0x0000000104097824 */ /* 0x000fe200078e0a10 */
[----:B------:R-:W-:Y:S01]  /*17d0*/  @!P0 SHF.R.S32.HI R26, RZ, 0x1f, R44 ;  /* 0x0000001fff1a8819 */ /* 0x000fe2000001142c */
[----:B------:R-:W-:-:S02]  /*17e0*/  @!P1 IMAD.WIDE.U32 R6, R44, R8, R6 ;  /* 0x000000082c069225 */ /* 0x000fc400078e0006 */
[----:B------:R-:W-:Y:S02]  /*17f0*/  @!P2 IADD3 R14, R14, -R0, RZ ;  /* 0x800000000e0ea210 */ /* 0x000fe40007ffe0ff */
[----:B------:R-:W-:Y:S01]  /*1800*/  @!P0 IMAD R11, R11, R44, RZ ;  /* 0x0000002c0b0b8224 */ /* 0x000fe200078e02ff */
[----:B------:R-:W-:Y:S01]  /*1810*/  LEA R16, R171, R9, 0x3 ;  /* 0x00000009ab107211 */ /* 0x000fe200078e18ff */
[----:B------:R-:W-:Y:S01]  /*1820*/  @P0 IMAD R15, R13, R30, RZ ;  /* 0x0000001e0d0f0224 */ /* 0x000fe200078e02ff */
[----:B------:R-:W-:Y:S01]  /*1830*/  @!P1 MOV R17, R6 ;  /* 0x0000000600119202 */ /* 0x000fe20000000f00 */
[----:B------:R-:W-:Y:S01]  /*1840*/  @P0 IMAD.WIDE.U32 R8, R12, R30, RZ ;  /* 0x0000001e0c080225 */ /* 0x000fe200078e00ff */
[----:B------:R-:W-:Y:S01]  /*1850*/  ISETP.GE.U32.AND P5, PT, R14, R0, PT ;  /* 0x000000000e00720c */ /* 0x000fe20003fa6070 */
[----:B------:R-:W-:Y:S02]  /*1860*/  STL.64 [R1+0x390], R48 ;  /* 0x0003903001007387 */ /* 0x000fe40000100a00 */
[----:B------:R-:W-:-:S02]  /*1870*/  @!P1 IMAD.IADD R22, R7, 0x1, R21 ;  /* 0x0000000107169824 */ /* 0x000fc400078e0215 */
[----:B------:R-:W-:Y:S01]  /*1880*/  @!P0 IMAD R21, R10, R26, R11 ;  /* 0x0000001a0a158224 */ /* 0x000fe200078e020b */
[----:B------:R-:W-:Y:S01]  /*1890*/  IADD3 R6, P3, R172, R17, RZ ;  /* 0x00000011ac067210 */ /* 0x000fe20007f7e0ff */
[----:B------:R-:W-:Y:S01]  /*18a0*/  @!P0 IMAD.WIDE.U32 R10, R10, R44, RZ ;  /* 0x0000002c0a0a8225 */ /* 0x000fe200078e00ff */
[----:B------:R-:W-:Y:S01]  /*18b0*/  IADD3 R28, R195, -UR8, RZ ;  /* 0x80000008c31c7c10 */ /* 0x000fe2000fffe0ff */
[----:B------:R1:W5:Y:S02]  /*18c0*/  LD.E.64 R30, desc[UR4][R168.64+0x58] ;  /* 0x00005804a81e7980 */ /* 0x000364000c101b00 */
[----:B------:R-:W-:Y:S02]  /*18d0*/  IMAD.U32 R27, R16, 0x20, R27 ;  /* 0x00000020101b7824 */ /* 0x000fe400078e001b */
[----:B------:R-:W-:Y:S02]  /*18e0*/  @P0 IMAD.IADD R16, R9, 0x1, R15 ;  /* 0x0000000109100824 */ /* 0x000fe400078e020f */
[----:B------:R-:W-:-:S02]  /*18f0*/  @P0 IMAD.MOV.U32 R15, RZ, RZ, R8 ;  /* 0x000000ffff0f0224 */ /* 0x000fc400078e0008 */
[----:B------:R-:W-:Y:S01]  /*1900*/  @!P0 IMAD.MOV.U32 R15, RZ, RZ, R10 ;  /* 0x000000ffff0f8224 */ /* 0x000fe200078e000a */
[----:B------:R-:W-:Y:S01]  /*1910*/  LOP3.LUT R8, R45, R20, RZ, 0x3c, !PT ;  /* 0x000000142d087212 */ /* 0x000fe200078e3cff */
[-C--:B------:R-:W-:Y:S02]  /*1920*/  IMAD R0, R47, R4.reuse, RZ ;  /* 0x000000042f007224 */ /* 0x080fe400078e02ff */
[----:B------:R-:W-:Y:S01]  /*1930*/  IMAD.X R7, R36, 0x1, R22, P3 ;  /* 0x0000000124077824 */ /* 0x000fe200018e0616 */
[----:B------:R-:W-:Y:S01]  /*1940*/  @!P0 IADD3 R16, R11, R21, RZ ;  /* 0x000000150b108210 */ /* 0x000fe20007ffe0ff */
[----:B------:R-:W-:Y:S01]  /*1950*/  @!P2 VIADD R2, R2, 0x1 ;  /* 0x000000010202a836 */ /* 0x000fe20000000000 */
[----:B------:R-:W-:Y:S01]  /*1960*/  IADD3 R14, P2, R172, R15, RZ ;  /* 0x0000000fac0e7210 */ /* 0x000fe20007f5e0ff */
[----:B------:R-:W-:Y:S01]  /*1970*/  IMAD R0, R46, R5, R0 ;  /* 0x000000052e007224 */ /* 0x000fe200078e0200 */
[----:B------:R-:W-:Y:S01]  /*1980*/  ISETP.GE.AND P3, PT, R8, RZ, PT ;  /* 0x000000ff0800720c */ /* 0x000fe20003f66270 */
[----:B------:R-:W-:Y:S01]  /*1990*/  IMAD.WIDE.U32 R8, R46, R4, R6 ;  /* 0x000000042e087225 */ /* 0x000fe200078e0006 */
[----:B------:R-:W-:-:S03]  /*19a0*/  SHF.R.S32.HI R21, RZ, 0x1f, R45 ;  /* 0x0000001fff157819 */ /* 0x000fc6000001142d */
[----:B------:R-:W-:Y:S02]  /*19b0*/  @P5 VIADD R2, R2, 0x1 ;  /* 0x0000000102025836 */ /* 0x000fe40000000000 */
[----:B------:R-:W-:Y:S01]  /*19c0*/  @P0 IMAD.MOV.U32 R6, RZ, RZ, R12 ;  /* 0x000000ffff060224 */ /* 0x000fe200078e000c */
[----:B------:R-:W-:Y:S01]  /*19d0*/  @!P0 MOV R6, R12 ;  /* 0x0000000c00068202 */ /* 0x000fe20000000f00 */
[--C-:B------:R-:W-:Y:S02]  /*19e0*/  @P0 IMAD.MOV.U32 R7, RZ, RZ, R13.reuse ;  /* 0x000000ffff070224 */ /* 0x100fe400078e000d */
[----:B------:R-:W-:Y:S02]  /*19f0*/  IMAD R10, R19, R45, RZ ;  /* 0x0000002d130a7224 */ /* 0x000fe400078e02ff */
[----:B------:R-:W-:Y:S01]  /*1a00*/  IMAD.X R15, R36, 0x1, R16, P2 ;  /* 0x00000001240f7824 */ /* 0x000fe200010e0610 */
[----:B------:R-:W-:Y:S01]  /*1a10*/  IADD3 R17, R9, R0, RZ ;  /* 0x0000000009117210 */ /* 0x000fe20007ffe0ff */
[----:B------:R-:W-:Y:S01]  /*1a20*/  @!P0 IMAD.MOV.U32 R7, RZ, RZ, R13 ;  /* 0x000000ffff078224 */ /* 0x000fe200078e000d */
[----:B------:R-:W-:Y:S01]  /*1a30*/  MOV R22, R2 ;  /* 0x0000000200167202 */ /* 0x000fe20000000f00 */
[----:B------:R-:W2:Y:S01]  /*1a40*/  LD.E.64 R12, desc[UR4][R168.64+0x98] ;  /* 0x00009804a80c7980 */ /* 0x000ea2000c101b00 */
[----:B------:R-:W-:-:S02]  /*1a50*/  IMAD R10, R18, R21, R10 ;  /* 0x00000015120a7224 */ /* 0x000fc400078e020a */
[----:B------:R-:W-:Y:S01]  /*1a60*/  IMAD.WIDE.U32 R14, R45, R18, R14 ;  /* 0x000000122d0e7225 */ /* 0x000fe200078e000e */
[----:B------:R-:W3:Y:S04]  /*1a70*/  LD.E R0, desc[UR4][R168.64+0xc8] ;  /* 0x0000c804a8007980 */ /* 0x000ee8000c101900 */
[----:B------:R-:W4:Y:S04]  /*1a80*/  LD.E R2, desc[UR4][R168.64+0xc4] ;  /* 0x0000c404a8027980 */ /* 0x000f28000c101900 */
[----:B------:R-:W4:Y:S01]  /*1a90*/  LD.E R18, desc[UR4][R168.64+0x60] ;  /* 0x00006004a8127980 */ /* 0x000f22000c101900 */
[----:B------:R-:W-:Y:S01]  /*1aa0*/  @!P3 IMAD.MOV R22, RZ, RZ, -R22 ;  /* 0x000000ffff16b224 */ /* 0x000fe200078e0a16 */
[-C--:B------:R-:W-:Y:S01]  /*1ab0*/  ISETP.GE.AND P3, PT, R4, R28.reuse, PT ;  /* 0x0000001c0400720c */ /* 0x080fe20003f66270 */
[----:B------:R-:W-:Y:S01]  /*1ac0*/  IMAD.MOV.U32 R16, RZ, RZ, R8 ;  /* 0x000000ffff107224 */ /* 0x000fe200078e0008 */
[----:B------:R-:W-:Y:S01]  /*1ad0*/  STL.64 [R1+0x120], R46 ;  /* 0x0001202e01007387 */ /* 0x000fe20000100a00 */
[----:B------:R-:W-:-:S02]  /*1ae0*/  ISETP.GE.AND P2, PT, R33, R28, PT ;  /* 0x0000001c2100720c */ /* 0x000fc40003f46270 */
[-C--:B------:R-:W-:Y:S01]  /*1af0*/  ISETP.GE.AND P0, PT, R35, R28.reuse, PT ;  /* 0x0000001c2300720c */ /* 0x080fe20003f06270 */
[----:B------:R1:W-:Y:S01]  /*1b00*/  STL [R1+0x3a0], R28 ;  /* 0x0003a01c01007387 */ /* 0x0003e20000100800 */
[----:B------:R-:W-:-:S03]  /*1b10*/  ISETP.GE.AND P6, PT, R34, R28, PT ;  /* 0x0000001c2200720c */ /* 0x000fc60003fc6270 */
[----:B------:R2:W5:Y:S04]  /*1b20*/  LD.E.64 R8, desc[UR4][R168.64] ;  /* 0x00000004a8087980 */ /* 0x000568000c101b00 */
[----:B-1----:R1:W5:Y:S04]  /*1b30*/  @!P1 LD.E.64 R28, desc[UR4][R168.64+0x28] ;  /* 0x00002804a81c9980 */ /* 0x002368000c101b00 */
[----:B------:R1:W-:Y:S04]  /*1b40*/  STL.64 [R1+0xf0], R234 ;  /* 0x0000f0ea01007387 */ /* 0x0003e80000100a00 */
[----:B------:R1:W-:Y:S04]  /*1b50*/  STL.64 [R1+0xf8], R40 ;  /* 0x0000f82801007387 */ /* 0x0003e80000100a00 */
[----:B------:R1:W-:Y:S01]  /*1b60*/  STL.64 [R1+0xe8], R42 ;  /* 0x0000e82a01007387 */ /* 0x0003e20000100a00 */
[----:B------:R-:W-:Y:S01]  /*1b70*/  ISETP.NE.AND P4, PT, R20, RZ, PT ;  /* 0x000000ff1400720c */ /* 0x000fe20003f85270 */
[----:B------:R-:W-:Y:S01]  /*1b80*/  VIADD R180, R229, 0xffffffff ;  /* 0xffffffffe5b47836 */ /* 0x000fe20000000000 */
[----:B------:R-:W-:Y:S03]  /*1b90*/  BSSY B0, `(.L_x_1175) ;  /* 0x000001c000007945 */ /* 0x000fe60003800000 */
[----:B------:R-:W-:Y:S01]  /*1ba0*/  IMAD R26, R180, -0x80, R68 ;  /* 0xffffff80b41a7824 */ /* 0x000fe200078e0244 */
[----:B------:R-:W-:Y:S01]  /*1bb0*/  IADD3 R11, R15, R10, RZ ;  /* 0x0000000a0f0b7210 */ /* 0x000fe20007ffe0ff */
[----:B------:R-:W-:-:S03]  /*1bc0*/  IMAD R215, R27, 0x2, R3 ;  /* 0x000000021bd77824 */ /* 0x000fc600078e0203 */
[----:B------:R-:W-:-:S03]  /*1bd0*/  ISETP.GE.AND P5, PT, R4, R26, PT ;  /* 0x0000001a0400720c */ /* 0x000fc60003fa6270 */
[----:B------:R-:W-:Y:S02]  /*1be0*/  @!P4 LOP3.LUT R22, RZ, R20, RZ, 0x33, !PT ;  /* 0x00000014ff16c212 */ /* 0x000fe400078e33ff */
[----:B------:R-:W-:Y:S01]  /*1bf0*/  ISETP.GE.AND P4, PT, R33, R26, PT ;  /* 0x0000001a2100720c */ /* 0x000fe20003f86270 */
        /* <DEDUP_REMOVED lines=21> */
.L_x_1176:
[----:B------:R-:W-:Y:S05]  /*1d50*/  BSYNC B0 ;  /* 0x0000000000007941 */ /* 0x000fea0003800000 */
.L_x_1175:
        /* <DEDUP_REMOVED lines=31> */
.L_x_1178:
[----:B------:R-:W-:Y:S05]  /*1f50*/  BSYNC B0 ;  /* 0x0000000000007941 */ /* 0x000fea0003800000 */
.L_x_1177:
[----:B------:R-:W-:Y:S01]  /*1f60*/  IADD3 R13, R51, R19, RZ ;  /* 0x00000013330d7210 */ /* 0x000fe20007ffe0ff */
[----:B------:R-:W-:Y:S01]  /*1f70*/  BSSY B0, `(.L_x_1179) ;  /* 0x0000018000007945 */ /* 0x000fe20003800000 */
[----:B------:R-:W-:Y:S01]  /*1f80*/  MOV R12, R50 ;  /* 0x00000032000c7202 */ /* 0x000fe20000000f00 */
[----:B------:R-:W-:Y:S01]  /*1f90*/  IMAD R24, R25, R188, R18 ;  /* 0x000000bc19187224 */ /* 0x000fe200078e0212 */
[----:B------:R-:W-:-:S03]  /*1fa0*/  ISETP.GE.AND P2, PT, R34, R26, PT ;  /* 0x0000001a2200720c */ /* 0x000fc60003f46270 */
[----:B------:R5:W-:Y:S02]  /*1fb0*/  STL.64 [R1+0x370], R12 ;  /* 0x0003700c01007387 */ /* 0x000be40000100a00 */
[----:B-----5:R-:W-:Y:S01]  /*1fc0*/  IMAD.WIDE.U32 R12, R180, R188, R12 ;  /* 0x000000bcb40c7225 */ /* 0x020fe200078e000c */
        /* <DEDUP_REMOVED lines=18> */
.L_x_1180:
[----:B------:R-:W-:Y:S05]  /*20f0*/  BSYNC B0 ;  /* 0x0000000000007941 */ /* 0x000fea0003800000 */
.L_x_1179:
        /* <DEDUP_REMOVED lines=18> */
.L_x_1182:
[----:B------:R-:W-:Y:S05]  /*2220*/  BSYNC B0 ;  /* 0x0000000000007941 */ /* 0x000fea0003800000 */
.L_x_1181:
        /* <DEDUP_REMOVED lines=16> */
.L_x_1184:
[----:B------:R-:W-:Y:S05]  /*2330*/  BSYNC B0 ;  /* 0x0000000000007941 */ /* 0x000fea0003800000 */
.L_x_1183:
        /* <DEDUP_REMOVED lines=13> */
.L_x_1186:
[----:B------:R-:W-:Y:S05]  /*2410*/  BSYNC B0 ;  /* 0x0000000000007941 */ /* 0x000fea0003800000 */
.L_x_1185:
        /* <DEDUP_REMOVED lines=13> */
.L_x_1188:
[----:B------:R-:W-:Y:S05]  /*24f0*/  BSYNC B0 ;  /* 0x0000000000007941 */ /* 0x000fea0003800000 */
.L_x_1187:
        /* <DEDUP_REMOVED lines=15> */
.L_x_1190:
[----:B------:R-:W-:Y:S05]  /*25f0*/  BSYNC B0 ;  /* 0x0000000000007941 */ /* 0x000fea0003800000 */
.L_x_1189:
[----:B-1----:R-:W2:Y:S04]  /*2600*/  LD.E.64 R6, desc[UR4][R168.64+0x1b8] ;  /* 0x0001b804a8067980 */ /* 0x002ea8000c101b00 */
[----:B------:R-:W0:Y:S01]  /*2610*/  LDGDEPBAR ;  /* 0x00000000000079af */ /* 0x000e220000000000 */
[----:B------:R-:W-:-:S03]  /*2620*/  LOP3.LUT R13, R38, 0xfffffff8, RZ, 0xc0, !PT ;  /* 0xfffffff8260d7812 */ /* 0x000fc600078ec0ff */
[----:B------:R-:W5:Y:S04]  /*2630*/  LD.E R152, desc[UR4][R168.64+0x188] ;  /* 0x00018804a8987980 */ /* 0x000f68000c101900 */
[----:B------:R-:W5:Y:S01]  /*2640*/  LD.E R69, desc[UR4][R168.64+0x184] ;  /* 0x00018404a8457980 */ /* 0x000f62000c101900 */
[----:B--2---:R-:W-:-:S04]  /*2650*/  ISETP.NE.U32.AND P0, PT, R6, RZ, PT ;  /* 0x000000ff0600720c */ /* 0x004fc80003f05070 */
[----:B------:R-:W-:-:S13]  /*2660*/  ISETP.NE.AND.EX P0, PT, R7, RZ, PT, P0 ;  /* 0x000000ff0700720c */ /* 0x000fda0003f05300 */
[----:B------:R-:W2:Y:S01]  /*2670*/  @P0 LD.E.64 R8, desc[UR4][R168.64+0x1c0] ;  /* 0x0001c004a8080980 */ /* 0x000ea2000c101b00 */
[----:B------:R-:W-:Y:S01]  /*2680*/  @P0 SHF.R.S32.HI R2, RZ, 0x1f, R44 ;  /* 0x0000001fff020819 */ /* 0x000fe2000001142c */
[----:B------:R-:W-:Y:S02]  /*2690*/  @P0 IMAD.MOV.U32 R20, RZ, RZ, R45 ;  /* 0x000000ffff140224 */ /* 0x000fe400078e002d */
[----:B------:R-:W5:Y:S01]  /*26a0*/  @P0 LD.E R71, desc[UR4][R168.64+0xd8] ;  /* 0x0000d804a8470980 */ /* 0x000f62000c101900 */
[C---:B---3--:R-:W-:Y:S01]  /*26b0*/  SHF.L.U64.HI R19, R42.reuse, 0x7, R43 ;  /* 0x000000072a137819 */ /* 0x048fe2000001022b */
[----:B------:R-:W-:Y:S01]  /*26c0*/  IMAD.SHL.U32 R18, R42, 0x80, RZ ;  /* 0x000000802a127824 */ /* 0x000fe200078e00ff */
[-C--:B------:R-:W-:Y:S02]  /*26d0*/  ISETP.GE.AND P4, PT, R33, R26.reuse, PT ;  /* 0x0000001a2100720c */ /* 0x080fe40003f86270 */
[----:B------:R-:W-:Y:S01]  /*26e0*/  ISETP.GE.AND P3, PT, R35, R26, PT ;  /* 0x0000001a2300720c */ /* 0x000fe20003f66270 */
[----:B--2---:R-:W-:-:S02]  /*26f0*/  @P0 IMAD R0, R9, R44, RZ ;  /* 0x0000002c09000224 */ /* 0x004fc400078e02ff */
[----:B------:R-:W-:-:S04]  /*2700*/  @P0 IMAD.WIDE.U32 R10, R44, R8, R20 ;  /* 0x000000082c0a0225 */ /* 0x000fc800078e0014 */
[----:B------:R-:W-:Y:S01]  /*2710*/  @P0 IMAD R8, R8, R2, R0 ;  /* 0x0000000208080224 */ /* 0x000fe200078e0200 */
[----:B------:R-:W-:-:S03]  /*2720*/  @P0 LEA R6, P2, R10, R6, 0x2 ;  /* 0x000000060a060211 */ /* 0x000fc600078410ff */
[----:B------:R-:W-:-:S05]  /*2730*/  @P0 IMAD.IADD R8, R11, 0x1, R8 ;  /* 0x000000010b080824 */ /* 0x000fca00078e0208 */
[----:B------:R-:W-:Y:S02]  /*2740*/  @P0 LEA.HI.X R7, R10, R7, R8, 0x2, P2 ;  /* 0x000000070a070211 */ /* 0x000fe400010f1408 */
[----:B------:R-:W-:-:S03]  /*2750*/  LEA.HI R8, R39, R194, RZ, 0x4 ;  /* 0x000000c227087211 */ /* 0x000fc600078f20ff */
[----:B------:R1:W5:Y:S01]  /*2760*/  @P0 LD.E R153, desc[UR4][R6.64] ;  /* 0x0000000406990980 */ /* 0x000362000c101900 */
[----:B------:R-:W-:Y:S01]  /*2770*/  SHF.R.S32.HI R0, RZ, 0x4, R8 ;  /* 0x00000004ff007819 */ /* 0x000fe20000011408 */
[----:B------:R-:W-:-:S04]  /*2780*/  DEPBAR.LE SB0, 0x0 ;  /* 0x000080000000791a */ /* 0x000fc80000000000 */
[----:B------:R-:W-:Y:S02]  /*2790*/  @!P1 SHF.R.S32.HI R2, RZ, 0x1f, R23 ;  /* 0x0000001fff029819 */ /* 0x000fe40000011417 */
[C---:B-1----:R-:W-:Y:S02]  /*27a0*/  LEA.HI R7, R8.reuse, R0, RZ, 0x1 ;  /* 0x0000000008077211 */ /* 0x042fe400078f08ff */
[----:B------:R-:W-:Y:S02]  /*27b0*/  LOP3.LUT R8, R8, 0xfffffff0, RZ, 0xc0, !PT ;  /* 0xfffffff008087812 */ /* 0x000fe400078ec0ff */
[----:B------:R-:W-:Y:S01]  /*27c0*/  LOP3.LUT R7, R7, 0xfffffffe, RZ, 0xc0, !PT ;  /* 0xfffffffe07077812 */ /* 0x000fe200078ec0ff */
[----:B------:R-:W-:-:S04]  /*27d0*/  @!P1 IMAD R6, R43, R23, RZ ;  /* 0x000000172b069224 */ /* 0x000fc800078e02ff */
[----:B------:R-:W-:Y:S02]  /*27e0*/  IMAD.IADD R16, R0, 0x1, -R7 ;  /* 0x0000000100107824 */ /* 0x000fe400078e0a07 */
[----:B------:R-:W-:Y:S02]  /*27f0*/  IMAD.IADD R0, R194, 0x1, -R8 ;  /* 0x00000001c2007824 */ /* 0x000fe400078e0a08 */
[C---:B------:R-:W-:Y:S02]  /*2800*/  @!P1 IMAD R9, R42.reuse, R2, R6 ;  /* 0x000000022a099224 */ /* 0x040fe400078e0206 */
[----:B------:R-:W-:Y:S01]  /*2810*/  @!P1 IMAD.WIDE.U32 R6, R42, R23, RZ ;  /* 0x000000172a069225 */ /* 0x000fe200078e00ff */
[----:B------:R-:W-:Y:S02]  /*2820*/  LEA.HI R2, R0, R0, RZ, 0x1 ;  /* 0x0000000000027211 */ /* 0x000fe400078f08ff */
[----:B------:R-:W-:Y:S01]  /*2830*/  @!P1 SHF.R.S32.HI R8, RZ, 0x1f, R44 ;  /* 0x0000001fff089819 */ /* 0x000fe2000001142c */
[----:B------:R-:W-:Y:S01]  /*2840*/  @!P1 IMAD.IADD R7, R7, 0x1, R9 ;  /* 0x0000000107079824 */ /* 0x000fe200078e0209 */
[----:B------:R-:W-:Y:S01]  /*2850*/  @P1 IADD3 R10, R23, R32, RZ ;  /* 0x00000020170a1210 */ /* 0x000fe20007ffe0ff */
[----:B------:R-:W-:Y:S01]  /*2860*/  @!P1 IMAD R9, R29, R44, RZ ;  /* 0x0000002c1d099224 */ /* 0x000fe200078e02ff */
[----:B------:R-:W-:-:S02]  /*2870*/  LOP3.LUT R11, R2, 0x7fffffe, RZ, 0xc0, !PT ;  /* 0x07fffffe020b7812 */ /* 0x000fc400078ec0ff */
[----:B------:R-:W-:Y:S01]  /*2880*/  SHF.R.S32.HI R12, RZ, 0x1f, R0 ;  /* 0x0000001fff0c7819 */ /* 0x000fe20000011400 */
[----:B------:R-:W-:Y:S02]  /*2890*/  @!P1 IMAD R15, R28, R8, R9 ;  /* 0x000000081c0f9224 */ /* 0x000fe400078e0209 */
[----:B------:R-:W-:Y:S01]  /*28a0*/  IMAD.IADD R175, R0, 0x1, -R11 ;  /* 0x0000000100af7824 */ /* 0x000fe200078e0a0b */
[----:B------:R-:W-:Y:S01]  /*28b0*/  LEA.HI R17, R12, R0, RZ, 0x3 ;  /* 0x000000000c117211 */ /* 0x000fe200078f18ff */
[----:B------:R-:W-:Y:S01]  /*28c0*/  @P1 IMAD.WIDE.U32 R8, R42, R10, RZ ;  /* 0x0000000a2a081225 */ /* 0x000fe200078e00ff */
[----:B------:R-:W-:-:S03]  /*28d0*/  SHF.R.S32.HI R12, RZ, 0x1, R2 ;  /* 0x00000001ff0c7819 */ /* 0x000fc60000011402 */
[----:B------:R-:W-:Y:S01]  /*28e0*/  IMAD.IADD R11, R194, 0x1, -R13 ;  /* 0x00000001c20b7824 */ /* 0x000fe200078e0a0d */
[----:B------:R-:W-:Y:S01]  /*28f0*/  SHF.R.S32.HI R13, RZ, 0x1f, R2 ;  /* 0x0000001fff0d7819 */ /* 0x000fe20000011402 */
[----:B------:R-:W-:Y:S01]  /*2900*/  @!P1 IMAD.WIDE.U32 R6, R44, R28, R6 ;  /* 0x0000001c2c069225 */ /* 0x000fe200078e0006 */
[----:B------:R-:W-:-:S07]  /*2910*/  @P1 MOV R2, R8 ;  /* 0x0000000800021202 */ /* 0x000fce0000000f00 */
[----:B------:R-:W-:Y:S05]  /*2920*/  WARPSYNC.ALL ;  /* 0x0000000000007948 */ /* 0x000fea0003800000 */
[----:B------:R-:W-:Y:S01]  /*2930*/  @P1 IMAD R0, R43, R10, RZ ;  /* 0x0000000a2b001224 */ /* 0x000fe200078e02ff */
[----:B------:R-:W-:Y:S01]  /*2940*/  LEA.HI R8, R13, R12, RZ, 0x2 ;  /* 0x0000000c0d087211 */ /* 0x000fe200078f10ff */
[----:B------:R-:W-:Y:S01]  /*2950*/  @!P1 IMAD.MOV.U32 R2, RZ, RZ, R6 ;  /* 0x000000ffff029224 */ /* 0x000fe200078e0006 */
[----:B------:R-:W-:Y:S01]  /*2960*/  LEA.HI R10, R11, R11, RZ, 0x1 ;  /* 0x0000000b0b0a7211 */ /* 0x000fe200078f08ff */
[----:B------:R-:W-:Y:S01]  /*2970*/  @P1 IMAD.IADD R0, R9, 0x1, R0 ;  /* 0x0000000109001824 */ /* 0x000fe200078e0200 */
[----:B------:R-:W-:-:S02]  /*2980*/  @!P1 IADD3 R0, R7, R15, RZ ;  /* 0x0000000f07009210 */ /* 0x000fc40007ffe0ff */
[----:B------:R-:W-:Y:S02]  /*2990*/  LOP3.LUT R7, R8, 0xfffffffc, RZ, 0xc0, !PT ;  /* 0xfffffffc08077812 */ /* 0x000fe400078ec0ff */
[----:B------:R-:W-:Y:S01]  /*29a0*/  LOP3.LUT R14, R10, 0x3fffffe, RZ, 0xc0, !PT ;  /* 0x03fffffe0a0e7812 */ /* 0x000fe200078ec0ff */
[----:B------:R-:W-:Y:S01]  /*29b0*/  BAR.SYNC.DEFER_BLOCKING 0x0 ;  /* 0x0000000000007b1d */ /* 0x000fe20000010000 */
[----:B------:R-:W-:Y:S02]  /*29c0*/  IADD3 R6, P1, R172, R2, RZ ;  /* 0x00000002ac067210 */ /* 0x000fe40007f3e0ff */
[----:B------:R-:W-:Y:S01]  /*29d0*/  SHF.R.S32.HI R10, RZ, 0x1, R10 ;  /* 0x00000001ff0a7819 */ /* 0x000fe2000001140a */
[----:B------:R-:W-:Y:S02]  /*29e0*/  IMAD.IADD R12, R12, 0x1, -R7 ;  /* 0x000000010c0c7824 */ /* 0x000fe400078e0a07 */
[----:B------:R-:W-:Y:S01]  /*29f0*/  IMAD.X R7, R36, 0x1, R0, P1 ;  /* 0x0000000124077824 */ /* 0x000fe200008e0600 */
[----:B------:R-:W-:Y:S01]  /*2a00*/  ISETP.GE.AND P1, PT, R4, R26, PT ;  /* 0x0000001a0400720c */ /* 0x000fe20003f26270 */
[----:B------:R-:W-:-:S02]  /*2a10*/  IMAD.SHL.U32 R0, R10, 0x40, RZ ;  /* 0x000000400a007824 */ /* 0x000fc400078e00ff */
[-C--:B------:R-:W-:Y:S01]  /*2a20*/  IMAD R2, R43, R4.reuse, RZ ;  /* 0x000000042b027224 */ /* 0x080fe200078e02ff */
[----:B------:R-:W-:Y:S02]  /*2a30*/  SHF.L.U32 R9, R37, 0x3, RZ ;  /* 0x0000000325097819 */ /* 0x000fe400000006ff */
[----:B------:R-:W-:Y:S01]  /*2a40*/  LOP3.LUT R0, R0, 0xc0, RZ, 0xc0, !PT ;  /* 0x000000c000007812 */ /* 0x000fe200078ec0ff */
[----:B------:R-:W-:Y:S02]  /*2a50*/  IMAD R8, R42, R5, R2 ;  /* 0x000000052a087224 */ /* 0x000fe400078e0202 */
[----:B------:R-:W-:Y:S01]  /*2a60*/  IMAD.SHL.U32 R2, R12, 0x40, RZ ;  /* 0x000000400c027824 */ /* 0x000fe200078e00ff */
[----:B------:R-:W-:Y:S01]  /*2a70*/  LOP3.LUT R9, R0, 0x8, R9, 0xf8, !PT ;  /* 0x0000000800097812 */ /* 0x000fe200078ef809 */
[----:B------:R-:W-:Y:S01]  /*2a80*/  IMAD.WIDE.U32 R4, R42, R4, R6 ;  /* 0x000000042a047225 */ /* 0x000fe200078e0006 */
[----:B------:R-:W-:-:S03]  /*2a90*/  SHF.R.U32.HI R0, RZ, 0x3, R0 ;  /* 0x00000003ff007819 */ /* 0x000fc60000011600 */
[----:B------:R-:W-:Y:S01]  /*2aa0*/  IMAD.SHL.U32 R7, R17, 0x20, RZ ;  /* 0x0000002011077824 */ /* 0x000fe200078e00ff */
[----:B------:R-:W-:Y:S01]  /*2ab0*/  SHF.L.U32 R6, R16, 0x3, RZ ;  /* 0x0000000310067819 */ /* 0x000fe200000006ff */
[----:B------:R-:W-:Y:S01]  /*2ac0*/  @P1 STS [R215+0x4000], RZ ;  /* 0x004000ffd7001388 */ /* 0x000fe20000000800 */
[----:B------:R-:W-:Y:S01]  /*2ad0*/  LOP3.LUT R2, R2, 0xc0, RZ, 0xc0, !PT ;  /* 0x000000c002027812 */ /* 0x000fe200078ec0ff */
[----:B------:R-:W-:Y:S01]  /*2ae0*/  IMAD.IADD R5, R5, 0x1, R8 ;  /* 0x0000000105057824 */ /* 0x000fe200078e0208 */
[----:B------:R-:W-:Y:S01]  /*2af0*/  LOP3.LUT R9, R9, R0, RZ, 0x3c, !PT ;  /* 0x0000000009097212 */ /* 0x000fe200078e3cff */
[----:B------:R-:W-:Y:S01]  /*2b00*/  @P1 STS [R215+0x4004], RZ ;  /* 0x004004ffd7001388 */ /* 0x000fe20000000800 */
[----:B------:R-:W-:Y:S01]  /*2b10*/  LOP3.LUT R174, R7, 0xffffff00, RZ, 0xc0, !PT ;  /* 0xffffff0007ae7812 */ /* 0x000fe200078ec0ff */
[-C--:B------:R-:W-:Y:S02]  /*2b20*/  IMAD R0, R31, R22.reuse, RZ ;  /* 0x000000161f007224 */ /* 0x080fe400078e02ff */
[----:B------:R-:W-:Y:S01]  /*2b30*/  @P1 STS.64 [R215+0x4008], RZ ;  /* 0x004008ffd7001388 */ /* 0x000fe20000000a00 */
[----:B------:R-:W-:Y:S01]  /*2b40*/  LOP3.LUT R6, R2, 0x8, R6, 0xf8, !PT ;  /* 0x0000000802067812 */ /* 0x000fe200078ef806 */
[----:B------:R-:W-:Y:S01]  /*2b50*/  IMAD.WIDE.U32 R20, R30, R22, R4 ;  /* 0x000000161e147225 */ /* 0x000fe200078e0004 */
[----:B------:R-:W-:-:S03]  /*2b60*/  SHF.R.U32.HI R2, RZ, 0x3, R2 ;  /* 0x00000003ff027819 */ /* 0x000fc60000011602 */
[----:B------:R-:W-:Y:S02]  /*2b70*/  IMAD R5, R30, R27, R0 ;  /* 0x0000001b1e057224 */ /* 0x000fe400078e0200 */
[----:B------:R-:W-:Y:S01]  /*2b80*/  IMAD R0, R171, 0x200, R174 ;  /* 0x00000200ab007824 */ /* 0x000fe200078e02ae */
[----:B------:R-:W-:Y:S01]  /*2b90*/  LOP3.LUT R155, R6, R2, RZ, 0x3c, !PT ;  /* 0x00000002069b7212 */ /* 0x000fe200078e3cff */
[----:B------:R-:W-:Y:S02]  /*2ba0*/  IMAD.IADD R14, R11, 0x1, -R14 ;  /* 0x000000010b0e7824 */ /* 0x000fe400078e0a0e */
[----:B------:R-:W-:Y:S02]  /*2bb0*/  IMAD.IADD R7, R21, 0x1, R5 ;  /* 0x0000000115077824 */ /* 0x000fe400078e0205 */
[----:B------:R-:W-:Y:S01]  /*2bc0*/  IMAD.MOV.U32 R6, RZ, RZ, R20 ;  /* 0x000000ffff067224 */ /* 0x000fe200078e0014 */
[----:B------:R-:W-:Y:S01]  /*2bd0*/  STL.64 [R1+0x380], R20 ;  /* 0x0003801401007387 */ /* 0x000fe20000100a00 */
[----:B------:R-:W-:Y:S01]  /*2be0*/  IMAD R14, R16, 0x8, R14 ;  /* 0x00000008100e7824 */ /* 0x000fe200078e020e */
[----:B------:R-:W-:Y:S01]  /*2bf0*/  LEA R2, R175, R0, 0x5 ;  /* 0x00000000af027211 */ /* 0x000fe200078e28ff */
[----:B------:R-:W-:Y:S01]  /*2c00*/  IMAD R4, R19, R180, RZ ;  /* 0x000000b413047224 */ /* 0x000fe200078e02ff */
[----:B------:R-:W-:Y:S01]  /*2c10*/  STL [R1+0x234], R19 ;  /* 0x0002341301007387 */ /* 0x000fe20000100800 */
[----:B------:R-:W-:Y:S01]  /*2c20*/  IMAD.U32 R0, R14, 0x20, R9 ;  /* 0x000000200e007824 */ /* 0x000fe200078e0009 */
[----:B------:R-:W-:-:S02]  /*2c30*/  IADD3 R2, R155, R2, RZ ;  /* 0x000000029b027210 */ /* 0x000fc40007ffe0ff */
[----:B------:R-:W-:Y:S01]  /*2c40*/  STL [R1+0x230], R18 ;  /* 0x0002301201007387 */ /* 0x000fe20000100800 */
[----:B------:R-:W-:Y:S01]  /*2c50*/  IMAD R4, R25, R18, R4 ;  /* 0x0000001219047224 */ /* 0x000fe200078e0204 */
[----:B------:R-:W-:Y:S02]  /*2c60*/  BSSY B0, `(.L_x_1191) ;  /* 0x0000013000007945 */ /* 0x000fe40003800000 */
[----:B------:R1:W-:Y:S01]  /*2c70*/  STL.64 [R1+0x378], R6 ;  /* 0x0003780601007387 */ /* 0x0003e20000100a00 */
[----:B------:R-:W-:Y:S01]  /*2c80*/  ISETP.GE.AND P2, PT, R34, R26, PT ;  /* 0x0000001a2200720c */ /* 0x000fe20003f46270 */
[----:B------:R-:W-:Y:S01]  /*2c90*/  IMAD R170, R0, 0x2, R3 ;  /* 0x0000000200aa7824 */ /* 0x000fe200078e0203 */
[----:B------:R-:W-:Y:S01]  /*2ca0*/  LEA R189, R2, R3, 0x1 ;  /* 0x0000000302bd7211 */ /* 0x000fe200078e08ff */
        /* <DEDUP_REMOVED lines=14> */
.L_x_1192:
[----:B------:R-:W-:Y:S05]  /*2d90*/  BSYNC B0 ;  /* 0x0000000000007941 */ /* 0x000fea0003800000 */
.L_x_1191:
        /* <DEDUP_REMOVED lines=8> */
[----:B--2---:R-:W-:-:S04]  /*2e20*/  LEA R8, P1, R0, R40, 0x1 ;  /* 0x0000002800087211 */ /* 0x004fc800078208ff */
[----:B------:R-:W-:-:S05]  /*2e30*/  LEA.HI.X R9, R0, R41, R2, 0x1, P1 ;  /* 0x0000002900097211 */ /* 0x000fca00008f0c02 */
[----:B------:R-:W-:Y:S01]  /*2e40*/  @!PT LDS RZ, [RZ] ;  /* 0x00000000fffff984 */ /* 0x000fe20000000800 */
[----:B------:R-:W-:Y:S01]  /*2e50*/  @!PT LDS RZ, [RZ] ;  /* 0x00000000fffff984 */ /* 0x000fe20000000800 */
[----:B------:R-:W-:Y:S01]  /*2e60*/  @!PT LDS RZ, [RZ] ;  /* 0x00000000fffff984 */ /* 0x000fe20000000800 */
[----:B------:R2:W-:Y:S04]  /*2e70*/  LDGSTS.E.BYPASS.LTC128B.128 [R215+0x4800], desc[UR4][R8.64] ;  /* 0x0480000008d77fae */ /* 0x0005e8000b901d44 */
.L_x_1194:
[----:B------:R-:W-:Y:S05]  /*2e80*/  BSYNC B0 ;  /* 0x0000000000007941 */ /* 0x000fea0003800000 */
.L_x_1193:
        /* <DEDUP_REMOVED lines=14> */
.L_x_1196:
[----:B------:R-:W-:Y:S05]  /*2f70*/  BSYNC B0 ;  /* 0x0000000000007941 */ /* 0x000fea0003800000 */
.L_x_1195:
        /* <DEDUP_REMOVED lines=16> */
.L_x_1198:
[----:B------:R-:W-:Y:S05]  /*3080*/  BSYNC B0 ;  /* 0x0000000000007941 */ /* 0x000fea0003800000 */
.L_x_1197:
[----:B-1----:R-:W-:Y:S01]  /*3090*/  LDSM.16.M88.4 R4, [R189+0x1000] ;  /* 0x00100000bd04783b */ /* 0x002fe20000000200 */
[----:B------:R-:W-:Y:S01]  /*30a0*/  LOP3.LUT P1, RZ, R10, 0x2, RZ, 0xc0, !PT ;  /* 0x000000020aff7812 */ /* 0x000fe2000782c0ff */
[----:B------:R-:W-:Y:S01]  /*30b0*/  IMAD.MOV.U32 R0, RZ, RZ, 0x10 ;  /* 0x00000010ff007424 */ /* 0x000fe200078e00ff */
[----:B------:R-:W-:Y:S01]  /*30c0*/  LOP3.LUT P2, RZ, R12, 0x2, RZ, 0xc0, !PT ;  /* 0x000000020cff7812 */ /* 0x000fe2000784c0ff */
[----:B------:R-:W1:Y:S01]  /*30d0*/  LDSM.16.M88.4 R40, [R170+0x3800] ;  /* 0x00380000aa28783b */ /* 0x000e620000000200 */
[----:B------:R-:W-:Y:S01]  /*30e0*/  VIADD R2, R170, 0x2000 ;  /* 0x00002000aa027836 */ /* 0x000fe20000000000 */
[----:B------:R-:W-:Y:S01]  /*30f0*/  BSSY B1, `(.L_x_1199) ;  /* 0x00000c1000017945 */ /* 0x000fe20003800000 */
[----:B------:R-:W-:Y:S01]  /*3100*/  SEL R0, R0, 0xfffffff0, !P2 ;  /* 0xfffffff000007807 */ /* 0x000fe20005000000 */
[----:B------:R-:W3:Y:S01]  /*3110*/  LDSM.16.M88.4 R36, [R170+0x3c00] ;  /* 0x003c0000aa24783b */ /* 0x000ee20000000200 */
[----:B------:R-:W-:Y:S02]  /*3120*/  VIADD R191, R170, 0x2020 ;  /* 0x00002020aabf7836 */ /* 0x000fe40000000000 */
[----:B------:R-:W-:Y:S01]  /*3130*/  IMAD.MOV.U32 R200, RZ, RZ, RZ ;  /* 0x000000ffffc87224 */ /* 0x000fe200078e00ff */
[----:B------:R-:W4:Y:S01]  /*3140*/  LDSM.16.M88.4 R28, [R170+0x2000] ;  /* 0x00200000aa1c783b */ /* 0x000f220000000200 */
[----:B------:R-:W-:-:S02]  /*3150*/  IMAD R190, R0, 0x2, R189 ;  /* 0x0000000200be7824 */ /* 0x000fc400078e02bd */
[----:B------:R-:W-:Y:S01]  /*3160*/  @P1 VIADD R191, R2, 0xffffffe0 ;  /* 0xffffffe002bf1836 */ /* 0x000fe20000000000 */
[----:B------:R-:W4:Y:S01]  /*3170*/  LDSM.16.M88.4 R24, [R170+0x2400] ;  /* 0x00240000aa18783b */ /* 0x000f220000000200 */
[----:B------:R-:W-:Y:S01]  /*3180*/  SHF.R.S32.HI R2, RZ, 0x1f, R154 ;  /* 0x0000001fff027819 */ /* 0x000fe2000001149a */
[----:B------:R-:W-:Y:S02]  /*3190*/  VIADD R233, R192, 0xb54cda56 ;  /* 0xb54cda56c0e97836 */ /* 0x000fe40000000000 */
[----:B------:R-:W4:Y:S01]  /*31a0*/  LDSM.16.M88.4 R20, [R170+0x2800] ;  /* 0x00280000aa14783b */ /* 0x000f220000000200 */
[----:B------:R-:W-:Y:S01]  /*31b0*/  LEA.HI R2, R2, R171, RZ, 0x2 ;  /* 0x000000ab02027211 */ /* 0x000fe200078f10ff */
[----:B------:R-:W-:Y:S02]  /*31c0*/  VIADD R231, R193, 0x646e171e ;  /* 0x646e171ec1e77836 */ /* 0x000fe40000000000 */
[----:B------:R-:W4:Y:S01]  /*31d0*/  LDSM.16.M88.4 R16, [R170+0x2c00] ;  /* 0x002c0000aa10783b */ /* 0x000f220000000200 */
[----:B------:R-:W-:-:S02]  /*31e0*/  VIADD R198, R191, 0x400 ;  /* 0x00000400bfc67836 */ /* 0x000fc40000000000 */
[C---:B------:R-:W-:Y:S01]  /*31f0*/  VIADD R197, R191.reuse, 0x800 ;  /* 0x00000800bfc57836 */ /* 0x040fe20000000000 */
[----:B------:R-:W4:Y:S01]  /*3200*/  LDSM.16.M88.4 R32, [R170+0x3000] ;  /* 0x00300000aa20783b */ /* 0x000f220000000200 */
[C---:B------:R-:W-:Y:S02]  /*3210*/  VIADD R196, R191.reuse, 0xc00 ;  /* 0x00000c00bfc47836 */ /* 0x040fe40000000000 */
[C---:B------:R-:W-:Y:S01]  /*3220*/  VIADD R193, R191.reuse, 0x1800 ;  /* 0x00001800bfc17836 */ /* 0x040fe20000000000 */
[----:B------:R-:W4:Y:S01]  /*3230*/  LDSM.16.M88.4 R44, [R170+0x3400] ;  /* 0x00340000aa2c783b */ /* 0x000f220000000200 */
[----:B------:R-:W-:-:S03]  /*3240*/  VIADD R192, R191, 0x1c00 ;  /* 0x00001c00bfc07836 */ /* 0x000fc60000000000 */
[----:B--2---:R-:W-:Y:S04]  /*3250*/  LDSM.16.M88.4 R8, [R190+0x1000] ;  /* 0x00100000be08783b */ /* 0x004fe80000000200 */
[----:B------:R-:W2:Y:S04]  /*3260*/  LDSM.16.M88.4 R76, [R191+0x1800] ;  /* 0x00180000bf4c783b */ /* 0x000ea80000000200 */
[----:B------:R-:W2:Y:S01]  /*3270*/  LDSM.16.M88.4 R80, [R191+0x1c00] ;  /* 0x001c0000bf50783b */ /* 0x000ea20000000200 */
[C---:B-1----:R-:W-:Y:S03]  /*3280*/  HMMA.16816.F32.BF16 R88, R4.reuse, R40, RZ ;  /* 0x000000280458723c */ /* 0x042fe600000418ff */
[----:B------:R-:W1:Y:S03]  /*3290*/  LDSM.16.M88.4 R56, [R191] ;  /* 0x00000000bf38783b */ /* 0x000e660000000200 */
[C---:B---3--:R-:W-:Y:S01]  /*32a0*/  HMMA.16816.F32.BF16 R116, R4.reuse, R36, RZ ;  /* 0x000000240474723c */ /* 0x048fe200000418ff */
[----:B------:R-:W3:Y:S04]  /*32b0*/  LDSM.16.M88.4 R52, [R191+0x400] ;  /* 0x00040000bf34783b */ /* 0x000ee80000000200 */
[----:B----4-:R-:W4:Y:S01]  /*32c0*/  LDSM.16.M88.4 R48, [R191+0x800] ;  /* 0x00080000bf30783b */ /* 0x010f220000000200 */
[C---:B------:R-:W-:Y:S03]  /*32d0*/  HMMA.16816.F32.BF16 R112, R4.reuse, R28, RZ ;  /* 0x0000001c0470723c */ /* 0x040fe600000418ff */
[----:B------:R-:W4:Y:S03]  /*32e0*/  LDSM.16.M88.4 R60, [R191+0xc00] ;  /* 0x000c0000bf3c783b */ /* 0x000f260000000200 */
[C---:B------:R-:W-:Y:S01]  /*32f0*/  HMMA.16816.F32.BF16 R108, R4.reuse, R24, RZ ;  /* 0x00000018046c723c */ /* 0x040fe200000418ff */
[----:B------:R-:W4:Y:S04]  /*3300*/  LDSM.16.M88.4 R64, [R191+0x1000] ;  /* 0x00100000bf40783b */ /* 0x000f280000000200 */
[----:B------:R-:W4:Y:S01]  /*3310*/  LDSM.16.M88.4 R72, [R191+0x1400] ;  /* 0x00140000bf48783b */ /* 0x000f220000000200 */
[C---:B------:R-:W-:Y:S03]  /*3320*/  HMMA.16816.F32.BF16 R104, R4.reuse, R20, RZ ;  /* 0x000000140468723c */ /* 0x040fe600000418ff */
[----:B------:R-:W4:Y:S03]  /*3330*/  LDSM.16.M88.4 R12, [R189] ;  /* 0x00000000bd0c783b */ /* 0x000f260000000200 */
[C---:B------:R-:W-:Y:S01]  /*3340*/  HMMA.16816.F32.BF16 R100, R4.reuse, R16, RZ ;  /* 0x000000100464723c */ /* 0x040fe200000418ff */
[----:B------:R-:W0:Y:S05]  /*3350*/  LDGDEPBAR ;  /* 0x00000000000079af */ /* 0x000e2a0000000000 */
        /* <DEDUP_REMOVED lines=9> */
[----:B------:R-:W-:Y:S01]  /*33f0*/  HMMA.16816.F32.BF16 R84, R4, R38, RZ ;  /* 0x000000260454723c */ /* 0x000fe200000418ff */
[----:B------:R-:W4:Y:S01]  /*3400*/  LDSM.16.M88.4 R4, [R190] ;  /* 0x00000000be04783b */ /* 0x000f220000000200 */
[----:B------:R-:W-:-:S04]  /*3410*/  DEPBAR.LE SB0, 0x0 ;  /* 0x000080000000791a */ /* 0x000fc80000000000 */
[C---:B--2---:R-:W-:Y:S06]  /*3420*/  HMMA.16816.F32.BF16 R244, R8.reuse, R76, R88 ;  /* 0x0000004c08f4723c */ /* 0x044fec0000041858 */
[C---:B------:R-:W-:Y:S06]  /*3430*/  HMMA.16816.F32.BF16 R88, R8.reuse, R80, R116 ;  /* 0x000000500858723c */ /* 0x040fec0000041874 */
[C---:B-1----:R-:W-:Y:S06]  /*3440*/  HMMA.16816.F32.BF16 R148, R8.reuse, R56, R112 ;  /* 0x000000380894723c */ /* 0x042fec0000041870 */
[C---:B---3--:R-:W-:Y:S06]  /*3450*/  HMMA.16816.F32.BF16 R156, R8.reuse, R52, R108 ;  /* 0x00000034089c723c */ /* 0x048fec000004186c */
[C---:B----4-:R-:W-:Y:S05]  /*3460*/  HMMA.16816.F32.BF16 R160, R8.reuse, R48, R104 ;  /* 0x0000003008a0723c */ /* 0x050fea0000041868 */
[----:B------:R-:W-:Y:S01]  /*3470*/  STL.64 [R1], R88 ;  /* 0x0000005801007387 */ /* 0x000fe20000100a00 */
[C---:B------:R-:W-:Y:S03]  /*3480*/  HMMA.16816.F32.BF16 R164, R8.reuse, R60, R100 ;  /* 0x0000003c08a4723c */ /* 0x040fe60000041864 */
[----:B------:R-:W-:Y:S03]  /*3490*/  STL.64 [R1+0x8], R90 ;  /* 0x0000085a01007387 */ /* 0x000fe60000100a00 */
        /* <DEDUP_REMOVED lines=10> */
[C---:B------:R-:W-:Y:S06]  /*3540*/  HMMA.16816.F32.BF16 R96, R12.reuse, R20, RZ ;  /* 0x000000140c60723c */ /* 0x040fec00000418ff */
[C---:B------:R-:W-:Y:S06]  /*3550*/  HMMA.16816.F32.BF16 R112, R12.reuse, R28, RZ ;  /* 0x0000001c0c70723c */ /* 0x040fec00000418ff */
[C---:B------:R-:W-:Y:S05]  /*3560*/  HMMA.16816.F32.BF16 R108, R12.reuse, R30, RZ ;  /* 0x0000001e0c6c723c */ /* 0x040fea00000418ff */
[----:B------:R-:W-:Y:S01]  /*3570*/  STL.64 [R1+0x10], R8 ;  /* 0x0000100801007387 */ /* 0x000fe20000100a00 */
[----:B------:R-:W-:Y:S03]  /*3580*/  HMMA.16816.F32.BF16 R104, R12, R24, RZ ;  /* 0x000000180c68723c */ /* 0x000fe600000418ff */
[----:B------:R1:W-:Y:S03]  /*3590*/  STL.64 [R1+0x18], R10 ;  /* 0x0000180a01007387 */ /* 0x0003e60000100a00 */
[----:B------:R-:W-:Y:S06]  /*35a0*/  HMMA.16816.F32.BF16 R96, R4, R48, R96 ;  /* 0x000000300460723c */ /* 0x000fec0000041860 */
[C---:B------:R-:W-:Y:S06]  /*35b0*/  HMMA.16816.F32.BF16 R100, R12.reuse, R26, RZ ;  /* 0x0000001a0c64723c */ /* 0x040fec00000418ff */
[C---:B------:R-:W-:Y:S06]  /*35c0*/  HMMA.16816.F32.BF16 R92, R12.reuse, R16, RZ ;  /* 0x000000100c5c723c */ /* 0x040fec00000418ff */
[C---:B------:R-:W-:Y:S06]  /*35d0*/  HMMA.16816.F32.BF16 R84, R12.reuse, R44, RZ ;  /* 0x0000002c0c54723c */ /* 0x040fec00000418ff */
[C---:B-1----:R-:W-:Y:S06]  /*35e0*/  HMMA.16816.F32.BF16 R8, R12.reuse, R22, RZ ;  /* 0x000000160c08723c */ /* 0x042fec00000418ff */
[C---:B------:R-:W-:Y:S06]  /*35f0*/  HMMA.16816.F32.BF16 R28, R12.reuse, R40, RZ ;  /* 0x000000280c1c723c */ /* 0x040fec00000418ff */
[C---:B------:R-:W-:Y:S06]  /*3600*/  HMMA.16816.F32.BF16 R88, R12.reuse, R32, RZ ;  /* 0x000000200c58723c */ /* 0x040fec00000418ff */
[----:B------:R-:W-:Y:S06]  /*3610*/  HMMA.16816.F32.BF16 R24, R12, R36, RZ ;  /* 0x000000240c18723c */ /* 0x000fec00000418ff */
[----:B------:R-:W-:Y:S01]  /*3620*/  HMMA.16816.F32.BF16 R48, R4, R50, R8 ;  /* 0x000000320430723c */ /* 0x000fe20000041808 */
[----:B-----5:R-:W1:Y:S05]  /*3630*/  @P0 MUFU.RCP R11, R71 ;  /* 0x00000047000b0308 */ /* 0x020e6a0000001000 */
[----:B------:R-:W-:Y:S01]  /*3640*/  HMMA.16816.F32.BF16 R16, R12, R18, RZ ;  /* 0x000000120c10723c */ /* 0x000fe200000418ff */
[----:B------:R-:W-:Y:S01]  /*3650*/  SHF.R.S32.HI R8, RZ, 0x1f, R70 ;  /* 0x0000001fff087819 */ /* 0x000fe20000011446 */
[----:B------:R-:W-:-:S03]  /*3660*/  IMAD.U32 R9, RZ, RZ, UR9 ;  /* 0x00000009ff097e24 */ /* 0x000fc6000f8e00ff */
[----:B------:R-:W-:Y:S01]  /*3670*/  LEA.HI R116, R8, R70, RZ, 0x2 ;  /* 0x0000004608747211 */ /* 0x000fe200078f10ff */
[C---:B------:R-:W-:Y:S01]  /*3680*/  HMMA.16816.F32.BF16 R20, R12.reuse, R34, RZ ;  /* 0x000000220c14723c */ /* 0x040fe200000418ff */
[----:B------:R-:W-:Y:S01]  /*3690*/  LOP3.LUT R8, R2, 0xffffffc, RZ, 0xc0, !PT ;  /* 0x0ffffffc02087812 */ /* 0x000fe200078ec0ff */
[----:B------:R-:W-:Y:S01]  /*36a0*/  IMAD R183, R9, 0x8, R171 ;  /* 0x0000000809b77824 */ /* 0x000fe200078e02ab */
[----:B------:R-:W-:Y:S01]  /*36b0*/  SHF.R.S32.HI R2, RZ, 0x2, R116 ;  /* 0x00000002ff027819 */ /* 0x000fe20000011474 */
[----:B------:R-:W-:Y:S01]  /*36c0*/  STL [R1+0x1dc], R116 ;  /* 0x0001dc7401007387 */ /* 0x000fe20000100800 */
[--C-:B------:R-:W-:Y:S01]  /*36d0*/  IMAD.IADD R9, R68, 0x1, -R195.reuse ;  /* 0x0000000144097824 */ /* 0x100fe200078e0ac3 */
[C---:B------:R-:W-:Y:S01]  /*36e0*/  HMMA.16816.F32.BF16 R44, R12.reuse, R46, RZ ;  /* 0x0000002e0c2c723c */ /* 0x040fe200000418ff */
[----:B------:R-:W-:Y:S02]  /*36f0*/  IMAD.IADD R8, R171, 0x1, -R8 ;  /* 0x00000001ab087824 */ /* 0x000fe400078e0a08 */
[----:B-1----:R-:W-:Y:S01]  /*3700*/  @P0 FMUL.FTZ R200, R153, R11 ;  /* 0x0000000b99c80220 */ /* 0x002fe20000410000 */
[--C-:B------:R-:W-:Y:S01]  /*3710*/  IMAD R10, R171, 0x10, R2.reuse ;  /* 0x00000010ab0a7824 */ /* 0x100fe200078e0202 */
[----:B------:R-:W-:Y:S01]  /*3720*/  ISETP.GT.AND P0, PT, R180, R230, PT ;  /* 0x000000e6b400720c */ /* 0x000fe20003f04270 */
[----:B------:R-:W-:Y:S01]  /*3730*/  IMAD R2, R8, 0x10, R2 ;  /* 0x0000001008027824 */ /* 0x000fe200078e0202 */
[----:B------:R-:W-:Y:S01]  /*3740*/  HMMA.16816.F32.BF16 R40, R12, R42, RZ ;  /* 0x0000002a0c28723c */ /* 0x000fe200000418ff */
[----:B------:R-:W-:Y:S01]  /*3750*/  IADD3 R8, R68, 0x1, -R195 ;  /* 0x0000000144087810 */ /* 0x000fe20007ffe8c3 */
[----:B------:R-:W-:-:S02]  /*3760*/  VIADD R195, R191, 0x1000 ;  /* 0x00001000bfc37836 */ /* 0x000fc40000000000 */
[----:B------:R1:W-:Y:S02]  /*3770*/  STL [R1+0x3a4], R2 ;  /* 0x0003a40201007387 */ /* 0x0003e40000100800 */
[----:B------:R-:W-:Y:S01]  /*3780*/  HMMA.16816.F32.BF16 R12, R12, R38, RZ ;  /* 0x000000260c0c723c */ /* 0x000fe200000418ff */
[----:B------:R-:W-:-:S05]  /*3790*/  IMAD.IADD R8, R152, 0x1, R8 ;  /* 0x0000000198087824 */ /* 0x000fca00078e0208 */
[C---:B------:R-:W-:Y:S06]  /*37a0*/  HMMA.16816.F32.BF16 R92, R4.reuse, R60, R92 ;  /* 0x0000003c045c723c */ /* 0x040fec000004185c */
[C---:B------:R-:W-:Y:S06]  /*37b0*/  HMMA.16816.F32.BF16 R32, R4.reuse, R64, R88 ;  /* 0x000000400420723c */ /* 0x040fec0000041858 */
[----:B------:R-:W-:Y:S01]  /*37c0*/  HMMA.16816.F32.BF16 R240, R4, R80, R24 ;  /* 0x0000005004f0723c */ /* 0x000fe20000041818 */
[----:B-1----:R-:W-:-:S05]  /*37d0*/  VIADD R2, R10, UR8 ;  /* 0x000000080a027c36 */ /* 0x002fca0008000000 */
[----:B------:R-:W-:Y:S01]  /*37e0*/  HMMA.16816.F32.BF16 R112, R4, R56, R112 ;  /* 0x000000380470723c */ /* 0x000fe20000041870 */
[----:B------:R-:W-:Y:S01]  /*37f0*/  IMAD.IADD R207, R2, 0x1, R9 ;  /* 0x0000000102cf7824 */ /* 0x000fe200078e0209 */
[----:B------:R-:W-:-:S04]  /*3800*/  IADD3 R209, R9, 0x8, R2 ;  /* 0x0000000809d17810 */ /* 0x000fc80007ffe002 */
[C---:B------:R-:W-:Y:S01]  /*3810*/  HMMA.16816.F32.BF16 R104, R4.reuse, R52, R104 ;  /* 0x000000340468723c */ /* 0x040fe20000041868 */
[C-C-:B------:R-:W-:Y:S02]  /*3820*/  IADD3 R208, R9.reuse, 0x40, R2.reuse ;  /* 0x0000004009d07810 */ /* 0x140fe40007ffe002 */
[--C-:B------:R-:W-:Y:S02]  /*3830*/  IADD3 R210, R9, 0x48, R2.reuse ;  /* 0x0000004809d27810 */ /* 0x100fe40007ffe002 */
[C-C-:B------:R-:W-:Y:S01]  /*3840*/  IADD3 R9, R8.reuse, 0x8, R2.reuse ;  /* 0x0000000808097810 */ /* 0x140fe20007ffe002 */
[C---:B------:R-:W-:Y:S01]  /*3850*/  HMMA.16816.F32.BF16 R36, R4.reuse, R72, R84 ;  /* 0x000000480424723c */ /* 0x040fe20000041854 */
[C---:B------:R-:W-:Y:S02]  /*3860*/  IADD3 R10, R8.reuse, 0x40, R2 ;  /* 0x00000040080a7810 */ /* 0x040fe40007ffe002 */
[C---:B------:R-:W-:Y:S02]  /*3870*/  VIADDMNMX R214, R8.reuse, R2, R68, PT ;  /* 0x0000000208d67246 */ /* 0x040fe40003800144 */
[----:B------:R-:W-:Y:S01]  /*3880*/  IADD3 R2, R8, 0x48, R2 ;  /* 0x0000004808027810 */ /* 0x000fe20007ffe002 */
[----:B------:R-:W-:Y:S01]  /*3890*/  HMMA.16816.F32.BF16 R28, R4, R76, R28 ;  /* 0x0000004c041c723c */ /* 0x000fe2000004181c */
[----:B------:R-:W-:-:S02]  /*38a0*/  VIMNMX R213, R9, R68, PT ;  /* 0x0000004409d57248 */ /* 0x000fc40003fe0100 */
[-C--:B------:R-:W-:Y:S02]  /*38b0*/  VIMNMX R212, R10, R68.reuse, PT ;  /* 0x000000440ad47248 */ /* 0x080fe40003fe0100 */
[----:B------:R-:W-:Y:S01]  /*38c0*/  VIMNMX R211, R2, R68, PT ;  /* 0x0000004402d37248 */ /* 0x000fe20003fe0100 */
[C---:B------:R-:W-:Y:S01]  /*38d0*/  HMMA.16816.F32.BF16 R108, R4.reuse, R58, R108 ;  /* 0x0000003a046c723c */ /* 0x040fe2000004186c */
[-C--:B------:R-:W-:Y:S02]  /*38e0*/  VIADDMNMX R206, R207, -R69.reuse, RZ, !PT ;  /* 0x80000045cfce7246 */ /* 0x080fe400078001ff */
[-C--:B------:R-:W-:Y:S02]  /*38f0*/  VIADDMNMX R205, R209, -R69.reuse, RZ, !PT ;  /* 0x80000045d1cd7246 */ /* 0x080fe400078001ff */
[-C--:B------:R-:W-:Y:S01]  /*3900*/  VIADDMNMX R204, R208, -R69.reuse, RZ, !PT ;  /* 0x80000045d0cc7246 */ /* 0x080fe200078001ff */
[----:B------:R-:W-:Y:S01]  /*3910*/  HMMA.16816.F32.BF16 R100, R4, R54, R100 ;  /* 0x000000360464723c */ /* 0x000fe20000041864 */
[----:B------:R-:W-:-:S05]  /*3920*/  VIADDMNMX R203, R210, -R69, RZ, !PT ;  /* 0x80000045d2cb7246 */ /* 0x000fca00078001ff */
[C---:B------:R-:W-:Y:S06]  /*3930*/  HMMA.16816.F32.BF16 R60, R4.reuse, R62, R16 ;  /* 0x0000003e043c723c */ /* 0x040fec0000041810 */
[C---:B------:R-:W-:Y:S06]  /*3940*/  HMMA.16816.F32.BF16 R64, R4.reuse, R66, R20 ;  /* 0x000000420440723c */ /* 0x040fec0000041814 */
[C---:B------:R-:W-:Y:S06]  /*3950*/  HMMA.16816.F32.BF16 R44, R4.reuse, R74, R44 ;  /* 0x0000004a042c723c */ /* 0x040fec000004182c */
[C---:B------:R-:W-:Y:S06]  /*3960*/  HMMA.16816.F32.BF16 R24, R4.reuse, R78, R40 ;  /* 0x0000004e0418723c */ /* 0x040fec0000041828 */
[----:B------:R-:W-:Y:S07]  /*3970*/  HMMA.16816.F32.BF16 R236, R4, R82, R12 ;  /* 0x0000005204ec723c */ /* 0x000fee000004180c */
[----:B------:R-:W-:-:S02]  /*3980*/  IMAD.SHL.U32 R4, R194, 0x2, RZ ;  /* 0x00000002c2047824 */ /* 0x000fc400078e00ff */
[----:B------:R-:W-:-:S03]  /*3990*/  VIADD R194, R191, 0x1400 ;  /* 0x00001400bfc27836 */ /* 0x000fc60000000000 */
[----:B------:R-:W-:Y:S01]  /*39a0*/  LOP3.LUT R15, R4, 0x6, RZ, 0xc0, !PT ;  /* 0x00000006040f7812 */ /* 0x000fe200078ec0ff */
[----:B------:R-:W-:Y:S06]  /*39b0*/  BAR.SYNC.DEFER_BLOCKING 0x0 ;  /* 0x0000000000007b1d */ /* 0x000fec0000010000 */
[----:B------:R-:W-:Y:S05]  /*39c0*/  @!P0 BRA `(.L_x_1200) ;  /* 0x0000000000cc8947 */ /* 0x000fea0003800000 */
[----:B------:R-:W2:Y:S04]  /*39d0*/  LDL.64 R116, [R1+0x370] ;  /* 0x0003700001747983 */ /* 0x000ea80000100a00 */
[----:B------:R-:W3:Y:S01]  /*39e0*/  LDL.64 R118, [R1+0x120] ;  /* 0x0001200001767983 */ /* 0x000ee20000100a00 */
[----:B------:R-:W-:Y:S01]  /*39f0*/  ISETP.GE.AND P0, PT, R172, R173, PT ;  /* 0x000000adac00720c */ /* 0x000fe20003f06270 */
[----:B------:R-:W-:Y:S01]  /*3a00*/  VIADD R2, R229, 0xfffffffe ;  /* 0xfffffffee5027836 */ /* 0x000fe20000000000 */
[----:B------:R-:W-:Y:S03]  /*3a10*/  BSSY B0, `(.L_x_1201) ;  /* 0x000002d000007945 */ /* 0x000fe60003800000 */
[----:B------:R-:W-:Y:S01]  /*3a20*/  IMAD R4, R201, R2, RZ ;  /* 0x00000002c9047224 */ /* 0x000fe200078e02ff */
[----:B------:R-:W-:-:S05]  /*3a30*/  SHF.R.S32.HI R5, RZ, 0x1f, R2 ;  /* 0x0000001fff057819 */ /* 0x000fca0000011402 */
[-C--:B------:R-:W-:Y:S02]  /*3a40*/  IMAD R4, R5, R188.reuse, R4 ;  /* 0x000000bc05047224 */ /* 0x080fe400078e0204 */
[----:B------:R1:W-:Y:S04]  /*3a50*/  @P0 STS [R215+0x2000], RZ ;  /* 0x002000ffd7000388 */ /* 0x0003e80000000800 */
[----:B------:R1:W-:Y:S04]  /*3a60*/  @P0 STS [R215+0x2004], RZ ;  /* 0x002004ffd7000388 */ /* 0x0003e80000000800 */
[----:B------:R1:W-:Y:S01]  /*3a70*/  @P0 STS.64 [R215+0x2008], RZ ;  /* 0x002008ffd7000388 */ /* 0x0003e20000000a00 */
[----:B--2---:R-:W-:-:S04]  /*3a80*/  IMAD.WIDE.U32 R6, R2, R188, R116 ;  /* 0x000000bc02067225 */ /* 0x004fc800078e0074 */
[----:B------:R-:W-:Y:S01]  /*3a90*/  IMAD.IADD R5, R7, 0x1, R4 ;  /* 0x0000000107057824 */ /* 0x000fe200078e0204 */
[-C--:B------:R-:W-:Y:S02]  /*3aa0*/  @!P0 IADD3 R2, P1, R181, R6.reuse, RZ ;  /* 0x00000006b5028210 */ /* 0x080fe40007f3e0ff */
[----:B---3--:R-:W-:Y:S02]  /*3ab0*/  @!P0 LEA R9, P2, R118, R6, 0x6 ;  /* 0x0000000676098211 */ /* 0x008fe400078430ff */
[-C--:B------:R-:W-:Y:S01]  /*3ac0*/  @!P0 LEA R12, P4, R6, R234.reuse, 0x1 ;  /* 0x000000ea060c8211 */ /* 0x080fe200078808ff */
[----:B------:R-:W-:Y:S01]  /*3ad0*/  @!P0 IMAD.X R11, R182, 0x1, R5, P1 ;  /* 0x00000001b60b8824 */ /* 0x000fe200008e0605 */
[-C--:B------:R-:W-:Y:S02]  /*3ae0*/  @!P0 LEA R10, P3, R2, R234.reuse, 0x1 ;  /* 0x000000ea020a8211 */ /* 0x080fe400078608ff */
[----:B------:R-:W-:Y:S02]  /*3af0*/  @!P0 LEA R8, P1, R9, R234, 0x1 ;  /* 0x000000ea09088211 */ /* 0x000fe400078208ff */
[----:B------:R-:W-:-:S02]  /*3b00*/  @!P0 LEA.HI.X R14, R118, R5, R119, 0x6, P2 ;  /* 0x00000005760e8211 */ /* 0x000fc400010f3477 */
        /* <DEDUP_REMOVED lines=29> */
.L_x_1202:
[----:B------:R-:W-:Y:S05]  /*3ce0*/  BSYNC B0 ;  /* 0x0000000000007941 */ /* 0x000fea0003800000 */
.L_x_1201:
[----:B------:R-:W0:Y:S02]  /*3cf0*/  LDGDEPBAR ;  /* 0x00000000000079af */ /* 0x000e240000000000 */
.L_x_1200:
[----:B------:R-:W-:Y:S05]  /*3d00*/  BSYNC B1 ;  /* 0x0000000000017941 */ /* 0x000fea0003800000 */
.L_x_1199:
[----:B--2---:R-:W2:Y:S04]  /*3d10*/  LDL R4, [R1+0xc] ;  /* 0x00000c0001047983 */ /* 0x004ea80000100800 */
[----:B------:R-:W3:Y:S04]  /*3d20*/  LDL R2, [R1] ;  /* 0x0000000001027983 */ /* 0x000ee80000100800 */
[----:B------:R-:W4:Y:S04]  /*3d30*/  LDL R6, [R1+0x8] ;  /* 0x0000080001067983 */ /* 0x000f280000100800 */
[----:B------:R-:W4:Y:S04]  /*3d40*/  LDL R5, [R1+0x4] ;  /* 0x0000040001057983 */ /* 0x000f280000100800 */
[----:B------:R-:W4:Y:S04]  /*3d50*/  LDL R7, [R1+0x14] ;  /* 0x0000140001077983 */ /* 0x000f280000100800 */
[----:B-1----:R-:W4:Y:S04]  /*3d60*/  LDL R8, [R1+0x18] ;  /* 0x0000180001087983 */ /* 0x002f280000100800 */
[----:B------:R-:W4:Y:S04]  /*3d70*/  LDL R9, [R1+0x10] ;  /* 0x0000100001097983 */ /* 0x000f280000100800 */
[----:B------:R-:W4:Y:S01]  /*3d80*/  LDL R10, [R1+0x1c] ;  /* 0x00001c00010a7983 */ /* 0x000f220000100800 */
[----:B------:R-:W-:-:S05]  /*3d90*/  IMAD R18, R180, 0x80, R15 ;  /* 0x00000080b4127824 */ /* 0x000fca00078e020f */
[----:B------:R-:W-:-:S04]  /*3da0*/  ISETP.GE.AND P5, PT, R18, R206, PT ;  /* 0x000000ce1200720c */ /* 0x000fc80003fa6270 */
[C---:B------:R-:W-:Y:S02]  /*3db0*/  ISETP.GE.OR P5, PT, R18.reuse, R214, !P5 ;  /* 0x000000d61200720c */ /* 0x040fe40006fa6670 */
[C---:B------:R-:W-:Y:S02]  /*3dc0*/  ISETP.GE.AND P0, PT, R18.reuse, R205, PT ;  /* 0x000000cd1200720c */ /* 0x040fe40003f06270 */
[C---:B------:R-:W-:Y:S02]  /*3dd0*/  ISETP.GE.AND P6, PT, R18.reuse, R204, PT ;  /* 0x000000cc1200720c */ /* 0x040fe40003fc6270 */
[C---:B------:R-:W-:Y:S02]  /*3de0*/  ISETP.GE.OR P0, PT, R18.reuse, R213, !P0 ;  /* 0x000000d51200720c */ /* 0x040fe40004706670 */
[----:B------:R-:W-:Y:S01]  /*3df0*/  ISETP.GE.OR P6, PT, R18, R212, !P6 ;  /* 0x000000d41200720c */ /* 0x000fe200077c6670 */
[----:B--2---:R-:W-:Y:S02]  /*3e00*/  IMAD.MOV.U32 R188, RZ, RZ, R4 ;  /* 0x000000ffffbc7224 */ /* 0x004fe400078e0004 */
[----:B------:R-:W-:-:S02]  /*3e10*/  IMAD.IADD R4, R207, 0x1, -R18 ;  /* 0x00000001cf047824 */ /* 0x000fc400078e0a12 */
[----:B---3--:R-:W-:Y:S02]  /*3e20*/  IMAD.MOV.U32 R52, RZ, RZ, R2 ;  /* 0x000000ffff347224 */ /* 0x008fe400078e0002 */
[----:B------:R-:W-:Y:S02]  /*3e30*/  IMAD.IADD R2, R209, 0x1, -R18 ;  /* 0x00000001d1027824 */ /* 0x000fe400078e0a12 */
[----:B----4-:R-:W-:Y:S02]  /*3e40*/  IMAD.MOV.U32 R40, RZ, RZ, R6 ;  /* 0x000000ffff287224 */ /* 0x010fe400078e0006 */
[----:B------:R-:W-:Y:S02]  /*3e50*/  IMAD.IADD R6, R208, 0x1, -R18 ;  /* 0x00000001d0067824 */ /* 0x000fe400078e0a12 */
[----:B------:R-:W-:Y:S01]  /*3e60*/  IMAD.MOV.U32 R201, RZ, RZ, R5 ;  /* 0x000000ffffc97224 */ /* 0x000fe200078e0005 */
[----:B------:R-:W-:Y:S02]  /*3e70*/  IABS R5, R4 ;  /* 0x0000000400057213 */ /* 0x000fe40000000000 */
[----:B------:R-:W-:-:S02]  /*3e80*/  IABS R4, R2 ;  /* 0x0000000200047213 */ /* 0x000fc40000000000 */
[----:B------:R-:W-:Y:S02]  /*3e90*/  IABS R2, R6 ;  /* 0x0000000600027213 */ /* 0x000fe40000000000 */
[----:B------:R-:W-:Y:S02]  /*3ea0*/  I2FP.F32.S32 R6, R5 ;  /* 0x0000000500067245 */ /* 0x000fe40000201400 */
[----:B------:R-:W-:Y:S02]  /*3eb0*/  I2FP.F32.S32 R5, R4 ;  /* 0x0000000400057245 */ /* 0x000fe40000201400 */
[----:B------:R-:W-:Y:S01]  /*3ec0*/  I2FP.F32.S32 R4, R2 ;  /* 0x0000000200047245 */ /* 0x000fe20000201400 */
[----:B------:R-:W-:Y:S02]  /*3ed0*/  VIADD R2, R18, 0x1 ;  /* 0x0000000112027836 */ /* 0x000fe40000000000 */
[-C--:B------:R-:W-:Y:S02]  /*3ee0*/  FFMA.FTZ R13, R5, -R200.reuse, R114 ;  /* 0x800000c8050d7223 */ /* 0x080fe40000010072 */
[----:B------:R-:W-:Y:S01]  /*3ef0*/  FFMA.FTZ R12, R4, -R200, R148 ;  /* 0x800000c8040c7223 */ /* 0x000fe20000010094 */
[----:B------:R-:W-:-:S02]  /*3f00*/  IMAD.IADD R4, R210, 0x1, -R18 ;  /* 0x00000001d2047824 */ /* 0x000fc400078e0a12 */
[----:B------:R-:W-:Y:S02]  /*3f10*/  IMAD.MOV.U32 R22, RZ, RZ, R7 ;  /* 0x000000ffff167224 */ /* 0x000fe400078e0007 */
[----:B------:R-:W-:Y:S02]  /*3f20*/  IMAD.IADD R5, R207, 0x1, -R2 ;  /* 0x00000001cf057824 */ /* 0x000fe400078e0a02 */
[----:B------:R-:W-:Y:S02]  /*3f30*/  IMAD.MOV.U32 R23, RZ, RZ, R8 ;  /* 0x000000ffff177224 */ /* 0x000fe400078e0008 */
[----:B------:R-:W-:Y:S02]  /*3f40*/  IMAD.IADD R7, R209, 0x1, -R2 ;  /* 0x00000001d1077824 */ /* 0x000fe400078e0a02 */
[----:B------:R-:W-:Y:S01]  /*3f50*/  FFMA.FTZ R14, R6, -R200, R112 ;  /* 0x800000c8060e7223 */ /* 0x000fe20000010070 */
[----:B------:R-:W-:Y:S01]  /*3f60*/  IMAD.IADD R8, R208, 0x1, -R2 ;  /* 0x00000001d0087824 */ /* 0x000fe200078e0a02 */
[----:B------:R-:W-:-:S02]  /*3f70*/  IABS R6, R4 ;  /* 0x0000000400067213 */ /* 0x000fc40000000000 */
[----:B------:R-:W-:Y:S02]  /*3f80*/  IABS R5, R5 ;  /* 0x0000000500057213 */ /* 0x000fe40000000000 */
[----:B------:R-:W-:Y:S02]  /*3f90*/  IABS R4, R7 ;  /* 0x0000000700047213 */ /* 0x000fe40000000000 */
[----:B------:R-:W-:Y:S01]  /*3fa0*/  IABS R7, R8 ;  /* 0x0000000800077213 */ /* 0x000fe20000000000 */
[----:B------:R-:W-:Y:S02]  /*3fb0*/  IMAD.MOV.U32 R8, RZ, RZ, R6 ;  /* 0x000000ffff087224 */ /* 0x000fe400078e0006 */
[----:B------:R-:W-:Y:S02]  /*3fc0*/  IMAD.MOV.U32 R6, RZ, RZ, R5 ;  /* 0x000000ffff067224 */ /* 0x000fe400078e0005 */
[----:B------:R-:W-:Y:S02]  /*3fd0*/  IMAD.MOV.U32 R5, RZ, RZ, R4 ;  /* 0x000000ffff057224 */ /* 0x000fe400078e0004 */
[----:B------:R-:W-:-:S05]  /*3fe0*/  IMAD.MOV.U32 R4, RZ, RZ, R7 ;  /* 0x000000ffff047224 */ /* 0x000fca00078e0007 */
[----:B------:R-:W-:Y:S02]  /*3ff0*/  I2FP.F32.S32 R4, R4 ;  /* 0x0000000400047245 */ /* 0x000fe40000201400 */
[----:B------:R-:W-:Y:S02]  /*4000*/  I2FP.F32.S32 R5, R5 ;  /* 0x0000000500057245 */ /* 0x000fe40000201400 */
[----:B------:R-:W-:Y:S01]  /*4010*/  I2FP.F32.S32 R6, R6 ;  /* 0x0000000600067245 */ /* 0x000fe20000201400 */
[----:B------:R-:W-:Y:S01]  /*4020*/  FFMA.FTZ R15, R4, -R200, R149 ;  /* 0x800000c8040f7223 */ /* 0x000fe20000010095 */
[----:B------:R-:W-:Y:S01]  /*4030*/  ISETP.GE.AND P4, PT, R2, R206, PT ;  /* 0x000000ce0200720c */ /* 0x000fe20003f86270 */
[----:B------:R-:W-:Y:S01]  /*4040*/  VIADD R4, R18, 0x8 ;  /* 0x0000000812047836 */ /* 0x000fe20000000000 */
[C---:B------:R-:W-:Y:S02]  /*4050*/  ISETP.GE.AND P3, PT, R2.reuse, R205, PT ;  /* 0x000000cd0200720c */ /* 0x040fe40003f66270 */
[----:B------:R-:W-:-:S02]  /*4060*/  ISETP.GE.AND P2, PT, R2, R204, PT ;  /* 0x000000cc0200720c */ /* 0x000fc40003f46270 */
[C---:B------:R-:W-:Y:S02]  /*4070*/  ISETP.GE.AND P1, PT, R2.reuse, R203, PT ;  /* 0x000000cb0200720c */ /* 0x040fe40003f26270 */
[----:B------:R-:W-:Y:S01]  /*4080*/  I2FP.F32.S32 R7, R8 ;  /* 0x0000000800077245 */ /* 0x000fe20000201400 */
[----:B------:R-:W-:Y:S01]  /*4090*/  FFMA.FTZ R16, R5, -R200, R115 ;  /* 0x800000c805107223 */ /* 0x000fe20000010073 */
[C---:B------:R-:W-:Y:S01]  /*40a0*/  ISETP.GE.OR P4, PT, R2.reuse, R214, !P4 ;  /* 0x000000d60200720c */ /* 0x040fe20006786670 */
[----:B------:R-:W-:Y:S01]  /*40b0*/  IMAD.MOV.U32 R182, RZ, RZ, R9 ;  /* 0x000000ffffb67224 */ /* 0x000fe200078e0009 */
[----:B------:R-:W-:Y:S01]  /*40c0*/  ISETP.GE.OR P3, PT, R2, R213, !P3 ;  /* 0x000000d50200720c */ /* 0x000fe20005f66670 */
[----:B------:R-:W-:Y:S01]  /*40d0*/  FFMA.FTZ R8, R6, -R200, R113 ;  /* 0x800000c806087223 */ /* 0x000fe20000010071 */
[C---:B------:R-:W-:Y:S01]  /*40e0*/  ISETP.GE.OR P2, PT, R2.reuse, R212, !P2 ;  /* 0x000000d40200720c */ /* 0x040fe20005746670 */
[----:B------:R-:W-:Y:S01]  /*40f0*/  IMAD.IADD R5, R207, 0x1, -R4 ;  /* 0x00000001cf057824 */ /* 0x000fe200078e0a04 */
[----:B------:R-:W-:Y:S01]  /*4100*/  ISETP.GE.OR P1, PT, R2, R211, !P1 ;  /* 0x000000d30200720c */ /* 0x000fe20004f26670 */
[----:B------:R-:W-:-:S02]  /*4110*/  IMAD.IADD R2, R210, 0x1, -R2 ;  /* 0x00000001d2027824 */ /* 0x000fc400078e0a02 */
[----:B------:R-:W-:Y:S01]  /*4120*/  FFMA.FTZ R9, R7, -R200, R150 ;  /* 0x800000c807097223 */ /* 0x000fe20000010096 */
[--C-:B------:R-:W-:Y:S02]  /*4130*/  IMAD.IADD R6, R209, 0x1, -R4.reuse ;  /* 0x00000001d1067824 */ /* 0x100fe400078e0a04 */
[----:B------:R-:W-:Y:S01]  /*4140*/  IMAD.IADD R7, R208, 0x1, -R4 ;  /* 0x00000001d0077824 */ /* 0x000fe200078e0a04 */
[----:B------:R-:W-:Y:S01]  /*4150*/  IABS R5, R5 ;  /* 0x0000000500057213 */ /* 0x000fe20000000000 */
[----:B------:R-:W-:Y:S01]  /*4160*/  IMAD.MOV.U32 R181, RZ, RZ, R10 ;  /* 0x000000ffffb57224 */ /* 0x000fe200078e000a */
[----:B------:R-:W-:Y:S02]  /*4170*/  IABS R10, R2 ;  /* 0x00000002000a7213 */ /* 0x000fe40000000000 */
[----:B------:R-:W-:Y:S02]  /*4180*/  IABS R2, R6 ;  /* 0x0000000600027213 */ /* 0x000fe40000000000 */
[----:B------:R-:W-:Y:S01]  /*4190*/  IABS R6, R7 ;  /* 0x0000000700067213 */ /* 0x000fe20000000000 */
[----:B------:R-:W-:-:S02]  /*41a0*/  IMAD.MOV.U32 R7, RZ, RZ, R5 ;  /* 0x000000ffff077224 */ /* 0x000fc400078e0005 */
[----:B------:R-:W-:Y:S02]  /*41b0*/  IMAD.MOV.U32 R5, RZ, RZ, R2 ;  /* 0x000000ffff057224 */ /* 0x000fe400078e0002 */
[----:B------:R-:W-:Y:S01]  /*41c0*/  IMAD.MOV.U32 R2, RZ, RZ, R6 ;  /* 0x000000ffff027224 */ /* 0x000fe200078e0006 */
[----:B------:R-:W-:Y:S02]  /*41d0*/  FSEL R149, R14, -INF , !P5 ;  /* 0xff8000000e957808 */ /* 0x000fe40006800000 */
[C---:B------:R-:W-:Y:S02]  /*41e0*/  ISETP.GE.AND P5, PT, R18.reuse, R203, PT ;  /* 0x000000cb1200720c */ /* 0x040fe40003fa6270 */
[----:B------:R-:W-:Y:S02]  /*41f0*/  I2FP.F32.S32 R2, R2 ;  /* 0x0000000200027245 */ /* 0x000fe40000201400 */
[----:B------:R-:W-:Y:S02]  /*4200*/  ISETP.GE.OR P5, PT, R18, R211, !P5 ;  /* 0x000000d31200720c */ /* 0x000fe40006fa6670 */
[----:B------:R-:W-:Y:S01]  /*4210*/  I2FP.F32.S32 R5, R5 ;  /* 0x0000000500057245 */ /* 0x000fe20000201400 */
[----:B------:R-:W-:Y:S01]  /*4220*/  FFMA.FTZ R19, R2, -R200, R144 ;  /* 0x800000c802137223 */ /* 0x000fe20000010090 */
[----:B------:R-:W-:-:S02]  /*4230*/  FSEL R152, R13, -INF , !P0 ;  /* 0xff8000000d987808 */ /* 0x000fc40004000000 */
[----:B------:R-:W-:Y:S02]  /*4240*/  FSEL R171, R12, -INF , !P6 ;  /* 0xff8000000cab7808 */ /* 0x000fe40007000000 */
[----:B------:R-:W-:Y:S02]  /*4250*/  FSEL R144, R9, -INF , !P5 ;  /* 0xff80000009907808 */ /* 0x000fe40006800000 */
[----:B------:R-:W-:Y:S01]  /*4260*/  FSEL R148, R8, -INF , !P4 ;  /* 0xff80000008947808 */ /* 0x000fe20006000000 */
[----:B------:R-:W-:Y:S01]  /*4270*/  VIADD R2, R18, 0x9 ;  /* 0x0000000912027836 */ /* 0x000fe20000000000 */
[----:B------:R-:W-:Y:S02]  /*4280*/  I2FP.F32.S32 R6, R10 ;  /* 0x0000000a00067245 */ /* 0x000fe40000201400 */
[C---:B------:R-:W-:Y:S02]  /*4290*/  ISETP.GE.AND P0, PT, R4.reuse, R206, PT ;  /* 0x000000ce0400720c */ /* 0x040fe40003f06270 */
[----:B------:R-:W-:-:S02]  /*42a0*/  ISETP.GE.AND P6, PT, R4, R205, PT ;  /* 0x000000cd0400720c */ /* 0x000fc40003fc6270 */
[C---:B------:R-:W-:Y:S02]  /*42b0*/  ISETP.GE.AND P5, PT, R4.reuse, R204, PT ;  /* 0x000000cc0400720c */ /* 0x040fe40003fa6270 */
[C---:B------:R-:W-:Y:S02]  /*42c0*/  ISETP.GE.AND P4, PT, R4.reuse, R203, PT ;  /* 0x000000cb0400720c */ /* 0x040fe40003f86270 */
[----:B------:R-:W-:Y:S01]  /*42d0*/  I2FP.F32.S32 R7, R7 ;  /* 0x0000000700077245 */ /* 0x000fe20000201400 */
[----:B------:R-:W-:Y:S01]  /*42e0*/  FFMA.FTZ R20, R5, -R200, R110 ;  /* 0x800000c805147223 */ /* 0x000fe2000001006e */
[----:B------:R-:W-:Y:S01]  /*42f0*/  ISETP.GE.OR P0, PT, R4, R214, !P0 ;  /* 0x000000d60400720c */ /* 0x000fe20004706670 */
[----:B------:R-:W-:Y:S01]  /*4300*/  FFMA.FTZ R11, R6, -R200, R151 ;  /* 0x800000c8060b7223 */ /* 0x000fe20000010097 */
[C---:B------:R-:W-:Y:S01]  /*4310*/  ISETP.GE.OR P6, PT, R4.reuse, R213, !P6 ;  /* 0x000000d50400720c */ /* 0x040fe200077c6670 */
[----:B------:R-:W-:Y:S01]  /*4320*/  IMAD.IADD R5, R207, 0x1, -R2 ;  /* 0x00000001cf057824 */ /* 0x000fe200078e0a02 */
[----:B------:R-:W-:-:S02]  /*4330*/  ISETP.GE.OR P5, PT, R4, R212, !P5 ;  /* 0x000000d40400720c */ /* 0x000fc40006fa6670 */
[----:B------:R-:W-:Y:S01]  /*4340*/  ISETP.GE.OR P4, PT, R4, R211, !P4 ;  /* 0x000000d30400720c */ /* 0x000fe20006786670 */
[----:B------:R-:W-:Y:S02]  /*4350*/  IMAD.IADD R4, R210, 0x1, -R4 ;  /* 0x00000001d2047824 */ /* 0x000fe400078e0a04 */
[----:B------:R-:W-:Y:S01]  /*4360*/  FFMA.FTZ R10, R7, -R200, R108 ;  /* 0x800000c8070a7223 */ /* 0x000fe2000001006c */
[--C-:B------:R-:W-:Y:S02]  /*4370*/  IMAD.IADD R6, R209, 0x1, -R2.reuse ;  /* 0x00000001d1067824 */ /* 0x100fe400078e0a02 */
[----:B------:R-:W-:Y:S01]  /*4380*/  IMAD.IADD R7, R208, 0x1, -R2 ;  /* 0x00000001d0077824 */ /* 0x000fe200078e0a02 */
[----:B------:R-:W-:Y:S02]  /*4390*/  IABS R8, R4 ;  /* 0x0000000400087213 */ /* 0x000fe40000000000 */
[----:B------:R-:W-:Y:S02]  /*43a0*/  IABS R5, R5 ;  /* 0x0000000500057213 */ /* 0x000fe40000000000 */
[----:B------:R-:W-:-:S02]  /*43b0*/  IABS R4, R6 ;  /* 0x0000000600047213 */ /* 0x000fc40000000000 */
[----:B------:R-:W-:Y:S01]  /*43c0*/  IABS R6, R7 ;  /* 0x0000000700067213 */ /* 0x000fe20000000000 */
[----:B------:R-:W-:Y:S02]  /*43d0*/  IMAD.MOV.U32 R7, RZ, RZ, R5 ;  /* 0x000000ffff077224 */ /* 0x000fe400078e0005 */
[----:B------:R-:W-:Y:S02]  /*43e0*/  IMAD.MOV.U32 R5, RZ, RZ, R4 ;  /* 0x000000ffff057224 */ /* 0x000fe400078e0004 */
[----:B------:R-:W-:Y:S01]  /*43f0*/  IMAD.MOV.U32 R4, RZ, RZ, R6 ;  /* 0x000000ffff047224 */ /* 0x000fe200078e0006 */
[----:B------:R-:W-:-:S04]  /*4400*/  FSEL R150, R16, -INF , !P3 ;  /* 0xff80000010967808 */ /* 0x000fc80005800000 */
[----:B------:R-:W-:Y:S02]  /*4410*/  I2FP.F32.S32 R4, R4 ;  /* 0x0000000400047245 */ /* 0x000fe40000201400 */
[----:B------:R-:W-:Y:S02]  /*4420*/  I2FP.F32.S32 R5, R5 ;  /* 0x0000000500057245 */ /* 0x000fe40000201400 */
[----:B------:R-:W-:Y:S01]  /*4430*/  FSEL R154, R15, -INF , !P2 ;  /* 0xff8000000f9a7808 */ /* 0x000fe20005000000 */
[----:B------:R-:W-:Y:S01]  /*4440*/  FFMA.FTZ R14, R4, -R200, R145 ;  /* 0x800000c8040e7223 */ /* 0x000fe20000010091 */
[----:B------:R-:W-:Y:S02]  /*4450*/  FSEL R153, R11, -INF , !P1 ;  /* 0xff8000000b997808 */ /* 0x000fe40004800000 */
[----:B------:R-:W-:Y:S01]  /*4460*/  FSEL R133, R10, -INF , !P0 ;  /* 0xff8000000a857808 */ /* 0x000fe20004000000 */
[----:B------:R-:W-:Y:S01]  /*4470*/  VIADD R4, R18, 0x10 ;  /* 0x0000001012047836 */ /* 0x000fe20000000000 */
[----:B------:R-:W-:-:S02]  /*4480*/  I2FP.F32.S32 R6, R8 ;  /* 0x0000000800067245 */ /* 0x000fc40000201400 */
[C---:B------:R-:W-:Y:S02]  /*4490*/  ISETP.GE.AND P3, PT, R2.reuse, R206, PT ;  /* 0x000000ce0200720c */ /* 0x040fe40003f66270 */
[C---:B------:R-:W-:Y:S02]  /*44a0*/  ISETP.GE.AND P2, PT, R2.reuse, R205, PT ;  /* 0x000000cd0200720c */ /* 0x040fe40003f46270 */
        /* <DEDUP_REMOVED lines=21> */
[----:B------:R-:W-:-:S04]  /*4600*/  I2FP.F32.S32 R6, R10 ;  /* 0x0000000a00067245 */ /* 0x000fc80000201400 */
[----:B------:R-:W-:Y:S01]  /*4610*/  I2FP.F32.S32 R2, R2 ;  /* 0x0000000200027245 */ /* 0x000fe20000201400 */
[-C--:B------:R-:W-:Y:S01]  /*4620*/  FFMA.FTZ R11, R6, -R200.reuse, R147 ;  /* 0x800000c8060b7223 */ /* 0x080fe20000010093 */
[----:B------:R-:W-:Y:S02]  /*4630*/  I2FP.F32.S32 R5, R5 ;  /* 0x0000000500057245 */ /* 0x000fe40000201400 */
[----:B------:R-:W-:Y:S01]  /*4640*/  FSEL R135, R20, -INF , !P6 ;  /* 0xff80000014877808 */ /* 0x000fe20007000000 */
[----:B------:R-:W-:Y:S01]  /*4650*/  FFMA.FTZ R12, R2, -R200, R156 ;  /* 0x800000c8020c7223 */ /* 0x000fe2000001009c */
[----:B------:R-:W-:Y:S02]  /*4660*/  FSEL R147, R19, -INF , !P5 ;  /* 0xff80000013937808 */ /* 0x000fe40006800000 */
[----:B------:R-:W-:Y:S02]  /*4670*/  FSEL R151, R9, -INF , !P4 ;  /* 0xff80000009977808 */ /* 0x000fe40006000000 */
[----:B------:R-:W-:Y:S01]  /*4680*/  FSEL R130, R8, -INF , !P3 ;  /* 0xff80000008827808 */ /* 0x000fe20005800000 */
[----:B------:R-:W-:Y:S01]  /*4690*/  VIADD R2, R18, 0x11 ;  /* 0x0000001112027836 */ /* 0x000fe20000000000 */
[----:B------:R-:W-:-:S02]  /*46a0*/  ISETP.GE.AND P6, PT, R4, R206, PT ;  /* 0x000000ce0400720c */ /* 0x000fc40003fc6270 */
[C---:B------:R-:W-:Y:S02]  /*46b0*/  ISETP.GE.AND P5, PT, R4.reuse, R205, PT ;  /* 0x000000cd0400720c */ /* 0x040fe40003fa6270 */
[C---:B------:R-:W-:Y:S02]  /*46c0*/  ISETP.GE.AND P4, PT, R4.reuse, R204, PT ;  /* 0x000000cc0400720c */ /* 0x040fe40003f86270 */
[C---:B------:R-:W-:Y:S02]  /*46d0*/  ISETP.GE.AND P3, PT, R4.reuse, R203, PT ;  /* 0x000000cb0400720c */ /* 0x040fe40003f66270 */
[----:B------:R-:W-:Y:S01]  /*46e0*/  I2FP.F32.S32 R7, R7 ;  /* 0x0000000700077245 */ /* 0x000fe20000201400 */
[----:B------:R-:W-:Y:S01]  /*46f0*/  FFMA.FTZ R13, R5, -R200, R106 ;  /* 0x800000c8050d7223 */ /* 0x000fe2000001006a */
[C---:B------:R-:W-:Y:S01]  /*4700*/  ISETP.GE.OR P6, PT, R4.reuse, R214, !P6 ;  /* 0x000000d60400720c */ /* 0x040fe200077c6670 */
[----:B------:R-:W-:Y:S01]  /*4710*/  IMAD.IADD R5, R207, 0x1, -R2 ;  /* 0x00000001cf057824 */ /* 0x000fe200078e0a02 */
[----:B------:R-:W-:-:S02]  /*4720*/  ISETP.GE.OR P5, PT, R4, R213, !P5 ;  /* 0x000000d50400720c */ /* 0x000fc40006fa6670 */
[C---:B------:R-:W-:Y:S02]  /*4730*/  ISETP.GE.OR P4, PT, R4.reuse, R212, !P4 ;  /* 0x000000d40400720c */ /* 0x040fe40006786670 */
[----:B------:R-:W-:Y:S01]  /*4740*/  ISETP.GE.OR P3, PT, R4, R211, !P3 ;  /* 0x000000d30400720c */ /* 0x000fe20005f66670 */
[----:B------:R-:W-:Y:S02]  /*4750*/  IMAD.IADD R4, R210, 0x1, -R4 ;  /* 0x00000001d2047824 */ /* 0x000fe400078e0a04 */
[----:B------:R-:W-:Y:S01]  /*4760*/  FFMA.FTZ R10, R7, -R200, R104 ;  /* 0x800000c8070a7223 */ /* 0x000fe20000010068 */
[--C-:B------:R-:W-:Y:S02]  /*4770*/  IMAD.IADD R6, R209, 0x1, -R2.reuse ;  /* 0x00000001d1067824 */ /* 0x100fe400078e0a02 */
[----:B------:R-:W-:Y:S01]  /*4780*/  IMAD.IADD R7, R208, 0x1, -R2 ;  /* 0x00000001d0077824 */ /* 0x000fe200078e0a02 */
[----:B------:R-:W-:Y:S02]  /*4790*/  IABS R8, R4 ;  /* 0x0000000400087213 */ /* 0x000fe40000000000 */
[----:B------:R-:W-:-:S02]  /*47a0*/  IABS R5, R5 ;  /* 0x0000000500057213 */ /* 0x000fc40000000000 */
[----:B------:R-:W-:Y:S02]  /*47b0*/  IABS R4, R6 ;  /* 0x0000000600047213 */ /* 0x000fe40000000000 */
        /* <DEDUP_REMOVED lines=259> */
[----:B------:R-:W-:-:S03]  /*57f0*/  IMAD.MOV.U32 R4, RZ, RZ, R6 ;  /* 0x000000ffff047224 */ /* 0x000fc600078e0006 */
[----:B------:R-:W-:Y:S02]  /*5800*/  I2FP.F32.S32 R5, R5 ;  /* 0x0000000500057245 */ /* 0x000fe40000201400 */
[----:B------:R-:W-:Y:S02]  /*5810*/  I2FP.F32.S32 R4, R4 ;  /* 0x0000000400047245 */ /* 0x000fe40000201400 */
[----:B------:R-:W-:Y:S01]  /*5820*/  FSEL R103, R17, -INF , !P5 ;  /* 0xff80000011677808 */ /* 0x000fe20006800000 */
[-C--:B------:R-:W-:Y:S01]  /*5830*/  FFMA.FTZ R15, R5, -R200.reuse, R95 ;  /* 0x800000c8050f7223 */ /* 0x080fe2000001005f */
        /* <DEDUP_REMOVED lines=9> */
[----:B------:R-:W-:Y:S02]  /*58d0*/  ISETP.GE.AND P2, PT, R2, R203, PT ;  /* 0x000000cb0200720c */ /* 0x000fe40003f46270 */
        /* <DEDUP_REMOVED lines=414> */
[----:B------:R-:W-:Y:S01]  /*72c0*/  ISETP.GE.AND P6, PT, R4, R203, PT ;  /* 0x000000cb0400720c */ /* 0x000fe20003fc6270 */
[-C--:B------:R-:W-:Y:S01]  /*72d0*/  FFMA.FTZ R21, R5, -R200.reuse, R26 ;  /* 0x800000c805157223 */ /* 0x080fe2000001001a */
        /* <DEDUP_REMOVED lines=8> */
[----:B------:R-:W-:Y:S02]  /*7360*/  IMAD.IADD R6, R209, 0x1, -R2 ;  /* 0x00000001d1067824 */ /* 0x000fe400078e0a02 */
[----:B------:R-:W-:Y:S01]  /*7370*/  FFMA.FTZ R8, R7, -R200, R24 ;  /* 0x800000c807087223 */ /* 0x000fe20000010018 */
[----:B------:R-:W-:Y:S01]  /*7380*/  IMAD.IADD R7, R208, 0x1, -R2 ;  /* 0x00000001d0077824 */ /* 0x000fe200078e0a02 */
[----:B------:R-:W-:Y:S02]  /*7390*/  IABS R9, R4 ;  /* 0x0000000400097213 */ /* 0x000fe40000000000 */
[----:B------:R-:W-:-:S02]  /*73a0*/  IABS R5, R5 ;  /* 0x0000000500057213 */ /* 0x000fc40000000000 */
[----:B------:R-:W-:Y:S02]  /*73b0*/  IABS R4, R6 ;  /* 0x0000000600047213 */ /* 0x000fe40000000000 */
[----:B------:R-:W-:Y:S01]  /*73c0*/  IABS R6, R7 ;  /* 0x0000000700067213 */ /* 0x000fe20000000000 */
[----:B------:R-:W-:Y:S02]  /*73d0*/  IMAD.MOV.U32 R7, RZ, RZ, R5 ;  /* 0x000000ffff077224 */ /* 0x000fe400078e0005 */
[----:B------:R-:W-:Y:S02]  /*73e0*/  IMAD.MOV.U32 R5, RZ, RZ, R4 ;  /* 0x000000ffff057224 */ /* 0x000fe400078e0004 */
[----:B------:R-:W-:-:S03]  /*73f0*/  IMAD.MOV.U32 R4, RZ, RZ, R6 ;  /* 0x000000ffff047224 */ /* 0x000fc600078e0006 */
[----:B------:R-:W-:Y:S02]  /*7400*/  I2FP.F32.S32 R5, R5 ;  /* 0x0000000500057245 */ /* 0x000fe40000201400 */
[----:B------:R-:W-:Y:S02]  /*7410*/  I2FP.F32.S32 R4, R4 ;  /* 0x0000000400047245 */ /* 0x000fe40000201400 */
[----:B------:R-:W-:Y:S01]  /*7420*/  FSEL R42, R16, -INF , !P5 ;  /* 0xff800000102a7808 */ /* 0x000fe20006800000 */
[----:B------:R-:W-:Y:S01]  /*7430*/  FFMA.FTZ R20, R5, -R200, R27 ;  /* 0x800000c805147223 */ /* 0x000fe2000001001b */
[----:B------:R-:W-:Y:S02]  /*7440*/  FSEL R57, R13, -INF , !P4 ;  /* 0xff8000000d397808 */ /* 0x000fe40006000000 */
        /* <DEDUP_REMOVED lines=25> */
[----:B------:R-:W-:-:S05]  /*75e0*/  IMAD.MOV.U32 R4, RZ, RZ, R2 ;  /* 0x000000ffff047224 */ /* 0x000fca00078e0002 */
[----:B------:R-:W-:-:S05]  /*75f0*/  I2FP.F32.S32 R4, R4 ;  /* 0x0000000400047245 */ /* 0x000fca0000201400 */
[----:B------:R-:W-:Y:S02]  /*7600*/  FFMA.FTZ R19, R4, -R200, R242 ;  /* 0x800000c804137223 */ /* 0x000fe400000100f2 */
[----:B------:R-:W2:Y:S01]  /*7610*/  LD.E R4, desc[UR4][R168.64+0xdc] ;  /* 0x0000dc04a8047980 */ /* 0x000ea2000c101900 */
[----:B------:R-:W-:-:S03]  /*7620*/  IMAD.MOV.U32 R2, RZ, RZ, R6 ;  /* 0x000000ffff027224 */ /* 0x000fc600078e0006 */
[----:B------:R1:W-:Y:S02]  /*7630*/  STL [R1+0x3f4], R3 ;  /* 0x0003f40301007387 */ /* 0x0003e40000100800 */
[----:B------:R-:W-:Y:S02]  /*7640*/  I2FP.F32.S32 R2, R2 ;  /* 0x0000000200027245 */ /* 0x000fe40000201400 */
[----:B------:R-:W-:Y:S01]  /*7650*/  STL [R1+0x3f0], R0 ;  /* 0x0003f00001007387 */ /* 0x000fe20000100800 */
[----:B------:R-:W-:-:S03]  /*7660*/  IMAD.MOV.U32 R202, RZ, RZ, R40 ;  /* 0x000000ffffca7224 */ /* 0x000fc600078e0028 */
[----:B------:R-:W-:Y:S01]  /*7670*/  STL [R1+0x3ec], R215 ;  /* 0x0003ecd701007387 */ /* 0x000fe20000100800 */
[----:B------:R-:W-:Y:S01]  /*7680*/  FFMA.FTZ R16, R2, -R200, R52 ;  /* 0x800000c802107223 */ /* 0x000fe20000010034 */
[----:B------:R-:W-:Y:S02]  /*7690*/  I2FP.F32.S32 R6, R8 ;  /* 0x0000000800067245 */ /* 0x000fe40000201400 */
[----:B------:R-:W-:Y:S01]  /*76a0*/  STL [R1+0x3e8], R198 ;  /* 0x0003e8c601007387 */ /* 0x000fe20000100800 */
[----:B------:R-:W-:Y:S02]  /*76b0*/  FSEL R40, R21, -INF , !P1 ;  /* 0xff80000015287808 */ /* 0x000fe40004800000 */
[----:B------:R-:W-:Y:S01]  /*76c0*/  FSEL R52, R14, -INF , !P0 ;  /* 0xff8000000e347808 */ /* 0x000fe20004000000 */
[----:B------:R-:W-:Y:S01]  /*76d0*/  STL.64 [R1+0x3e0], R196 ;  /* 0x0003e0c401007387 */ /* 0x000fe20000100a00 */
[----:B------:R-:W-:Y:S02]  /*76e0*/  FSEL R34, R12, -INF , !P6 ;  /* 0xff8000000c227808 */ /* 0x000fe40007000000 */
[----:B------:R-:W-:Y:S01]  /*76f0*/  FSEL R31, R11, -INF , !P5 ;  /* 0xff8000000b1f7808 */ /* 0x000fe20006800000 */
[----:B------:R3:W-:Y:S01]  /*7700*/  STL.64 [R1+0x3d8], R194 ;  /* 0x0003d8c201007387 */ /* 0x0007e20000100a00 */
[----:B------:R-:W-:Y:S01]  /*7710*/  I2FP.F32.S32 R7, R7 ;  /* 0x0000000700077245 */ /* 0x000fe20000201400 */
[----:B------:R-:W-:Y:S01]  /*7720*/  VIADD R2, R18, 0x71 ;  /* 0x0000007112027836 */ /* 0x000fe20000000000 */
[C---:B------:R-:W-:Y:S01]  /*7730*/  ISETP.GE.AND P1, PT, R5.reuse, R206, PT ;  /* 0x000000ce0500720c */ /* 0x040fe20003f26270 */
[----:B------:R4:W-:Y:S01]  /*7740*/  STL.64 [R1+0x3d0], R192 ;  /* 0x0003d0c001007387 */ /* 0x0009e20000100a00 */
[----:B------:R-:W-:-:S02]  /*7750*/  ISETP.GE.AND P0, PT, R5, R205, PT ;  /* 0x000000cd0500720c */ /* 0x000fc40003f06270 */
[C---:B------:R-:W-:Y:S01]  /*7760*/  ISETP.GE.AND P6, PT, R5.reuse, R204, PT ;  /* 0x000000cc0500720c */ /* 0x040fe20003fc6270 */
[----:B------:R-:W-:Y:S01]  /*7770*/  STL [R1+0x3cc], R191 ;  /* 0x0003ccbf01007387 */ /* 0x000fe20000100800 */
[C---:B------:R-:W-:Y:S01]  /*7780*/  ISETP.GE.AND P5, PT, R5.reuse, R203, PT ;  /* 0x000000cb0500720c */ /* 0x040fe20003fa6270 */
[----:B------:R-:W-:Y:S02]  /*7790*/  FFMA.FTZ R10, R6, -R200, R251 ;  /* 0x800000c8060a7223 */ /* 0x000fe400000100fb */
[----:B------:R-:W-:Y:S01]  /*77a0*/  STL [R1+0x3c8], R190 ;  /* 0x0003c8be01007387 */ /* 0x000fe20000100800 */
[----:B------:R-:W-:Y:S01]  /*77b0*/  ISETP.GE.OR P1, PT, R5, R214, !P1 ;  /* 0x000000d60500720c */ /* 0x000fe20004f26670 */
[----:B------:R-:W-:Y:S01]  /*77c0*/  FFMA.FTZ R9, R7, -R200, R240 ;  /* 0x800000c807097223 */ /* 0x000fe200000100f0 */
[C---:B------:R-:W-:Y:S01]  /*77d0*/  ISETP.GE.OR P0, PT, R5.reuse, R213, !P0 ;  /* 0x000000d50500720c */ /* 0x040fe20004706670 */
[----:B------:R-:W-:Y:S01]  /*77e0*/  STL [R1+0x3c4], R189 ;  /* 0x0003c4bd01007387 */ /* 0x000fe20000100800 */
[----:B------:R-:W-:Y:S01]  /*77f0*/  ISETP.GE.OR P6, PT, R5, R212, !P6 ;  /* 0x000000d40500720c */ /* 0x000fe200077c6670 */
[----:B------:R-:W-:Y:S01]  /*7800*/  IMAD.IADD R6, R207, 0x1, -R2 ;  /* 0x00000001cf067824 */ /* 0x000fe200078e0a02 */
[----:B------:R-:W-:Y:S01]  /*7810*/  ISETP.GE.OR P5, PT, R5, R211, !P5 ;  /* 0x000000d30500720c */ /* 0x000fe20006fa6670 */
[----:B------:R-:W-:Y:S01]  /*7820*/  STL [R1+0x3c0], R173 ;  /* 0x0003c0ad01007387 */ /* 0x000fe20000100800 */
[----:B------:R-:W-:-:S02]  /*7830*/  IMAD.IADD R5, R210, 0x1, -R5 ;  /* 0x00000001d2057824 */ /* 0x000fc400078e0a05 */
[--C-:B------:R-:W-:Y:S01]  /*7840*/  IMAD.IADD R7, R209, 0x1, -R2.reuse ;  /* 0x00000001d1077824 */ /* 0x100fe200078e0a02 */
[----:B------:R-:W-:Y:S01]  /*7850*/  STL [R1+0x3bc], R172 ;  /* 0x0003bcac01007387 */ /* 0x000fe20000100800 */
[----:B------:R-:W-:-:S03]  /*7860*/  IMAD.IADD R8, R208, 0x1, -R2 ;  /* 0x00000001d0087824 */ /* 0x000fc600078e0a02 */
[----:B------:R-:W-:Y:S01]  /*7870*/  STL [R1+0x3b8], R170 ;  /* 0x0003b8aa01007387 */ /* 0x000fe20000100800 */
[----:B------:R-:W-:-:S03]  /*7880*/  IABS R11, R5 ;  /* 0x00000005000b7213 */ /* 0x000fc60000000000 */
[----:B------:R-:W-:Y:S01]  /*7890*/  STL [R1+0x3fc], R168 ;  /* 0x0003fca801007387 */ /* 0x000fe20000100800 */
[----:B------:R-:W-:-:S03]  /*78a0*/  IABS R6, R6 ;  /* 0x0000000600067213 */ /* 0x000fc60000000000 */
[----:B------:R-:W-:Y:S01]  /*78b0*/  STL [R1+0x3f8], R169 ;  /* 0x0003f8a901007387 */ /* 0x000fe20000100800 */
[----:B------:R-:W-:-:S03]  /*78c0*/  IABS R5, R7 ;  /* 0x0000000700057213 */ /* 0x000fc60000000000 */
[----:B------:R-:W-:Y:S01]  /*78d0*/  STL [R1+0x410], R169 ;  /* 0x000410a901007387 */ /* 0x000fe20000100800 */
[----:B------:R-:W-:-:S03]  /*78e0*/  IABS R7, R8 ;  /* 0x0000000800077213 */ /* 0x000fc60000000000 */
[----:B------:R-:W-:Y:S04]  /*78f0*/  STL [R1+0x414], R169 ;  /* 0x000414a901007387 */ /* 0x000fe80000100800 */
[----:B------:R-:W-:Y:S01]  /*7900*/  STL [R1+0x418], R169 ;  /* 0x000418a901007387 */ /* 0x000fe20000100800 */
[----:B------:R-:W-:-:S03]  /*7910*/  IMAD.MOV.U32 R8, RZ, RZ, R6 ;  /* 0x000000ffff087224 */ /* 0x000fc600078e0006 */
[----:B------:R-:W-:Y:S01]  /*7920*/  STL [R1+0x400], R206 ;  /* 0x000400ce01007387 */ /* 0x000fe20000100800 */
[----:B------:R-:W-:-:S03]  /*7930*/  IMAD.MOV.U32 R6, RZ, RZ, R5 ;  /* 0x000000ffff067224 */ /* 0x000fc600078e0005 */
[----:B------:R-:W-:Y:S01]  /*7940*/  STL [R1+0x404], R205 ;  /* 0x000404cd01007387 */ /* 0x000fe20000100800 */
[----:B------:R-:W-:-:S03]  /*7950*/  IMAD.MOV.U32 R5, RZ, RZ, R7 ;  /* 0x000000ffff057224 */ /* 0x000fc600078e0007 */
[----:B------:R-:W-:Y:S04]  /*7960*/  STL [R1+0x408], R204 ;  /* 0x000408cc01007387 */ /* 0x000fe80000100800 */
[----:B------:R4:W-:Y:S04]  /*7970*/  STL [R1+0x40c], R203 ;  /* 0x00040ccb01007387 */ /* 0x0009e80000100800 */
[----:B------:R-:W-:Y:S04]  /*7980*/  STL [R1+0x41c], R207 ;  /* 0x00041ccf01007387 */ /* 0x000fe80000100800 */
[----:B------:R-:W-:Y:S04]  /*7990*/  STL [R1+0x424], R207 ;  /* 0x000424cf01007387 */ /* 0x000fe80000100800 */
[----:B------:R-:W-:Y:S01]  /*79a0*/  STL [R1+0x428], R207 ;  /* 0x000428cf01007387 */ /* 0x000fe20000100800 */
[----:B------:R-:W-:-:S03]  /*79b0*/  I2FP.F32.S32 R5, R5 ;  /* 0x0000000500057245 */ /* 0x000fc60000201400 */
[----:B------:R-:W-:Y:S04]  /*79c0*/  STL [R1+0x42c], R207 ;  /* 0x00042ccf01007387 */ /* 0x000fe80000100800 */
[----:B------:R-:W-:Y:S04]  /*79d0*/  STL [R1+0x420], R209 ;  /* 0x000420d101007387 */ /* 0x000fe80000100800 */
[----:B-1----:R-:W2:Y:S01]  /*79e0*/  LDL R3, [R1+0x398] ;  /* 0x0003980001037983 */ /* 0x002ea20000100800 */
[----:B------:R-:W-:-:S03]  /*79f0*/  FSEL R33, R17, -INF , !P3 ;  /* 0xff80000011217808 */ /* 0x000fc60005800000 */
[----:B---3--:R-:W3:Y:S01]  /*7a00*/  LDL.64 R194, [R1+0x110] ;  /* 0x0001100001c27983 */ /* 0x008ee20000100a00 */
[----:B------:R-:W-:Y:S01]  /*7a10*/  I2FP.F32.S32 R6, R6 ;  /* 0x0000000600067245 */ /* 0x000fe20000201400 */
[----:B------:R-:W-:Y:S01]  /*7a20*/  FFMA.FTZ R12, R5, -R200, R201 ;  /* 0x800000c8050c7223 */ /* 0x000fe200000100c9 */
[----:B------:R-:W-:Y:S02]  /*7a30*/  FSEL R29, R20, -INF , !P4 ;  /* 0xff800000141d7808 */ /* 0x000fe40006000000 */
[----:B------:R-:W-:Y:S02]  /*7a40*/  FSEL R17, R10, -INF , !P2 ;  /* 0xff8000000a117808 */ /* 0x000fe40005000000 */
[----:B------:R-:W-:Y:S01]  /*7a50*/  FSEL R25, R9, -INF , !P1 ;  /* 0xff80000009197808 */ /* 0x000fe20004800000 */
[----:B------:R-:W-:Y:S01]  /*7a60*/  VIADD R5, R18, 0x78 ;  /* 0x0000007812057836 */ /* 0x000fe20000000000 */
[----:B------:R-:W-:Y:S02]  /*7a70*/  I2FP.F32.S32 R7, R8 ;  /* 0x0000000800077245 */ /* 0x000fe40000201400 */
[----:B------:R-:W-:-:S02]  /*7a80*/  ISETP.GE.AND P4, PT, R2, R206, PT ;  /* 0x000000ce0200720c */ /* 0x000fc40003f86270 */
[C---:B------:R-:W-:Y:S02]  /*7a90*/  ISETP.GE.AND P3, PT, R2.reuse, R205, PT ;  /* 0x000000cd0200720c */ /* 0x040fe40003f66270 */
[C---:B------:R-:W-:Y:S02]  /*7aa0*/  ISETP.GE.AND P2, PT, R2.reuse, R204, PT ;  /* 0x000000cc0200720c */ /* 0x040fe40003f46270 */
[----:B------:R-:W-:Y:S01]  /*7ab0*/  ISETP.GE.AND P1, PT, R2, R203, PT ;  /* 0x000000cb0200720c */ /* 0x000fe20003f26270 */
[----:B------:R-:W-:Y:S01]  /*7ac0*/  FFMA.FTZ R13, R6, -R200, R243 ;  /* 0x800000c8060d7223 */ /* 0x000fe200000100f3 */
[C---:B------:R-:W-:Y:S01]  /*7ad0*/  ISETP.GE.OR P4, PT, R2.reuse, R214, !P4 ;  /* 0x000000d60200720c */ /* 0x040fe20006786670 */
[----:B------:R-:W-:Y:S01]  /*7ae0*/  FFMA.FTZ R14, R7, -R200, R241 ;  /* 0x800000c8070e7223 */ /* 0x000fe200000100f1 */
[C---:B------:R-:W-:Y:S01]  /*7af0*/  ISETP.GE.OR P3, PT, R2.reuse, R213, !P3 ;  /* 0x000000d50200720c */ /* 0x040fe20005f66670 */
[----:B------:R-:W-:Y:S01]  /*7b00*/  IMAD.IADD R6, R207, 0x1, -R5 ;  /* 0x00000001cf067824 */ /* 0x000fe200078e0a05 */
[----:B------:R-:W-:-:S02]  /*7b10*/  ISETP.GE.OR P2, PT, R2, R212, !P2 ;  /* 0x000000d40200720c */ /* 0x000fc40005746670 */
[----:B------:R-:W-:Y:S01]  /*7b20*/  ISETP.GE.OR P1, PT, R2, R211, !P1 ;  /* 0x000000d30200720c */ /* 0x000fe20004f26670 */
[----:B------:R-:W-:Y:S02]  /*7b30*/  IMAD.IADD R2, R210, 0x1, -R2 ;  /* 0x00000001d2027824 */ /* 0x000fe400078e0a02 */
        /* <DEDUP_REMOVED lines=9> */
[----:B------:R-:W-:Y:S02]  /*7bd0*/  I2FP.F32.S32 R11, R11 ;  /* 0x0000000b000b7245 */ /* 0x000fe40000201400 */
[----:B------:R-:W-:Y:S02]  /*7be0*/  I2FP.F32.S32 R9, R9 ;  /* 0x0000000900097245 */ /* 0x000fe40000201400 */
[----:B------:R-:W-:-:S02]  /*7bf0*/  I2FP.F32.S32 R7, R8 ;  /* 0x0000000800077245 */ /* 0x000fc40000201400 */
[----:B------:R-:W-:Y:S02]  /*7c00*/  I2FP.F32.S32 R2, R2 ;  /* 0x0000000200027245 */ /* 0x000fe40000201400 */
[----:B------:R-:W-:Y:S01]  /*7c10*/  FSEL R28, R19, -INF , !P0 ;  /* 0xff800000131c7808 */ /* 0x000fe20004000000 */
[----:B------:R-:W-:Y:S01]  /*7c20*/  FFMA.FTZ R15, R11, -R200, R202 ;  /* 0x800000c80b0f7223 */ /* 0x000fe200000100ca */
[----:B------:R-:W-:Y:S01]  /*7c30*/  ISETP.GE.AND P0, PT, R5, R206, PT ;  /* 0x000000ce0500720c */ /* 0x000fe20003f06270 */
[----:B------:R-:W-:Y:S01]  /*7c40*/  FFMA.FTZ R9, R9, -R200, R188 ;  /* 0x800000c809097223 */ /* 0x000fe200000100bc */
[----:B------:R-:W-:Y:S01]  /*7c50*/  I2FP.F32.S32 R6, R6 ;  /* 0x0000000600067245 */ /* 0x000fe20000201400 */
[-C--:B------:R-:W-:Y:S01]  /*7c60*/  FFMA.FTZ R7, R7, -R200.reuse, R236 ;  /* 0x800000c807077223 */ /* 0x080fe200000100ec */
[----:B------:R-:W-:Y:S01]  /*7c70*/  FFMA.FTZ R10, R2, -R200, R182 ;  /* 0x800000c8020a7223 */ /* 0x000fe200000100b6 */
[----:B------:R-:W-:Y:S01]  /*7c80*/  VIADD R2, R18, 0x79 ;  /* 0x0000007912027836 */ /* 0x000fe20000000000 */
[----:B------:R-:W-:Y:S01]  /*7c90*/  ISETP.GE.OR P0, PT, R5, R214, !P0 ;  /* 0x000000d60500720c */ /* 0x000fe20004706670 */
[----:B------:R-:W-:Y:S01]  /*7ca0*/  IMAD.MOV.U32 R182, RZ, RZ, R23 ;  /* 0x000000ffffb67224 */ /* 0x000fe200078e0017 */
[----:B------:R-:W-:Y:S01]  /*7cb0*/  FSEL R32, R16, -INF , !P6 ;  /* 0xff80000010207808 */ /* 0x000fe20007000000 */
[----:B------:R-:W-:Y:S01]  /*7cc0*/  FFMA.FTZ R11, R6, -R200, R238 ;  /* 0x800000c8060b7223 */ /* 0x000fe200000100ee */
[----:B------:R-:W-:-:S02]  /*7cd0*/  FSEL R16, R15, -INF , !P5 ;  /* 0xff8000000f107808 */ /* 0x000fc40006800000 */
[----:B------:R-:W-:Y:S01]  /*7ce0*/  FSEL R23, R14, -INF , !P4 ;  /* 0xff8000000e177808 */ /* 0x000fe20006000000 */
[----:B------:R-:W-:Y:S01]  /*7cf0*/  IMAD.IADD R6, R209, 0x1, -R2 ;  /* 0x00000001d1067824 */ /* 0x000fe200078e0a02 */
[C---:B------:R-:W-:Y:S02]  /*7d00*/  ISETP.GE.AND P6, PT, R5.reuse, R205, PT ;  /* 0x000000cd0500720c */ /* 0x040fe40003fc6270 */
[C---:B------:R-:W-:Y:S02]  /*7d10*/  ISETP.GE.AND P5, PT, R5.reuse, R204, PT ;  /* 0x000000cc0500720c */ /* 0x040fe40003fa6270 */
[----:B------:R-:W-:Y:S02]  /*7d20*/  ISETP.GE.AND P4, PT, R5, R203, PT ;  /* 0x000000cb0500720c */ /* 0x000fe40003f86270 */
[----:B------:R-:W-:Y:S02]  /*7d30*/  FSEL R26, R13, -INF , !P3 ;  /* 0xff8000000d1a7808 */ /* 0x000fe40005800000 */
        /* <DEDUP_REMOVED lines=8> */
[C---:B------:R-:W-:Y:S02]  /*7dc0*/  ISETP.GE.OR P6, PT, R5.reuse, R213, !P6 ;  /* 0x000000d50500720c */ /* 0x040fe400077c6670 */
[C---:B------:R-:W-:Y:S02]  /*7dd0*/  ISETP.GE.OR P5, PT, R5.reuse, R212, !P5 ;  /* 0x000000d40500720c */ /* 0x040fe40006fa6670 */
[----:B------:R-:W-:Y:S01]  /*7de0*/  ISETP.GE.OR P4, PT, R5, R211, !P4 ;  /* 0x000000d30500720c */ /* 0x000fe20006786670 */
[--C-:B------:R-:W-:Y:S01]  /*7df0*/  IMAD.IADD R5, R208, 0x1, -R2.reuse ;  /* 0x00000001d0057824 */ /* 0x100fe200078e0a02 */
[C---:B------:R-:W-:Y:S01]  /*7e00*/  ISETP.GE.OR P3, PT, R2.reuse, R214, !P3 ;  /* 0x000000d60200720c */ /* 0x040fe20005f66670 */
[--C-:B------:R-:W-:Y:S01]  /*7e10*/  IMAD.IADD R7, R207, 0x1, -R2.reuse ;  /* 0x00000001cf077824 */ /* 0x100fe200078e0a02 */
[----:B------:R-:W-:Y:S02]  /*7e20*/  ISETP.GE.OR P2, PT, R2, R213, !P2 ;  /* 0x000000d50200720c */ /* 0x000fe40005746670 */
[----:B------:R-:W-:Y:S01]  /*7e30*/  FMNMX.FTZ R36, R144, R153, !PT ;  /* 0x0000009990247209 */ /* 0x000fe20007810000 */
[----:B----4-:R-:W-:Y:S01]  /*7e40*/  IMAD.MOV.U32 R192, RZ, RZ, R183 ;  /* 0x000000ffffc07224 */ /* 0x010fe200078e00b7 */
[C---:B------:R-:W-:Y:S01]  /*7e50*/  ISETP.GE.OR P1, PT, R2.reuse, R212, !P1 ;  /* 0x000000d40200720c */ /* 0x040fe20004f26670 */
[----:B------:R-:W-:Y:S01]  /*7e60*/  IMAD.MOV.U32 R193, RZ, RZ, R229 ;  /* 0x000000ffffc17224 */ /* 0x000fe200078e00e5 */
[----:B------:R-:W-:Y:S01]  /*7e70*/  ISETP.GE.OR P0, PT, R2, R211, !P0 ;  /* 0x000000d30200720c */ /* 0x000fe20004706670 */
[----:B------:R-:W-:Y:S01]  /*7e80*/  IMAD.IADD R2, R210, 0x1, -R2 ;  /* 0x00000001d2027824 */ /* 0x000fe200078e0a02 */
[----:B------:R-:W-:Y:S01]  /*7e90*/  IABS R12, R6 ;  /* 0x00000006000c7213 */ /* 0x000fe20000000000 */
[----:B------:R1:W4:Y:S01]  /*7ea0*/  LDL.LU.S16 R203, [R1+0x8] ;  /* 0x0000080001cb7983 */ /* 0x0003220000300600 */
[----:B------:R-:W-:-:S02]  /*7eb0*/  IABS R8, R8 ;  /* 0x0000000800087213 */ /* 0x000fc40000000000 */
[----:B------:R-:W-:Y:S01]  /*7ec0*/  IABS R9, R5 ;  /* 0x0000000500097213 */ /* 0x000fe20000000000 */
[----:B------:R-:W-:Y:S01]  /*7ed0*/  IMAD.MOV.U32 R5, RZ, RZ, R12 ;  /* 0x000000ffff057224 */ /* 0x000fe200078e000c */
[----:B------:R-:W-:Y:S02]  /*7ee0*/  IABS R13, R7 ;  /* 0x00000007000d7213 */ /* 0x000fe40000000000 */
[----:B------:R-:W-:Y:S01]  /*7ef0*/  IABS R7, R2 ;  /* 0x0000000200077213 */ /* 0x000fe20000000000 */
[----:B------:R-:W-:Y:S01]  /*7f00*/  IMAD.MOV.U32 R2, RZ, RZ, R8 ;  /* 0x000000ffff027224 */ /* 0x000fe200078e0008 */
[----:B------:R-:W-:Y:S01]  /*7f10*/  I2FP.F32.S32 R5, R5 ;  /* 0x0000000500057245 */ /* 0x000fe20000201400 */
[----:B------:R-:W-:-:S03]  /*7f20*/  IMAD.MOV.U32 R6, RZ, RZ, R13 ;  /* 0x000000ffff067224 */ /* 0x000fc600078e000d */
[----:B------:R-:W-:Y:S01]  /*7f30*/  I2FP.F32.S32 R2, R2 ;  /* 0x0000000200027245 */ /* 0x000fe20000201400 */
[----:B------:R-:W-:Y:S02]  /*7f40*/  IMAD.MOV.U32 R8, RZ, RZ, R9 ;  /* 0x000000ffff087224 */ /* 0x000fe400078e0009 */
[----:B------:R-:W-:Y:S01]  /*7f50*/  FFMA.FTZ R5, R5, -R200, R239 ;  /* 0x800000c805057223 */ /* 0x000fe200000100ef */
[----:B------:R-:W-:Y:S01]  /*7f60*/  I2FP.F32.S32 R6, R6 ;  /* 0x0000000600067245 */ /* 0x000fe20000201400 */
[----:B------:R-:W-:Y:S01]  /*7f70*/  FFMA.FTZ R2, R2, -R200, R182 ;  /* 0x800000c802027223 */ /* 0x000fe200000100b6 */
[----:B------:R-:W-:Y:S02]  /*7f80*/  I2FP.F32.S32 R8, R8 ;  /* 0x0000000800087245 */ /* 0x000fe40000201400 */
[----:B------:R-:W-:Y:S01]  /*7f90*/  FSEL R24, R5, -INF , !P2 ;  /* 0xff80000005187808 */ /* 0x000fe20005000000 */
[----:B------:R-:W-:Y:S01]  /*7fa0*/  FFMA.FTZ R6, R6, -R200, R237 ;  /* 0x800000c806067223 */ /* 0x000fe200000100ed */
[----:B------:R-:W-:-:S02]  /*7fb0*/  FMNMX.FTZ R5, R149, R148, !PT ;  /* 0x0000009495057209 */ /* 0x000fc40007810000 */
[----:B------:R-:W-:Y:S01]  /*7fc0*/  FSEL R14, R2, -INF , !P4 ;  /* 0xff800000020e7808 */ /* 0x000fe20006000000 */
[----:B------:R-:W-:Y:S01]  /*7fd0*/  FFMA.FTZ R22, R8, -R200, R22 ;  /* 0x800000c808167223 */ /* 0x000fe20000010016 */
[----:B------:R-:W-:Y:S02]  /*7fe0*/  FMNMX.FTZ R2, R152, R150, !PT ;  /* 0x0000009698027209 */ /* 0x000fe40007810000 */
[----:B------:R-:W-:Y:S02]  /*7ff0*/  FMNMX.FTZ R36, R151, R36, !PT ;  /* 0x0000002497247209 */ /* 0x000fe40007810000 */
[----:B------:R-:W-:Y:S02]  /*8000*/  FMNMX.FTZ R8, R133, R5, !PT ;  /* 0x0000000585087209 */ /* 0x000fe40007810000 */
[----:B------:R-:W-:Y:S02]  /*8010*/  FSEL R19, R6, -INF , !P3 ;  /* 0xff80000006137808 */ /* 0x000fe40005800000 */
        /* <DEDUP_REMOVED lines=100> */
[----:B------:R-:W-:Y:S02]  /*8660*/  I2FP.F32.S32 R7, R7 ;  /* 0x0000000700077245 */ /* 0x000fe40000201400 */
[----:B------:R-:W-:Y:S02]  /*8670*/  FMNMX.FTZ R2, R52, R2, !PT ;  /* 0x0000000234027209 */ /* 0x000fe40007810000 */
[----:B------:R-:W-:-:S02]  /*8680*/  FMNMX.FTZ R5, R29, R5, !PT ;  /* 0x000000051d057209 */ /* 0x000fc40007810000 */
[----:B------:R-:W-:Y:S02]  /*8690*/  FMNMX.FTZ R36, R16, R36, !PT ;  /* 0x0000002410247209 */ /* 0x000fe40007810000 */
[----:B------:R-:W-:Y:S01]  /*86a0*/  FMNMX.FTZ R8, R25, R8, !PT ;  /* 0x0000000819087209 */ /* 0x000fe20007810000 */
[----:B------:R-:W-:Y:S01]  /*86b0*/  FFMA.FTZ R7, R7, -R200, R181 ;  /* 0x800000c807077223 */ /* 0x000fe200000100b5 */
[----:B------:R-:W-:Y:S02]  /*86c0*/  FMNMX.FTZ R2, R33, R2, !PT ;  /* 0x0000000221027209 */ /* 0x000fe40007810000 */
[----:B------:R-:W-:Y:S02]  /*86d0*/  FMNMX.FTZ R5, R28, R5, !PT ;  /* 0x000000051c057209 */ /* 0x000fe40007810000 */
[----:B------:R-:W-:Y:S02]  /*86e0*/  FMNMX.FTZ R36, R15, R36, !PT ;  /* 0x000000240f247209 */ /* 0x000fe40007810000 */
[----:B------:R-:W-:-:S02]  /*86f0*/  FMNMX.FTZ R8, R23, R8, !PT ;  /* 0x0000000817087209 */ /* 0x000fc40007810000 */
[----:B------:R-:W-:Y:S02]  /*8700*/  FSEL R20, R11, -INF , !P6 ;  /* 0xff8000000b147808 */ /* 0x000fe40007000000 */
        /* <DEDUP_REMOVED lines=12> */
[----:B------:R-:W1:Y:S04]  /*87d0*/  SHFL.BFLY PT, R8, R5, 0x2, 0x1f ;  /* 0x0c401f0005087f89 */ /* 0x000e6800000e0000 */
[----:B------:R-:W2:Y:S01]  /*87e0*/  SHFL.BFLY PT, R7, R36, 0x2, 0x1f ;  /* 0x0c401f0024077f89 */ /* 0x000ea200000e0000 */
[----:B------:R-:W-:-:S03]  /*87f0*/  FSEL R22, R22, -INF , !P1 ;  /* 0xff80000016167808 */ /* 0x000fc60004800000 */
[----:B------:R-:W3:Y:S01]  /*8800*/  SHFL.BFLY PT, R38, R2, 0x2, 0x1f ;  /* 0x0c401f0002267f89 */ /* 0x000ee200000e0000 */
[----:B------:R-:W-:-:S05]  /*8810*/  FMNMX.FTZ R6, R22, R6, !PT ;  /* 0x0000000616067209 */ /* 0x000fca0007810000 */
[----:B------:R-:W4:Y:S01]  /*8820*/  SHFL.BFLY PT, R9, R6, 0x2, 0x1f ;  /* 0x0c401f0006097f89 */ /* 0x000f2200000e0000 */
[----:B-1----:R-:W-:Y:S02]  /*8830*/  FMNMX.FTZ R5, R5, R8, !PT ;  /* 0x0000000805057209 */ /* 0x002fe40007810000 */
[----:B--2---:R-:W-:-:S03]  /*8840*/  FMNMX.FTZ R36, R36, R7, !PT ;  /* 0x0000000724247209 */ /* 0x004fc60007810000 */
[----:B------:R-:W1:Y:S04]  /*8850*/  SHFL.BFLY PT, R39, R5, 0x1, 0x1f ;  /* 0x0c201f0005277f89 */ /* 0x000e6800000e0000 */
[----:B------:R-:W2:Y:S01]  /*8860*/  SHFL.BFLY PT, R7, R36, 0x1, 0x1f ;  /* 0x0c201f0024077f89 */ /* 0x000ea200000e0000 */
[----:B---3--:R-:W-:Y:S02]  /*8870*/  FMNMX.FTZ R38, R2, R38, !PT ;  /* 0x0000002602267209 */ /* 0x008fe40007810000 */
[----:B----4-:R-:W-:-:S03]  /*8880*/  FMNMX.FTZ R6, R6, R9, !PT ;  /* 0x0000000906067209 */ /* 0x010fc60007810000 */
[----:B------:R-:W3:Y:S04]  /*8890*/  SHFL.BFLY PT, R8, R38, 0x1, 0x1f ;  /* 0x0c201f0026087f89 */ /* 0x000ee800000e0000 */
[----:B------:R-:W4:Y:S01]  /*88a0*/  SHFL.BFLY PT, R37, R6, 0x1, 0x1f ;  /* 0x0c201f0006257f89 */ /* 0x000f2200000e0000 */
[----:B-1----:R-:W-:Y:S02]  /*88b0*/  FMNMX.FTZ R39, R5, R39, !PT ;  /* 0x0000002705277209 */ /* 0x002fe40007810000 */
[----:B--2---:R-:W-:-:S03]  /*88c0*/  FMNMX.FTZ R36, R36, R7, !PT ;  /* 0x0000000724247209 */ /* 0x004fc60007810000 */
[----:B------:R-:W-:Y:S01]  /*88d0*/  FMUL.FTZ R7, R4, R39 ;  /* 0x0000002704077220 */ /* 0x000fe20000410000 */
[----:B------:R-:W-:Y:S02]  /*88e0*/  FSETP.NEU.FTZ.AND P1, PT, R39, -INF , PT ;  /* 0xff8000002700780b */ /* 0x000fe40003f3d000 */
[----:B------:R-:W-:Y:S01]  /*88f0*/  FSETP.NEU.FTZ.AND P0, PT, R36, -INF , PT ;  /* 0xff8000002400780b */ /* 0x000fe20003f1d000 */
[----:B------:R-:W-:Y:S01]  /*8900*/  FMUL.FTZ R5, R4, R36 ;  /* 0x0000002404057220 */ /* 0x000fe20000410000 */
[----:B------:R-:W-:-:S04]  /*8910*/  FSEL R7, R7, RZ, P1 ;  /* 0x000000ff07077208 */ /* 0x000fc80000800000 */
[----:B------:R-:W-:Y:S02]  /*8920*/  FSEL R5, R5, RZ, P0 ;  /* 0x000000ff05057208 */ /* 0x000fe40000000000 */
[----:B---3--:R-:W-:-:S03]  /*8930*/  FMNMX.FTZ R38, R38, R8, !PT ;  /* 0x0000000826267209 */ /* 0x008fc60007810000 */
[-CC-:B------:R-:W-:Y:S01]  /*8940*/  FFMA.FTZ R205, R17, R4.reuse, -R5.reuse ;  /* 0x0000000411cd7223 */ /* 0x180fe20000010805 */
[-C--:B------:R-:W-:Y:S01]  /*8950*/  FFMA.FTZ R206, R16, R4.reuse, -R5 ;  /* 0x0000000410ce7223 */ /* 0x080fe20000010805 */
[-CC-:B------:R-:W-:Y:S01]  /*8960*/  FFMA.FTZ R17, R149, R4.reuse, -R7.reuse ;  /* 0x0000000495117223 */ /* 0x180fe20000010807 */
[-C--:B------:R-:W-:Y:S01]  /*8970*/  FFMA.FTZ R16, R148, R4.reuse, -R7 ;  /* 0x0000000494107223 */ /* 0x080fe20000010807 */
[-C--:B------:R-:W-:Y:S01]  /*8980*/  FFMA.FTZ R168, R15, R4.reuse, -R5 ;  /* 0x000000040fa87223 */ /* 0x080fe20000010805 */
[----:B------:R-:W-:Y:S01]  /*8990*/  FFMA.FTZ R15, R133, R4, -R7 ;  /* 0x00000004850f7223 */ /* 0x000fe20000010807 */
[----:B----4-:R-:W-:Y:S01]  /*89a0*/  FMNMX.FTZ R37, R6, R37, !PT ;  /* 0x0000002506257209 */ /* 0x010fe20007810000 */
[----:B------:R-:W-:Y:S01]  /*89b0*/  FMUL.FTZ R6, R4, R38 ;  /* 0x0000002604067220 */ /* 0x000fe20000410000 */
[----:B------:R-:W-:Y:S01]  /*89c0*/  MUFU.EX2 R17, R17 ;  /* 0x0000001100117308 */ /* 0x000fe20000000800 */
[-C--:B------:R-:W-:Y:S01]  /*89d0*/  FFMA.FTZ R0, R14, R4.reuse, -R5 ;  /* 0x000000040e007223 */ /* 0x080fe20000010805 */
[----:B------:R-:W-:Y:S01]  /*89e0*/  FSETP.NEU.FTZ.AND P0, PT, R38, -INF , PT ;  /* 0xff8000002600780b */ /* 0x000fe20003f1d000 */
[----:B------:R-:W-:-:S05]  /*89f0*/  FFMA.FTZ R14, R130, R4, -R7 ;  /* 0x00000004820e7223 */ /* 0x000fca0000010807 */
[----:B------:R-:W1:Y:S01]  /*8a00*/  MUFU.EX2 R16, R16 ;  /* 0x0000001000107308 */ /* 0x000e620000000800 */
[-C--:B------:R-:W-:Y:S01]  /*8a10*/  FFMA.FTZ R170, R10, R4.reuse, -R5 ;  /* 0x000000040aaa7223 */ /* 0x080fe20000010805 */
[----:B------:R-:W-:Y:S01]  /*8a20*/  FSEL R6, R6, RZ, P0 ;  /* 0x000000ff06067208 */ /* 0x000fe20000000000 */
[-C--:B------:R-:W-:Y:S01]  /*8a30*/  FFMA.FTZ R10, R127, R4.reuse, -R7 ;  /* 0x000000047f0a7223 */ /* 0x080fe20000010807 */
[----:B------:R-:W-:-:S04]  /*8a40*/  FFMA.FTZ R188, R83, R4, -R5 ;  /* 0x0000000453bc7223 */ /* 0x000fc80000010805 */
[----:B------:R-:W2:Y:S01]  /*8a50*/  MUFU.EX2 R15, R15 ;  /* 0x0000000f000f7308 */ /* 0x000ea20000000800 */
[-CC-:B------:R-:W-:Y:S01]  /*8a60*/  FFMA.FTZ R219, R71, R4.reuse, -R5.reuse ;  /* 0x0000000447db7223 */ /* 0x180fe20000010805 */
[-CC-:B------:R-:W-:Y:S01]  /*8a70*/  FFMA.FTZ R222, R55, R4.reuse, -R5.reuse ;  /* 0x0000000437de7223 */ /* 0x180fe20000010805 */
[-CC-:B------:R-:W-:Y:S01]  /*8a80*/  FFMA.FTZ R241, R54, R4.reuse, -R5.reuse ;  /* 0x0000000436f17223 */ /* 0x180fe20000010805 */
[-CC-:B------:R-:W-:Y:S01]  /*8a90*/  FFMA.FTZ R209, R35, R4.reuse, -R5.reuse ;  /* 0x0000000423d17223 */ /* 0x180fe20000010805 */
[----:B------:R-:W-:Y:S02]  /*8aa0*/  IMAD R2, R175, 0x20, R174 ;  /* 0x00000020af027824 */ /* 0x000fe400078e02ae */
[-CC-:B------:R-:W-:Y:S01]  /*8ab0*/  FFMA.FTZ R184, R105, R4.reuse, -R5.reuse ;  /* 0x0000000469b87223 */ /* 0x180fe20000010805 */
[-CC-:B------:R-:W-:Y:S01]  /*8ac0*/  FFMA.FTZ R185, R97, R4.reuse, -R5.reuse ;  /* 0x0000000461b97223 */ /* 0x180fe20000010805 */
[----:B------:R-:W3:Y:S01]  /*8ad0*/  MUFU.EX2 R14, R14 ;  /* 0x0000000e000e7308 */ /* 0x000ee20000000800 */
        /* <DEDUP_REMOVED lines=50> */
[----:B------:R-:W-:Y:S01]  /*8e00*/  FMUL.FTZ R5, R4, R37 ;  /* 0x0000002504057220 */ /* 0x000fe20000410000 */
[----:B------:R-:W-:Y:S01]  /*8e10*/  FSETP.NEU.FTZ.AND P1, PT, R37, -INF , PT ;  /* 0xff8000002500780b */ /* 0x000fe20003f3d000 */
[-CC-:B------:R-:W-:Y:S01]  /*8e20*/  FFMA.FTZ R167, R20, R4.reuse, -R6.reuse ;  /* 0x0000000414a77223 */ /* 0x180fe20000010806 */
[----:B------:R-:W-:Y:S01]  /*8e30*/  FFMA.FTZ R19, R135, R4, -R6 ;  /* 0x0000000487137223 */ /* 0x000fe20000010806 */
[----:B-1----:R-:W-:Y:S01]  /*8e40*/  FADD.FTZ R20, R17, R16 ;  /* 0x0000001011147221 */ /* 0x002fe20000010000 */
[----:B------:R-:W-:-:S02]  /*8e50*/  FSEL R5, R5, RZ, P1 ;  /* 0x000000ff05057208 */ /* 0x000fc40000800000 */
[----:B------:R-:W1:Y:S01]  /*8e60*/  MUFU.EX2 R9, R9 ;  /* 0x0000000900097308 */ /* 0x000e620000000800 */
[----:B------:R-:W-:Y:S02]  /*8e70*/  IMAD.IADD R2, R155, 0x1, R2 ;  /* 0x000000019b027824 */ /* 0x000fe400078e0202 */
[-CC-:B------:R-:W-:Y:S01]  /*8e80*/  FFMA.FTZ R58, R107, R4.reuse, -R6.reuse ;  /* 0x000000046b3a7223 */ /* 0x180fe20000010806 */
[-CC-:B------:R-:W-:Y:S01]  /*8e90*/  FFMA.FTZ R59, R103, R4.reuse, -R6.reuse ;  /* 0x00000004673b7223 */ /* 0x180fe20000010806 */
[-CC-:B------:R-:W-:Y:S01]  /*8ea0*/  FFMA.FTZ R68, R98, R4.reuse, -R6.reuse ;  /* 0x0000000462447223 */ /* 0x180fe20000010806 */
[-CC-:B------:R-:W-:Y:S02]  /*8eb0*/  FFMA.FTZ R69, R93, R4.reuse, -R6.reuse ;  /* 0x000000045d457223 */ /* 0x180fe40000010806 */
[----:B------:R-:W-:Y:S01]  /*8ec0*/  MUFU.EX2 R8, R8 ;  /* 0x0000000800087308 */ /* 0x000fe20000000800 */
[-CC-:B------:R-:W-:Y:S01]  /*8ed0*/  FFMA.FTZ R21, R131, R4.reuse, -R6.reuse ;  /* 0x0000000483157223 */ /* 0x180fe20000010806 */
[-CC-:B------:R-:W-:Y:S01]  /*8ee0*/  FFMA.FTZ R23, R128, R4.reuse, -R6.reuse ;  /* 0x0000000480177223 */ /* 0x180fe20000010806 */
[-CC-:B------:R-:W-:Y:S01]  /*8ef0*/  FFMA.FTZ R25, R124, R4.reuse, -R6.reuse ;  /* 0x000000047c197223 */ /* 0x180fe20000010806 */
[-CC-:B------:R-:W-:Y:S01]  /*8f00*/  FFMA.FTZ R45, R121, R4.reuse, -R6.reuse ;  /* 0x00000004792d7223 */ /* 0x180fe20000010806 */
[----:B------:R-:W-:-:S03]  /*8f10*/  FFMA.FTZ R47, R118, R4, -R6 ;  /* 0x00000004762f7223 */ /* 0x000fc60000010806 */
        /* <DEDUP_REMOVED lines=20> */
[----:B--2---:R-:W-:Y:S01]  /*9060*/  FADD.FTZ R20, R15, R20 ;  /* 0x000000140f147221 */ /* 0x004fe20000010000 */
[----:B------:R-:W2:Y:S01]  /*9070*/  MUFU.EX2 R6, R19 ;  /* 0x0000001300067308 */ /* 0x000ea20000000800 */
        /* <DEDUP_REMOVED lines=32> */
[----:B---3--:R-:W-:Y:S01]  /*9280*/  FADD.FTZ R5, R14, R20 ;  /* 0x000000140e057221 */ /* 0x008fe20000010000 */
[----:B------:R-:W3:Y:S03]  /*9290*/  MUFU.EX2 R4, R21 ;  /* 0x0000001500047308 */ /* 0x000ee60000000800 */
[----:B----4-:R-:W-:Y:S01]  /*92a0*/  FADD.FTZ R5, R10, R5 ;  /* 0x000000050a057221 */ /* 0x010fe20000010000 */
[----:B------:R-:W-:Y:S01]  /*92b0*/  IMAD.SHL.U32 R52, R180, 0x4, RZ ;  /* 0x00000004b4347824 */ /* 0x000fe200078e00ff */
[----:B-1----:R-:W-:-:S02]  /*92c0*/  F2FP.BF16.F32.PACK_AB R32, R9, R10 ;  /* 0x0000000a0920723e */ /* 0x002fc400000010ff */
[----:B------:R-:W-:Y:S01]  /*92d0*/  FADD.FTZ R28, R9, R5 ;  /* 0x00000005091c7221 */ /* 0x000fe20000010000 */
[----:B------:R-:W-:Y:S01]  /*92e0*/  MUFU.EX2 R13, R13 ;  /* 0x0000000d000d7308 */ /* 0x000fe20000000800 */
[----:B------:R-:W-:Y:S01]  /*92f0*/  FADD.FTZ R9, R8, R7 ;  /* 0x0000000708097221 */ /* 0x000fe20000010000 */
[----:B------:R-:W-:Y:S01]  /*9300*/  IMAD.WIDE.U32 R176, R3, -0x2daee0ad, RZ ;  /* 0xd2511f5303b07825 */ /* 0x000fe200078e00ff */
[----:B------:R-:W-:-:S05]  /*9310*/  LOP3.LUT R5, R195, R52, RZ, 0x3c, !PT ;  /* 0x00000034c3057212 */ /* 0x000fca00078e3cff */
[----:B------:R-:W1:Y:S01]  /*9320*/  MUFU.EX2 R12, R12 ;  /* 0x0000000c000c7308 */ /* 0x000e620000000800 */
[----:B--2---:R-:W-:Y:S01]  /*9330*/  FADD.FTZ R9, R6, R9 ;  /* 0x0000000906097221 */ /* 0x004fe20000010000 */
[----:B------:R-:W-:Y:S01]  /*9340*/  IMAD.WIDE.U32 R196, R192, -0x326172a9, RZ ;  /* 0xcd9e8d57c0c47825 */ /* 0x000fe200078e00ff */
[----:B------:R-:W-:Y:S02]  /*9350*/  LOP3.LUT R215, R194, R228, RZ, 0x3c, !PT ;  /* 0x000000e4c2d77212 */ /* 0x000fe400078e3cff */
[----:B------:R-:W-:-:S03]  /*9360*/  F2FP.BF16.F32.PACK_AB R30, R14, R15 ;  /* 0x0000000f0e1e723e */ /* 0x000fc600000010ff */
[----:B------:R-:W2:Y:S01]  /*9370*/  MUFU.EX2 R18, R18 ;  /* 0x0000001200127308 */ /* 0x000ea20000000800 */
[----:B------:R-:W-:Y:S01]  /*9380*/  LOP3.LUT R5, R5, R177, RZ, 0x3c, !PT ;  /* 0x000000b105057212 */ /* 0x000fe200078e3cff */
[C---:B---3--:R-:W-:Y:S01]  /*9390*/  FADD.FTZ R15, R4.reuse, R9 ;  /* 0x00000009040f7221 */ /* 0x048fe20000010000 */
[----:B------:R-:W-:Y:S02]  /*93a0*/  F2FP.BF16.F32.PACK_AB R27, R4, R6 ;  /* 0x00000006041b723e */ /* 0x000fe400000010ff */
[----:B------:R-:W-:-:S03]  /*93b0*/  LOP3.LUT R4, R215, R197, RZ, 0x3c, !PT ;  /* 0x000000c5d7047212 */ /* 0x000fc600078e3cff */
[----:B------:R-:W3:Y:S01]  /*93c0*/  MUFU.EX2 R11, R11 ;  /* 0x0000000b000b7308 */ /* 0x000ee20000000800 */
[----:B------:R-:W-:-:S04]  /*93d0*/  IMAD.WIDE.U32 R40, R5, -0x326172a9, RZ ;  /* 0xcd9e8d5705287825 */ /* 0x000fc800078e00ff */
[----:B------:R-:W-:Y:S02]  /*93e0*/  VIADD R224, R194, 0x9e3779b9 ;  /* 0x9e3779b9c2e07836 */ /* 0x000fe40000000000 */
[----:B------:R-:W-:Y:S02]  /*93f0*/  VIADD R198, R195, 0xbb67ae85 ;  /* 0xbb67ae85c3c67836 */ /* 0x000fe40000000000 */
[----:B------:R-:W-:-:S04]  /*9400*/  IMAD.WIDE.U32 R178, R4, -0x2daee0ad, RZ ;  /* 0xd2511f5304b27825 */ /* 0x000fc800078e00ff */
[----:B-1----:R-:W-:Y:S01]  /*9410*/  FADD.FTZ R19, R13, R12 ;  /* 0x0000000c0d137221 */ /* 0x002fe20000010000 */
[----:B------:R-:W-:Y:S02]  /*9420*/  LOP3.LUT R4, R41, R224, R196, 0x96, !PT ;  /* 0x000000e029047212 */ /* 0x000fe400078e96c4 */
[----:B------:R-:W-:Y:S01]  /*9430*/  LOP3.LUT R6, R179, R198, R176, 0x96, !PT ;  /* 0x000000c6b3067212 */ /* 0x000fe200078e96b0 */
[----:B--2---:R-:W-:Y:S02]  /*9440*/  FADD.FTZ R19, R18, R19 ;  /* 0x0000001312137221 */ /* 0x004fe40000010000 */
[----:B------:R-:W-:-:S04]  /*9450*/  IMAD.WIDE.U32 R4, R4, -0x2daee0ad, RZ ;  /* 0xd2511f5304047825 */ /* 0x000fc800078e00ff */
[----:B------:R-:W-:Y:S02]  /*9460*/  VIADD R225, R195, 0x76cf5d0a ;  /* 0x76cf5d0ac3e17836 */ /* 0x000fe40000000000 */
[----:B---3--:R-:W-:Y:S01]  /*9470*/  FADD.FTZ R33, R11, R19 ;  /* 0x000000130b217221 */ /* 0x008fe20000010000 */
[----:B------:R-:W-:Y:S02]  /*9480*/  VIADD R221, R194, 0x3c6ef372 ;  /* 0x3c6ef372c2dd7836 */ /* 0x000fe40000000000 */
[----:B------:R-:W-:Y:S01]  /*9490*/  IMAD.WIDE.U32 R20, R6, -0x326172a9, RZ ;  /* 0xcd9e8d5706147825 */ /* 0x000fe200078e00ff */
[----:B------:R-:W-:Y:S02]  /*94a0*/  F2FP.BF16.F32.PACK_AB R19, R16, R17 ;  /* 0x000000111013723e */ /* 0x000fe400000010ff */
[----:B------:R-:W-:Y:S02]  /*94b0*/  F2FP.BF16.F32.PACK_AB R16, R7, R8 ;  /* 0x000000080710723e */ /* 0x000fe400000010ff */
[----:B------:R-:W-:-:S02]  /*94c0*/  LOP3.LUT R8, R5, R225, R178, 0x96, !PT ;  /* 0x000000e105087212 */ /* 0x000fc400078e96b2 */
[----:B------:R-:W-:Y:S01]  /*94d0*/  LOP3.LUT R6, R21, R221, R40, 0x96, !PT ;  /* 0x000000dd15067212 */ /* 0x000fe200078e9628 */
[----:B------:R-:W-:Y:S02]  /*94e0*/  VIADD R220, R194, 0xdaa66d2b ;  /* 0xdaa66d2bc2dc7836 */ /* 0x000fe40000000000 */
[----:B------:R-:W-:-:S04]  /*94f0*/  IMAD.WIDE.U32 R8, R8, -0x326172a9, RZ ;  /* 0xcd9e8d5708087825 */ /* 0x000fc800078e00ff */
[----:B------:R-:W-:Y:S02]  /*9500*/  VIADD R226, R195, 0x32370b8f ;  /* 0x32370b8fc3e27836 */ /* 0x000fe40000000000 */
[----:B------:R-:W-:Y:S01]  /*9510*/  IMAD.WIDE.U32 R6, R6, -0x2daee0ad, RZ ;  /* 0xd2511f5306067825 */ /* 0x000fe200078e00ff */
[----:B------:R-:W-:-:S04]  /*9520*/  LOP3.LUT R10, R9, R220, R20, 0x96, !PT ;  /* 0x000000dc090a7212 */ /* 0x000fc800078e9614 */
[----:B------:R-:W-:Y:S01]  /*9530*/  LOP3.LUT R4, R7, R226, R4, 0x96, !PT ;  /* 0x000000e207047212 */ /* 0x000fe200078e9604 */
[----:B------:R-:W-:Y:S01]  /*9540*/  IMAD.MOV.U32 R3, RZ, RZ, R230 ;  /* 0x000000ffff037224 */ /* 0x000fe200078e00e6 */
[----:B------:R-:W-:Y:S01]  /*9550*/  F2FP.BF16.F32.PACK_AB R64, R11, R18 ;  /* 0x000000120b40723e */ /* 0x000fe200000010ff */
        /* <DEDUP_REMOVED lines=26> */
[--C-:B------:R-:W-:Y:S02]  /*9700*/  SHF.R.U32.HI R7, RZ, 0x10, R4.reuse ;  /* 0x00000010ff077819 */ /* 0x100fe40000011604 */
[----:B------:R-:W-:Y:S02]  /*9710*/  F2FP.BF16.F32.PACK_AB R62, R12, R13 ;  /* 0x0000000d0c3e723e */ /* 0x000fe400000010ff */
[----:B------:R-:W1:Y:S01]  /*9720*/  MUFU.EX2 R12, R23 ;  /* 0x00000017000c7308 */ /* 0x000e620000000800 */
[----:B------:R-:W-:Y:S02]  /*9730*/  ISETP.GE.U32.AND P2, PT, R199, R6, PT ;  /* 0x00000006c700720c */ /* 0x000fe40003f46070 */
[----:B------:R-:W-:Y:S02]  /*9740*/  SHF.R.U32.HI R6, RZ, 0x18, R4 ;  /* 0x00000018ff067819 */ /* 0x000fe40000011604 */
[----:B------:R-:W-:-:S02]  /*9750*/  LOP3.LUT R13, R4, 0xffff, RZ, 0xc0, !PT ;  /* 0x0000ffff040d7812 */ /* 0x000fc400078ec0ff */
[----:B------:R-:W-:Y:S01]  /*9760*/  LOP3.LUT R4, R7, 0xff, RZ, 0xc0, !PT ;  /* 0x000000ff07047812 */ /* 0x000fe200078ec0ff */
[----:B------:R-:W2:Y:S03]  /*9770*/  MUFU.EX2 R11, R25 ;  /* 0x00000019000b7308 */ /* 0x000ea60000000800 */
[----:B------:R-:W-:Y:S01]  /*9780*/  ISETP.GE.U32.AND P6, PT, R199, R4, PT ;  /* 0x00000004c700720c */ /* 0x000fe20003fc6070 */
[----:B------:R-:W-:-:S04]  /*9790*/  IMAD.WIDE.U32 R4, R14, -0x2daee0ad, RZ ;  /* 0xd2511f530e047825 */ /* 0x000fc800078e00ff */
[----:B------:R-:W-:Y:S01]  /*97a0*/  MUFU.EX2 R10, R24 ;  /* 0x00000018000a7308 */ /* 0x000fe20000000800 */
[----:B------:R-:W-:-:S07]  /*97b0*/  ISETP.GE.U32.AND P1, PT, R199, R6, PT ;  /* 0x00000006c700720c */ /* 0x000fce0003f26070 */
[----:B------:R-:W3:Y:S01]  /*97c0*/  MUFU.EX2 R9, R26 ;  /* 0x0000001a00097308 */ /* 0x000ee20000000800 */
[----:B------:R-:W-:Y:S02]  /*97d0*/  LOP3.LUT R6, R5, R231, R8, 0x96, !PT ;  /* 0x000000e705067212 */ /* 0x000fe400078e9608 */
[----:B------:R-:W-:-:S05]  /*97e0*/  LOP3.LUT R8, R4, 0xff, RZ, 0xc0, !PT ;  /* 0x000000ff04087812 */ /* 0x000fca00078ec0ff */
[----:B------:R-:W4:Y:S01]  /*97f0*/  MUFU.EX2 R7, R29 ;  /* 0x0000001d00077308 */ /* 0x000f220000000800 */
[----:B------:R-:W-:Y:S02]  /*9800*/  LOP3.LUT R22, R4, 0xffff, RZ, 0xc0, !PT ;  /* 0x0000ffff04167812 */ /* 0x000fe400078ec0ff */
[--C-:B------:R-:W-:Y:S02]  /*9810*/  SHF.R.U32.HI R17, RZ, 0x10, R4.reuse ;  /* 0x00000010ff117819 */ /* 0x100fe40000011604 */
[----:B------:R-:W-:-:S03]  /*9820*/  SHF.R.U32.HI R14, RZ, 0x18, R4 ;  /* 0x00000018ff0e7819 */ /* 0x000fc60000011604 */
[----:B------:R-:W4:Y:S01]  /*9830*/  MUFU.EX2 R4, R31 ;  /* 0x0000001f00047308 */ /* 0x000f220000000800 */
[----:B-1----:R-:W-:-:S04]  /*9840*/  FADD.FTZ R5, R12, R15 ;  /* 0x0000000f0c057221 */ /* 0x002fc80000010000 */
[----:B--2---:R-:W-:Y:S01]  /*9850*/  FADD.FTZ R23, R11, R5 ;  /* 0x000000050b177221 */ /* 0x004fe20000010000 */
[----:B---3--:R-:W-:-:S04]  /*9860*/  FADD.FTZ R5, R10, R9 ;  /* 0x000000090a057221 */ /* 0x008fc80000010000 */
[----:B----4-:R-:W-:Y:S01]  /*9870*/  FADD.FTZ R5, R7, R5 ;  /* 0x0000000507057221 */ /* 0x010fe20000010000 */
[----:B------:R-:W-:-:S03]  /*9880*/  PRMT R151, R19, 0x7632, R151 ;  /* 0x0000763213977816 */ /* 0x000fc60000000097 */
[C---:B------:R-:W-:Y:S02]  /*9890*/  FADD.FTZ R24, R4.reuse, R5 ;  /* 0x0000000504187221 */ /* 0x040fe40000010000 */
[----:B------:R-:W1:Y:S01]  /*98a0*/  MUFU.EX2 R5, R34 ;  /* 0x0000002200057308 */ /* 0x000e620000000800 */
[----:B------:R-:W-:Y:S02]  /*98b0*/  F2FP.BF16.F32.PACK_AB R60, R4, R7 ;  /* 0x00000007043c723e */ /* 0x000fe400000010ff */
[----:B------:R-:W-:Y:S01]  /*98c0*/  SHF.R.U32.HI R7, RZ, 0x8, R13 ;  /* 0x00000008ff077819 */ /* 0x000fe2000001160d */
[----:B------:R-:W-:Y:S01]  /*98d0*/  @!P4 HFMA2.BF16_V2 R137, -RZ.H0_H0, RZ.H0_H0, -R151.H0_H0 ;  /* 0x200000ffff89c231 */ /* 0x000fe20000340997 */
[----:B------:R-:W-:-:S03]  /*98e0*/  PRMT R152, R19, 0x7610, R152 ;  /* 0x0000761013987816 */ /* 0x000fc60000000098 */
[----:B------:R-:W2:Y:S01]  /*98f0*/  MUFU.EX2 R4, R35 ;  /* 0x0000002300047308 */ /* 0x000ea20000000800 */
[----:B------:R-:W-:Y:S01]  /*9900*/  LOP3.LUT R7, R7, 0xffff, RZ, 0xc0, !PT ;  /* 0x0000ffff07077812 */ /* 0x000fe200078ec0ff */
[----:B------:R-:W-:Y:S01]  /*9910*/  @!P3 HFMA2.BF16_V2 R136, -RZ.H0_H0, RZ.H0_H0, -R152.H0_H0 ;  /* 0x200000ffff88b231 */ /* 0x000fe20000340998 */
[----:B------:R-:W-:Y:S02]  /*9920*/  PRMT R191, R152, 0x5410, R151 ;  /* 0x0000541098bf7816 */ /* 0x000fe40000000097 */
[----:B------:R-:W-:Y:S02]  /*9930*/  @!P4 PRMT R151, R137, 0x5410, RZ ;  /* 0x000054108997c816 */ /* 0x000fe400000000ff */
[----:B------:R-:W-:Y:S02]  /*9940*/  ISETP.GE.U32.AND P4, PT, R199, R7, PT ;  /* 0x00000007c700720c */ /* 0x000fe40003f86070 */
[----:B------:R-:W-:Y:S02]  /*9950*/  @!P3 PRMT R152, R136, 0x5410, RZ ;  /* 0x000054108898b816 */ /* 0x000fe400000000ff */
[----:B------:R-:W-:-:S02]  /*9960*/  PRMT R148, R30, 0x7610, R148 ;  /* 0x000076101e947816 */ /* 0x000fc40000000094 */
[----:B------:R-:W-:Y:S01]  /*9970*/  ISETP.GE.U32.AND P3, PT, R199, R8, PT ;  /* 0x00000008c700720c */ /* 0x000fe20003f66070 */
[----:B-1----:R-:W-:Y:S01]  /*9980*/  FADD.FTZ R8, R5, R28 ;  /* 0x0000001c05087221 */ /* 0x002fe20000010000 */
[C---:B------:R-:W-:Y:S01]  /*9990*/  PRMT R150, R16.reuse, 0x7632, R150 ;  /* 0x0000763210967816 */ /* 0x040fe20000000096 */
[----:B------:R-:W-:Y:S01]  /*99a0*/  @!P2 HFMA2.BF16_V2 R140, -RZ.H0_H0, RZ.H0_H0, -R148.H0_H0 ;  /* 0x200000ffff8ca231 */ /* 0x000fe20000340994 */
[----:B------:R-:W-:Y:S01]  /*99b0*/  PRMT R149, R16, 0x7610, R149 ;  /* 0x0000761010957816 */ /* 0x000fe20000000095 */
[----:B--2---:R-:W-:Y:S01]  /*99c0*/  FADD.FTZ R19, R4, R8 ;  /* 0x0000000804137221 */ /* 0x004fe20000010000 */
[----:B------:R-:W-:Y:S02]  /*99d0*/  PRMT R121, R30, 0x7632, R121 ;  /* 0x000076321e797816 */ /* 0x000fe40000000079 */
[----:B------:R-:W-:Y:S02]  /*99e0*/  F2FP.BF16.F32.PACK_AB R16, R4, R5 ;  /* 0x000000050410723e */ /* 0x000fe400000010ff */
[----:B------:R-:W-:Y:S01]  /*99f0*/  LOP3.LUT R4, R6, 0xff, RZ, 0xc0, !PT ;  /* 0x000000ff06047812 */ /* 0x000fe200078ec0ff */
[----:B------:R-:W-:Y:S01]  /*9a00*/  @!P4 HFMA2.BF16_V2 R141, -RZ.H0_H0, RZ.H0_H0, -R121.H0_H0 ;  /* 0x200000ffff8dc231 */ /* 0x000fe20000340979 */
[----:B------:R-:W-:-:S02]  /*9a10*/  PRMT R154, R148, 0x5410, R121 ;  /* 0x00005410949a7816 */ /* 0x000fc40000000079 */
[----:B------:R-:W-:Y:S02]  /*9a20*/  @!P2 PRMT R148, R140, 0x5410, RZ ;  /* 0x000054108c94a816 */ /* 0x000fe400000000ff */
[----:B------:R-:W-:Y:S02]  /*9a30*/  PRMT R120, R27, 0x7632, R120 ;  /* 0x000076321b787816 */ /* 0x000fe40000000078 */
[----:B------:R-:W-:Y:S02]  /*9a40*/  ISETP.GE.U32.AND P2, PT, R199, R4, PT ;  /* 0x00000004c700720c */ /* 0x000fe40003f46070 */
[----:B------:R-:W-:Y:S01]  /*9a50*/  SHF.R.U32.HI R4, RZ, 0x18, R6 ;  /* 0x00000018ff047819 */ /* 0x000fe20000011606 */
[----:B------:R-:W-:Y:S01]  /*9a60*/  @!P1 HFMA2.BF16_V2 R142, -RZ.H0_H0, RZ.H0_H0, -R120.H0_H0 ;  /* 0x200000ffff8e9231 */ /* 0x000fe20000340978 */
[----:B------:R-:W-:Y:S02]  /*9a70*/  @!P4 PRMT R121, R141, 0x5410, RZ ;  /* 0x000054108d79c816 */ /* 0x000fe400000000ff */
[----:B------:R-:W-:-:S02]  /*9a80*/  PRMT R108, R27, 0x7610, R108 ;  /* 0x000076101b6c7816 */ /* 0x000fc4000000006c */
[----:B------:R-:W-:Y:S02]  /*9a90*/  ISETP.GE.U32.AND P4, PT, R199, R4, PT ;  /* 0x00000004c700720c */ /* 0x000fe40003f86070 */
[----:B------:R-:W-:Y:S02]  /*9aa0*/  SHF.R.U32.HI R7, RZ, 0x10, R6 ;  /* 0x00000010ff077819 */ /* 0x000fe40000011606 */
[----:B------:R-:W-:Y:S02]  /*9ab0*/  LOP3.LUT R4, R17, 0xff, RZ, 0xc0, !PT ;  /* 0x000000ff11047812 */ /* 0x000fe400078ec0ff */
[----:B------:R-:W-:Y:S02]  /*9ac0*/  LOP3.LUT R6, R6, 0xffff, RZ, 0xc0, !PT ;  /* 0x0000ffff06067812 */ /* 0x000fe400078ec0ff */
[----:B------:R-:W-:Y:S02]  /*9ad0*/  PRMT R29, R108, 0x5410, R120 ;  /* 0x000054106c1d7816 */ /* 0x000fe40000000078 */
[----:B------:R-:W-:-:S02]  /*9ae0*/  @!P1 PRMT R120, R142, 0x5410, RZ ;  /* 0x000054108e789816 */ /* 0x000fc400000000ff */
[----:B------:R-:W-:Y:S02]  /*9af0*/  ISETP.GE.U32.AND P1, PT, R199, R4, PT ;  /* 0x00000004c700720c */ /* 0x000fe40003f26070 */
[----:B------:R-:W-:Y:S01]  /*9b00*/  SHF.R.U32.HI R4, RZ, 0x8, R6 ;  /* 0x00000008ff047819 */ /* 0x000fe20000011606 */
[----:B------:R-:W-:-:S03]  /*9b10*/  @!P6 HFMA2.BF16_V2 R143, -RZ.H0_H0, RZ.H0_H0, -R108.H0_H0 ;  /* 0x200000ffff8fe231 */ /* 0x000fc6000034096c */
[----:B------:R-:W-:Y:S02]  /*9b20*/  LOP3.LUT R4, R4, 0xffff, RZ, 0xc0, !PT ;  /* 0x0000ffff04047812 */ /* 0x000fe400078ec0ff */
[----:B------:R-:W-:Y:S02]  /*9b30*/  @!P6 PRMT R108, R143, 0x5410, RZ ;  /* 0x000054108f6ce816 */ /* 0x000fe400000000ff */
[----:B------:R-:W-:Y:S02]  /*9b40*/  ISETP.GE.U32.AND P6, PT, R199, R4, PT ;  /* 0x00000004c700720c */ /* 0x000fe40003fc6070 */
[----:B------:R-:W-:Y:S02]  /*9b50*/  F2FP.BF16.F32.PACK_AB R18, R11, R12 ;  /* 0x0000000c0b12723e */ /* 0x000fe400000010ff */
[----:B------:R-:W-:Y:S02]  /*9b60*/  PRMT R90, R32, 0x7632, R90 ;  /* 0x00007632205a7816 */ /* 0x000fe4000000005a */
[----:B------:R-:W-:-:S02]  /*9b70*/  PRMT R147, R18, 0x7632, R147 ;  /* 0x0000763212937816 */ /* 0x000fc40000000093 */
[----:B------:R-:W-:Y:S02]  /*9b80*/  PRMT R91, R32, 0x7610, R91 ;  /* 0x00007610205b7816 */ /* 0x000fe4000000005b */
[----:B------:R-:W-:Y:S01]  /*9b90*/  PRMT R89, R18, 0x7610, R89 ;  /* 0x0000761012597816 */ /* 0x000fe20000000059 */
[----:B------:R-:W-:Y:S02]  /*9ba0*/  @!P4 HFMA2.BF16_V2 R235, -RZ.H0_H0, RZ.H0_H0, -R147.H0_H0 ;  /* 0x200000ffffebc231 */ /* 0x000fe40000340993 */
[----:B------:R-:W-:Y:S01]  /*9bb0*/  @!P6 HFMA2.BF16_V2 R234, -RZ.H0_H0, RZ.H0_H0, -R90.H0_H0 ;  /* 0x200000ffffeae231 */ /* 0x000fe2000034095a */
[----:B------:R-:W-:Y:S01]  /*9bc0*/  STL [R1+0x340], R215 ;  /* 0x000340d701007387 */ /* 0x000fe20000100800 */
[----:B------:R-:W-:Y:S01]  /*9bd0*/  IMAD.MOV.U32 R32, RZ, RZ, R154 ;  /* 0x000000ffff207224 */ /* 0x000fe200078e009a */
[----:B------:R-:W-:Y:S01]  /*9be0*/  PRMT R172, R91, 0x5410, R90 ;  /* 0x000054105bac7816 */ /* 0x000fe2000000005a */
[----:B------:R-:W-:Y:S01]  /*9bf0*/  IMAD.MOV.U32 R154, RZ, RZ, R170 ;  /* 0x000000ffff9a7224 */ /* 0x000fe200078e00aa */
[----:B------:R-:W-:Y:S01]  /*9c00*/  STL.64 [R1+0x258], R196 ;  /* 0x000258c401007387 */ /* 0x000fe20000100a00 */
[----:B------:R-:W-:-:S02]  /*9c10*/  @!P6 PRMT R90, R234, 0x5410, RZ ;  /* 0x00005410ea5ae816 */ /* 0x000fc400000000ff */
[----:B------:R-:W-:Y:S01]  /*9c20*/  PRMT R170, R89, 0x5410, R147 ;  /* 0x0000541059aa7816 */ /* 0x000fe20000000093 */
[----:B------:R-:W-:Y:S01]  /*9c30*/  STL [R1+0x33c], R198 ;  /* 0x00033cc601007387 */ /* 0x000fe20000100800 */
[----:B------:R-:W-:-:S03]  /*9c40*/  @!P4 PRMT R147, R235, 0x5410, RZ ;  /* 0x00005410eb93c816 */ /* 0x000fc600000000ff */
[----:B------:R1:W2:Y:S04]  /*9c50*/  LDL.LU.S16 R234, [R1+0x4] ;  /* 0x0000040001ea7983 */ /* 0x0002a80000300600 */
[----:B------:R1:W3:Y:S01]  /*9c60*/  LDL.LU.S16 R235, [R1] ;  /* 0x0000000001eb7983 */ /* 0x0002e20000300600 */
[----:B------:R-:W4:Y:S01]  /*9c70*/  MUFU.EX2 R5, R45 ;  /* 0x0000002d00057308 */ /* 0x000f220000000800 */
[----:B------:R-:W-:Y:S01]  /*9c80*/  @!P5 HFMA2.BF16_V2 R139, -RZ.H0_H0, RZ.H0_H0, -R149.H0_H0 ;  /* 0x200000ffff8bd231 */ /* 0x000fe20000340995 */
[----:B------:R-:W-:-:S06]  /*9c90*/  LOP3.LUT R7, R7, 0xff, RZ, 0xc0, !PT ;  /* 0x000000ff07077812 */ /* 0x000fcc00078ec0ff */
[----:B------:R-:W1:Y:S01]  /*9ca0*/  MUFU.EX2 R4, R47 ;  /* 0x0000002f00047308 */ /* 0x000e620000000800 */
[----:B------:R-:W-:Y:S01]  /*9cb0*/  SHF.R.U32.HI R6, RZ, 0x8, R22 ;  /* 0x00000008ff067819 */ /* 0x000fe20000011616 */
[----:B------:R-:W-:Y:S01]  /*9cc0*/  @!P2 HFMA2.BF16_V2 R158, -RZ.H0_H0, RZ.H0_H0, -R91.H0_H0 ;  /* 0x200000ffff9ea231 */ /* 0x000fe2000034095b */
[----:B------:R-:W-:Y:S02]  /*9cd0*/  PRMT R190, R149, 0x5410, R150 ;  /* 0x0000541095be7816 */ /* 0x000fe40000000096 */
[----:B------:R-:W-:Y:S02]  /*9ce0*/  @!P5 PRMT R149, R139, 0x5410, RZ ;  /* 0x000054108b95d816 */ /* 0x000fe400000000ff */
[----:B------:R-:W-:Y:S02]  /*9cf0*/  LOP3.LUT R6, R6, 0xffff, RZ, 0xc0, !PT ;  /* 0x0000ffff06067812 */ /* 0x000fe400078ec0ff */
[----:B------:R-:W-:Y:S01]  /*9d00*/  ISETP.GE.U32.AND P5, PT, R199, R7, PT ;  /* 0x00000007c700720c */ /* 0x000fe20003fa6070 */
[----:B----4-:R-:W-:Y:S01]  /*9d10*/  FADD.FTZ R8, R5, R23 ;  /* 0x0000001705087221 */ /* 0x010fe20000010000 */
[----:B------:R-:W4:Y:S01]  /*9d20*/  MUFU.EX2 R7, R42 ;  /* 0x0000002a00077308 */ /* 0x000f220000000800 */
[----:B------:R-:W-:-:S02]  /*9d30*/  @!P2 PRMT R91, R158, 0x5410, RZ ;  /* 0x000054109e5ba816 */ /* 0x000fc400000000ff */
[----:B------:R-:W-:Y:S01]  /*9d40*/  ISETP.GE.U32.AND P2, PT, R199, R6, PT ;  /* 0x00000006c700720c */ /* 0x000fe20003f46070 */
[----:B-1----:R-:W-:-:S04]  /*9d50*/  FADD.FTZ R18, R4, R8 ;  /* 0x0000000804127221 */ /* 0x002fc80000010000 */
[----:B------:R-:W-:Y:S01]  /*9d60*/  MUFU.EX2 R13, R48 ;  /* 0x00000030000d7308 */ /* 0x000fe20000000800 */
[----:B------:R-:W-:-:S07]  /*9d70*/  F2FP.BF16.F32.PACK_AB R4, R4, R5 ;  /* 0x000000050404723e */ /* 0x000fce00000010ff */
[----:B------:R-:W1:Y:S01]  /*9d80*/  MUFU.EX2 R6, R43 ;  /* 0x0000002b00067308 */ /* 0x000e620000000800 */
[C---:B------:R-:W-:Y:S02]  /*9d90*/  PRMT R143, R4.reuse, 0x7610, R143 ;  /* 0x00007610048f7816 */ /* 0x040fe4000000008f */
[----:B------:R-:W-:-:S05]  /*9da0*/  PRMT R144, R4, 0x7632, R144 ;  /* 0x0000763204907816 */ /* 0x000fca0000000090 */
[----:B------:R-:W1:Y:S01]  /*9db0*/  MUFU.EX2 R12, R53 ;  /* 0x00000035000c7308 */ /* 0x000e620000000800 */
[----:B------:R-:W-:Y:S01]  /*9dc0*/  F2FP.BF16.F32.PACK_AB R57, R9, R10 ;  /* 0x0000000a0939723e */ /* 0x000fe200000010ff */
[----:B------:R-:W-:-:S06]  /*9dd0*/  @!P0 HFMA2.BF16_V2 R138, -RZ.H0_H0, RZ.H0_H0, -R150.H0_H0 ;  /* 0x200000ffff8a8231 */ /* 0x000fcc0000340996 */
[----:B------:R-:W1:Y:S08]  /*9de0*/  MUFU.EX2 R5, R44 ;  /* 0x0000002c00057308 */ /* 0x000e700000000800 */
[----:B------:R-:W1:Y:S01]  /*9df0*/  MUFU.EX2 R11, R50 ;  /* 0x00000032000b7308 */ /* 0x000e620000000800 */
[----:B----4-:R-:W-:-:S07]  /*9e00*/  FADD.FTZ R17, R7, R24 ;  /* 0x0000001807117221 */ /* 0x010fce0000010000 */
[----:B------:R-:W4:Y:S01]  /*9e10*/  MUFU.EX2 R4, R46 ;  /* 0x0000002e00047308 */ /* 0x000f220000000800 */
[----:B------:R-:W-:-:S07]  /*9e20*/  @!P0 PRMT R150, R138, 0x5410, RZ ;  /* 0x000054108a968816 */ /* 0x000fce00000000ff */
[----:B------:R-:W4:Y:S01]  /*9e30*/  MUFU.EX2 R10, R51 ;  /* 0x00000033000a7308 */ /* 0x000f220000000800 */
[----:B------:R-:W-:Y:S01]  /*9e40*/  ISETP.GE.U32.AND P0, PT, R199, R14, PT ;  /* 0x0000000ec700720c */ /* 0x000fe20003f06070 */
[----:B-1----:R-:W-:Y:S01]  /*9e50*/  FADD.FTZ R17, R6, R17 ;  /* 0x0000001106117221 */ /* 0x002fe20000010000 */
[C---:B------:R-:W-:Y:S02]  /*9e60*/  PRMT R146, R16.reuse, 0x7610, R146 ;  /* 0x0000761010927816 */ /* 0x040fe40000000092 */
[----:B------:R-:W-:-:S03]  /*9e70*/  PRMT R145, R16, 0x7632, R145 ;  /* 0x0000763210917816 */ /* 0x000fc60000000091 */
[----:B------:R-:W1:Y:S01]  /*9e80*/  MUFU.EX2 R15, R54 ;  /* 0x00000036000f7308 */ /* 0x000e620000000800 */
[----:B------:R-:W-:Y:S01]  /*9e90*/  FADD.FTZ R16, R13, R33 ;  /* 0x000000210d107221 */ /* 0x000fe20000010000 */
[----:B------:R-:W-:-:S06]  /*9ea0*/  F2FP.BF16.F32.PACK_AB R35, R6, R7 ;  /* 0x000000070623723e */ /* 0x000fcc00000010ff */
[----:B------:R-:W1:Y:S01]  /*9eb0*/  MUFU.EX2 R9, R49 ;  /* 0x0000003100097308 */ /* 0x000e620000000800 */
[C---:B------:R-:W-:Y:S01]  /*9ec0*/  FADD.FTZ R28, R12.reuse, R16 ;  /* 0x000000100c1c7221 */ /* 0x040fe20000010000 */
[----:B------:R-:W-:Y:S01]  /*9ed0*/  F2FP.BF16.F32.PACK_AB R43, R12, R13 ;  /* 0x0000000d0c2b723e */ /* 0x000fe200000010ff */
[----:B------:R-:W-:-:S05]  /*9ee0*/  FADD.FTZ R7, R5, R17 ;  /* 0x0000001105077221 */ /* 0x000fca0000010000 */
[----:B------:R-:W1:Y:S01]  /*9ef0*/  MUFU.EX2 R14, R55 ;  /* 0x00000037000e7308 */ /* 0x000e620000000800 */
[----:B------:R-:W-:-:S07]  /*9f00*/  FADD.FTZ R12, R11, R19 ;  /* 0x000000130b0c7221 */ /* 0x000fce0000010000 */
[----:B------:R-:W1:Y:S01]  /*9f10*/  MUFU.EX2 R8, R56 ;  /* 0x0000003800087308 */ /* 0x000e620000000800 */
[C---:B----4-:R-:W-:Y:S01]  /*9f20*/  FADD.FTZ R27, R4.reuse, R7 ;  /* 0x00000007041b7221 */ /* 0x050fe20000010000 */
[----:B------:R-:W-:Y:S01]  /*9f30*/  F2FP.BF16.F32.PACK_AB R42, R4, R5 ;  /* 0x00000005042a723e */ /* 0x000fe200000010ff */
[----:B------:R-:W-:-:S05]  /*9f40*/  FADD.FTZ R7, R10, R12 ;  /* 0x0000000c0a077221 */ /* 0x000fca0000010000 */
[----:B------:R-:W4:Y:S01]  /*9f50*/  MUFU.EX2 R6, R58 ;  /* 0x0000003a00067308 */ /* 0x000f220000000800 */
[----:B-1----:R-:W-:Y:S01]  /*9f60*/  FADD.FTZ R7, R15, R7 ;  /* 0x000000070f077221 */ /* 0x002fe20000010000 */
[----:B------:R-:W-:-:S06]  /*9f70*/  FADD.FTZ R5, R9, R18 ;  /* 0x0000001209057221 */ /* 0x000fcc0000010000 */
[----:B------:R-:W1:Y:S01]  /*9f80*/  MUFU.EX2 R4, R59 ;  /* 0x0000003b00047308 */ /* 0x000e620000000800 */
[----:B------:R-:W-:Y:S01]  /*9f90*/  FADD.FTZ R16, R14, R7 ;  /* 0x000000070e107221 */ /* 0x000fe20000010000 */
[----:B------:R-:W-:Y:S01]  /*9fa0*/  FADD.FTZ R5, R8, R5 ;  /* 0x0000000508057221 */ /* 0x000fe20000010000 */
[----:B------:R-:W-:-:S05]  /*9fb0*/  VIADD R7, R52, 0x1 ;  /* 0x0000000134077836 */ /* 0x000fca0000000000 */
[----:B------:R-:W-:Y:S01]  /*9fc0*/  LOP3.LUT R158, R195, R7, RZ, 0x3c, !PT ;  /* 0x00000007c39e7212 */ /* 0x000fe200078e3cff */
[----:B----4-:R-:W-:-:S04]  /*9fd0*/  FADD.FTZ R5, R6, R5 ;  /* 0x0000000506057221 */ /* 0x010fc80000010000 */
[C---:B-1----:R-:W-:Y:S01]  /*9fe0*/  FADD.FTZ R13, R4.reuse, R5 ;  /* 0x00000005040d7221 */ /* 0x042fe20000010000 */
[----:B------:R-:W-:Y:S02]  /*9ff0*/  F2FP.BF16.F32.PACK_AB R25, R4, R6 ;  /* 0x000000060419723e */ /* 0x000fe400000010ff */
[----:B------:R-:W-:-:S05]  /*a000*/  LOP3.LUT R4, R158, R177, RZ, 0x3c, !PT ;  /* 0x000000b19e047212 */ /* 0x000fca00078e3cff */
[----:B------:R-:W-:-:S05]  /*a010*/  IMAD.WIDE.U32 R30, R4, -0x326172a9, RZ ;  /* 0xcd9e8d57041e7825 */ /* 0x000fca00078e00ff */
[----:B------:R-:W-:Y:S02]  /*a020*/  LOP3.LUT R4, R31, R224, R196, 0x96, !PT ;  /* 0x000000e01f047212 */ /* 0x000fe400078e96c4 */
[----:B------:R-:W-:-:S03]  /*a030*/  LOP3.LUT R6, R21, R221, R30, 0x96, !PT ;  /* 0x000000dd15067212 */ /* 0x000fc600078e961e */
[----:B------:R-:W-:-:S04]  /*a040*/  IMAD.WIDE.U32 R4, R4, -0x2daee0ad, RZ ;  /* 0xd2511f5304047825 */ /* 0x000fc800078e00ff */
[----:B------:R-:W-:Y:S01]  /*a050*/  IMAD.WIDE.U32 R6, R6, -0x2daee0ad, RZ ;  /* 0xd2511f5306067825 */ /* 0x000fe200078e00ff */
[----:B------:R-:W-:Y:S02]  /*a060*/  F2FP.BF16.F32.PACK_AB R24, R10, R11 ;  /* 0x0000000b0a18723e */ /* 0x000fe400000010ff */
        /* <DEDUP_REMOVED lines=33> */
[----:B------:R-:W-:Y:S02]  /*a280*/  ISETP.GE.U32.AND P2, PT, R199, R6, PT ;  /* 0x00000006c700720c */ /* 0x000fe40003f46070 */
[--C-:B------:R-:W-:Y:S01]  /*a290*/  SHF.R.U32.HI R6, RZ, 0x10, R4.reuse ;  /* 0x00000010ff067819 */ /* 0x100fe20000011604 */
[----:B------:R-:W-:Y:S01]  /*a2a0*/  @!P1 HFMA2.BF16_V2 R238, -RZ.H0_H0, RZ.H0_H0, -R143.H0_H0 ;  /* 0x200000ffffee9231 */ /* 0x000fe2000034098f */
[----:B------:R-:W-:Y:S02]  /*a2b0*/  F2FP.BF16.F32.PACK_AB R26, R14, R15 ;  /* 0x0000000f0e1a723e */ /* 0x000fe400000010ff */
[----:B------:R-:W-:Y:S02]  /*a2c0*/  LOP3.LUT R14, R4, 0xffff, RZ, 0xc0, !PT ;  /* 0x0000ffff040e7812 */ /* 0x000fe400078ec0ff */
[----:B------:R-:W-:Y:S02]  /*a2d0*/  SHF.R.U32.HI R4, RZ, 0x18, R4 ;  /* 0x00000018ff047819 */ /* 0x000fe40000011604 */
[----:B------:R-:W-:-:S02]  /*a2e0*/  LOP3.LUT R5, R6, 0xff, RZ, 0xc0, !PT ;  /* 0x000000ff06057812 */ /* 0x000fc400078ec0ff */
[----:B------:R-:W-:Y:S02]  /*a2f0*/  @!P1 PRMT R143, R238, 0x5410, RZ ;  /* 0x00005410ee8f9816 */ /* 0x000fe400000000ff */
[----:B------:R-:W-:Y:S02]  /*a300*/  PRMT R141, R24, 0x7632, R141 ;  /* 0x00007632188d7816 */ /* 0x000fe4000000008d */
[C---:B------:R-:W-:Y:S02]  /*a310*/  ISETP.GE.U32.AND P1, PT, R199.reuse, R4, PT ;  /* 0x00000004c700720c */ /* 0x040fe40003f26070 */
[----:B------:R-:W-:Y:S01]  /*a320*/  ISETP.GE.U32.AND P6, PT, R199, R5, PT ;  /* 0x00000005c700720c */ /* 0x000fe20003fc6070 */
[----:B------:R-:W-:Y:S01]  /*a330*/  IMAD.WIDE.U32 R4, R12, -0x2daee0ad, RZ ;  /* 0xd2511f530c047825 */ /* 0x000fe200078e00ff */
[----:B------:R-:W-:-:S03]  /*a340*/  PRMT R138, R26, 0x7610, R138 ;  /* 0x000076101a8a7816 */ /* 0x000fc6000000008a */
[----:B------:R-:W-:Y:S01]  /*a350*/  @!P5 HFMA2.BF16_V2 R236, -RZ.H0_H0, RZ.H0_H0, -R89.H0_H0 ;  /* 0x200000ffffecd231 */ /* 0x000fe20000340959 */
[----:B------:R-:W-:Y:S01]  /*a360*/  PRMT R142, R24, 0x7610, R142 ;  /* 0x00007610188e7816 */ /* 0x000fe2000000008e */
[----:B------:R-:W-:Y:S01]  /*a370*/  @!P3 HFMA2.BF16_V2 R250, -RZ.H0_H0, RZ.H0_H0, -R141.H0_H0 ;  /* 0x200000fffffab231 */ /* 0x000fe2000034098d */
[----:B------:R-:W-:Y:S02]  /*a380*/  LOP3.LUT R12, R4, 0xff, RZ, 0xc0, !PT ;  /* 0x000000ff040c7812 */ /* 0x000fe400078ec0ff */
[----:B------:R-:W-:Y:S01]  /*a390*/  @!P5 PRMT R89, R236, 0x5410, RZ ;  /* 0x00005410ec59d816 */ /* 0x000fe200000000ff */
[----:B------:R-:W-:Y:S01]  /*a3a0*/  @!P4 HFMA2.BF16_V2 R249, -RZ.H0_H0, RZ.H0_H0, -R142.H0_H0 ;  /* 0x200000fffff9c231 */ /* 0x000fe2000034098e */
[----:B------:R-:W-:Y:S02]  /*a3b0*/  PRMT R236, R142, 0x5410, R141 ;  /* 0x000054108eec7816 */ /* 0x000fe4000000008d */
[----:B------:R-:W-:Y:S02]  /*a3c0*/  @!P3 PRMT R141, R250, 0x5410, RZ ;  /* 0x00005410fa8db816 */ /* 0x000fe400000000ff */
[----:B------:R-:W-:-:S02]  /*a3d0*/  ISETP.GE.U32.AND P3, PT, R199, R12, PT ;  /* 0x0000000cc700720c */ /* 0x000fc40003f66070 */
[----:B------:R-:W-:Y:S02]  /*a3e0*/  PRMT R137, R26, 0x7632, R137 ;  /* 0x000076321a897816 */ /* 0x000fe40000000089 */
[----:B------:R-:W-:Y:S02]  /*a3f0*/  @!P4 PRMT R142, R249, 0x5410, RZ ;  /* 0x00005410f98ec816 */ /* 0x000fe400000000ff */
[----:B------:R-:W-:Y:S01]  /*a400*/  PRMT R249, R138, 0x5410, R137 ;  /* 0x000054108af97816 */ /* 0x000fe20000000089 */
[----:B---3--:R-:W-:-:S05]  /*a410*/  @!P2 HFMA2.BF16_V2 R235, -RZ.H0_H0, RZ.H0_H0, -R138.H0_H0 ;  /* 0x200000ffffeba231 */ /* 0x008fca000034098a */
[----:B------:R-:W-:-:S04]  /*a420*/  PRMT R12, R235, 0x7610, R12 ;  /* 0x00007610eb0c7816 */ /* 0x000fc8000000000c */
[----:B------:R-:W-:Y:S02]  /*a430*/  @!P2 PRMT R138, R12, 0x5410, RZ ;  /* 0x000054100c8aa816 */ /* 0x000fe400000000ff */
[----:B------:R1:W3:Y:S04]  /*a440*/  LDL.LU.S16 R12, [R1+0xc] ;  /* 0x00000c00010c7983 */ /* 0x0002e80000300600 */
[----:B------:R1:W4:Y:S01]  /*a450*/  LDL.LU.S16 R26, [R1+0x10] ;  /* 0x00001000011a7983 */ /* 0x0003220000300600 */
[----:B------:R-:W-:Y:S01]  /*a460*/  LOP3.LUT R7, R7, 0xff, RZ, 0xc0, !PT ;  /* 0x000000ff07077812 */ /* 0x000fe200078ec0ff */
[----:B------:R-:W2:Y:S03]  /*a470*/  MUFU.EX2 R8, R68 ;  /* 0x0000004400087308 */ /* 0x000ea60000000800 */
[----:B------:R-:W-:-:S05]  /*a480*/  ISETP.GE.U32.AND P5, PT, R199, R7, PT ;  /* 0x00000007c700720c */ /* 0x000fca0003fa6070 */
[----:B------:R-:W-:Y:S08]  /*a490*/  MUFU.EX2 R7, R69 ;  /* 0x0000004500077308 */ /* 0x000ff00000000800 */
[----:B------:R-:W1:Y:S01]  /*a4a0*/  MUFU.EX2 R11, R71 ;  /* 0x00000047000b7308 */ /* 0x000e620000000800 */
[----:B------:R-:W-:-:S07]  /*a4b0*/  LOP3.LUT R6, R5, R231, R10, 0x96, !PT ;  /* 0x000000e705067212 */ /* 0x000fce00078e960a */
[----:B------:R-:W1:Y:S01]  /*a4c0*/  MUFU.EX2 R9, R73 ;  /* 0x0000004900097308 */ /* 0x000e620000000800 */
[----:B------:R-:W-:Y:S02]  /*a4d0*/  LOP3.LUT R22, R4, 0xffff, RZ, 0xc0, !PT ;  /* 0x0000ffff04167812 */ /* 0x000fe400078ec0ff */
[--C-:B------:R-:W-:Y:S02]  /*a4e0*/  SHF.R.U32.HI R17, RZ, 0x10, R4.reuse ;  /* 0x00000010ff117819 */ /* 0x100fe40000011604 */
[----:B------:R-:W-:Y:S01]  /*a4f0*/  SHF.R.U32.HI R10, RZ, 0x18, R4 ;  /* 0x00000018ff0a7819 */ /* 0x000fe20000011604 */
[----:B--2---:R-:W-:Y:S01]  /*a500*/  FADD.FTZ R4, R8, R13 ;  /* 0x0000000d08047221 */ /* 0x004fe20000010000 */
[----:B-1----:R-:W-:-:S03]  /*a510*/  FADD.FTZ R5, R11, R16 ;  /* 0x000000100b057221 */ /* 0x002fc60000010000 */
[----:B------:R-:W-:Y:S01]  /*a520*/  FADD.FTZ R19, R7, R4 ;  /* 0x0000000407137221 */ /* 0x000fe20000010000 */
[----:B------:R-:W-:-:S04]  /*a530*/  SHF.R.U32.HI R4, RZ, 0x8, R14 ;  /* 0x00000008ff047819 */ /* 0x000fc8000001160e */
[----:B------:R-:W-:Y:S01]  /*a540*/  LOP3.LUT R4, R4, 0xffff, RZ, 0xc0, !PT ;  /* 0x0000ffff04047812 */ /* 0x000fe200078ec0ff */
[----:B------:R-:W-:Y:S02]  /*a550*/  FADD.FTZ R13, R9, R5 ;  /* 0x00000005090d7221 */ /* 0x000fe40000010000 */
[----:B------:R-:W1:Y:S01]  /*a560*/  MUFU.EX2 R5, R83 ;  /* 0x0000005300057308 */ /* 0x000e620000000800 */
[----:B------:R-:W-:-:S07]  /*a570*/  ISETP.GE.U32.AND P4, PT, R199, R4, PT ;  /* 0x00000004c700720c */ /* 0x000fce0003f86070 */
[----:B------:R-:W2:Y:S01]  /*a580*/  MUFU.EX2 R4, R84 ;  /* 0x0000005400047308 */ /* 0x000ea20000000800 */
[----:B------:R-:W-:Y:S02]  /*a590*/  F2FP.BF16.F32.PACK_AB R18, R7, R8 ;  /* 0x000000080712723e */ /* 0x000fe400000010ff */
[C---:B------:R-:W-:Y:S02]  /*a5a0*/  PRMT R140, R23.reuse, 0x7632, R140 ;  /* 0x00007632178c7816 */ /* 0x040fe4000000008c */
[----:B------:R-:W-:Y:S01]  /*a5b0*/  PRMT R139, R23, 0x7610, R139 ;  /* 0x00007610178b7816 */ /* 0x000fe2000000008b */
[----:B-1----:R-:W-:-:S04]  /*a5c0*/  FADD.FTZ R8, R5, R13 ;  /* 0x0000000d05087221 */ /* 0x002fc80000010000 */
[C---:B--2---:R-:W-:Y:S01]  /*a5d0*/  FADD.FTZ R23, R4.reuse, R8 ;  /* 0x0000000804177221 */ /* 0x044fe20000010000 */
[----:B------:R-:W-:Y:S02]  /*a5e0*/  F2FP.BF16.F32.PACK_AB R8, R4, R5 ;  /* 0x000000050408723e */ /* 0x000fe400000010ff */
[----:B------:R-:W-:-:S04]  /*a5f0*/  LOP3.LUT R4, R6, 0xff, RZ, 0xc0, !PT ;  /* 0x000000ff06047812 */ /* 0x000fc800078ec0ff */
[----:B------:R-:W-:Y:S02]  /*a600*/  ISETP.GE.U32.AND P2, PT, R199, R4, PT ;  /* 0x00000004c700720c */ /* 0x000fe40003f46070 */
[----:B------:R-:W-:Y:S02]  /*a610*/  F2FP.BF16.F32.PACK_AB R11, R9, R11 ;  /* 0x0000000b090b723e */ /* 0x000fe400000010ff */
[----:B------:R-:W-:Y:S02]  /*a620*/  SHF.R.U32.HI R7, RZ, 0x10, R6 ;  /* 0x00000010ff077819 */ /* 0x000fe40000011606 */
[----:B------:R-:W-:Y:S01]  /*a630*/  PRMT R134, R11, 0x7610, R134 ;  /* 0x000076100b867816 */ /* 0x000fe20000000086 */
[----:B------:R-:W-:Y:S01]  /*a640*/  @!P5 HFMA2.BF16_V2 R251, -RZ.H0_H0, RZ.H0_H0, -R139.H0_H0 ;  /* 0x200000fffffbd231 */ /* 0x000fe2000034098b */
[----:B------:R-:W-:Y:S01]  /*a650*/  PRMT R136, R25, 0x7632, R136 ;  /* 0x0000763219887816 */ /* 0x000fe20000000088 */
[----:B------:R-:W-:Y:S01]  /*a660*/  @!P4 HFMA2.BF16_V2 R234, -RZ.H0_H0, RZ.H0_H0, -R137.H0_H0 ;  /* 0x200000ffffeac231 */ /* 0x000fe20000340989 */
[----:B------:R-:W-:Y:S01]  /*a670*/  LOP3.LUT R7, R7, 0xff, RZ, 0xc0, !PT ;  /* 0x000000ff07077812 */ /* 0x000fe200078ec0ff */
[----:B------:R-:W-:Y:S01]  /*a680*/  @!P0 HFMA2.BF16_V2 R252, -RZ.H0_H0, RZ.H0_H0, -R140.H0_H0 ;  /* 0x200000fffffc8231 */ /* 0x000fe2000034098c */
[----:B------:R-:W-:Y:S01]  /*a690*/  PRMT R250, R139, 0x5410, R140 ;  /* 0x000054108bfa7816 */ /* 0x000fe2000000008c */
[----:B------:R-:W-:Y:S01]  /*a6a0*/  @!P1 HFMA2.BF16_V2 R203, -RZ.H0_H0, RZ.H0_H0, -R136.H0_H0 ;  /* 0x200000ffffcb9231 */ /* 0x000fe20000340988 */
[----:B------:R-:W-:-:S02]  /*a6b0*/  @!P5 PRMT R139, R251, 0x5410, RZ ;  /* 0x00005410fb8bd816 */ /* 0x000fc400000000ff */
[----:B------:R-:W-:Y:S02]  /*a6c0*/  ISETP.GE.U32.AND P5, PT, R199, R7, PT ;  /* 0x00000007c700720c */ /* 0x000fe40003fa6070 */
[----:B------:R-:W-:Y:S02]  /*a6d0*/  PRMT R133, R11, 0x7632, R133 ;  /* 0x000076320b857816 */ /* 0x000fe40000000085 */
[----:B------:R-:W-:Y:S01]  /*a6e0*/  PRMT R13, R234, 0x7610, R13 ;  /* 0x00007610ea0d7816 */ /* 0x000fe2000000000d */
[----:B------:R-:W-:Y:S01]  /*a6f0*/  IMAD.MOV.U32 R234, RZ, RZ, R32 ;  /* 0x000000ffffea7224 */ /* 0x000fe200078e0020 */
[----:B------:R-:W-:Y:S01]  /*a700*/  @!P0 PRMT R140, R252, 0x5410, RZ ;  /* 0x00005410fc8c8816 */ /* 0x000fe200000000ff */
[----:B------:R-:W-:Y:S01]  /*a710*/  IMAD.MOV.U32 R32, RZ, RZ, R209 ;  /* 0x000000ffff207224 */ /* 0x000fe200078e00d1 */
[----:B------:R-:W-:Y:S01]  /*a720*/  PRMT R33, R203, 0x7610, R33 ;  /* 0x00007610cb217816 */ /* 0x000fe20000000021 */
[----:B------:R1:W2:Y:S01]  /*a730*/  LDL.LU.S16 R252, [R1+0x14] ;  /* 0x0000140001fc7983 */ /* 0x0002a20000300600 */
[----:B------:R-:W-:Y:S01]  /*a740*/  PRMT R203, R134, 0x5410, R133 ;  /* 0x0000541086cb7816 */ /* 0x000fe20000000085 */
[----:B------:R-:W-:-:S02]  /*a750*/  IMAD.MOV.U32 R209, RZ, RZ, R193 ;  /* 0x000000ffffd17224 */ /* 0x000fc400078e00c1 */
[----:B------:R1:W2:Y:S01]  /*a760*/  LDL.LU.S16 R193, [R1+0x1c] ;  /* 0x00001c0001c17983 */ /* 0x0002a20000300600 */
[----:B------:R-:W-:-:S04]  /*a770*/  PRMT R135, R25, 0x7610, R135 ;  /* 0x0000761019877816 */ /* 0x000fc80000000087 */
[----:B------:R-:W-:Y:S02]  /*a780*/  PRMT R240, R135, 0x5410, R136 ;  /* 0x0000541087f07816 */ /* 0x000fe40000000088 */
[----:B------:R-:W-:Y:S01]  /*a790*/  @!P1 PRMT R136, R33, 0x5410, RZ ;  /* 0x0000541021889816 */ /* 0x000fe200000000ff */
[----:B----4-:R-:W-:-:S05]  /*a7a0*/  @!P2 HFMA2.BF16_V2 R26, -RZ.H0_H0, RZ.H0_H0, -R134.H0_H0 ;  /* 0x200000ffff1aa231 */ /* 0x010fca0000340986 */
[----:B------:R-:W-:-:S04]  /*a7b0*/  PRMT R7, R26, 0x7610, R7 ;  /* 0x000076101a077816 */ /* 0x000fc80000000007 */
[----:B------:R-:W-:Y:S02]  /*a7c0*/  @!P2 PRMT R134, R7, 0x5410, RZ ;  /* 0x000054100786a816 */ /* 0x000fe400000000ff */
[----:B------:R1:W4:Y:S04]  /*a7d0*/  LDL.LU.S16 R7, [R1+0x18] ;  /* 0x0000180001077983 */ /* 0x0003280000300600 */
[----:B------:R1:W4:Y:S04]  /*a7e0*/  LDL.LU.S16 R238, [R1+0x34] ;  /* 0x0000340001ee7983 */ /* 0x0003280000300600 */
[----:B------:R1:W4:Y:S04]  /*a7f0*/  LDL.LU.S16 R235, [R1+0x30] ;  /* 0x0000300001eb7983 */ /* 0x0003280000300600 */
[----:B------:R1:W4:Y:S04]  /*a800*/  LDL.LU.S16 R33, [R1+0x2c] ;  /* 0x00002c0001217983 */ /* 0x0003280000300600 */
[----:B------:R1:W4:Y:S01]  /*a810*/  LDL.LU.S16 R26, [R1+0x28] ;  /* 0x00002800011a7983 */ /* 0x0003220000300600 */
[----:B------:R-:W-:-:S02]  /*a820*/  SHF.R.U32.HI R4, RZ, 0x18, R6 ;  /* 0x00000018ff047819 */ /* 0x000fc40000011606 */
[----:B------:R-:W-:Y:S02]  /*a830*/  @!P4 PRMT R137, R13, 0x5410, RZ ;  /* 0x000054100d89c816 */ /* 0x000fe400000000ff */
[----:B------:R-:W-:Y:S02]  /*a840*/  ISETP.GE.U32.AND P4, PT, R199, R4, PT ;  /* 0x00000004c700720c */ /* 0x000fe40003f86070 */
[----:B------:R-:W-:Y:S02]  /*a850*/  LOP3.LUT R4, R17, 0xff, RZ, 0xc0, !PT ;  /* 0x000000ff11047812 */ /* 0x000fe400078ec0ff */
[----:B------:R-:W-:Y:S01]  /*a860*/  LOP3.LUT R6, R6, 0xffff, RZ, 0xc0, !PT ;  /* 0x0000ffff06067812 */ /* 0x000fe200078ec0ff */
[----:B---3--:R-:W-:Y:S01]  /*a870*/  @!P6 HFMA2.BF16_V2 R12, -RZ.H0_H0, RZ.H0_H0, -R135.H0_H0 ;  /* 0x200000ffff0ce231 */ /* 0x008fe20000340987 */
[----:B------:R-:W-:Y:S02]  /*a880*/  ISETP.GE.U32.AND P1, PT, R199, R4, PT ;  /* 0x00000004c700720c */ /* 0x000fe40003f26070 */
[----:B------:R-:W-:-:S02]  /*a890*/  SHF.R.U32.HI R4, RZ, 0x8, R6 ;  /* 0x00000008ff047819 */ /* 0x000fc40000011606 */
[----:B------:R-:W-:Y:S02]  /*a8a0*/  PRMT R5, R12, 0x7610, R5 ;  /* 0x000076100c057816 */ /* 0x000fe40000000005 */
[----:B------:R-:W-:Y:S02]  /*a8b0*/  LOP3.LUT R4, R4, 0xffff, RZ, 0xc0, !PT ;  /* 0x0000ffff04047812 */ /* 0x000fe400078ec0ff */
[----:B------:R-:W-:Y:S02]  /*a8c0*/  @!P6 PRMT R135, R5, 0x5410, RZ ;  /* 0x000054100587e816 */ /* 0x000fe400000000ff */
[----:B------:R-:W-:Y:S01]  /*a8d0*/  ISETP.GE.U32.AND P6, PT, R199, R4, PT ;  /* 0x00000004c700720c */ /* 0x000fe20003fc6070 */
[----:B------:R-:W-:Y:S01]  /*a8e0*/  MUFU.EX2 R5, R77 ;  /* 0x0000004d00057308 */ /* 0x000fe20000000800 */
[----:B------:R-:W-:-:S07]  /*a8f0*/  PRMT R128, R18, 0x7632, R128 ;  /* 0x0000763212807816 */ /* 0x000fce0000000080 */
[----:B------:R-:W-:Y:S01]  /*a900*/  MUFU.EX2 R4, R85 ;  /* 0x0000005500047308 */ /* 0x000fe20000000800 */
[----:B------:R-:W-:Y:S02]  /*a910*/  SHF.R.U32.HI R6, RZ, 0x8, R22 ;  /* 0x00000008ff067819 */ /* 0x000fe40000011616 */
[----:B------:R-:W-:Y:S02]  /*a920*/  ISETP.GE.U32.AND P0, PT, R199, R10, PT ;  /* 0x0000000ac700720c */ /* 0x000fe40003f06070 */
[----:B------:R-:W-:-:S04]  /*a930*/  LOP3.LUT R6, R6, 0xffff, RZ, 0xc0, !PT ;  /* 0x0000ffff06067812 */ /* 0x000fc800078ec0ff */
[----:B------:R-:W-:Y:S01]  /*a940*/  ISETP.GE.U32.AND P2, PT, R199, R6, PT ;  /* 0x00000006c700720c */ /* 0x000fe20003f46070 */
[----:B------:R-:W-:Y:S01]  /*a950*/  MUFU.EX2 R16, R94 ;  /* 0x0000005e00107308 */ /* 0x000fe20000000800 */
[----:B------:R-:W-:Y:S02]  /*a960*/  PRMT R129, R18, 0x7610, R129 ;  /* 0x0000761012817816 */ /* 0x000fe40000000081 */
[C---:B------:R-:W-:Y:S02]  /*a970*/  PRMT R127, R8.reuse, 0x7610, R127 ;  /* 0x00007610087f7816 */ /* 0x040fe4000000007f */
[----:B------:R-:W-:-:S03]  /*a980*/  PRMT R132, R8, 0x7632, R132 ;  /* 0x0000763208847816 */ /* 0x000fc60000000084 */
[----:B------:R-:W-:Y:S08]  /*a990*/  MUFU.EX2 R15, R96 ;  /* 0x00000060000f7308 */ /* 0x000ff00000000800 */
[----:B------:R-:W-:Y:S01]  /*a9a0*/  MUFU.EX2 R10, R100 ;  /* 0x00000064000a7308 */ /* 0x000fe20000000800 */
[----:B--2---:R-:W-:-:S05]  /*a9b0*/  @!P6 HFMA2.BF16_V2 R252, -RZ.H0_H0, RZ.H0_H0, -R133.H0_H0 ;  /* 0x200000fffffce231 */ /* 0x004fca0000340985 */
[----:B------:R-:W-:-:S04]  /*a9c0*/  PRMT R6, R252, 0x7610, R6 ;  /* 0x00007610fc067816 */ /* 0x000fc80000000006 */
[----:B------:R-:W-:Y:S02]  /*a9d0*/  @!P6 PRMT R133, R6, 0x5410, RZ ;  /* 0x000054100685e816 */ /* 0x000fe400000000ff */
[----:B------:R-:W-:Y:S01]  /*a9e0*/  MUFU.EX2 R6, R61 ;  /* 0x0000003d00067308 */ /* 0x000fe20000000800 */
[----:B------:R-:W-:-:S05]  /*a9f0*/  @!P5 HFMA2.BF16_V2 R193, -RZ.H0_H0, RZ.H0_H0, -R129.H0_H0 ;  /* 0x200000ffffc1d231 */ /* 0x000fca0000340981 */
[----:B------:R-:W-:Y:S02]  /*aa00*/  PRMT R251, R193, 0x7610, R251 ;  /* 0x00007610c1fb7816 */ /* 0x000fe400000000fb */
[----:B------:R-:W2:Y:S01]  /*aa10*/  MUFU.EX2 R9, R101 ;  /* 0x0000006500097308 */ /* 0x000ea20000000800 */
[----:B------:R-:W-:-:S07]  /*aa20*/  PRMT R193, R129, 0x5410, R128 ;  /* 0x0000541081c17816 */ /* 0x000fce0000000080 */
[----:B------:R-:W-:Y:S08]  /*aa30*/  MUFU.EX2 R14, R80 ;  /* 0x00000050000e7308 */ /* 0x000ff00000000800 */
[----:B------:R-:W-:Y:S08]  /*aa40*/  MUFU.EX2 R13, R87 ;  /* 0x00000057000d7308 */ /* 0x000ff00000000800 */
[----:B------:R-:W-:Y:S01]  /*aa50*/  MUFU.EX2 R8, R81 ;  /* 0x0000005100087308 */ /* 0x000fe20000000800 */
[----:B--2---:R-:W-:-:S02]  /*aa60*/  F2FP.BF16.F32.PACK_AB R69, R9, R10 ;  /* 0x0000000a0945723e */ /* 0x004fc400000010ff */
[----:B------:R-:W-:-:S05]  /*aa70*/  F2FP.BF16.F32.PACK_AB R86, R15, R16 ;  /* 0x000000100f56723e */ /* 0x000fca00000010ff */
[----:B------:R-:W-:Y:S08]  /*aa80*/  MUFU.EX2 R12, R88 ;  /* 0x00000058000c7308 */ /* 0x000ff00000000800 */
[----:B------:R-:W2:Y:S02]  /*aa90*/  MUFU.EX2 R11, R95 ;  /* 0x0000005f000b7308 */ /* 0x000ea40000000800 */
[----:B--2---:R-:W-:Y:S01]  /*aaa0*/  F2FP.BF16.F32.PACK_AB R24, R11, R12 ;  /* 0x0000000c0b18723e */ /* 0x004fe200000010ff */
[----:B----4-:R-:W-:-:S05]  /*aab0*/  @!P4 HFMA2.BF16_V2 R7, -RZ.H0_H0, RZ.H0_H0, -R128.H0_H0 ;  /* 0x200000ffff07c231 */ /* 0x010fca0000340980 */
[----:B------:R-:W-:Y:S01]  /*aac0*/  PRMT R239, R7, 0x7610, R239 ;  /* 0x0000761007ef7816 */ /* 0x000fe200000000ef */
[----:B------:R-:W-:Y:S01]  /*aad0*/  FADD.FTZ R7, R5, R19 ;  /* 0x0000001305077221 */ /* 0x000fe20000010000 */
[----:B------:R-:W-:-:S04]  /*aae0*/  F2FP.BF16.F32.PACK_AB R5, R4, R5 ;  /* 0x000000050405723e */ /* 0x000fc800000010ff */
[C---:B------:R-:W-:Y:S01]  /*aaf0*/  PRMT R130, R5.reuse, 0x7632, R130 ;  /* 0x0000763205827816 */ /* 0x040fe20000000082 */
[----:B------:R-:W-:Y:S01]  /*ab00*/  FADD.FTZ R19, R4, R7 ;  /* 0x0000000704137221 */ /* 0x000fe20000010000 */
[----:B------:R-:W-:Y:S01]  /*ab10*/  PRMT R131, R5, 0x7610, R131 ;  /* 0x0000761005837816 */ /* 0x000fe20000000083 */
[----:B------:R-:W2:Y:S02]  /*ab20*/  MUFU.EX2 R4, R63 ;  /* 0x0000003f00047308 */ /* 0x000ea40000000800 */
[----:B------:R-:W-:Y:S02]  /*ab30*/  @!P0 HFMA2.BF16_V2 R26, -RZ.H0_H0, RZ.H0_H0, -R130.H0_H0 ;  /* 0x200000ffff1a8231 */ /* 0x000fe40000340982 */
[----:B------:R-:W-:Y:S02]  /*ab40*/  @!P3 HFMA2.BF16_V2 R238, -RZ.H0_H0, RZ.H0_H0, -R127.H0_H0 ;  /* 0x200000ffffeeb231 */ /* 0x000fe4000034097f */
[----:B------:R-:W-:Y:S01]  /*ab50*/  @!P2 HFMA2.BF16_V2 R235, -RZ.H0_H0, RZ.H0_H0, -R132.H0_H0 ;  /* 0x200000ffffeba231 */ /* 0x000fe20000340984 */
[----:B------:R-:W-:Y:S01]  /*ab60*/  PRMT R5, R26, 0x7610, R5 ;  /* 0x000076101a057816 */ /* 0x000fe20000000005 */
[----:B------:R-:W-:Y:S01]  /*ab70*/  @!P1 HFMA2.BF16_V2 R33, -RZ.H0_H0, RZ.H0_H0, -R131.H0_H0 ;  /* 0x200000ffff219231 */ /* 0x000fe20000340983 */
[----:B------:R-:W-:-:S02]  /*ab80*/  PRMT R18, R238, 0x7610, R18 ;  /* 0x00007610ee127816 */ /* 0x000fc40000000012 */
[----:B------:R-:W-:Y:S02]  /*ab90*/  PRMT R252, R131, 0x5410, R130 ;  /* 0x0000541083fc7816 */ /* 0x000fe40000000082 */
[----:B------:R-:W-:Y:S02]  /*aba0*/  PRMT R17, R235, 0x7610, R17 ;  /* 0x00007610eb117816 */ /* 0x000fe40000000011 */
[----:B------:R-:W-:Y:S02]  /*abb0*/  PRMT R7, R33, 0x7610, R7 ;  /* 0x0000761021077816 */ /* 0x000fe40000000007 */
[----:B------:R-:W-:Y:S01]  /*abc0*/  @!P0 PRMT R130, R5, 0x5410, RZ ;  /* 0x0000541005828816 */ /* 0x000fe200000000ff */
[----:B------:R-:W-:Y:S01]  /*abd0*/  FADD.FTZ R5, R16, R28 ;  /* 0x0000001c10057221 */ /* 0x000fe20000010000 */
[----:B------:R-:W-:Y:S02]  /*abe0*/  @!P4 PRMT R128, R239, 0x5410, RZ ;  /* 0x00005410ef80c816 */ /* 0x000fe400000000ff */
[----:B------:R-:W-:-:S02]  /*abf0*/  PRMT R239, R127, 0x5410, R132 ;  /* 0x000054107fef7816 */ /* 0x000fc40000000084 */
[----:B------:R-:W-:Y:S01]  /*ac00*/  @!P3 PRMT R127, R18, 0x5410, RZ ;  /* 0x00005410127fb816 */ /* 0x000fe200000000ff */
[----:B------:R-:W-:Y:S01]  /*ac10*/  FADD.FTZ R18, R6, R27 ;  /* 0x0000001b06127221 */ /* 0x000fe20000010000 */
[----:B------:R-:W-:Y:S01]  /*ac20*/  @!P2 PRMT R132, R17, 0x5410, RZ ;  /* 0x000054101184a816 */ /* 0x000fe200000000ff */
[----:B------:R-:W-:Y:S01]  /*ac30*/  FADD.FTZ R17, R15, R5 ;  /* 0x000000050f117221 */ /* 0x000fe20000010000 */
[----:B------:R-:W-:Y:S02]  /*ac40*/  @!P1 PRMT R131, R7, 0x5410, RZ ;  /* 0x0000541007839816 */ /* 0x000fe400000000ff */
[----:B------:R-:W3:Y:S01]  /*ac50*/  MUFU.EX2 R7, R78 ;  /* 0x0000004e00077308 */ /* 0x000ee20000000800 */
[C---:B--2---:R-:W-:Y:S01]  /*ac60*/  FADD.FTZ R33, R4.reuse, R18 ;  /* 0x0000001204217221 */ /* 0x044fe20000010000 */
[----:B------:R-:W-:Y:S01]  /*ac70*/  F2FP.BF16.F32.PACK_AB R34, R4, R6 ;  /* 0x000000060422723e */ /* 0x000fe200000010ff */
[----:B------:R-:W-:Y:S01]  /*ac80*/  FADD.FTZ R4, R10, R17 ;  /* 0x000000110a047221 */ /* 0x000fe20000010000 */
[----:B------:R-:W-:-:S02]  /*ac90*/  IMAD.MOV.U32 R235, RZ, RZ, R234 ;  /* 0x000000ffffeb7224 */ /* 0x000fc400078e00ea */
[----:B------:R-:W-:Y:S01]  /*aca0*/  FADD.FTZ R6, R14, R23 ;  /* 0x000000170e067221 */ /* 0x000fe20000010000 */
[----:B------:R-:W-:Y:S01]  /*acb0*/  IMAD.MOV.U32 R234, RZ, RZ, R32 ;  /* 0x000000ffffea7224 */ /* 0x000fe200078e0020 */
[----:B------:R-:W2:Y:S01]  /*acc0*/  MUFU.EX2 R5, R75 ;  /* 0x0000004b00057308 */ /* 0x000ea20000000800 */
[----:B------:R-:W-:Y:S01]  /*acd0*/  FADD.FTZ R32, R9, R4 ;  /* 0x0000000409207221 */ /* 0x000fe20000010000 */
[----:B------:R-:W-:Y:S01]  /*ace0*/  FADD.FTZ R9, R13, R6 ;  /* 0x000000060d097221 */ /* 0x000fe20000010000 */
[----:B------:R-:W-:-:S05]  /*acf0*/  FADD.FTZ R6, R8, R19 ;  /* 0x0000001308067221 */ /* 0x000fca0000010000 */
[----:B------:R-:W4:Y:S01]  /*ad00*/  MUFU.EX2 R4, R72 ;  /* 0x0000004800047308 */ /* 0x000f220000000800 */
[C---:B---3--:R-:W-:Y:S01]  /*ad10*/  FADD.FTZ R6, R7.reuse, R6 ;  /* 0x0000000607067221 */ /* 0x048fe20000010000 */
[----:B------:R-:W-:Y:S01]  /*ad20*/  F2FP.BF16.F32.PACK_AB R19, R7, R8 ;  /* 0x000000080713723e */ /* 0x000fe200000010ff */
[----:B------:R-:W-:Y:S02]  /*ad30*/  VIADD R7, R52, 0x2 ;  /* 0x0000000234077836 */ /* 0x000fe40000000000 */
[----:B------:R-:W-:-:S03]  /*ad40*/  IMAD.MOV.U32 R238, RZ, RZ, R154 ;  /* 0x000000ffffee7224 */ /* 0x000fc600078e009a */
[----:B------:R-:W-:Y:S01]  /*ad50*/  LOP3.LUT R154, R195, R7, RZ, 0x3c, !PT ;  /* 0x00000007c39a7212 */ /* 0x000fe200078e3cff */
[----:B--2---:R-:W-:-:S04]  /*ad60*/  FADD.FTZ R6, R5, R6 ;  /* 0x0000000605067221 */ /* 0x004fc80000010000 */
[C---:B----4-:R-:W-:Y:S01]  /*ad70*/  FADD.FTZ R16, R4.reuse, R6 ;  /* 0x0000000604107221 */ /* 0x050fe20000010000 */
[----:B------:R-:W-:Y:S02]  /*ad80*/  F2FP.BF16.F32.PACK_AB R22, R4, R5 ;  /* 0x000000050416723e */ /* 0x000fe400000010ff */
[----:B------:R-:W-:-:S05]  /*ad90*/  LOP3.LUT R4, R154, R177, RZ, 0x3c, !PT ;  /* 0x000000b19a047212 */ /* 0x000fca00078e3cff */
[----:B------:R-:W-:-:S05]  /*ada0*/  IMAD.WIDE.U32 R26, R4, -0x326172a9, RZ ;  /* 0xcd9e8d57041a7825 */ /* 0x000fca00078e00ff */
[----:B------:R-:W-:Y:S02]  /*adb0*/  LOP3.LUT R4, R27, R224, R196, 0x96, !PT ;  /* 0x000000e01b047212 */ /* 0x000fe400078e96c4 */
[----:B------:R-:W-:-:S03]  /*adc0*/  LOP3.LUT R6, R21, R221, R26, 0x96, !PT ;  /* 0x000000dd15067212 */ /* 0x000fc600078e961a */
[----:B------:R-:W-:-:S04]  /*add0*/  IMAD.WIDE.U32 R4, R4, -0x2daee0ad, RZ ;  /* 0xd2511f5304047825 */ /* 0x000fc800078e00ff */
[----:B------:R-:W-:-:S04]  /*ade0*/  IMAD.WIDE.U32 R6, R6, -0x2daee0ad, RZ ;  /* 0xd2511f5306067825 */ /* 0x000fc800078e00ff */
[----:B------:R-:W-:Y:S01]  /*adf0*/  FADD.FTZ R9, R12, R9 ;  /* 0x000000090c097221 */ /* 0x000fe20000010000 */
[----:B------:R-:W-:Y:S02]  /*ae00*/  LOP3.LUT R10, R5, R225, R178, 0x96, !PT ;  /* 0x000000e1050a7212 */ /* 0x000fe400078e96b2 */
[----:B------:R-:W-:Y:S01]  /*ae10*/  LOP3.LUT R8, R7, R226, R4, 0x96, !PT ;  /* 0x000000e207087212 */ /* 0x000fe200078e9604 */
[----:B------:R-:W-:Y:S02]  /*ae20*/  FADD.FTZ R18, R11, R9 ;  /* 0x000000090b127221 */ /* 0x000fe40000010000 */
        /* <DEDUP_REMOVED lines=21> */
[----:B------:R-:W-:Y:S01]  /*af80*/  LOP3.LUT R6, R4, 0xff, RZ, 0xc0, !PT ;  /* 0x000000ff04067812 */ /* 0x000fe200078ec0ff */
[----:B------:R-:W2:Y:S01]  /*af90*/  MUFU.EX2 R11, R97 ;  /* 0x00000061000b7308 */ /* 0x000ea20000000800 */
[----:B------:R-:W-:Y:S02]  /*afa0*/  LOP3.LUT R7, R7, 0xff, RZ, 0xc0, !PT ;  /* 0x000000ff07077812 */ /* 0x000fe400078ec0ff */
[----:B------:R-:W-:Y:S02]  /*afb0*/  ISETP.GE.U32.AND P2, PT, R199, R6, PT ;  /* 0x00000006c700720c */ /* 0x000fe40003f46070 */
[----:B------:R-:W-:-:S03]  /*afc0*/  SHF.R.U32.HI R6, RZ, 0x10, R4 ;  /* 0x00000010ff067819 */ /* 0x000fc60000011604 */
[----:B------:R-:W3:Y:S01]  /*afd0*/  MUFU.EX2 R8, R67 ;  /* 0x0000004300087308 */ /* 0x000ee20000000800 */
[----:B------:R-:W-:Y:S02]  /*afe0*/  @!P5 PRMT R129, R251, 0x5410, RZ ;  /* 0x00005410fb81d816 */ /* 0x000fe400000000ff */
[----:B------:R-:W-:Y:S01]  /*aff0*/  F2FP.BF16.F32.PACK_AB R23, R13, R14 ;  /* 0x0000000e0d17723e */ /* 0x000fe200000010ff */
[----:B------:R1:W4:Y:S01]  /*b000*/  LDL.LU.S16 R251, [R1+0x54] ;  /* 0x0000540001fb7983 */ /* 0x0003220000300600 */
[----:B------:R-:W-:Y:S02]  /*b010*/  ISETP.GE.U32.AND P5, PT, R199, R7, PT ;  /* 0x00000007c700720c */ /* 0x000fe40003fa6070 */
[----:B------:R-:W-:Y:S01]  /*b020*/  LOP3.LUT R14, R4, 0xffff, RZ, 0xc0, !PT ;  /* 0x0000ffff040e7812 */ /* 0x000fe200078ec0ff */
[----:B------:R-:W3:Y:S01]  /*b030*/  MUFU.EX2 R9, R102 ;  /* 0x0000006600097308 */ /* 0x000ee20000000800 */
[----:B------:R-:W-:Y:S01]  /*b040*/  SHF.R.U32.HI R4, RZ, 0x18, R4 ;  /* 0x00000018ff047819 */ /* 0x000fe20000011604 */
[----:B------:R1:W4:Y:S01]  /*b050*/  LDL.LU.S16 R28, [R1+0x50] ;  /* 0x00005000011c7983 */ /* 0x0003220000300600 */
[----:B------:R-:W-:-:S05]  /*b060*/  LOP3.LUT R5, R6, 0xff, RZ, 0xc0, !PT ;  /* 0x000000ff06057812 */ /* 0x000fca00078ec0ff */
[----:B------:R-:W1:Y:S01]  /*b070*/  MUFU.EX2 R7, R65 ;  /* 0x0000004100077308 */ /* 0x000e620000000800 */
[C---:B------:R-:W-:Y:S02]  /*b080*/  ISETP.GE.U32.AND P1, PT, R199.reuse, R4, PT ;  /* 0x00000004c700720c */ /* 0x040fe40003f26070 */
[----:B------:R-:W-:Y:S01]  /*b090*/  ISETP.GE.U32.AND P6, PT, R199, R5, PT ;  /* 0x00000005c700720c */ /* 0x000fe20003fc6070 */
[----:B------:R-:W-:-:S05]  /*b0a0*/  IMAD.WIDE.U32 R4, R12, -0x2daee0ad, RZ ;  /* 0xd2511f530c047825 */ /* 0x000fca00078e00ff */
[----:B------:R-:W-:Y:S02]  /*b0b0*/  LOP3.LUT R6, R5, R231, R10, 0x96, !PT ;  /* 0x000000e705067212 */ /* 0x000fe400078e960a */
[C---:B------:R-:W-:Y:S01]  /*b0c0*/  LOP3.LUT R17, R4.reuse, 0xffff, RZ, 0xc0, !PT ;  /* 0x0000ffff04117812 */ /* 0x040fe200078ec0ff */
[----:B--2---:R-:W-:Y:S01]  /*b0d0*/  FADD.FTZ R5, R11, R18 ;  /* 0x000000120b057221 */ /* 0x004fe20000010000 */
[----:B------:R-:W-:Y:S02]  /*b0e0*/  LOP3.LUT R13, R4, 0xff, RZ, 0xc0, !PT ;  /* 0x000000ff040d7812 */ /* 0x000fe400078ec0ff */
[--C-:B------:R-:W-:Y:S02]  /*b0f0*/  SHF.R.U32.HI R15, RZ, 0x10, R4.reuse ;  /* 0x00000010ff0f7819 */ /* 0x100fe40000011604 */
[----:B------:R-:W-:Y:S01]  /*b100*/  SHF.R.U32.HI R10, RZ, 0x18, R4 ;  /* 0x00000018ff0a7819 */ /* 0x000fe20000011604 */
[----:B---3--:R-:W-:Y:S01]  /*b110*/  FADD.FTZ R4, R8, R16 ;  /* 0x0000001008047221 */ /* 0x008fe20000010000 */
[----:B------:R-:W-:-:S02]  /*b120*/  FADD.FTZ R12, R9, R5 ;  /* 0x00000005090c7221 */ /* 0x000fc40000010000 */
[----:B------:R2:W3:Y:S01]  /*b130*/  LDL.LU.S16 R5, [R1+0x4c] ;  /* 0x00004c0001057983 */ /* 0x0004e20000300600 */
[----:B-1----:R-:W-:-:S03]  /*b140*/  FADD.FTZ R18, R7, R4 ;  /* 0x0000000407127221 */ /* 0x002fc60000010000 */
[----:B------:R2:W2:Y:S01]  /*b150*/  LDL.LU.S16 R4, [R1+0x48] ;  /* 0x0000480001047983 */ /* 0x0004a20000300600 */
[----:B------:R-:W-:Y:S02]  /*b160*/  PRMT R114, R23, 0x7610, R114 ;  /* 0x0000761017727816 */ /* 0x000fe40000000072 */
[----:B------:R-:W-:Y:S02]  /*b170*/  PRMT R110, R19, 0x7610, R110 ;  /* 0x00007610136e7816 */ /* 0x000fe4000000006e */
[----:B------:R-:W-:-:S03]  /*b180*/  F2FP.BF16.F32.PACK_AB R16, R7, R8 ;  /* 0x000000080710723e */ /* 0x000fc600000010ff */
[----:B----4-:R-:W-:-:S05]  /*b190*/  @!P5 HFMA2.BF16_V2 R251, -RZ.H0_H0, RZ.H0_H0, -R110.H0_H0 ;  /* 0x200000fffffbd231 */ /* 0x010fca000034096e */
[----:B------:R-:W-:Y:S01]  /*b1a0*/  PRMT R7, R251, 0x7610, R7 ;  /* 0x00007610fb077816 */ /* 0x000fe20000000007 */
[----:B--2---:R-:W-:-:S05]  /*b1b0*/  @!P4 HFMA2.BF16_V2 R4, -RZ.H0_H0, RZ.H0_H0, -R114.H0_H0 ;  /* 0x200000ffff04c231 */ /* 0x004fca0000340972 */
[----:B------:R-:W-:Y:S02]  /*b1c0*/  PRMT R207, R4, 0x7610, R207 ;  /* 0x0000761004cf7816 */ /* 0x000fe400000000cf */
[--C-:B------:R-:W-:Y:S02]  /*b1d0*/  SHF.R.U32.HI R4, RZ, 0x8, R14.reuse ;  /* 0x00000008ff047819 */ /* 0x100fe4000001160e */
[----:B------:R-:W-:Y:S02]  /*b1e0*/  PRMT R14, R207, 0x7610, R14 ;  /* 0x00007610cf0e7816 */ /* 0x000fe4000000000e */
[----:B------:R-:W2:Y:S04]  /*b1f0*/  LDL.LU R207, [R1+0x42c] ;  /* 0x00042c0001cf7983 */ /* 0x000ea80000300800 */
[----:B------:R1:W4:Y:S01]  /*b200*/  LDL.LU.S16 R251, [R1+0x58] ;  /* 0x0000580001fb7983 */ /* 0x0003220000300600 */
[----:B------:R-:W-:-:S02]  /*b210*/  PRMT R113, R23, 0x7632, R113 ;  /* 0x0000763217717816 */ /* 0x000fc40000000071 */
[----:B------:R-:W-:Y:S02]  /*b220*/  LOP3.LUT R4, R4, 0xffff, RZ, 0xc0, !PT ;  /* 0x0000ffff04047812 */ /* 0x000fe400078ec0ff */
[----:B------:R-:W-:Y:S01]  /*b230*/  PRMT R115, R19, 0x7632, R115 ;  /* 0x0000763213737816 */ /* 0x000fe20000000073 */
[----:B---3--:R-:W-:Y:S01]  /*b240*/  @!P3 HFMA2.BF16_V2 R5, -RZ.H0_H0, RZ.H0_H0, -R113.H0_H0 ;  /* 0x200000ffff05b231 */ /* 0x008fe20000340971 */
[----:B------:R-:W-:Y:S01]  /*b250*/  PRMT R23, R114, 0x5410, R113 ;  /* 0x0000541072177816 */ /* 0x000fe20000000071 */
[----:B------:R1:W3:Y:S01]  /*b260*/  LDL.LU.S16 R19, [R1+0x5c] ;  /* 0x00005c0001137983 */ /* 0x0002e20000300600 */
[----:B------:R-:W-:Y:S01]  /*b270*/  @!P4 PRMT R114, R14, 0x5410, RZ ;  /* 0x000054100e72c816 */ /* 0x000fe200000000ff */
[----:B------:R-:W-:Y:S01]  /*b280*/  @!P0 HFMA2.BF16_V2 R28, -RZ.H0_H0, RZ.H0_H0, -R115.H0_H0 ;  /* 0x200000ffff1c8231 */ /* 0x000fe20000340973 */
[----:B------:R-:W-:Y:S02]  /*b290*/  ISETP.GE.U32.AND P4, PT, R199, R4, PT ;  /* 0x00000004c700720c */ /* 0x000fe40003f86070 */
[----:B------:R-:W-:-:S02]  /*b2a0*/  PRMT R4, R5, 0x7610, R4 ;  /* 0x0000761005047816 */ /* 0x000fc40000000004 */
[----:B------:R-:W-:Y:S02]  /*b2b0*/  PRMT R8, R28, 0x7610, R8 ;  /* 0x000076101c087816 */ /* 0x000fe40000000008 */
[----:B------:R-:W-:Y:S02]  /*b2c0*/  @!P3 PRMT R113, R4, 0x5410, RZ ;  /* 0x000054100471b816 */ /* 0x000fe400000000ff */
[----:B------:R-:W-:Y:S02]  /*b2d0*/  ISETP.GE.U32.AND P3, PT, R199, R13, PT ;  /* 0x0000000dc700720c */ /* 0x000fe40003f66070 */
[----:B------:R-:W-:Y:S02]  /*b2e0*/  PRMT R13, R110, 0x5410, R115 ;  /* 0x000054106e0d7816 */ /* 0x000fe40000000073 */
[----:B------:R-:W-:Y:S02]  /*b2f0*/  @!P5 PRMT R110, R7, 0x5410, RZ ;  /* 0x00005410076ed816 */ /* 0x000fe400000000ff */
[----:B------:R-:W-:-:S02]  /*b300*/  PRMT R109, R24, 0x7610, R109 ;  /* 0x00007610186d7816 */ /* 0x000fc4000000006d */
[----:B------:R-:W-:Y:S02]  /*b310*/  SHF.R.U32.HI R7, RZ, 0x10, R6 ;  /* 0x00000010ff077819 */ /* 0x000fe40000011606 */
[----:B------:R-:W-:Y:S02]  /*b320*/  @!P0 PRMT R115, R8, 0x5410, RZ ;  /* 0x0000541008738816 */ /* 0x000fe400000000ff */
[----:B------:R-:W-:Y:S02]  /*b330*/  ISETP.GE.U32.AND P0, PT, R199, R10, PT ;  /* 0x0000000ac700720c */ /* 0x000fe40003f06070 */
[----:B------:R1:W2:Y:S01]  /*b340*/  LDL.LU.S16 R10, [R1+0x60] ;  /* 0x00006000010a7983 */ /* 0x0002a20000300600 */
[----:B------:R-:W-:Y:S02]  /*b350*/  LOP3.LUT R7, R7, 0xff, RZ, 0xc0, !PT ;  /* 0x000000ff07077812 */ /* 0x000fe400078ec0ff */
[----:B------:R-:W-:Y:S02]  /*b360*/  PRMT R126, R24, 0x7632, R126 ;  /* 0x00007632187e7816 */ /* 0x000fe4000000007e */
[----:B------:R-:W-:Y:S01]  /*b370*/  ISETP.GE.U32.AND P5, PT, R199, R7, PT ;  /* 0x00000007c700720c */ /* 0x000fe20003fa6070 */
[----:B------:R-:W-:Y:S01]  /*b380*/  IMAD.MOV.U32 R28, RZ, RZ, R252 ;  /* 0x000000ffff1c7224 */ /* 0x000fe200078e00fc */
[----:B------:R-:W-:Y:S01]  /*b390*/  PRMT R252, R109, 0x5410, R126 ;  /* 0x000054106dfc7816 */ /* 0x000fe2000000007e */
[----:B----4-:R-:W-:-:S05]  /*b3a0*/  @!P2 HFMA2.BF16_V2 R251, -RZ.H0_H0, RZ.H0_H0, -R109.H0_H0 ;  /* 0x200000fffffba231 */ /* 0x010fca000034096d */
[----:B------:R-:W-:-:S04]  /*b3b0*/  PRMT R7, R251, 0x7610, R7 ;  /* 0x00007610fb077816 */ /* 0x000fc80000000007 */
[----:B------:R-:W-:Y:S02]  /*b3c0*/  @!P2 PRMT R109, R7, 0x5410, RZ ;  /* 0x00005410076da816 */ /* 0x000fe400000000ff */
[----:B------:R1:W4:Y:S01]  /*b3d0*/  LDL.LU.S16 R7, [R1+0x64] ;  /* 0x0000640001077983 */ /* 0x0003220000300600 */
[----:B------:R-:W3:Y:S08]  /*b3e0*/  MUFU.EX2 R5, R105 ;  /* 0x0000006900057308 */ /* 0x000ef00000000800 */
[----:B------:R-:W1:Y:S01]  /*b3f0*/  MUFU.EX2 R4, R106 ;  /* 0x0000006a00047308 */ /* 0x000e620000000800 */
[----:B------:R-:W-:-:S02]  /*b400*/  PRMT R125, R22, 0x7632, R125 ;  /* 0x00007632167d7816 */ /* 0x000fc4000000007d */
[----:B------:R-:W-:Y:S01]  /*b410*/  PRMT R124, R22, 0x7610, R124 ;  /* 0x00007610167c7816 */ /* 0x000fe2000000007c */
[----:B---3--:R-:W-:Y:S02]  /*b420*/  FADD.FTZ R8, R5, R12 ;  /* 0x0000000c05087221 */ /* 0x008fe40000010000 */
[----:B--2---:R-:W-:Y:S01]  /*b430*/  @!P1 HFMA2.BF16_V2 R10, -RZ.H0_H0, RZ.H0_H0, -R125.H0_H0 ;  /* 0x200000ffff0a9231 */ /* 0x004fe2000034097d */
[----:B-1----:R-:W-:-:S04]  /*b440*/  F2FP.BF16.F32.PACK_AB R12, R4, R5 ;  /* 0x00000005040c723e */ /* 0x002fc800000010ff */
[----:B------:R-:W-:Y:S02]  /*b450*/  PRMT R5, R10, 0x7610, R5 ;  /* 0x000076100a057816 */ /* 0x000fe40000000005 */
[----:B------:R-:W-:Y:S02]  /*b460*/  PRMT R251, R124, 0x5410, R125 ;  /* 0x000054107cfb7816 */ /* 0x000fe4000000007d */
[----:B------:R-:W-:Y:S02]  /*b470*/  @!P1 PRMT R125, R5, 0x5410, RZ ;  /* 0x00005410057d9816 */ /* 0x000fe400000000ff */
[----:B------:R1:W2:Y:S01]  /*b480*/  LDL.LU.S16 R5, [R1+0x68] ;  /* 0x0000680001057983 */ /* 0x0002a20000300600 */
[----:B------:R-:W-:Y:S01]  /*b490*/  FADD.FTZ R14, R4, R8 ;  /* 0x00000008040e7221 */ /* 0x000fe20000010000 */
[----:B------:R-:W-:Y:S01]  /*b4a0*/  F2FP.BF16.F32.PACK_AB R9, R9, R11 ;  /* 0x0000000b0909723e */ /* 0x000fe200000010ff */
[----:B------:R3:W-:Y:S03]  /*b4b0*/  MUFU.EX2 R10, R123 ;  /* 0x0000007b000a7308 */ /* 0x0007e60000000800 */
[----:B------:R-:W-:-:S02]  /*b4c0*/  PRMT R122, R9, 0x7632, R122 ;  /* 0x00007632097a7816 */ /* 0x000fc4000000007a */
[----:B---3--:R-:W-:Y:S01]  /*b4d0*/  PRMT R123, R9, 0x7610, R123 ;  /* 0x00007610097b7816 */ /* 0x008fe2000000007b */
[----:B----4-:R-:W-:-:S05]  /*b4e0*/  @!P6 HFMA2.BF16_V2 R7, -RZ.H0_H0, RZ.H0_H0, -R124.H0_H0 ;  /* 0x200000ffff07e231 */ /* 0x010fca000034097c */
[----:B------:R-:W-:-:S04]  /*b4f0*/  PRMT R8, R7, 0x7610, R8 ;  /* 0x0000761007087816 */ /* 0x000fc80000000008 */
[----:B------:R-:W-:Y:S01]  /*b500*/  @!P6 PRMT R124, R8, 0x5410, RZ ;  /* 0x00005410087ce816 */ /* 0x000fe200000000ff */
[----:B------:R-:W-:Y:S02]  /*b510*/  IMAD.MOV.U32 R8, RZ, RZ, R234 ;  /* 0x000000ffff087224 */ /* 0x000fe400078e00ea */
[----:B------:R1:W3:Y:S04]  /*b520*/  LDL.LU.S16 R234, [R1+0x70] ;  /* 0x0000700001ea7983 */ /* 0x0002e80000300600 */
[----:B------:R1:W4:Y:S04]  /*b530*/  LDL.LU.S16 R22, [R1+0x6c] ;  /* 0x00006c0001167983 */ /* 0x0003280000300600 */
[----:B------:R1:W4:Y:S01]  /*b540*/  LDL.LU.S16 R9, [R1+0x74] ;  /* 0x0000740001097983 */ /* 0x0003220000300600 */
[----:B------:R-:W-:Y:S01]  /*b550*/  @!P4 HFMA2.BF16_V2 R19, -RZ.H0_H0, RZ.H0_H0, -R126.H0_H0 ;  /* 0x200000ffff13c231 */ /* 0x000fe2000034097e */
[----:B------:R-:W-:-:S04]  /*b560*/  LOP3.LUT R4, R6, 0xff, RZ, 0xc0, !PT ;  /* 0x000000ff06047812 */ /* 0x000fc800078ec0ff */
[----:B------:R-:W-:Y:S02]  /*b570*/  ISETP.GE.U32.AND P2, PT, R199, R4, PT ;  /* 0x00000004c700720c */ /* 0x000fe40003f46070 */
[----:B------:R-:W-:Y:S02]  /*b580*/  PRMT R11, R19, 0x7610, R11 ;  /* 0x00007610130b7816 */ /* 0x000fe4000000000b */
[----:B------:R-:W-:Y:S02]  /*b590*/  SHF.R.U32.HI R4, RZ, 0x18, R6 ;  /* 0x00000018ff047819 */ /* 0x000fe40000011606 */
[----:B------:R-:W-:Y:S02]  /*b5a0*/  @!P4 PRMT R126, R11, 0x5410, RZ ;  /* 0x000054100b7ec816 */ /* 0x000fe400000000ff */
[----:B------:R-:W-:Y:S02]  /*b5b0*/  ISETP.GE.U32.AND P4, PT, R199, R4, PT ;  /* 0x00000004c700720c */ /* 0x000fe40003f86070 */
[----:B------:R-:W-:-:S02]  /*b5c0*/  LOP3.LUT R4, R15, 0xff, RZ, 0xc0, !PT ;  /* 0x000000ff0f047812 */ /* 0x000fc400078ec0ff */
[----:B------:R-:W-:Y:S02]  /*b5d0*/  LOP3.LUT R6, R6, 0xffff, RZ, 0xc0, !PT ;  /* 0x0000ffff06067812 */ /* 0x000fe400078ec0ff */
[----:B------:R-:W-:Y:S02]  /*b5e0*/  ISETP.GE.U32.AND P1, PT, R199, R4, PT ;  /* 0x00000004c700720c */ /* 0x000fe40003f26070 */
[----:B------:R-:W-:-:S04]  /*b5f0*/  SHF.R.U32.HI R4, RZ, 0x8, R6 ;  /* 0x00000008ff047819 */ /* 0x000fc80000011606 */
[----:B------:R-:W-:Y:S01]  /*b600*/  LOP3.LUT R4, R4, 0xffff, RZ, 0xc0, !PT ;  /* 0x0000ffff04047812 */ /* 0x000fe200078ec0ff */
[----:B--2---:R-:W-:-:S03]  /*b610*/  @!P2 HFMA2.BF16_V2 R5, -RZ.H0_H0, RZ.H0_H0, -R123.H0_H0 ;  /* 0x200000ffff05a231 */ /* 0x004fc6000034097b */
[----:B------:R-:W-:Y:S02]  /*b620*/  ISETP.GE.U32.AND P6, PT, R199, R4, PT ;  /* 0x00000004c700720c */ /* 0x000fe40003fc6070 */
[----:B------:R-:W-:Y:S02]  /*b630*/  SHF.R.U32.HI R4, RZ, 0x8, R17 ;  /* 0x00000008ff047819 */ /* 0x000fe40000011611 */
[----:B------:R-:W-:Y:S02]  /*b640*/  PRMT R207, R5, 0x7610, R207 ;  /* 0x0000761005cf7816 */ /* 0x000fe400000000cf */
[----:B------:R-:W-:Y:S01]  /*b650*/  LOP3.LUT R4, R4, 0xffff, RZ, 0xc0, !PT ;  /* 0x0000ffff04047812 */ /* 0x000fe200078ec0ff */
[----:B------:R-:W2:Y:S01]  /*b660*/  MUFU.EX2 R5, R93 ;  /* 0x0000005d00057308 */ /* 0x000ea20000000800 */
[----:B------:R-:W-:Y:S02]  /*b670*/  PRMT R19, R123, 0x5410, R122 ;  /* 0x000054107b137816 */ /* 0x000fe4000000007a */
[----:B------:R-:W-:-:S02]  /*b680*/  PRMT R118, R16, 0x7632, R118 ;  /* 0x0000763210767816 */ /* 0x000fc40000000076 */
[----:B------:R-:W-:Y:S02]  /*b690*/  @!P2 PRMT R123, R207, 0x5410, RZ ;  /* 0x00005410cf7ba816 */ /* 0x000fe400000000ff */
[----:B------:R-:W-:Y:S01]  /*b6a0*/  PRMT R119, R16, 0x7610, R119 ;  /* 0x0000761010777816 */ /* 0x000fe20000000077 */
[----:B------:R-:W2:Y:S01]  /*b6b0*/  LDL.LU R207, [R1+0x428] ;  /* 0x0004280001cf7983 */ /* 0x000ea20000300800 */
[----:B------:R-:W-:Y:S02]  /*b6c0*/  ISETP.GE.U32.AND P2, PT, R199, R4, PT ;  /* 0x00000004c700720c */ /* 0x000fe40003f46070 */
[----:B------:R-:W1:Y:S01]  /*b6d0*/  MUFU.EX2 R4, R98 ;  /* 0x0000006200047308 */ /* 0x000e620000000800 */
[----:B---3--:R-:W-:Y:S02]  /*b6e0*/  @!P5 HFMA2.BF16_V2 R234, -RZ.H0_H0, RZ.H0_H0, -R119.H0_H0 ;  /* 0x200000ffffead231 */ /* 0x008fe40000340977 */
[----:B----4-:R-:W-:-:S03]  /*b6f0*/  @!P4 HFMA2.BF16_V2 R22, -RZ.H0_H0, RZ.H0_H0, -R118.H0_H0 ;  /* 0x200000ffff16c231 */ /* 0x010fc60000340976 */
[----:B------:R-:W-:Y:S01]  /*b700*/  PRMT R15, R234, 0x7610, R15 ;  /* 0x00007610ea0f7816 */ /* 0x000fe2000000000f */
[----:B------:R-:W-:Y:S01]  /*b710*/  @!P6 HFMA2.BF16_V2 R9, -RZ.H0_H0, RZ.H0_H0, -R122.H0_H0 ;  /* 0x200000ffff09e231 */ /* 0x000fe2000034097a */
[----:B------:R-:W-:Y:S01]  /*b720*/  PRMT R6, R22, 0x7610, R6 ;  /* 0x0000761016067816 */ /* 0x000fe20000000006 */
[----:B------:R-:W-:Y:S01]  /*b730*/  IMAD.MOV.U32 R234, RZ, RZ, R0 ;  /* 0x000000ffffea7224 */ /* 0x000fe200078e0000 */
[----:B------:R-:W-:Y:S02]  /*b740*/  PRMT R0, R119, 0x5410, R118 ;  /* 0x0000541077007816 */ /* 0x000fe40000000076 */
[----:B------:R-:W-:Y:S02]  /*b750*/  PRMT R16, R9, 0x7610, R16 ;  /* 0x0000761009107816 */ /* 0x000fe40000000010 */
[----:B------:R-:W-:Y:S01]  /*b760*/  @!P4 PRMT R118, R6, 0x5410, RZ ;  /* 0x000054100676c816 */ /* 0x000fe200000000ff */
[----:B--2---:R-:W-:Y:S01]  /*b770*/  FADD.FTZ R6, R5, R18 ;  /* 0x0000001205067221 */ /* 0x004fe20000010000 */
[----:B------:R-:W-:Y:S01]  /*b780*/  @!P6 PRMT R122, R16, 0x5410, RZ ;  /* 0x00005410107ae816 */ /* 0x000fe200000000ff */
[----:B------:R2:W-:Y:S01]  /*b790*/  MUFU.EX2 R9, R157 ;  /* 0x0000009d00097308 */ /* 0x0005e20000000800 */
[----:B------:R-:W-:Y:S01]  /*b7a0*/  @!P5 PRMT R119, R15, 0x5410, RZ ;  /* 0x000054100f77d816 */ /* 0x000fe200000000ff */
[----:B------:R-:W-:-:S02]  /*b7b0*/  IMAD.MOV.U32 R16, RZ, RZ, R203 ;  /* 0x000000ffff107224 */ /* 0x000fc400078e00cb */
[----:B------:R3:W4:Y:S01]  /*b7c0*/  LDL.LU.S16 R203, [R1+0x78] ;  /* 0x0000780001cb7983 */ /* 0x0007220000300600 */
[----:B------:R-:W-:Y:S02]  /*b7d0*/  IMAD.MOV.U32 R15, RZ, RZ, R13 ;  /* 0x000000ffff0f7224 */ /* 0x000fe400078e000d */
[C---:B-1----:R-:W-:Y:S01]  /*b7e0*/  FADD.FTZ R13, R4.reuse, R6 ;  /* 0x00000006040d7221 */ /* 0x042fe20000010000 */
[----:B--2---:R-:W-:Y:S02]  /*b7f0*/  IMAD.MOV.U32 R157, RZ, RZ, R209 ;  /* 0x000000ffff9d7224 */ /* 0x004fe400078e00d1 */
[----:B------:R3:W2:Y:S04]  /*b800*/  LDL.LU.S16 R209, [R1+0x84] ;  /* 0x0000840001d17983 */ /* 0x0006a80000300600 */
[----:B------:R3:W3:Y:S01]  /*b810*/  LDL.LU.S16 R6, [R1+0x7c] ;  /* 0x00007c0001067983 */ /* 0x0006e20000300600 */
[----:B------:R-:W-:-:S04]  /*b820*/  F2FP.BF16.F32.PACK_AB R4, R4, R5 ;  /* 0x000000050404723e */ /* 0x000fc800000010ff */
[C---:B------:R-:W-:Y:S02]  /*b830*/  PRMT R112, R4.reuse, 0x7610, R112 ;  /* 0x0000761004707816 */ /* 0x040fe40000000070 */
[----:B------:R-:W-:Y:S02]  /*b840*/  PRMT R111, R4, 0x7632, R111 ;  /* 0x00007632046f7816 */ /* 0x000fe4000000006f */
[----:B------:R1:W2:Y:S01]  /*b850*/  LDL.LU.S16 R4, [R1+0x80] ;  /* 0x0000800001047983 */ /* 0x0002a20000300600 */
[----:B------:R1:W-:Y:S01]  /*b860*/  MUFU.EX2 R11, R117 ;  /* 0x00000075000b7308 */ /* 0x0003e20000000800 */
[C---:B------:R-:W-:Y:S02]  /*b870*/  PRMT R116, R12.reuse, 0x7632, R116 ;  /* 0x000076320c747816 */ /* 0x040fe40000000074 */
[----:B-1----:R-:W-:-:S05]  /*b880*/  PRMT R117, R12, 0x7610, R117 ;  /* 0x000076100c757816 */ /* 0x002fca0000000075 */
[----:B------:R-:W1:Y:S01]  /*b890*/  MUFU.EX2 R7, R156 ;  /* 0x0000009c00077308 */ /* 0x000e620000000800 */
[----:B------:R-:W-:-:S07]  /*b8a0*/  IMAD.MOV.U32 R22, RZ, RZ, R8 ;  /* 0x000000ffff167224 */ /* 0x000fce00078e0008 */
[----:B------:R-:W2:Y:S01]  /*b8b0*/  MUFU.EX2 R8, R103 ;  /* 0x0000006700087308 */ /* 0x000ea20000000800 */
[----:B-1----:R-:W-:Y:S02]  /*b8c0*/  F2FP.BF16.F32.PACK_AB R18, R7, R11 ;  /* 0x0000000b0712723e */ /* 0x002fe400000010ff */
[----:B------:R-:W-:Y:S01]  /*b8d0*/  F2FP.BF16.F32.PACK_AB R25, R9, R10 ;  /* 0x0000000a0919723e */ /* 0x000fe200000010ff */
[----:B----4-:R-:W-:-:S05]  /*b8e0*/  @!P2 HFMA2.BF16_V2 R203, -RZ.H0_H0, RZ.H0_H0, -R116.H0_H0 ;  /* 0x200000ffffcba231 */ /* 0x010fca0000340974 */
[----:B------:R-:W-:Y:S02]  /*b8f0*/  PRMT R5, R203, 0x7610, R5 ;  /* 0x00007610cb057816 */ /* 0x000fe40000000005 */
[----:B------:R-:W-:Y:S01]  /*b900*/  PRMT R203, R117, 0x5410, R116 ;  /* 0x0000541075cb7816 */ /* 0x000fe20000000074 */
[----:B---3--:R-:W-:-:S05]  /*b910*/  @!P3 HFMA2.BF16_V2 R6, -RZ.H0_H0, RZ.H0_H0, -R117.H0_H0 ;  /* 0x200000ffff06b231 */ /* 0x008fca0000340975 */
[----:B------:R-:W-:-:S04]  /*b920*/  PRMT R207, R6, 0x7610, R207 ;  /* 0x0000761006cf7816 */ /* 0x000fc800000000cf */
[----:B------:R-:W-:Y:S02]  /*b930*/  @!P3 PRMT R117, R207, 0x5410, RZ ;  /* 0x00005410cf75b816 */ /* 0x000fe400000000ff */
[----:B------:R-:W3:Y:S01]  /*b940*/  LDL.LU R207, [R1+0x424] ;  /* 0x0004240001cf7983 */ /* 0x000ee20000300800 */
[----:B--2---:R-:W-:Y:S01]  /*b950*/  @!P0 HFMA2.BF16_V2 R4, -RZ.H0_H0, RZ.H0_H0, -R111.H0_H0 ;  /* 0x200000ffff048231 */ /* 0x004fe2000034096f */
[----:B------:R-:W1:Y:S01]  /*b960*/  MUFU.EX2 R6, R107 ;  /* 0x0000006b00067308 */ /* 0x000e620000000800 */
[----:B------:R-:W-:-:S03]  /*b970*/  @!P2 PRMT R116, R5, 0x5410, RZ ;  /* 0x000054100574a816 */ /* 0x000fc600000000ff */
[----:B------:R-:W-:Y:S01]  /*b980*/  PRMT R12, R4, 0x7610, R12 ;  /* 0x00007610040c7816 */ /* 0x000fe2000000000c */
[----:B------:R-:W-:-:S03]  /*b990*/  FADD.FTZ R4, R11, R14 ;  /* 0x0000000e0b047221 */ /* 0x000fc60000010000 */
[----:B------:R2:W4:Y:S02]  /*b9a0*/  MUFU.EX2 R5, R153 ;  /* 0x0000009900057308 */ /* 0x0005240000000800 */
[----:B--2---:R-:W-:Y:S01]  /*b9b0*/  IMAD.MOV.U32 R153, RZ, RZ, R234 ;  /* 0x000000ffff997224 */ /* 0x004fe200078e00ea */
[----:B------:R-:W-:Y:S02]  /*b9c0*/  PRMT R234, R112, 0x5410, R111 ;  /* 0x0000541070ea7816 */ /* 0x000fe4000000006f */
[----:B------:R-:W-:Y:S01]  /*b9d0*/  @!P0 PRMT R111, R12, 0x5410, RZ ;  /* 0x000054100c6f8816 */ /* 0x000fe200000000ff */
[----:B------:R-:W-:Y:S02]  /*b9e0*/  FADD.FTZ R12, R7, R4 ;  /* 0x00000004070c7221 */ /* 0x000fe40000010000 */
[----:B------:R2:W2:Y:S01]  /*b9f0*/  MUFU.EX2 R4, R155 ;  /* 0x0000009b00047308 */ /* 0x0004a20000000800 */
[----:B------:R-:W-:Y:S01]  /*ba00*/  FADD.FTZ R7, R8, R13 ;  /* 0x0000000d08077221 */ /* 0x000fe20000010000 */
[----:B-1----:R-:W-:Y:S01]  /*ba10*/  F2FP.BF16.F32.PACK_AB R17, R6, R8 ;  /* 0x000000080611723e */ /* 0x002fe200000010ff */
[----:B------:R-:W-:-:S02]  /*ba20*/  VIADD R8, R52, 0x3 ;  /* 0x0000000334087836 */ /* 0x000fc40000000000 */
[----:B------:R-:W-:-:S04]  /*ba30*/  FADD.FTZ R7, R6, R7 ;  /* 0x0000000706077221 */ /* 0x000fc80000010000 */
[----:B----4-:R-:W-:Y:S01]  /*ba40*/  FADD.FTZ R6, R5, R7 ;  /* 0x0000000705067221 */ /* 0x010fe20000010000 */
[----:B------:R-:W-:Y:S01]  /*ba50*/  FADD.FTZ R11, R10, R12 ;  /* 0x0000000c0a0b7221 */ /* 0x000fe20000010000 */
[----:B------:R-:W-:Y:S02]  /*ba60*/  IMAD.MOV.U32 R13, RZ, RZ, R157 ;  /* 0x000000ffff0d7224 */ /* 0x000fe400078e009d */
[----:B--2---:R-:W-:Y:S01]  /*ba70*/  IMAD.MOV.U32 R155, RZ, RZ, R153 ;  /* 0x000000ffff9b7224 */ /* 0x004fe200078e0099 */
[----:B------:R-:W-:Y:S01]  /*ba80*/  LOP3.LUT R153, R195, R8, RZ, 0x3c, !PT ;  /* 0x00000008c3997212 */ /* 0x000fe200078e3cff */
[C---:B------:R-:W-:Y:S01]  /*ba90*/  FADD.FTZ R14, R4.reuse, R6 ;  /* 0x00000006040e7221 */ /* 0x040fe20000010000 */
[----:B------:R-:W-:Y:S02]  /*baa0*/  F2FP.BF16.F32.PACK_AB R24, R4, R5 ;  /* 0x000000050418723e */ /* 0x000fe400000010ff */
[----:B------:R-:W-:Y:S01]  /*bab0*/  LOP3.LUT R4, R153, R177, RZ, 0x3c, !PT ;  /* 0x000000b199047212 */ /* 0x000fe200078e3cff */
[----:B------:R-:W-:-:S02]  /*bac0*/  IMAD.MOV.U32 R157, RZ, RZ, R15 ;  /* 0x000000ffff9d7224 */ /* 0x000fc400078e000f */
[----:B------:R-:W-:Y:S01]  /*bad0*/  FADD.FTZ R15, R9, R11 ;  /* 0x0000000b090f7221 */ /* 0x000fe20000010000 */
[----:B------:R-:W-:Y:S02]  /*bae0*/  IMAD.MOV.U32 R12, RZ, RZ, R28 ;  /* 0x000000ffff0c7224 */ /* 0x000fe400078e001c */
[----:B------:R-:W-:Y:S02]  /*baf0*/  IMAD.MOV.U32 R9, RZ, RZ, R29 ;  /* 0x000000ffff097224 */ /* 0x000fe400078e001d */
[----:B------:R-:W-:-:S05]  /*bb00*/  IMAD.WIDE.U32 R28, R4, -0x326172a9, RZ ;  /* 0xcd9e8d57041c7825 */ /* 0x000fca00078e00ff */
[----:B------:R-:W-:Y:S02]  /*bb10*/  LOP3.LUT R4, R29, R224, R196, 0x96, !PT ;  /* 0x000000e01d047212 */ /* 0x000fe400078e96c4 */
[----:B------:R-:W-:-:S03]  /*bb20*/  LOP3.LUT R6, R21, R221, R28, 0x96, !PT ;  /* 0x000000dd15067212 */ /* 0x000fc600078e961c */
[----:B------:R-:W-:-:S05]  /*bb30*/  IMAD.WIDE.U32 R4, R4, -0x2daee0ad, RZ ;  /* 0xd2511f5304047825 */ /* 0x000fca00078e00ff */
[----:B------:R-:W-:Y:S01]  /*bb40*/  LOP3.LUT R10, R5, R225, R178, 0x96, !PT ;  /* 0x000000e1050a7212 */ /* 0x000fe200078e96b2 */
[----:B------:R-:W-:-:S04]  /*bb50*/  IMAD.WIDE.U32 R6, R6, -0x2daee0ad, RZ ;  /* 0xd2511f5306067825 */ /* 0x000fc800078e00ff */
[----:B------:R-:W-:Y:S01]  /*bb60*/  IMAD.WIDE.U32 R10, R10, -0x326172a9, RZ ;  /* 0xcd9e8d570a0a7825 */ /* 0x000fe200078e00ff */
[----:B------:R-:W-:-:S04]  /*bb70*/  LOP3.LUT R8, R7, R226, R4, 0x96, !PT ;  /* 0x000000e207087212 */ /* 0x000fc800078e9604 */
[----:B------:R-:W-:Y:S01]  /*bb80*/  LOP3.LUT R5, R11, R220, R20, 0x96, !PT ;  /* 0x000000dc0b057212 */ /* 0x000fe200078e9614 */
[----:B------:R-:W-:Y:S02]  /*bb90*/  IMAD.MOV.U32 R20, RZ, RZ, R9 ;  /* 0x000000ffff147224 */ /* 0x000fe400078e0009 */
[----:B------:R-:W-:-:S05]  /*bba0*/  IMAD.WIDE.U32 R8, R8, -0x326172a9, RZ ;  /* 0xcd9e8d5708087825 */ /* 0x000fca00078e00ff */
[----:B------:R-:W-:Y:S01]  /*bbb0*/  LOP3.LUT R10, R9, R230, R10, 0x96, !PT ;  /* 0x000000e6090a7212 */ /* 0x000fe200078e960a */
[----:B------:R-:W-:-:S04]  /*bbc0*/  IMAD.WIDE.U32 R4, R5, -0x2daee0ad, RZ ;  /* 0xd2511f5305047825 */ /* 0x000fc800078e00ff */
[----:B------:R-:W-:Y:S01]  /*bbd0*/  IMAD.WIDE.U32 R10, R10, -0x2daee0ad, RZ ;  /* 0xd2511f530a0a7825 */ /* 0x000fe200078e00ff */
[----:B------:R-:W-:-:S04]  /*bbe0*/  LOP3.LUT R6, R5, R229, R6, 0x96, !PT ;  /* 0x000000e505067212 */ /* 0x000fc800078e9606 */
[----:B------:R-:W-:Y:S01]  /*bbf0*/  LOP3.LUT R4, R11, R227, R4, 0x96, !PT ;  /* 0x000000e30b047212 */ /* 0x000fe200078e9604 */
[----:B------:R-:W-:-:S04]  /*bc00*/  IMAD.WIDE.U32 R6, R6, -0x326172a9, RZ ;  /* 0xcd9e8d5706067825 */ /* 0x000fc800078e00ff */
[----:B------:R-:W-:-:S05]  /*bc10*/  IMAD.WIDE.U32 R4, R4, -0x326172a9, RZ ;  /* 0xcd9e8d5704047825 */ /* 0x000fca00078e00ff */
[----:B------:R-:W-:Y:S01]  /*bc20*/  LOP3.LUT R6, R5, R233, R6, 0x96, !PT ;  /* 0x000000e905067212 */ /* 0x000fe200078e9606 */
[----:B------:R-:W-:Y:S01]  /*bc30*/  IMAD.MOV.U32 R21, RZ, RZ, R12 ;  /* 0x000000ffff157224 */ /* 0x000fe200078e000c */
[----:B------:R-:W-:Y:S02]  /*bc40*/  LOP3.LUT R12, R7, R228, R8, 0x96, !PT ;  /* 0x000000e4070c7212 */ /* 0x000fe400078e9608 */
        /* <DEDUP_REMOVED lines=8> */
[----:B------:R-:W-:Y:S01]  /*bcd0*/  LOP3.LUT R7, R7, 0xff, RZ, 0xc0, !PT ;  /* 0x000000ff07077812 */ /* 0x000fe200078ec0ff */
[----:B------:R-:W-:Y:S01]  /*bce0*/  @!P1 HFMA2.BF16_V2 R209, -RZ.H0_H0, RZ.H0_H0, -R112.H0_H0 ;  /* 0x200000ffffd19231 */ /* 0x000fe20000340970 */
[----:B------:R-:W-:Y:S02]  /*bcf0*/  ISETP.GE.U32.AND P0, PT, R199, R6, PT ;  /* 0x00000006c700720c */ /* 0x000fe40003f06070 */
[----:B------:R-:W-:-:S02]  /*bd00*/  LOP3.LUT R6, R4, 0xff, RZ, 0xc0, !PT ;  /* 0x000000ff04067812 */ /* 0x000fc400078ec0ff */
[C---:B------:R-:W-:Y:S01]  /*bd10*/  ISETP.GE.U32.AND P5, PT, R199.reuse, R7, PT ;  /* 0x00000007c700720c */ /* 0x040fe20003fa6070 */
[----:B------:R1:W-:Y:S01]  /*bd20*/  MUFU.EX2 R8, R159 ;  /* 0x0000009f00087308 */ /* 0x0003e20000000800 */
[--C-:B------:R-:W-:Y:S02]  /*bd30*/  SHF.R.U32.HI R7, RZ, 0x10, R4.reuse ;  /* 0x00000010ff077819 */ /* 0x100fe40000011604 */
[----:B------:R-:W-:Y:S02]  /*bd40*/  ISETP.GE.U32.AND P2, PT, R199, R6, PT ;  /* 0x00000006c700720c */ /* 0x000fe40003f46070 */
[----:B------:R-:W-:-:S03]  /*bd50*/  SHF.R.U32.HI R6, RZ, 0x18, R4 ;  /* 0x00000018ff067819 */ /* 0x000fc60000011604 */
[----:B------:R-:W2:Y:S01]  /*bd60*/  MUFU.EX2 R11, R161 ;  /* 0x000000a1000b7308 */ /* 0x000ea20000000800 */
[----:B-1----:R-:W-:Y:S01]  /*bd70*/  IMAD.MOV.U32 R159, RZ, RZ, R13 ;  /* 0x000000ffff9f7224 */ /* 0x002fe200078e000d */
[----:B------:R-:W-:Y:S02]  /*bd80*/  LOP3.LUT R13, R4, 0xffff, RZ, 0xc0, !PT ;  /* 0x0000ffff040d7812 */ /* 0x000fe400078ec0ff */
[----:B------:R-:W-:-:S04]  /*bd90*/  LOP3.LUT R4, R7, 0xff, RZ, 0xc0, !PT ;  /* 0x000000ff07047812 */ /* 0x000fc800078ec0ff */
[----:B------:R1:W4:Y:S01]  /*bda0*/  MUFU.EX2 R9, R162 ;  /* 0x000000a200097308 */ /* 0x0003220000000800 */
[----:B------:R-:W-:-:S07]  /*bdb0*/  ISETP.GE.U32.AND P6, PT, R199, R6, PT ;  /* 0x00000006c700720c */ /* 0x000fce0003fc6070 */
[----:B------:R2:W4:Y:S01]  /*bdc0*/  MUFU.EX2 R7, R160 ;  /* 0x000000a000077308 */ /* 0x0005220000000800 */
[----:B-1----:R-:W-:Y:S02]  /*bdd0*/  IMAD.MOV.U32 R162, RZ, RZ, R21 ;  /* 0x000000ffffa27224 */ /* 0x002fe400078e0015 */
[----:B--2---:R-:W-:Y:S01]  /*bde0*/  IMAD.MOV.U32 R160, RZ, RZ, R22 ;  /* 0x000000ffffa07224 */ /* 0x004fe200078e0016 */
[----:B---3--:R-:W-:Y:S02]  /*bdf0*/  PRMT R207, R209, 0x7610, R207 ;  /* 0x00007610d1cf7816 */ /* 0x008fe400000000cf */
[----:B------:R1:W5:Y:S02]  /*be00*/  LDL.LU R209, [R1+0x420] ;  /* 0x0004200001d17983 */ /* 0x0003640000300800 */
[----:B------:R-:W-:Y:S02]  /*be10*/  @!P1 PRMT R112, R207, 0x5410, RZ ;  /* 0x00005410cf709816 */ /* 0x000fe400000000ff */
[----:B------:R-:W-:Y:S01]  /*be20*/  ISETP.GE.U32.AND P1, PT, R199, R4, PT ;  /* 0x00000004c700720c */ /* 0x000fe20003f26070 */
[----:B------:R-:W-:Y:S01]  /*be30*/  IMAD.WIDE.U32 R4, R12, -0x2daee0ad, RZ ;  /* 0xd2511f530c047825 */ /* 0x000fe200078e00ff */
[----:B------:R1:W5:Y:S04]  /*be40*/  LDL.LU R207, [R1+0x41c] ;  /* 0x00041c0001cf7983 */ /* 0x0003680000300800 */
[----:B------:R-:W-:-:S02]  /*be50*/  LOP3.LUT R6, R5, R231, R10, 0x96, !PT ;  /* 0x000000e705067212 */ /* 0x000fc400078e960a */
[C---:B------:R-:W-:Y:S01]  /*be60*/  LOP3.LUT R22, R4.reuse, 0xffff, RZ, 0xc0, !PT ;  /* 0x0000ffff04167812 */ /* 0x040fe200078ec0ff */
[----:B------:R-:W-:Y:S01]  /*be70*/  IMAD.MOV.U32 R5, RZ, RZ, R169 ;  /* 0x000000ffff057224 */ /* 0x000fe200078e00a9 */
[----:B------:R-:W-:Y:S01]  /*be80*/  LOP3.LUT R12, R4, 0xff, RZ, 0xc0, !PT ;  /* 0x000000ff040c7812 */ /* 0x000fe200078ec0ff */
[----:B------:R-:W2:Y:S01]  /*be90*/  LDL.LU R169, [R1+0x418] ;  /* 0x0004180001a97983 */ /* 0x000ea20000300800 */
[--C-:B------:R-:W-:Y:S02]  /*bea0*/  SHF.R.U32.HI R21, RZ, 0x10, R4.reuse ;  /* 0x00000010ff157819 */ /* 0x100fe40000011604 */
[----:B------:R-:W-:Y:S01]  /*beb0*/  SHF.R.U32.HI R10, RZ, 0x18, R4 ;  /* 0x00000018ff0a7819 */ /* 0x000fe20000011604 */
[----:B------:R-:W-:Y:S02]  /*bec0*/  IMAD.MOV.U32 R4, RZ, RZ, R19 ;  /* 0x000000ffff047224 */ /* 0x000fe400078e0013 */
[----:B------:R3:W-:Y:S02]  /*bed0*/  MUFU.EX2 R19, R183 ;  /* 0x000000b700137308 */ /* 0x0007e40000000800 */
[----:B---3--:R-:W-:-:S02]  /*bee0*/  IMAD.MOV.U32 R183, RZ, RZ, R5 ;  /* 0x000000ffffb77224 */ /* 0x008fc400078e0005 */
[----:B------:R-:W-:Y:S01]  /*bef0*/  FADD.FTZ R5, R11, R15 ;  /* 0x0000000f0b057221 */ /* 0x000fe20000010000 */
[----:B------:R-:W-:Y:S02]  /*bf00*/  IMAD.MOV.U32 R15, RZ, RZ, R4 ;  /* 0x000000ffff0f7224 */ /* 0x000fe400078e0004 */
[----:B------:R-:W-:Y:S01]  /*bf10*/  FADD.FTZ R4, R8, R14 ;  /* 0x0000000e08047221 */ /* 0x000fe20000010000 */
[----:B----4-:R-:W-:Y:S01]  /*bf20*/  FADD.FTZ R14, R9, R5 ;  /* 0x00000005090e7221 */ /* 0x010fe20000010000 */
[----:B------:R-:W-:Y:S02]  /*bf30*/  IMAD.MOV.U32 R5, RZ, RZ, R23 ;  /* 0x000000ffff057224 */ /* 0x000fe400078e0017 */
[----:B------:R-:W-:Y:S02]  /*bf40*/  FADD.FTZ R23, R7, R4 ;  /* 0x0000000407177221 */ /* 0x000fe40000010000 */
[----:B------:R1:W3:Y:S01]  /*bf50*/  LDL.LU.S16 R4, [R1+0x90] ;  /* 0x0000900001047983 */ /* 0x0002e20000300600 */
[----:B------:R-:W-:-:S02]  /*bf60*/  PRMT R107, R18, 0x7610, R107 ;  /* 0x00007610126b7816 */ /* 0x000fc4000000006b */
[----:B------:R-:W-:Y:S02]  /*bf70*/  F2FP.BF16.F32.PACK_AB R9, R9, R11 ;  /* 0x0000000b0909723e */ /* 0x000fe400000010ff */
[----:B------:R-:W-:Y:S01]  /*bf80*/  F2FP.BF16.F32.PACK_AB R11, R7, R8 ;  /* 0x00000008070b723e */ /* 0x000fe200000010ff */
[----:B------:R-:W-:Y:S01]  /*bf90*/  IMAD.MOV.U32 R8, RZ, RZ, R183 ;  /* 0x000000ffff087224 */ /* 0x000fe200078e00b7 */
[----:B------:R-:W-:Y:S01]  /*bfa0*/  PRMT R106, R18, 0x7632, R106 ;  /* 0x00007632126a7816 */ /* 0x000fe2000000006a */
[----:B------:R-:W-:Y:S02]  /*bfb0*/  IMAD.MOV.U32 R183, RZ, RZ, R160 ;  /* 0x000000ffffb77224 */ /* 0x000fe400078e00a0 */
[----:B------:R-:W-:Y:S02]  /*bfc0*/  IMAD.MOV.U32 R160, RZ, RZ, R16 ;  /* 0x000000ffffa07224 */ /* 0x000fe400078e0010 */
[----:B------:R4:W-:Y:S02]  /*bfd0*/  MUFU.EX2 R16, R184 ;  /* 0x000000b800107308 */ /* 0x0009e40000000800 */
[----:B----4-:R-:W-:-:S02]  /*bfe0*/  IMAD.MOV.U32 R184, RZ, RZ, R15 ;  /* 0x000000ffffb87224 */ /* 0x010fc400078e000f */
[----:B------:R1:W4:Y:S01]  /*bff0*/  LDL.LU.S16 R15, [R1+0x98] ;  /* 0x00009800010f7983 */ /* 0x0003220000300600 */
[----:B---3--:R-:W-:-:S05]  /*c000*/  @!P4 HFMA2.BF16_V2 R4, -RZ.H0_H0, RZ.H0_H0, -R107.H0_H0 ;  /* 0x200000ffff04c231 */ /* 0x008fca000034096b */
[----:B--2---:R-:W-:Y:S02]  /*c010*/  PRMT R169, R4, 0x7610, R169 ;  /* 0x0000761004a97816 */ /* 0x004fe400000000a9 */
[----:B------:R-:W-:Y:S01]  /*c020*/  SHF.R.U32.HI R4, RZ, 0x8, R13 ;  /* 0x00000008ff047819 */ /* 0x000fe2000001160d */
[----:B------:R-:W-:-:S03]  /*c030*/  IMAD.MOV.U32 R13, RZ, RZ, R5 ;  /* 0x000000ffff0d7224 */ /* 0x000fc600078e0005 */
[----:B------:R-:W-:Y:S01]  /*c040*/  LOP3.LUT R4, R4, 0xffff, RZ, 0xc0, !PT ;  /* 0x0000ffff04047812 */ /* 0x000fe200078ec0ff */
[----:B------:R2:W3:Y:S02]  /*c050*/  MUFU.EX2 R5, R175 ;  /* 0x000000af00057308 */ /* 0x0004e40000000800 */
[----:B--2---:R-:W-:Y:S02]  /*c060*/  PRMT R175, R107, 0x5410, R106 ;  /* 0x000054106baf7816 */ /* 0x004fe4000000006a */
[----:B------:R-:W-:Y:S02]  /*c070*/  @!P4 PRMT R107, R169, 0x5410, RZ ;  /* 0x00005410a96bc816 */ /* 0x000fe400000000ff */
[----:B------:R-:W2:Y:S01]  /*c080*/  LDL.LU R169, [R1+0x414] ;  /* 0x0004140001a97983 */ /* 0x000ea20000300800 */
[----:B------:R-:W-:-:S03]  /*c090*/  ISETP.GE.U32.AND P4, PT, R199, R4, PT ;  /* 0x00000004c700720c */ /* 0x000fc60003f86070 */
[----:B------:R1:W3:Y:S02]  /*c0a0*/  LDL.LU.S16 R4, [R1+0x94] ;  /* 0x0000940001047983 */ /* 0x0002e40000300600 */
[----:B---3--:R-:W-:-:S05]  /*c0b0*/  @!P3 HFMA2.BF16_V2 R4, -RZ.H0_H0, RZ.H0_H0, -R106.H0_H0 ;  /* 0x200000ffff04b231 */ /* 0x008fca000034096a */
[----:B--2---:R-:W-:Y:S02]  /*c0c0*/  PRMT R169, R4, 0x7610, R169 ;  /* 0x0000761004a97816 */ /* 0x004fe400000000a9 */
[----:B------:R2:W3:Y:S02]  /*c0d0*/  MUFU.EX2 R4, R181 ;  /* 0x000000b500047308 */ /* 0x0004e40000000800 */
[----:B------:R-:W-:Y:S02]  /*c0e0*/  @!P3 PRMT R106, R169, 0x5410, RZ ;  /* 0x00005410a96ab816 */ /* 0x000fe400000000ff */
[----:B------:R-:W-:Y:S01]  /*c0f0*/  ISETP.GE.U32.AND P3, PT, R199, R12, PT ;  /* 0x0000000cc700720c */ /* 0x000fe20003f66070 */
[----:B--2---:R1:W2:Y:S04]  /*c100*/  LDL.LU.S16 R181, [R1+0x9c] ;  /* 0x00009c0001b57983 */ /* 0x0042a80000300600 */
[----:B------:R-:W3:Y:S04]  /*c110*/  LDL.LU R169, [R1+0x410] ;  /* 0x0004100001a97983 */ /* 0x000ee80000300800 */
[----:B------:R1:W3:Y:S01]  /*c120*/  LDL.LU.S16 R12, [R1+0xa0] ;  /* 0x0000a000010c7983 */ /* 0x0002e20000300600 */
[----:B------:R-:W-:-:S02]  /*c130*/  PRMT R105, R17, 0x7632, R105 ;  /* 0x0000763211697816 */ /* 0x000fc40000000069 */
[----:B------:R-:W-:-:S05]  /*c140*/  PRMT R104, R17, 0x7610, R104 ;  /* 0x0000761011687816 */ /* 0x000fca0000000068 */
[----:B----4-:R-:W-:Y:S01]  /*c150*/  @!P5 HFMA2.BF16_V2 R15, -RZ.H0_H0, RZ.H0_H0, -R104.H0_H0 ;  /* 0x200000ffff0fd231 */ /* 0x010fe20000340968 */
[----:B------:R-:W-:-:S04]  /*c160*/  PRMT R103, R25, 0x7610, R103 ;  /* 0x0000761019677816 */ /* 0x000fc80000000067 */
[----:B------:R-:W-:Y:S02]  /*c170*/  PRMT R7, R15, 0x7610, R7 ;  /* 0x000076100f077816 */ /* 0x000fe40000000007 */
[----:B------:R4:W-:Y:S01]  /*c180*/  MUFU.EX2 R15, R185 ;  /* 0x000000b9000f7308 */ /* 0x0009e20000000800 */
[----:B------:R-:W-:Y:S02]  /*c190*/  PRMT R102, R25, 0x7632, R102 ;  /* 0x0000763219667816 */ /* 0x000fe40000000066 */
[----:B----4-:R-:W-:Y:S02]  /*c1a0*/  PRMT R185, R104, 0x5410, R105 ;  /* 0x0000541068b97816 */ /* 0x010fe40000000069 */
[----:B------:R-:W-:Y:S02]  /*c1b0*/  @!P5 PRMT R104, R7, 0x5410, RZ ;  /* 0x000054100768d816 */ /* 0x000fe400000000ff */
[----:B------:R-:W-:-:S04]  /*c1c0*/  SHF.R.U32.HI R7, RZ, 0x10, R6 ;  /* 0x00000010ff077819 */ /* 0x000fc80000011606 */
[----:B------:R-:W-:-:S04]  /*c1d0*/  LOP3.LUT R7, R7, 0xff, RZ, 0xc0, !PT ;  /* 0x000000ff07077812 */ /* 0x000fc800078ec0ff */
[----:B------:R-:W-:Y:S01]  /*c1e0*/  ISETP.GE.U32.AND P5, PT, R199, R7, PT ;  /* 0x00000007c700720c */ /* 0x000fe20003fa6070 */
[----:B--2---:R-:W-:-:S05]  /*c1f0*/  @!P0 HFMA2.BF16_V2 R181, -RZ.H0_H0, RZ.H0_H0, -R105.H0_H0 ;  /* 0x200000ffffb58231 */ /* 0x004fca0000340969 */
[----:B------:R-:W-:-:S04]  /*c200*/  PRMT R18, R181, 0x7610, R18 ;  /* 0x00007610b5127816 */ /* 0x000fc80000000012 */
[----:B------:R-:W-:Y:S02]  /*c210*/  @!P0 PRMT R105, R18, 0x5410, RZ ;  /* 0x0000541012698816 */ /* 0x000fe400000000ff */
[----:B------:R2:W-:Y:S01]  /*c220*/  MUFU.EX2 R18, R186 ;  /* 0x000000ba00127308 */ /* 0x0005e20000000800 */
[----:B---3--:R-:W-:Y:S02]  /*c230*/  @!P2 HFMA2.BF16_V2 R12, -RZ.H0_H0, RZ.H0_H0, -R103.H0_H0 ;  /* 0x200000ffff0ca231 */ /* 0x008fe40000340967 */
[----:B------:R-:W-:-:S03]  /*c240*/  IMAD.MOV.U32 R181, RZ, RZ, R13 ;  /* 0x000000ffffb57224 */ /* 0x000fc600078e000d */
[----:B------:R-:W-:Y:S01]  /*c250*/  PRMT R7, R12, 0x7610, R7 ;  /* 0x000076100c077816 */ /* 0x000fe20000000007 */
[----:B--2---:R-:W-:Y:S02]  /*c260*/  IMAD.MOV.U32 R186, RZ, RZ, R8 ;  /* 0x000000ffffba7224 */ /* 0x004fe400078e0008 */
[----:B------:R-:W-:-:S04]  /*c270*/  FADD.FTZ R8, R5, R14 ;  /* 0x0000000e05087221 */ /* 0x000fc80000010000 */
[----:B------:R-:W-:Y:S01]  /*c280*/  FADD.FTZ R8, R4, R8 ;  /* 0x0000000804087221 */ /* 0x000fe20000010000 */
[----:B------:R2:W-:Y:S04]  /*c290*/  MUFU.EX2 R13, R188 ;  /* 0x000000bc000d7308 */ /* 0x0005e80000000800 */
[----:B------:R3:W-:Y:S04]  /*c2a0*/  STL [R1+0x10c], R8 ;  /* 0x00010c0801007387 */ /* 0x0007e80000100800 */
[----:B------:R1:W4:Y:S01]  /*c2b0*/  LDL.LU.S16 R12, [R1+0xa4] ;  /* 0x0000a400010c7983 */ /* 0x0003220000300600 */
[----:B--2---:R-:W-:-:S02]  /*c2c0*/  PRMT R188, R103, 0x5410, R102 ;  /* 0x0000541067bc7816 */ /* 0x004fc40000000066 */
[----:B------:R-:W-:Y:S02]  /*c2d0*/  @!P2 PRMT R103, R7, 0x5410, RZ ;  /* 0x000054100767a816 */ /* 0x000fe400000000ff */
[----:B------:R1:W2:Y:S04]  /*c2e0*/  LDL.LU.S16 R7, [R1+0xa8] ;  /* 0x0000a80001077983 */ /* 0x0002a80000300600 */
[----:B---3--:R1:W3:Y:S01]  /*c2f0*/  LDL.LU.S16 R8, [R1+0xac] ;  /* 0x0000ac0001087983 */ /* 0x0082e20000300600 */
[----:B------:R-:W-:Y:S02]  /*c300*/  PRMT R100, R24, 0x7632, R100 ;  /* 0x0000763218647816 */ /* 0x000fe40000000064 */
[----:B------:R-:W-:Y:S02]  /*c310*/  F2FP.BF16.F32.PACK_AB R17, R4, R5 ;  /* 0x000000050411723e */ /* 0x000fe400000010ff */
[----:B------:R-:W-:-:S02]  /*c320*/  PRMT R101, R24, 0x7610, R101 ;  /* 0x0000761018657816 */ /* 0x000fc40000000065 */
[----:B------:R-:W-:-:S04]  /*c330*/  LOP3.LUT R4, R6, 0xff, RZ, 0xc0, !PT ;  /* 0x000000ff06047812 */ /* 0x000fc800078ec0ff */
[----:B------:R-:W-:Y:S02]  /*c340*/  ISETP.GE.U32.AND P2, PT, R199, R4, PT ;  /* 0x00000004c700720c */ /* 0x000fe40003f46070 */
[----:B------:R-:W-:Y:S01]  /*c350*/  SHF.R.U32.HI R4, RZ, 0x18, R6 ;  /* 0x00000018ff047819 */ /* 0x000fe20000011606 */
[----:B------:R1:W-:Y:S01]  /*c360*/  MUFU.EX2 R14, R187 ;  /* 0x000000bb000e7308 */ /* 0x0003e20000000800 */
[----:B------:R-:W-:Y:S01]  /*c370*/  LOP3.LUT R6, R6, 0xffff, RZ, 0xc0, !PT ;  /* 0x0000ffff06067812 */ /* 0x000fe200078ec0ff */
[----:B----4-:R-:W-:-:S05]  /*c380*/  @!P4 HFMA2.BF16_V2 R12, -RZ.H0_H0, RZ.H0_H0, -R102.H0_H0 ;  /* 0x200000ffff0cc231 */ /* 0x010fca0000340966 */
[----:B------:R-:W-:-:S04]  /*c390*/  PRMT R169, R12, 0x7610, R169 ;  /* 0x000076100ca97816 */ /* 0x000fc800000000a9 */
[----:B------:R-:W-:Y:S01]  /*c3a0*/  @!P4 PRMT R102, R169, 0x5410, RZ ;  /* 0x00005410a966c816 */ /* 0x000fe200000000ff */
[----:B--2---:R-:W-:Y:S01]  /*c3b0*/  @!P1 HFMA2.BF16_V2 R7, -RZ.H0_H0, RZ.H0_H0, -R101.H0_H0 ;  /* 0x200000ffff079231 */ /* 0x004fe20000340965 */
[----:B------:R-:W-:Y:S01]  /*c3c0*/  ISETP.GE.U32.AND P4, PT, R199, R4, PT ;  /* 0x00000004c700720c */ /* 0x000fe20003f86070 */
[----:B---3--:R-:W-:-:S03]  /*c3d0*/  @!P6 HFMA2.BF16_V2 R8, -RZ.H0_H0, RZ.H0_H0, -R100.H0_H0 ;  /* 0x200000ffff08e231 */ /* 0x008fc60000340964 */
[----:B-1----:R-:W-:Y:S02]  /*c3e0*/  PRMT R187, R7, 0x7610, R187 ;  /* 0x0000761007bb7816 */ /* 0x002fe400000000bb */
[----:B------:R-:W-:Y:S02]  /*c3f0*/  PRMT R5, R8, 0x7610, R5 ;  /* 0x0000761008057816 */ /* 0x000fe40000000005 */
[----:B------:R1:W2:Y:S01]  /*c400*/  LDL.LU.S16 R8, [R1+0xb0] ;  /* 0x0000b00001087983 */ /* 0x0002a20000300600 */
[----:B------:R-:W-:Y:S02]  /*c410*/  LOP3.LUT R4, R21, 0xff, RZ, 0xc0, !PT ;  /* 0x000000ff15047812 */ /* 0x000fe400078ec0ff */
[----:B------:R-:W-:Y:S02]  /*c420*/  PRMT R169, R101, 0x5410, R100 ;  /* 0x0000541065a97816 */ /* 0x000fe40000000064 */
[----:B------:R-:W-:Y:S02]  /*c430*/  @!P1 PRMT R101, R187, 0x5410, RZ ;  /* 0x00005410bb659816 */ /* 0x000fe400000000ff */
[----:B------:R-:W-:Y:S01]  /*c440*/  ISETP.GE.U32.AND P1, PT, R199, R4, PT ;  /* 0x00000004c700720c */ /* 0x000fe20003f26070 */
[----:B------:R1:W3:Y:S01]  /*c450*/  LDL.LU.S16 R187, [R1+0xbc] ;  /* 0x0000bc0001bb7983 */ /* 0x0002e20000300600 */
[----:B------:R-:W-:Y:S01]  /*c460*/  SHF.R.U32.HI R4, RZ, 0x8, R6 ;  /* 0x00000008ff047819 */ /* 0x000fe20000011606 */
[----:B------:R-:W4:Y:S08]  /*c470*/  MUFU.EX2 R7, R167 ;  /* 0x000000a700077308 */ /* 0x000f300000000800 */
[----:B------:R4:W1:Y:S02]  /*c480*/  MUFU.EX2 R6, R174 ;  /* 0x000000ae00067308 */ /* 0x0008640000000800 */
[----:B----4-:R4:W4:Y:S04]  /*c490*/  LDL.LU.S16 R174, [R1+0xb8] ;  /* 0x0000b80001ae7983 */ /* 0x0109280000300600 */
[----:B------:R1:W4:Y:S01]  /*c4a0*/  LDL.LU.S16 R167, [R1+0xb4] ;  /* 0x0000b40001a77983 */ /* 0x0003220000300600 */
[----:B------:R-:W-:-:S02]  /*c4b0*/  LOP3.LUT R4, R4, 0xffff, RZ, 0xc0, !PT ;  /* 0x0000ffff04047812 */ /* 0x000fc400078ec0ff */
[----:B------:R-:W-:Y:S02]  /*c4c0*/  PRMT R99, R9, 0x7610, R99 ;  /* 0x0000761009637816 */ /* 0x000fe40000000063 */
[----:B------:R-:W-:Y:S02]  /*c4d0*/  @!P6 PRMT R100, R5, 0x5410, RZ ;  /* 0x000054100564e816 */ /* 0x000fe400000000ff */
[C---:B------:R-:W-:Y:S02]  /*c4e0*/  ISETP.GE.U32.AND P6, PT, R199.reuse, R4, PT ;  /* 0x00000004c700720c */ /* 0x040fe40003fc6070 */
[----:B------:R-:W-:Y:S02]  /*c4f0*/  ISETP.GE.U32.AND P0, PT, R199, R10, PT ;  /* 0x0000000ac700720c */ /* 0x000fe40003f06070 */
[----:B------:R-:W-:Y:S02]  /*c500*/  PRMT R96, R11, 0x7632, R96 ;  /* 0x000076320b607816 */ /* 0x000fe40000000060 */
[----:B------:R-:W-:Y:S01]  /*c510*/  PRMT R98, R9, 0x7632, R98 ;  /* 0x0000763209627816 */ /* 0x000fe20000000062 */
[----:B------:R1:W-:Y:S01]  /*c520*/  MUFU.EX2 R12, R201 ;  /* 0x000000c9000c7308 */ /* 0x0003e20000000800 */
[----:B------:R-:W-:-:S07]  /*c530*/  PRMT R97, R11, 0x7610, R97 ;  /* 0x000076100b617816 */ /* 0x000fce0000000061 */
[----:B------:R1:W-:Y:S02]  /*c540*/  MUFU.EX2 R4, R164 ;  /* 0x000000a400047308 */ /* 0x0003e40000000800 */
[----:B-1----:R-:W-:Y:S01]  /*c550*/  IMAD.MOV.U32 R201, RZ, RZ, R186 ;  /* 0x000000ffffc97224 */ /* 0x002fe200078e00ba */
[----:B------:R-:W-:Y:S02]  /*c560*/  PRMT R186, R99, 0x5410, R98 ;  /* 0x0000541063ba7816 */ /* 0x000fe40000000062 */
[----:B------:R-:W-:Y:S01]  /*c570*/  PRMT R164, R97, 0x5410, R96 ;  /* 0x0000541061a47816 */ /* 0x000fe20000000060 */
[----:B--2---:R-:W-:-:S05]  /*c580*/  @!P2 HFMA2.BF16_V2 R8, -RZ.H0_H0, RZ.H0_H0, -R99.H0_H0 ;  /* 0x200000ffff08a231 */ /* 0x004fca0000340963 */
[----:B------:R-:W-:Y:S02]  /*c590*/  PRMT R10, R8, 0x7610, R10 ;  /* 0x00007610080a7816 */ /* 0x000fe4000000000a */
[----:B------:R-:W-:Y:S01]  /*c5a0*/  SHF.R.U32.HI R8, RZ, 0x8, R22 ;  /* 0x00000008ff087819 */ /* 0x000fe20000011616 */
[----:B---3--:R-:W-:-:S03]  /*c5b0*/  @!P6 HFMA2.BF16_V2 R187, -RZ.H0_H0, RZ.H0_H0, -R98.H0_H0 ;  /* 0x200000ffffbbe231 */ /* 0x008fc60000340962 */
[----:B------:R-:W-:Y:S02]  /*c5c0*/  LOP3.LUT R8, R8, 0xffff, RZ, 0xc0, !PT ;  /* 0x0000ffff08087812 */ /* 0x000fe400078ec0ff */
[----:B------:R-:W-:Y:S02]  /*c5d0*/  @!P2 PRMT R99, R10, 0x5410, RZ ;  /* 0x000054100a63a816 */ /* 0x000fe400000000ff */
[----:B------:R-:W-:Y:S02]  /*c5e0*/  ISETP.GE.U32.AND P2, PT, R199, R8, PT ;  /* 0x00000008c700720c */ /* 0x000fe40003f46070 */
[----:B------:R-:W-:Y:S01]  /*c5f0*/  PRMT R21, R187, 0x7610, R21 ;  /* 0x00007610bb157816 */ /* 0x000fe20000000015 */
[----:B------:R-:W-:-:S03]  /*c600*/  IMAD.MOV.U32 R187, RZ, RZ, R159 ;  /* 0x000000ffffbb7224 */ /* 0x000fc600078e009f */
[----:B------:R-:W-:Y:S01]  /*c610*/  @!P6 PRMT R98, R21, 0x5410, RZ ;  /* 0x000054101562e816 */ /* 0x000fe200000000ff */
[----:B------:R-:W-:Y:S02]  /*c620*/  IMAD.MOV.U32 R21, RZ, RZ, R201 ;  /* 0x000000ffff157224 */ /* 0x000fe400078e00c9 */
[----:B------:R-:W-:Y:S02]  /*c630*/  IMAD.MOV.U32 R201, RZ, RZ, R183 ;  /* 0x000000ffffc97224 */ /* 0x000fe400078e00b7 */
[----:B------:R-:W-:Y:S02]  /*c640*/  IMAD.MOV.U32 R183, RZ, RZ, R203 ;  /* 0x000000ffffb77224 */ /* 0x000fe400078e00cb */
[----:B----4-:R-:W-:-:S05]  /*c650*/  @!P4 HFMA2.BF16_V2 R167, -RZ.H0_H0, RZ.H0_H0, -R96.H0_H0 ;  /* 0x200000ffffa7c231 */ /* 0x010fca0000340960 */
[----:B------:R-:W-:Y:S01]  /*c660*/  PRMT R8, R167, 0x7610, R8 ;  /* 0x00007610a7087816 */ /* 0x000fe20000000008 */
[----:B------:R-:W-:-:S03]  /*c670*/  @!P5 HFMA2.BF16_V2 R174, -RZ.H0_H0, RZ.H0_H0, -R97.H0_H0 ;  /* 0x200000ffffaed231 */ /* 0x000fc60000340961 */
[----:B------:R-:W-:Y:S01]  /*c680*/  @!P4 PRMT R96, R8, 0x5410, RZ ;  /* 0x000054100860c816 */ /* 0x000fe200000000ff */
[----:B------:R-:W-:Y:S01]  /*c690*/  FADD.FTZ R8, R7, R23 ;  /* 0x0000001707087221 */ /* 0x000fe20000010000 */
[----:B------:R-:W-:Y:S01]  /*c6a0*/  IMAD.MOV.U32 R159, RZ, RZ, R162 ;  /* 0x000000ffff9f7224 */ /* 0x000fe200078e00a2 */
[----:B------:R-:W-:Y:S01]  /*c6b0*/  PRMT R11, R174, 0x7610, R11 ;  /* 0x00007610ae0b7816 */ /* 0x000fe2000000000b */
[----:B------:R-:W-:Y:S02]  /*c6c0*/  IMAD.MOV.U32 R162, RZ, RZ, R238 ;  /* 0x000000ffffa27224 */ /* 0x000fe400078e00ee */
[C---:B------:R-:W-:Y:S01]  /*c6d0*/  FADD.FTZ R203, R6.reuse, R8 ;  /* 0x0000000806cb7221 */ /* 0x040fe20000010000 */
[----:B------:R1:W2:Y:S01]  /*c6e0*/  LDL.LU.S16 R238, [R1+0xc0] ;  /* 0x0000c00001ee7983 */ /* 0x0002a20000300600 */
[----:B------:R-:W-:-:S03]  /*c6f0*/  F2FP.BF16.F32.PACK_AB R6, R6, R7 ;  /* 0x000000070606723e */ /* 0x000fc600000010ff */
[----:B------:R1:W3:Y:S04]  /*c700*/  LDL.LU.S16 R174, [R1+0xcc] ;  /* 0x0000cc0001ae7983 */ /* 0x0002e80000300600 */
[----:B------:R1:W4:Y:S04]  /*c710*/  LDL.LU.S16 R167, [R1+0xc8] ;  /* 0x0000c80001a77983 */ /* 0x0003280000300600 */
[----:B------:R1:W-:Y:S04]  /*c720*/  STL [R1+0x108], R203 ;  /* 0x000108cb01007387 */ /* 0x0003e80000100800 */
[----:B-1----:R1:W5:Y:S04]  /*c730*/  LDL.LU R203, [R1+0x40c] ;  /* 0x00040c0001cb7983 */ /* 0x0023680000300800 */
[----:B------:R1:W4:Y:S01]  /*c740*/  LDL.LU.S16 R7, [R1+0xc4] ;  /* 0x0000c40001077983 */ /* 0x0003220000300600 */
[----:B------:R-:W-:-:S02]  /*c750*/  PRMT R95, R17, 0x7610, R95 ;  /* 0x00007610115f7816 */ /* 0x000fc4000000005f */
[----:B------:R-:W-:Y:S02]  /*c760*/  PRMT R94, R17, 0x7632, R94 ;  /* 0x00007632115e7816 */ /* 0x000fe4000000005e */
[C---:B------:R-:W-:Y:S02]  /*c770*/  PRMT R93, R6.reuse, 0x7610, R93 ;  /* 0x00007610065d7816 */ /* 0x040fe4000000005d */
[----:B------:R-:W-:Y:S01]  /*c780*/  @!P5 PRMT R97, R11, 0x5410, RZ ;  /* 0x000054100b61d816 */ /* 0x000fe200000000ff */
[----:B------:R-:W1:Y:S08]  /*c790*/  MUFU.EX2 R5, R163 ;  /* 0x000000a300057308 */ /* 0x000e700000000800 */
[----:B------:R1:W-:Y:S02]  /*c7a0*/  MUFU.EX2 R11, R92 ;  /* 0x0000005c000b7308 */ /* 0x0003e40000000800 */
[----:B-1----:R-:W-:Y:S01]  /*c7b0*/  PRMT R92, R6, 0x7632, R92 ;  /* 0x00007632065c7816 */ /* 0x002fe2000000005c */
[----:B------:R-:W-:-:S05]  /*c7c0*/  IMAD.MOV.U32 R161, RZ, RZ, R20 ;  /* 0x000000ffffa17224 */ /* 0x000fca00078e0014 */
[----:B------:R-:W-:Y:S08]  /*c7d0*/  MUFU.EX2 R20, R182 ;  /* 0x000000b600147308 */ /* 0x000ff00000000800 */
[----:B------:R-:W-:Y:S01]  /*c7e0*/  MUFU.EX2 R10, R165 ;  /* 0x000000a5000a7308 */ /* 0x000fe20000000800 */
[----:B------:R-:W-:-:S07]  /*c7f0*/  FADD.FTZ R6, R5, R33 ;  /* 0x0000002105067221 */ /* 0x000fce0000010000 */
[----:B------:R-:W1:Y:S01]  /*c800*/  MUFU.EX2 R9, R166 ;  /* 0x000000a600097308 */ /* 0x000e620000000800 */
[----:B------:R-:W-:Y:S01]  /*c810*/  F2FP.BF16.F32.PACK_AB R68, R4, R5 ;  /* 0x000000050444723e */ /* 0x000fe200000010ff */
[----:B------:R-:W-:Y:S01]  /*c820*/  VIADD R192, R192, 0x4 ;  /* 0x00000004c0c07836 */ /* 0x000fe20000000000 */
[----:B-1----:R-:W-:Y:S01]  /*c830*/  F2FP.BF16.F32.PACK_AB R58, R9, R10 ;  /* 0x0000000a093a723e */ /* 0x002fe200000010ff */
[----:B--2---:R-:W-:Y:S02]  /*c840*/  @!P2 HFMA2.BF16_V2 R238, -RZ.H0_H0, RZ.H0_H0, -R94.H0_H0 ;  /* 0x200000ffffeea231 */ /* 0x004fe4000034095e */
[----:B---3--:R-:W-:-:S03]  /*c850*/  @!P1 HFMA2.BF16_V2 R174, -RZ.H0_H0, RZ.H0_H0, -R93.H0_H0 ;  /* 0x200000ffffae9231 */ /* 0x008fc6000034095d */
[----:B------:R-:W-:Y:S02]  /*c860*/  PRMT R8, R238, 0x7610, R8 ;  /* 0x00007610ee087816 */ /* 0x000fe40000000008 */
[----:B------:R-:W-:Y:S02]  /*c870*/  PRMT R238, R95, 0x5410, R94 ;  /* 0x000054105fee7816 */ /* 0x000fe4000000005e */
[----:B------:R-:W-:Y:S01]  /*c880*/  PRMT R163, R174, 0x7610, R163 ;  /* 0x00007610aea37816 */ /* 0x000fe200000000a3 */
[----:B------:R-:W-:Y:S02]  /*c890*/  IMAD.MOV.U32 R174, RZ, RZ, R155 ;  /* 0x000000ffffae7224 */ /* 0x000fe400078e009b */
[----:B------:R-:W-:Y:S02]  /*c8a0*/  IMAD.MOV.U32 R155, RZ, RZ, R157 ;  /* 0x000000ffff9b7224 */ /* 0x000fe400078e009d */
[----:B----4-:R-:W-:-:S05]  /*c8b0*/  @!P3 HFMA2.BF16_V2 R7, -RZ.H0_H0, RZ.H0_H0, -R95.H0_H0 ;  /* 0x200000ffff07b231 */ /* 0x010fca000034095f */
[----:B------:R-:W-:-:S04]  /*c8c0*/  PRMT R237, R7, 0x7610, R237 ;  /* 0x0000761007ed7816 */ /* 0x000fc800000000ed */
[----:B------:R-:W-:Y:S02]  /*c8d0*/  @!P3 PRMT R95, R237, 0x5410, RZ ;  /* 0x00005410ed5fb816 */ /* 0x000fe400000000ff */
[----:B------:R-:W-:Y:S02]  /*c8e0*/  PRMT R237, R93, 0x5410, R92 ;  /* 0x000054105ded7816 */ /* 0x000fe4000000005c */
[----:B------:R-:W-:Y:S01]  /*c8f0*/  @!P1 PRMT R93, R163, 0x5410, RZ ;  /* 0x00005410a35d9816 */ /* 0x000fe200000000ff */
[----:B------:R-:W-:Y:S02]  /*c900*/  IMAD.MOV.U32 R163, RZ, RZ, R181 ;  /* 0x000000ffffa37224 */ /* 0x000fe400078e00b5 */
[----:B------:R-:W-:Y:S02]  /*c910*/  IMAD.MOV.U32 R181, RZ, RZ, R159 ;  /* 0x000000ffffb57224 */ /* 0x000fe400078e009f */
[----:B------:R1:W2:Y:S04]  /*c920*/  LDL.LU.S16 R159, [R1+0xd8] ;  /* 0x0000d800019f7983 */ /* 0x0002a80000300600 */
[----:B------:R1:W3:Y:S01]  /*c930*/  LDL.LU.S16 R157, [R1+0xe0] ;  /* 0x0000e000019d7983 */ /* 0x0002e20000300600 */
[----:B------:R-:W-:Y:S01]  /*c940*/  @!P0 HFMA2.BF16_V2 R167, -RZ.H0_H0, RZ.H0_H0, -R92.H0_H0 ;  /* 0x200000ffffa78231 */ /* 0x000fe2000034095c */
[----:B------:R-:W4:Y:S04]  /*c950*/  MUFU.EX2 R7, R171 ;  /* 0x000000ab00077308 */ /* 0x000f280000000800 */
[----:B------:R-:W-:-:S04]  /*c960*/  PRMT R17, R167, 0x7610, R17 ;  /* 0x00007610a7117816 */ /* 0x000fc80000000011 */
[----:B------:R-:W-:Y:S01]  /*c970*/  @!P0 PRMT R92, R17, 0x5410, RZ ;  /* 0x00005410115c8816 */ /* 0x000fe200000000ff */
[----:B------:R-:W-:Y:S01]  /*c980*/  FADD.FTZ R17, R4, R6 ;  /* 0x0000000604117221 */ /* 0x000fe20000010000 */
[----:B------:R-:W-:Y:S01]  /*c990*/  FADD.FTZ R4, R20, R32 ;  /* 0x0000002014047221 */ /* 0x000fe20000010000 */
[----:B------:R-:W-:Y:S02]  /*c9a0*/  @!P2 PRMT R94, R8, 0x5410, RZ ;  /* 0x00005410085ea816 */ /* 0x000fe400000000ff */
[----:B------:R-:W1:Y:S01]  /*c9b0*/  MUFU.EX2 R8, R82 ;  /* 0x0000005200087308 */ /* 0x000e620000000800 */
[----:B------:R-:W-:Y:S01]  /*c9c0*/  FADD.FTZ R5, R10, R17 ;  /* 0x000000110a057221 */ /* 0x000fe20000010000 */
[----:B------:R-:W-:-:S03]  /*c9d0*/  FADD.FTZ R4, R19, R4 ;  /* 0x0000000413047221 */ /* 0x000fc60000010000 */
[----:B------:R-:W-:Y:S01]  /*c9e0*/  FADD.FTZ R17, R9, R5 ;  /* 0x0000000509117221 */ /* 0x000fe20000010000 */
[----:B------:R-:W-:Y:S02]  /*c9f0*/  FADD.FTZ R4, R16, R4 ;  /* 0x0000000410047221 */ /* 0x000fe40000010000 */
[----:B------:R-:W1:Y:S01]  /*ca00*/  MUFU.EX2 R6, R79 ;  /* 0x0000004f00067308 */ /* 0x000e620000000800 */
[----:B------:R-:W-:Y:S01]  /*ca10*/  FADD.FTZ R9, R11, R17 ;  /* 0x000000110b097221 */ /* 0x000fe20000010000 */
[----:B------:R-:W-:-:S06]  /*ca20*/  FADD.FTZ R10, R15, R4 ;  /* 0x000000040f0a7221 */ /* 0x000fcc0000010000 */
[----:B------:R-:W1:Y:S01]  /*ca30*/  MUFU.EX2 R5, R76 ;  /* 0x0000004c00057308 */ /* 0x000e620000000800 */
[C---:B----4-:R-:W-:Y:S01]  /*ca40*/  FADD.FTZ R9, R7.reuse, R9 ;  /* 0x0000000907097221 */ /* 0x050fe20000010000 */
[----:B------:R-:W-:Y:S01]  /*ca50*/  F2FP.BF16.F32.PACK_AB R63, R7, R11 ;  /* 0x0000000b073f723e */ /* 0x000fe200000010ff */
[----:B------:R-:W-:-:S05]  /*ca60*/  FADD.FTZ R7, R18, R10 ;  /* 0x0000000a12077221 */ /* 0x000fca0000010000 */
[----:B------:R-:W4:Y:S01]  /*ca70*/  MUFU.EX2 R4, R74 ;  /* 0x0000004a00047308 */ /* 0x000f220000000800 */
[----:B-1----:R-:W-:Y:S01]  /*ca80*/  FADD.FTZ R9, R8, R9 ;  /* 0x0000000908097221 */ /* 0x002fe20000010000 */
[----:B------:R-:W-:Y:S01]  /*ca90*/  FADD.FTZ R7, R14, R7 ;  /* 0x000000070e077221 */ /* 0x000fe20000010000 */
[C---:B------:R-:W-:Y:S02]  /*caa0*/  F2FP.BF16.F32.PACK_AB R50, R6.reuse, R8 ;  /* 0x000000080632723e */ /* 0x040fe400000010ff */
[----:B------:R-:W-:Y:S01]  /*cab0*/  FADD.FTZ R9, R6, R9 ;  /* 0x0000000906097221 */ /* 0x000fe20000010000 */
[----:B------:R-:W-:Y:S01]  /*cac0*/  FADD.FTZ R6, R13, R7 ;  /* 0x000000070d067221 */ /* 0x000fe20000010000 */
[----:B------:R-:W-:-:S04]  /*cad0*/  IMAD.WIDE.U32 R32, R192, -0x326172a9, RZ ;  /* 0xcd9e8d57c0207825 */ /* 0x000fc800078e00ff */
[----:B------:R-:W-:Y:S01]  /*cae0*/  FADD.FTZ R7, R5, R9 ;  /* 0x0000000905077221 */ /* 0x000fe20000010000 */
[----:B------:R-:W-:Y:S01]  /*caf0*/  IMAD.MOV.U32 R167, RZ, RZ, R21 ;  /* 0x000000ffffa77224 */ /* 0x000fe200078e0015 */
[----:B------:R-:W-:Y:S02]  /*cb00*/  F2FP.BF16.F32.PACK_AB R65, R19, R20 ;  /* 0x000000141341723e */ /* 0x000fe400000010ff */
[C---:B----4-:R-:W-:Y:S01]  /*cb10*/  FADD.FTZ R21, R4.reuse, R7 ;  /* 0x0000000704157221 */ /* 0x050fe20000010000 */
[----:B------:R-:W-:Y:S02]  /*cb20*/  F2FP.BF16.F32.PACK_AB R61, R4, R5 ;  /* 0x00000005043d723e */ /* 0x000fe400000010ff */
[----:B------:R-:W-:Y:S02]  /*cb30*/  LOP3.LUT R4, R215, R33, RZ, 0x3c, !PT ;  /* 0x00000021d7047212 */ /* 0x000fe400078e3cff */
[----:B------:R-:W-:-:S03]  /*cb40*/  F2FP.BF16.F32.PACK_AB R59, R14, R18 ;  /* 0x000000120e3b723e */ /* 0x000fc600000010ff */
[----:B------:R-:W-:-:S05]  /*cb50*/  IMAD.WIDE.U32 R18, R4, -0x2daee0ad, RZ ;  /* 0xd2511f5304127825 */ /* 0x000fca00078e00ff */
[----:B------:R-:W-:Y:S01]  /*cb60*/  LOP3.LUT R4, R19, R198, R176, 0x96, !PT ;  /* 0x000000c613047212 */ /* 0x000fe200078e96b0 */
[----:B------:R-:W-:-:S04]  /*cb70*/  FADD.FTZ R20, R12, R6 ;  /* 0x000000060c147221 */ /* 0x000fc80000010000 */
[----:B------:R-:W-:Y:S01]  /*cb80*/  IMAD.WIDE.U32 R4, R4, -0x326172a9, RZ ;  /* 0xcd9e8d5704047825 */ /* 0x000fe200078e00ff */
[----:B------:R-:W-:-:S04]  /*cb90*/  LOP3.LUT R6, R41, R224, R32, 0x96, !PT ;  /* 0x000000e029067212 */ /* 0x000fc800078e9620 */
[----:B------:R-:W-:Y:S01]  /*cba0*/  LOP3.LUT R8, R5, R221, R40, 0x96, !PT ;  /* 0x000000dd05087212 */ /* 0x000fe200078e9628 */
[----:B------:R-:W-:-:S04]  /*cbb0*/  IMAD.WIDE.U32 R6, R6, -0x2daee0ad, RZ ;  /* 0xd2511f5306067825 */ /* 0x000fc800078e00ff */
        /* <DEDUP_REMOVED lines=25> */
[C---:B------:R-:W-:Y:S02]  /*cd50*/  LOP3.LUT R8, R6.reuse, 0xff, RZ, 0xc0, !PT ;  /* 0x000000ff06087812 */ /* 0x040fe400078ec0ff */
[----:B------:R-:W-:Y:S02]  /*cd60*/  F2FP.BF16.F32.PACK_AB R56, R15, R16 ;  /* 0x000000100f38723e */ /* 0x000fe400000010ff */
[----:B------:R-:W-:Y:S02]  /*cd70*/  ISETP.GE.U32.AND P2, PT, R199, R8, PT ;  /* 0x00000008c700720c */ /* 0x000fe40003f46070 */
[----:B------:R-:W-:Y:S02]  /*cd80*/  SHF.R.U32.HI R8, RZ, 0x18, R6 ;  /* 0x00000018ff087819 */ /* 0x000fe40000011606 */
[----:B------:R-:W-:-:S02]  /*cd90*/  LOP3.LUT R14, R6, 0xffff, RZ, 0xc0, !PT ;  /* 0x0000ffff060e7812 */ /* 0x000fc400078ec0ff */
[----:B------:R-:W-:Y:S01]  /*cda0*/  SHF.R.U32.HI R15, RZ, 0x10, R6 ;  /* 0x00000010ff0f7819 */ /* 0x000fe20000011606 */
[----:B------:R-:W-:Y:S01]  /*cdb0*/  IMAD.WIDE.U32 R6, R13, -0x2daee0ad, RZ ;  /* 0xd2511f530d067825 */ /* 0x000fe200078e00ff */
[----:B------:R-:W-:Y:S01]  /*cdc0*/  ISETP.GE.U32.AND P1, PT, R199, R8, PT ;  /* 0x00000008c700720c */ /* 0x000fe20003f26070 */
[----:B------:R1:W4:Y:S01]  /*cdd0*/  MUFU.EX2 R11, R219 ;  /* 0x000000db000b7308 */ /* 0x0003220000000800 */
[----:B------:R-:W-:Y:S02]  /*cde0*/  LOP3.LUT R9, R9, 0xff, RZ, 0xc0, !PT ;  /* 0x000000ff09097812 */ /* 0x000fe400078ec0ff */
[----:B------:R-:W-:Y:S02]  /*cdf0*/  LOP3.LUT R8, R7, R231, R12, 0x96, !PT ;  /* 0x000000e707087212 */ /* 0x000fe400078e960c */
[----:B------:R-:W-:Y:S02]  /*ce00*/  LOP3.LUT R12, R6, 0xff, RZ, 0xc0, !PT ;  /* 0x000000ff060c7812 */ /* 0x000fe400078ec0ff */
[C---:B------:R-:W-:Y:S01]  /*ce10*/  ISETP.GE.U32.AND P5, PT, R199.reuse, R9, PT ;  /* 0x00000009c700720c */ /* 0x040fe20003fa6070 */
[----:B------:R-:W4:Y:S01]  /*ce20*/  MUFU.EX2 R10, R222 ;  /* 0x000000de000a7308 */ /* 0x000f220000000800 */
[----:B------:R-:W-:-:S02]  /*ce30*/  ISETP.GE.U32.AND P3, PT, R199, R12, PT ;  /* 0x0000000cc700720c */ /* 0x000fc40003f66070 */
[----:B------:R-:W-:Y:S02]  /*ce40*/  LOP3.LUT R17, R6, 0xffff, RZ, 0xc0, !PT ;  /* 0x0000ffff06117812 */ /* 0x000fe400078ec0ff */
[--C-:B------:R-:W-:Y:S02]  /*ce50*/  SHF.R.U32.HI R16, RZ, 0x10, R6.reuse ;  /* 0x00000010ff107819 */ /* 0x100fe40000011606 */
[----:B------:R-:W-:Y:S01]  /*ce60*/  SHF.R.U32.HI R12, RZ, 0x18, R6 ;  /* 0x00000018ff0c7819 */ /* 0x000fe20000011606 */
[----:B------:R-:W4:Y:S01]  /*ce70*/  MUFU.EX2 R9, R70 ;  /* 0x0000004600097308 */ /* 0x000f220000000800 */
[----:B------:R-:W-:Y:S01]  /*ce80*/  STL [R1+0x338], R192 ;  /* 0x000338c001007387 */ /* 0x000fe20000100800 */
[----:B------:R-:W-:-:S03]  /*ce90*/  PRMT R85, R57, 0x7610, R85 ;  /* 0x0000761039557816 */ /* 0x000fc60000000055 */
[----:B-1----:R1:W3:Y:S03]  /*cea0*/  LDL.LU.S16 R219, [R1+0xdc] ;  /* 0x0000dc0001db7983 */ /* 0x0022e60000300600 */
[----:B------:R-:W1:Y:S01]  /*ceb0*/  MUFU.EX2 R6, R66 ;  /* 0x0000004200067308 */ /* 0x000e620000000800 */
[----:B----4-:R-:W-:Y:S01]  /*cec0*/  FADD.FTZ R7, R11, R20 ;  /* 0x000000140b077221 */ /* 0x010fe20000010000 */
[----:B------:R-:W-:Y:S02]  /*ced0*/  PRMT R82, R62, 0x7632, R82 ;  /* 0x000076323e527816 */ /* 0x000fe40000000052 */
[----:B------:R-:W-:Y:S01]  /*cee0*/  PRMT R84, R57, 0x7632, R84 ;  /* 0x0000763239547816 */ /* 0x000fe20000000054 */
[----:B------:R-:W-:Y:S01]  /*cef0*/  FADD.FTZ R13, R10, R7 ;  /* 0x000000070a0d7221 */ /* 0x000fe20000010000 */
[----:B------:R-:W-:Y:S01]  /*cf00*/  FADD.FTZ R7, R9, R21 ;  /* 0x0000001509077221 */ /* 0x000fe20000010000 */
[----:B------:R-:W-:-:S02]  /*cf10*/  PRMT R83, R62, 0x7610, R83 ;  /* 0x000076103e537816 */ /* 0x000fc40000000053 */
[----:B-1----:R-:W-:Y:S02]  /*cf20*/  F2FP.BF16.F32.PACK_AB R52, R6, R9 ;  /* 0x000000090634723e */ /* 0x002fe400000010ff */
[----:B------:R1:W4:Y:S01]  /*cf30*/  LDL.LU.S16 R9, [R1+0xe4] ;  /* 0x0000e40001097983 */ /* 0x0003220000300600 */
[----:B--2---:R-:W-:Y:S02]  /*cf40*/  @!P0 HFMA2.BF16_V2 R159, -RZ.H0_H0, RZ.H0_H0, -R85.H0_H0 ;  /* 0x200000ffff9f8231 */ /* 0x004fe40000340955 */
[----:B---3--:R-:W-:-:S03]  /*cf50*/  @!P6 HFMA2.BF16_V2 R157, -RZ.H0_H0, RZ.H0_H0, -R82.H0_H0 ;  /* 0x200000ffff9de231 */ /* 0x008fc60000340952 */
[----:B------:R-:W-:Y:S02]  /*cf60*/  PRMT R222, R159, 0x7610, R222 ;  /* 0x000076109fde7816 */ /* 0x000fe400000000de */
[----:B------:R-:W-:Y:S02]  /*cf70*/  PRMT R159, R85, 0x5410, R84 ;  /* 0x00005410559f7816 */ /* 0x000fe40000000054 */
[----:B------:R-:W-:Y:S02]  /*cf80*/  @!P0 PRMT R85, R222, 0x5410, RZ ;  /* 0x00005410de558816 */ /* 0x000fe400000000ff */
[----:B------:R-:W-:Y:S02]  /*cf90*/  ISETP.GE.U32.AND P0, PT, R199, R12, PT ;  /* 0x0000000cc700720c */ /* 0x000fe40003f06070 */
[----:B------:R-:W-:Y:S02]  /*cfa0*/  PRMT R12, R157, 0x7610, R12 ;  /* 0x000076109d0c7816 */ /* 0x000fe4000000000c */
[----:B------:R-:W-:-:S02]  /*cfb0*/  PRMT R157, R83, 0x5410, R82 ;  /* 0x00005410539d7816 */ /* 0x000fc40000000052 */
[----:B------:R-:W-:Y:S02]  /*cfc0*/  @!P6 PRMT R82, R12, 0x5410, RZ ;  /* 0x000054100c52e816 */ /* 0x000fe400000000ff */
[----:B------:R1:W2:Y:S01]  /*cfd0*/  LDL.LU.S16 R12, [R1+0x100] ;  /* 0x00010000010c7983 */ /* 0x0002a20000300600 */
[----:B------:R-:W-:Y:S01]  /*cfe0*/  F2FP.BF16.F32.PACK_AB R54, R10, R11 ;  /* 0x0000000b0a36723e */ /* 0x000fe200000010ff */
[----:B------:R-:W-:Y:S01]  /*cff0*/  FADD.FTZ R11, R6, R7 ;  /* 0x00000007060b7221 */ /* 0x000fe20000010000 */
[----:B------:R-:W-:-:S04]  /*d000*/  SHF.R.U32.HI R6, RZ, 0x8, R14 ;  /* 0x00000008ff067819 */ /* 0x000fc8000001160e */
[----:B------:R-:W-:Y:S02]  /*d010*/  LOP3.LUT R6, R6, 0xffff, RZ, 0xc0, !PT ;  /* 0x0000ffff06067812 */ /* 0x000fe400078ec0ff */
[C---:B------:R-:W-:Y:S02]  /*d020*/  PRMT R81, R60.reuse, 0x7610, R81 ;  /* 0x000076103c517816 */ /* 0x040fe40000000051 */
[----:B------:R-:W-:Y:S01]  /*d030*/  PRMT R79, R60, 0x7632, R79 ;  /* 0x000076323c4f7816 */ /* 0x000fe2000000004f */
[----:B------:R-:W-:-:S05]  /*d040*/  @!P4 HFMA2.BF16_V2 R219, -RZ.H0_H0, RZ.H0_H0, -R84.H0_H0 ;  /* 0x200000ffffdbc231 */ /* 0x000fca0000340954 */
[----:B------:R-:W-:-:S04]  /*d050*/  PRMT R7, R219, 0x7610, R7 ;  /* 0x00007610db077816 */ /* 0x000fc80000000007 */
[----:B------:R-:W-:Y:S02]  /*d060*/  @!P4 PRMT R84, R7, 0x5410, RZ ;  /* 0x000054100754c816 */ /* 0x000fe400000000ff */
[----:B------:R-:W-:Y:S02]  /*d070*/  ISETP.GE.U32.AND P4, PT, R199, R6, PT ;  /* 0x00000006c700720c */ /* 0x000fe40003f86070 */
[----:B------:R-:W-:Y:S01]  /*d080*/  LOP3.LUT R6, R15, 0xff, RZ, 0xc0, !PT ;  /* 0x000000ff0f067812 */ /* 0x000fe200078ec0ff */
[----:B------:R-:W3:Y:S03]  /*d090*/  MUFU.EX2 R7, R241 ;  /* 0x000000f100077308 */ /* 0x000ee60000000800 */
[----:B------:R-:W-:Y:S01]  /*d0a0*/  ISETP.GE.U32.AND P6, PT, R199, R6, PT ;  /* 0x00000006c700720c */ /* 0x000fe20003fc6070 */
[----:B----4-:R-:W-:-:S04]  /*d0b0*/  @!P5 HFMA2.BF16_V2 R9, -RZ.H0_H0, RZ.H0_H0, -R83.H0_H0 ;  /* 0x200000ffff09d231 */ /* 0x010fc80000340953 */
[----:B------:R-:W4:Y:S01]  /*d0c0*/  MUFU.EX2 R6, R242 ;  /* 0x000000f200067308 */ /* 0x000f220000000800 */
[----:B------:R-:W-:Y:S02]  /*d0d0*/  PRMT R156, R9, 0x7610, R156 ;  /* 0x00007610099c7816 */ /* 0x000fe4000000009c */
[----:B------:R-:W-:-:S04]  /*d0e0*/  SHF.R.U32.HI R9, RZ, 0x10, R8 ;  /* 0x00000010ff097819 */ /* 0x000fc80000011608 */
[----:B------:R-:W-:Y:S02]  /*d0f0*/  LOP3.LUT R9, R9, 0xff, RZ, 0xc0, !PT ;  /* 0x000000ff09097812 */ /* 0x000fe400078ec0ff */
[----:B------:R-:W-:Y:S02]  /*d100*/  @!P5 PRMT R83, R156, 0x5410, RZ ;  /* 0x000054109c53d816 */ /* 0x000fe400000000ff */
[----:B------:R-:W-:Y:S01]  /*d110*/  ISETP.GE.U32.AND P5, PT, R199, R9, PT ;  /* 0x00000009c700720c */ /* 0x000fe20003fa6070 */
[----:B---3--:R-:W-:Y:S01]  /*d120*/  FADD.FTZ R9, R7, R13 ;  /* 0x0000000d07097221 */ /* 0x008fe20000010000 */
[----:B------:R-:W-:Y:S02]  /*d130*/  PRMT R156, R81, 0x5410, R79 ;  /* 0x00005410519c7816 */ /* 0x000fe4000000004f */
[----:B----4-:R-:W-:Y:S01]  /*d140*/  F2FP.BF16.F32.PACK_AB R49, R6, R7 ;  /* 0x000000070631723e */ /* 0x010fe200000010ff */
[----:B--2---:R-:W-:-:S05]  /*d150*/  @!P2 HFMA2.BF16_V2 R12, -RZ.H0_H0, RZ.H0_H0, -R81.H0_H0 ;  /* 0x200000ffff0ca231 */ /* 0x004fca0000340951 */
[----:B------:R-:W-:Y:S01]  /*d160*/  PRMT R166, R12, 0x7610, R166 ;  /* 0x000076100ca67816 */ /* 0x000fe200000000a6 */
[----:B------:R-:W-:Y:S02]  /*d170*/  FADD.FTZ R12, R6, R9 ;  /* 0x00000009060c7221 */ /* 0x000fe40000010000 */
[----:B------:R1:W2:Y:S01]  /*d180*/  LDL.LU.S16 R6, [R1+0x104] ;  /* 0x0001040001067983 */ /* 0x0002a20000300600 */
[----:B------:R-:W-:Y:S01]  /*d190*/  @!P2 PRMT R81, R166, 0x5410, RZ ;  /* 0x00005410a651a816 */ /* 0x000fe200000000ff */
[----:B------:R-:W-:Y:S02]  /*d1a0*/  IMAD.MOV.U32 R166, RZ, RZ, R155 ;  /* 0x000000ffffa67224 */ /* 0x000fe400078e009b */
[----:B------:R1:W3:Y:S04]  /*d1b0*/  LDL.LU.S16 R155, [R1+0x11c] ;  /* 0x00011c00019b7983 */ /* 0x0002e80000300600 */
[----:B------:R1:W4:Y:S01]  /*d1c0*/  LDL.LU.S16 R9, [R1+0x128] ;  /* 0x0001280001097983 */ /* 0x0003220000300600 */
[----:B------:R-:W-:-:S02]  /*d1d0*/  PRMT R73, R64, 0x7610, R73 ;  /* 0x0000761040497816 */ /* 0x000fc40000000049 */
[----:B------:R-:W-:Y:S01]  /*d1e0*/  PRMT R74, R64, 0x7632, R74 ;  /* 0x00007632404a7816 */ /* 0x000fe2000000004a */
[----:B------:R-:W-:Y:S02]  /*d1f0*/  IMAD.MOV.U32 R219, RZ, RZ, R167 ;  /* 0x000000ffffdb7224 */ /* 0x000fe400078e00a7 */
[----:B------:R-:W-:Y:S02]  /*d200*/  IMAD.MOV.U32 R167, RZ, RZ, R201 ;  /* 0x000000ffffa77224 */ /* 0x000fe400078e00c9 */
[----:B------:R-:W-:Y:S02]  /*d210*/  IMAD.MOV.U32 R201, RZ, RZ, R187 ;  /* 0x000000ffffc97224 */ /* 0x000fe400078e00bb */
[----:B------:R-:W-:Y:S02]  /*d220*/  IMAD.MOV.U32 R187, RZ, RZ, R184 ;  /* 0x000000ffffbb7224 */ /* 0x000fe400078e00b8 */
[----:B------:R-:W-:Y:S02]  /*d230*/  IMAD.MOV.U32 R184, RZ, RZ, R160 ;  /* 0x000000ffffb87224 */ /* 0x000fe400078e00a0 */
[----:B------:R-:W-:-:S02]  /*d240*/  IMAD.MOV.U32 R160, RZ, RZ, R162 ;  /* 0x000000ffffa07224 */ /* 0x000fc400078e00a2 */
[----:B---3--:R-:W-:Y:S02]  /*d250*/  @!P1 HFMA2.BF16_V2 R155, -RZ.H0_H0, RZ.H0_H0, -R74.H0_H0 ;  /* 0x200000ffff9b9231 */ /* 0x008fe4000034094a */
[----:B----4-:R-:W-:-:S03]  /*d260*/  @!P6 HFMA2.BF16_V2 R9, -RZ.H0_H0, RZ.H0_H0, -R73.H0_H0 ;  /* 0x200000ffff09e231 */ /* 0x010fc60000340949 */
[----:B------:R-:W-:Y:S02]  /*d270*/  PRMT R21, R155, 0x7610, R21 ;  /* 0x000076109b157816 */ /* 0x000fe40000000015 */
[----:B------:R-:W-:Y:S02]  /*d280*/  PRMT R7, R9, 0x7610, R7 ;  /* 0x0000761009077816 */ /* 0x000fe40000000007 */
[----:B------:R-:W-:Y:S02]  /*d290*/  PRMT R155, R73, 0x5410, R74 ;  /* 0x00005410499b7816 */ /* 0x000fe4000000004a */
[----:B------:R-:W-:Y:S02]  /*d2a0*/  @!P6 PRMT R73, R7, 0x5410, RZ ;  /* 0x000054100749e816 */ /* 0x000fe400000000ff */
[----:B------:R1:W3:Y:S01]  /*d2b0*/  LDL.LU.S16 R7, [R1+0x12c] ;  /* 0x00012c0001077983 */ /* 0x0002e20000300600 */
[----:B------:R-:W-:-:S03]  /*d2c0*/  @!P1 PRMT R74, R21, 0x5410, RZ ;  /* 0x00005410154a9816 */ /* 0x000fc600000000ff */
[----:B------:R1:W4:Y:S04]  /*d2d0*/  LDL.LU.S16 R222, [R1+0x130] ;  /* 0x0001300001de7983 */ /* 0x0003280000300600 */
[----:B------:R1:W3:Y:S04]  /*d2e0*/  LDL.LU.S16 R162, [R1+0x134] ;  /* 0x0001340001a27983 */ /* 0x0002e80000300600 */
[----:B------:R1:W3:Y:S01]  /*d2f0*/  LDL.LU.S16 R21, [R1+0x138] ;  /* 0x0001380001157983 */ /* 0x0002e20000300600 */
[----:B--2---:R-:W-:-:S05]  /*d300*/  @!P4 HFMA2.BF16_V2 R6, -RZ.H0_H0, RZ.H0_H0, -R79.H0_H0 ;  /* 0x200000ffff06c231 */ /* 0x004fca000034094f */
[----:B------:R-:W-:Y:S02]  /*d310*/  PRMT R171, R6, 0x7610, R171 ;  /* 0x0000761006ab7816 */ /* 0x000fe400000000ab */
[----:B------:R-:W-:-:S04]  /*d320*/  LOP3.LUT R6, R8, 0xff, RZ, 0xc0, !PT ;  /* 0x000000ff08067812 */ /* 0x000fc800078ec0ff */
[----:B------:R-:W-:Y:S02]  /*d330*/  ISETP.GE.U32.AND P2, PT, R199, R6, PT ;  /* 0x00000006c700720c */ /* 0x000fe40003f46070 */
[----:B------:R-:W-:Y:S02]  /*d340*/  SHF.R.U32.HI R6, RZ, 0x18, R8 ;  /* 0x00000018ff067819 */ /* 0x000fe40000011608 */
[----:B------:R-:W-:Y:S02]  /*d350*/  @!P4 PRMT R79, R171, 0x5410, RZ ;  /* 0x00005410ab4fc816 */ /* 0x000fe400000000ff */
[----:B------:R-:W-:Y:S02]  /*d360*/  ISETP.GE.U32.AND P4, PT, R199, R6, PT ;  /* 0x00000006c700720c */ /* 0x000fe40003f86070 */
[----:B------:R-:W-:Y:S02]  /*d370*/  LOP3.LUT R6, R16, 0xff, RZ, 0xc0, !PT ;  /* 0x000000ff10067812 */ /* 0x000fe400078ec0ff */
[----:B------:R-:W-:-:S02]  /*d380*/  LOP3.LUT R8, R8, 0xffff, RZ, 0xc0, !PT ;  /* 0x0000ffff08087812 */ /* 0x000fc400078ec0ff */
[----:B------:R-:W-:Y:S02]  /*d390*/  ISETP.GE.U32.AND P1, PT, R199, R6, PT ;  /* 0x00000006c700720c */ /* 0x000fe40003f26070 */
[----:B------:R-:W-:-:S04]  /*d3a0*/  SHF.R.U32.HI R6, RZ, 0x8, R8 ;  /* 0x00000008ff067819 */ /* 0x000fc80000011608 */
[----:B------:R-:W-:-:S04]  /*d3b0*/  LOP3.LUT R6, R6, 0xffff, RZ, 0xc0, !PT ;  /* 0x0000ffff06067812 */ /* 0x000fc800078ec0ff */
[----:B------:R-:W-:Y:S02]  /*d3c0*/  ISETP.GE.U32.AND P6, PT, R199, R6, PT ;  /* 0x00000006c700720c */ /* 0x000fe40003fc6070 */
[----:B------:R-:W-:Y:S02]  /*d3d0*/  PRMT R80, R35, 0x7632, R80 ;  /* 0x0000763223507816 */ /* 0x000fe40000000050 */
[C---:B------:R-:W-:Y:S02]  /*d3e0*/  PRMT R76, R43.reuse, 0x7632, R76 ;  /* 0x000076322b4c7816 */ /* 0x040fe4000000004c */
[----:B------:R-:W-:Y:S02]  /*d3f0*/  PRMT R77, R43, 0x7610, R77 ;  /* 0x000076102b4d7816 */ /* 0x000fe4000000004d */
[----:B------:R-:W-:-:S05]  /*d400*/  SHF.R.U32.HI R6, RZ, 0x8, R17 ;  /* 0x00000008ff067819 */ /* 0x000fca0000011611 */
[----:B----4-:R-:W-:Y:S02]  /*d410*/  @!P6 HFMA2.BF16_V2 R222, -RZ.H0_H0, RZ.H0_H0, -R80.H0_H0 ;  /* 0x200000ffffdee231 */ /* 0x010fe40000340950 */
[----:B---3--:R-:W-:-:S03]  /*d420*/  @!P4 HFMA2.BF16_V2 R162, -RZ.H0_H0, RZ.H0_H0, -R76.H0_H0 ;  /* 0x200000ffffa2c231 */ /* 0x008fc6000034094c */
[----:B------:R-:W-:Y:S01]  /*d430*/  PRMT R8, R222, 0x7610, R8 ;  /* 0x00007610de087816 */ /* 0x000fe20000000008 */
[----:B------:R-:W-:Y:S01]  /*d440*/  @!P5 HFMA2.BF16_V2 R21, -RZ.H0_H0, RZ.H0_H0, -R77.H0_H0 ;  /* 0x200000ffff15d231 */ /* 0x000fe2000034094d */
[----:B------:R-:W-:Y:S01]  /*d450*/  PRMT R16, R162, 0x7610, R16 ;  /* 0x00007610a2107816 */ /* 0x000fe20000000010 */
[----:B------:R-:W-:Y:S02]  /*d460*/  IMAD.MOV.U32 R222, RZ, RZ, R167 ;  /* 0x000000ffffde7224 */ /* 0x000fe400078e00a7 */
[----:B------:R-:W-:Y:S01]  /*d470*/  IMAD.MOV.U32 R167, RZ, RZ, R201 ;  /* 0x000000ffffa77224 */ /* 0x000fe200078e00c9 */
[----:B------:R-:W-:Y:S01]  /*d480*/  PRMT R10, R21, 0x7610, R10 ;  /* 0x00007610150a7816 */ /* 0x000fe2000000000a */
[----:B------:R-:W-:Y:S02]  /*d490*/  IMAD.MOV.U32 R21, RZ, RZ, R219 ;  /* 0x000000ffff157224 */ /* 0x000fe400078e00db */
[----:B------:R-:W-:Y:S01]  /*d4a0*/  IMAD.MOV.U32 R201, RZ, RZ, R161 ;  /* 0x000000ffffc97224 */ /* 0x000fe200078e00a1 */
[----:B------:R-:W-:Y:S01]  /*d4b0*/  PRMT R162, R77, 0x5410, R76 ;  /* 0x000054104da27816 */ /* 0x000fe2000000004c */
[----:B------:R1:W2:Y:S01]  /*d4c0*/  LDL.LU.S16 R161, [R1+0x140] ;  /* 0x0001400001a17983 */ /* 0x0002a20000300600 */
[----:B------:R-:W-:Y:S01]  /*d4d0*/  IMAD.MOV.U32 R219, RZ, RZ, R160 ;  /* 0x000000ffffdb7224 */ /* 0x000fe200078e00a0 */
[----:B------:R-:W-:-:S02]  /*d4e0*/  @!P4 PRMT R76, R16, 0x5410, RZ ;  /* 0x00005410104cc816 */ /* 0x000fc400000000ff */
[----:B------:R1:W3:Y:S04]  /*d4f0*/  LDL.LU.S16 R160, [R1+0x13c] ;  /* 0x00013c0001a07983 */ /* 0x0002e80000300600 */
[----:B------:R1:W4:Y:S04]  /*d500*/  LDL.LU.S16 R17, [R1+0x148] ;  /* 0x0001480001117983 */ /* 0x0003280000300600 */
[----:B------:R1:W4:Y:S01]  /*d510*/  LDL.LU.S16 R16, [R1+0x144] ;  /* 0x0001440001107983 */ /* 0x0003220000300600 */
[----:B------:R-:W-:-:S05]  /*d520*/  PRMT R75, R35, 0x7610, R75 ;  /* 0x00007610234b7816 */ /* 0x000fca000000004b */
[----:B------:R-:W-:Y:S01]  /*d530*/  @!P2 HFMA2.BF16_V2 R7, -RZ.H0_H0, RZ.H0_H0, -R75.H0_H0 ;  /* 0x200000ffff07a231 */ /* 0x000fe2000034094b */
[----:B------:R-:W-:Y:S01]  /*d540*/  LOP3.LUT R6, R6, 0xffff, RZ, 0xc0, !PT ;  /* 0x0000ffff06067812 */ /* 0x000fe200078ec0ff */
[----:B------:R-:W-:-:S03]  /*d550*/  IMAD.MOV.U32 R171, RZ, RZ, R163 ;  /* 0x000000ffffab7224 */ /* 0x000fc600078e00a3 */
[----:B------:R-:W-:Y:S02]  /*d560*/  PRMT R242, R7, 0x7610, R242 ;  /* 0x0000761007f27816 */ /* 0x000fe400000000f2 */
[----:B------:R-:W1:Y:S01]  /*d570*/  MUFU.EX2 R7, R202 ;  /* 0x000000ca00077308 */ /* 0x000e620000000800 */
[----:B------:R-:W-:Y:S02]  /*d580*/  PRMT R163, R75, 0x5410, R80 ;  /* 0x000054104ba37816 */ /* 0x000fe40000000050 */
[----:B------:R-:W-:Y:S02]  /*d590*/  @!P2 PRMT R75, R242, 0x5410, RZ ;  /* 0x00005410f24ba816 */ /* 0x000fe400000000ff */
[----:B------:R-:W-:-:S03]  /*d5a0*/  ISETP.GE.U32.AND P2, PT, R199, R6, PT ;  /* 0x00000006c700720c */ /* 0x000fc60003f46070 */
[----:B------:R-:W1:Y:S01]  /*d5b0*/  MUFU.EX2 R6, R216 ;  /* 0x000000d800067308 */ /* 0x000e620000000800 */
[----:B------:R-:W-:Y:S02]  /*d5c0*/  @!P5 PRMT R77, R10, 0x5410, RZ ;  /* 0x000054100a4dd816 */ /* 0x000fe400000000ff */
[----:B------:R-:W-:Y:S02]  /*d5d0*/  PRMT R88, R86, 0x7632, R88 ;  /* 0x0000763256587816 */ /* 0x000fe40000000058 */
[----:B------:R-:W-:-:S03]  /*d5e0*/  @!P6 PRMT R80, R8, 0x5410, RZ ;  /* 0x000054100850e816 */ /* 0x000fc600000000ff */
[----:B------:R-:W-:Y:S01]  /*d5f0*/  MUFU.EX2 R9, R243 ;  /* 0x000000f300097308 */ /* 0x000fe20000000800 */
[----:B-1----:R-:W-:Y:S01]  /*d600*/  FADD.FTZ R11, R7, R11 ;  /* 0x0000000b070b7221 */ /* 0x002fe20000010000 */
[----:B------:R-:W-:-:S06]  /*d610*/  PRMT R78, R42, 0x7610, R78 ;  /* 0x000076102a4e7816 */ /* 0x000fcc000000004e */
[----:B------:R-:W1:Y:S01]  /*d620*/  MUFU.EX2 R10, R217 ;  /* 0x000000d9000a7308 */ /* 0x000e620000000800 */
[C---:B------:R-:W-:Y:S01]  /*d630*/  FADD.FTZ R11, R6.reuse, R11 ;  /* 0x0000000b060b7221 */ /* 0x040fe20000010000 */
[----:B------:R-:W-:Y:S02]  /*d640*/  F2FP.BF16.F32.PACK_AB R47, R6, R7 ;  /* 0x00000007062f723e */ /* 0x000fe400000010ff */
[----:B------:R-:W-:-:S04]  /*d650*/  PRMT R87, R42, 0x7632, R87 ;  /* 0x000076322a577816 */ /* 0x000fc80000000057 */
[----:B------:R-:W1:Y:S08]  /*d660*/  MUFU.EX2 R8, R246 ;  /* 0x000000f600087308 */ /* 0x000e700000000800 */
[----:B------:R-:W1:Y:S01]  /*d670*/  MUFU.EX2 R6, R218 ;  /* 0x000000da00067308 */ /* 0x000e620000000800 */
[----:B------:R-:W-:Y:S01]  /*d680*/  LOP3.LUT R19, R31, R224, R32, 0x96, !PT ;  /* 0x000000e01f137212 */ /* 0x000fe200078e9620 */
[----:B-1----:R-:W-:Y:S01]  /*d690*/  FADD.FTZ R11, R10, R11 ;  /* 0x0000000b0a0b7221 */ /* 0x002fe20000010000 */
[----:B------:R-:W-:-:S02]  /*d6a0*/  LOP3.LUT R20, R5, R221, R30, 0x96, !PT ;  /* 0x000000dd05147212 */ /* 0x000fc400078e961e */
[----:B------:R-:W-:Y:S02]  /*d6b0*/  F2FP.BF16.F32.PACK_AB R43, R8, R9 ;  /* 0x00000009082b723e */ /* 0x000fe400000010ff */
[----:B------:R-:W-:Y:S01]  /*d6c0*/  F2FP.BF16.F32.PACK_AB R41, R6, R10 ;  /* 0x0000000a0629723e */ /* 0x000fe200000010ff */
[----:B--2---:R-:W-:Y:S02]  /*d6d0*/  @!P3 HFMA2.BF16_V2 R161, -RZ.H0_H0, RZ.H0_H0, -R78.H0_H0 ;  /* 0x200000ffffa1b231 */ /* 0x004fe4000034094e */
[----:B---3--:R-:W-:-:S03]  /*d6e0*/  @!P2 HFMA2.BF16_V2 R160, -RZ.H0_H0, RZ.H0_H0, -R87.H0_H0 ;  /* 0x200000ffffa0a231 */ /* 0x008fc60000340957 */
[----:B------:R-:W-:Y:S01]  /*d6f0*/  PRMT R15, R161, 0x7610, R15 ;  /* 0x00007610a10f7816 */ /* 0x000fe2000000000f */
[----:B----4-:R-:W-:Y:S01]  /*d700*/  @!P0 HFMA2.BF16_V2 R16, -RZ.H0_H0, RZ.H0_H0, -R88.H0_H0 ;  /* 0x200000ffff108231 */ /* 0x010fe20000340958 */
[----:B------:R-:W-:-:S04]  /*d710*/  PRMT R161, R86, 0x5410, R88 ;  /* 0x0000541056a17816 */ /* 0x000fc80000000058 */
[----:B------:R-:W-:Y:S02]  /*d720*/  PRMT R7, R16, 0x7610, R7 ;  /* 0x0000761010077816 */ /* 0x000fe40000000007 */
[----:B------:R-:W-:Y:S02]  /*d730*/  PRMT R14, R160, 0x7610, R14 ;  /* 0x00007610a00e7816 */ /* 0x000fe4000000000e */
[----:B------:R-:W-:Y:S01]  /*d740*/  @!P0 PRMT R88, R7, 0x5410, RZ ;  /* 0x0000541007588816 */ /* 0x000fe200000000ff */
[----:B------:R-:W-:Y:S01]  /*d750*/  FADD.FTZ R7, R9, R12 ;  /* 0x0000000c09077221 */ /* 0x000fe20000010000 */
[----:B------:R-:W-:Y:S02]  /*d760*/  PRMT R160, R78, 0x5410, R87 ;  /* 0x000054104ea07816 */ /* 0x000fe40000000057 */
[----:B------:R-:W-:Y:S01]  /*d770*/  @!P3 PRMT R78, R15, 0x5410, RZ ;  /* 0x000054100f4eb816 */ /* 0x000fe200000000ff */
[----:B------:R-:W-:Y:S01]  /*d780*/  IMAD.MOV.U32 R15, RZ, RZ, R21 ;  /* 0x000000ffff0f7224 */ /* 0x000fe200078e0015 */
[----:B------:R-:W-:Y:S01]  /*d790*/  @!P2 PRMT R87, R14, 0x5410, RZ ;  /* 0x000054100e57a816 */ /* 0x000fe200000000ff */
[----:B------:R-:W-:Y:S01]  /*d7a0*/  FADD.FTZ R14, R8, R7 ;  /* 0x00000007080e7221 */ /* 0x000fe20000010000 */
[----:B------:R-:W-:Y:S01]  /*d7b0*/  FADD.FTZ R21, R6, R11 ;  /* 0x0000000b06157221 */ /* 0x000fe20000010000 */
[----:B------:R-:W-:-:S02]  /*d7c0*/  @!P1 HFMA2.BF16_V2 R17, -RZ.H0_H0, RZ.H0_H0, -R86.H0_H0 ;  /* 0x200000ffff119231 */ /* 0x000fc40000340956 */
[----:B------:R-:W-:-:S04]  /*d7d0*/  IMAD.WIDE.U32 R6, R19, -0x2daee0ad, RZ ;  /* 0xd2511f5313067825 */ /* 0x000fc800078e00ff */
[----:B------:R-:W-:Y:S01]  /*d7e0*/  IMAD.WIDE.U32 R8, R20, -0x2daee0ad, RZ ;  /* 0xd2511f5314087825 */ /* 0x000fe200078e00ff */
[----:B------:R-:W-:Y:S02]  /*d7f0*/  PRMT R13, R17, 0x7610, R13 ;  /* 0x00007610110d7816 */ /* 0x000fe4000000000d */
[----:B------:R-:W-:Y:S02]  /*d800*/  LOP3.LUT R12, R7, R225, R18, 0x96, !PT ;  /* 0x000000e1070c7212 */ /* 0x000fe400078e9612 */
[----:B------:R-:W-:Y:S02]  /*d810*/  LOP3.LUT R10, R9, R226, R6, 0x96, !PT ;  /* 0x000000e2090a7212 */ /* 0x000fe400078e9606 */
        /* <DEDUP_REMOVED lines=22> */
[C---:B------:R-:W-:Y:S02]  /*d980*/  ISETP.GE.U32.AND P0, PT, R199.reuse, R8, PT ;  /* 0x00000008c700720c */ /* 0x040fe40003f06070 */
[----:B------:R-:W-:-:S02]  /*d990*/  ISETP.GE.U32.AND P5, PT, R199, R9, PT ;  /* 0x00000009c700720c */ /* 0x000fc40003fa6070 */
[C---:B------:R-:W-:Y:S02]  /*d9a0*/  LOP3.LUT R8, R6.reuse, 0xff, RZ, 0xc0, !PT ;  /* 0x000000ff06087812 */ /* 0x040fe400078ec0ff */
[--C-:B------:R-:W-:Y:S01]  /*d9b0*/  SHF.R.U32.HI R9, RZ, 0x10, R6.reuse ;  /* 0x00000010ff097819 */ /* 0x100fe20000011606 */
[----:B------:R1:W2:Y:S01]  /*d9c0*/  MUFU.EX2 R11, R15 ;  /* 0x0000000f000b7308 */ /* 0x0002a20000000800 */
[----:B------:R-:W-:Y:S02]  /*d9d0*/  ISETP.GE.U32.AND P2, PT, R199, R8, PT ;  /* 0x00000008c700720c */ /* 0x000fe40003f46070 */
[----:B------:R-:W-:Y:S02]  /*d9e0*/  SHF.R.U32.HI R8, RZ, 0x18, R6 ;  /* 0x00000018ff087819 */ /* 0x000fe40000011606 */
[----:B-1----:R-:W-:Y:S02]  /*d9f0*/  LOP3.LUT R15, R6, 0xffff, RZ, 0xc0, !PT ;  /* 0x0000ffff060f7812 */ /* 0x002fe400078ec0ff */
[----:B------:R-:W-:-:S02]  /*da00*/  LOP3.LUT R6, R9, 0xff, RZ, 0xc0, !PT ;  /* 0x000000ff09067812 */ /* 0x000fc400078ec0ff */
[----:B------:R1:W3:Y:S02]  /*da10*/  MUFU.EX2 R9, R222 ;  /* 0x000000de00097308 */ /* 0x0002e40000000800 */
[----:B-1----:R-:W-:Y:S02]  /*da20*/  IMAD.MOV.U32 R222, RZ, RZ, R219 ;  /* 0x000000ffffde7224 */ /* 0x002fe400078e00db */
[----:B------:R-:W-:Y:S02]  /*da30*/  IMAD.MOV.U32 R219, RZ, RZ, R167 ;  /* 0x000000ffffdb7224 */ /* 0x000fe400078e00a7 */
[----:B------:R1:W4:Y:S04]  /*da40*/  LDL.LU.S16 R167, [R1+0x168] ;  /* 0x0001680001a77983 */ /* 0x0003280000300600 */
[----:B------:R1:W4:Y:S01]  /*da50*/  LDL.LU.S16 R243, [R1+0x16c] ;  /* 0x00016c0001f37983 */ /* 0x0003220000300600 */
[C---:B------:R-:W-:Y:S01]  /*da60*/  ISETP.GE.U32.AND P1, PT, R199.reuse, R6, PT ;  /* 0x00000006c700720c */ /* 0x040fe20003f26070 */
[----:B------:R-:W-:Y:S01]  /*da70*/  IMAD.WIDE.U32 R6, R10, -0x2daee0ad, RZ ;  /* 0xd2511f530a067825 */ /* 0x000fe200078e00ff */
[----:B------:R-:W-:Y:S01]  /*da80*/  ISETP.GE.U32.AND P6, PT, R199, R8, PT ;  /* 0x00000008c700720c */ /* 0x000fe20003fc6070 */
[----:B------:R-:W1:Y:S01]  /*da90*/  MUFU.EX2 R10, R223 ;  /* 0x000000df000a7308 */ /* 0x000e620000000800 */
[----:B------:R-:W-:Y:S01]  /*daa0*/  PRMT R72, R34, 0x7610, R72 ;  /* 0x0000761022487816 */ /* 0x000fe20000000048 */
[----:B------:R4:W4:Y:S01]  /*dab0*/  LDL.LU.S16 R242, [R1+0x170] ;  /* 0x0001700001f27983 */ /* 0x0009220000300600 */
[----:B------:R-:W-:-:S02]  /*dac0*/  LOP3.LUT R8, R7, R231, R12, 0x96, !PT ;  /* 0x000000e707087212 */ /* 0x000fc400078e960c */
[C---:B------:R-:W-:Y:S02]  /*dad0*/  LOP3.LUT R12, R6.reuse, 0xff, RZ, 0xc0, !PT ;  /* 0x000000ff060c7812 */ /* 0x040fe400078ec0ff */
[----:B------:R-:W-:Y:S02]  /*dae0*/  LOP3.LUT R17, R6, 0xffff, RZ, 0xc0, !PT ;  /* 0x0000ffff06117812 */ /* 0x000fe400078ec0ff */
[--C-:B------:R-:W-:Y:S02]  /*daf0*/  SHF.R.U32.HI R16, RZ, 0x10, R6.reuse ;  /* 0x00000010ff107819 */ /* 0x100fe40000011606 */
[----:B------:R-:W-:Y:S02]  /*db00*/  SHF.R.U32.HI R13, RZ, 0x18, R6 ;  /* 0x00000018ff0d7819 */ /* 0x000fe40000011606 */
[----:B------:R-:W1:Y:S01]  /*db10*/  MUFU.EX2 R6, R232 ;  /* 0x000000e800067308 */ /* 0x000e620000000800 */
[----:B--2---:R-:W-:Y:S01]  /*db20*/  FADD.FTZ R7, R11, R14 ;  /* 0x0000000e0b077221 */ /* 0x004fe20000010000 */
[----:B------:R-:W-:-:S02]  /*db30*/  LOP3.LUT R19, R27, R224, R32, 0x96, !PT ;  /* 0x000000e01b137212 */ /* 0x000fc400078e9620 */
[C---:B---3--:R-:W-:Y:S01]  /*db40*/  F2FP.BF16.F32.PACK_AB R27, R9.reuse, R11 ;  /* 0x0000000b091b723e */ /* 0x048fe200000010ff */
[----:B------:R-:W-:Y:S01]  /*db50*/  FADD.FTZ R14, R9, R7 ;  /* 0x00000007090e7221 */ /* 0x000fe20000010000 */
[----:B------:R-:W-:Y:S01]  /*db60*/  PRMT R71, R34, 0x7632, R71 ;  /* 0x0000763222477816 */ /* 0x000fe20000000047 */
[----:B-1----:R-:W-:-:S04]  /*db70*/  FADD.FTZ R7, R10, R21 ;  /* 0x000000150a077221 */ /* 0x002fc80000010000 */
[----:B------:R-:W-:Y:S01]  /*db80*/  FADD.FTZ R11, R6, R7 ;  /* 0x00000007060b7221 */ /* 0x000fe20000010000 */
[----:B----4-:R-:W-:-:S05]  /*db90*/  @!P3 HFMA2.BF16_V2 R167, -RZ.H0_H0, RZ.H0_H0, -R72.H0_H0 ;  /* 0x200000ffffa7b231 */ /* 0x010fca0000340948 */
[----:B------:R-:W-:Y:S02]  /*dba0*/  PRMT R9, R167, 0x7610, R9 ;  /* 0x00007610a7097816 */ /* 0x000fe40000000009 */
[----:B------:R-:W-:Y:S01]  /*dbb0*/  PRMT R167, R72, 0x5410, R71 ;  /* 0x0000541048a77816 */ /* 0x000fe20000000047 */
[----:B------:R-:W-:Y:S01]  /*dbc0*/  @!P4 HFMA2.BF16_V2 R243, -RZ.H0_H0, RZ.H0_H0, -R71.H0_H0 ;  /* 0x200000fffff3c231 */ /* 0x000fe20000340947 */
[----:B------:R-:W-:Y:S02]  /*dbd0*/  @!P3 PRMT R72, R9, 0x5410, RZ ;  /* 0x000054100948b816 */ /* 0x000fe400000000ff */
[----:B------:R1:W2:Y:S02]  /*dbe0*/  LDL.LU.S16 R9, [R1+0x174] ;  /* 0x0001740001097983 */ /* 0x0002a40000300600 */
[----:B------:R-:W-:Y:S02]  /*dbf0*/  PRMT R7, R243, 0x7610, R7 ;  /* 0x00007610f3077816 */ /* 0x000fe40000000007 */
[----:B------:R-:W-:-:S02]  /*dc00*/  ISETP.GE.U32.AND P3, PT, R199, R12, PT ;  /* 0x0000000cc700720c */ /* 0x000fc40003f66070 */
[----:B------:R-:W-:Y:S02]  /*dc10*/  @!P4 PRMT R71, R7, 0x5410, RZ ;  /* 0x000054100747c816 */ /* 0x000fe400000000ff */
[----:B------:R3:W-:Y:S02]  /*dc20*/  MUFU.EX2 R7, R204 ;  /* 0x000000cc00077308 */ /* 0x0007e40000000800 */
[----:B---3--:R1:W5:Y:S04]  /*dc30*/  LDL.LU R204, [R1+0x408] ;  /* 0x0004080001cc7983 */ /* 0x0083680000300800 */
[----:B------:R1:W3:Y:S01]  /*dc40*/  LDL.LU.S16 R12, [R1+0x178] ;  /* 0x00017800010c7983 */ /* 0x0002e20000300600 */
[----:B------:R-:W-:Y:S02]  /*dc50*/  F2FP.BF16.F32.PACK_AB R35, R6, R10 ;  /* 0x0000000a0623723e */ /* 0x000fe400000010ff */
[----:B------:R-:W-:-:S04]  /*dc60*/  SHF.R.U32.HI R6, RZ, 0x8, R15 ;  /* 0x00000008ff067819 */ /* 0x000fc8000001160f */
[----:B------:R-:W-:Y:S02]  /*dc70*/  LOP3.LUT R6, R6, 0xffff, RZ, 0xc0, !PT ;  /* 0x0000ffff06067812 */ /* 0x000fe400078ec0ff */
[----:B------:R-:W-:Y:S02]  /*dc80*/  PRMT R70, R69, 0x7632, R70 ;  /* 0x0000763245467816 */ /* 0x000fe40000000046 */
[----:B------:R-:W-:Y:S02]  /*dc90*/  ISETP.GE.U32.AND P4, PT, R199, R6, PT ;  /* 0x00000006c700720c */ /* 0x000fe40003f86070 */
[----:B------:R4:W1:Y:S01]  /*dca0*/  MUFU.EX2 R6, R205 ;  /* 0x000000cd00067308 */ /* 0x0008620000000800 */
[----:B------:R-:W-:-:S05]  /*dcb0*/  @!P0 HFMA2.BF16_V2 R242, -RZ.H0_H0, RZ.H0_H0, -R70.H0_H0 ;  /* 0x200000fffff28231 */ /* 0x000fca0000340946 */
[----:B------:R-:W-:Y:S01]  /*dcc0*/  PRMT R241, R242, 0x7610, R241 ;  /* 0x00007610f2f17816 */ /* 0x000fe200000000f1 */
[----:B------:R-:W-:Y:S02]  /*dcd0*/  IMAD.MOV.U32 R242, RZ, RZ, R222 ;  /* 0x000000fffff27224 */ /* 0x000fe400078e00de */
[----:B------:R-:W-:Y:S01]  /*dce0*/  IMAD.MOV.U32 R222, RZ, RZ, R166 ;  /* 0x000000ffffde7224 */ /* 0x000fe200078e00a6 */
[----:B------:R-:W-:Y:S01]  /*dcf0*/  PRMT R166, R69, 0x5410, R70 ;  /* 0x0000541045a67816 */ /* 0x000fe20000000046 */
[----:B----4-:R4:W5:Y:S01]  /*dd00*/  LDL.LU R205, [R1+0x404] ;  /* 0x0004040001cd7983 */ /* 0x0109620000300800 */
[----:B-1----:R-:W-:Y:S02]  /*dd10*/  F2FP.BF16.F32.PACK_AB R33, R6, R7 ;  /* 0x000000070621723e */ /* 0x002fe400000010ff */
[----:B------:R-:W-:Y:S01]  /*dd20*/  @!P0 PRMT R70, R241, 0x5410, RZ ;  /* 0x00005410f1468816 */ /* 0x000fe200000000ff */
[----:B------:R-:W-:Y:S02]  /*dd30*/  IMAD.MOV.U32 R241, RZ, RZ, R164 ;  /* 0x000000fffff17224 */ /* 0x000fe400078e00a4 */
[----:B--2---:R-:W-:-:S05]  /*dd40*/  @!P5 HFMA2.BF16_V2 R9, -RZ.H0_H0, RZ.H0_H0, -R69.H0_H0 ;  /* 0x200000ffff09d231 */ /* 0x004fca0000340945 */
[----:B------:R-:W-:Y:S02]  /*dd50*/  PRMT R165, R9, 0x7610, R165 ;  /* 0x0000761009a57816 */ /* 0x000fe400000000a5 */
[----:B------:R-:W-:-:S04]  /*dd60*/  SHF.R.U32.HI R9, RZ, 0x10, R8 ;  /* 0x00000010ff097819 */ /* 0x000fc80000011608 */
[----:B------:R-:W-:Y:S02]  /*dd70*/  LOP3.LUT R9, R9, 0xff, RZ, 0xc0, !PT ;  /* 0x000000ff09097812 */ /* 0x000fe400078ec0ff */
[----:B------:R-:W-:Y:S02]  /*dd80*/  @!P5 PRMT R69, R165, 0x5410, RZ ;  /* 0x00005410a545d816 */ /* 0x000fe400000000ff */
[----:B------:R-:W-:Y:S01]  /*dd90*/  ISETP.GE.U32.AND P5, PT, R199, R9, PT ;  /* 0x00000009c700720c */ /* 0x000fe20003fa6070 */
[----:B------:R-:W-:Y:S01]  /*dda0*/  FADD.FTZ R9, R7, R14 ;  /* 0x0000000e07097221 */ /* 0x000fe20000010000 */
[----:B---3--:R-:W-:-:S05]  /*ddb0*/  @!P2 HFMA2.BF16_V2 R12, -RZ.H0_H0, RZ.H0_H0, -R68.H0_H0 ;  /* 0x200000ffff0ca231 */ /* 0x008fca0000340944 */
[----:B------:R-:W-:Y:S01]  /*ddc0*/  PRMT R232, R12, 0x7610, R232 ;  /* 0x000076100ce87816 */ /* 0x000fe200000000e8 */
[----:B------:R-:W-:Y:S02]  /*ddd0*/  FADD.FTZ R12, R6, R9 ;  /* 0x00000009060c7221 */ /* 0x000fe40000010000 */
[----:B------:R4:W2:Y:S04]  /*dde0*/  LDL.LU.S16 R6, [R1+0x17c] ;  /* 0x00017c0001067983 */ /* 0x0008a80000300600 */
[----:B------:R4:W3:Y:S04]  /*ddf0*/  LDL.LU.S16 R164, [R1+0x180] ;  /* 0x0001800001a47983 */ /* 0x0008e80000300600 */
[----:B------:R4:W4:Y:S01]  /*de00*/  LDL.LU.S16 R9, [R1+0x184] ;  /* 0x0001840001097983 */ /* 0x0009220000300600 */
[----:B------:R-:W-:-:S04]  /*de10*/  PRMT R67, R68, 0x7632, R67 ;  /* 0x0000763244437816 */ /* 0x000fc80000000043 */
[----:B------:R-:W-:Y:S02]  /*de20*/  PRMT R165, R68, 0x5410, R67 ;  /* 0x0000541044a57816 */ /* 0x000fe40000000043 */
[----:B------:R-:W-:Y:S02]  /*de30*/  @!P2 PRMT R68, R232, 0x5410, RZ ;  /* 0x00005410e844a816 */ /* 0x000fe400000000ff */
[----:B------:R-:W-:Y:S01]  /*de40*/  PRMT R64, R65, 0x7632, R64 ;  /* 0x0000763241407816 */ /* 0x000fe20000000040 */
[----:B------:R-:W-:Y:S02]  /*de50*/  IMAD.MOV.U32 R243, RZ, RZ, R174 ;  /* 0x000000fffff37224 */ /* 0x000fe400078e00ae */
[----:B------:R-:W-:Y:S02]  /*de60*/  IMAD.MOV.U32 R174, RZ, RZ, R183 ;  /* 0x000000ffffae7224 */ /* 0x000fe400078e00b7 */
[----:B--2---:R-:W-:-:S05]  /*de70*/  @!P4 HFMA2.BF16_V2 R6, -RZ.H0_H0, RZ.H0_H0, -R67.H0_H0 ;  /* 0x200000ffff06c231 */ /* 0x004fca0000340943 */
[----:B------:R-:W-:Y:S02]  /*de80*/  PRMT R223, R6, 0x7610, R223 ;  /* 0x0000761006df7816 */ /* 0x000fe400000000df */
[----:B------:R-:W-:Y:S01]  /*de90*/  LOP3.LUT R6, R8, 0xff, RZ, 0xc0, !PT ;  /* 0x000000ff08067812 */ /* 0x000fe200078ec0ff */
[----:B---3--:R-:W-:-:S03]  /*dea0*/  @!P1 HFMA2.BF16_V2 R164, -RZ.H0_H0, RZ.H0_H0, -R65.H0_H0 ;  /* 0x200000ffffa49231 */ /* 0x008fc60000340941 */
[----:B------:R-:W-:Y:S02]  /*deb0*/  ISETP.GE.U32.AND P2, PT, R199, R6, PT ;  /* 0x00000006c700720c */ /* 0x000fe40003f46070 */
[----:B------:R-:W-:Y:S02]  /*dec0*/  SHF.R.U32.HI R6, RZ, 0x18, R8 ;  /* 0x00000018ff067819 */ /* 0x000fe40000011608 */
[----:B------:R-:W-:Y:S02]  /*ded0*/  @!P4 PRMT R67, R223, 0x5410, RZ ;  /* 0x00005410df43c816 */ /* 0x000fe400000000ff */
[----:B------:R-:W-:Y:S02]  /*dee0*/  PRMT R202, R164, 0x7610, R202 ;  /* 0x00007610a4ca7816 */ /* 0x000fe400000000ca */
[----:B------:R-:W-:Y:S02]  /*def0*/  ISETP.GE.U32.AND P4, PT, R199, R6, PT ;  /* 0x00000006c700720c */ /* 0x000fe40003f86070 */
[----:B------:R-:W-:-:S02]  /*df00*/  LOP3.LUT R6, R16, 0xff, RZ, 0xc0, !PT ;  /* 0x000000ff10067812 */ /* 0x000fc400078ec0ff */
[----:B------:R-:W-:Y:S02]  /*df10*/  LOP3.LUT R8, R8, 0xffff, RZ, 0xc0, !PT ;  /* 0x0000ffff08087812 */ /* 0x000fe400078ec0ff */
[----:B------:R-:W-:Y:S01]  /*df20*/  PRMT R164, R65, 0x5410, R64 ;  /* 0x0000541041a47816 */ /* 0x000fe20000000040 */
[----:B----4-:R-:W-:Y:S01]  /*df30*/  @!P6 HFMA2.BF16_V2 R9, -RZ.H0_H0, RZ.H0_H0, -R64.H0_H0 ;  /* 0x200000ffff09e231 */ /* 0x010fe20000340940 */
[----:B------:R-:W-:Y:S02]  /*df40*/  @!P1 PRMT R65, R202, 0x5410, RZ ;  /* 0x00005410ca419816 */ /* 0x000fe400000000ff */
[----:B------:R-:W-:Y:S02]  /*df50*/  ISETP.GE.U32.AND P1, PT, R199, R6, PT ;  /* 0x00000006c700720c */ /* 0x000fe40003f26070 */
[----:B------:R-:W-:Y:S02]  /*df60*/  SHF.R.U32.HI R6, RZ, 0x8, R8 ;  /* 0x00000008ff067819 */ /* 0x000fe40000011608 */
[----:B------:R-:W-:-:S02]  /*df70*/  PRMT R7, R9, 0x7610, R7 ;  /* 0x0000761009077816 */ /* 0x000fc40000000007 */
[----:B------:R-:W-:Y:S01]  /*df80*/  LOP3.LUT R6, R6, 0xffff, RZ, 0xc0, !PT ;  /* 0x0000ffff06067812 */ /* 0x000fe200078ec0ff */
[----:B------:R1:W-:Y:S01]  /*df90*/  MUFU.EX2 R9, R206 ;  /* 0x000000ce00097308 */ /* 0x0003e20000000800 */
[----:B------:R-:W-:Y:S02]  /*dfa0*/  @!P6 PRMT R64, R7, 0x5410, RZ ;  /* 0x000054100740e816 */ /* 0x000fe400000000ff */
[----:B------:R-:W-:Y:S01]  /*dfb0*/  ISETP.GE.U32.AND P6, PT, R199, R6, PT ;  /* 0x00000006c700720c */ /* 0x000fe20003fc6070 */
[----:B-1----:R1:W5:Y:S04]  /*dfc0*/  LDL.LU R206, [R1+0x400] ;  /* 0x0004000001ce7983 */ /* 0x0023680000300800 */
[----:B------:R1:W2:Y:S04]  /*dfd0*/  LDL.LU.S16 R6, [R1+0x188] ;  /* 0x0001880001067983 */ /* 0x0002a80000300600 */
[----:B------:R1:W3:Y:S04]  /*dfe0*/  LDL.LU.S16 R232, [R1+0x18c] ;  /* 0x00018c0001e87983 */ /* 0x0002e80000300600 */
[----:B------:R1:W4:Y:S04]  /*dff0*/  LDL.LU.S16 R223, [R1+0x194] ;  /* 0x0001940001df7983 */ /* 0x0003280000300600 */
[----:B------:R1:W4:Y:S01]  /*e000*/  LDL.LU.S16 R183, [R1+0x190] ;  /* 0x0001900001b77983 */ /* 0x0003220000300600 */
[----:B------:R-:W-:-:S02]  /*e010*/  PRMT R57, R58, 0x7632, R57 ;  /* 0x000076323a397816 */ /* 0x000fc40000000039 */
[----:B------:R-:W-:Y:S01]  /*e020*/  PRMT R55, R56, 0x7632, R55 ;  /* 0x0000763238377816 */ /* 0x000fe20000000037 */
[----:B------:R-:W-:Y:S02]  /*e030*/  IMAD.MOV.U32 R202, RZ, RZ, R242 ;  /* 0x000000ffffca7224 */ /* 0x000fe400078e00f2 */
[----:B------:R-:W-:Y:S01]  /*e040*/  IMAD.MOV.U32 R242, RZ, RZ, R184 ;  /* 0x000000fffff27224 */ /* 0x000fe200078e00b8 */
[----:B------:R-:W-:Y:S01]  /*e050*/  PRMT R184, R58, 0x5410, R57 ;  /* 0x000054103ab87816 */ /* 0x000fe20000000039 */
[----:B--2---:R-:W-:Y:S02]  /*e060*/  @!P2 HFMA2.BF16_V2 R6, -RZ.H0_H0, RZ.H0_H0, -R58.H0_H0 ;  /* 0x200000ffff06a231 */ /* 0x004fe4000034093a */
[----:B---3--:R-:W-:Y:S02]  /*e070*/  @!P6 HFMA2.BF16_V2 R232, -RZ.H0_H0, RZ.H0_H0, -R57.H0_H0 ;  /* 0x200000ffffe8e231 */ /* 0x008fe40000340939 */
[----:B----4-:R-:W-:-:S03]  /*e080*/  @!P5 HFMA2.BF16_V2 R223, -RZ.H0_H0, RZ.H0_H0, -R56.H0_H0 ;  /* 0x200000ffffdfd231 */ /* 0x010fc60000340938 */
[----:B------:R-:W-:Y:S02]  /*e090*/  PRMT R8, R232, 0x7610, R8 ;  /* 0x00007610e8087816 */ /* 0x000fe40000000008 */
[----:B------:R-:W-:Y:S01]  /*e0a0*/  PRMT R246, R6, 0x7610, R246 ;  /* 0x0000761006f67816 */ /* 0x000fe200000000f6 */
[----:B------:R-:W-:Y:S01]  /*e0b0*/  @!P4 HFMA2.BF16_V2 R183, -RZ.H0_H0, RZ.H0_H0, -R55.H0_H0 ;  /* 0x200000ffffb7c231 */ /* 0x000fe20000340937 */
[----:B------:R-:W-:Y:S02]  /*e0c0*/  PRMT R217, R223, 0x7610, R217 ;  /* 0x00007610dfd97816 */ /* 0x000fe400000000d9 */
[----:B------:R-:W-:Y:S02]  /*e0d0*/  @!P6 PRMT R57, R8, 0x5410, RZ ;  /* 0x000054100839e816 */ /* 0x000fe400000000ff */
[----:B------:R2:W-:Y:S01]  /*e0e0*/  MUFU.EX2 R8, R168 ;  /* 0x000000a800087308 */ /* 0x0005e20000000800 */
[----:B------:R-:W-:Y:S01]  /*e0f0*/  @!P2 PRMT R58, R246, 0x5410, RZ ;  /* 0x00005410f63aa816 */ /* 0x000fe200000000ff */
[----:B------:R-:W-:Y:S01]  /*e100*/  IMAD.MOV.U32 R246, RZ, RZ, R243 ;  /* 0x000000fffff67224 */ /* 0x000fe200078e00f3 */
[----:B------:R-:W-:Y:S01]  /*e110*/  PRMT R10, R183, 0x7610, R10 ;  /* 0x00007610b70a7816 */ /* 0x000fe2000000000a */
[----:B------:R-:W-:Y:S01]  /*e120*/  IMAD.MOV.U32 R243, RZ, RZ, R242 ;  /* 0x000000fffff37224 */ /* 0x000fe200078e00f2 */
[----:B------:R-:W-:Y:S01]  /*e130*/  PRMT R183, R56, 0x5410, R55 ;  /* 0x0000541038b77816 */ /* 0x000fe20000000037 */
[----:B------:R-:W-:Y:S01]  /*e140*/  IMAD.MOV.U32 R242, RZ, RZ, R181 ;  /* 0x000000fffff27224 */ /* 0x000fe200078e00b5 */
[----:B------:R-:W-:Y:S01]  /*e150*/  @!P5 PRMT R56, R217, 0x5410, RZ ;  /* 0x00005410d938d816 */ /* 0x000fe200000000ff */
[----:B--2---:R1:W5:Y:S04]  /*e160*/  LDL.LU R168, [R1+0x3fc] ;  /* 0x0003fc0001a87983 */ /* 0x0043680000300800 */
[----:B------:R1:W2:Y:S04]  /*e170*/  LDL.LU.S16 R232, [R1+0x19c] ;  /* 0x00019c0001e87983 */ /* 0x0002a80000300600 */
[----:B------:R1:W3:Y:S04]  /*e180*/  LDL.LU.S16 R223, [R1+0x198] ;  /* 0x0001980001df7983 */ /* 0x0002e80000300600 */
[----:B------:R1:W4:Y:S04]  /*e190*/  LDL.LU.S16 R217, [R1+0x1a4] ;  /* 0x0001a40001d97983 */ /* 0x0003280000300600 */
[----:B------:R1:W4:Y:S01]  /*e1a0*/  LDL.LU.S16 R181, [R1+0x1a0] ;  /* 0x0001a00001b57983 */ /* 0x0003220000300600 */
[----:B------:R-:W-:Y:S01]  /*e1b0*/  SHF.R.U32.HI R6, RZ, 0x8, R17 ;  /* 0x00000008ff067819 */ /* 0x000fe20000011611 */
[----:B------:R-:W1:Y:S03]  /*e1c0*/  MUFU.EX2 R7, R244 ;  /* 0x000000f400077308 */ /* 0x000e660000000800 */
[----:B------:R-:W-:-:S04]  /*e1d0*/  LOP3.LUT R6, R6, 0xffff, RZ, 0xc0, !PT ;  /* 0x0000ffff06067812 */ /* 0x000fc800078ec0ff */
[C---:B------:R-:W-:Y:S02]  /*e1e0*/  ISETP.GE.U32.AND P2, PT, R199.reuse, R6, PT ;  /* 0x00000006c700720c */ /* 0x040fe40003f46070 */
[----:B------:R-:W1:Y:S01]  /*e1f0*/  MUFU.EX2 R6, R245 ;  /* 0x000000f500067308 */ /* 0x000e620000000800 */
[----:B------:R-:W-:Y:S02]  /*e200*/  ISETP.GE.U32.AND P0, PT, R199, R13, PT ;  /* 0x0000000dc700720c */ /* 0x000fe40003f06070 */
[----:B------:R-:W-:Y:S02]  /*e210*/  @!P4 PRMT R55, R10, 0x5410, RZ ;  /* 0x000054100a37c816 */ /* 0x000fe400000000ff */
[----:B------:R-:W-:Y:S01]  /*e220*/  PRMT R66, R59, 0x7632, R66 ;  /* 0x000076323b427816 */ /* 0x000fe20000000042 */
[----:B-1----:R-:W-:Y:S02]  /*e230*/  FADD.FTZ R11, R7, R11 ;  /* 0x0000000b070b7221 */ /* 0x002fe40000010000 */
[----:B------:R-:W1:Y:S01]  /*e240*/  MUFU.EX2 R10, R247 ;  /* 0x000000f7000a7308 */ /* 0x000e620000000800 */
[----:B------:R-:W-:Y:S01]  /*e250*/  PRMT R62, R63, 0x7632, R62 ;  /* 0x000076323f3e7816 */ /* 0x000fe2000000003e */
[C---:B------:R-:W-:Y:S01]  /*e260*/  FADD.FTZ R11, R6.reuse, R11 ;  /* 0x0000000b060b7221 */ /* 0x040fe20000010000 */
[----:B------:R-:W-:-:S05]  /*e270*/  F2FP.BF16.F32.PACK_AB R31, R6, R7 ;  /* 0x00000007061f723e */ /* 0x000fca00000010ff */
[----:B------:R-:W4:Y:S01]  /*e280*/  MUFU.EX2 R6, R248 ;  /* 0x000000f800067308 */ /* 0x000f220000000800 */
[----:B-1----:R-:W-:Y:S01]  /*e290*/  FADD.FTZ R11, R10, R11 ;  /* 0x0000000b0a0b7221 */ /* 0x002fe20000010000 */
[----:B------:R-:W-:Y:S02]  /*e2a0*/  LOP3.LUT R20, R5, R221, R26, 0x96, !PT ;  /* 0x000000dd05147212 */ /* 0x000fe400078e961a */
        /* <DEDUP_REMOVED lines=8> */
[----:B------:R-:W-:Y:S02]  /*e330*/  @!P3 PRMT R63, R182, 0x5410, RZ ;  /* 0x00005410b63fb816 */ /* 0x000fe400000000ff */
[----:B------:R-:W-:Y:S02]  /*e340*/  PRMT R182, R59, 0x5410, R66 ;  /* 0x000054103bb67816 */ /* 0x000fe40000000042 */
[----:B------:R-:W-:Y:S01]  /*e350*/  @!P0 PRMT R66, R7, 0x5410, RZ ;  /* 0x0000541007428816 */ /* 0x000fe200000000ff */
[----:B------:R-:W-:Y:S01]  /*e360*/  FADD.FTZ R7, R9, R12 ;  /* 0x0000000c09077221 */ /* 0x000fe20000010000 */
[----:B------:R-:W-:Y:S01]  /*e370*/  @!P1 HFMA2.BF16_V2 R217, -RZ.H0_H0, RZ.H0_H0, -R59.H0_H0 ;  /* 0x200000ffffd99231 */ /* 0x000fe2000034093b */
[----:B------:R-:W-:-:S02]  /*e380*/  @!P2 PRMT R62, R14, 0x5410, RZ ;  /* 0x000054100e3ea816 */ /* 0x000fc400000000ff */
[----:B------:R-:W-:Y:S01]  /*e390*/  FADD.FTZ R14, R8, R7 ;  /* 0x00000007080e7221 */ /* 0x000fe20000010000 */
[----:B------:R-:W-:Y:S01]  /*e3a0*/  FADD.FTZ R7, R6, R11 ;  /* 0x0000000b06077221 */ /* 0x000fe20000010000 */
[----:B------:R-:W-:Y:S01]  /*e3b0*/  PRMT R13, R217, 0x7610, R13 ;  /* 0x00007610d90d7816 */ /* 0x000fe2000000000d */
[----:B------:R-:W-:Y:S02]  /*e3c0*/  IMAD.MOV.U32 R217, RZ, RZ, R246 ;  /* 0x000000ffffd97224 */ /* 0x000fe400078e00f6 */
[----:B------:R-:W-:Y:S01]  /*e3d0*/  IMAD.MOV.U32 R246, RZ, RZ, R202 ;  /* 0x000000fffff67224 */ /* 0x000fe200078e00ca */
[----:B------:R1:W-:Y:S01]  /*e3e0*/  STL [R1+0x100], R7 ;  /* 0x0001000701007387 */ /* 0x0003e20000100800 */
[----:B------:R-:W-:-:S03]  /*e3f0*/  IMAD.MOV.U32 R202, RZ, RZ, R201 ;  /* 0x000000ffffca7224 */ /* 0x000fc600078e00c9 */
[----:B------:R2:W3:Y:S01]  /*e400*/  LDL.LU.S16 R201, [R1+0x1ac] ;  /* 0x0001ac0001c97983 */ /* 0x0004e20000300600 */
[----:B------:R-:W-:-:S03]  /*e410*/  IMAD.WIDE.U32 R8, R20, -0x2daee0ad, RZ ;  /* 0xd2511f5314087825 */ /* 0x000fc600078e00ff */
[----:B------:R2:W4:Y:S01]  /*e420*/  LDL.LU.S16 R20, [R1+0x1b0] ;  /* 0x0001b00001147983 */ /* 0x0005220000300600 */
[----:B------:R-:W-:Y:S02]  /*e430*/  F2FP.BF16.F32.PACK_AB R15, R6, R10 ;  /* 0x0000000a060f723e */ /* 0x000fe400000010ff */
[----:B------:R-:W-:Y:S01]  /*e440*/  @!P1 PRMT R59, R13, 0x5410, RZ ;  /* 0x000054100d3b9816 */ /* 0x000fe200000000ff */
[----:B-1----:R-:W-:-:S05]  /*e450*/  IMAD.WIDE.U32 R6, R19, -0x2daee0ad, RZ ;  /* 0xd2511f5313067825 */ /* 0x002fca00078e00ff */
        /* <DEDUP_REMOVED lines=14> */
[----:B------:R-:W1:Y:S03]  /*e540*/  MUFU.EX2 R10, R217 ;  /* 0x000000d9000a7308 */ /* 0x000e660000000800 */
[----:B------:R-:W-:-:S04]  /*e550*/  LOP3.LUT R9, R8, 0xff, RZ, 0xc0, !PT ;  /* 0x000000ff08097812 */ /* 0x000fc800078ec0ff */
[----:B------:R-:W-:Y:S02]  /*e560*/  ISETP.GE.U32.AND P0, PT, R199, R9, PT ;  /* 0x00000009c700720c */ /* 0x000fe40003f06070 */
[----:B------:R-:W2:Y:S01]  /*e570*/  MUFU.EX2 R9, R246 ;  /* 0x000000f600097308 */ /* 0x000ea20000000800 */
[----:B-1----:R-:W-:Y:S01]  /*e580*/  FADD.FTZ R11, R10, R14 ;  /* 0x0000000e0a0b7221 */ /* 0x002fe20000010000 */
[----:B------:R-:W-:-:S03]  /*e590*/  PRMT R45, R50, 0x7632, R45 ;  /* 0x00007632322d7816 */ /* 0x000fc6000000002d */
[C---:B--2---:R-:W-:Y:S01]  /*e5a0*/  FADD.FTZ R11, R9.reuse, R11 ;  /* 0x0000000b090b7221 */ /* 0x044fe20000010000 */
[----:B------:R-:W-:Y:S02]  /*e5b0*/  F2FP.BF16.F32.PACK_AB R22, R9, R10 ;  /* 0x0000000a0916723e */ /* 0x000fe400000010ff */
[----:B------:R-:W-:-:S04]  /*e5c0*/  LOP3.LUT R9, R8, 0xffff, RZ, 0xc0, !PT ;  /* 0x0000ffff08097812 */ /* 0x000fc800078ec0ff */
[----:B------:R-:W-:-:S04]  /*e5d0*/  SHF.R.U32.HI R9, RZ, 0x8, R9 ;  /* 0x00000008ff097819 */ /* 0x000fc80000011609 */
[----:B------:R-:W-:Y:S01]  /*e5e0*/  LOP3.LUT R9, R9, 0xffff, RZ, 0xc0, !PT ;  /* 0x0000ffff09097812 */ /* 0x000fe200078ec0ff */
[----:B------:R1:W-:Y:S01]  /*e5f0*/  STL [R1+0x104], R11 ;  /* 0x0001040b01007387 */ /* 0x0003e20000100800 */
[----:B---3--:R-:W-:-:S05]  /*e600*/  @!P0 HFMA2.BF16_V2 R201, -RZ.H0_H0, RZ.H0_H0, -R50.H0_H0 ;  /* 0x200000ffffc98231 */ /* 0x008fca0000340932 */
[----:B------:R-:W-:Y:S02]  /*e610*/  PRMT R216, R201, 0x7610, R216 ;  /* 0x00007610c9d87816 */ /* 0x000fe400000000d8 */
[----:B------:R-:W-:Y:S02]  /*e620*/  PRMT R201, R50, 0x5410, R45 ;  /* 0x0000541032c97816 */ /* 0x000fe4000000002d */
[----:B------:R-:W-:Y:S02]  /*e630*/  @!P0 PRMT R50, R216, 0x5410, RZ ;  /* 0x00005410d8328816 */ /* 0x000fe400000000ff */
[----:B------:R-:W-:-:S13]  /*e640*/  ISETP.GE.U32.AND P0, PT, R199, R9, PT ;  /* 0x00000009c700720c */ /* 0x000fda0003f06070 */
[----:B----4-:R-:W-:-:S05]  /*e650*/  @!P0 HFMA2.BF16_V2 R20, -RZ.H0_H0, RZ.H0_H0, -R45.H0_H0 ;  /* 0x200000ffff148231 */ /* 0x010fca000034092d */
[----:B------:R-:W-:Y:S02]  /*e660*/  PRMT R9, R20, 0x7610, R9 ;  /* 0x0000761014097816 */ /* 0x000fe40000000009 */
[----:B------:R2:W3:Y:S04]  /*e670*/  LDL.LU.S16 R20, [R1+0x1b4] ;  /* 0x0001b40001147983 */ /* 0x0004e80000300600 */
[----:B-1----:R2:W4:Y:S04]  /*e680*/  LDL.LU.S16 R11, [R1+0x1b8] ;  /* 0x0001b800010b7983 */ /* 0x0025280000300600 */
[----:B------:R2:W2:Y:S01]  /*e690*/  LDL.LU.S16 R10, [R1+0x1bc] ;  /* 0x0001bc00010a7983 */ /* 0x0004a20000300600 */
[----:B------:R-:W-:-:S02]  /*e6a0*/  @!P0 PRMT R45, R9, 0x5410, RZ ;  /* 0x00005410092d8816 */ /* 0x000fc400000000ff */
[--C-:B------:R-:W-:Y:S02]  /*e6b0*/  SHF.R.U32.HI R9, RZ, 0x18, R8.reuse ;  /* 0x00000018ff097819 */ /* 0x100fe40000011608 */
[----:B------:R-:W-:-:S04]  /*e6c0*/  SHF.R.U32.HI R8, RZ, 0x10, R8 ;  /* 0x00000010ff087819 */ /* 0x000fc80000011608 */
[----:B------:R-:W-:-:S04]  /*e6d0*/  LOP3.LUT R8, R8, 0xff, RZ, 0xc0, !PT ;  /* 0x000000ff08087812 */ /* 0x000fc800078ec0ff */
[C---:B------:R-:W-:Y:S02]  /*e6e0*/  ISETP.GE.U32.AND P1, PT, R199.reuse, R8, PT ;  /* 0x00000008c700720c */ /* 0x040fe40003f26070 */
[----:B------:R-:W-:Y:S02]  /*e6f0*/  ISETP.GE.U32.AND P0, PT, R199, R9, PT ;  /* 0x00000009c700720c */ /* 0x000fe40003f06070 */
[C---:B------:R-:W-:Y:S01]  /*e700*/  PRMT R44, R24.reuse, 0x7632, R44 ;  /* 0x00007632182c7816 */ /* 0x040fe2000000002c */
[----:B------:R-:W-:Y:S02]  /*e710*/  IMAD.MOV.U32 R246, RZ, RZ, R242 ;  /* 0x000000fffff67224 */ /* 0x000fe400078e00f2 */
[----:B------:R-:W-:Y:S02]  /*e720*/  IMAD.MOV.U32 R242, RZ, RZ, R188 ;  /* 0x000000fffff27224 */ /* 0x000fe400078e00bc */
[----:B------:R-:W-:Y:S01]  /*e730*/  IMAD.MOV.U32 R188, RZ, RZ, R187 ;  /* 0x000000ffffbc7224 */ /* 0x000fe200078e00bb */
[----:B------:R-:W-:-:S05]  /*e740*/  PRMT R187, R24, 0x5410, R44 ;  /* 0x0000541018bb7816 */ /* 0x000fca000000002c */
[----:B---3--:R-:W-:Y:S02]  /*e750*/  @!P0 HFMA2.BF16_V2 R20, -RZ.H0_H0, RZ.H0_H0, -R44.H0_H0 ;  /* 0x200000ffff148231 */ /* 0x008fe4000034092c */
[----:B----4-:R-:W-:-:S03]  /*e760*/  @!P1 HFMA2.BF16_V2 R11, -RZ.H0_H0, RZ.H0_H0, -R24.H0_H0 ;  /* 0x200000ffff0b9231 */ /* 0x010fc60000340918 */
[----:B------:R-:W-:Y:S02]  /*e770*/  PRMT R17, R20, 0x7610, R17 ;  /* 0x0000761014117816 */ /* 0x000fe40000000011 */
[----:B------:R-:W-:-:S04]  /*e780*/  PRMT R8, R11, 0x7610, R8 ;  /* 0x000076100b087816 */ /* 0x000fc80000000008 */
[----:B------:R-:W-:Y:S02]  /*e790*/  @!P1 PRMT R24, R8, 0x5410, RZ ;  /* 0x0000541008189816 */ /* 0x000fe400000000ff */
[----:B------:R-:W-:Y:S02]  /*e7a0*/  LOP3.LUT R8, R6, 0xff, RZ, 0xc0, !PT ;  /* 0x000000ff06087812 */ /* 0x000fe400078ec0ff */
[----:B------:R-:W-:Y:S02]  /*e7b0*/  @!P0 PRMT R44, R17, 0x5410, RZ ;  /* 0x00005410112c8816 */ /* 0x000fe400000000ff */
[----:B------:R-:W-:-:S13]  /*e7c0*/  ISETP.GE.U32.AND P0, PT, R199, R8, PT ;  /* 0x00000008c700720c */ /* 0x000fda0003f06070 */
[----:B--2---:R-:W-:-:S05]  /*e7d0*/  @!P0 HFMA2.BF16_V2 R10, -RZ.H0_H0, RZ.H0_H0, -R61.H0_H0 ;  /* 0x200000ffff0a8231 */ /* 0x004fca000034093d */
[----:B------:R-:W-:Y:S02]  /*e7e0*/  PRMT R9, R10, 0x7610, R9 ;  /* 0x000076100a097816 */ /* 0x000fe40000000009 */
[----:B------:R1:W2:Y:S01]  /*e7f0*/  LDL.LU.S16 R10, [R1+0x1c0] ;  /* 0x0001c000010a7983 */ /* 0x0002a20000300600 */
        /* <DEDUP_REMOVED lines=8> */
[----:B------:R-:W-:-:S02]  /*e880*/  PRMT R186, R61, 0x5410, R60 ;  /* 0x000054103dba7816 */ /* 0x000fc4000000003c */
[----:B------:R-:W-:Y:S02]  /*e890*/  @!P0 PRMT R61, R9, 0x5410, RZ ;  /* 0x00005410093d8816 */ /* 0x000fe400000000ff */
[----:B------:R-:W-:Y:S01]  /*e8a0*/  ISETP.GE.U32.AND P0, PT, R199, R7, PT ;  /* 0x00000007c700720c */ /* 0x000fe20003f06070 */
[----:B------:R1:W3:-:S12]  /*e8b0*/  LDL.LU.S16 R9, [R1+0x1c4] ;  /* 0x0001c40001097983 */ /* 0x0002d80000300600 */
[----:B--2---:R-:W-:-:S05]  /*e8c0*/  @!P0 HFMA2.BF16_V2 R10, -RZ.H0_H0, RZ.H0_H0, -R60.H0_H0 ;  /* 0x200000ffff0a8231 */ /* 0x004fca000034093c */
[----:B------:R-:W-:-:S04]  /*e8d0*/  PRMT R8, R10, 0x7610, R8 ;  /* 0x000076100a087816 */ /* 0x000fc80000000008 */
[----:B------:R-:W-:Y:S02]  /*e8e0*/  @!P0 PRMT R60, R8, 0x5410, RZ ;  /* 0x00005410083c8816 */ /* 0x000fe400000000ff */
[----:B------:R1:W2:Y:S04]  /*e8f0*/  LDL.LU.S16 R8, [R1+0x1c8] ;  /* 0x0001c80001087983 */ /* 0x0002a80000300600 */
[----:B------:R1:W4:Y:S04]  /*e900*/  LDL.LU.S16 R11, [R1+0x1cc] ;  /* 0x0001cc00010b7983 */ /* 0x0003280000300600 */
[----:B------:R1:W4:Y:S01]  /*e910*/  LDL.LU.S16 R10, [R1+0x1d0] ;  /* 0x0001d000010a7983 */ /* 0x0003220000300600 */
[----:B------:R-:W-:-:S02]  /*e920*/  SHF.R.U32.HI R7, RZ, 0x10, R6 ;  /* 0x00000010ff077819 */ /* 0x000fc40000011606 */
[----:B------:R-:W-:Y:S01]  /*e930*/  SHF.R.U32.HI R6, RZ, 0x18, R6 ;  /* 0x00000018ff067819 */ /* 0x000fe20000011606 */
[----:B------:R1:W4:Y:S01]  /*e940*/  LDL.LU.S16 R20, [R1+0x1d4] ;  /* 0x0001d40001147983 */ /* 0x0003220000300600 */
[----:B------:R-:W-:Y:S02]  /*e950*/  LOP3.LUT R7, R7, 0xff, RZ, 0xc0, !PT ;  /* 0x000000ff07077812 */ /* 0x000fe400078ec0ff */
[C---:B------:R-:W-:Y:S02]  /*e960*/  ISETP.GE.U32.AND P0, PT, R199.reuse, R6, PT ;  /* 0x00000006c700720c */ /* 0x040fe40003f06070 */
[----:B------:R-:W-:Y:S02]  /*e970*/  ISETP.GE.U32.AND P1, PT, R199, R7, PT ;  /* 0x00000007c700720c */ /* 0x000fe40003f26070 */
[----:B------:R-:W-:Y:S01]  /*e980*/  PRMT R53, R54, 0x7632, R53 ;  /* 0x0000763236357816 */ /* 0x000fe20000000035 */
[----:B------:R-:W-:Y:S02]  /*e990*/  IMAD.MOV.U32 R217, RZ, RZ, R216 ;  /* 0x000000ffffd97224 */ /* 0x000fe400078e00d8 */
[----:B------:R-:W-:-:S08]  /*e9a0*/  IMAD.MOV.U32 R216, RZ, RZ, R185 ;  /* 0x000000ffffd87224 */ /* 0x000fd000078e00b9 */
[----:B---3--:R-:W-:Y:S01]  /*e9b0*/  @!P1 HFMA2.BF16_V2 R9, -RZ.H0_H0, RZ.H0_H0, -R54.H0_H0 ;  /* 0x200000ffff099231 */ /* 0x008fe20000340936 */
[----:B------:R-:W-:-:S04]  /*e9c0*/  PRMT R185, R54, 0x5410, R53 ;  /* 0x0000541036b97816 */ /* 0x000fc80000000035 */
[----:B------:R-:W-:-:S04]  /*e9d0*/  PRMT R7, R9, 0x7610, R7 ;  /* 0x0000761009077816 */ /* 0x000fc80000000007 */
[----:B------:R-:W-:Y:S01]  /*e9e0*/  @!P1 PRMT R54, R7, 0x5410, RZ ;  /* 0x0000541007369816 */ /* 0x000fe200000000ff */
[----:B------:R-:W-:Y:S01]  /*e9f0*/  IMAD.MOV.U32 R223, RZ, RZ, R217 ;  /* 0x000000ffffdf7224 */ /* 0x000fe200078e00d9 */
[C---:B------:R-:W-:Y:S01]  /*ea00*/  PRMT R51, R52.reuse, 0x7632, R51 ;  /* 0x0000763234337816 */ /* 0x040fe20000000033 */
[----:B------:R-:W-:Y:S02]  /*ea10*/  IMAD.MOV.U32 R217, RZ, RZ, R246 ;  /* 0x000000ffffd97224 */ /* 0x000fe400078e00f6 */
[----:B------:R-:W-:Y:S01]  /*ea20*/  IMAD.MOV.U32 R246, RZ, RZ, R219 ;  /* 0x000000fffff67224 */ /* 0x000fe200078e00db */
[----:B------:R-:W-:Y:S01]  /*ea30*/  PRMT R219, R52, 0x5410, R51 ;  /* 0x0000541034db7816 */ /* 0x000fe20000000033 */
[----:B--2---:R-:W-:-:S05]  /*ea40*/  @!P0 HFMA2.BF16_V2 R8, -RZ.H0_H0, RZ.H0_H0, -R53.H0_H0 ;  /* 0x200000ffff088231 */ /* 0x004fca0000340935 */
[----:B------:R-:W-:-:S04]  /*ea50*/  PRMT R6, R8, 0x7610, R6 ;  /* 0x0000761008067816 */ /* 0x000fc80000000006 */
[----:B------:R-:W-:Y:S01]  /*ea60*/  @!P0 PRMT R53, R6, 0x5410, RZ ;  /* 0x0000541006358816 */ /* 0x000fe200000000ff */
[----:B------:R-:W-:Y:S02]  /*ea70*/  IMAD.WIDE.U32 R6, R13, -0x2daee0ad, RZ ;  /* 0xd2511f530d067825 */ /* 0x000fe400078e00ff */
[----:B------:R1:W2:Y:S03]  /*ea80*/  LDL.LU.S16 R13, [R1+0x1d8] ;  /* 0x0001d800010d7983 */ /* 0x0002a60000300600 */
[----:B------:R-:W-:-:S04]  /*ea90*/  LOP3.LUT R8, R7, R231, R12, 0x96, !PT ;  /* 0x000000e707087212 */ /* 0x000fc800078e960c */
[----:B------:R-:W-:-:S04]  /*eaa0*/  LOP3.LUT R9, R8, 0xff, RZ, 0xc0, !PT ;  /* 0x000000ff08097812 */ /* 0x000fc800078ec0ff */
[----:B------:R-:W-:-:S13]  /*eab0*/  ISETP.GE.U32.AND P0, PT, R199, R9, PT ;  /* 0x00000009c700720c */ /* 0x000fda0003f06070 */
[----:B----4-:R-:W-:-:S05]  /*eac0*/  @!P0 HFMA2.BF16_V2 R11, -RZ.H0_H0, RZ.H0_H0, -R52.H0_H0 ;  /* 0x200000ffff0b8231 */ /* 0x010fca0000340934 */
[----:B------:R-:W-:Y:S02]  /*ead0*/  PRMT R9, R11, 0x7610, R9 ;  /* 0x000076100b097816 */ /* 0x000fe40000000009 */
[----:B------:R1:W3:Y:S02]  /*eae0*/  LDL.LU.S16 R11, [R1+0x1e0] ;  /* 0x0001e000010b7983 */ /* 0x0002e40000300600 */
[----:B------:R-:W-:Y:S02]  /*eaf0*/  @!P0 PRMT R52, R9, 0x5410, RZ ;  /* 0x0000541009348816 */ /* 0x000fe400000000ff */
[----:B------:R-:W-:-:S04]  /*eb00*/  LOP3.LUT R9, R8, 0xffff, RZ, 0xc0, !PT ;  /* 0x0000ffff08097812 */ /* 0x000fc800078ec0ff */
[----:B------:R-:W-:-:S04]  /*eb10*/  SHF.R.U32.HI R9, RZ, 0x8, R9 ;  /* 0x00000008ff097819 */ /* 0x000fc80000011609 */
[----:B------:R-:W-:-:S04]  /*eb20*/  LOP3.LUT R9, R9, 0xffff, RZ, 0xc0, !PT ;  /* 0x0000ffff09097812 */ /* 0x000fc800078ec0ff */
[----:B------:R-:W-:-:S13]  /*eb30*/  ISETP.GE.U32.AND P0, PT, R199, R9, PT ;  /* 0x00000009c700720c */ /* 0x000fda0003f06070 */
[----:B------:R-:W-:-:S05]  /*eb40*/  @!P0 HFMA2.BF16_V2 R10, -RZ.H0_H0, RZ.H0_H0, -R51.H0_H0 ;  /* 0x200000ffff0a8231 */ /* 0x000fca0000340933 */
[----:B------:R-:W-:Y:S02]  /*eb50*/  PRMT R9, R10, 0x7610, R9 ;  /* 0x000076100a097816 */ /* 0x000fe40000000009 */
[----:B------:R1:W4:Y:S02]  /*eb60*/  LDL.LU.S16 R10, [R1+0x1e4] ;  /* 0x0001e400010a7983 */ /* 0x0003240000300600 */
[----:B------:R-:W-:Y:S02]  /*eb70*/  @!P0 PRMT R51, R9, 0x5410, RZ ;  /* 0x0000541009338816 */ /* 0x000fe400000000ff */
[----:B------:R-:W-:-:S04]  /*eb80*/  SHF.R.U32.HI R9, RZ, 0x10, R8 ;  /* 0x00000010ff097819 */ /* 0x000fc80000011608 */
[----:B------:R-:W-:Y:S02]  /*eb90*/  LOP3.LUT R9, R9, 0xff, RZ, 0xc0, !PT ;  /* 0x000000ff09097812 */ /* 0x000fe400078ec0ff */
[----:B------:R-:W-:Y:S02]  /*eba0*/  SHF.R.U32.HI R8, RZ, 0x18, R8 ;  /* 0x00000018ff087819 */ /* 0x000fe40000011608 */
[C---:B------:R-:W-:Y:S02]  /*ebb0*/  ISETP.GE.U32.AND P1, PT, R199.reuse, R9, PT ;  /* 0x00000009c700720c */ /* 0x040fe40003f26070 */
[----:B------:R-:W-:Y:S02]  /*ebc0*/  ISETP.GE.U32.AND P0, PT, R199, R8, PT ;  /* 0x00000008c700720c */ /* 0x000fe40003f06070 */
[----:B------:R-:W-:Y:S01]  /*ebd0*/  PRMT R48, R49, 0x7632, R48 ;  /* 0x0000763231307816 */ /* 0x000fe20000000030 */
[----:B------:R-:W-:-:S08]  /*ebe0*/  IMAD.MOV.U32 R17, RZ, RZ, R217 ;  /* 0x000000ffff117224 */ /* 0x000fd000078e00d9 */
[----:B------:R-:W-:Y:S01]  /*ebf0*/  @!P1 HFMA2.BF16_V2 R20, -RZ.H0_H0, RZ.H0_H0, -R49.H0_H0 ;  /* 0x200000ffff149231 */ /* 0x000fe20000340931 */
[----:B------:R-:W-:-:S04]  /*ec00*/  PRMT R217, R49, 0x5410, R48 ;  /* 0x0000541031d97816 */ /* 0x000fc80000000030 */
[----:B------:R-:W-:Y:S02]  /*ec10*/  PRMT R14, R20, 0x7610, R14 ;  /* 0x00007610140e7816 */ /* 0x000fe4000000000e */
[----:B------:R1:W4:Y:S02]  /*ec20*/  LDL.LU.S16 R20, [R1+0x1e8] ;  /* 0x0001e80001147983 */ /* 0x0003240000300600 */
[----:B------:R-:W-:Y:S02]  /*ec30*/  @!P1 PRMT R49, R14, 0x5410, RZ ;  /* 0x000054100e319816 */ /* 0x000fe400000000ff */
[----:B------:R1:W4:Y:S01]  /*ec40*/  LDL.LU.S16 R14, [R1+0x1ec] ;  /* 0x0001ec00010e7983 */ /* 0x0003220000300600 */
[----:B------:R-:W-:Y:S01]  /*ec50*/  LOP3.LUT R7, R6, 0xffff, RZ, 0xc0, !PT ;  /* 0x0000ffff06077812 */ /* 0x000fe200078ec0ff */
[----:B--2---:R-:W-:-:S05]  /*ec60*/  @!P0 HFMA2.BF16_V2 R13, -RZ.H0_H0, RZ.H0_H0, -R48.H0_H0 ;  /* 0x200000ffff0d8231 */ /* 0x004fca0000340930 */
[----:B------:R-:W-:Y:S02]  /*ec70*/  PRMT R8, R13, 0x7610, R8 ;  /* 0x000076100d087816 */ /* 0x000fe40000000008 */
[----:B------:R1:W2:Y:S02]  /*ec80*/  LDL.LU.S16 R13, [R1+0x1f0] ;  /* 0x0001f000010d7983 */ /* 0x0002a40000300600 */
[----:B------:R-:W-:Y:S02]  /*ec90*/  @!P0 PRMT R48, R8, 0x5410, RZ ;  /* 0x0000541008308816 */ /* 0x000fe400000000ff */
[----:B------:R-:W-:-:S04]  /*eca0*/  LOP3.LUT R8, R6, 0xff, RZ, 0xc0, !PT ;  /* 0x000000ff06087812 */ /* 0x000fc800078ec0ff */
[----:B------:R-:W-:Y:S02]  /*ecb0*/  ISETP.GE.U32.AND P0, PT, R199, R8, PT ;  /* 0x00000008c700720c */ /* 0x000fe40003f06070 */
[----:B------:R-:W-:Y:S01]  /*ecc0*/  SHF.R.U32.HI R7, RZ, 0x8, R7 ;  /* 0x00000008ff077819 */ /* 0x000fe20000011607 */
[----:B------:R-:W-:Y:S01]  /*ecd0*/  IMAD.MOV.U32 R232, RZ, RZ, R223 ;  /* 0x000000ffffe87224 */ /* 0x000fe200078e00df */
[----:B------:R-:W-:Y:S01]  /*ece0*/  PRMT R46, R47, 0x7632, R46 ;  /* 0x000076322f2e7816 */ /* 0x000fe2000000002e */
[----:B------:R-:W-:Y:S01]  /*ecf0*/  IMAD.MOV.U32 R223, RZ, RZ, R246 ;  /* 0x000000ffffdf7224 */ /* 0x000fe200078e00f6 */
[----:B------:R-:W-:Y:S01]  /*ed00*/  LOP3.LUT R7, R7, 0xffff, RZ, 0xc0, !PT ;  /* 0x0000ffff07077812 */ /* 0x000fe200078ec0ff */
[----:B------:R-:W-:Y:S01]  /*ed10*/  IMAD.MOV.U32 R246, RZ, RZ, R216 ;  /* 0x000000fffff67224 */ /* 0x000fe200078e00d8 */
[----:B------:R-:W-:-:S05]  /*ed20*/  PRMT R216, R47, 0x5410, R46 ;  /* 0x000054102fd87816 */ /* 0x000fca000000002e */
[----:B---3--:R-:W-:-:S05]  /*ed30*/  @!P0 HFMA2.BF16_V2 R11, -RZ.H0_H0, RZ.H0_H0, -R47.H0_H0 ;  /* 0x200000ffff0b8231 */ /* 0x008fca000034092f */
[----:B------:R-:W-:-:S04]  /*ed40*/  PRMT R9, R11, 0x7610, R9 ;  /* 0x000076100b097816 */ /* 0x000fc80000000009 */
[----:B------:R-:W-:Y:S02]  /*ed50*/  @!P0 PRMT R47, R9, 0x5410, RZ ;  /* 0x00005410092f8816 */ /* 0x000fe400000000ff */
[----:B------:R-:W-:-:S13]  /*ed60*/  ISETP.GE.U32.AND P0, PT, R199, R7, PT ;  /* 0x00000007c700720c */ /* 0x000fda0003f06070 */
[----:B----4-:R-:W-:-:S05]  /*ed70*/  @!P0 HFMA2.BF16_V2 R10, -RZ.H0_H0, RZ.H0_H0, -R46.H0_H0 ;  /* 0x200000ffff0a8231 */ /* 0x010fca000034092e */
[----:B------:R-:W-:-:S04]  /*ed80*/  PRMT R8, R10, 0x7610, R8 ;  /* 0x000076100a087816 */ /* 0x000fc80000000008 */
[----:B------:R-:W-:Y:S02]  /*ed90*/  @!P0 PRMT R46, R8, 0x5410, RZ ;  /* 0x00005410082e8816 */ /* 0x000fe400000000ff */
[----:B------:R-:W-:Y:S02]  /*eda0*/  LOP3.LUT R8, R29, R224, R32, 0x96, !PT ;  /* 0x000000e01d087212 */ /* 0x000fe400078e9620 */
[----:B------:R-:W-:-:S03]  /*edb0*/  LOP3.LUT R10, R5, R221, R28, 0x96, !PT ;  /* 0x000000dd050a7212 */ /* 0x000fc600078e961c */
[----:B------:R-:W-:-:S04]  /*edc0*/  IMAD.WIDE.U32 R8, R8, -0x2daee0ad, RZ ;  /* 0xd2511f5308087825 */ /* 0x000fc800078e00ff */
[----:B------:R-:W-:Y:S01]  /*edd0*/  IMAD.WIDE.U32 R10, R10, -0x2daee0ad, RZ ;  /* 0xd2511f530a0a7825 */ /* 0x000fe200078e00ff */
[----:B------:R-:W-:-:S04]  /*ede0*/  LOP3.LUT R9, R9, R225, R18, 0x96, !PT ;  /* 0x000000e109097212 */ /* 0x000fc800078e9612 */
[----:B------:R-:W-:Y:S01]  /*edf0*/  LOP3.LUT R11, R11, R226, R8, 0x96, !PT ;  /* 0x000000e20b0b7212 */ /* 0x000fe200078e9608 */
[----:B------:R-:W-:Y:S01]  /*ee00*/  IMAD.WIDE.U32 R8, R9, -0x326172a9, RZ ;  /* 0xcd9e8d5709087825 */ /* 0x000fe200078e00ff */
[----:B------:R-:W-:-:S04]  /*ee10*/  SHF.R.U32.HI R7, RZ, 0x10, R6 ;  /* 0x00000010ff077819 */ /* 0x000fc80000011606 */
[----:B------:R-:W-:Y:S02]  /*ee20*/  LOP3.LUT R4, R9, R220, R4, 0x96, !PT ;  /* 0x000000dc09047212 */ /* 0x000fe400078e9604 */
[----:B------:R-:W-:-:S03]  /*ee30*/  LOP3.LUT R7, R7, 0xff, RZ, 0xc0, !PT ;  /* 0x000000ff07077812 */ /* 0x000fc600078ec0ff */
[----:B------:R-:W-:Y:S01]  /*ee40*/  IMAD.WIDE.U32 R4, R4, -0x2daee0ad, RZ ;  /* 0xd2511f5304047825 */ /* 0x000fe200078e00ff */
[----:B------:R-:W-:-:S04]  /*ee50*/  ISETP.GE.U32.AND P2, PT, R199, R7, PT ;  /* 0x00000007c700720c */ /* 0x000fc80003f46070 */
[----:B------:R-:W-:Y:S01]  /*ee60*/  LOP3.LUT R7, R5, R229, R10, 0x96, !PT ;  /* 0x000000e505077212 */ /* 0x000fe200078e960a */
[----:B------:R-:W-:-:S05]  /*ee70*/  IMAD.WIDE.U32 R10, R11, -0x326172a9, RZ ;  /* 0xcd9e8d570b0a7825 */ /* 0x000fca00078e00ff */
[----:B------:R-:W-:-:S05]  /*ee80*/  LOP3.LUT R8, R11, R230, R8, 0x96, !PT ;  /* 0x000000e60b087212 */ /* 0x000fca00078e9608 */
[----:B------:R-:W-:-:S05]  /*ee90*/  IMAD.WIDE.U32 R8, R8, -0x2daee0ad, RZ ;  /* 0xd2511f5308087825 */ /* 0x000fca00078e00ff */
[----:B------:R-:W-:Y:S02]  /*eea0*/  LOP3.LUT R4, R9, R227, R4, 0x96, !PT ;  /* 0x000000e309047212 */ /* 0x000fe400078e9604 */
[----:B------:R-:W-:Y:S01]  /*eeb0*/  SHF.R.U32.HI R9, RZ, 0x18, R6 ;  /* 0x00000018ff097819 */ /* 0x000fe20000011606 */
[----:B------:R-:W-:-:S04]  /*eec0*/  IMAD.WIDE.U32 R6, R7, -0x326172a9, RZ ;  /* 0xcd9e8d5707067825 */ /* 0x000fc800078e00ff */
[----:B------:R-:W-:Y:S01]  /*eed0*/  IMAD.WIDE.U32 R4, R4, -0x326172a9, RZ ;  /* 0xcd9e8d5704047825 */ /* 0x000fe200078e00ff */
[----:B------:R-:W-:-:S04]  /*eee0*/  LOP3.LUT R10, R7, R228, R10, 0x96, !PT ;  /* 0x000000e4070a7212 */ /* 0x000fc800078e960a */
[----:B------:R-:W-:-:S04]  /*eef0*/  LOP3.LUT R7, R5, R233, R6, 0x96, !PT ;  /* 0x000000e905077212 */ /* 0x000fc800078e9606 */
[----:B------:R-:W-:-:S04]  /*ef00*/  LOP3.LUT R6, R7, 0xff, RZ, 0xc0, !PT ;  /* 0x000000ff07067812 */ /* 0x000fc800078ec0ff */
[C---:B------:R-:W-:Y:S02]  /*ef10*/  ISETP.GE.U32.AND P0, PT, R199.reuse, R6, PT ;  /* 0x00000006c700720c */ /* 0x040fe40003f06070 */
[----:B------:R-:W-:Y:S02]  /*ef20*/  ISETP.GE.U32.AND P1, PT, R199, R9, PT ;  /* 0x00000009c700720c */ /* 0x000fe40003f26070 */
[----:B------:R-:W-:Y:S01]  /*ef30*/  PRMT R42, R43, 0x7632, R42 ;  /* 0x000076322b2a7816 */ /* 0x000fe2000000002a */
[----:B------:R-:W-:Y:S02]  /*ef40*/  IMAD.MOV.U32 R244, RZ, RZ, R223 ;  /* 0x000000fffff47224 */ /* 0x000fe400078e00df */
[----:B------:R-:W-:-:S08]  /*ef50*/  IMAD.MOV.U32 R223, RZ, RZ, R246 ;  /* 0x000000ffffdf7224 */ /* 0x000fd000078e00f6 */
[----:B------:R-:W-:Y:S02]  /*ef60*/  @!P1 HFMA2.BF16_V2 R14, -RZ.H0_H0, RZ.H0_H0, -R42.H0_H0 ;  /* 0x200000ffff0e9231 */ /* 0x000fe4000034092a */
[----:B------:R-:W-:-:S03]  /*ef70*/  IMAD.MOV.U32 R246, RZ, RZ, R202 ;  /* 0x000000fffff67224 */ /* 0x000fc600078e00ca */
[----:B------:R-:W-:Y:S02]  /*ef80*/  PRMT R11, R14, 0x7610, R11 ;  /* 0x000076100e0b7816 */ /* 0x000fe4000000000b */
[----:B------:R-:W-:Y:S02]  /*ef90*/  PRMT R202, R43, 0x5410, R42 ;  /* 0x000054102bca7816 */ /* 0x000fe4000000002a */
[----:B------:R-:W-:Y:S01]  /*efa0*/  @!P1 PRMT R42, R11, 0x5410, RZ ;  /* 0x000054100b2a9816 */ /* 0x000fe200000000ff */
[----:B--2---:R-:W-:-:S05]  /*efb0*/  @!P0 HFMA2.BF16_V2 R13, -RZ.H0_H0, RZ.H0_H0, -R41.H0_H0 ;  /* 0x200000ffff0d8231 */ /* 0x004fca0000340929 */
[----:B------:R-:W-:Y:S02]  /*efc0*/  PRMT R6, R13, 0x7610, R6 ;  /* 0x000076100d067816 */ /* 0x000fe40000000006 */
[----:B------:R1:W2:Y:S04]  /*efd0*/  LDL.LU.S16 R13, [R1+0x1f4] ;  /* 0x0001f400010d7983 */ /* 0x0002a80000300600 */
[----:B------:R1:W3:Y:S01]  /*efe0*/  LDL.LU.S16 R11, [R1+0x1f8] ;  /* 0x0001f800010b7983 */ /* 0x0002e20000300600 */
[----:B------:R-:W-:Y:S01]  /*eff0*/  @!P2 HFMA2.BF16_V2 R20, -RZ.H0_H0, RZ.H0_H0, -R43.H0_H0 ;  /* 0x200000ffff14a231 */ /* 0x000fe2000034092b */
[----:B------:R-:W-:-:S04]  /*f000*/  PRMT R40, R41, 0x7632, R40 ;  /* 0x0000763229287816 */ /* 0x000fc80000000028 */
[----:B------:R-:W-:-:S04]  /*f010*/  PRMT R16, R20, 0x7610, R16 ;  /* 0x0000761014107816 */ /* 0x000fc80000000010 */
[----:B------:R-:W-:Y:S01]  /*f020*/  @!P2 PRMT R43, R16, 0x5410, RZ ;  /* 0x00005410102ba816 */ /* 0x000fe200000000ff */
[----:B------:R-:W-:Y:S02]  /*f030*/  IMAD.MOV.U32 R16, RZ, RZ, R188 ;  /* 0x000000ffff107224 */ /* 0x000fe400078e00bc */
[----:B------:R-:W-:Y:S01]  /*f040*/  IMAD.MOV.U32 R188, RZ, RZ, R235 ;  /* 0x000000ffffbc7224 */ /* 0x000fe200078e00eb */
[----:B------:R-:W-:Y:S02]  /*f050*/  PRMT R235, R41, 0x5410, R40 ;  /* 0x0000541029eb7816 */ /* 0x000fe40000000028 */
[----:B------:R-:W-:Y:S02]  /*f060*/  @!P0 PRMT R41, R6, 0x5410, RZ ;  /* 0x0000541006298816 */ /* 0x000fe400000000ff */
[----:B------:R-:W-:-:S04]  /*f070*/  LOP3.LUT R6, R7, 0xffff, RZ, 0xc0, !PT ;  /* 0x0000ffff07067812 */ /* 0x000fc800078ec0ff */
[----:B------:R-:W-:-:S04]  /*f080*/  SHF.R.U32.HI R6, RZ, 0x8, R6 ;  /* 0x00000008ff067819 */ /* 0x000fc80000011606 */
[----:B------:R-:W-:-:S04]  /*f090*/  LOP3.LUT R6, R6, 0xffff, RZ, 0xc0, !PT ;  /* 0x0000ffff06067812 */ /* 0x000fc800078ec0ff */
[----:B------:R-:W-:-:S13]  /*f0a0*/  ISETP.GE.U32.AND P0, PT, R199, R6, PT ;  /* 0x00000006c700720c */ /* 0x000fda0003f06070 */
[----:B--2---:R-:W-:-:S05]  /*f0b0*/  @!P0 HFMA2.BF16_V2 R13, -RZ.H0_H0, RZ.H0_H0, -R40.H0_H0 ;  /* 0x200000ffff0d8231 */ /* 0x004fca0000340928 */
[----:B------:R-:W-:Y:S02]  /*f0c0*/  PRMT R6, R13, 0x7610, R6 ;  /* 0x000076100d067816 */ /* 0x000fe40000000006 */
[----:B------:R1:W2:Y:S02]  /*f0d0*/  LDL.LU.S16 R13, [R1+0x1fc] ;  /* 0x0001fc00010d7983 */ /* 0x0002a40000300600 */
[----:B------:R-:W-:Y:S02]  /*f0e0*/  @!P0 PRMT R40, R6, 0x5410, RZ ;  /* 0x0000541006288816 */ /* 0x000fe400000000ff */
[----:B------:R-:W-:-:S04]  /*f0f0*/  LOP3.LUT R6, R4, 0xff, RZ, 0xc0, !PT ;  /* 0x000000ff04067812 */ /* 0x000fc800078ec0ff */
[----:B------:R-:W-:-:S13]  /*f100*/  ISETP.GE.U32.AND P0, PT, R199, R6, PT ;  /* 0x00000006c700720c */ /* 0x000fda0003f06070 */
[----:B---3--:R-:W-:-:S05]  /*f110*/  @!P0 HFMA2.BF16_V2 R11, -RZ.H0_H0, RZ.H0_H0, -R35.H0_H0 ;  /* 0x200000ffff0b8231 */ /* 0x008fca0000340923 */
[----:B------:R-:W-:Y:S02]  /*f120*/  PRMT R6, R11, 0x7610, R6 ;  /* 0x000076100b067816 */ /* 0x000fe40000000006 */
[----:B------:R1:W3:Y:S01]  /*f130*/  LDL.LU.S16 R11, [R1+0x200] ;  /* 0x00020000010b7983 */ /* 0x0002e20000300600 */
[C---:B------:R-:W-:Y:S01]  /*f140*/  PRMT R34, R35.reuse, 0x7632, R34 ;  /* 0x0000763223227816 */ /* 0x040fe20000000022 */
[----:B------:R-:W-:Y:S02]  /*f150*/  IMAD.MOV.U32 R245, RZ, RZ, R232 ;  /* 0x000000fffff57224 */ /* 0x000fe400078e00e8 */
[----:B------:R-:W-:Y:S01]  /*f160*/  IMAD.MOV.U32 R232, RZ, RZ, R234 ;  /* 0x000000ffffe87224 */ /* 0x000fe200078e00ea */
[----:B------:R-:W-:Y:S02]  /*f170*/  PRMT R234, R35, 0x5410, R34 ;  /* 0x0000541023ea7816 */ /* 0x000fe40000000022 */
[----:B------:R-:W-:Y:S02]  /*f180*/  @!P0 PRMT R35, R6, 0x5410, RZ ;  /* 0x0000541006238816 */ /* 0x000fe400000000ff */
[----:B------:R1:W4:Y:S01]  /*f190*/  LDL.LU.S16 R6, [R1+0x204] ;  /* 0x0002040001067983 */ /* 0x0003220000300600 */
[----:B------:R-:W-:-:S04]  /*f1a0*/  LOP3.LUT R5, R4, 0xffff, RZ, 0xc0, !PT ;  /* 0x0000ffff04057812 */ /* 0x000fc800078ec0ff */
[----:B------:R-:W-:-:S04]  /*f1b0*/  SHF.R.U32.HI R5, RZ, 0x8, R5 ;  /* 0x00000008ff057819 */ /* 0x000fc80000011605 */
[----:B------:R-:W-:-:S04]  /*f1c0*/  LOP3.LUT R5, R5, 0xffff, RZ, 0xc0, !PT ;  /* 0x0000ffff05057812 */ /* 0x000fc800078ec0ff */
[----:B------:R-:W-:Y:S02]  /*f1d0*/  ISETP.GE.U32.AND P0, PT, R199, R5, PT ;  /* 0x00000005c700720c */ /* 0x000fe40003f06070 */
[----:B------:R-:W-:-:S04]  /*f1e0*/  SHF.R.U32.HI R5, RZ, 0x10, R4 ;  /* 0x00000010ff057819 */ /* 0x000fc80000011604 */
[----:B------:R-:W-:-:S04]  /*f1f0*/  LOP3.LUT R5, R5, 0xff, RZ, 0xc0, !PT ;  /* 0x000000ff05057812 */ /* 0x000fc800078ec0ff */
[----:B------:R-:W-:-:S03]  /*f200*/  ISETP.GE.U32.AND P1, PT, R199, R5, PT ;  /* 0x00000005c700720c */ /* 0x000fc60003f26070 */
[----:B--2---:R-:W-:-:S05]  /*f210*/  @!P0 HFMA2.BF16_V2 R13, -RZ.H0_H0, RZ.H0_H0, -R34.H0_H0 ;  /* 0x200000ffff0d8231 */ /* 0x004fca0000340922 */
[----:B------:R-:W-:-:S04]  /*f220*/  PRMT R12, R13, 0x7610, R12 ;  /* 0x000076100d0c7816 */ /* 0x000fc8000000000c */
[----:B------:R-:W-:Y:S02]  /*f230*/  @!P0 PRMT R34, R12, 0x5410, RZ ;  /* 0x000054100c228816 */ /* 0x000fe400000000ff */
[----:B------:R1:W2:Y:S01]  /*f240*/  LDL.LU.S16 R12, [R1+0x208] ;  /* 0x00020800010c7983 */ /* 0x0002a20000300600 */
[----:B---3--:R-:W-:-:S05]  /*f250*/  @!P1 HFMA2.BF16_V2 R11, -RZ.H0_H0, RZ.H0_H0, -R33.H0_H0 ;  /* 0x200000ffff0b9231 */ /* 0x008fca0000340921 */
[----:B------:R-:W-:Y:S02]  /*f260*/  PRMT R5, R11, 0x7610, R5 ;  /* 0x000076100b057816 */ /* 0x000fe40000000005 */
[----:B------:R1:W3:Y:S01]  /*f270*/  LDL.LU.S16 R11, [R1+0x20c] ;  /* 0x00020c00010b7983 */ /* 0x0002e20000300600 */
[----:B------:R-:W-:Y:S02]  /*f280*/  SHF.R.U32.HI R4, RZ, 0x18, R4 ;  /* 0x00000018ff047819 */ /* 0x000fe40000011604 */
[----:B------:R-:W-:Y:S01]  /*f290*/  PRMT R32, R33, 0x7632, R32 ;  /* 0x0000763221207816 */ /* 0x000fe20000000020 */
[----:B------:R-:W-:Y:S01]  /*f2a0*/  IMAD.MOV.U32 R247, RZ, RZ, R232 ;  /* 0x000000fffff77224 */ /* 0x000fe200078e00e8 */
[----:B------:R-:W-:Y:S02]  /*f2b0*/  ISETP.GE.U32.AND P0, PT, R199, R4, PT ;  /* 0x00000004c700720c */ /* 0x000fe40003f06070 */
[----:B------:R-:W-:Y:S01]  /*f2c0*/  PRMT R30, R31, 0x7632, R30 ;  /* 0x000076321f1e7816 */ /* 0x000fe2000000001e */
[----:B------:R-:W-:Y:S01]  /*f2d0*/  IMAD.MOV.U32 R248, RZ, RZ, R243 ;  /* 0x000000fffff87224 */ /* 0x000fe200078e00f3 */
[----:B------:R-:W-:Y:S01]  /*f2e0*/  PRMT R232, R33, 0x5410, R32 ;  /* 0x0000541021e87816 */ /* 0x000fe20000000020 */
[----:B------:R-:W3:Y:S08]  /*f2f0*/  LDL R18, [R1+0x228] ;  /* 0x0002280001127983 */ /* 0x000ef00000100800 */
[----:B----4-:R-:W-:Y:S01]  /*f300*/  @!P0 HFMA2.BF16_V2 R6, -RZ.H0_H0, RZ.H0_H0, -R32.H0_H0 ;  /* 0x200000ffff068231 */ /* 0x010fe20000340920 */
[----:B------:R-:W-:-:S04]  /*f310*/  @!P1 PRMT R33, R5, 0x5410, RZ ;  /* 0x0000541005219816 */ /* 0x000fc800000000ff */
[----:B------:R-:W-:-:S04]  /*f320*/  PRMT R4, R6, 0x7610, R4 ;  /* 0x0000761006047816 */ /* 0x000fc80000000004 */
[----:B------:R-:W-:Y:S01]  /*f330*/  @!P0 PRMT R32, R4, 0x5410, RZ ;  /* 0x0000541004208816 */ /* 0x000fe200000000ff */
[----:B------:R-:W-:-:S05]  /*f340*/  IMAD.WIDE.U32 R4, R10, -0x2daee0ad, RZ ;  /* 0xd2511f530a047825 */ /* 0x000fca00078e00ff */
[----:B------:R-:W-:-:S04]  /*f350*/  LOP3.LUT R6, R5, R231, R8, 0x96, !PT ;  /* 0x000000e705067212 */ /* 0x000fc800078e9608 */
[----:B------:R-:W-:-:S04]  /*f360*/  LOP3.LUT R8, R6, 0xff, RZ, 0xc0, !PT ;  /* 0x000000ff06087812 */ /* 0x000fc800078ec0ff */
[----:B------:R-:W-:Y:S01]  /*f370*/  ISETP.GE.U32.AND P0, PT, R199, R8, PT ;  /* 0x00000008c700720c */ /* 0x000fe20003f06070 */
[----:B------:R-:W-:Y:S01]  /*f380*/  IMAD.MOV.U32 R243, RZ, RZ, R238 ;  /* 0x000000fffff37224 */ /* 0x000fe200078e00ee */
[----:B------:R-:W-:Y:S01]  /*f390*/  PRMT R238, R31, 0x5410, R30 ;  /* 0x000054101fee7816 */ /* 0x000fe2000000001e */
[----:B------:R-:W-:Y:S02]  /*f3a0*/  IMAD.MOV.U32 R20, RZ, RZ, R247 ;  /* 0x000000ffff147224 */ /* 0x000fe400078e00f7 */
[----:B------:R-:W-:Y:S02]  /*f3b0*/  IMAD.MOV.U32 R247, RZ, RZ, R0 ;  /* 0x000000fffff77224 */ /* 0x000fe400078e0000 */
[----:B------:R-:W4:Y:S04]  /*f3c0*/  LDL R0, [R1+0x368] ;  /* 0x0003680001007983 */ /* 0x000f280000100800 */
[----:B------:R-:W4:Y:S01]  /*f3d0*/  LDL.LU R13, [R1+0x22c] ;  /* 0x00022c00010d7983 */ /* 0x000f220000300800 */
[----:B------:R-:W-:-:S02]  /*f3e0*/  PRMT R29, R15, 0x7610, R29 ;  /* 0x000076100f1d7816 */ /* 0x000fc4000000001d */
[----:B------:R-:W-:Y:S01]  /*f3f0*/  PRMT R28, R15, 0x7632, R28 ;  /* 0x000076320f1c7816 */ /* 0x000fe2000000001c */
[----:B--2---:R-:W-:-:S05]  /*f400*/  @!P0 HFMA2.BF16_V2 R12, -RZ.H0_H0, RZ.H0_H0, -R31.H0_H0 ;  /* 0x200000ffff0c8231 */ /* 0x004fca000034091f */
[----:B------:R-:W-:-:S04]  /*f410*/  PRMT R8, R12, 0x7610, R8 ;  /* 0x000076100c087816 */ /* 0x000fc80000000008 */
[----:B------:R-:W-:Y:S02]  /*f420*/  @!P0 PRMT R31, R8, 0x5410, RZ ;  /* 0x00005410081f8816 */ /* 0x000fe400000000ff */
[----:B------:R-:W-:-:S04]  /*f430*/  LOP3.LUT R8, R6, 0xffff, RZ, 0xc0, !PT ;  /* 0x0000ffff06087812 */ /* 0x000fc800078ec0ff */
[----:B------:R-:W-:-:S04]  /*f440*/  SHF.R.U32.HI R8, RZ, 0x8, R8 ;  /* 0x00000008ff087819 */ /* 0x000fc80000011608 */
[----:B------:R-:W-:-:S04]  /*f450*/  LOP3.LUT R8, R8, 0xffff, RZ, 0xc0, !PT ;  /* 0x0000ffff08087812 */ /* 0x000fc800078ec0ff */
[----:B------:R-:W-:-:S13]  /*f460*/  ISETP.GE.U32.AND P0, PT, R199, R8, PT ;  /* 0x00000008c700720c */ /* 0x000fda0003f06070 */
[----:B---3--:R-:W-:-:S05]  /*f470*/  @!P0 HFMA2.BF16_V2 R11, -RZ.H0_H0, RZ.H0_H0, -R30.H0_H0 ;  /* 0x200000ffff0b8231 */ /* 0x008fca000034091e */
[----:B------:R-:W-:Y:S02]  /*f480*/  PRMT R8, R11, 0x7610, R8 ;  /* 0x000076100b087816 */ /* 0x000fe40000000008 */
[----:B------:R1:W2:Y:S04]  /*f490*/  LDL.LU.S16 R11, [R1+0x210] ;  /* 0x00021000010b7983 */ /* 0x0002a80000300600 */
[----:B------:R1:W3:Y:S04]  /*f4a0*/  LDL.LU.S16 R9, [R1+0x218] ;  /* 0x0002180001097983 */ /* 0x0002e80000300600 */
[----:B------:R-:W4:Y:S04]  /*f4b0*/  LDL R15, [R1+0x1dc] ;  /* 0x0001dc00010f7983 */ /* 0x000f280000100800 */
[----:B------:R-:W4:Y:S01]  /*f4c0*/  LDL R12, [R1+0x3a4] ;  /* 0x0003a400010c7983 */ /* 0x000f220000100800 */
[----:B------:R-:W-:-:S02]  /*f4d0*/  @!P0 PRMT R30, R8, 0x5410, RZ ;  /* 0x00005410081e8816 */ /* 0x000fc400000000ff */
[----:B------:R-:W-:-:S04]  /*f4e0*/  LOP3.LUT R8, R4, 0xff, RZ, 0xc0, !PT ;  /* 0x000000ff04087812 */ /* 0x000fc800078ec0ff */
[----:B------:R-:W-:Y:S02]  /*f4f0*/  ISETP.GE.U32.AND P0, PT, R199, R8, PT ;  /* 0x00000008c700720c */ /* 0x000fe40003f06070 */
[----:B------:R-:W-:Y:S01]  /*f500*/  LOP3.LUT R5, R4, 0xffff, RZ, 0xc0, !PT ;  /* 0x0000ffff04057812 */ /* 0x000fe200078ec0ff */
[----:B------:R-:W-:Y:S01]  /*f510*/  IMAD.MOV.U32 R14, RZ, RZ, R20 ;  /* 0x000000ffff0e7224 */ /* 0x000fe200078e0014 */
[----:B------:R-:W1:Y:S01]  /*f520*/  S2R R19, SR_CTAID.Y ;  /* 0x0000000000137919 */ /* 0x000e620000002600 */
[----:B------:R-:W-:Y:S01]  /*f530*/  IMAD.MOV.U32 R20, RZ, RZ, R248 ;  /* 0x000000ffff147224 */ /* 0x000fe200078e00f8 */
[----:B------:R-:W-:Y:S01]  /*f540*/  SHF.R.U32.HI R5, RZ, 0x8, R5 ;  /* 0x00000008ff057819 */ /* 0x000fe20000011605 */
        /* <DEDUP_REMOVED lines=8> */
[----:B------:R-:W-:Y:S02]  /*f5d0*/  PRMT R10, R11, 0x7610, R10 ;  /* 0x000076100b0a7816 */ /* 0x000fe4000000000a */
[----:B------:R-:W1:Y:S02]  /*f5e0*/  S2R R11, SR_CTAID.Z ;  /* 0x00000000000b7919 */ /* 0x000e640000002700 */
[----:B------:R-:W-:Y:S02]  /*f5f0*/  @!P0 PRMT R29, R10, 0x5410, RZ ;  /* 0x000054100a1d8816 */ /* 0x000fe400000000ff */
[----:B------:R-:W-:-:S13]  /*f600*/  ISETP.GE.U32.AND P0, PT, R199, R5, PT ;  /* 0x00000005c700720c */ /* 0x000fda0003f06070 */
[----:B---3--:R-:W-:-:S05]  /*f610*/  @!P0 HFMA2.BF16_V2 R9, -RZ.H0_H0, RZ.H0_H0, -R28.H0_H0 ;  /* 0x200000ffff098231 */ /* 0x008fca000034091c */
[----:B------:R-:W-:-:S04]  /*f620*/  PRMT R8, R9, 0x7610, R8 ;  /* 0x0000761009087816 */ /* 0x000fc80000000008 */
[----:B------:R-:W-:Y:S01]  /*f630*/  @!P0 PRMT R28, R8, 0x5410, RZ ;  /* 0x00005410081c8816 */ /* 0x000fe200000000ff */
[----:B-1----:R-:W-:Y:S02]  /*f640*/  IMAD R8, R19, R18, R11 ;  /* 0x0000001213087224 */ /* 0x002fe400078e020b */
[----:B------:R-:W1:Y:S02]  /*f650*/  S2R R11, SR_TID.X ;  /* 0x00000000000b7919 */ /* 0x000e640000002100 */
[----:B----4-:R-:W-:Y:S02]  /*f660*/  IMAD R8, R13, R8, UR8 ;  /* 0x000000080d087e24 */ /* 0x010fe4000f8e0208 */
[----:B------:R-:W-:Y:S01]  /*f670*/  IMAD.MOV.U32 R13, RZ, RZ, R14 ;  /* 0x000000ffff0d7224 */ /* 0x000fe200078e000e */
[----:B------:R-:W2:Y:S01]  /*f680*/  LDL.64 R18, [R1+0x220] ;  /* 0x0002200001127983 */ /* 0x000ea20000100a00 */
[----:B------:R-:W-:Y:S02]  /*f690*/  IMAD.MOV.U32 R14, RZ, RZ, R248 ;  /* 0x000000ffff0e7224 */ /* 0x000fe400078e00f8 */
[----:B------:R-:W3:Y:S01]  /*f6a0*/  S2R R248, SR_TID.X ;  /* 0x0000000000f87919 */ /* 0x000ee20000002100 */
[----:B------:R-:W-:-:S02]  /*f6b0*/  SHF.R.U32.HI R10, RZ, 0x18, R4 ;  /* 0x00000018ff0a7819 */ /* 0x000fc40000011604 */
[----:B-1----:R-:W-:-:S04]  /*f6c0*/  SHF.R.S32.HI R9, RZ, 0x1f, R11 ;  /* 0x0000001fff097819 */ /* 0x002fc8000001140b */
[----:B------:R-:W-:Y:S02]  /*f6d0*/  LEA.HI R9, R9, R11, RZ, 0x5 ;  /* 0x0000000b09097211 */ /* 0x000fe400078f28ff */
[----:B------:R-:W-:Y:S02]  /*f6e0*/  SHF.R.U32.HI R11, RZ, 0x10, R4 ;  /* 0x00000010ff0b7819 */ /* 0x000fe40000011604 */
[----:B------:R-:W-:Y:S02]  /*f6f0*/  LOP3.LUT R9, R9, 0xffffffe0, RZ, 0xc0, !PT ;  /* 0xffffffe009097812 */ /* 0x000fe400078ec0ff */
[----:B------:R-:W-:-:S04]  /*f700*/  LOP3.LUT R4, R15, 0x7ffffffc, RZ, 0xc0, !PT ;  /* 0x7ffffffc0f047812 */ /* 0x000fc800078ec0ff */
[----:B---3--:R-:W-:-:S05]  /*f710*/  IADD3 R5, -R4, R248, -R9 ;  /* 0x000000f804057210 */ /* 0x008fca0007ffe909 */
[----:B------:R-:W-:-:S04]  /*f720*/  IMAD.SHL.U32 R5, R5, 0x2, RZ ;  /* 0x0000000205057824 */ /* 0x000fc800078e00ff */
[----:B------:R-:W-:Y:S02]  /*f730*/  IMAD R5, R0, R12, R5 ;  /* 0x0000000c00057224 */ /* 0x000fe400078e0205 */
[----:B------:R1:W3:Y:S01]  /*f740*/  LDL.LU.S16 R12, [R1+0x1dc] ;  /* 0x0001dc00010c7983 */ /* 0x0002e20000300600 */
[----:B------:R-:W-:-:S04]  /*f750*/  IMAD.SHL.U32 R4, R241, 0x80, RZ ;  /* 0x00000080f1047824 */ /* 0x000fc800078e00ff */
[----:B------:R-:W-:-:S04]  /*f760*/  IMAD R4, R0, R8, R4 ;  /* 0x0000000800047224 */ /* 0x000fc800078e0204 */
[----:B------:R-:W-:-:S05]  /*f770*/  VIADD R4, R4, 0xffffff80 ;  /* 0xffffff8004047836 */ /* 0x000fca0000000000 */
[----:B------:R-:W-:Y:S02]  /*f780*/  SHF.R.S32.HI R9, RZ, 0x1f, R4 ;  /* 0x0000001fff097819 */ /* 0x000fe40000011404 */
[----:B------:R-:W-:-:S04]  /*f790*/  IADD3 R8, P0, R5, R4, RZ ;  /* 0x0000000405087210 */ /* 0x000fc80007f1e0ff */
[----:B------:R-:W-:Y:S02]  /*f7a0*/  LEA.HI.X.SX32 R5, R5, R9, 0x1, P0 ;  /* 0x0000000905057211 */ /* 0x000fe400000f0eff */
[----:B------:R-:W-:Y:S02]  /*f7b0*/  PRMT R21, R22, 0x7632, R21 ;  /* 0x0000763216157816 */ /* 0x000fe40000000015 */
[----:B--2---:R-:W-:-:S04]  /*f7c0*/  LEA R4, P0, R8, R18, 0x1 ;  /* 0x0000001208047211 */ /* 0x004fc800078008ff */
[----:B------:R-:W-:Y:S02]  /*f7d0*/  LEA.HI.X R5, R8, R19, R5, 0x1, P0 ;  /* 0x0000001308057211 */ /* 0x000fe400000f0c05 */
[----:B------:R-:W-:-:S04]  /*f7e0*/  SHF.R.U32.HI R8, RZ, 0x18, R7 ;  /* 0x00000018ff087819 */ /* 0x000fc80000011607 */
[----:B------:R-:W-:Y:S02]  /*f7f0*/  ISETP.GE.U32.AND P4, PT, R199, R8, PT ;  /* 0x00000008c700720c */ /* 0x000fe40003f86070 */
[----:B------:R-:W-:-:S04]  /*f800*/  LOP3.LUT R8, R11, 0xff, RZ, 0xc0, !PT ;  /* 0x000000ff0b087812 */ /* 0x000fc800078ec0ff */
[C---:B------:R-:W-:Y:S01]  /*f810*/  ISETP.GE.U32.AND P1, PT, R199.reuse, R8, PT ;  /* 0x00000008c700720c */ /* 0x040fe20003f26070 */
[----:B------:R-:W-:Y:S02]  /*f820*/  IMAD.MOV.U32 R18, RZ, RZ, R13 ;  /* 0x000000ffff127224 */ /* 0x000fe400078e000d */
[----:B------:R-:W-:Y:S02]  /*f830*/  IMAD.MOV.U32 R13, RZ, RZ, R247 ;  /* 0x000000ffff0d7224 */ /* 0x000fe400078e00f7 */
[----:B------:R-:W-:Y:S01]  /*f840*/  IMAD.MOV.U32 R247, RZ, RZ, R245 ;  /* 0x000000fffff77224 */ /* 0x000fe200078e00f5 */
[----:B------:R-:W-:Y:S01]  /*f850*/  ISETP.GE.U32.AND P0, PT, R199, R10, PT ;  /* 0x0000000ac700720c */ /* 0x000fe20003f06070 */
[----:B------:R-:W-:-:S04]  /*f860*/  IMAD.MOV.U32 R245, RZ, RZ, R223 ;  /* 0x000000fffff57224 */ /* 0x000fc800078e00df */
[----:B------:R-:W-:Y:S02]  /*f870*/  IMAD.MOV.U32 R19, RZ, RZ, R245 ;  /* 0x000000ffff137224 */ /* 0x000fe400078e00f5 */
[----:B------:R-:W-:Y:S02]  /*f880*/  IMAD.MOV.U32 R245, RZ, RZ, R3 ;  /* 0x000000fffff57224 */ /* 0x000fe400078e0003 */
[----:B---3--:R-:W-:-:S05]  /*f890*/  @!P1 HFMA2.BF16_V2 R12, -RZ.H0_H0, RZ.H0_H0, -R22.H0_H0 ;  /* 0x200000ffff0c9231 */ /* 0x008fca0000340916 */
[----:B------:R-:W-:Y:S01]  /*f8a0*/  PRMT R10, R12, 0x7610, R10 ;  /* 0x000076100c0a7816 */ /* 0x000fe2000000000a */
[----:B------:R-:W-:Y:S02]  /*f8b0*/  IMAD.MOV.U32 R12, RZ, RZ, R247 ;  /* 0x000000ffff0c7224 */ /* 0x000fe400078e00f7 */
[----:B------:R-:W-:Y:S02]  /*f8c0*/  IMAD.MOV.U32 R247, RZ, RZ, R169 ;  /* 0x000000fffff77224 */ /* 0x000fe400078e00a9 */
[----:B------:R1:W2:Y:S04]  /*f8d0*/  LDL.LU.S16 R169, [R1+0x214] ;  /* 0x0002140001a97983 */ /* 0x0002a80000300600 */
[----:B------:R1:W3:Y:S01]  /*f8e0*/  LDL.LU.S16 R3, [R1+0x228] ;  /* 0x0002280001037983 */ /* 0x0002e20000300600 */
[----:B------:R-:W-:-:S02]  /*f8f0*/  IMAD.MOV.U32 R223, RZ, RZ, R242 ;  /* 0x000000ffffdf7224 */ /* 0x000fc400078e00f2 */
[----:B------:R-:W-:Y:S02]  /*f900*/  IMAD.MOV.U32 R242, RZ, RZ, R237 ;  /* 0x000000fffff27224 */ /* 0x000fe400078e00ed */
[----:B------:R-:W-:Y:S02]  /*f910*/  IMAD.MOV.U32 R15, RZ, RZ, R223 ;  /* 0x000000ffff0f7224 */ /* 0x000fe400078e00df */
[----:B------:R-:W-:Y:S01]  /*f920*/  IMAD.MOV.U32 R223, RZ, RZ, R222 ;  /* 0x000000ffffdf7224 */ /* 0x000fe200078e00de */
[----:B------:R-:W-:Y:S01]  /*f930*/  PRMT R237, R22, 0x5410, R21 ;  /* 0x0000541016ed7816 */ /* 0x000fe20000000015 */
[----:B------:R-:W-:Y:S01]  /*f940*/  IMAD.MOV.U32 R222, RZ, RZ, R236 ;  /* 0x000000ffffde7224 */ /* 0x000fe200078e00ec */
[----:B------:R-:W-:Y:S01]  /*f950*/  @!P1 PRMT R22, R10, 0x5410, RZ ;  /* 0x000054100a169816 */ /* 0x000fe200000000ff */
[----:B------:R1:W4:Y:S04]  /*f960*/  LDL.LU.S16 R236, [R1+0x224] ;  /* 0x0002240001ec7983 */ /* 0x0003280000300600 */
[----:B------:R1:W4:Y:S04]  /*f970*/  LDL.LU.S16 R11, [R1+0x220] ;  /* 0x00022000010b7983 */ /* 0x0003280000300600 */
[----:B------:R1:W4:Y:S01]  /*f980*/  LDL.LU.S16 R10, [R1+0x21c] ;  /* 0x00021c00010a7983 */ /* 0x0003220000300600 */
[----:B------:R-:W-:-:S04]  /*f990*/  SHF.R.U32.HI R7, RZ, 0x10, R7 ;  /* 0x00000010ff077819 */ /* 0x000fc80000011607 */
[----:B------:R-:W-:-:S04]  /*f9a0*/  LOP3.LUT R7, R7, 0xff, RZ, 0xc0, !PT ;  /* 0x000000ff07077812 */ /* 0x000fc800078ec0ff */
[----:B------:R-:W-:Y:S02]  /*f9b0*/  ISETP.GE.U32.AND P5, PT, R199, R7, PT ;  /* 0x00000007c700720c */ /* 0x000fe40003fa6070 */
[--C-:B------:R-:W-:Y:S02]  /*f9c0*/  SHF.R.U32.HI R7, RZ, 0x10, R6.reuse ;  /* 0x00000010ff077819 */ /* 0x100fe40000011606 */
[----:B------:R-:W-:-:S04]  /*f9d0*/  SHF.R.U32.HI R6, RZ, 0x18, R6 ;  /* 0x00000018ff067819 */ /* 0x000fc80000011606 */
[----:B------:R-:W-:Y:S02]  /*f9e0*/  ISETP.GE.U32.AND P2, PT, R199, R6, PT ;  /* 0x00000006c700720c */ /* 0x000fe40003f46070 */
[----:B------:R-:W-:Y:S02]  /*f9f0*/  LOP3.LUT R7, R7, 0xff, RZ, 0xc0, !PT ;  /* 0x000000ff07077812 */ /* 0x000fe400078ec0ff */
[----:B------:R-:W-:Y:S02]  /*fa00*/  PRMT R23, R25, 0x7632, R23 ;  /* 0x0000763219177816 */ /* 0x000fe40000000017 */
[----:B------:R-:W-:Y:S02]  /*fa10*/  ISETP.GE.U32.AND P3, PT, R199, R7, PT ;  /* 0x00000007c700720c */ /* 0x000fe40003f66070 */
[----:B------:R-:W-:Y:S01]  /*fa20*/  PRMT R26, R27, 0x7632, R26 ;  /* 0x000076321b1a7816 */ /* 0x000fe2000000001a */
[----:B--2---:R-:W-:Y:S02]  /*fa30*/  @!P0 HFMA2.BF16_V2 R169, -RZ.H0_H0, RZ.H0_H0, -R21.H0_H0 ;  /* 0x200000ffffa98231 */ /* 0x004fe40000340915 */
[----:B---3--:R-:W-:-:S03]  /*fa40*/  @!P5 HFMA2.BF16_V2 R3, -RZ.H0_H0, RZ.H0_H0, -R27.H0_H0 ;  /* 0x200000ffff03d231 */ /* 0x008fc6000034091b */
[----:B------:R-:W-:Y:S02]  /*fa50*/  PRMT R218, R169, 0x7610, R218 ;  /* 0x00007610a9da7816 */ /* 0x000fe400000000da */
[----:B------:R1:W5:Y:S01]  /*fa60*/  LDL.LU R169, [R1+0x3f8] ;  /* 0x0003f80001a97983 */ /* 0x0003620000300800 */
[----:B------:R-:W-:-:S03]  /*fa70*/  PRMT R9, R3, 0x7610, R9 ;  /* 0x0000761003097816 */ /* 0x000fc60000000009 */
[----:B------:R-:W2:Y:S01]  /*fa80*/  LDL.LU R3, [R1+0x3f4] ;  /* 0x0003f40001037983 */ /* 0x000ea20000300800 */
[----:B----4-:R-:W-:Y:S02]  /*fa90*/  @!P4 HFMA2.BF16_V2 R236, -RZ.H0_H0, RZ.H0_H0, -R26.H0_H0 ;  /* 0x200000ffffecc231 */ /* 0x010fe4000034091a */
[----:B------:R-:W-:-:S03]  /*faa0*/  @!P2 HFMA2.BF16_V2 R10, -RZ.H0_H0, RZ.H0_H0, -R23.H0_H0 ;  /* 0x200000ffff0aa231 */ /* 0x000fc60000340917 */
[----:B------:R-:W-:Y:S02]  /*fab0*/  PRMT R8, R236, 0x7610, R8 ;  /* 0x00007610ec087816 */ /* 0x000fe40000000008 */
[----:B------:R-:W-:Y:S01]  /*fac0*/  PRMT R6, R10, 0x7610, R6 ;  /* 0x000076100a067816 */ /* 0x000fe20000000006 */
[----:B------:R-:W-:Y:S01]  /*fad0*/  @!P3 HFMA2.BF16_V2 R11, -RZ.H0_H0, RZ.H0_H0, -R25.H0_H0 ;  /* 0x200000ffff0bb231 */ /* 0x000fe20000340919 */
[----:B------:R-:W-:Y:S02]  /*fae0*/  PRMT R236, R25, 0x5410, R23 ;  /* 0x0000541019ec7816 */ /* 0x000fe40000000017 */
[----:B------:R-:W-:Y:S01]  /*faf0*/  @!P2 PRMT R23, R6, 0x5410, RZ ;  /* 0x000054100617a816 */ /* 0x000fe200000000ff */
[----:B------:R-:W-:Y:S01]  /*fb00*/  IMAD.SHL.U32 R6, R0, 0x8, RZ ;  /* 0x0000000800067824 */ /* 0x000fe200078e00ff */
[----:B------:R-:W-:Y:S02]  /*fb10*/  @!P0 PRMT R21, R218, 0x5410, RZ ;  /* 0x00005410da158816 */ /* 0x000fe400000000ff */
[----:B------:R-:W-:Y:S01]  /*fb20*/  PRMT R7, R11, 0x7610, R7 ;  /* 0x000076100b077816 */ /* 0x000fe20000000007 */
[----:B------:R-:W-:Y:S01]  /*fb30*/  IMAD.WIDE R10, R6, 0x2, R4 ;  /* 0x00000002060a7825 */ /* 0x000fe200078e0204 */
[----:B------:R-:W-:Y:S01]  /*fb40*/  PRMT R218, R27, 0x5410, R26 ;  /* 0x000054101bda7816 */ /* 0x000fe2000000001a */
[----:B------:R3:W-:Y:S01]  /*fb50*/  STL [R1+0x2a0], R6 ;  /* 0x0002a00601007387 */ /* 0x0007e20000100800 */
[----:B------:R-:W-:Y:S01]  /*fb60*/  @!P4 PRMT R26, R8, 0x5410, RZ ;  /* 0x00005410081ac816 */ /* 0x000fe200000000ff */
[----:B------:R-:W-:-:S02]  /*fb70*/  IMAD.SHL.U32 R8, R0, 0x40, RZ ;  /* 0x0000004000087824 */ /* 0x000fc400078e00ff */
[----:B---3--:R-:W-:Y:S02]  /*fb80*/  IMAD R6, R0, 0x48, RZ ;  /* 0x0000004800067824 */ /* 0x008fe400078e02ff */
[----:B------:R-:W3:Y:S01]  /*fb90*/  LDL.LU R0, [R1+0x3f0] ;  /* 0x0003f00001007983 */ /* 0x000ee20000300800 */
[----:B------:R-:W-:Y:S01]  /*fba0*/  @!P5 PRMT R27, R9, 0x5410, RZ ;  /* 0x00005410091bd816 */ /* 0x000fe200000000ff */
[--C-:B------:R-:W-:Y:S01]  /*fbb0*/  IMAD.WIDE R8, R8, 0x2, R4.reuse ;  /* 0x0000000208087825 */ /* 0x100fe200078e0204 */
[----:B------:R-:W-:Y:S01]  /*fbc0*/  @!P3 PRMT R25, R7, 0x5410, RZ ;  /* 0x000054100719b816 */ /* 0x000fe200000000ff */
[----:B------:R4:W-:Y:S04]  /*fbd0*/  STL [R1+0x2a4], R6 ;  /* 0x0002a40601007387 */ /* 0x0009e80000100800 */
[----:B------:R1:W-:Y:S04]  /*fbe0*/  ST.E.U16 desc[UR4][R4.64], R152 ;  /* 0x0000009804007985 */ /* 0x0003e8000c101504 */
[----:B------:R1:W-:Y:S04]  /*fbf0*/  ST.E.U16 desc[UR4][R4.64+0x2], R151 ;  /* 0x0000029704007985 */ /* 0x0003e8000c101504 */
[----:B------:R1:W-:Y:S04]  /*fc00*/  ST.E.U16 desc[UR4][R10.64], R149 ;  /* 0x000000950a007985 */ /* 0x0003e8000c101504 */
[----:B------:R-:W-:Y:S04]  /*fc10*/  ST.E.U16 desc[UR4][R10.64+0x2], R150 ;  /* 0x000002960a007985 */ /* 0x000fe8000c101504 */
[----:B------:R1:W-:Y:S01]  /*fc20*/  ST.E.U16 desc[UR4][R8.64], R85 ;  /* 0x0000005508007985 */ /* 0x0003e2000c101504 */
[----:B----4-:R-:W-:-:S03]  /*fc30*/  IMAD.WIDE R6, R6, 0x2, R4 ;  /* 0x0000000206067825 */ /* 0x010fc600078e0204 */
[----:B------:R-:W-:Y:S04]  /*fc40*/  ST.E.U16 desc[UR4][R8.64+0x2], R84 ;  /* 0x0000025408007985 */ /* 0x000fe8000c101504 */
[----:B------:R4:W-:Y:S01]  /*fc50*/  ST.E.U16 desc[UR4][R6.64], R83 ;  /* 0x0000005306007985 */ /* 0x0009e2000c101504 */
[----:B-1----:R-:W-:Y:S02]  /*fc60*/  IMAD.MOV.U32 R152, RZ, RZ, R12 ;  /* 0x000000ffff987224 */ /* 0x002fe400078e000c */
[----:B------:R-:W-:Y:S02]  /*fc70*/  IMAD.MOV.U32 R151, RZ, RZ, R18 ;  /* 0x000000ffff977224 */ /* 0x000fe400078e0012 */
[----:B------:R-:W-:Y:S02]  /*fc80*/  IMAD.MOV.U32 R18, RZ, RZ, R222 ;  /* 0x000000ffff127224 */ /* 0x000fe400078e00de */
[----:B------:R-:W-:Y:S01]  /*fc90*/  IMAD.MOV.U32 R149, RZ, RZ, R16 ;  /* 0x000000ffff957224 */ /* 0x000fe200078e0010 */
[----:B------:R-:W-:Y:S01]  /*fca0*/  ST.E.U16 desc[UR4][R6.64+0x2], R82 ;  /* 0x0000025206007985 */ /* 0x000fe2000c101504 */
[----:B------:R-:W-:-:S02]  /*fcb0*/  IMAD.MOV.U32 R85, RZ, RZ, R223 ;  /* 0x000000ffff557224 */ /* 0x000fc400078e00df */
[----:B----4-:R-:W-:Y:S02]  /*fcc0*/  IMAD.MOV.U32 R83, RZ, RZ, R193 ;  /* 0x000000ffff537224 */ /* 0x010fe400078e00c1 */
[----:B------:R-:W-:-:S05]  /*fcd0*/  IMAD.WIDE.U32 R192, R192, -0x326172a9, RZ ;  /* 0xcd9e8d57c0c07825 */ /* 0x000fca00078e00ff */
[----:B------:R-:W-:Y:S01]  /*fce0*/  LOP3.LUT R12, R215, R193, RZ, 0x3c, !PT ;  /* 0x000000c1d70c7212 */ /* 0x000fe200078e3cff */
[----:B------:R-:W-:-:S04]  /*fcf0*/  IMAD.MOV.U32 R84, RZ, RZ, R13 ;  /* 0x000000ffff547224 */ /* 0x000fc800078e000d */
[----:B------:R-:W-:Y:S01]  /*fd00*/  IMAD.WIDE.U32 R222, R12, -0x2daee0ad, RZ ;  /* 0xd2511f530cde7825 */ /* 0x000fe200078e00ff */
[----:B------:R-:W-:-:S03]  /*fd10*/  LOP3.LUT R13, R179, R198, R176, 0x96, !PT ;  /* 0x000000c6b30d7212 */ /* 0x000fc600078e96b0 */
[----:B------:R-:W-:Y:S01]  /*fd20*/  IMAD.MOV.U32 R150, RZ, RZ, R14 ;  /* 0x000000ffff967224 */ /* 0x000fe200078e000e */
[-C--:B------:R-:W-:Y:S02]  /*fd30*/  LOP3.LUT R14, R154, R177.reuse, RZ, 0x3c, !PT ;  /* 0x000000b19a0e7212 */ /* 0x080fe400078e3cff */
[----:B------:R-:W-:Y:S01]  /*fd40*/  LOP3.LUT R12, R223, R198, R176, 0x96, !PT ;  /* 0x000000c6df0c7212 */ /* 0x000fe200078e96b0 */
[----:B------:R1:W-:Y:S01]  /*fd50*/  ST.E.U16 desc[UR4][R4.64+0x10], R148 ;  /* 0x0000109404007985 */ /* 0x0003e2000c101504 */
[----:B------:R-:W-:Y:S01]  /*fd60*/  LOP3.LUT R16, R153, R177, RZ, 0x3c, !PT ;  /* 0x000000b199107212 */ /* 0x000fe200078e3cff */
[----:B------:R-:W-:Y:S02]  /*fd70*/  IMAD.MOV.U32 R153, RZ, RZ, R149 ;  /* 0x000000ffff997224 */ /* 0x000fe400078e0095 */
[----:B------:R-:W-:Y:S01]  /*fd80*/  ST.E.U16 desc[UR4][R4.64+0x12], R121 ;  /* 0x0000127904007985 */ /* 0x000fe2000c101504 */
[----:B------:R-:W-:Y:S02]  /*fd90*/  IMAD.MOV.U32 R154, RZ, RZ, R150 ;  /* 0x000000ffff9a7224 */ /* 0x000fe400078e0096 */
[----:B------:R-:W-:Y:S01]  /*fda0*/  IMAD.MOV.U32 R149, RZ, RZ, R19 ;  /* 0x000000ffff957224 */ /* 0x000fe200078e0013 */
[----:B------:R4:W-:Y:S01]  /*fdb0*/  ST.E.U16 desc[UR4][R10.64+0x12], R120 ;  /* 0x000012780a007985 */ /* 0x0009e2000c101504 */
[----:B------:R-:W-:-:S02]  /*fdc0*/  IMAD.MOV.U32 R19, RZ, RZ, R174 ;  /* 0x000000ffff137224 */ /* 0x000fc400078e00ae */
[----:B------:R-:W-:Y:S01]  /*fdd0*/  IMAD.MOV.U32 R150, RZ, RZ, R175 ;  /* 0x000000ffff967224 */ /* 0x000fe200078e00af */
[----:B------:R-:W-:Y:S01]  /*fde0*/  ST.E.U16 desc[UR4][R10.64+0x10], R108 ;  /* 0x0000106c0a007985 */ /* 0x000fe2000c101504 */
[----:B------:R-:W-:-:S03]  /*fdf0*/  IMAD.WIDE.U32 R174, R12, -0x326172a9, RZ ;  /* 0xcd9e8d570cae7825 */ /* 0x000fc600078e00ff */
[----:B------:R4:W-:Y:S04]  /*fe00*/  ST.E.U16 desc[UR4][R8.64+0x10], R81 ;  /* 0x0000105108007985 */ /* 0x0009e8000c101504 */
[----:B------:R4:W-:Y:S01]  /*fe10*/  ST.E.U16 desc[UR4][R8.64+0x12], R79 ;  /* 0x0000124f08007985 */ /* 0x0009e2000c101504 */
[----:B-1----:R-:W-:Y:S02]  /*fe20*/  IMAD.MOV.U32 R148, RZ, RZ, R151 ;  /* 0x000000ffff947224 */ /* 0x002fe400078e0097 */
[----:B------:R-:W-:Y:S02]  /*fe30*/  IMAD.MOV.U32 R151, RZ, RZ, R15 ;  /* 0x000000ffff977224 */ /* 0x000fe400078e000f */
[----:B------:R-:W-:Y:S01]  /*fe40*/  IMAD.WIDE.U32 R14, R14, -0x326172a9, RZ ;  /* 0xcd9e8d570e0e7825 */ /* 0x000fe200078e00ff */
[----:B------:R-:W-:Y:S03]  /*fe50*/  ST.E.U16 desc[UR4][R6.64+0x10], R73 ;  /* 0x0000104906007985 */ /* 0x000fe6000c101504 */
[----:B----4-:R-:W-:Y:S01]  /*fe60*/  IMAD.WIDE.U32 R120, R13, -0x326172a9, RZ ;  /* 0xcd9e8d570d787825 */ /* 0x010fe200078e00ff */
[----:B------:R1:W-:Y:S03]  /*fe70*/  ST.E.U16 desc[UR4][R6.64+0x12], R74 ;  /* 0x0000124a06007985 */ /* 0x0003e6000c101504 */
[----:B------:R-:W-:Y:S01]  /*fe80*/  IMAD.WIDE.U32 R12, R16, -0x326172a9, RZ ;  /* 0xcd9e8d57100c7825 */ /* 0x000fe200078e00ff */
[----:B------:R-:W-:Y:S04]  /*fe90*/  ST.E.U16 desc[UR4][R4.64+0x20], R91 ;  /* 0x0000205b04007985 */ /* 0x000fe8000c101504 */
[----:B------:R4:W-:Y:S01]  /*fea0*/  ST.E.U16 desc[UR4][R4.64+0x22], R90 ;  /* 0x0000225a04007985 */ /* 0x0009e2000c101504 */
[----:B------:R-:W-:-:S02]  /*feb0*/  LOP3.LUT R81, R121, R221, R12, 0x96, !PT ;  /* 0x000000dd79517212 */ /* 0x000fc400078e960c */
[-C--:B------:R-:W-:Y:S01]  /*fec0*/  LOP3.LUT R79, R15, R224.reuse, R196, 0x96, !PT ;  /* 0x000000e00f4f7212 */ /* 0x080fe200078e96c4 */
[----:B------:R4:W-:Y:S01]  /*fed0*/  ST.E.U16 desc[UR4][R10.64+0x20], R89 ;  /* 0x000020590a007985 */ /* 0x0009e2000c101504 */
[----:B------:R-:W-:Y:S01]  /*fee0*/  IMAD.MOV.U32 R16, RZ, RZ, R85 ;  /* 0x000000ffff107224 */ /* 0x000fe200078e0055 */
[CC--:B------:R-:W-:Y:S01]  /*fef0*/  LOP3.LUT R85, R13.reuse, R224.reuse, R192, 0x96, !PT ;  /* 0x000000e00d557212 */ /* 0x0c0fe200078e96c0 */
[----:B------:R-:W-:Y:S01]  /*ff00*/  IMAD.MOV.U32 R108, RZ, RZ, R83 ;  /* 0x000000ffff6c7224 */ /* 0x000fe200078e0053 */
[----:B------:R-:W-:Y:S04]  /*ff10*/  ST.E.U16 desc[UR4][R10.64+0x22], R147 ;  /* 0x000022930a007985 */ /* 0x000fe8000c101504 */
[----:B------:R4:W-:Y:S01]  /*ff20*/  ST.E.U16 desc[UR4][R8.64+0x20], R75 ;  /* 0x0000204b08007985 */ /* 0x0009e2000c101504 */
[----:B-1----:R-:W-:-:S02]  /*ff30*/  LOP3.LUT R74, R13, R224, R196, 0x96, !PT ;  /* 0x000000e00d4a7212 */ /* 0x002fc400078e96c4 */
[----:B----4-:R-:W-:Y:S02]  /*ff40*/  LOP3.LUT R90, R175, R221, R12, 0x96, !PT ;  /* 0x000000ddaf5a7212 */ /* 0x010fe400078e960c */
[----:B------:R-:W-:Y:S02]  /*ff50*/  LOP3.LUT R12, R158, R177, RZ, 0x3c, !PT ;  /* 0x000000b19e0c7212 */ /* 0x000fe400078e3cff */
[----:B------:R-:W-:Y:S01]  /*ff60*/  LOP3.LUT R89, R15, R224, R192, 0x96, !PT ;  /* 0x000000e00f597212 */ /* 0x000fe200078e96c0 */
[----:B------:R-:W-:Y:S02]  /*ff70*/  IMAD.MOV.U32 R15, RZ, RZ, R171 ;  /* 0x000000ffff0f7224 */ /* 0x000fe400078e00ab */
[----:B------:R-:W-:Y:S01]  /*ff80*/  IMAD.WIDE.U32 R12, R12, -0x326172a9, RZ ;  /* 0xcd9e8d570c0c7825 */ /* 0x000fe200078e00ff */
[----:B------:R-:W-:Y:S02]  /*ff90*/  ST.E.U16 desc[UR4][R8.64+0x22], R80 ;  /* 0x0000225008007985 */ /* 0x000fe4000c101504 */
[----:B------:R-:W-:-:S02]  /*ffa0*/  LOP3.LUT R75, R121, R221, R12, 0x96, !PT ;  /* 0x000000dd794b7212 */ /* 0x000fc400078e960c */
[----:B------:R-:W-:Y:S01]  /*ffb0*/  ST.E.U16 desc[UR4][R6.64+0x20], R77 ;  /* 0x0000204d06007985 */ /* 0x000fe2000c101504 */
[-C--:B------:R-:W-:Y:S01]  /*ffc0*/  LOP3.LUT R83, R175, R221.reuse, R12, 0x96, !PT ;  /* 0x000000ddaf537212 */ /* 0x080fe200078e960c */
[----:B------:R-:W-:Y:S02]  /*ffd0*/  IMAD.MOV.U32 R12, RZ, RZ, R196 ;  /* 0x000000ffff0c7224 */ /* 0x000fe400078e00c4 */
[----:B------:R-:W-:Y:S01]  /*ffe0*/  ST.E.U16 desc[UR4][R6.64+0x22], R76 ;  /* 0x0000224c06007985 */ /* 0x000fe2000c101504 */
[-C--:B------:R-:W-:Y:S01]  /*fff0*/  LOP3.LUT R82, R121, R221.reuse, R14, 0x96, !PT ;  /* 0x000000dd79527212 */ /* 0x080fe200078e960e */
[----:B------:R-:W-:Y:S01]  /*10000*/  IMAD.MOV.U32 R73, RZ, RZ, R84 ;  /* 0x000000ffff497224 */ /* 0x000fe200078e0054 */
[----:B------:R-:W-:Y:S01]  /*10010*/  LOP3.LUT R91, R175, R221, R14, 0x96, !PT ;  /* 0x000000ddaf5b7212 */ /* 0x000fe200078e960e */
[----:B------:R-:W-:Y:S01]  /*10020*/  IMAD.MOV.U32 R14, RZ, RZ, R18 ;  /* 0x000000ffff0e7224 */ /* 0x000fe200078e0012 */
[CC--:B------:R-:W-:Y:S02]  /*10030*/  LOP3.LUT R18, R13.reuse, R224.reuse, R196, 0x96, !PT ;  /* 0x000000e00d127212 */ /* 0x0c0fe400078e96c4 */
[----:B------:R-:W-:Y:S01]  /*10040*/  LOP3.LUT R84, R13, R224, R192, 0x96, !PT ;  /* 0x000000e00d547212 */ /* 0x000fe200078e96c0 */
[----:B------:R-:W-:Y:S01]  /*10050*/  IMAD.MOV.U32 R13, RZ, RZ, R197 ;  /* 0x000000ffff0d7224 */ /* 0x000fe200078e00c5 */
[----:B------:R-:W-:Y:S01]  /*10060*/  ST.E.U16 desc[UR4][R4.64+0x30], R146 ;  /* 0x0000309204007985 */ /* 0x000fe2000c101504 */
[----:B------:R-:W-:-:S03]  /*10070*/  IMAD.MOV.U32 R158, RZ, RZ, R16 ;  /* 0x000000ffff9e7224 */ /* 0x000fc600078e0010 */
[----:B------:R-:W-:Y:S04]  /*10080*/  ST.E.U16 desc[UR4][R4.64+0x32], R145 ;  /* 0x0000329104007985 */ /* 0x000fe8000c101504 */
[----:B------:R1:W-:Y:S01]  /*10090*/  ST.E.U16 desc[UR4][R10.64+0x30], R143 ;  /* 0x0000308f0a007985 */ /* 0x0003e2000c101504 */
[----:B------:R-:W-:-:S03]  /*100a0*/  IMAD.MOV.U32 R147, RZ, RZ, R15 ;  /* 0x000000ffff937224 */ /* 0x000fc600078e000f */
[----:B------:R4:W-:Y:S01]  /*100b0*/  ST.E.U16 desc[UR4][R10.64+0x32], R144 ;  /* 0x000032900a007985 */ /* 0x0009e2000c101504 */
[----:B-1----:R-:W-:Y:S02]  /*100c0*/  IMAD.MOV.U32 R143, RZ, RZ, R14 ;  /* 0x000000ffff8f7224 */ /* 0x002fe400078e000e */
[----:B--2---:R-:W-:Y:S02]  /*100d0*/  IMAD R171, R2, 0x2, R3 ;  /* 0x0000000202ab7824 */ /* 0x004fe400078e0203 */
[----:B------:R-:W-:-:S05]  /*100e0*/  IMAD.SHL.U32 R2, R180, 0x4, RZ ;  /* 0x00000004b4027824 */ /* 0x000fca00078e00ff */
[----:B------:R-:W-:-:S05]  /*100f0*/  LOP3.LUT R2, R177, R195, R2, 0x96, !PT ;  /* 0x000000c3b1027212 */ /* 0x000fca00078e9602 */
[----:B------:R-:W-:-:S05]  /*10100*/  IMAD.WIDE.U32 R76, R2, -0x326172a9, RZ ;  /* 0xcd9e8d57024c7825 */ /* 0x000fca00078e00ff */
[----:B------:R-:W-:Y:S02]  /*10110*/  LOP3.LUT R2, R77, R224, R12, 0x96, !PT ;  /* 0x000000e04d027212 */ /* 0x000fe400078e960c */
[----:B------:R-:W-:-:S03]  /*10120*/  LOP3.LUT R12, R121, R221, R76, 0x96, !PT ;  /* 0x000000dd790c7212 */ /* 0x000fc600078e964c */
[----:B------:R-:W-:-:S04]  /*10130*/  IMAD.WIDE.U32 R2, R2, -0x2daee0ad, RZ ;  /* 0xd2511f5302027825 */ /* 0x000fc800078e00ff */
[----:B------:R-:W-:Y:S01]  /*10140*/  IMAD.WIDE.U32 R12, R12, -0x2daee0ad, RZ ;  /* 0xd2511f530c0c7825 */ /* 0x000fe200078e00ff */
[----:B------:R-:W-:-:S04]  /*10150*/  LOP3.LUT R16, R3, R225, R178, 0x96, !PT ;  /* 0x000000e103107212 */ /* 0x000fc800078e96b2 */
[----:B------:R-:W-:Y:S01]  /*10160*/  LOP3.LUT R14, R13, R226, R2, 0x96, !PT ;  /* 0x000000e20d0e7212 */ /* 0x000fe200078e9602 */
[----:B----4-:R-:W-:Y:S02]  /*10170*/  IMAD.MOV.U32 R144, RZ, RZ, R17 ;  /* 0x000000ffff907224 */ /* 0x010fe400078e0011 */
        /* <DEDUP_REMOVED lines=8> */
[----:B------:R-:W-:Y:S01]  /*10200*/  ST.E.U16 desc[UR4][R8.64+0x30], R78 ;  /* 0x0000304e08007985 */ /* 0x000fe2000c101504 */
[----:B------:R-:W-:-:S03]  /*10210*/  IMAD.WIDE.U32 R12, R12, -0x326172a9, RZ ;  /* 0xcd9e8d570c0c7825 */ /* 0x000fc600078e00ff */
[----:B------:R-:W-:Y:S01]  /*10220*/  ST.E.U16 desc[UR4][R8.64+0x32], R87 ;  /* 0x0000325708007985 */ /* 0x000fe2000c101504 */
[----:B------:R-:W-:-:S03]  /*10230*/  IMAD.WIDE.U32 R2, R2, -0x326172a9, RZ ;  /* 0xcd9e8d5702027825 */ /* 0x000fc600078e00ff */
[----:B------:R1:W-:Y:S01]  /*10240*/  ST.E.U16 desc[UR4][R6.64+0x30], R86 ;  /* 0x0000305606007985 */ /* 0x0003e2000c101504 */
[----:B------:R-:W-:Y:S01]  /*10250*/  IMAD.MOV.U32 R15, RZ, RZ, R20 ;  /* 0x000000ffff0f7224 */ /* 0x000fe200078e0014 */
[----:B------:R-:W-:Y:S02]  /*10260*/  LOP3.LUT R20, R3, R233, R12, 0x96, !PT ;  /* 0x000000e903147212 */ /* 0x000fe400078e960c */
[----:B------:R-:W-:Y:S04]  /*10270*/  ST.E.U16 desc[UR4][R6.64+0x32], R88 ;  /* 0x0000325806007985 */ /* 0x000fe8000c101504 */
[----:B------:R-:W-:Y:S04]  /*10280*/  ST.E.U16 desc[UR4][R4.64+0x40], R142 ;  /* 0x0000408e04007985 */ /* 0x000fe8000c101504 */
[----:B------:R-:W-:Y:S04]  /*10290*/  ST.E.U16 desc[UR4][R4.64+0x42], R141 ;  /* 0x0000428d04007985 */ /* 0x000fe8000c101504 */
[----:B------:R-:W-:Y:S04]  /*102a0*/  ST.E.U16 desc[UR4][R10.64+0x40], R139 ;  /* 0x0000408b0a007985 */ /* 0x000fe8000c101504 */
[----:B------:R2:W-:Y:S01]  /*102b0*/  ST.E.U16 desc[UR4][R10.64+0x42], R140 ;  /* 0x0000428c0a007985 */ /* 0x0005e2000c101504 */
[----:B-1----:R-:W-:-:S03]  /*102c0*/  IMAD.MOV.U32 R86, RZ, RZ, R192 ;  /* 0x000000ffff567224 */ /* 0x002fc600078e00c0 */
[----:B------:R-:W-:Y:S01]  /*102d0*/  ST.E.U16 desc[UR4][R8.64+0x40], R72 ;  /* 0x0000404808007985 */ /* 0x000fe2000c101504 */
[----:B------:R-:W-:Y:S02]  /*102e0*/  IMAD.MOV.U32 R87, RZ, RZ, R193 ;  /* 0x000000ffff577224 */ /* 0x000fe400078e00c1 */
[----:B------:R-:W-:Y:S01]  /*102f0*/  IMAD.MOV.U32 R12, RZ, RZ, R86 ;  /* 0x000000ffff0c7224 */ /* 0x000fe200078e0056 */
[----:B------:R1:W-:Y:S01]  /*10300*/  ST.E.U16 desc[UR4][R8.64+0x42], R71 ;  /* 0x0000424708007985 */ /* 0x0003e2000c101504 */
[----:B------:R-:W-:-:S03]  /*10310*/  IMAD.MOV.U32 R17, RZ, RZ, R19 ;  /* 0x000000ffff117224 */ /* 0x000fc600078e0013 */
[----:B------:R-:W-:Y:S01]  /*10320*/  ST.E.U16 desc[UR4][R6.64+0x40], R69 ;  /* 0x0000404506007985 */ /* 0x000fe2000c101504 */
[----:B------:R-:W-:-:S03]  /*10330*/  LOP3.LUT R78, R13, R228, R14, 0x96, !PT ;  /* 0x000000e40d4e7212 */ /* 0x000fc600078e960e */
[----:B------:R-:W-:Y:S01]  /*10340*/  ST.E.U16 desc[UR4][R6.64+0x42], R70 ;  /* 0x0000424606007985 */ /* 0x000fe2000c101504 */
[----:B------:R-:W-:-:S03]  /*10350*/  IMAD.MOV.U32 R13, RZ, RZ, R87 ;  /* 0x000000ffff0d7224 */ /* 0x000fc600078e0057 */
[----:B------:R-:W-:Y:S01]  /*10360*/  ST.E.U16 desc[UR4][R4.64+0x50], R138 ;  /* 0x0000508a04007985 */ /* 0x000fe2000c101504 */
[----:B------:R-:W-:-:S03]  /*10370*/  LOP3.LUT R19, R77, R224, R12, 0x96, !PT ;  /* 0x000000e04d137212 */ /* 0x000fc600078e960c */
[----:B------:R-:W-:Y:S01]  /*10380*/  ST.E.U16 desc[UR4][R4.64+0x52], R137 ;  /* 0x0000528904007985 */ /* 0x000fe2000c101504 */
[----:B------:R-:W-:-:S03]  /*10390*/  IMAD.MOV.U32 R77, RZ, RZ, R15 ;  /* 0x000000ffff4d7224 */ /* 0x000fc600078e000f */
[----:B------:R-:W-:Y:S01]  /*103a0*/  ST.E.U16 desc[UR4][R10.64+0x50], R135 ;  /* 0x000050870a007985 */ /* 0x000fe2000c101504 */
[----:B------:R-:W-:-:S03]  /*103b0*/  IMAD.WIDE.U32 R12, R79, -0x2daee0ad, RZ ;  /* 0xd2511f534f0c7825 */ /* 0x000fc600078e00ff */
[----:B------:R-:W-:Y:S01]  /*103c0*/  ST.E.U16 desc[UR4][R10.64+0x52], R136 ;  /* 0x000052880a007985 */ /* 0x000fe2000c101504 */
[----:B--2---:R-:W-:-:S03]  /*103d0*/  IMAD.WIDE.U32 R140, R82, -0x2daee0ad, RZ ;  /* 0xd2511f53528c7825 */ /* 0x004fc600078e00ff */
[----:B------:R-:W-:Y:S01]  /*103e0*/  ST.E.U16 desc[UR4][R8.64+0x50], R68 ;  /* 0x0000504408007985 */ /* 0x000fe2000c101504 */
[----:B------:R-:W-:-:S03]  /*103f0*/  IMAD.WIDE.U32 R14, R18, -0x2daee0ad, RZ ;  /* 0xd2511f53120e7825 */ /* 0x000fc600078e00ff */
[----:B------:R-:W-:Y:S01]  /*10400*/  ST.E.U16 desc[UR4][R8.64+0x52], R67 ;  /* 0x0000524308007985 */ /* 0x000fe2000c101504 */
[----:B------:R-:W-:-:S03]  /*10410*/  IMAD.MOV.U32 R146, RZ, RZ, R108 ;  /* 0x000000ffff927224 */ /* 0x000fc600078e006c */
[----:B------:R-:W-:Y:S01]  /*10420*/  ST.E.U16 desc[UR4][R6.64+0x50], R65 ;  /* 0x0000504106007985 */ /* 0x000fe2000c101504 */
[----:B------:R-:W-:-:S03]  /*10430*/  IMAD.MOV.U32 R145, RZ, RZ, R73 ;  /* 0x000000ffff917224 */ /* 0x000fc600078e0049 */
[----:B------:R-:W-:Y:S01]  /*10440*/  ST.E.U16 desc[UR4][R6.64+0x52], R64 ;  /* 0x0000524006007985 */ /* 0x000fe2000c101504 */
[----:B------:R-:W-:-:S03]  /*10450*/  LOP3.LUT R80, R2, 0xffff, RZ, 0xc0, !PT ;  /* 0x0000ffff02507812 */ /* 0x000fc600078ec0ff */
[----:B------:R2:W-:Y:S01]  /*10460*/  ST.E.U16 desc[UR4][R4.64+0x60], R134 ;  /* 0x0000608604007985 */ /* 0x0005e2000c101504 */
[----:B------:R-:W-:-:S03]  /*10470*/  LOP3.LUT R108, R2, 0xff, RZ, 0xc0, !PT ;  /* 0x000000ff026c7812 */ /* 0x000fc600078ec0ff */
[----:B------:R-:W-:Y:S01]  /*10480*/  ST.E.U16 desc[UR4][R4.64+0x62], R133 ;  /* 0x0000628504007985 */ /* 0x000fe2000c101504 */
[--C-:B------:R-:W-:Y:S01]  /*10490*/  SHF.R.U32.HI R86, RZ, 0x10, R2.reuse ;  /* 0x00000010ff567819 */ /* 0x100fe20000011602 */
[----:B-1----:R-:W-:Y:S02]  /*104a0*/  IMAD.MOV.U32 R71, RZ, RZ, R143 ;  /* 0x000000ffff477224 */ /* 0x002fe400078e008f */
[----:B------:R-:W-:Y:S01]  /*104b0*/  ST.E.U16 desc[UR4][R10.64+0x60], R129 ;  /* 0x000060810a007985 */ /* 0x000fe2000c101504 */
[----:B------:R-:W-:-:S03]  /*104c0*/  SHF.R.U32.HI R87, RZ, 0x18, R2 ;  /* 0x00000018ff577819 */ /* 0x000fc60000011602 */
[----:B------:R-:W-:Y:S01]  /*104d0*/  ST.E.U16 desc[UR4][R10.64+0x62], R128 ;  /* 0x000062800a007985 */ /* 0x000fe2000c101504 */
[----:B------:R-:W-:Y:S01]  /*104e0*/  LOP3.LUT R73, R175, R221, R76, 0x96, !PT ;  /* 0x000000ddaf497212 */ /* 0x000fe200078e964c */
[----:B------:R-:W-:Y:S02]  /*104f0*/  IMAD.MOV.U32 R76, RZ, RZ, R17 ;  /* 0x000000ffff4c7224 */ /* 0x000fe400078e0011 */
[----:B------:R-:W-:Y:S01]  /*10500*/  ST.E.U16 desc[UR4][R8.64+0x60], R58 ;  /* 0x0000603a08007985 */ /* 0x000fe2000c101504 */
[----:B------:R-:W-:-:S03]  /*10510*/  IMAD.WIDE.U32 R2, R74, -0x2daee0ad, RZ ;  /* 0xd2511f534a027825 */ /* 0x000fc600078e00ff */
[----:B------:R1:W-:Y:S01]  /*10520*/  ST.E.U16 desc[UR4][R8.64+0x62], R57 ;  /* 0x0000623908007985 */ /* 0x0003e2000c101504 */
[----:B------:R-:W-:Y:S01]  /*10530*/  IMAD.WIDE.U32 R142, R81, -0x2daee0ad, RZ ;  /* 0xd2511f53518e7825 */ /* 0x000fe200078e00ff */
[----:B------:R-:W-:Y:S02]  /*10540*/  LOP3.LUT R18, R13, R225, R178, 0x96, !PT ;  /* 0x000000e10d127212 */ /* 0x000fe400078e96b2 */
[----:B------:R4:W-:Y:S01]  /*10550*/  ST.E.U16 desc[UR4][R6.64+0x60], R56 ;  /* 0x0000603806007985 */ /* 0x0009e2000c101504 */
[----:B--2---:R-:W-:-:S03]  /*10560*/  IMAD.WIDE.U32 R134, R75, -0x2daee0ad, RZ ;  /* 0xd2511f534b867825 */ /* 0x004fc600078e00ff */
[----:B------:R-:W-:Y:S01]  /*10570*/  ST.E.U16 desc[UR4][R6.64+0x62], R55 ;  /* 0x0000623706007985 */ /* 0x000fe2000c101504 */
[----:B------:R-:W-:-:S03]  /*10580*/  LOP3.LUT R17, R141, R226, R12, 0x96, !PT ;  /* 0x000000e28d117212 */ /* 0x000fc600078e960c */
[----:B------:R2:W-:Y:S01]  /*10590*/  ST.E.U16 desc[UR4][R4.64+0x70], R127 ;  /* 0x0000707f04007985 */ /* 0x0005e2000c101504 */
[----:B------:R-:W-:-:S03]  /*105a0*/  IMAD.WIDE.U32 R12, R89, -0x2daee0ad, RZ ;  /* 0xd2511f53590c7825 */ /* 0x000fc600078e00ff */
[----:B------:R3:W-:Y:S04]  /*105b0*/  ST.E.U16 desc[UR4][R4.64+0x72], R132 ;  /* 0x0000728404007985 */ /* 0x0007e8000c101504 */
[----:B------:R-:W-:Y:S04]  /*105c0*/  ST.E.U16 desc[UR4][R10.64+0x70], R131 ;  /* 0x000070830a007985 */ /* 0x000fe8000c101504 */
[----:B------:R-:W-:Y:S01]  /*105d0*/  ST.E.U16 desc[UR4][R10.64+0x72], R130 ;  /* 0x000072820a007985 */ /* 0x000fe2000c101504 */
[----:B-1----:R-:W-:-:S03]  /*105e0*/  LOP3.LUT R57, R15, R225, R178, 0x96, !PT ;  /* 0x000000e10f397212 */ /* 0x002fc600078e96b2 */
[----:B------:R-:W-:Y:S01]  /*105f0*/  ST.E.U16 desc[UR4][R8.64+0x70], R63 ;  /* 0x0000703f08007985 */ /* 0x000fe2000c101504 */
[----:B----4-:R-:W-:-:S03]  /*10600*/  LOP3.LUT R56, R135, R226, R14, 0x96, !PT ;  /* 0x000000e287387212 */ /* 0x010fc600078e960e */
[----:B------:R1:W-:Y:S01]  /*10610*/  ST.E.U16 desc[UR4][R8.64+0x72], R62 ;  /* 0x0000723e08007985 */ /* 0x0003e2000c101504 */
[----:B------:R-:W-:Y:S01]  /*10620*/  IMAD.WIDE.U32 R14, R84, -0x2daee0ad, RZ ;  /* 0xd2511f53540e7825 */ /* 0x000fe200078e00ff */
[----:B------:R-:W-:-:S03]  /*10630*/  LOP3.LUT R133, R143, R226, R2, 0x96, !PT ;  /* 0x000000e28f857212 */ /* 0x000fc600078e9602 */
[----:B------:R-:W-:Y:S02]  /*10640*/  IMAD.MOV.U32 R72, RZ, RZ, R144 ;  /* 0x000000ffff487224 */ /* 0x000fe400078e0090 */
[----:B------:R-:W-:Y:S01]  /*10650*/  IMAD.MOV.U32 R69, RZ, RZ, R145 ;  /* 0x000000ffff457224 */ /* 0x000fe200078e0091 */
[-C--:B--2---:R-:W-:Y:S01]  /*10660*/  LOP3.LUT R127, R3, R225.reuse, R178, 0x96, !PT ;  /* 0x000000e1037f7212 */ /* 0x084fe200078e96b2 */
[----:B------:R-:W-:Y:S01]  /*10670*/  IMAD.WIDE.U32 R2, R85, -0x2daee0ad, RZ ;  /* 0xd2511f5355027825 */ /* 0x000fe200078e00ff */
[----:B------:R2:W-:Y:S03]  /*10680*/  ST.E.U16 desc[UR4][R6.64+0x70], R59 ;  /* 0x0000703b06007985 */ /* 0x0005e6000c101504 */
[----:B------:R-:W-:Y:S01]  /*10690*/  IMAD.WIDE.U32 R144, R90, -0x2daee0ad, RZ ;  /* 0xd2511f535a907825 */ /* 0x000fe200078e00ff */
[-CC-:B------:R-:W-:Y:S02]  /*106a0*/  LOP3.LUT R90, R13, R225.reuse, R222.reuse, 0x96, !PT ;  /* 0x000000e10d5a7212 */ /* 0x180fe400078e96de */
[-CC-:B------:R-:W-:Y:S01]  /*106b0*/  LOP3.LUT R13, R15, R225.reuse, R222.reuse, 0x96, !PT ;  /* 0x000000e10f0d7212 */ /* 0x180fe200078e96de */
[----:B------:R-:W-:Y:S01]  /*106c0*/  IMAD.WIDE.U32 R138, R91, -0x2daee0ad, RZ ;  /* 0xd2511f535b8a7825 */ /* 0x000fe200078e00ff */
[----:B---3--:R-:W-:Y:S01]  /*106d0*/  LOP3.LUT R132, R3, R225, R222, 0x96, !PT ;  /* 0x000000e103847212 */ /* 0x008fe200078e96de */
[----:B------:R-:W-:Y:S02]  /*106e0*/  ST.E.U16 desc[UR4][R6.64+0x72], R66 ;  /* 0x0000724206007985 */ /* 0x000fe4000c101504 */
[----:B-1----:R-:W-:Y:S01]  /*106f0*/  IMAD.WIDE.U32 R62, R83, -0x2daee0ad, RZ ;  /* 0xd2511f53533e7825 */ /* 0x002fe200078e00ff */
[----:B------:R-:W-:-:S04]  /*10700*/  LOP3.LUT R135, R145, R226, R2, 0x96, !PT ;  /* 0x000000e291877212 */ /* 0x000fc800078e9602 */
[-C--:B------:R-:W-:Y:S01]  /*10710*/  LOP3.LUT R55, R63, R226.reuse, R14, 0x96, !PT ;  /* 0x000000e23f377212 */ /* 0x080fe200078e960e */
[----:B------:R-:W-:Y:S01]  /*10720*/  IMAD.WIDE.U32 R14, R19, -0x2daee0ad, RZ ;  /* 0xd2511f53130e7825 */ /* 0x000fe200078e00ff */
[----:B------:R-:W-:Y:S03]  /*10730*/  ST.E.U16 desc[UR4][R4.64+0x80], R114 ;  /* 0x0000807204007985 */ /* 0x000fe6000c101504 */
[----:B--2---:R-:W-:Y:S01]  /*10740*/  IMAD.WIDE.U32 R58, R73, -0x2daee0ad, RZ ;  /* 0xd2511f53493a7825 */ /* 0x004fe200078e00ff */
[----:B------:R1:W-:Y:S01]  /*10750*/  ST.E.U16 desc[UR4][R4.64+0x82], R113 ;  /* 0x0000827104007985 */ /* 0x0003e2000c101504 */
[----:B------:R-:W-:Y:S02]  /*10760*/  LOP3.LUT R91, R139, R226, R12, 0x96, !PT ;  /* 0x000000e28b5b7212 */ /* 0x000fe400078e960c */
[----:B------:R-:W-:Y:S01]  /*10770*/  IMAD.WIDE.U32 R2, R18, -0x326172a9, RZ ;  /* 0xcd9e8d5712027825 */ /* 0x000fe200078e00ff */
[----:B------:R2:W-:Y:S01]  /*10780*/  ST.E.U16 desc[UR4][R10.64+0x80], R110 ;  /* 0x0000806e0a007985 */ /* 0x0005e2000c101504 */
[----:B------:R-:W-:-:S02]  /*10790*/  LOP3.LUT R12, R15, R225, R222, 0x96, !PT ;  /* 0x000000e10f0c7212 */ /* 0x000fc400078e96de */
[----:B------:R-:W-:Y:S01]  /*107a0*/  IMAD.WIDE.U32 R136, R17, -0x326172a9, RZ ;  /* 0xcd9e8d5711887825 */ /* 0x000fe200078e00ff */
[----:B------:R3:W-:Y:S01]  /*107b0*/  ST.E.U16 desc[UR4][R10.64+0x82], R115 ;  /* 0x000082730a007985 */ /* 0x0007e2000c101504 */
[----:B------:R-:W-:-:S03]  /*107c0*/  LOP3.LUT R17, R59, R226, R14, 0x96, !PT ;  /* 0x000000e23b117212 */ /* 0x000fc600078e960e */
[----:B------:R-:W-:Y:S04]  /*107d0*/  ST.E.U16 desc[UR4][R8.64+0x80], R50 ;  /* 0x0000803208007985 */ /* 0x000fe8000c101504 */
[----:B------:R-:W-:Y:S01]  /*107e0*/  ST.E.U16 desc[UR4][R8.64+0x82], R45 ;  /* 0x0000822d08007985 */ /* 0x000fe2000c101504 */
[----:B------:R-:W-:-:S03]  /*107f0*/  IMAD.WIDE.U32 R130, R56, -0x326172a9, RZ ;  /* 0xcd9e8d5738827825 */ /* 0x000fc600078e00ff */
[----:B------:R-:W-:Y:S04]  /*10800*/  ST.E.U16 desc[UR4][R6.64+0x80], R24 ;  /* 0x0000801806007985 */ /* 0x000fe8000c101504 */
[----:B------:R4:W-:Y:S01]  /*10810*/  ST.E.U16 desc[UR4][R6.64+0x82], R44 ;  /* 0x0000822c06007985 */ /* 0x0009e2000c101504 */
[----:B------:R-:W-:Y:S01]  /*10820*/  IMAD.WIDE.U32 R18, R12, -0x326172a9, RZ ;  /* 0xcd9e8d570c127825 */ /* 0x000fe200078e00ff */
[----:B-1----:R-:W-:Y:S02]  /*10830*/  LOP3.LUT R113, R137, R230, R2, 0x96, !PT ;  /* 0x000000e689717212 */ /* 0x002fe400078e9602 */
[----:B------:R-:W-:Y:S01]  /*10840*/  ST.E.U16 desc[UR4][R4.64+0x90], R109 ;  /* 0x0000906d04007985 */ /* 0x000fe2000c101504 */
[----:B--2---:R-:W-:-:S03]  /*10850*/  LOP3.LUT R110, R3, R220, R120, 0x96, !PT ;  /* 0x000000dc036e7212 */ /* 0x004fc600078e9678 */
[----:B------:R-:W-:Y:S01]  /*10860*/  ST.E.U16 desc[UR4][R4.64+0x92], R126 ;  /* 0x0000927e04007985 */ /* 0x000fe2000c101504 */
[----:B------:R-:W-:-:S03]  /*10870*/  IMAD.WIDE.U32 R2, R57, -0x326172a9, RZ ;  /* 0xcd9e8d5739027825 */ /* 0x000fc600078e00ff */
[----:B------:R-:W-:Y:S01]  /*10880*/  ST.E.U16 desc[UR4][R10.64+0x90], R124 ;  /* 0x0000907c0a007985 */ /* 0x000fe2000c101504 */
[----:B------:R-:W-:-:S03]  /*10890*/  IMAD.WIDE.U32 R56, R17, -0x326172a9, RZ ;  /* 0xcd9e8d5711387825 */ /* 0x000fc600078e00ff */
[----:B------:R-:W-:Y:S04]  /*108a0*/  ST.E.U16 desc[UR4][R10.64+0x92], R125 ;  /* 0x0000927d0a007985 */ /* 0x000fe8000c101504 */
[----:B------:R-:W-:Y:S04]  /*108b0*/  ST.E.U16 desc[UR4][R8.64+0x90], R61 ;  /* 0x0000903d08007985 */ /* 0x000fe8000c101504 */
[----:B------:R-:W-:Y:S01]  /*108c0*/  ST.E.U16 desc[UR4][R8.64+0x92], R60 ;  /* 0x0000923c08007985 */ /* 0x000fe2000c101504 */
[----:B------:R-:W-:-:S03]  /*108d0*/  IMAD.WIDE.U32 R12, R13, -0x326172a9, RZ ;  /* 0xcd9e8d570d0c7825 */ /* 0x000fc600078e00ff */
[----:B------:R-:W-:Y:S01]  /*108e0*/  ST.E.U16 desc[UR4][R6.64+0x90], R54 ;  /* 0x0000903606007985 */ /* 0x000fe2000c101504 */
[----:B---3--:R-:W-:-:S03]  /*108f0*/  IMAD.WIDE.U32 R114, R55, -0x326172a9, RZ ;  /* 0xcd9e8d5737727825 */ /* 0x008fc600078e00ff */
[----:B------:R-:W-:Y:S04]  /*10900*/  ST.E.U16 desc[UR4][R6.64+0x92], R53 ;  /* 0x0000923506007985 */ /* 0x000fe8000c101504 */
[----:B------:R-:W-:Y:S04]  /*10910*/  ST.E.U16 desc[UR4][R4.64+0xa0], R123 ;  /* 0x0000a07b04007985 */ /* 0x000fe8000c101504 */
[----:B------:R-:W-:Y:S01]  /*10920*/  ST.E.U16 desc[UR4][R4.64+0xa2], R122 ;  /* 0x0000a27a04007985 */ /* 0x000fe2000c101504 */
[----:B------:R-:W-:-:S03]  /*10930*/  LOP3.LUT R14, R19, R220, R174, 0x96, !PT ;  /* 0x000000dc130e7212 */ /* 0x000fc600078e96ae */
[----:B------:R-:W-:Y:S01]  /*10940*/  ST.E.U16 desc[UR4][R10.64+0xa0], R119 ;  /* 0x0000a0770a007985 */ /* 0x000fe2000c101504 */
[----:B----4-:R-:W-:-:S03]  /*10950*/  LOP3.LUT R44, R57, R230, R18, 0x96, !PT ;  /* 0x000000e6392c7212 */ /* 0x010fc600078e9612 */
[----:B------:R-:W-:Y:S04]  /*10960*/  ST.E.U16 desc[UR4][R10.64+0xa2], R118 ;  /* 0x0000a2760a007985 */ /* 0x000fe8000c101504 */
[----:B------:R-:W-:Y:S04]  /*10970*/  ST.E.U16 desc[UR4][R8.64+0xa0], R52 ;  /* 0x0000a03408007985 */ /* 0x000fe8000c101504 */
[----:B------:R-:W-:Y:S04]  /*10980*/  ST.E.U16 desc[UR4][R8.64+0xa2], R51 ;  /* 0x0000a23308007985 */ /* 0x000fe8000c101504 */
[----:B------:R-:W-:Y:S04]  /*10990*/  ST.E.U16 desc[UR4][R6.64+0xa0], R49 ;  /* 0x0000a03106007985 */ /* 0x000fe8000c101504 */
[----:B------:R-:W-:Y:S01]  /*109a0*/  ST.E.U16 desc[UR4][R6.64+0xa2], R48 ;  /* 0x0000a23006007985 */ /* 0x000fe2000c101504 */
[----:B------:R-:W-:-:S03]  /*109b0*/  LOP3.LUT R12, R115, R230, R12, 0x96, !PT ;  /* 0x000000e6730c7212 */ /* 0x000fc600078e960c */
[----:B------:R-:W-:Y:S04]  /*109c0*/  ST.E.U16 desc[UR4][R4.64+0xb0], R117 ;  /* 0x0000b07504007985 */ /* 0x000fe8000c101504 */
[----:B------:R-:W-:Y:S04]  /*109d0*/  ST.E.U16 desc[UR4][R4.64+0xb2], R116 ;  /* 0x0000b27404007985 */ /* 0x000fe8000c101504 */
[----:B------:R-:W-:Y:S04]  /*109e0*/  ST.E.U16 desc[UR4][R10.64+0xb0], R112 ;  /* 0x0000b0700a007985 */ /* 0x000fe8000c101504 */
[----:B------:R-:W-:Y:S01]  /*109f0*/  ST.E.U16 desc[UR4][R10.64+0xb2], R111 ;  /* 0x0000b26f0a007985 */ /* 0x000fe2000c101504 */
[----:B------:R-:W-:-:S03]  /*10a00*/  IMAD.WIDE.U32 R14, R14, -0x2daee0ad, RZ ;  /* 0xd2511f530e0e7825 */ /* 0x000fc600078e00ff */
[----:B------:R-:W-:Y:S01]  /*10a10*/  ST.E.U16 desc[UR4][R8.64+0xb0], R47 ;  /* 0x0000b02f08007985 */ /* 0x000fe2000c101504 */
[----:B------:R-:W-:-:S03]  /*10a20*/  IMAD.WIDE.U32 R44, R44, -0x2daee0ad, RZ ;  /* 0xd2511f532c2c7825 */ /* 0x000fc600078e00ff */
        /* <DEDUP_REMOVED lines=8> */
[----:B------:R-:W-:-:S03]  /*10ab0*/  IMAD.WIDE.U32 R128, R12, -0x2daee0ad, RZ ;  /* 0xd2511f530c807825 */ /* 0x000fc600078e00ff */
[----:B------:R-:W-:Y:S01]  /*10ac0*/  ST.E.U16 desc[UR4][R10.64+0xc2], R105 ;  /* 0x0000c2690a007985 */ /* 0x000fe2000c101504 */
[----:B------:R-:W-:-:S03]  /*10ad0*/  IMAD.WIDE.U32 R12, R78, -0x2daee0ad, RZ ;  /* 0xd2511f534e0c7825 */ /* 0x000fc600078e00ff */
[----:B------:R-:W-:Y:S04]  /*10ae0*/  ST.E.U16 desc[UR4][R8.64+0xc0], R41 ;  /* 0x0000c02908007985 */ /* 0x000fe8000c101504 */
[----:B------:R-:W-:Y:S01]  /*10af0*/  ST.E.U16 desc[UR4][R8.64+0xc2], R40 ;  /* 0x0000c22808007985 */ /* 0x000fe2000c101504 */
[----:B------:R-:W-:-:S03]  /*10b00*/  LOP3.LUT R17, R45, R227, R14, 0x96, !PT ;  /* 0x000000e32d117212 */ /* 0x000fc600078e960e */
[----:B------:R-:W-:Y:S04]  /*10b10*/  ST.E.U16 desc[UR4][R6.64+0xc0], R27 ;  /* 0x0000c01b06007985 */ /* 0x000fe8000c101504 */
[----:B------:R-:W-:Y:S01]  /*10b20*/  ST.E.U16 desc[UR4][R6.64+0xc2], R26 ;  /* 0x0000c21a06007985 */ /* 0x000fe2000c101504 */
[----:B------:R-:W-:-:S03]  /*10b30*/  LOP3.LUT R19, R15, R229, R58, 0x96, !PT ;  /* 0x000000e50f137212 */ /* 0x000fc600078e963a */
[----:B------:R-:W-:Y:S04]  /*10b40*/  ST.E.U16 desc[UR4][R4.64+0xd0], R103 ;  /* 0x0000d06704007985 */ /* 0x000fe8000c101504 */
        /* <DEDUP_REMOVED lines=16> */
[----:B------:R-:W-:Y:S04]  /*10c50*/  ST.E.U16 desc[UR4][R8.64+0xe0], R31 ;  /* 0x0000e01f08007985 */ /* 0x000fe8000c101504 */
[----:B------:R-:W-:Y:S01]  /*10c60*/  ST.E.U16 desc[UR4][R8.64+0xe2], R30 ;  /* 0x0000e21e08007985 */ /* 0x000fe2000c101504 */
[----:B------:R-:W-:-:S03]  /*10c70*/  LOP3.LUT R89, R3, R220, R120, 0x96, !PT ;  /* 0x000000dc03597212 */ /* 0x000fc600078e9678 */
        /* <DEDUP_REMOVED lines=16> */
[----:B------:R-:W-:Y:S02]  /*10d80*/  LOP3.LUT R85, R3, R229, R62, 0x96, !PT ;  /* 0x000000e503557212 */ /* 0x000fe400078e963e */
[----:B------:R-:W-:Y:S01]  /*10d90*/  LOP3.LUT R3, R19, R228, R56, 0x96, !PT ;  /* 0x000000e413037212 */ /* 0x000fe200078e9638 */
[----:B------:R-:W4:Y:S01]  /*10da0*/  LDSM.16.MT88.4 R40, [R171+0x4400] ;  /* 0x00440000ab28783b */ /* 0x000f220000004200 */
[----:B-1----:R-:W-:Y:S02]  /*10db0*/  LOP3.LUT R25, R16, 0xff, RZ, 0xc0, !PT ;  /* 0x000000ff10197812 */ /* 0x002fe400078ec0ff */
[----:B--2---:R-:W-:Y:S01]  /*10dc0*/  SHF.R.U32.HI R23, RZ, 0x18, R16 ;  /* 0x00000018ff177819 */ /* 0x004fe20000011610 */
[----:B------:R-:W1:Y:S01]  /*10dd0*/  LDSM.16.MT88.4 R48, [R188+0x4400] ;  /* 0x00440000bc30783b */ /* 0x000e620000004200 */
[----:B------:R-:W-:-:S02]  /*10de0*/  SHF.R.U32.HI R16, RZ, 0x10, R14 ;  /* 0x00000010ff107819 */ /* 0x000fc4000001160e */
[----:B---3--:R-:W-:Y:S02]  /*10df0*/  SHF.R.U32.HI R22, RZ, 0x8, R0 ;  /* 0x00000008ff167819 */ /* 0x008fe40000011600 */
[C---:B------:R-:W-:Y:S02]  /*10e00*/  LOP3.LUT R0, R14.reuse, 0xffff, RZ, 0xc0, !PT ;  /* 0x0000ffff0e007812 */ /* 0x040fe400078ec0ff */
[----:B----4-:R-:W-:Y:S02]  /*10e10*/  LOP3.LUT R21, R17, 0xff, RZ, 0xc0, !PT ;  /* 0x000000ff11157812 */ /* 0x010fe400078ec0ff */
[----:B------:R-:W-:Y:S01]  /*10e20*/  LOP3.LUT R84, R129, R227, R2, 0x96, !PT ;  /* 0x000000e381547212 */ /* 0x000fe200078e9602 */
[----:B------:R-:W-:Y:S01]  /*10e30*/  IMAD.WIDE.U32 R2, R3, -0x2daee0ad, RZ ;  /* 0xd2511f5303027825 */ /* 0x000fe200078e00ff */
[----:B------:R-:W-:Y:S02]  /*10e40*/  LOP3.LUT R19, R14, 0xff, RZ, 0xc0, !PT ;  /* 0x000000ff0e137812 */ /* 0x000fe400078ec0ff */
[----:B------:R-:W-:-:S02]  /*10e50*/  SHF.R.U32.HI R18, RZ, 0x8, R0 ;  /* 0x00000008ff127819 */ /* 0x000fc40000011600 */
[----:B------:R-:W-:Y:S02]  /*10e60*/  SHF.R.U32.HI R17, RZ, 0x18, R14 ;  /* 0x00000018ff117819 */ /* 0x000fe4000001160e */
[----:B------:R-:W-:Y:S02]  /*10e70*/  LOP3.LUT R14, R16, 0xff, RZ, 0xc0, !PT ;  /* 0x000000ff100e7812 */ /* 0x000fe400078ec0ff */
[----:B------:R-:W-:Y:S02]  /*10e80*/  PRMT R0, R25, 0x5410, R22 ;  /* 0x0000541019007816 */ /* 0x000fe40000000016 */
[----:B------:R-:W-:Y:S02]  /*10e90*/  PRMT R96, R199, 0x7054, R199 ;  /* 0x00007054c7607816 */ /* 0x000fe400000000c7 */
[----:B------:R-:W-:Y:S02]  /*10ea0*/  PRMT R16, R21, 0x5410, R23 ;  /* 0x0000541015107816 */ /* 0x000fe40000000017 */
[----:B------:R-:W-:-:S02]  /*10eb0*/  PRMT R18, R19, 0x5410, R18 ;  /* 0x0000541013127816 */ /* 0x000fc40000000012 */
[----:B------:R-:W-:Y:S02]  /*10ec0*/  LOP3.LUT R15, R3, R231, R44, 0x96, !PT ;  /* 0x000000e7030f7212 */ /* 0x000fe400078e962c */
[----:B------:R-:W-:Y:S02]  /*10ed0*/  LOP3.LUT R25, R2, 0xffff, RZ, 0xc0, !PT ;  /* 0x0000ffff02197812 */ /* 0x000fe400078ec0ff */
[--C-:B------:R-:W-:Y:S02]  /*10ee0*/  HSET2.LE.AND R0, R0, R96.reuse, PT ;  /* 0x0000006000007233 */ /* 0x100fe40003803000 */
[--C-:B------:R-:W-:Y:S02]  /*10ef0*/  HSET2.LE.AND R3, R16, R96.reuse, PT ;  /* 0x0000006010037233 */ /* 0x100fe40003803000 */
[----:B------:R-:W-:Y:S02]  /*10f00*/  PRMT R17, R14, 0x5410, R17 ;  /* 0x000054100e117816 */ /* 0x000fe40000000011 */
[----:B------:R-:W-:-:S02]  /*10f10*/  HSET2.LE.AND R14, R18, R96, PT ;  /* 0x00000060120e7233 */ /* 0x000fc40003803000 */
[----:B------:R-:W-:Y:S02]  /*10f20*/  LOP3.LUT R18, R156, R0, RZ, 0xc0, !PT ;  /* 0x000000009c127212 */ /* 0x000fe400078ec0ff */
[----:B------:R-:W-:Y:S02]  /*10f30*/  LOP3.LUT R44, R2, 0xff, RZ, 0xc0, !PT ;  /* 0x000000ff022c7812 */ /* 0x000fe400078ec0ff */
[--C-:B------:R-:W-:Y:S02]  /*10f40*/  SHF.R.U32.HI R26, RZ, 0x10, R2.reuse ;  /* 0x00000010ff1a7819 */ /* 0x100fe40000011602 */
[----:B------:R-:W-:Y:S02]  /*10f50*/  SHF.R.U32.HI R27, RZ, 0x18, R2 ;  /* 0x00000018ff1b7819 */ /* 0x000fe40000011602 */
[----:B------:R-:W-:Y:S02]  /*10f60*/  LOP3.LUT R19, R155, R3, RZ, 0xc0, !PT ;  /* 0x000000039b137212 */ /* 0x000fe400078ec0ff */
[----:B------:R-:W-:-:S02]  /*10f70*/  LOP3.LUT R0, R20, 0xffff, RZ, 0xc0, !PT ;  /* 0x0000ffff14007812 */ /* 0x000fc400078ec0ff */
[----:B------:R-:W-:Y:S02]  /*10f80*/  SHF.R.U32.HI R3, RZ, 0x8, R80 ;  /* 0x00000008ff037819 */ /* 0x000fe40000011650 */
[----:B------:R-:W-:Y:S02]  /*10f90*/  SHF.R.U32.HI R2, RZ, 0x10, R20 ;  /* 0x00000010ff027819 */ /* 0x000fe40000011614 */
[----:B------:R-:W-:Y:S02]  /*10fa0*/  LOP3.LUT R16, R159, R14, RZ, 0xc0, !PT ;  /* 0x0000000e9f107212 */ /* 0x000fe400078ec0ff */
[----:B------:R-:W-:Y:S02]  /*10fb0*/  LOP3.LUT R14, R86, 0xff, RZ, 0xc0, !PT ;  /* 0x000000ff560e7812 */ /* 0x000fe400078ec0ff */
[----:B------:R-:W-:Y:S02]  /*10fc0*/  SHF.R.U32.HI R22, RZ, 0x8, R0 ;  /* 0x00000008ff167819 */ /* 0x000fe40000011600 */
[----:B------:R-:W-:-:S02]  /*10fd0*/  SHF.R.U32.HI R21, RZ, 0x18, R20 ;  /* 0x00000018ff157819 */ /* 0x000fc40000011614 */
[----:B------:R-:W-:Y:S02]  /*10fe0*/  LOP3.LUT R2, R2, 0xff, RZ, 0xc0, !PT ;  /* 0x000000ff02027812 */ /* 0x000fe400078ec0ff */
[----:B------:R-:W-:Y:S02]  /*10ff0*/  PRMT R0, R108, 0x5410, R3 ;  /* 0x000054106c007816 */ /* 0x000fe40000000003 */
[----:B------:R-:W-:Y:S02]  /*11000*/  HSET2.LE.AND R17, R17, R96, PT ;  /* 0x0000006011117233 */ /* 0x000fe40003803000 */
[----:B------:R-:W-:Y:S02]  /*11010*/  LOP3.LUT R23, R20, 0xff, RZ, 0xc0, !PT ;  /* 0x000000ff14177812 */ /* 0x000fe400078ec0ff */
[----:B------:R-:W-:Y:S02]  /*11020*/  PRMT R3, R14, 0x5410, R87 ;  /* 0x000054100e037816 */ /* 0x000fe40000000057 */
[----:B------:R-:W-:-:S02]  /*11030*/  PRMT R14, R2, 0x5410, R21 ;  /* 0x00005410020e7816 */ /* 0x000fc40000000015 */
[--C-:B------:R-:W-:Y:S02]  /*11040*/  HSET2.LE.AND R0, R0, R96.reuse, PT ;  /* 0x0000006000007233 */ /* 0x100fe40003803000 */
[----:B------:R-:W-:Y:S02]  /*11050*/  PRMT R20, R23, 0x5410, R22 ;  /* 0x0000541017147816 */ /* 0x000fe40000000016 */
[----:B------:R-:W-:Y:S02]  /*11060*/  LOP3.LUT R17, R157, R17, RZ, 0xc0, !PT ;  /* 0x000000119d117212 */ /* 0x000fe400078ec0ff */
[--C-:B------:R-:W-:Y:S02]  /*11070*/  HSET2.LE.AND R2, R3, R96.reuse, PT ;  /* 0x0000006003027233 */ /* 0x100fe40003803000 */
[----:B------:R-:W-:Y:S02]  /*11080*/  HSET2.LE.AND R14, R14, R96, PT ;  /* 0x000000600e0e7233 */ /* 0x000fe40003803000 */
[----:B------:R-:W-:-:S02]  /*11090*/  LOP3.LUT R22, R70, R0, RZ, 0xc0, !PT ;  /* 0x0000000046167212 */ /* 0x000fc400078ec0ff */
[----:B------:R-:W-:Y:S02]  /*110a0*/  HSET2.LE.AND R3, R20, R96, PT ;  /* 0x0000006014037233 */ /* 0x000fe40003803000 */
[----:B------:R-:W-:Y:S02]  /*110b0*/  LOP3.LUT R0, R15, 0xffff, RZ, 0xc0, !PT ;  /* 0x0000ffff0f007812 */ /* 0x000fe400078ec0ff */
[----:B------:R-:W-:Y:S01]  /*110c0*/  LOP3.LUT R23, R69, R2, RZ, 0xc0, !PT ;  /* 0x0000000245177212 */ /* 0x000fe200078ec0ff */
[C---:B------:R-:W-:Y:S01]  /*110d0*/  HMMA.16816.F32.BF16 R64, R16.reuse, R28, RZ ;  /* 0x0000001c1040723c */ /* 0x040fe200000418ff */
[----:B------:R-:W-:Y:S02]  /*110e0*/  SHF.R.U32.HI R25, RZ, 0x8, R25 ;  /* 0x00000008ff197819 */ /* 0x000fe40000011619 */
[----:B------:R-:W-:Y:S02]  /*110f0*/  SHF.R.U32.HI R2, RZ, 0x10, R15 ;  /* 0x00000010ff027819 */ /* 0x000fe4000001160f */
[----:B------:R-:W-:Y:S01]  /*11100*/  LOP3.LUT R21, R190, R14, RZ, 0xc0, !PT ;  /* 0x0000000ebe157212 */ /* 0x000fe200078ec0ff */
[----:B------:R-:W-:Y:S01]  /*11110*/  HMMA.16816.F32.BF16 R52, R16, R32, RZ ;  /* 0x000000201034723c */ /* 0x000fe200000418ff */
[----:B------:R-:W-:-:S02]  /*11120*/  SHF.R.U32.HI R14, RZ, 0x8, R0 ;  /* 0x00000008ff0e7819 */ /* 0x000fc40000011600 */
        /* <DEDUP_REMOVED lines=13> */
[----:B------:R-:W-:Y:S02]  /*11200*/  LOP3.LUT R16, R12, 0xffff, RZ, 0xc0, !PT ;  /* 0x0000ffff0c107812 */ /* 0x000fe400078ec0ff */
        /* <DEDUP_REMOVED lines=19> */
[----:B------:R-:W-:Y:S01]  /*11340*/  HMMA.16816.F32.BF16 R44, R20, R32, RZ ;  /* 0x00000020142c723c */ /* 0x000fe200000418ff */
[----:B------:R-:W-:Y:S01]  /*11350*/  PRMT R17, R2, 0x5410, R17 ;  /* 0x0000541002117816 */ /* 0x000fe20000000011 */
[----:B------:R-:W-:Y:S01]  /*11360*/  IMAD.MOV.U32 R125, RZ, RZ, R71 ;  /* 0x000000ffff7d7224 */ /* 0x000fe200078e0047 */
[--C-:B------:R-:W-:Y:S01]  /*11370*/  HSET2.LE.AND R2, R3, R96.reuse, PT ;  /* 0x0000006003027233 */ /* 0x100fe20003803000 */
[----:B------:R-:W-:Y:S01]  /*11380*/  IMAD.MOV.U32 R109, RZ, RZ, R72 ;  /* 0x000000ffff6d7224 */ /* 0x000fe200078e0048 */
[--C-:B------:R-:W-:Y:S01]  /*11390*/  HSET2.LE.AND R3, R16, R96.reuse, PT ;  /* 0x0000006010037233 */ /* 0x100fe20003803000 */
[----:B------:R-:W-:Y:S01]  /*113a0*/  IMAD.MOV.U32 R126, RZ, RZ, R76 ;  /* 0x000000ffff7e7224 */ /* 0x000fe200078e004c */
[----:B------:R-:W-:Y:S01]  /*113b0*/  LOP3.LUT R13, R162, R13, RZ, 0xc0, !PT ;  /* 0x0000000da20d7212 */ /* 0x000fe200078ec0ff */
[----:B------:R-:W-:Y:S01]  /*113c0*/  IMAD.MOV.U32 R124, RZ, RZ, R77 ;  /* 0x000000ffff7c7224 */ /* 0x000fe200078e004d */
[----:B------:R-:W-:Y:S01]  /*113d0*/  HSET2.LE.AND R0, R0, R96, PT ;  /* 0x0000006000007233 */ /* 0x000fe20003803000 */
[----:B------:R-:W2:Y:S01]  /*113e0*/  LDSM.16.MT88.4 R24, [R171+0x4800] ;  /* 0x00480000ab18783b */ /* 0x000ea20000004200 */
[----:B------:R-:W-:-:S02]  /*113f0*/  LOP3.LUT R19, R173, R2, RZ, 0xc0, !PT ;  /* 0x00000002ad137212 */ /* 0x000fc400078ec0ff */
[----:B------:R-:W-:Y:S01]  /*11400*/  LOP3.LUT R16, R172, R3, RZ, 0xc0, !PT ;  /* 0x00000003ac107212 */ /* 0x000fe200078ec0ff */
[----:B------:R-:W-:Y:S01]  /*11410*/  IMAD.WIDE.U32 R2, R84, -0x326172a9, RZ ;  /* 0xcd9e8d5754027825 */ /* 0x000fe200078e00ff */
[----:B------:R-:W-:Y:S01]  /*11420*/  HMMA.16816.F32.BF16 R64, R12, R40, R64 ;  /* 0x000000280c40723c */ /* 0x000fe20000041840 */
[----:B------:R-:W-:Y:S01]  /*11430*/  HSET2.LE.AND R17, R17, R96, PT ;  /* 0x0000006011117233 */ /* 0x000fe20003803000 */
[----:B------:R-:W-:Y:S01]  /*11440*/  LDSM.16.MT88.4 R160, [R171+0x5c00] ;  /* 0x005c0000aba0783b */ /* 0x000fe20000004200 */
[----:B------:R-:W-:-:S03]  /*11450*/  LOP3.LUT R18, R189, R0, RZ, 0xc0, !PT ;  /* 0x00000000bd127212 */ /* 0x000fc600078ec0ff */
[----:B-1----:R-:W-:Y:S01]  /*11460*/  HMMA.16816.F32.BF16 R80, R12, R48, R52 ;  /* 0x000000300c50723c */ /* 0x002fe20000041834 */
[----:B------:R-:W-:-:S05]  /*11470*/  LOP3.LUT R0, R2, 0xffff, RZ, 0xc0, !PT ;  /* 0x0000ffff02007812 */ /* 0x000fca00078ec0ff */
[C---:B------:R-:W-:Y:S06]  /*11480*/  HMMA.16816.F32.BF16 R60, R12.reuse, R42, R60 ;  /* 0x0000002a0c3c723c */ /* 0x040fec000004183c */
[----:B------:R-:W-:Y:S01]  /*11490*/  HMMA.16816.F32.BF16 R56, R12, R50, R56 ;  /* 0x000000320c38723c */ /* 0x000fe20000041838 */
[----:B------:R-:W-:-:S06]  /*114a0*/  LOP3.LUT R17, R170, R17, RZ, 0xc0, !PT ;  /* 0x00000011aa117212 */ /* 0x000fcc00078ec0ff */
[----:B------:R-:W-:Y:S01]  /*114b0*/  IMAD.WIDE.U32 R12, R85, -0x326172a9, RZ ;  /* 0xcd9e8d57550c7825 */ /* 0x000fe200078e00ff */
[----:B------:R-:W-:Y:S03]  /*114c0*/  HMMA.16816.F32.BF16 R68, R20, R28, RZ ;  /* 0x0000001c1444723c */ /* 0x000fe600000418ff */
[----:B------:R-:W-:Y:S01]  /*114d0*/  IMAD.WIDE.U32 R14, R89, -0x2daee0ad, RZ ;  /* 0xd2511f53590e7825 */ /* 0x000fe200078e00ff */
[----:B------:R-:W-:-:S03]  /*114e0*/  LOP3.LUT R32, R13, R228, R114, 0x96, !PT ;  /* 0x000000e40d207212 */ /* 0x000fc600078e9672 */
[----:B------:R-:W-:Y:S01]  /*114f0*/  IMAD.WIDE.U32 R88, R88, -0x2daee0ad, RZ ;  /* 0xd2511f5358587825 */ /* 0x000fe200078e00ff */
[----:B------:R-:W-:Y:S01]  /*11500*/  HMMA.16816.F32.BF16 R76, R20, R30, RZ ;  /* 0x0000001e144c723c */ /* 0x000fe200000418ff */
[----:B------:R-:W-:Y:S02]  /*11510*/  SHF.R.U32.HI R13, RZ, 0x8, R0 ;  /* 0x00000008ff0d7819 */ /* 0x000fe40000011600 */
[----:B------:R-:W-:-:S03]  /*11520*/  LOP3.LUT R0, R3, R233, R12, 0x96, !PT ;  /* 0x000000e903007212 */ /* 0x000fc600078e960c */
[----:B------:R-:W-:Y:S01]  /*11530*/  HMMA.16816.F32.BF16 R72, R20, R34, RZ ;  /* 0x000000221448723c */ /* 0x000fe200000418ff */
[--C-:B------:R-:W-:Y:S02]  /*11540*/  SHF.R.U32.HI R12, RZ, 0x10, R2.reuse ;  /* 0x00000010ff0c7819 */ /* 0x100fe40000011602 */
[----:B------:R-:W-:-:S04]  /*11550*/  SHF.R.U32.HI R28, RZ, 0x18, R2 ;  /* 0x00000018ff1c7819 */ /* 0x000fc80000011602 */
[----:B------:R-:W-:Y:S01]  /*11560*/  IMAD.WIDE.U32 R20, R90, -0x326172a9, RZ ;  /* 0xcd9e8d575a147825 */ /* 0x000fe200078e00ff */
[----:B------:R-:W-:Y:S02]  /*11570*/  LOP3.LUT R22, R15, R229, R134, 0x96, !PT ;  /* 0x000000e50f167212 */ /* 0x000fe400078e9686 */
[----:B------:R-:W-:Y:S01]  /*11580*/  LOP3.LUT R15, R89, R227, R14, 0x96, !PT ;  /* 0x000000e3590f7212 */ /* 0x000fe200078e960e */
[----:B------:R-:W-:Y:S01]  /*11590*/  IMAD.WIDE.U32 R90, R91, -0x326172a9, RZ ;  /* 0xcd9e8d575b5a7825 */ /* 0x000fe200078e00ff */
[----:B------:R-:W-:Y:S01]  /*115a0*/  LOP3.LUT R14, R2, 0xff, RZ, 0xc0, !PT ;  /* 0x000000ff020e7812 */ /* 0x000fe200078ec0ff */
[----:B------:R-:W-:Y:S01]  /*115b0*/  HMMA.16816.F32.BF16 R84, R16, R48, R44 ;  /* 0x000000301054723c */ /* 0x000fe2000004182c */
[----:B------:R-:W-:Y:S01]  /*115c0*/  LOP3.LUT R2, R0, 0xffff, RZ, 0xc0, !PT ;  /* 0x0000ffff00027812 */ /* 0x000fe200078ec0ff */
[----:B------:R-:W1:Y:S01]  /*115d0*/  LDSM.16.MT88.4 R44, [R188+0x4800] ;  /* 0x00480000bc2c783b */ /* 0x000e620000004200 */
[----:B------:R-:W-:Y:S02]  /*115e0*/  LOP3.LUT R31, R21, R220, R174, 0x96, !PT ;  /* 0x000000dc151f7212 */ /* 0x000fe400078e96ae */
[----:B------:R-:W-:-:S02]  /*115f0*/  LOP3.LUT R30, R91, R230, R20, 0x96, !PT ;  /* 0x000000e65b1e7212 */ /* 0x000fc400078e9614 */
[----:B------:R-:W-:Y:S02]  /*11600*/  SHF.R.U32.HI R3, RZ, 0x10, R0 ;  /* 0x00000010ff037819 */ /* 0x000fe40000011600 */
        /* <DEDUP_REMOVED lines=18> */
[----:B------:R-:W-:Y:S01]  /*11730*/  LOP3.LUT R2, R0, 0xffff, RZ, 0xc0, !PT ;  /* 0x0000ffff00027812 */ /* 0x000fe200078ec0ff */
[----:B------:R-:W-:Y:S01]  /*11740*/  HMMA.16816.F32.BF16 R68, R16, R40, R68 ;  /* 0x000000281044723c */ /* 0x000fe20000041844 */
[----:B------:R-:W-:-:S02]  /*11750*/  LOP3.LUT R12, R167, R3, RZ, 0xc0, !PT ;  /* 0x00000003a70c7212 */ /* 0x000fc400078ec0ff */
[----:B------:R-:W-:-:S03]  /*11760*/  SHF.R.U32.HI R3, RZ, 0x10, R0 ;  /* 0x00000010ff037819 */ /* 0x000fc60000011600 */
[C---:B------:R-:W-:Y:S06]  /*11770*/  HMMA.16816.F32.BF16 R40, R16.reuse, R42, R76 ;  /* 0x0000002a1028723c */ /* 0x040fec000004184c */
[----:B------:R-:W-:Y:S07]  /*11780*/  HMMA.16816.F32.BF16 R52, R16, R50, R72 ;  /* 0x000000321034723c */ /* 0x000fee0000041848 */
[----:B------:R-:W-:-:S02]  /*11790*/  SHF.R.U32.HI R16, RZ, 0x8, R2 ;  /* 0x00000008ff107819 */ /* 0x000fc40000011602 */
[----:B------:R-:W-:Y:S02]  /*117a0*/  LOP3.LUT R17, R0, 0xff, RZ, 0xc0, !PT ;  /* 0x000000ff00117812 */ /* 0x000fe400078ec0ff */
[----:B------:R-:W-:Y:S02]  /*117b0*/  SHF.R.U32.HI R2, RZ, 0x18, R0 ;  /* 0x00000018ff027819 */ /* 0x000fe40000011600 */
[----:B------:R-:W-:Y:S02]  /*117c0*/  SHF.R.U32.HI R18, RZ, 0x8, R21 ;  /* 0x00000008ff127819 */ /* 0x000fe40000011615 */
[----:B------:R-:W-:Y:S02]  /*117d0*/  LOP3.LUT R0, R3, 0xff, RZ, 0xc0, !PT ;  /* 0x000000ff03007812 */ /* 0x000fe400078ec0ff */
        /* <DEDUP_REMOVED lines=8> */
[--C-:B------:R-:W-:Y:S02]  /*11860*/  HSET2.LE.AND R2, R2, R96.reuse, PT ;  /* 0x0000006002027233 */ /* 0x100fe40003803000 */
[--C-:B------:R-:W-:Y:S02]  /*11870*/  HSET2.LE.AND R3, R18, R96.reuse, PT ;  /* 0x0000006012037233 */ /* 0x100fe40003803000 */
[----:B------:R-:W-:Y:S02]  /*11880*/  HSET2.LE.AND R19, R19, R96, PT ;  /* 0x0000006013137233 */ /* 0x000fe40003803000 */
[----:B------:R-:W-:Y:S02]  /*11890*/  LOP3.LUT R13, R166, R13, RZ, 0xc0, !PT ;  /* 0x0000000da60d7212 */ /* 0x000fe400078ec0ff */
[----:B------:R-:W-:Y:S02]  /*118a0*/  LOP3.LUT R14, R165, R14, RZ, 0xc0, !PT ;  /* 0x0000000ea50e7212 */ /* 0x000fe400078ec0ff */
[----:B------:R-:W-:-:S02]  /*118b0*/  LOP3.LUT R15, R164, R15, RZ, 0xc0, !PT ;  /* 0x0000000fa40f7212 */ /* 0x000fc400078ec0ff */
[----:B------:R-:W-:Y:S02]  /*118c0*/  LOP3.LUT R16, R125, R0, RZ, 0xc0, !PT ;  /* 0x000000007d107212 */ /* 0x000fe400078ec0ff */
[----:B------:R-:W-:Y:S02]  /*118d0*/  LOP3.LUT R17, R250, R2, RZ, 0xc0, !PT ;  /* 0x00000002fa117212 */ /* 0x000fe400078ec0ff */
[----:B------:R-:W-:Y:S02]  /*118e0*/  LOP3.LUT R18, R249, R3, RZ, 0xc0, !PT ;  /* 0x00000003f9127212 */ /* 0x000fe400078ec0ff */
[----:B------:R-:W-:Y:S01]  /*118f0*/  LOP3.LUT R19, R240, R19, RZ, 0xc0, !PT ;  /* 0x00000013f0137212 */ /* 0x000fe200078ec0ff */
[----:B------:R-:W-:Y:S01]  /*11900*/  IMAD.WIDE.U32 R2, R32, -0x2daee0ad, RZ ;  /* 0xd2511f5320027825 */ /* 0x000fe200078e00ff */
[----:B--2---:R-:W-:Y:S01]  /*11910*/  HMMA.16816.F32.BF16 R64, R12, R24, R64 ;  /* 0x000000180c40723c */ /* 0x004fe20000041840 */
[----:B------:R-:W2:Y:S02]  /*11920*/  LDSM.16.MT88.4 R32, [R171+0x4c00] ;  /* 0x004c0000ab20783b */ /* 0x000ea40000004200 */
[----:B------:R-:W-:-:S03]  /*11930*/  IMAD.WIDE.U32 R20, R31, -0x2daee0ad, RZ ;  /* 0xd2511f531f147825 */ /* 0x000fc600078e00ff */
[----:B-1----:R-:W-:Y:S01]  /*11940*/  HMMA.16816.F32.BF16 R72, R12, R44, R80 ;  /* 0x0000002c0c48723c */ /* 0x002fe20000041850 */
[----:B------:R-:W-:Y:S01]  /*11950*/  IMAD.WIDE.U32 R92, R30, -0x2daee0ad, RZ ;  /* 0xd2511f531e5c7825 */ /* 0x000fe200078e00ff */
[----:B------:R-:W-:-:S04]  /*11960*/  LOP3.LUT R0, R3, R231, R128, 0x96, !PT ;  /* 0x000000e703007212 */ /* 0x000fc800078e9680 */
[----:B------:R-:W-:Y:S01]  /*11970*/  HMMA.16816.F32.BF16 R48, R12, R26, R60 ;  /* 0x0000001a0c30723c */ /* 0x000fe2000004183c */
[----:B------:R-:W-:-:S05]  /*11980*/  LOP3.LUT R30, R93, R227, R20, 0x96, !PT ;  /* 0x000000e35d1e7212 */ /* 0x000fca00078e9614 */
[----:B------:R-:W-:Y:S01]  /*11990*/  HMMA.16816.F32.BF16 R56, R12, R46, R56 ;  /* 0x0000002e0c38723c */ /* 0x000fe20000041838 */
[----:B------:R-:W-:-:S05]  /*119a0*/  LOP3.LUT R20, R2, 0xff, RZ, 0xc0, !PT ;  /* 0x000000ff02147812 */ /* 0x000fca00078ec0ff */
[----:B------:R-:W-:Y:S01]  /*119b0*/  HMMA.16816.F32.BF16 R60, R16, R26, R40 ;  /* 0x0000001a103c723c */ /* 0x000fe20000041828 */
[----:B------:R-:W-:Y:S01]  /*119c0*/  LOP3.LUT R12, R23, R228, R130, 0x96, !PT ;  /* 0x000000e4170c7212 */ /* 0x000fe200078e9682 */
[----:B------:R-:W1:Y:S01]  /*119d0*/  LDSM.16.MT88.4 R40, [R188+0x4c00] ;  /* 0x004c0000bc28783b */ /* 0x000e620000004200 */
[----:B------:R-:W-:Y:S02]  /*119e0*/  LOP3.LUT R13, R2, 0xffff, RZ, 0xc0, !PT ;  /* 0x0000ffff020d7812 */ /* 0x000fe400078ec0ff */
[--C-:B------:R-:W-:Y:S02]  /*119f0*/  SHF.R.U32.HI R14, RZ, 0x10, R2.reuse ;  /* 0x00000010ff0e7819 */ /* 0x100fe40000011602 */
[----:B------:R-:W-:Y:S01]  /*11a00*/  SHF.R.U32.HI R23, RZ, 0x18, R2 ;  /* 0x00000018ff177819 */ /* 0x000fe20000011602 */
[----:B------:R-:W-:Y:S01]  /*11a10*/  IMAD.WIDE.U32 R2, R12, -0x2daee0ad, RZ ;  /* 0xd2511f530c027825 */ /* 0x000fe200078e00ff */
[----:B------:R-:W-:Y:S02]  /*11a20*/  LOP3.LUT R12, R0, 0xffff, RZ, 0xc0, !PT ;  /* 0x0000ffff000c7812 */ /* 0x000fe400078ec0ff */
[----:B------:R-:W-:-:S02]  /*11a30*/  SHF.R.U32.HI R15, RZ, 0x8, R13 ;  /* 0x00000008ff0f7819 */ /* 0x000fc4000001160d */
[----:B------:R-:W-:Y:S02]  /*11a40*/  SHF.R.U32.HI R13, RZ, 0x10, R0 ;  /* 0x00000010ff0d7819 */ /* 0x000fe40000011600 */
[----:B------:R-:W-:Y:S02]  /*11a50*/  LOP3.LUT R22, R0, 0xff, RZ, 0xc0, !PT ;  /* 0x000000ff00167812 */ /* 0x000fe400078ec0ff */
[----:B------:R-:W-:Y:S02]  /*11a60*/  SHF.R.U32.HI R12, RZ, 0x8, R12 ;  /* 0x00000008ff0c7819 */ /* 0x000fe4000001160c */
[----:B------:R-:W-:Y:S02]  /*11a70*/  LOP3.LUT R31, R21, R229, R138, 0x96, !PT ;  /* 0x000000e5151f7212 */ /* 0x000fe400078e968a */
[----:B------:R-:W-:Y:S02]  /*11a80*/  SHF.R.U32.HI R21, RZ, 0x18, R0 ;  /* 0x00000018ff157819 */ /* 0x000fe40000011600 */
[----:B------:R-:W-:-:S02]  /*11a90*/  LOP3.LUT R13, R13, 0xff, RZ, 0xc0, !PT ;  /* 0x000000ff0d0d7812 */ /* 0x000fc400078ec0ff */
[----:B------:R-:W-:Y:S02]  /*11aa0*/  PRMT R12, R22, 0x5410, R12 ;  /* 0x00005410160c7816 */ /* 0x000fe4000000000c */
[----:B------:R-:W-:Y:S02]  /*11ab0*/  PRMT R13, R13, 0x5410, R21 ;  /* 0x000054100d0d7816 */ /* 0x000fe40000000015 */
[----:B------:R-:W-:Y:S02]  /*11ac0*/  LOP3.LUT R14, R14, 0xff, RZ, 0xc0, !PT ;  /* 0x000000ff0e0e7812 */ /* 0x000fe400078ec0ff */
[----:B------:R-:W-:Y:S02]  /*11ad0*/  LOP3.LUT R0, R3, R231, R88, 0x96, !PT ;  /* 0x000000e703007212 */ /* 0x000fe400078e9658 */
[----:B------:R-:W-:Y:S02]  /*11ae0*/  LOP3.LUT R21, R2, 0xffff, RZ, 0xc0, !PT ;  /* 0x0000ffff02157812 */ /* 0x000fe400078ec0ff */
[----:B------:R-:W-:Y:S01]  /*11af0*/  HSET2.LE.AND R3, R12, R96, PT ;  /* 0x000000600c037233 */ /* 0x000fe20003803000 */
[----:B------:R-:W-:Y:S01]  /*11b00*/  HMMA.16816.F32.BF16 R68, R16, R24, R68 ;  /* 0x000000181044723c */ /* 0x000fe20000041844 */
[----:B------:R-:W-:-:S02]  /*11b10*/  PRMT R20, R20, 0x5410, R15 ;  /* 0x0000541014147816 */ /* 0x000fc4000000000f */
[----:B------:R-:W-:Y:S02]  /*11b20*/  PRMT R15, R14, 0x5410, R23 ;  /* 0x000054100e0f7816 */ /* 0x000fe40000000017 */
[--C-:B------:R-:W-:Y:S02]  /*11b30*/  SHF.R.U32.HI R22, RZ, 0x10, R2.reuse ;  /* 0x00000010ff167819 */ /* 0x100fe40000011602 */
[----:B------:R-:W-:Y:S02]  /*11b40*/  LOP3.LUT R24, R2, 0xff, RZ, 0xc0, !PT ;  /* 0x000000ff02187812 */ /* 0x000fe400078ec0ff */
[----:B------:R-:W-:Y:S02]  /*11b50*/  SHF.R.U32.HI R23, RZ, 0x18, R2 ;  /* 0x00000018ff177819 */ /* 0x000fe40000011602 */
[----:B------:R-:W-:Y:S02]  /*11b60*/  LOP3.LUT R12, R184, R3, RZ, 0xc0, !PT ;  /* 0x00000003b80c7212 */ /* 0x000fe400078ec0ff */
[----:B------:R-:W-:Y:S01]  /*11b70*/  LOP3.LUT R2, R0, 0xffff, RZ, 0xc0, !PT ;  /* 0x0000ffff00027812 */ /* 0x000fe200078ec0ff */
[----:B------:R-:W-:Y:S01]  /*11b80*/  HMMA.16816.F32.BF16 R84, R16, R44, R84 ;  /* 0x0000002c1054723c */ /* 0x000fe20000041854 */
[----:B------:R-:W-:-:S02]  /*11b90*/  SHF.R.U32.HI R3, RZ, 0x10, R0 ;  /* 0x00000010ff037819 */ /* 0x000fc40000011600 */
[----:B------:R-:W-:-:S03]  /*11ba0*/  HSET2.LE.AND R14, R20, R96, PT ;  /* 0x00000060140e7233 */ /* 0x000fc60003803000 */
[----:B------:R-:W-:Y:S01]  /*11bb0*/  HMMA.16816.F32.BF16 R52, R16, R46, R52 ;  /* 0x0000002e1034723c */ /* 0x000fe20000041834 */
[----:B------:R-:W-:Y:S02]  /*11bc0*/  LOP3.LUT R20, R0, 0xff, RZ, 0xc0, !PT ;  /* 0x000000ff00147812 */ /* 0x000fe400078ec0ff */
[----:B------:R-:W-:-:S04]  /*11bd0*/  HSET2.LE.AND R15, R15, R96, PT ;  /* 0x000000600f0f7233 */ /* 0x000fc80003803000 */
[----:B------:R-:W-:Y:S02]  /*11be0*/  SHF.R.U32.HI R16, RZ, 0x8, R21 ;  /* 0x00000008ff107819 */ /* 0x000fe40000011615 */
[----:B------:R-:W-:Y:S02]  /*11bf0*/  LOP3.LUT R17, R22, 0xff, RZ, 0xc0, !PT ;  /* 0x000000ff16117812 */ /* 0x000fe400078ec0ff */
[----:B------:R-:W-:Y:S02]  /*11c00*/  SHF.R.U32.HI R19, RZ, 0x8, R2 ;  /* 0x00000008ff137819 */ /* 0x000fe40000011602 */
[----:B------:R-:W-:Y:S02]  /*11c10*/  SHF.R.U32.HI R18, RZ, 0x18, R0 ;  /* 0x00000018ff127819 */ /* 0x000fe40000011600 */
[----:B------:R-:W-:Y:S02]  /*11c20*/  LOP3.LUT R2, R3, 0xff, RZ, 0xc0, !PT ;  /* 0x000000ff03027812 */ /* 0x000fe400078ec0ff */
[----:B------:R-:W-:-:S02]  /*11c30*/  HSET2.LE.AND R13, R13, R96, PT ;  /* 0x000000600d0d7233 */ /* 0x000fc40003803000 */
[----:B------:R-:W-:Y:S02]  /*11c40*/  PRMT R3, R24, 0x5410, R16 ;  /* 0x0000541018037816 */ /* 0x000fe40000000010 */
[----:B------:R-:W-:Y:S01]  /*11c50*/  PRMT R16, R17, 0x5410, R23 ;  /* 0x0000541011107816 */ /* 0x000fe20000000017 */
[----:B------:R-:W-:Y:S01]  /*11c60*/  IMAD.WIDE.U32 R28, R110, -0x2daee0ad, RZ ;  /* 0xd2511f536e1c7825 */ /* 0x000fe200078e00ff */
[----:B------:R-:W-:Y:S01]  /*11c70*/  PRMT R0, R20, 0x5410, R19 ;  /* 0x0000541014007816 */ /* 0x000fe20000000013 */
[----:B------:R-:W3:Y:S01]  /*11c80*/  LDSM.16.MT88.4 R24, [R171+0x5000] ;  /* 0x00500000ab18783b */ /* 0x000ee20000004200 */
[----:B------:R-:W-:Y:S02]  /*11c90*/  PRMT R17, R2, 0x5410, R18 ;  /* 0x0000541002117816 */ /* 0x000fe40000000012 */
[----:B------:R-:W-:Y:S02]  /*11ca0*/  LOP3.LUT R14, R181, R14, RZ, 0xc0, !PT ;  /* 0x0000000eb50e7212 */ /* 0x000fe400078ec0ff */
[----:B------:R-:W-:-:S02]  /*11cb0*/  LOP3.LUT R15, R182, R15, RZ, 0xc0, !PT ;  /* 0x0000000fb60f7212 */ /* 0x000fc400078ec0ff */
[----:B------:R-:W-:Y:S02]  /*11cc0*/  LOP3.LUT R13, R183, R13, RZ, 0xc0, !PT ;  /* 0x0000000db70d7212 */ /* 0x000fe400078ec0ff */
[--C-:B------:R-:W-:Y:S02]  /*11cd0*/  HSET2.LE.AND R2, R3, R96.reuse, PT ;  /* 0x0000006003027233 */ /* 0x100fe40003803000 */
[--C-:B------:R-:W-:Y:S02]  /*11ce0*/  HSET2.LE.AND R3, R16, R96.reuse, PT ;  /* 0x0000006010037233 */ /* 0x100fe40003803000 */
[--C-:B------:R-:W-:Y:S02]  /*11cf0*/  HSET2.LE.AND R0, R0, R96.reuse, PT ;  /* 0x0000006000007233 */ /* 0x100fe40003803000 */
[----:B------:R-:W-:Y:S01]  /*11d00*/  HSET2.LE.AND R17, R17, R96, PT ;  /* 0x0000006011117233 */ /* 0x000fe20003803000 */
[----:B--2---:R-:W-:Y:S01]  /*11d10*/  HMMA.16816.F32.BF16 R80, R12, R32, R64 ;  /* 0x000000200c50723c */ /* 0x004fe20000041840 */
[----:B------:R-:W-:-:S02]  /*11d20*/  LOP3.LUT R18, R126, R2, RZ, 0xc0, !PT ;  /* 0x000000027e127212 */ /* 0x000fc400078ec0ff */
[----:B------:R-:W-:Y:S01]  /*11d30*/  LOP3.LUT R19, R109, R3, RZ, 0xc0, !PT ;  /* 0x000000036d137212 */ /* 0x000fe200078ec0ff */
[----:B------:R-:W-:Y:S01]  /*11d40*/  IMAD.WIDE.U32 R2, R30, -0x326172a9, RZ ;  /* 0xcd9e8d571e027825 */ /* 0x000fe200078e00ff */
[----:B------:R-:W-:Y:S01]  /*11d50*/  LOP3.LUT R16, R124, R0, RZ, 0xc0, !PT ;  /* 0x000000007c107212 */ /* 0x000fe200078ec0ff */
[----:B------:R-:W-:Y:S01]  /*11d60*/  HMMA.16816.F32.BF16 R48, R12, R34, R48 ;  /* 0x000000220c30723c */ /* 0x000fe20000041830 */
[----:B------:R-:W-:-:S05]  /*11d70*/  LOP3.LUT R17, R146, R17, RZ, 0xc0, !PT ;  /* 0x0000001192117212 */ /* 0x000fca00078ec0ff */
[----:B-1----:R-:W-:Y:S01]  /*11d80*/  HMMA.16816.F32.BF16 R44, R12, R40, R72 ;  /* 0x000000280c2c723c */ /* 0x002fe20000041848 */
[----:B------:R-:W-:-:S05]  /*11d90*/  LOP3.LUT R29, R29, R229, R140, 0x96, !PT ;  /* 0x000000e51d1d7212 */ /* 0x000fca00078e968c */
[----:B------:R-:W-:Y:S01]  /*11da0*/  HMMA.16816.F32.BF16 R56, R12, R42, R56 ;  /* 0x0000002a0c38723c */ /* 0x000fe20000041838 */
[----:B------:R-:W-:-:S06]  /*11db0*/  IMAD.WIDE.U32 R20, R127, -0x326172a9, RZ ;  /* 0xcd9e8d577f147825 */ /* 0x000fcc00078e00ff */
[----:B------:R-:W-:Y:S01]  /*11dc0*/  IMAD.WIDE.U32 R12, R31, -0x326172a9, RZ ;  /* 0xcd9e8d571f0c7825 */ /* 0x000fe200078e00ff */
[----:B------:R-:W-:Y:S03]  /*11dd0*/  HMMA.16816.F32.BF16 R68, R16, R32, R68 ;  /* 0x000000201044723c */ /* 0x000fe60000041844 */
[----:B------:R-:W-:Y:S01]  /*11de0*/  IMAD.WIDE.U32 R94, R133, -0x326172a9, RZ ;  /* 0xcd9e8d57855e7825 */ /* 0x000fe200078e00ff */
[----:B------:R-:W-:-:S03]  /*11df0*/  LOP3.LUT R0, R3, R233, R12, 0x96, !PT ;  /* 0x000000e903007212 */ /* 0x000fc600078e960c */
[----:B------:R-:W-:Y:S01]  /*11e00*/  IMAD.WIDE.U32 R78, R113, -0x2daee0ad, RZ ;  /* 0xd2511f53714e7825 */ /* 0x000fe200078e00ff */
[----:B------:R-:W-:Y:S01]  /*11e10*/  HMMA.16816.F32.BF16 R72, R16, R34, R60 ;  /* 0x000000221048723c */ /* 0x000fe2000004183c */
[----:B------:R-:W1:Y:S01]  /*11e20*/  LDSM.16.MT88.4 R32, [R188+0x5000] ;  /* 0x00500000bc20783b */ /* 0x000e620000004200 */
[----:B------:R-:W-:Y:S01]  /*11e30*/  LOP3.LUT R31, R95, R230, R20, 0x96, !PT ;  /* 0x000000e65f1f7212 */ /* 0x000fe200078e9614 */
[----:B------:R-:W-:Y:S01]  /*11e40*/  IMAD.WIDE.U32 R14, R29, -0x326172a9, RZ ;  /* 0xcd9e8d571d0e7825 */ /* 0x000fe200078e00ff */
[----:B------:R-:W-:Y:S02]  /*11e50*/  LOP3.LUT R12, R0, 0xffff, RZ, 0xc0, !PT ;  /* 0x0000ffff000c7812 */ /* 0x000fe400078ec0ff */
[----:B------:R-:W-:Y:S02]  /*11e60*/  LOP3.LUT R20, R79, R227, R28, 0x96, !PT ;  /* 0x000000e34f147212 */ /* 0x000fe400078e961c */
[----:B------:R-:W-:Y:S02]  /*11e70*/  LOP3.LUT R30, R13, R228, R90, 0x96, !PT ;  /* 0x000000e40d1e7212 */ /* 0x000fe400078e965a */
[----:B------:R-:W-:-:S02]  /*11e80*/  LOP3.LUT R76, R21, R220, R120, 0x96, !PT ;  /* 0x000000dc154c7212 */ /* 0x000fc400078e9678 */
[----:B------:R-:W-:Y:S02]  /*11e90*/  SHF.R.U32.HI R13, RZ, 0x10, R0 ;  /* 0x00000010ff0d7819 */ /* 0x000fe40000011600 */
[----:B------:R-:W-:Y:S02]  /*11ea0*/  LOP3.LUT R29, R15, R228, R136, 0x96, !PT ;  /* 0x000000e40f1d7212 */ /* 0x000fe400078e9688 */
[----:B------:R-:W-:Y:S02]  /*11eb0*/  LOP3.LUT R21, R0, 0xff, RZ, 0xc0, !PT ;  /* 0x000000ff00157812 */ /* 0x000fe400078ec0ff */
[----:B------:R-:W-:Y:S02]  /*11ec0*/  SHF.R.U32.HI R12, RZ, 0x8, R12 ;  /* 0x00000008ff0c7819 */ /* 0x000fe4000001160c */
[C---:B------:R-:W-:Y:S02]  /*11ed0*/  LOP3.LUT R15, R2.reuse, 0xffff, RZ, 0xc0, !PT ;  /* 0x0000ffff020f7812 */ /* 0x040fe400078ec0ff */
[----:B------:R-:W-:-:S02]  /*11ee0*/  LOP3.LUT R28, R2, 0xff, RZ, 0xc0, !PT ;  /* 0x000000ff021c7812 */ /* 0x000fc400078ec0ff */
[--C-:B------:R-:W-:Y:S02]  /*11ef0*/  SHF.R.U32.HI R22, RZ, 0x10, R2.reuse ;  /* 0x00000010ff167819 */ /* 0x100fe40000011602 */
[----:B------:R-:W-:Y:S01]  /*11f00*/  SHF.R.U32.HI R23, RZ, 0x18, R2 ;  /* 0x00000018ff177819 */ /* 0x000fe20000011602 */
[----:B------:R-:W-:Y:S01]  /*11f10*/  IMAD.WIDE.U32 R2, R20, -0x326172a9, RZ ;  /* 0xcd9e8d5714027825 */ /* 0x000fe200078e00ff */
[----:B------:R-:W-:Y:S02]  /*11f20*/  SHF.R.U32.HI R20, RZ, 0x18, R0 ;  /* 0x00000018ff147819 */ /* 0x000fe40000011600 */
[----:B------:R-:W-:Y:S02]  /*11f30*/  LOP3.LUT R13, R13, 0xff, RZ, 0xc0, !PT ;  /* 0x000000ff0d0d7812 */ /* 0x000fe400078ec0ff */
[----:B------:R-:W-:Y:S02]  /*11f40*/  PRMT R12, R21, 0x5410, R12 ;  /* 0x00005410150c7816 */ /* 0x000fe4000000000c */
[----:B------:R-:W-:-:S02]  /*11f50*/  SHF.R.U32.HI R15, RZ, 0x8, R15 ;  /* 0x00000008ff0f7819 */ /* 0x000fc4000001160f */
[----:B------:R-:W-:Y:S02]  /*11f60*/  LOP3.LUT R22, R22, 0xff, RZ, 0xc0, !PT ;  /* 0x000000ff16167812 */ /* 0x000fe400078ec0ff */
[----:B------:R-:W-:Y:S02]  /*11f70*/  PRMT R13, R13, 0x5410, R20 ;  /* 0x000054100d0d7816 */ /* 0x000fe40000000014 */
[----:B------:R-:W-:Y:S02]  /*11f80*/  LOP3.LUT R0, R3, R233, R14, 0x96, !PT ;  /* 0x000000e903007212 */ /* 0x000fe400078e960e */
[----:B------:R-:W-:Y:S02]  /*11f90*/  LOP3.LUT R20, R2, 0xffff, RZ, 0xc0, !PT ;  /* 0x0000ffff02147812 */ /* 0x000fe400078ec0ff */
[----:B------:R-:W-:Y:S02]  /*11fa0*/  HSET2.LE.AND R3, R12, R96, PT ;  /* 0x000000600c037233 */ /* 0x000fe40003803000 */
[----:B------:R-:W-:-:S02]  /*11fb0*/  PRMT R14, R28, 0x5410, R15 ;  /* 0x000054101c0e7816 */ /* 0x000fc4000000000f */
[----:B------:R-:W-:Y:S02]  /*11fc0*/  PRMT R15, R22, 0x5410, R23 ;  /* 0x00005410160f7816 */ /* 0x000fe40000000017 */
        /* <DEDUP_REMOVED lines=8> */
[--C-:B------:R-:W-:Y:S01]  /*12050*/  HSET2.LE.AND R13, R13, R96.reuse, PT ;  /* 0x000000600d0d7233 */ /* 0x100fe20003803000 */
[----:B------:R-:W-:Y:S01]  /*12060*/  IMAD.WIDE.U32 R90, R31, -0x2daee0ad, RZ ;  /* 0xd2511f531f5a7825 */ /* 0x000fe200078e00ff */
[----:B------:R-:W-:Y:S01]  /*12070*/  HSET2.LE.AND R14, R14, R96, PT ;  /* 0x000000600e0e7233 */ /* 0x000fe20003803000 */
[----:B------:R-:W2:Y:S03]  /*12080*/  LDSM.16.MT88.4 R40, [R188+0x5400] ;  /* 0x00540000bc28783b */ /* 0x000ea60000004200 */
[----:B------:R-:W-:Y:S02]  /*12090*/  SHF.R.U32.HI R16, RZ, 0x8, R2 ;  /* 0x00000008ff107819 */ /* 0x000fe40000011602 */
[----:B------:R-:W-:Y:S02]  /*120a0*/  LOP3.LUT R18, R0, 0xff, RZ, 0xc0, !PT ;  /* 0x000000ff00127812 */ /* 0x000fe400078ec0ff */
[----:B------:R-:W-:-:S02]  /*120b0*/  SHF.R.U32.HI R2, RZ, 0x18, R0 ;  /* 0x00000018ff027819 */ /* 0x000fc40000011600 */
[----:B------:R-:W-:Y:S02]  /*120c0*/  SHF.R.U32.HI R17, RZ, 0x8, R20 ;  /* 0x00000008ff117819 */ /* 0x000fe40000011614 */
[----:B------:R-:W-:Y:S02]  /*120d0*/  LOP3.LUT R0, R3, 0xff, RZ, 0xc0, !PT ;  /* 0x000000ff03007812 */ /* 0x000fe400078ec0ff */
[----:B------:R-:W-:Y:S02]  /*120e0*/  HSET2.LE.AND R15, R15, R96, PT ;  /* 0x000000600f0f7233 */ /* 0x000fe40003803000 */
[----:B------:R-:W-:Y:S02]  /*120f0*/  PRMT R3, R18, 0x5410, R16 ;  /* 0x0000541012037816 */ /* 0x000fe40000000010 */
[----:B------:R-:W-:Y:S02]  /*12100*/  PRMT R17, R23, 0x5410, R17 ;  /* 0x0000541017117816 */ /* 0x000fe40000000011 */
[----:B------:R-:W-:-:S02]  /*12110*/  PRMT R2, R0, 0x5410, R2 ;  /* 0x0000541000027816 */ /* 0x000fc40000000002 */
[----:B------:R-:W-:Y:S02]  /*12120*/  LOP3.LUT R19, R21, 0xff, RZ, 0xc0, !PT ;  /* 0x000000ff15137812 */ /* 0x000fe400078ec0ff */
[----:B------:R-:W-:Y:S02]  /*12130*/  LOP3.LUT R13, R187, R13, RZ, 0xc0, !PT ;  /* 0x0000000dbb0d7212 */ /* 0x000fe400078ec0ff */
[----:B------:R-:W-:Y:S02]  /*12140*/  LOP3.LUT R14, R186, R14, RZ, 0xc0, !PT ;  /* 0x0000000eba0e7212 */ /* 0x000fe400078ec0ff */
[----:B------:R-:W-:Y:S02]  /*12150*/  LOP3.LUT R15, R185, R15, RZ, 0xc0, !PT ;  /* 0x0000000fb90f7212 */ /* 0x000fe400078ec0ff */
[--C-:B------:R-:W-:Y:S02]  /*12160*/  HSET2.LE.AND R0, R3, R96.reuse, PT ;  /* 0x0000006003007233 */ /* 0x100fe40003803000 */
[----:B------:R-:W-:-:S02]  /*12170*/  HSET2.LE.AND R3, R17, R96, PT ;  /* 0x0000006011037233 */ /* 0x000fc40003803000 */
[--C-:B------:R-:W-:Y:S02]  /*12180*/  HSET2.LE.AND R2, R2, R96.reuse, PT ;  /* 0x0000006002027233 */ /* 0x100fe40003803000 */
[----:B------:R-:W-:Y:S01]  /*12190*/  PRMT R19, R19, 0x5410, R22 ;  /* 0x0000541013137816 */ /* 0x000fe20000000016 */
[C---:B---3--:R-:W-:Y:S01]  /*121a0*/  HMMA.16816.F32.BF16 R60, R12.reuse, R26, R48 ;  /* 0x0000001a0c3c723c */ /* 0x048fe20000041830 */
[----:B------:R-:W-:Y:S02]  /*121b0*/  LOP3.LUT R22, R252, R3, RZ, 0xc0, !PT ;  /* 0x00000003fc167212 */ /* 0x000fe400078ec0ff */
[----:B------:R-:W-:Y:S01]  /*121c0*/  LOP3.LUT R21, R158, R2, RZ, 0xc0, !PT ;  /* 0x000000029e157212 */ /* 0x000fe200078ec0ff */
[----:B------:R-:W-:Y:S01]  /*121d0*/  IMAD.WIDE.U32 R2, R30, -0x2daee0ad, RZ ;  /* 0xd2511f531e027825 */ /* 0x000fe200078e00ff */
[----:B------:R-:W-:Y:S01]  /*121e0*/  HSET2.LE.AND R18, R19, R96, PT ;  /* 0x0000006013127233 */ /* 0x000fe20003803000 */
[----:B------:R-:W-:Y:S01]  /*121f0*/  HMMA.16816.F32.BF16 R80, R12, R24, R80 ;  /* 0x000000180c50723c */ /* 0x000fe20000041850 */
[----:B------:R-:W-:Y:S01]  /*12200*/  LOP3.LUT R20, R147, R0, RZ, 0xc0, !PT ;  /* 0x0000000093147212 */ /* 0x000fe200078ec0ff */
[----:B------:R-:W-:-:S04]  /*12210*/  IMAD.WIDE.U32 R16, R132, -0x326172a9, RZ ;  /* 0xcd9e8d5784107825 */ /* 0x000fc800078e00ff */
[----:B-1----:R-:W-:Y:S01]  /*12220*/  HMMA.16816.F32.BF16 R52, R12, R32, R44 ;  /* 0x000000200c34723c */ /* 0x002fe2000004182c */
[----:B------:R-:W-:-:S05]  /*12230*/  LOP3.LUT R23, R251, R18, RZ, 0xc0, !PT ;  /* 0x00000012fb177212 */ /* 0x000fca00078ec0ff */
[----:B------:R-:W-:Y:S01]  /*12240*/  HMMA.16816.F32.BF16 R48, R12, R34, R56 ;  /* 0x000000220c30723c */ /* 0x000fe20000041838 */
[----:B------:R-:W-:-:S06]  /*12250*/  LOP3.LUT R0, R3, R231, R92, 0x96, !PT ;  /* 0x000000e703007212 */ /* 0x000fcc00078e965c */
[----:B------:R-:W-:Y:S02]  /*12260*/  IMAD.WIDE.U32 R12, R29, -0x2daee0ad, RZ ;  /* 0xd2511f531d0c7825 */ /* 0x000fe400078e00ff */
[----:B------:R-:W1:Y:S02]  /*12270*/  LDSM.16.MT88.4 R28, [R171+0x5400] ;  /* 0x00540000ab1c783b */ /* 0x000e640000004200 */
[----:B------:R-:W-:Y:S01]  /*12280*/  IMAD.WIDE.U32 R14, R76, -0x2daee0ad, RZ ;  /* 0xd2511f534c0e7825 */ /* 0x000fe200078e00ff */
[----:B------:R-:W-:Y:S02]  /*12290*/  LOP3.LUT R3, R2, 0xffff, RZ, 0xc0, !PT ;  /* 0x0000ffff02037812 */ /* 0x000fe400078ec0ff */
[----:B------:R-:W-:Y:S02]  /*122a0*/  LOP3.LUT R44, R17, R220, R174, 0x96, !PT ;  /* 0x000000dc112c7212 */ /* 0x000fe400078e96ae */
[----:B------:R-:W-:Y:S02]  /*122b0*/  LOP3.LUT R46, R91, R227, R14, 0x96, !PT ;  /* 0x000000e35b2e7212 */ /* 0x000fe400078e960e */
[----:B------:R-:W-:-:S02]  /*122c0*/  LOP3.LUT R47, R15, R229, R142, 0x96, !PT ;  /* 0x000000e50f2f7212 */ /* 0x000fc400078e968e */
[----:B------:R-:W-:Y:S02]  /*122d0*/  LOP3.LUT R14, R0, 0xffff, RZ, 0xc0, !PT ;  /* 0x0000ffff000e7812 */ /* 0x000fe400078ec0ff */
[----:B------:R-:W-:Y:S02]  /*122e0*/  SHF.R.U32.HI R15, RZ, 0x10, R2 ;  /* 0x00000010ff0f7819 */ /* 0x000fe40000011602 */
[----:B------:R-:W-:Y:S01]  /*122f0*/  SHF.R.U32.HI R17, RZ, 0x10, R0 ;  /* 0x00000010ff117819 */ /* 0x000fe20000011600 */
[----:B------:R-:W-:Y:S01]  /*12300*/  HMMA.16816.F32.BF16 R68, R20, R24, R68 ;  /* 0x000000181444723c */ /* 0x000fe20000041844 */
[----:B------:R-:W-:Y:S02]  /*12310*/  LOP3.LUT R19, R2, 0xff, RZ, 0xc0, !PT ;  /* 0x000000ff02137812 */ /* 0x000fe400078ec0ff */
[----:B------:R-:W-:Y:S02]  /*12320*/  SHF.R.U32.HI R18, RZ, 0x18, R2 ;  /* 0x00000018ff127819 */ /* 0x000fe40000011602 */
[----:B------:R-:W-:-:S02]  /*12330*/  SHF.R.U32.HI R2, RZ, 0x8, R3 ;  /* 0x00000008ff027819 */ /* 0x000fc40000011603 */
[----:B------:R-:W-:Y:S02]  /*12340*/  LOP3.LUT R25, R0, 0xff, RZ, 0xc0, !PT ;  /* 0x000000ff00197812 */ /* 0x000fe400078ec0ff */
[----:B------:R-:W-:Y:S02]  /*12350*/  SHF.R.U32.HI R24, RZ, 0x18, R0 ;  /* 0x00000018ff187819 */ /* 0x000fe40000011600 */
[----:B------:R-:W-:Y:S02]  /*12360*/  SHF.R.U32.HI R3, RZ, 0x8, R14 ;  /* 0x00000008ff037819 */ /* 0x000fe4000001160e */
[----:B------:R-:W-:Y:S02]  /*12370*/  LOP3.LUT R0, R15, 0xff, RZ, 0xc0, !PT ;  /* 0x000000ff0f007812 */ /* 0x000fe400078ec0ff */
[----:B------:R-:W-:Y:S01]  /*12380*/  LOP3.LUT R14, R17, 0xff, RZ, 0xc0, !PT ;  /* 0x000000ff110e7812 */ /* 0x000fe200078ec0ff */
[----:B------:R-:W-:Y:S01]  /*12390*/  IMAD.WIDE.U32 R88, R135, -0x326172a9, RZ ;  /* 0xcd9e8d5787587825 */ /* 0x000fe200078e00ff */
[----:B------:R-:W-:-:S02]  /*123a0*/  PRMT R17, R19, 0x5410, R2 ;  /* 0x0000541013117816 */ /* 0x000fc40000000002 */
[----:B------:R-:W-:Y:S02]  /*123b0*/  PRMT R15, R0, 0x5410, R18 ;  /* 0x00005410000f7816 */ /* 0x000fe40000000012 */
[----:B------:R-:W-:Y:S02]  /*123c0*/  PRMT R2, R14, 0x5410, R24 ;  /* 0x000054100e027816 */ /* 0x000fe40000000018 */
[----:B------:R-:W-:Y:S02]  /*123d0*/  PRMT R0, R25, 0x5410, R3 ;  /* 0x0000541019007816 */ /* 0x000fe40000000003 */
[----:B------:R-:W-:Y:S02]  /*123e0*/  LOP3.LUT R45, R89, R230, R16, 0x96, !PT ;  /* 0x000000e6592d7212 */ /* 0x000fe400078e9610 */
[----:B------:R-:W-:Y:S02]  /*123f0*/  LOP3.LUT R16, R13, R231, R78, 0x96, !PT ;  /* 0x000000e70d107212 */ /* 0x000fe400078e964e */
[----:B------:R-:W-:-:S02]  /*12400*/  HSET2.LE.AND R2, R2, R96, PT ;  /* 0x0000006002027233 */ /* 0x000fc40003803000 */
[--C-:B------:R-:W-:Y:S02]  /*12410*/  HSET2.LE.AND R3, R17, R96.reuse, PT ;  /* 0x0000006011037233 */ /* 0x100fe40003803000 */
[----:B------:R-:W-:Y:S01]  /*12420*/  HSET2.LE.AND R0, R0, R96, PT ;  /* 0x0000006000007233 */ /* 0x000fe20003803000 */
[C---:B------:R-:W-:Y:S01]  /*12430*/  HMMA.16816.F32.BF16 R72, R20.reuse, R26, R72 ;  /* 0x0000001a1448723c */ /* 0x040fe20000041848 */
[----:B------:R-:W-:Y:S02]  /*12440*/  LOP3.LUT R19, R12, 0xffff, RZ, 0xc0, !PT ;  /* 0x0000ffff0c137812 */ /* 0x000fe400078ec0ff */
[----:B------:R-:W-:Y:S02]  /*12450*/  SHF.R.U32.HI R25, RZ, 0x10, R12 ;  /* 0x00000010ff197819 */ /* 0x000fe4000001160c */
[----:B------:R-:W-:Y:S02]  /*12460*/  LOP3.LUT R17, R16, 0xffff, RZ, 0xc0, !PT ;  /* 0x0000ffff10117812 */ /* 0x000fe400078ec0ff */
[----:B------:R-:W-:Y:S01]  /*12470*/  SHF.R.U32.HI R18, RZ, 0x10, R16 ;  /* 0x00000010ff127819 */ /* 0x000fe20000011610 */
[----:B------:R-:W-:Y:S01]  /*12480*/  HMMA.16816.F32.BF16 R84, R20, R32, R84 ;  /* 0x000000201454723c */ /* 0x000fe20000041854 */
[----:B------:R-:W-:-:S02]  /*12490*/  LOP3.LUT R26, R12, 0xff, RZ, 0xc0, !PT ;  /* 0x000000ff0c1a7812 */ /* 0x000fc400078ec0ff */
[----:B------:R-:W-:Y:S02]  /*124a0*/  SHF.R.U32.HI R24, RZ, 0x18, R12 ;  /* 0x00000018ff187819 */ /* 0x000fe4000001160c */
[----:B------:R-:W-:Y:S01]  /*124b0*/  LOP3.LUT R13, R217, R2, RZ, 0xc0, !PT ;  /* 0x00000002d90d7212 */ /* 0x000fe200078ec0ff */
[----:B------:R-:W-:Y:S01]  /*124c0*/  HMMA.16816.F32.BF16 R64, R20, R34, R64 ;  /* 0x000000221440723c */ /* 0x000fe20000041840 */
[----:B------:R-:W-:Y:S01]  /*124d0*/  LOP3.LUT R14, R216, R3, RZ, 0xc0, !PT ;  /* 0x00000003d80e7212 */ /* 0x000fe200078ec0ff */
[----:B------:R-:W-:Y:S01]  /*124e0*/  IMAD.WIDE.U32 R2, R44, -0x2daee0ad, RZ ;  /* 0xd2511f532c027825 */ /* 0x000fe200078e00ff */
[----:B------:R-:W-:Y:S01]  /*124f0*/  LOP3.LUT R12, R219, R0, RZ, 0xc0, !PT ;  /* 0x00000000db0c7212 */ /* 0x000fe200078ec0ff */
[----:B------:R-:W-:Y:S01]  /*12500*/  LDSM.16.MT88.4 R32, [R188+0x5800] ;  /* 0x00580000bc20783b */ /* 0x000fe20000004200 */
[----:B------:R-:W-:Y:S02]  /*12510*/  HSET2.LE.AND R15, R15, R96, PT ;  /* 0x000000600f0f7233 */ /* 0x000fe40003803000 */
[----:B------:R-:W-:-:S02]  /*12520*/  LOP3.LUT R21, R16, 0xff, RZ, 0xc0, !PT ;  /* 0x000000ff10157812 */ /* 0x000fc400078ec0ff */
[----:B------:R-:W-:Y:S02]  /*12530*/  SHF.R.U32.HI R20, RZ, 0x18, R16 ;  /* 0x00000018ff147819 */ /* 0x000fe40000011610 */
[----:B------:R-:W-:Y:S02]  /*12540*/  SHF.R.U32.HI R0, RZ, 0x8, R19 ;  /* 0x00000008ff007819 */ /* 0x000fe40000011613 */
[----:B------:R-:W-:Y:S02]  /*12550*/  LOP3.LUT R19, R25, 0xff, RZ, 0xc0, !PT ;  /* 0x000000ff19137812 */ /* 0x000fe400078ec0ff */
[----:B------:R-:W-:Y:S02]  /*12560*/  SHF.R.U32.HI R17, RZ, 0x8, R17 ;  /* 0x00000008ff117819 */ /* 0x000fe40000011611 */
[----:B------:R-:W-:Y:S01]  /*12570*/  LOP3.LUT R16, R18, 0xff, RZ, 0xc0, !PT ;  /* 0x000000ff12107812 */ /* 0x000fe200078ec0ff */
[----:B------:R-:W-:Y:S01]  /*12580*/  IMAD.WIDE.U32 R76, R45, -0x2daee0ad, RZ ;  /* 0xd2511f532d4c7825 */ /* 0x000fe200078e00ff */
[----:B------:R-:W-:-:S02]  /*12590*/  LOP3.LUT R23, R3, R229, R144, 0x96, !PT ;  /* 0x000000e503177212 */ /* 0x000fc400078e9690 */
[----:B------:R-:W-:Y:S02]  /*125a0*/  PRMT R0, R26, 0x5410, R0 ;  /* 0x000054101a007816 */ /* 0x000fe40000000000 */
[----:B------:R-:W-:Y:S02]  /*125b0*/  LOP3.LUT R15, R202, R15, RZ, 0xc0, !PT ;  /* 0x0000000fca0f7212 */ /* 0x000fe400078ec0ff */
[----:B------:R-:W-:Y:S02]  /*125c0*/  PRMT R19, R19, 0x5410, R24 ;  /* 0x0000541013137816 */ /* 0x000fe40000000018 */
[----:B------:R-:W-:Y:S01]  /*125d0*/  PRMT R17, R21, 0x5410, R17 ;  /* 0x0000541015117816 */ /* 0x000fe20000000011 */
[----:B------:R-:W-:Y:S01]  /*125e0*/  IMAD.MOV.U32 R158, RZ, RZ, R153 ;  /* 0x000000ffff9e7224 */ /* 0x000fe200078e0099 */
[----:B------:R-:W-:Y:S01]  /*125f0*/  PRMT R3, R16, 0x5410, R20 ;  /* 0x0000541010037816 */ /* 0x000fe20000000014 */
[----:B------:R-:W-:Y:S01]  /*12600*/  IMAD.MOV.U32 R147, RZ, RZ, R154 ;  /* 0x000000ffff937224 */ /* 0x000fe200078e009a */
[--C-:B------:R-:W-:Y:S01]  /*12610*/  HSET2.LE.AND R18, R0, R96.reuse, PT ;  /* 0x0000006000127233 */ /* 0x100fe20003803000 */
[----:B------:R-:W-:Y:S01]  /*12620*/  IMAD.MOV.U32 R146, RZ, RZ, R152 ;  /* 0x000000ffff927224 */ /* 0x000fe200078e0098 */
[----:B------:R-:W-:Y:S01]  /*12630*/  LOP3.LUT R22, R77, R227, R2, 0x96, !PT ;  /* 0x000000e34d167212 */ /* 0x000fe200078e9602 */
[----:B--2---:R-:W-:Y:S01]  /*12640*/  HMMA.16816.F32.BF16 R56, R12, R40, R52 ;  /* 0x000000280c38723c */ /* 0x004fe20000041834 */
[--C-:B------:R-:W-:Y:S01]  /*12650*/  HSET2.LE.AND R0, R17, R96.reuse, PT ;  /* 0x0000006011007233 */ /* 0x100fe20003803000 */
[----:B------:R-:W2:Y:S01]  /*12660*/  LDSM.16.MT88.4 R24, [R171+0x5800] ;  /* 0x00580000ab18783b */ /* 0x000ea20000004200 */
[----:B------:R-:W-:-:S02]  /*12670*/  HSET2.LE.AND R3, R3, R96, PT ;  /* 0x0000006003037233 */ /* 0x000fc40003803000 */
[----:B------:R-:W-:Y:S01]  /*12680*/  HSET2.LE.AND R19, R19, R96, PT ;  /* 0x0000006013137233 */ /* 0x000fe20003803000 */
[C---:B-1----:R-:W-:Y:S01]  /*12690*/  HMMA.16816.F32.BF16 R152, R12.reuse, R28, R80 ;  /* 0x0000001c0c98723c */ /* 0x042fe20000041850 */
[----:B------:R-:W-:Y:S01]  /*126a0*/  IMAD.WIDE.U32 R20, R23, -0x326172a9, RZ ;  /* 0xcd9e8d5717147825 */ /* 0x000fe200078e00ff */
[----:B------:R-:W-:Y:S02]  /*126b0*/  LOP3.LUT R16, R146, R0, RZ, 0xc0, !PT ;  /* 0x0000000092107212 */ /* 0x000fe400078ec0ff */
[----:B------:R-:W-:Y:S02]  /*126c0*/  LOP3.LUT R17, R147, R3, RZ, 0xc0, !PT ;  /* 0x0000000393117212 */ /* 0x000fe400078ec0ff */
[----:B------:R-:W-:Y:S01]  /*126d0*/  HMMA.16816.F32.BF16 R60, R12, R30, R60 ;  /* 0x0000001e0c3c723c */ /* 0x000fe2000004183c */
[----:B------:R-:W-:Y:S02]  /*126e0*/  LOP3.LUT R18, R158, R18, RZ, 0xc0, !PT ;  /* 0x000000129e127212 */ /* 0x000fe400078ec0ff */
[----:B------:R-:W-:-:S03]  /*126f0*/  LOP3.LUT R19, R148, R19, RZ, 0xc0, !PT ;  /* 0x0000001394137212 */ /* 0x000fc600078ec0ff */
[----:B------:R-:W-:Y:S01]  /*12700*/  HMMA.16816.F32.BF16 R52, R12, R42, R48 ;  /* 0x0000002a0c34723c */ /* 0x000fe20000041830 */
[----:B------:R-:W-:-:S06]  /*12710*/  IMAD.WIDE.U32 R2, R47, -0x326172a9, RZ ;  /* 0xcd9e8d572f027825 */ /* 0x000fcc00078e00ff */
[----:B------:R-:W-:Y:S01]  /*12720*/  IMAD.WIDE.U32 R12, R22, -0x326172a9, RZ ;  /* 0xcd9e8d57160c7825 */ /* 0x000fe200078e00ff */
[-C--:B------:R-:W-:Y:S01]  /*12730*/  LOP3.LUT R22, R3, R228.reuse, R94, 0x96, !PT ;  /* 0x000000e403167212 */ /* 0x080fe200078e965e */
[----:B------:R-:W-:Y:S02]  /*12740*/  HMMA.16816.F32.BF16 R48, R16, R28, R68 ;  /* 0x0000001c1030723c */ /* 0x000fe40000041844 */
[----:B------:R-:W-:Y:S01]  /*12750*/  IMAD.WIDE.U32 R14, R46, -0x326172a9, RZ ;  /* 0xcd9e8d572e0e7825 */ /* 0x000fe200078e00ff */
[----:B------:R-:W-:Y:S02]  /*12760*/  LOP3.LUT R0, R13, R233, R20, 0x96, !PT ;  /* 0x000000e90d007212 */ /* 0x000fe400078e9614 */
[----:B------:R-:W-:Y:S02]  /*12770*/  LOP3.LUT R44, R21, R228, R88, 0x96, !PT ;  /* 0x000000e4152c7212 */ /* 0x000fe400078e9658 */
[C---:B------:R-:W-:Y:S02]  /*12780*/  LOP3.LUT R20, R12.reuse, 0xffff, RZ, 0xc0, !PT ;  /* 0x0000ffff0c147812 */ /* 0x040fe400078ec0ff */
[----:B------:R-:W-:-:S02]  /*12790*/  LOP3.LUT R28, R12, 0xff, RZ, 0xc0, !PT ;  /* 0x000000ff0c1c7812 */ /* 0x000fc400078ec0ff */
[--C-:B------:R-:W-:Y:S02]  /*127a0*/  SHF.R.U32.HI R23, RZ, 0x10, R12.reuse ;  /* 0x00000010ff177819 */ /* 0x100fe4000001160c */
[----:B------:R-:W-:Y:S02]  /*127b0*/  SHF.R.U32.HI R21, RZ, 0x18, R12 ;  /* 0x00000018ff157819 */ /* 0x000fe4000001160c */
[----:B------:R-:W-:Y:S02]  /*127c0*/  LOP3.LUT R3, R0, 0xffff, RZ, 0xc0, !PT ;  /* 0x0000ffff00037812 */ /* 0x000fe400078ec0ff */
[----:B------:R-:W-:Y:S02]  /*127d0*/  SHF.R.U32.HI R12, RZ, 0x10, R0 ;  /* 0x00000010ff0c7819 */ /* 0x000fe40000011600 */
[----:B------:R-:W-:Y:S02]  /*127e0*/  LOP3.LUT R2, R15, R233, R2, 0x96, !PT ;  /* 0x000000e90f027212 */ /* 0x000fe400078e9602 */
[----:B------:R-:W-:-:S02]  /*127f0*/  LOP3.LUT R29, R14, 0xffff, RZ, 0xc0, !PT ;  /* 0x0000ffff0e1d7812 */ /* 0x000fc400078ec0ff */
[----:B------:R-:W-:Y:S02]  /*12800*/  LOP3.LUT R15, R0, 0xff, RZ, 0xc0, !PT ;  /* 0x000000ff000f7812 */ /* 0x000fe400078ec0ff */
[----:B------:R-:W-:Y:S02]  /*12810*/  SHF.R.U32.HI R13, RZ, 0x18, R0 ;  /* 0x00000018ff0d7819 */ /* 0x000fe40000011600 */
[----:B------:R-:W-:Y:S02]  /*12820*/  SHF.R.U32.HI R0, RZ, 0x8, R3 ;  /* 0x00000008ff007819 */ /* 0x000fe40000011603 */
[----:B------:R-:W-:Y:S02]  /*12830*/  LOP3.LUT R3, R12, 0xff, RZ, 0xc0, !PT ;  /* 0x000000ff0c037812 */ /* 0x000fe400078ec0ff */
[----:B------:R-:W-:Y:S02]  /*12840*/  SHF.R.U32.HI R20, RZ, 0x8, R20 ;  /* 0x00000008ff147819 */ /* 0x000fe40000011614 */
[----:B------:R-:W-:Y:S01]  /*12850*/  PRMT R0, R15, 0x5410, R0 ;  /* 0x000054100f007816 */ /* 0x000fe20000000000 */
[----:B------:R-:W-:Y:S01]  /*12860*/  HMMA.16816.F32.BF16 R68, R16, R30, R72 ;  /* 0x0000001e1044723c */ /* 0x000fe20000041848 */
[----:B------:R-:W-:-:S02]  /*12870*/  PRMT R3, R3, 0x5410, R13 ;  /* 0x0000541003037816 */ /* 0x000fc4000000000d */
[----:B------:R-:W-:Y:S02]  /*12880*/  LOP3.LUT R45, R14, 0xff, RZ, 0xc0, !PT ;  /* 0x000000ff0e2d7812 */ /* 0x000fe400078ec0ff */
[----:B------:R-:W-:Y:S02]  /*12890*/  HSET2.LE.AND R0, R0, R96, PT ;  /* 0x0000006000007233 */ /* 0x000fe40003803000 */
[--C-:B------:R-:W-:Y:S02]  /*128a0*/  SHF.R.U32.HI R31, RZ, 0x10, R14.reuse ;  /* 0x00000010ff1f7819 */ /* 0x100fe4000001160e */
[----:B------:R-:W-:Y:S02]  /*128b0*/  SHF.R.U32.HI R30, RZ, 0x18, R14 ;  /* 0x00000018ff1e7819 */ /* 0x000fe4000001160e */
[----:B------:R-:W-:Y:S02]  /*128c0*/  PRMT R14, R28, 0x5410, R20 ;  /* 0x000054101c0e7816 */ /* 0x000fe40000000014 */
[----:B------:R-:W-:-:S02]  /*128d0*/  LOP3.LUT R23, R23, 0xff, RZ, 0xc0, !PT ;  /* 0x000000ff17177812 */ /* 0x000fc400078ec0ff */
[--C-:B------:R-:W-:Y:S02]  /*128e0*/  HSET2.LE.AND R3, R3, R96.reuse, PT ;  /* 0x0000006003037233 */ /* 0x100fe40003803000 */
[----:B------:R-:W-:Y:S02]  /*128f0*/  HSET2.LE.AND R15, R14, R96, PT ;  /* 0x000000600e0f7233 */ /* 0x000fe40003803000 */
[----:B------:R-:W-:Y:S02]  /*12900*/  PRMT R23, R23, 0x5410, R21 ;  /* 0x0000541017177816 */ /* 0x000fe40000000015 */
[----:B------:R-:W-:Y:S02]  /*12910*/  LOP3.LUT R20, R235, R0, RZ, 0xc0, !PT ;  /* 0x00000000eb147212 */ /* 0x000fe400078ec0ff */
[----:B------:R-:W-:Y:S02]  /*12920*/  LOP3.LUT R21, R218, R3, RZ, 0xc0, !PT ;  /* 0x00000003da157212 */ /* 0x000fe400078ec0ff */
[----:B------:R-:W-:Y:S01]  /*12930*/  LOP3.LUT R0, R2, 0xffff, RZ, 0xc0, !PT ;  /* 0x0000ffff02007812 */ /* 0x000fe200078ec0ff */
[----:B------:R-:W-:Y:S01]  /*12940*/  IMAD.WIDE.U32 R12, R22, -0x2daee0ad, RZ ;  /* 0xd2511f53160c7825 */ /* 0x000fe200078e00ff */
[----:B------:R-:W-:Y:S01]  /*12950*/  SHF.R.U32.HI R3, RZ, 0x10, R2 ;  /* 0x00000010ff037819 */ /* 0x000fe20000011602 */
[----:B------:R-:W-:Y:S01]  /*12960*/  HMMA.16816.F32.BF16 R156, R16, R40, R84 ;  /* 0x00000028109c723c */ /* 0x000fe20000041854 */
[----:B------:R-:W-:-:S02]  /*12970*/  LOP3.LUT R22, R234, R15, RZ, 0xc0, !PT ;  /* 0x0000000fea167212 */ /* 0x000fc400078ec0ff */
[----:B------:R-:W-:-:S03]  /*12980*/  SHF.R.U32.HI R15, RZ, 0x8, R0 ;  /* 0x00000008ff0f7819 */ /* 0x000fc60000011600 */
[----:B------:R-:W-:Y:S01]  /*12990*/  HMMA.16816.F32.BF16 R64, R16, R42, R64 ;  /* 0x0000002a1040723c */ /* 0x000fe20000041840 */
[----:B------:R-:W-:-:S06]  /*129a0*/  LOP3.LUT R0, R3, 0xff, RZ, 0xc0, !PT ;  /* 0x000000ff03007812 */ /* 0x000fcc00078ec0ff */
[----:B------:R-:W-:Y:S02]  /*129b0*/  LOP3.LUT R16, R2, 0xff, RZ, 0xc0, !PT ;  /* 0x000000ff02107812 */ /* 0x000fe400078ec0ff */
[----:B------:R-:W-:Y:S02]  /*129c0*/  SHF.R.U32.HI R2, RZ, 0x18, R2 ;  /* 0x00000018ff027819 */ /* 0x000fe40000011602 */
[----:B------:R-:W-:Y:S02]  /*129d0*/  PRMT R3, R16, 0x5410, R15 ;  /* 0x0000541010037816 */ /* 0x000fe4000000000f */
[----:B------:R-:W-:Y:S02]  /*129e0*/  PRMT R2, R0, 0x5410, R2 ;  /* 0x0000541000027816 */ /* 0x000fe40000000002 */
[--C-:B------:R-:W-:Y:S02]  /*129f0*/  HSET2.LE.AND R23, R23, R96.reuse, PT ;  /* 0x0000006017177233 */ /* 0x100fe40003803000 */
[----:B------:R-:W-:-:S02]  /*12a00*/  HSET2.LE.AND R0, R3, R96, PT ;  /* 0x0000006003007233 */ /* 0x000fc40003803000 */
[----:B------:R-:W-:Y:S01]  /*12a10*/  HSET2.LE.AND R15, R2, R96, PT ;  /* 0x00000060020f7233 */ /* 0x000fe20003803000 */
[----:B------:R-:W-:Y:S01]  /*12a20*/  IMAD.WIDE.U32 R2, R44, -0x2daee0ad, RZ ;  /* 0xd2511f532c027825 */ /* 0x000fe200078e00ff */
[----:B------:R-:W-:Y:S02]  /*12a30*/  LOP3.LUT R23, R232, R23, RZ, 0xc0, !PT ;  /* 0x00000017e8177212 */ /* 0x000fe400078ec0ff */
[----:B------:R-:W-:Y:S02]  /*12a40*/  LOP3.LUT R19, R31, 0xff, RZ, 0xc0, !PT ;  /* 0x000000ff1f137812 */ /* 0x000fe400078ec0ff */
[----:B------:R-:W-:Y:S02]  /*12a50*/  LOP3.LUT R16, R150, R0, RZ, 0xc0, !PT ;  /* 0x0000000096107212 */ /* 0x000fe400078ec0ff */
[----:B------:R-:W-:Y:S01]  /*12a60*/  LOP3.LUT R0, R3, R231, R76, 0x96, !PT ;  /* 0x000000e703007212 */ /* 0x000fe200078e964c */
[----:B--2---:R-:W-:Y:S01]  /*12a70*/  HMMA.16816.F32.BF16 R152, R20, R24, R152 ;  /* 0x000000181498723c */ /* 0x004fe20000041898 */
[----:B------:R-:W-:-:S02]  /*12a80*/  SHF.R.U32.HI R18, RZ, 0x8, R29 ;  /* 0x00000008ff127819 */ /* 0x000fc4000001161d */
[----:B------:R-:W-:-:S03]  /*12a90*/  PRMT R19, R19, 0x5410, R30 ;  /* 0x0000541013137816 */ /* 0x000fc6000000001e */
[----:B------:R-:W-:Y:S01]  /*12aa0*/  HMMA.16816.F32.BF16 R60, R20, R26, R60 ;  /* 0x0000001a143c723c */ /* 0x000fe2000004183c */
[C---:B------:R-:W-:Y:S02]  /*12ab0*/  LOP3.LUT R28, R12.reuse, 0xffff, RZ, 0xc0, !PT ;  /* 0x0000ffff0c1c7812 */ /* 0x040fe400078ec0ff */
[----:B------:R-:W-:-:S03]  /*12ac0*/  LOP3.LUT R29, R12, 0xff, RZ, 0xc0, !PT ;  /* 0x000000ff0c1d7812 */ /* 0x000fc600078ec0ff */
[----:B------:R-:W-:Y:S01]  /*12ad0*/  HMMA.16816.F32.BF16 R56, R20, R32, R56 ;  /* 0x000000201438723c */ /* 0x000fe20000041838 */
[--C-:B------:R-:W-:Y:S02]  /*12ae0*/  SHF.R.U32.HI R30, RZ, 0x10, R12.reuse ;  /* 0x00000010ff1e7819 */ /* 0x100fe4000001160c */
[----:B------:R-:W-:-:S03]  /*12af0*/  SHF.R.U32.HI R31, RZ, 0x18, R12 ;  /* 0x00000018ff1f7819 */ /* 0x000fc6000001160c */
[----:B------:R-:W-:Y:S01]  /*12b00*/  HMMA.16816.F32.BF16 R52, R20, R34, R52 ;  /* 0x000000221434723c */ /* 0x000fe20000041834 */
[----:B------:R-:W-:Y:S02]  /*12b10*/  SHF.R.U32.HI R12, RZ, 0x10, R0 ;  /* 0x00000010ff0c7819 */ /* 0x000fe40000011600 */
[----:B------:R-:W-:-:S04]  /*12b20*/  LOP3.LUT R14, R13, R231, R90, 0x96, !PT ;  /* 0x000000e70d0e7212 */ /* 0x000fc800078e965a */
[----:B------:R-:W-:Y:S02]  /*12b30*/  LOP3.LUT R21, R2, 0xffff, RZ, 0xc0, !PT ;  /* 0x0000ffff02157812 */ /* 0x000fe400078ec0ff */
[C---:B------:R-:W-:Y:S02]  /*12b40*/  LOP3.LUT R3, R0.reuse, 0xffff, RZ, 0xc0, !PT ;  /* 0x0000ffff00037812 */ /* 0x040fe400078ec0ff */
[----:B------:R-:W-:Y:S02]  /*12b50*/  LOP3.LUT R17, R149, R15, RZ, 0xc0, !PT ;  /* 0x0000000f95117212 */ /* 0x000fe400078ec0ff */
[----:B------:R-:W-:Y:S02]  /*12b60*/  LOP3.LUT R15, R0, 0xff, RZ, 0xc0, !PT ;  /* 0x000000ff000f7812 */ /* 0x000fe400078ec0ff */
[----:B------:R-:W-:Y:S02]  /*12b70*/  SHF.R.U32.HI R13, RZ, 0x18, R0 ;  /* 0x00000018ff0d7819 */ /* 0x000fe40000011600 */
[----:B------:R-:W-:-:S02]  /*12b80*/  SHF.R.U32.HI R0, RZ, 0x8, R3 ;  /* 0x00000008ff007819 */ /* 0x000fc40000011603 */
[----:B------:R-:W-:Y:S02]  /*12b90*/  PRMT R18, R45, 0x5410, R18 ;  /* 0x000054102d127816 */ /* 0x000fe40000000012 */
[----:B------:R-:W-:Y:S02]  /*12ba0*/  LOP3.LUT R3, R12, 0xff, RZ, 0xc0, !PT ;  /* 0x000000ff0c037812 */ /* 0x000fe400078ec0ff */
[----:B------:R-:W-:Y:S02]  /*12bb0*/  LOP3.LUT R23, R2, 0xff, RZ, 0xc0, !PT ;  /* 0x000000ff02177812 */ /* 0x000fe400078ec0ff */
[--C-:B------:R-:W-:Y:S02]  /*12bc0*/  SHF.R.U32.HI R20, RZ, 0x10, R2.reuse ;  /* 0x00000010ff147819 */ /* 0x100fe40000011602 */
[----:B------:R-:W-:Y:S02]  /*12bd0*/  SHF.R.U32.HI R22, RZ, 0x18, R2 ;  /* 0x00000018ff167819 */ /* 0x000fe40000011602 */
[----:B------:R-:W-:-:S02]  /*12be0*/  PRMT R0, R15, 0x5410, R0 ;  /* 0x000054100f007816 */ /* 0x000fc40000000000 */
[----:B------:R-:W-:Y:S02]  /*12bf0*/  PRMT R2, R3, 0x5410, R13 ;  /* 0x0000541003027816 */ /* 0x000fe4000000000d */
[--C-:B------:R-:W-:Y:S02]  /*12c00*/  HSET2.LE.AND R18, R18, R96.reuse, PT ;  /* 0x0000006012127233 */ /* 0x100fe40003803000 */
[--C-:B------:R-:W-:Y:S02]  /*12c10*/  HSET2.LE.AND R19, R19, R96.reuse, PT ;  /* 0x0000006013137233 */ /* 0x100fe40003803000 */
[----:B------:R-:W-:Y:S02]  /*12c20*/  SHF.R.U32.HI R3, RZ, 0x8, R21 ;  /* 0x00000008ff037819 */ /* 0x000fe40000011615 */
[----:B------:R-:W-:Y:S02]  /*12c30*/  SHF.R.U32.HI R12, RZ, 0x8, R28 ;  /* 0x00000008ff0c7819 */ /* 0x000fe4000001161c */
[----:B------:R-:W-:-:S02]  /*12c40*/  HSET2.LE.AND R0, R0, R96, PT ;  /* 0x0000006000007233 */ /* 0x000fc40003803000 */
[----:B------:R-:W-:Y:S02]  /*12c50*/  PRMT R3, R23, 0x5410, R3 ;  /* 0x0000541017037816 */ /* 0x000fe40000000003 */
[----:B------:R-:W-:Y:S02]  /*12c60*/  LOP3.LUT R18, R151, R18, RZ, 0xc0, !PT ;  /* 0x0000001297127212 */ /* 0x000fe400078ec0ff */
[----:B------:R-:W-:Y:S02]  /*12c70*/  LOP3.LUT R19, R247, R19, RZ, 0xc0, !PT ;  /* 0x00000013f7137212 */ /* 0x000fe400078ec0ff */
[----:B------:R-:W-:Y:S02]  /*12c80*/  PRMT R21, R29, 0x5410, R12 ;  /* 0x000054101d157816 */ /* 0x000fe4000000000c */
[----:B------:R-:W-:Y:S02]  /*12c90*/  LOP3.LUT R12, R14, 0xffff, RZ, 0xc0, !PT ;  /* 0x0000ffff0e0c7812 */ /* 0x000fe400078ec0ff */
[----:B------:R-:W-:-:S02]  /*12ca0*/  LOP3.LUT R136, R238, R0, RZ, 0xc0, !PT ;  /* 0x00000000ee887212 */ /* 0x000fc400078ec0ff */
        /* <DEDUP_REMOVED lines=8> */
[----:B------:R-:W-:Y:S01]  /*12d30*/  PRMT R0, R20, 0x5410, R3 ;  /* 0x0000541014007816 */ /* 0x000fe20000000003 */
[----:B------:R2:W-:Y:S01]  /*12d40*/  STL.64 [R1+0x140], R192 ;  /* 0x000140c001007387 */ /* 0x0005e20000100a00 */
[--C-:B------:R-:W-:Y:S02]  /*12d50*/  HSET2.LE.AND R2, R2, R96.reuse, PT ;  /* 0x0000006002027233 */ /* 0x100fe40003803000 */
[----:B------:R-:W-:Y:S01]  /*12d60*/  PRMT R13, R13, 0x5410, R22 ;  /* 0x000054100d0d7816 */ /* 0x000fe20000000016 */
[----:B------:R3:W5:Y:S01]  /*12d70*/  LDL.LU R215, [R1+0x3ec] ;  /* 0x0003ec0001d77983 */ /* 0x0007620000300800 */
[----:B------:R-:W-:-:S03]  /*12d80*/  HSET2.LE.AND R0, R0, R96, PT ;  /* 0x0000006000007233 */ /* 0x000fc60003803000 */
[----:B------:R3:W5:Y:S01]  /*12d90*/  LDL.LU R198, [R1+0x3e8] ;  /* 0x0003e80001c67983 */ /* 0x0007620000300800 */
[----:B------:R-:W-:-:S03]  /*12da0*/  SHF.R.U32.HI R15, RZ, 0x10, R14 ;  /* 0x00000010ff0f7819 */ /* 0x000fc6000001160e */
[----:B------:R3:W5:Y:S01]  /*12db0*/  LDL.LU.64 R196, [R1+0x3e0] ;  /* 0x0003e00001c47983 */ /* 0x0007620000300a00 */
[----:B------:R-:W-:-:S03]  /*12dc0*/  LOP3.LUT R137, R236, R2, RZ, 0xc0, !PT ;  /* 0x00000002ec897212 */ /* 0x000fc600078ec0ff */
[----:B------:R3:W5:Y:S01]  /*12dd0*/  LDL.LU.64 R194, [R1+0x3d8] ;  /* 0x0003d80001c27983 */ /* 0x0007620000300a00 */
[----:B------:R-:W-:Y:S02]  /*12de0*/  HSET2.LE.AND R2, R13, R96, PT ;  /* 0x000000600d027233 */ /* 0x000fe40003803000 */
[----:B------:R-:W-:Y:S02]  /*12df0*/  LOP3.LUT R144, R244, R0, RZ, 0xc0, !PT ;  /* 0x00000000f4907212 */ /* 0x000fe400078ec0ff */
[----:B------:R-:W-:Y:S02]  /*12e00*/  SHF.R.U32.HI R14, RZ, 0x18, R14 ;  /* 0x00000018ff0e7819 */ /* 0x000fe4000001160e */
[----:B------:R-:W-:Y:S01]  /*12e10*/  LOP3.LUT R12, R15, 0xff, RZ, 0xc0, !PT ;  /* 0x000000ff0f0c7812 */ /* 0x000fe200078ec0ff */
[----:B--2---:R3:W5:Y:S01]  /*12e20*/  LDL.LU.64 R192, [R1+0x3d0] ;  /* 0x0003d00001c07983 */ /* 0x0047620000300a00 */
[----:B------:R-:W-:-:S03]  /*12e30*/  IADD3 R0, P0, R4, -0x100, RZ ;  /* 0xffffff0004007810 */ /* 0x000fc60007f1e0ff */
[----:B------:R3:W5:Y:S04]  /*12e40*/  LDL.LU R191, [R1+0x3cc] ;  /* 0x0003cc0001bf7983 */ /* 0x0007680000300800 */
[----:B------:R3:W5:Y:S01]  /*12e50*/  LDL.LU R190, [R1+0x3c8] ;  /* 0x0003c80001be7983 */ /* 0x0007620000300800 */
[----:B------:R-:W-:Y:S03]  /*12e60*/  HMMA.16816.F32.BF16 R156, R16, R32, R156 ;  /* 0x00000020109c723c */ /* 0x000fe6000004189c */
[----:B------:R3:W5:Y:S01]  /*12e70*/  LDL.LU R189, [R1+0x3c4] ;  /* 0x0003c40001bd7983 */ /* 0x0007620000300800 */
[----:B------:R-:W-:-:S03]  /*12e80*/  LOP3.LUT R139, R237, R2, RZ, 0xc0, !PT ;  /* 0x00000002ed8b7212 */ /* 0x000fc600078ec0ff */
[----:B------:R3:W5:Y:S01]  /*12e90*/  LDL.LU R173, [R1+0x3c0] ;  /* 0x0003c00001ad7983 */ /* 0x0007620000300800 */
[----:B------:R-:W-:Y:S01]  /*12ea0*/  HMMA.16816.F32.BF16 R16, R16, R34, R64 ;  /* 0x000000221010723c */ /* 0x000fe20000041840 */
[----:B------:R-:W-:Y:S02]  /*12eb0*/  PRMT R2, R12, 0x5410, R14 ;  /* 0x000054100c027816 */ /* 0x000fe4000000000e */
        /* <DEDUP_REMOVED lines=27> */
[----:B------:R-:W-:Y:S01]  /*13070*/  IMAD.MOV.U32 R126, RZ, RZ, R241 ;  /* 0x000000ffff7e7224 */ /* 0x000fe200078e00f1 */
[----:B-----5:R-:W-:Y:S01]  /*13080*/  ISETP.GE.AND P0, PT, R172, R173, PT ;  /* 0x000000adac00720c */ /* 0x020fe20003f06270 */
[----:B------:R-:W-:-:S04]  /*13090*/  DEPBAR.LE SB0, 0x0 ;  /* 0x000080000000791a */ /* 0x000fc80000000000 */
[----:B------:R-:W3:Y:S04]  /*130a0*/  LDL.64 R246, [R1+0x378] ;  /* 0x0003780001f67983 */ /* 0x000ee80000100a00 */
[----:B------:R-:W3:Y:S04]  /*130b0*/  LDL.LU R241, [R1+0x230] ;  /* 0x0002300001f17983 */ /* 0x000ee80000300800 */
[----:B------:R-:W4:Y:S04]  /*130c0*/  LDL.64 R244, [R1+0xe8] ;  /* 0x0000e80001f47983 */ /* 0x000f280000100a00 */
[----:B------:R-:W4:Y:S01]  /*130d0*/  LDL.64 R242, [R1+0xf8] ;  /* 0x0000f80001f27983 */ /* 0x000f220000100a00 */
[----:B------:R-:W-:Y:S01]  /*130e0*/  VIADD R123, R126, 0xfffffffe ;  /* 0xfffffffe7e7b7836 */ /* 0x000fe20000000000 */
[----:B------:R-:W-:Y:S05]  /*130f0*/  WARPSYNC.ALL ;  /* 0x0000000000007948 */ /* 0x000fea0003800000 */
[----:B------:R-:W-:Y:S01]  /*13100*/  SHF.R.S32.HI R0, RZ, 0x1f, R123 ;  /* 0x0000001fff007819 */ /* 0x000fe2000001147b */
[----:B------:R-:W-:Y:S06]  /*13110*/  BAR.SYNC.DEFER_BLOCKING 0x0 ;  /* 0x0000000000007b1d */ /* 0x000fec0000010000 */
[----:B------:R-:W-:Y:S04]  /*13120*/  @P0 STS [R215+0x4000], RZ ;  /* 0x004000ffd7000388 */ /* 0x000fe80000000800 */
[----:B------:R-:W-:Y:S04]  /*13130*/  @P0 STS [R215+0x4004], RZ ;  /* 0x004004ffd7000388 */ /* 0x000fe80000000800 */
[----:B------:R-:W-:Y:S01]  /*13140*/  @P0 STS.64 [R215+0x4008], RZ ;  /* 0x004008ffd7000388 */ /* 0x000fe20000000a00 */
[----:B------:R-:W-:-:S02]  /*13150*/  IMAD.SHL.U32 R248, R248, 0x2, RZ ;  /* 0x00000002f8f87824 */ /* 0x000fc400078e00ff */
[----:B--2---:R-:W-:Y:S02]  /*13160*/  IMAD R12, R109, R123, RZ ;  /* 0x0000007b6d0c7224 */ /* 0x004fe400078e02ff */
[----:B---3--:R-:W-:-:S04]  /*13170*/  IMAD.WIDE.U32 R2, R123, R241, R246 ;  /* 0x000000f17b027225 */ /* 0x008fc800078e00f6 */
[----:B------:R-:W-:Y:S01]  /*13180*/  IMAD R13, R0, R241, R12 ;  /* 0x000000f1000d7224 */ /* 0x000fe200078e020c */
[----:B----4-:R-:W-:-:S03]  /*13190*/  @!P0 LEA R0, P4, R244, R2, 0x5 ;  /* 0x00000002f4008211 */ /* 0x010fc600078828ff */
[----:B------:R-:W-:Y:S01]  /*131a0*/  IMAD.IADD R3, R3, 0x1, R13 ;  /* 0x0000000103037824 */ /* 0x000fe200078e020d */
[----:B------:R-:W-:Y:S02]  /*131b0*/  @!P0 LEA R12, P2, R244, R2, 0x6 ;  /* 0x00000002f40c8211 */ /* 0x000fe400078430ff */
[-C--:B------:R-:W-:Y:S02]  /*131c0*/  @!P0 LEA R18, P5, R2, R242.reuse, 0x1 ;  /* 0x000000f202128211 */ /* 0x080fe400078a08ff */
[----:B------:R-:W-:Y:S02]  /*131d0*/  @!P0 LEA R16, P3, R0, R242, 0x1 ;  /* 0x000000f200108211 */ /* 0x000fe400078608ff */
[CCC-:B------:R-:W-:Y:S02]  /*131e0*/  @!P0 LEA.HI.X R13, R244.reuse, R3.reuse, R245.reuse, 0x5, P4 ;  /* 0x00000003f40d8211 */ /* 0x1c0fe400020f2cf5 */
[----:B------:R-:W-:Y:S02]  /*131f0*/  @!P0 LEA.HI.X R15, R244, R3, R245, 0x6, P2 ;  /* 0x00000003f40f8211 */ /* 0x000fe400010f34f5 */
[-CC-:B------:R-:W-:Y:S01]  /*13200*/  @!P0 LEA.HI.X R19, R2, R243.reuse, R3.reuse, 0x1, P5 ;  /* 0x000000f302138211 */ /* 0x180fe200028f0c03 */
[----:B------:R-:W-:Y:S01]  /*13210*/  @!P0 IMAD.WIDE.U32 R2, R244, 0x60, R2 ;  /* 0x00000060f4028825 */ /* 0x000fe200078e0002 */
[----:B------:R-:W-:-:S02]  /*13220*/  @!P0 LEA.HI.X R17, R0, R243, R13, 0x1, P3 ;  /* 0x000000f300118211 */ /* 0x000fc400018f0c0d */
        /* <DEDUP_REMOVED lines=25> */
[----:B------:R-:W-:Y:S04]  /*133c0*/  LDSM.16.M88.4 R32, [R170+0x2000] ;  /* 0x00200000aa20783b */ /* 0x000fe80000000200 */
[----:B------:R-:W2:Y:S04]  /*133d0*/  LDSM.16.M88.4 R20, [R189+0x1000] ;  /* 0x00100000bd14783b */ /* 0x000ea80000000200 */
[----:B------:R-:W-:Y:S04]  /*133e0*/  LDSM.16.M88.4 R48, [R191] ;  /* 0x00000000bf30783b */ /* 0x000fe80000000200 */
[----:B------:R-:W-:Y:S04]  /*133f0*/  LDSM.16.M88.4 R24, [R189] ;  /* 0x00000000bd18783b */ /* 0x000fe80000000200 */
[----:B------:R-:W-:Y:S04]  /*13400*/  LDSM.16.M88.4 R28, [R170+0x2800] ;  /* 0x00280000aa1c783b */ /* 0x000fe80000000200 */
[----:B------:R-:W-:Y:S04]  /*13410*/  LDSM.16.M88.4 R40, [R170+0x2400] ;  /* 0x00240000aa28783b */ /* 0x000fe80000000200 */
[----:B-1----:R-:W1:Y:S04]  /*13420*/  LDSM.16.M88.4 R12, [R190+0x1000] ;  /* 0x00100000be0c783b */ /* 0x002e680000000200 */
[----:B------:R-:W3:Y:S04]  /*13430*/  LDSM.16.M88.4 R64, [R170+0x2c00] ;  /* 0x002c0000aa40783b */ /* 0x000ee80000000200 */
[----:B------:R-:W4:Y:S04]  /*13440*/  LDSM.16.M88.4 R16, [R190] ;  /* 0x00000000be10783b */ /* 0x000f280000000200 */
[----:B------:R-:W-:Y:S04]  /*13450*/  LDSM.16.M88.4 R56, [R198] ;  /* 0x00000000c638783b */ /* 0x000fe80000000200 */
[----:B------:R-:W-:Y:S01]  /*13460*/  LDSM.16.M88.4 R60, [R196] ;  /* 0x00000000c43c783b */ /* 0x000fe20000000200 */
[----:B--2---:R-:W-:Y:S03]  /*13470*/  HMMA.16816.F32.BF16 R52, R20, R32, RZ ;  /* 0x000000201434723c */ /* 0x004fe600000418ff */
[----:B------:R-:W-:Y:S01]  /*13480*/  LDSM.16.M88.4 R116, [R170+0x3800] ;  /* 0x00380000aa74783b */ /* 0x000fe20000000200 */
[----:B------:R-:W-:-:S03]  /*13490*/  LOP3.LUT R248, R248, 0x6, RZ, 0xc0, !PT ;  /* 0x00000006f8f87812 */ /* 0x000fc600078ec0ff */
[----:B------:R-:W-:Y:S01]  /*134a0*/  STL [R1+0xa0], R123 ;  /* 0x0000a07b01007387 */ /* 0x000fe20000100800 */
[----:B------:R-:W-:Y:S03]  /*134b0*/  HMMA.16816.F32.BF16 R104, R20, R34, RZ ;  /* 0x000000221468723c */ /* 0x000fe600000418ff */
[----:B------:R-:W0:-:S13]  /*134c0*/  LDGDEPBAR ;  /* 0x00000000000079af */ /* 0x000e1a0000000000 */
[----:B-1----:R-:W-:Y:S01]  /*134d0*/  HMMA.16816.F32.BF16 R112, R12, R48, R52 ;  /* 0x000000300c70723c */ /* 0x002fe20000041834 */
[----:B------:R-:W1:Y:S05]  /*134e0*/  LDSM.16.M88.4 R52, [R197] ;  /* 0x00000000c534783b */ /* 0x000e6a0000000200 */
[C---:B------:R-:W-:Y:S06]  /*134f0*/  HMMA.16816.F32.BF16 R44, R24.reuse, R32, RZ ;  /* 0x00000020182c723c */ /* 0x040fec00000418ff */
[C---:B------:R-:W-:Y:S06]  /*13500*/  HMMA.16816.F32.BF16 R100, R24.reuse, R34, RZ ;  /* 0x000000221864723c */ /* 0x040fec00000418ff */
[-C--:B------:R-:W-:Y:S06]  /*13510*/  HMMA.16816.F32.BF16 R76, R24, R28.reuse, RZ ;  /* 0x0000001c184c723c */ /* 0x080fec00000418ff */
[C---:B------:R-:W-:Y:S06]  /*13520*/  HMMA.16816.F32.BF16 R68, R20.reuse, R28, RZ ;  /* 0x0000001c1444723c */ /* 0x040fec00000418ff */
[----:B------:R-:W-:Y:S06]  /*13530*/  HMMA.16816.F32.BF16 R32, R20, R30, RZ ;  /* 0x0000001e1420723c */ /* 0x000fec00000418ff */
[-C--:B------:R-:W-:Y:S06]  /*13540*/  HMMA.16816.F32.BF16 R96, R24, R40.reuse, RZ ;  /* 0x000000281860723c */ /* 0x080fec00000418ff */
[C---:B------:R-:W-:Y:S06]  /*13550*/  HMMA.16816.F32.BF16 R92, R20.reuse, R40, RZ ;  /* 0x00000028145c723c */ /* 0x040fec00000418ff */
[-C--:B------:R-:W-:Y:S06]  /*13560*/  HMMA.16816.F32.BF16 R88, R20, R42.reuse, RZ ;  /* 0x0000002a1458723c */ /* 0x080fec00000418ff */
[C---:B------:R-:W-:Y:S01]  /*13570*/  HMMA.16816.F32.BF16 R80, R24.reuse, R42, RZ ;  /* 0x0000002a1850723c */ /* 0x040fe200000418ff */
[----:B------:R-:W2:Y:S05]  /*13580*/  LDSM.16.M88.4 R40, [R170+0x3400] ;  /* 0x00340000aa28783b */ /* 0x000eaa0000000200 */
[----:B------:R-:W-:Y:S06]  /*13590*/  HMMA.16816.F32.BF16 R28, R24, R30, RZ ;  /* 0x0000001e181c723c */ /* 0x000fec00000418ff */
[----:B---3--:R-:W-:Y:S06]  /*135a0*/  HMMA.16816.F32.BF16 R84, R20, R64, RZ ;  /* 0x000000401454723c */ /* 0x008fec00000418ff */
[C---:B----4-:R-:W-:Y:S01]  /*135b0*/  HMMA.16816.F32.BF16 R108, R16.reuse, R48, R44 ;  /* 0x00000030106c723c */ /* 0x050fe2000004182c */
[----:B------:R-:W-:Y:S11]  /*135c0*/  LDSM.16.M88.4 R44, [R170+0x3000] ;  /* 0x00300000aa2c783b */ /* 0x000ff60000000200 */
[----:B-1----:R-:W-:Y:S01]  /*135d0*/  HMMA.16816.F32.BF16 R216, R16, R54, R28 ;  /* 0x0000003610d8723c */ /* 0x002fe2000004181c */
[----:B------:R-:W1:Y:S05]  /*135e0*/  LDSM.16.M88.4 R28, [R194] ;  /* 0x00000000c21c783b */ /* 0x000e6a0000000200 */
[C---:B------:R-:W-:Y:S06]  /*135f0*/  HMMA.16816.F32.BF16 R132, R12.reuse, R58, R88 ;  /* 0x0000003a0c84723c */ /* 0x040fec0000041858 */
[----:B------:R-:W-:Y:S06]  /*13600*/  HMMA.16816.F32.BF16 R244, R12, R60, R84 ;  /* 0x0000003c0cf4723c */ /* 0x000fec0000041854 */
[----:B------:R-:W-:Y:S06]  /*13610*/  HMMA.16816.F32.BF16 R72, R24, R64, RZ ;  /* 0x000000401848723c */ /* 0x000fec00000418ff */
[-C--:B------:R-:W-:Y:S06]  /*13620*/  HMMA.16816.F32.BF16 R180, R16, R52.reuse, R76 ;  /* 0x0000003410b4723c */ /* 0x080fec000004184c */
[C---:B------:R-:W-:Y:S06]  /*13630*/  HMMA.16816.F32.BF16 R184, R12.reuse, R52, R68 ;  /* 0x000000340cb8723c */ /* 0x040fec0000041844 */
[----:B------:R-:W-:Y:S01]  /*13640*/  HMMA.16816.F32.BF16 R236, R12, R54, R32 ;  /* 0x000000360cec723c */ /* 0x000fe20000041820 */
[----:B------:R-:W-:Y:S05]  /*13650*/  LDSM.16.M88.4 R32, [R195] ;  /* 0x00000000c320783b */ /* 0x000fea0000000200 */
[-C--:B------:R-:W-:Y:S06]  /*13660*/  HMMA.16816.F32.BF16 R88, R20, R66.reuse, RZ ;  /* 0x000000421458723c */ /* 0x080fec00000418ff */
[----:B------:R-:W-:Y:S06]  /*13670*/  HMMA.16816.F32.BF16 R84, R24, R66, RZ ;  /* 0x000000421854723c */ /* 0x000fec00000418ff */
[----:B--2---:R-:W-:Y:S06]  /*13680*/  HMMA.16816.F32.BF16 R52, R20, R42, RZ ;  /* 0x0000002a1434723c */ /* 0x004fec00000418ff */
[----:B------:R-:W-:Y:S01]  /*13690*/  HMMA.16816.F32.BF16 R124, R12, R56, R92 ;  /* 0x000000380c7c723c */ /* 0x000fe2000004185c */
[----:B------:R-:W2:Y:S05]  /*136a0*/  LDSM.16.M88.4 R92, [R193] ;  /* 0x00000000c15c783b */ /* 0x000eaa0000000200 */
[----:B------:R-:W-:Y:S06]  /*136b0*/  HMMA.16816.F32.BF16 R240, R16, R60, R72 ;  /* 0x0000003c10f0723c */ /* 0x000fec0000041848 */
[-C--:B------:R-:W-:Y:S06]  /*136c0*/  HMMA.16816.F32.BF16 R88, R12, R62.reuse, R88 ;  /* 0x0000003e0c58723c */ /* 0x080fec0000041858 */
[----:B------:R-:W-:Y:S06]  /*136d0*/  HMMA.16816.F32.BF16 R84, R16, R62, R84 ;  /* 0x0000003e1054723c */ /* 0x000fec0000041854 */
[-C--:B------:R-:W-:Y:S06]  /*136e0*/  HMMA.16816.F32.BF16 R104, R12, R50.reuse, R104 ;  /* 0x000000320c68723c */ /* 0x080fec0000041868 */
[C---:B------:R-:W-:Y:S06]  /*136f0*/  HMMA.16816.F32.BF16 R100, R16.reuse, R50, R100 ;  /* 0x000000321064723c */ /* 0x040fec0000041864 */
[C---:B------:R-:W-:Y:S06]  /*13700*/  HMMA.16816.F32.BF16 R96, R16.reuse, R56, R96 ;  /* 0x000000381060723c */ /* 0x040fec0000041860 */
[----:B------:R-:W-:Y:S06]  /*13710*/  HMMA.16816.F32.BF16 R128, R16, R58, R80 ;  /* 0x0000003a1080723c */ /* 0x000fec0000041850 */
[----:B-1----:R-:W-:Y:S06]  /*13720*/  HMMA.16816.F32.BF16 R60, R12, R30, R52 ;  /* 0x0000001e0c3c723c */ /* 0x002fec0000041834 */
[-C--:B------:R-:W-:Y:S06]  /*13730*/  HMMA.16816.F32.BF16 R80, R24, R44.reuse, RZ ;  /* 0x0000002c1850723c */ /* 0x080fec00000418ff */
[C---:B------:R-:W-:Y:S06]  /*13740*/  HMMA.16816.F32.BF16 R76, R20.reuse, R44, RZ ;  /* 0x0000002c144c723c */ /* 0x040fec00000418ff */
[-C--:B------:R-:W-:Y:S06]  /*13750*/  HMMA.16816.F32.BF16 R72, R20, R46.reuse, RZ ;  /* 0x0000002e1448723c */ /* 0x080fec00000418ff */
[C---:B------:R-:W-:Y:S06]  /*13760*/  HMMA.16816.F32.BF16 R68, R24.reuse, R46, RZ ;  /* 0x0000002e1844723c */ /* 0x040fec00000418ff */
[-C--:B------:R-:W-:Y:S06]  /*13770*/  HMMA.16816.F32.BF16 R64, R24, R40.reuse, RZ ;  /* 0x000000281840723c */ /* 0x080fec00000418ff */
[----:B------:R-:W-:Y:S06]  /*13780*/  HMMA.16816.F32.BF16 R56, R20, R40, RZ ;  /* 0x000000281438723c */ /* 0x000fec00000418ff */
[C---:B------:R-:W-:Y:S06]  /*13790*/  HMMA.16816.F32.BF16 R48, R24.reuse, R42, RZ ;  /* 0x0000002a1830723c */ /* 0x040fec00000418ff */
[----:B------:R-:W-:Y:S01]  /*137a0*/  HMMA.16816.F32.BF16 R44, R24, R116, RZ ;  /* 0x00000074182c723c */ /* 0x000fe200000418ff */
[----:B------:R-:W-:-:S02]  /*137b0*/  IMAD.MOV.U32 R55, RZ, RZ, R62 ;  /* 0x000000ffff377224 */ /* 0x000fc400078e003e */
[----:B------:R-:W-:Y:S02]  /*137c0*/  IMAD.MOV.U32 R53, RZ, RZ, R61 ;  /* 0x000000ffff357224 */ /* 0x000fe400078e003d */
[----:B------:R-:W-:Y:S01]  /*137d0*/  IMAD.MOV.U32 R52, RZ, RZ, R63 ;  /* 0x000000ffff347224 */ /* 0x000fe200078e003f */
[----:B------:R-:W-:Y:S06]  /*137e0*/  HMMA.16816.F32.BF16 R40, R20, R116, RZ ;  /* 0x000000741428723c */ /* 0x000fec00000418ff */
[----:B------:R-:W-:Y:S01]  /*137f0*/  HMMA.16816.F32.BF16 R64, R16, R28, R64 ;  /* 0x0000001c1040723c */ /* 0x000fe20000041840 */
[----:B------:R-:W-:-:S05]  /*13800*/  IMAD.MOV.U32 R116, RZ, RZ, R60 ;  /* 0x000000ffff747224 */ /* 0x000fca00078e003c */
[----:B------:R-:W-:Y:S06]  /*13810*/  HMMA.16816.F32.BF16 R56, R12, R28, R56 ;  /* 0x0000001c0c38723c */ /* 0x000fec0000041838 */
[C---:B------:R-:W-:Y:S06]  /*13820*/  HMMA.16816.F32.BF16 R60, R16.reuse, R30, R48 ;  /* 0x0000001e103c723c */ /* 0x040fec0000041830 */
[----:B--2---:R-:W-:Y:S01]  /*13830*/  HMMA.16816.F32.BF16 R28, R16, R92, R44 ;  /* 0x0000005c101c723c */ /* 0x004fe2000004182c */
[----:B------:R-:W-:-:S04]  /*13840*/  IMAD.MOV.U32 R51, RZ, RZ, R123 ;  /* 0x000000ffff337224 */ /* 0x000fc800078e007b */
[----:B------:R-:W-:-:S15]  /*13850*/  IMAD R0, R51, 0x80, R248 ;  /* 0x0000008033007824 */ /* 0x000fde00078e02f8 */
[----:B------:R-:W-:-:S04]  /*13860*/  NOP ;  /* 0x0000000000007918 */ /* 0x000fc80000000000 */
[----:B------:R-:W-:Y:S02]  /*13870*/  IMAD.MOV.U32 R117, RZ, RZ, R31 ;  /* 0x000000ffff757224 */ /* 0x000fe400078e001f */
[----:B------:R-:W-:Y:S02]  /*13880*/  IMAD.MOV.U32 R50, RZ, RZ, R28 ;  /* 0x000000ffff327224 */ /* 0x000fe400078e001c */
[----:B------:R-:W-:Y:S02]  /*13890*/  IMAD.MOV.U32 R49, RZ, RZ, R29 ;  /* 0x000000ffff317224 */ /* 0x000fe400078e001d */
[----:B------:R-:W-:Y:S02]  /*138a0*/  IMAD.MOV.U32 R54, RZ, RZ, R30 ;  /* 0x000000ffff367224 */ /* 0x000fe400078e001e */
[----:B------:R-:W-:Y:S01]  /*138b0*/  HMMA.16816.F32.BF16 R28, R12, R92, R40 ;  /* 0x0000005c0c1c723c */ /* 0x000fe20000041828 */
[--C-:B------:R-:W-:Y:S02]  /*138c0*/  IMAD.IADD R3, R207, 0x1, -R0.reuse ;  /* 0x00000001cf037824 */ /* 0x100fe400078e0a00 */
[----:B------:R-:W-:-:S03]  /*138d0*/  IMAD.IADD R2, R209, 0x1, -R0 ;  /* 0x00000001d1027824 */ /* 0x000fc600078e0a00 */
[-C--:B------:R-:W-:Y:S06]  /*138e0*/  HMMA.16816.F32.BF16 R72, R12, R34.reuse, R72 ;  /* 0x000000220c48723c */ /* 0x080fec0000041848 */
[----:B------:R-:W-:-:S12]  /*138f0*/  HMMA.16816.F32.BF16 R68, R16, R34, R68 ;  /* 0x000000221044723c */ /* 0x000fd80000041844 */
[----:B------:R-:W-:Y:S02]  /*13900*/  IMAD.MOV.U32 R47, RZ, RZ, R29 ;  /* 0x000000ffff2f7224 */ /* 0x000fe400078e001d */
[----:B------:R-:W-:Y:S01]  /*13910*/  IMAD.MOV.U32 R45, RZ, RZ, R28 ;  /* 0x000000ffff2d7224 */ /* 0x000fe200078e001c */
[----:B------:R-:W-:Y:S01]  /*13920*/  IABS R28, R3 ;  /* 0x00000003001c7213 */ /* 0x000fe20000000000 */
[----:B------:R-:W-:Y:S01]  /*13930*/  IMAD.IADD R29, R208, 0x1, -R0 ;  /* 0x00000001d01d7824 */ /* 0x000fe200078e0a00 */
[----:B------:R-:W-:-:S04]  /*13940*/  IABS R3, R2 ;  /* 0x0000000200037213 */ /* 0x000fc80000000000 */
[----:B------:R-:W-:Y:S02]  /*13950*/  IABS R2, R29 ;  /* 0x0000001d00027213 */ /* 0x000fe40000000000 */
[----:B------:R-:W-:Y:S02]  /*13960*/  I2FP.F32.S32 R3, R3 ;  /* 0x0000000300037245 */ /* 0x000fe40000201400 */
[----:B------:R-:W-:Y:S01]  /*13970*/  I2FP.F32.S32 R2, R2 ;  /* 0x0000000200027245 */ /* 0x000fe20000201400 */
[----:B------:R-:W-:Y:S02]  /*13980*/  HMMA.16816.F32.BF16 R80, R16, R32, R80 ;  /* 0x000000201050723c */ /* 0x000fe40000041850 */
[----:B------:R-:W-:Y:S01]  /*13990*/  FFMA.FTZ R34, R3, -R200, R110 ;  /* 0x800000c803227223 */ /* 0x000fe2000001006e */
[----:B------:R-:W-:-:S03]  /*139a0*/  VIADD R3, R0, 0x1 ;  /* 0x0000000100037836 */ /* 0x000fc60000000000 */
[----:B------:R-:W-:Y:S01]  /*139b0*/  HMMA.16816.F32.BF16 R76, R12, R32, R76 ;  /* 0x000000200c4c723c */ /* 0x000fe2000004184c */
[----:B------:R-:W-:-:S06]  /*139c0*/  IMAD.IADD R29, R209, 0x1, -R3 ;  /* 0x00000001d11d7824 */ /* 0x000fcc00078e0a03 */
[----:B------:R-:W-:Y:S01]  /*139d0*/  FFMA.FTZ R33, R2, -R200, R112 ;  /* 0x800000c802217223 */ /* 0x000fe20000010070 */
[----:B------:R-:W-:Y:S01]  /*139e0*/  IMAD.IADD R2, R210, 0x1, -R0 ;  /* 0x00000001d2027824 */ /* 0x000fe200078e0a00 */
[----:B------:R-:W-:Y:S02]  /*139f0*/  I2FP.F32.S32 R28, R28 ;  /* 0x0000001c001c7245 */ /* 0x000fe40000201400 */
[----:B------:R-:W-:Y:S02]  /*13a00*/  IABS R29, R29 ;  /* 0x0000001d001d7213 */ /* 0x000fe40000000000 */
[----:B------:R-:W-:Y:S01]  /*13a10*/  IABS R2, R2 ;  /* 0x0000000200027213 */ /* 0x000fe20000000000 */
[----:B------:R-:W-:Y:S02]  /*13a20*/  IMAD.MOV.U32 R48, RZ, RZ, R30 ;  /* 0x000000ffff307224 */ /* 0x000fe400078e001e */
[----:B------:R-:W-:Y:S01]  /*13a30*/  FFMA.FTZ R42, R28, -R200, R108 ;  /* 0x800000c81c2a7223 */ /* 0x000fe2000001006c */
[----:B------:R-:W-:-:S02]  /*13a40*/  IMAD.IADD R28, R207, 0x1, -R3 ;  /* 0x00000001cf1c7824 */ /* 0x000fc400078e0a03 */
[----:B------:R-:W-:Y:S02]  /*13a50*/  IMAD.MOV.U32 R30, RZ, RZ, R2 ;  /* 0x000000ffff1e7224 */ /* 0x000fe400078e0002 */
[----:B------:R-:W-:Y:S01]  /*13a60*/  IMAD.MOV.U32 R2, RZ, RZ, R29 ;  /* 0x000000ffff027224 */ /* 0x000fe200078e001d */
[----:B------:R-:W-:Y:S02]  /*13a70*/  IABS R28, R28 ;  /* 0x0000001c001c7213 */ /* 0x000fe40000000000 */
[----:B------:R-:W-:Y:S02]  /*13a80*/  I2FP.F32.S32 R30, R30 ;  /* 0x0000001e001e7245 */ /* 0x000fe40000201400 */
[----:B------:R-:W-:Y:S02]  /*13a90*/  I2FP.F32.S32 R2, R2 ;  /* 0x0000000200027245 */ /* 0x000fe40000201400 */
[----:B------:R-:W-:Y:S01]  /*13aa0*/  I2FP.F32.S32 R28, R28 ;  /* 0x0000001c001c7245 */ /* 0x000fe20000201400 */
[----:B------:R-:W-:Y:S01]  /*13ab0*/  FFMA.FTZ R32, R30, -R200, R114 ;  /* 0x800000c81e207223 */ /* 0x000fe20000010072 */
[C---:B------:R-:W-:Y:S01]  /*13ac0*/  ISETP.GE.AND P6, PT, R3.reuse, R206, PT ;  /* 0x000000ce0300720c */ /* 0x040fe20003fc6270 */
[----:B------:R-:W-:Y:S01]  /*13ad0*/  FFMA.FTZ R30, R2, -R200, R111 ;  /* 0x800000c8021e7223 */ /* 0x000fe2000001006f */
[----:B------:R-:W-:-:S02]  /*13ae0*/  ISETP.GE.AND P5, PT, R3, R205, PT ;  /* 0x000000cd0300720c */ /* 0x000fc40003fa6270 */
[C---:B------:R-:W-:Y:S02]  /*13af0*/  ISETP.GE.AND P4, PT, R3.reuse, R204, PT ;  /* 0x000000cc0300720c */ /* 0x040fe40003f86270 */
[C---:B------:R-:W-:Y:S01]  /*13b00*/  ISETP.GE.AND P2, PT, R3.reuse, R203, PT ;  /* 0x000000cb0300720c */ /* 0x040fe20003f46270 */
[----:B------:R-:W-:Y:S02]  /*13b10*/  VIADD R2, R0, 0x8 ;  /* 0x0000000800027836 */ /* 0x000fe40000000000 */
[----:B------:R-:W-:Y:S01]  /*13b20*/  IMAD.IADD R29, R208, 0x1, -R3 ;  /* 0x00000001d01d7824 */ /* 0x000fe200078e0a03 */
[C---:B------:R-:W-:Y:S01]  /*13b30*/  ISETP.GE.OR P6, PT, R3.reuse, R214, !P6 ;  /* 0x000000d60300720c */ /* 0x040fe200077c6670 */
[----:B------:R-:W-:Y:S01]  /*13b40*/  IMAD.MOV.U32 R46, RZ, RZ, R31 ;  /* 0x000000ffff2e7224 */ /* 0x000fe200078e001f */
[C---:B------:R-:W-:Y:S01]  /*13b50*/  ISETP.GE.OR P5, PT, R3.reuse, R213, !P5 ;  /* 0x000000d50300720c */ /* 0x040fe20006fa6670 */
[----:B------:R-:W-:Y:S01]  /*13b60*/  FFMA.FTZ R31, R28, -R200, R109 ;  /* 0x800000c81c1f7223 */ /* 0x000fe2000001006d */
[----:B------:R-:W-:-:S02]  /*13b70*/  ISETP.GE.OR P4, PT, R3, R212, !P4 ;  /* 0x000000d40300720c */ /* 0x000fc40006786670 */
[----:B------:R-:W-:Y:S01]  /*13b80*/  ISETP.GE.OR P2, PT, R3, R211, !P2 ;  /* 0x000000d30300720c */ /* 0x000fe20005746670 */
[----:B------:R-:W-:Y:S01]  /*13b90*/  IMAD.IADD R3, R210, 0x1, -R3 ;  /* 0x00000001d2037824 */ /* 0x000fe200078e0a03 */
[----:B------:R-:W-:Y:S01]  /*13ba0*/  IABS R35, R29 ;  /* 0x0000001d00237213 */ /* 0x000fe20000000000 */
[----:B------:R-:W-:-:S03]  /*13bb0*/  IMAD.IADD R28, R207, 0x1, -R2 ;  /* 0x00000001cf1c7824 */ /* 0x000fc600078e0a02 */
[----:B------:R-:W-:Y:S02]  /*13bc0*/  IABS R29, R3 ;  /* 0x00000003001d7213 */ /* 0x000fe40000000000 */
[----:B------:R-:W-:Y:S01]  /*13bd0*/  IABS R3, R28 ;  /* 0x0000001c00037213 */ /* 0x000fe20000000000 */
[----:B------:R-:W-:Y:S01]  /*13be0*/  IMAD.MOV.U32 R28, RZ, RZ, R35 ;  /* 0x000000ffff1c7224 */ /* 0x000fe200078e0023 */
[C---:B------:R-:W-:Y:S02]  /*13bf0*/  ISETP.GE.AND P1, PT, R0.reuse, R206, PT ;  /* 0x000000ce0000720c */ /* 0x040fe40003f26270 */
[C---:B------:R-:W-:Y:S02]  /*13c00*/  ISETP.GE.AND P3, PT, R0.reuse, R205, PT ;  /* 0x000000cd0000720c */ /* 0x040fe40003f66270 */
[----:B------:R-:W-:Y:S02]  /*13c10*/  I2FP.F32.S32 R28, R28 ;  /* 0x0000001c001c7245 */ /* 0x000fe40000201400 */
[----:B------:R-:W-:-:S02]  /*13c20*/  ISETP.GE.OR P1, PT, R0, R214, !P1 ;  /* 0x000000d60000720c */ /* 0x000fc40004f26670 */
[----:B------:R-:W-:Y:S01]  /*13c30*/  I2FP.F32.S32 R3, R3 ;  /* 0x0000000300037245 */ /* 0x000fe20000201400 */
[-C--:B------:R-:W-:Y:S01]  /*13c40*/  FFMA.FTZ R41, R28, -R200.reuse, R113 ;  /* 0x800000c81c297223 */ /* 0x080fe20000010071 */
[----:B------:R-:W-:Y:S02]  /*13c50*/  ISETP.GE.OR P3, PT, R0, R213, !P3 ;  /* 0x000000d50000720c */ /* 0x000fe40005f66670 */
[----:B------:R-:W-:Y:S01]  /*13c60*/  FSEL R28, R42, -INF , !P1 ;  /* 0xff8000002a1c7808 */ /* 0x000fe20004800000 */
[----:B------:R-:W-:Y:S01]  /*13c70*/  FFMA.FTZ R35, R3, -R200, R100 ;  /* 0x800000c803237223 */ /* 0x000fe20000010064 */
[----:B------:R-:W-:Y:S02]  /*13c80*/  ISETP.GE.AND P1, PT, R0, R204, PT ;  /* 0x000000cc0000720c */ /* 0x000fe40003f26270 */
[----:B------:R-:W-:Y:S02]  /*13c90*/  FSEL R3, R34, -INF , !P3 ;  /* 0xff80000022037808 */ /* 0x000fe40005800000 */
[C---:B------:R-:W-:Y:S01]  /*13ca0*/  ISETP.GE.OR P1, PT, R0.reuse, R212, !P1 ;  /* 0x000000d40000720c */ /* 0x040fe20004f26670 */
[----:B------:R1:W-:Y:S01]  /*13cb0*/  STL [R1+0x14], R28 ;  /* 0x0000141c01007387 */ /* 0x0003e20000100800 */
[----:B------:R-:W-:-:S03]  /*13cc0*/  ISETP.GE.AND P3, PT, R0, R203, PT ;  /* 0x000000cb0000720c */ /* 0x000fc60003f66270 */
[----:B------:R2:W-:Y:S01]  /*13cd0*/  STL [R1+0x30], R3 ;  /* 0x0000300301007387 */ /* 0x0005e20000100800 */
[----:B------:R-:W-:Y:S02]  /*13ce0*/  ISETP.GE.OR P3, PT, R0, R211, !P3 ;  /* 0x000000d30000720c */ /* 0x000fe40005f66670 */
[----:B------:R-:W-:Y:S02]  /*13cf0*/  I2FP.F32.S32 R29, R29 ;  /* 0x0000001d001d7245 */ /* 0x000fe40000201400 */
[----:B------:R-:W-:Y:S02]  /*13d00*/  FSEL R251, R32, -INF , !P3 ;  /* 0xff80000020fb7808 */ /* 0x000fe40005800000 */
[----:B------:R-:W-:Y:S01]  /*13d10*/  ISETP.GE.AND P3, PT, R2, R205, PT ;  /* 0x000000cd0200720c */ /* 0x000fe20003f66270 */
[----:B------:R-:W-:-:S03]  /*13d20*/  FFMA.FTZ R40, R29, -R200, R115 ;  /* 0x800000c81d287223 */ /* 0x000fc60000010073 */
[C---:B------:R-:W-:Y:S02]  /*13d30*/  ISETP.GE.OR P3, PT, R2.reuse, R213, !P3 ;  /* 0x000000d50200720c */ /* 0x040fe40005f66670 */
[----:B-1----:R-:W-:Y:S02]  /*13d40*/  FSEL R28, R31, -INF , !P6 ;  /* 0xff8000001f1c7808 */ /* 0x002fe40007000000 */
[----:B--2---:R-:W-:Y:S02]  /*13d50*/  FSEL R3, R33, -INF , !P1 ;  /* 0xff80000021037808 */ /* 0x004fe40004800000 */
[----:B------:R-:W-:-:S03]  /*13d60*/  ISETP.GE.AND P1, PT, R2, R206, PT ;  /* 0x000000ce0200720c */ /* 0x000fc60003f26270 */
[----:B------:R1:W-:Y:S01]  /*13d70*/  STL [R1+0x58], R3 ;  /* 0x0000580301007387 */ /* 0x0003e20000100800 */
[----:B------:R-:W-:-:S03]  /*13d80*/  ISETP.GE.AND P6, PT, R2, R204, PT ;  /* 0x000000cc0200720c */ /* 0x000fc60003fc6270 */
[----:B------:R2:W-:Y:S01]  /*13d90*/  STL [R1+0x1c], R28 ;  /* 0x00001c1c01007387 */ /* 0x0005e20000100800 */
[C---:B------:R-:W-:Y:S02]  /*13da0*/  ISETP.GE.OR P1, PT, R2.reuse, R214, !P1 ;  /* 0x000000d60200720c */ /* 0x040fe40004f26670 */
[----:B------:R-:W-:Y:S02]  /*13db0*/  ISETP.GE.OR P6, PT, R2, R212, !P6 ;  /* 0x000000d40200720c */ /* 0x000fe400077c6670 */
[----:B-1----:R-:W-:Y:S02]  /*13dc0*/  FSEL R3, R30, -INF , !P5 ;  /* 0xff8000001e037808 */ /* 0x002fe40006800000 */
[C---:B------:R-:W-:Y:S01]  /*13dd0*/  ISETP.GE.AND P5, PT, R2.reuse, R203, PT ;  /* 0x000000cb0200720c */ /* 0x040fe20003fa6270 */
[----:B--2---:R-:W-:Y:S02]  /*13de0*/  IMAD.IADD R28, R209, 0x1, -R2 ;  /* 0x00000001d11c7824 */ /* 0x004fe400078e0a02 */
[----:B------:R1:W-:Y:S01]  /*13df0*/  STL [R1+0x38], R3 ;  /* 0x0000380301007387 */ /* 0x0003e20000100800 */
[----:B------:R-:W-:-:S02]  /*13e00*/  ISETP.GE.OR P5, PT, R2, R211, !P5 ;  /* 0x000000d30200720c */ /* 0x000fc40006fa6670 */
[----:B------:R-:W-:Y:S01]  /*13e10*/  IABS R29, R28 ;  /* 0x0000001c001d7213 */ /* 0x000fe20000000000 */
[--C-:B-1----:R-:W-:Y:S02]  /*13e20*/  IMAD.IADD R3, R208, 0x1, -R2.reuse ;  /* 0x00000001d0037824 */ /* 0x102fe400078e0a02 */
[----:B------:R-:W-:-:S05]  /*13e30*/  IMAD.IADD R2, R210, 0x1, -R2 ;  /* 0x00000001d2027824 */ /* 0x000fca00078e0a02 */
[----:B------:R-:W-:Y:S01]  /*13e40*/  IABS R28, R2 ;  /* 0x00000002001c7213 */ /* 0x000fe20000000000 */
[----:B------:R-:W-:Y:S01]  /*13e50*/  IMAD.MOV.U32 R2, RZ, RZ, R29 ;  /* 0x000000ffff027224 */ /* 0x000fe200078e001d */
[----:B------:R-:W-:-:S04]  /*13e60*/  IABS R3, R3 ;  /* 0x0000000300037213 */ /* 0x000fc80000000000 */
[----:B------:R-:W-:Y:S02]  /*13e70*/  I2FP.F32.S32 R2, R2 ;  /* 0x0000000200027245 */ /* 0x000fe40000201400 */
[----:B------:R-:W-:Y:S02]  /*13e80*/  I2FP.F32.S32 R28, R28 ;  /* 0x0000001c001c7245 */ /* 0x000fe40000201400 */
[----:B------:R-:W-:Y:S01]  /*13e90*/  I2FP.F32.S32 R3, R3 ;  /* 0x0000000300037245 */ /* 0x000fe20000201400 */
[-C--:B------:R-:W-:Y:S01]  /*13ea0*/  FFMA.FTZ R31, R2, -R200.reuse, R102 ;  /* 0x800000c8021f7223 */ /* 0x080fe20000010066 */
[----:B------:R-:W-:Y:S02]  /*13eb0*/  VIADD R2, R0, 0x9 ;  /* 0x0000000900027836 */ /* 0x000fe40000000000 */
[-C--:B------:R-:W-:Y:S01]  /*13ec0*/  FFMA.FTZ R43, R28, -R200.reuse, R106 ;  /* 0x800000c81c2b7223 */ /* 0x080fe2000001006a */
[----:B------:R-:W-:Y:S01]  /*13ed0*/  FFMA.FTZ R44, R3, -R200, R104 ;  /* 0x800000c8032c7223 */ /* 0x000fe20000010068 */
[----:B------:R-:W-:-:S02]  /*13ee0*/  IMAD.IADD R28, R207, 0x1, -R2 ;  /* 0x00000001cf1c7824 */ /* 0x000fc400078e0a02 */
[--C-:B------:R-:W-:Y:S02]  /*13ef0*/  IMAD.IADD R3, R209, 0x1, -R2.reuse ;  /* 0x00000001d1037824 */ /* 0x100fe400078e0a02 */
[----:B------:R-:W-:Y:S01]  /*13f00*/  IMAD.IADD R30, R208, 0x1, -R2 ;  /* 0x00000001d01e7824 */ /* 0x000fe200078e0a02 */
[----:B------:R-:W-:Y:S02]  /*13f10*/  IABS R29, R28 ;  /* 0x0000001c001d7213 */ /* 0x000fe40000000000 */
[----:B------:R-:W-:Y:S02]  /*13f20*/  IABS R28, R3 ;  /* 0x00000003001c7213 */ /* 0x000fe40000000000 */
[----:B------:R-:W-:-:S04]  /*13f30*/  IABS R3, R30 ;  /* 0x0000001e00037213 */ /* 0x000fc80000000000 */
[----:B------:R-:W-:Y:S02]  /*13f40*/  I2FP.F32.S32 R3, R3 ;  /* 0x0000000300037245 */ /* 0x000fe40000201400 */
[----:B------:R-:W-:-:S03]  /*13f50*/  I2FP.F32.S32 R28, R28 ;  /* 0x0000001c001c7245 */ /* 0x000fc60000201400 */
[-C--:B------:R-:W-:Y:S01]  /*13f60*/  FFMA.FTZ R42, R3, -R200.reuse, R105 ;  /* 0x800000c8032a7223 */ /* 0x080fe20000010069 */
[----:B------:R-:W-:Y:S01]  /*13f70*/  FSEL R3, R41, -INF , !P4 ;  /* 0xff80000029037808 */ /* 0x000fe20006000000 */
[----:B------:R-:W-:Y:S01]  /*13f80*/  FFMA.FTZ R33, R28, -R200, R103 ;  /* 0x800000c81c217223 */ /* 0x000fe20000010067 */
[----:B------:R-:W-:-:S03]  /*13f90*/  FSEL R28, R35, -INF , !P1 ;  /* 0xff800000231c7808 */ /* 0x000fc60004800000 */
[----:B------:R1:W-:Y:S01]  /*13fa0*/  STL [R1+0x54], R3 ;  /* 0x0000540301007387 */ /* 0x0003e20000100800 */
[----:B------:R-:W-:Y:S02]  /*13fb0*/  FSEL R249, R40, -INF , !P2 ;  /* 0xff80000028f97808 */ /* 0x000fe40005000000 */
[----:B------:R-:W-:Y:S01]  /*13fc0*/  I2FP.F32.S32 R29, R29 ;  /* 0x0000001d001d7245 */ /* 0x000fe20000201400 */
[----:B------:R-:W-:Y:S01]  /*13fd0*/  STL [R1+0xc], R28 ;  /* 0x00000c1c01007387 */ /* 0x000fe20000100800 */
[C---:B------:R-:W-:Y:S02]  /*13fe0*/  ISETP.GE.AND P4, PT, R2.reuse, R206, PT ;  /* 0x000000ce0200720c */ /* 0x040fe40003f86270 */
[C---:B------:R-:W-:Y:S02]  /*13ff0*/  ISETP.GE.AND P2, PT, R2.reuse, R205, PT ;  /* 0x000000cd0200720c */ /* 0x040fe40003f46270 */
[C---:B------:R-:W-:Y:S01]  /*14000*/  ISETP.GE.AND P1, PT, R2.reuse, R204, PT ;  /* 0x000000cc0200720c */ /* 0x040fe20003f26270 */
[----:B------:R-:W-:Y:S01]  /*14010*/  FFMA.FTZ R34, R29, -R200, R101 ;  /* 0x800000c81d227223 */ /* 0x000fe20000010065 */
[----:B------:R-:W-:-:S02]  /*14020*/  ISETP.GE.OR P4, PT, R2, R214, !P4 ;  /* 0x000000d60200720c */ /* 0x000fc40006786670 */
[C---:B------:R-:W-:Y:S02]  /*14030*/  ISETP.GE.OR P2, PT, R2.reuse, R213, !P2 ;  /* 0x000000d50200720c */ /* 0x040fe40005746670 */
[C---:B------:R-:W-:Y:S02]  /*14040*/  ISETP.GE.OR P1, PT, R2.reuse, R212, !P1 ;  /* 0x000000d40200720c */ /* 0x040fe40004f26670 */
[----:B-1----:R-:W-:Y:S02]  /*14050*/  FSEL R3, R31, -INF , !P3 ;  /* 0xff8000001f037808 */ /* 0x002fe40005800000 */
[----:B------:R-:W-:-:S03]  /*14060*/  ISETP.GE.AND P3, PT, R2, R203, PT ;  /* 0x000000cb0200720c */ /* 0x000fc60003f66270 */
[----:B------:R1:W-:Y:S01]  /*14070*/  STL [R1+0x2c], R3 ;  /* 0x00002c0301007387 */ /* 0x0003e20000100800 */
[----:B------:R-:W-:Y:S01]  /*14080*/  ISETP.GE.OR P3, PT, R2, R211, !P3 ;  /* 0x000000d30200720c */ /* 0x000fe20005f66670 */
[----:B------:R-:W-:-:S05]  /*14090*/  IMAD.IADD R2, R210, 0x1, -R2 ;  /* 0x00000001d2027824 */ /* 0x000fca00078e0a02 */
[----:B------:R-:W-:Y:S01]  /*140a0*/  IABS R30, R2 ;  /* 0x00000002001e7213 */ /* 0x000fe20000000000 */
[----:B-1----:R-:W-:-:S04]  /*140b0*/  VIADD R3, R0, 0x10 ;  /* 0x0000001000037836 */ /* 0x002fc80000000000 */
[--C-:B------:R-:W-:Y:S02]  /*140c0*/  IMAD.IADD R29, R209, 0x1, -R3.reuse ;  /* 0x00000001d11d7824 */ /* 0x100fe400078e0a03 */
[----:B------:R-:W-:-:S03]  /*140d0*/  IMAD.IADD R28, R207, 0x1, -R3 ;  /* 0x00000001cf1c7824 */ /* 0x000fc600078e0a03 */
[----:B------:R-:W-:Y:S02]  /*140e0*/  IABS R2, R29 ;  /* 0x0000001d00027213 */ /* 0x000fe40000000000 */
[----:B------:R-:W-:Y:S02]  /*140f0*/  IABS R28, R28 ;  /* 0x0000001c001c7213 */ /* 0x000fe40000000000 */
[----:B------:R-:W-:Y:S01]  /*14100*/  I2FP.F32.S32 R2, R2 ;  /* 0x0000000200027245 */ /* 0x000fe20000201400 */
[----:B------:R-:W-:Y:S01]  /*14110*/  IMAD.MOV.U32 R29, RZ, RZ, R30 ;  /* 0x000000ffff1d7224 */ /* 0x000fe200078e001e */
[----:B------:R-:W-:-:S03]  /*14120*/  I2FP.F32.S32 R28, R28 ;  /* 0x0000001c001c7245 */ /* 0x000fc60000201400 */
[-C--:B------:R-:W-:Y:S01]  /*14130*/  FFMA.FTZ R30, R2, -R200.reuse, R98 ;  /* 0x800000c8021e7223 */ /* 0x080fe20000010062 */
[----:B------:R-:W-:Y:S01]  /*14140*/  FSEL R2, R44, -INF , !P6 ;  /* 0xff8000002c027808 */ /* 0x000fe20007000000 */
[----:B------:R-:W-:Y:S01]  /*14150*/  FFMA.FTZ R31, R28, -R200, R96 ;  /* 0x800000c81c1f7223 */ /* 0x000fe20000010060 */
[----:B------:R-:W-:-:S03]  /*14160*/  FSEL R28, R34, -INF , !P4 ;  /* 0xff800000221c7808 */ /* 0x000fc60006000000 */
[----:B------:R1:W-:Y:S01]  /*14170*/  STL [R1+0x50], R2 ;  /* 0x0000500201007387 */ /* 0x0003e20000100800 */
[----:B------:R-:W-:Y:S02]  /*14180*/  I2FP.F32.S32 R29, R29 ;  /* 0x0000001d001d7245 */ /* 0x000fe40000201400 */
[----:B------:R-:W-:Y:S01]  /*14190*/  FSEL R248, R43, -INF , !P5 ;  /* 0xff8000002bf87808 */ /* 0x000fe20006800000 */
[----:B------:R-:W-:Y:S01]  /*141a0*/  STL [R1+0x4], R28 ;  /* 0x0000041c01007387 */ /* 0x000fe20000100800 */
[C---:B------:R-:W-:Y:S02]  /*141b0*/  ISETP.GE.AND P6, PT, R3.reuse, R206, PT ;  /* 0x000000ce0300720c */ /* 0x040fe40003fc6270 */
[C---:B------:R-:W-:Y:S02]  /*141c0*/  ISETP.GE.AND P5, PT, R3.reuse, R205, PT ;  /* 0x000000cd0300720c */ /* 0x040fe40003fa6270 */
[----:B------:R-:W-:Y:S01]  /*141d0*/  ISETP.GE.AND P4, PT, R3, R204, PT ;  /* 0x000000cc0300720c */ /* 0x000fe20003f86270 */
[----:B------:R-:W-:Y:S01]  /*141e0*/  FFMA.FTZ R32, R29, -R200, R107 ;  /* 0x800000c81d207223 */ /* 0x000fe2000001006b */
[C---:B------:R-:W-:Y:S01]  /*141f0*/  ISETP.GE.OR P6, PT, R3.reuse, R214, !P6 ;  /* 0x000000d60300720c */ /* 0x040fe200077c6670 */
[----:B------:R-:W-:Y:S01]  /*14200*/  IMAD.IADD R29, R208, 0x1, -R3 ;  /* 0x00000001d01d7824 */ /* 0x000fe200078e0a03 */
[----:B------:R-:W-:-:S02]  /*14210*/  ISETP.GE.OR P5, PT, R3, R213, !P5 ;  /* 0x000000d50300720c */ /* 0x000fc40006fa6670 */
[----:B------:R-:W-:Y:S02]  /*14220*/  ISETP.GE.OR P4, PT, R3, R212, !P4 ;  /* 0x000000d40300720c */ /* 0x000fe40006786670 */
[----:B-1----:R-:W-:Y:S02]  /*14230*/  FSEL R2, R33, -INF , !P2 ;  /* 0xff80000021027808 */ /* 0x002fe40005000000 */
[----:B------:R-:W-:-:S03]  /*14240*/  ISETP.GE.AND P2, PT, R3, R203, PT ;  /* 0x000000cb0300720c */ /* 0x000fc60003f46270 */
[----:B------:R1:W-:Y:S01]  /*14250*/  STL [R1+0x24], R2 ;  /* 0x0000240201007387 */ /* 0x0003e20000100800 */
[----:B------:R-:W-:Y:S01]  /*14260*/  ISETP.GE.OR P2, PT, R3, R211, !P2 ;  /* 0x000000d30300720c */ /* 0x000fe20005746670 */
[----:B------:R-:W-:Y:S01]  /*14270*/  IMAD.IADD R3, R210, 0x1, -R3 ;  /* 0x00000001d2037824 */ /* 0x000fe200078e0a03 */
[----:B------:R-:W-:-:S04]  /*14280*/  IABS R33, R29 ;  /* 0x0000001d00217213 */ /* 0x000fc80000000000 */
[----:B------:R-:W-:Y:S01]  /*14290*/  IABS R29, R3 ;  /* 0x00000003001d7213 */ /* 0x000fe20000000000 */
[----:B-1----:R-:W-:-:S04]  /*142a0*/  VIADD R2, R0, 0x11 ;  /* 0x0000001100027836 */ /* 0x002fc80000000000 */
[----:B------:R-:W-:-:S05]  /*142b0*/  IMAD.IADD R28, R207, 0x1, -R2 ;  /* 0x00000001cf1c7824 */ /* 0x000fca00078e0a02 */
[----:B------:R-:W-:-:S04]  /*142c0*/  IABS R3, R28 ;  /* 0x0000001c00037213 */ /* 0x000fc80000000000 */
[----:B------:R-:W-:Y:S01]  /*142d0*/  I2FP.F32.S32 R3, R3 ;  /* 0x0000000300037245 */ /* 0x000fe20000201400 */
[----:B------:R-:W-:-:S04]  /*142e0*/  IMAD.MOV.U32 R28, RZ, RZ, R33 ;  /* 0x000000ffff1c7224 */ /* 0x000fc800078e0021 */
[----:B------:R-:W-:Y:S01]  /*142f0*/  FFMA.FTZ R35, R3, -R200, R97 ;  /* 0x800000c803237223 */ /* 0x000fe20000010061 */
[----:B------:R-:W-:Y:S02]  /*14300*/  FSEL R3, R42, -INF , !P1 ;  /* 0xff8000002a037808 */ /* 0x000fe40004800000 */
[----:B------:R-:W-:-:S03]  /*14310*/  I2FP.F32.S32 R28, R28 ;  /* 0x0000001c001c7245 */ /* 0x000fc60000201400 */
[----:B------:R1:W-:Y:S01]  /*14320*/  STL [R1+0x3c], R3 ;  /* 0x00003c0301007387 */ /* 0x0003e20000100800 */
[----:B------:R-:W-:Y:S01]  /*14330*/  FSEL R234, R32, -INF , !P3 ;  /* 0xff80000020ea7808 */ /* 0x000fe20005800000 */
[----:B------:R-:W-:Y:S01]  /*14340*/  FFMA.FTZ R41, R28, -R200, R124 ;  /* 0x800000c81c297223 */ /* 0x000fe2000001007c */
[----:B------:R-:W-:Y:S01]  /*14350*/  FSEL R252, R31, -INF , !P6 ;  /* 0xff8000001ffc7808 */ /* 0x000fe20007000000 */
[----:B------:R-:W-:Y:S01]  /*14360*/  IMAD.IADD R28, R209, 0x1, -R2 ;  /* 0x00000001d11c7824 */ /* 0x000fe200078e0a02 */
[----:B------:R-:W-:Y:S02]  /*14370*/  I2FP.F32.S32 R29, R29 ;  /* 0x0000001d001d7245 */ /* 0x000fe40000201400 */
[C---:B------:R-:W-:Y:S02]  /*14380*/  ISETP.GE.AND P1, PT, R2.reuse, R206, PT ;  /* 0x000000ce0200720c */ /* 0x040fe40003f26270 */
[C---:B------:R-:W-:Y:S02]  /*14390*/  ISETP.GE.AND P3, PT, R2.reuse, R205, PT ;  /* 0x000000cd0200720c */ /* 0x040fe40003f66270 */
[C---:B------:R-:W-:Y:S01]  /*143a0*/  ISETP.GE.AND P6, PT, R2.reuse, R204, PT ;  /* 0x000000cc0200720c */ /* 0x040fe20003fc6270 */
[----:B------:R-:W-:Y:S01]  /*143b0*/  FFMA.FTZ R40, R29, -R200, R126 ;  /* 0x800000c81d287223 */ /* 0x000fe2000001007e */
[----:B------:R-:W-:-:S02]  /*143c0*/  ISETP.GE.OR P1, PT, R2, R214, !P1 ;  /* 0x000000d60200720c */ /* 0x000fc40004f26670 */
[C---:B------:R-:W-:Y:S02]  /*143d0*/  ISETP.GE.OR P3, PT, R2.reuse, R213, !P3 ;  /* 0x000000d50200720c */ /* 0x040fe40005f66670 */
[----:B------:R-:W-:Y:S02]  /*143e0*/  ISETP.GE.OR P6, PT, R2, R212, !P6 ;  /* 0x000000d40200720c */ /* 0x000fe400077c6670 */
[----:B-1----:R-:W-:Y:S02]  /*143f0*/  FSEL R3, R30, -INF , !P5 ;  /* 0xff8000001e037808 */ /* 0x002fe40006800000 */
[----:B------:R-:W-:-:S03]  /*14400*/  ISETP.GE.AND P5, PT, R2, R203, PT ;  /* 0x000000cb0200720c */ /* 0x000fc60003fa6270 */
[----:B------:R1:W-:Y:S01]  /*14410*/  STL [R1+0x18], R3 ;  /* 0x0000180301007387 */ /* 0x0003e20000100800 */
[----:B------:R-:W-:Y:S02]  /*14420*/  ISETP.GE.OR P5, PT, R2, R211, !P5 ;  /* 0x000000d30200720c */ /* 0x000fe40006fa6670 */
        /* <DEDUP_REMOVED lines=19> */
[----:B------:R-:W-:-:S05]  /*14560*/  I2FP.F32.S32 R3, R3 ;  /* 0x0000000300037245 */ /* 0x000fca0000201400 */
[----:B------:R-:W-:Y:S01]  /*14570*/  FFMA.FTZ R42, R3, -R200, R132 ;  /* 0x800000c8032a7223 */ /* 0x000fe20000010084 */
[----:B------:R-:W-:-:S05]  /*14580*/  FSEL R3, R41, -INF , !P4 ;  /* 0xff80000029037808 */ /* 0x000fca0006000000 */
[----:B------:R1:W-:Y:S01]  /*14590*/  STL [R1+0x34], R3 ;  /* 0x0000340301007387 */ /* 0x0003e20000100800 */
[----:B------:R-:W-:Y:S02]  /*145a0*/  FSEL R202, R40, -INF , !P2 ;  /* 0xff80000028ca7808 */ /* 0x000fe40005000000 */
[----:B------:R-:W-:Y:S02]  /*145b0*/  FSEL R235, R35, -INF , !P1 ;  /* 0xff80000023eb7808 */ /* 0x000fe40004800000 */
[----:B------:R-:W-:Y:S02]  /*145c0*/  I2FP.F32.S32 R29, R29 ;  /* 0x0000001d001d7245 */ /* 0x000fe40000201400 */
        /* <DEDUP_REMOVED lines=12> */
[----:B------:R-:W-:Y:S02]  /*14690*/  IABS R30, R2 ;  /* 0x00000002001e7213 */ /* 0x000fe40000000000 */
[----:B------:R-:W-:Y:S01]  /*146a0*/  I2FP.F32.S32 R28, R28 ;  /* 0x0000001c001c7245 */ /* 0x000fe20000201400 */
[----:B-1----:R-:W-:-:S04]  /*146b0*/  VIADD R3, R0, 0x19 ;  /* 0x0000001900037836 */ /* 0x002fc80000000000 */
[----:B------:R-:W-:-:S05]  /*146c0*/  IMAD.IADD R29, R209, 0x1, -R3 ;  /* 0x00000001d11d7824 */ /* 0x000fca00078e0a03 */
[----:B------:R-:W-:-:S04]  /*146d0*/  IABS R2, R29 ;  /* 0x0000001d00027213 */ /* 0x000fc80000000000 */
[----:B------:R-:W-:Y:S01]  /*146e0*/  I2FP.F32.S32 R2, R2 ;  /* 0x0000000200027245 */ /* 0x000fe20000201400 */
[----:B------:R-:W-:Y:S02]  /*146f0*/  IMAD.MOV.U32 R29, RZ, RZ, R30 ;  /* 0x000000ffff1d7224 */ /* 0x000fe400078e001e */
[-C--:B------:R-:W-:Y:S01]  /*14700*/  FFMA.FTZ R33, R28, -R200.reuse, R130 ;  /* 0x800000c81c217223 */ /* 0x080fe20000010082 */
[----:B------:R-:W-:Y:S02]  /*14710*/  IMAD.IADD R28, R207, 0x1, -R3 ;  /* 0x00000001cf1c7824 */ /* 0x000fe400078e0a03 */
[----:B------:R-:W-:Y:S01]  /*14720*/  FFMA.FTZ R30, R2, -R200, R131 ;  /* 0x800000c8021e7223 */ /* 0x000fe20000010083 */
[----:B------:R-:W-:Y:S02]  /*14730*/  FSEL R2, R44, -INF , !P6 ;  /* 0xff8000002c027808 */ /* 0x000fe40007000000 */
[----:B------:R-:W-:-:S03]  /*14740*/  IABS R28, R28 ;  /* 0x0000001c001c7213 */ /* 0x000fc60000000000 */
[----:B------:R1:W-:Y:S01]  /*14750*/  STL [R1+0x28], R2 ;  /* 0x0000280201007387 */ /* 0x0003e20000100800 */
[----:B------:R-:W-:Y:S02]  /*14760*/  I2FP.F32.S32 R29, R29 ;  /* 0x0000001d001d7245 */ /* 0x000fe40000201400 */
[----:B------:R-:W-:Y:S02]  /*14770*/  FSEL R201, R43, -INF , !P5 ;  /* 0xff8000002bc97808 */ /* 0x000fe40006800000 */
[----:B------:R-:W-:Y:S02]  /*14780*/  FSEL R232, R34, -INF , !P4 ;  /* 0xff80000022e87808 */ /* 0x000fe40006000000 */
[----:B------:R-:W-:Y:S02]  /*14790*/  I2FP.F32.S32 R28, R28 ;  /* 0x0000001c001c7245 */ /* 0x000fe40000201400 */
[C---:B------:R-:W-:Y:S02]  /*147a0*/  ISETP.GE.AND P6, PT, R3.reuse, R206, PT ;  /* 0x000000ce0300720c */ /* 0x040fe40003fc6270 */
[----:B------:R-:W-:-:S02]  /*147b0*/  ISETP.GE.AND P5, PT, R3, R205, PT ;  /* 0x000000cd0300720c */ /* 0x000fc40003fa6270 */
[----:B------:R-:W-:Y:S01]  /*147c0*/  ISETP.GE.AND P4, PT, R3, R204, PT ;  /* 0x000000cc0300720c */ /* 0x000fe20003f86270 */
[----:B------:R-:W-:Y:S01]  /*147d0*/  FFMA.FTZ R32, R29, -R200, R134 ;  /* 0x800000c81d207223 */ /* 0x000fe20000010086 */
[----:B------:R-:W-:Y:S01]  /*147e0*/  IMAD.IADD R29, R208, 0x1, -R3 ;  /* 0x00000001d01d7824 */ /* 0x000fe200078e0a03 */
[----:B------:R-:W-:Y:S02]  /*147f0*/  ISETP.GE.OR P6, PT, R3, R214, !P6 ;  /* 0x000000d60300720c */ /* 0x000fe400077c6670 */
[----:B-1----:R-:W-:Y:S02]  /*14800*/  FSEL R2, R33, -INF , !P2 ;  /* 0xff80000021027808 */ /* 0x002fe40005000000 */
[----:B------:R-:W-:-:S03]  /*14810*/  ISETP.GE.AND P2, PT, R3, R203, PT ;  /* 0x000000cb0300720c */ /* 0x000fc60003f46270 */
[----:B------:R1:W-:Y:S01]  /*14820*/  STL [R1], R2 ;  /* 0x0000000201007387 */ /* 0x0003e20000100800 */
[C---:B------:R-:W-:Y:S01]  /*14830*/  ISETP.GE.OR P5, PT, R3.reuse, R213, !P5 ;  /* 0x000000d50300720c */ /* 0x040fe20006fa6670 */
[----:B------:R-:W-:Y:S01]  /*14840*/  FFMA.FTZ R31, R28, -R200, R129 ;  /* 0x800000c81c1f7223 */ /* 0x000fe20000010081 */
[C---:B------:R-:W-:Y:S02]  /*14850*/  ISETP.GE.OR P4, PT, R3.reuse, R212, !P4 ;  /* 0x000000d40300720c */ /* 0x040fe40006786670 */
[----:B------:R-:W-:Y:S01]  /*14860*/  ISETP.GE.OR P2, PT, R3, R211, !P2 ;  /* 0x000000d30300720c */ /* 0x000fe20005746670 */
[----:B------:R-:W-:Y:S01]  /*14870*/  IMAD.IADD R3, R210, 0x1, -R3 ;  /* 0x00000001d2037824 */ /* 0x000fe200078e0a03 */
[----:B------:R-:W-:-:S04]  /*14880*/  IABS R33, R29 ;  /* 0x0000001d00217213 */ /* 0x000fc80000000000 */
[----:B------:R-:W-:Y:S01]  /*14890*/  IABS R29, R3 ;  /* 0x00000003001d7213 */ /* 0x000fe20000000000 */
[----:B-1----:R-:W-:-:S04]  /*148a0*/  VIADD R2, R0, 0x20 ;  /* 0x0000002000027836 */ /* 0x002fc80000000000 */
[----:B------:R-:W-:-:S05]  /*148b0*/  IMAD.IADD R28, R207, 0x1, -R2 ;  /* 0x00000001cf1c7824 */ /* 0x000fca00078e0a02 */
[----:B------:R-:W-:Y:S01]  /*148c0*/  IABS R3, R28 ;  /* 0x0000001c00037213 */ /* 0x000fe20000000000 */
[----:B------:R-:W-:-:S03]  /*148d0*/  IMAD.MOV.U32 R28, RZ, RZ, R33 ;  /* 0x000000ffff1c7224 */ /* 0x000fc600078e0021 */
[----:B------:R-:W-:Y:S02]  /*148e0*/  I2FP.F32.S32 R3, R3 ;  /* 0x0000000300037245 */ /* 0x000fe40000201400 */
[----:B------:R-:W-:-:S03]  /*148f0*/  I2FP.F32.S32 R28, R28 ;  /* 0x0000001c001c7245 */ /* 0x000fc60000201400 */
[-C--:B------:R-:W-:Y:S01]  /*14900*/  FFMA.FTZ R35, R3, -R200.reuse, R180 ;  /* 0x800000c803237223 */ /* 0x080fe200000100b4 */
[----:B------:R-:W-:Y:S01]  /*14910*/  FSEL R3, R42, -INF , !P1 ;  /* 0xff8000002a037808 */ /* 0x000fe20004800000 */
[----:B------:R-:W-:Y:S01]  /*14920*/  FFMA.FTZ R41, R28, -R200, R133 ;  /* 0x800000c81c297223 */ /* 0x000fe20000010085 */
[----:B------:R-:W-:Y:S02]  /*14930*/  FSEL R115, R32, -INF , !P3 ;  /* 0xff80000020737808 */ /* 0x000fe40005800000 */
[----:B------:R-:W-:Y:S02]  /*14940*/  FSEL R180, R31, -INF , !P6 ;  /* 0xff8000001fb47808 */ /* 0x000fe40007000000 */
[----:B------:R-:W-:Y:S01]  /*14950*/  FSEL R250, R30, -INF , !P5 ;  /* 0xff8000001efa7808 */ /* 0x000fe20006800000 */
[----:B------:R-:W-:Y:S01]  /*14960*/  IMAD.IADD R28, R209, 0x1, -R2 ;  /* 0x00000001d11c7824 */ /* 0x000fe200078e0a02 */
[----:B------:R-:W-:Y:S02]  /*14970*/  I2FP.F32.S32 R29, R29 ;  /* 0x0000001d001d7245 */ /* 0x000fe40000201400 */
[----:B------:R-:W-:-:S02]  /*14980*/  ISETP.GE.AND P1, PT, R2, R206, PT ;  /* 0x000000ce0200720c */ /* 0x000fc40003f26270 */
[C---:B------:R-:W-:Y:S02]  /*14990*/  ISETP.GE.AND P3, PT, R2.reuse, R205, PT ;  /* 0x000000cd0200720c */ /* 0x040fe40003f66270 */
[C---:B------:R-:W-:Y:S02]  /*149a0*/  ISETP.GE.AND P6, PT, R2.reuse, R204, PT ;  /* 0x000000cc0200720c */ /* 0x040fe40003fc6270 */
[C---:B------:R-:W-:Y:S01]  /*149b0*/  ISETP.GE.AND P5, PT, R2.reuse, R203, PT ;  /* 0x000000cb0200720c */ /* 0x040fe20003fa6270 */
[----:B------:R1:W-:Y:S01]  /*149c0*/  STL [R1+0x20], R3 ;  /* 0x0000200301007387 */ /* 0x0003e20000100800 */
[C---:B------:R-:W-:Y:S01]  /*149d0*/  ISETP.GE.OR P1, PT, R2.reuse, R214, !P1 ;  /* 0x000000d60200720c */ /* 0x040fe20004f26670 */
[----:B------:R-:W-:Y:S01]  /*149e0*/  FFMA.FTZ R40, R29, -R200, R135 ;  /* 0x800000c81d287223 */ /* 0x000fe20000010087 */
[C---:B------:R-:W-:Y:S02]  /*149f0*/  ISETP.GE.OR P3, PT, R2.reuse, R213, !P3 ;  /* 0x000000d50200720c */ /* 0x040fe40005f66670 */
[----:B------:R-:W-:-:S02]  /*14a00*/  ISETP.GE.OR P6, PT, R2, R212, !P6 ;  /* 0x000000d40200720c */ /* 0x000fc400077c6670 */
        /* <DEDUP_REMOVED lines=20> */
[----:B------:R-:W-:Y:S01]  /*14b50*/  I2FP.F32.S32 R3, R3 ;  /* 0x0000000300037245 */ /* 0x000fe20000201400 */
[----:B------:R-:W-:Y:S01]  /*14b60*/  IMAD.MOV.U32 R93, RZ, RZ, R117 ;  /* 0x000000ffff5d7224 */ /* 0x000fe200078e0075 */
[----:B------:R-:W-:-:S03]  /*14b70*/  FSEL R117, R40, -INF , !P2 ;  /* 0xff80000028757808 */ /* 0x000fc60005000000 */
[----:B------:R-:W-:Y:S01]  /*14b80*/  FFMA.FTZ R42, R3, -R200, R185 ;  /* 0x800000c8032a7223 */ /* 0x000fe200000100b9 */
[----:B------:R-:W-:Y:S02]  /*14b90*/  FSEL R3, R41, -INF , !P4 ;  /* 0xff80000029037808 */ /* 0x000fe40006000000 */
[----:B------:R-:W-:Y:S02]  /*14ba0*/  FSEL R134, R35, -INF , !P1 ;  /* 0xff80000023867808 */ /* 0x000fe40004800000 */
[----:B------:R-:W-:Y:S02]  /*14bb0*/  FSEL R184, R31, -INF , !P3 ;  /* 0xff8000001fb87808 */ /* 0x000fe40005800000 */
[C---:B------:R-:W-:Y:S02]  /*14bc0*/  ISETP.GE.AND P4, PT, R2.reuse, R206, PT ;  /* 0x000000ce0200720c */ /* 0x040fe40003f86270 */
[C---:B------:R-:W-:Y:S02]  /*14bd0*/  ISETP.GE.AND P2, PT, R2.reuse, R205, PT ;  /* 0x000000cd0200720c */ /* 0x040fe40003f46270 */
[----:B------:R-:W-:-:S02]  /*14be0*/  ISETP.GE.AND P1, PT, R2, R204, PT ;  /* 0x000000cc0200720c */ /* 0x000fc40003f26270 */
[C---:B------:R-:W-:Y:S01]  /*14bf0*/  ISETP.GE.AND P3, PT, R2.reuse, R203, PT ;  /* 0x000000cb0200720c */ /* 0x040fe20003f66270 */
[----:B------:R1:W-:Y:S01]  /*14c00*/  STL [R1+0x10], R3 ;  /* 0x0000100301007387 */ /* 0x0003e20000100800 */
[----:B------:R-:W-:Y:S02]  /*14c10*/  I2FP.F32.S32 R28, R28 ;  /* 0x0000001c001c7245 */ /* 0x000fe40000201400 */
[----:B------:R-:W-:Y:S02]  /*14c20*/  I2FP.F32.S32 R29, R29 ;  /* 0x0000001d001d7245 */ /* 0x000fe40000201400 */
[C---:B------:R-:W-:Y:S02]  /*14c30*/  ISETP.GE.OR P4, PT, R2.reuse, R214, !P4 ;  /* 0x000000d60200720c */ /* 0x040fe40006786670 */
[C---:B------:R-:W-:Y:S02]  /*14c40*/  ISETP.GE.OR P2, PT, R2.reuse, R213, !P2 ;  /* 0x000000d50200720c */ /* 0x040fe40005746670 */
[----:B------:R-:W-:-:S02]  /*14c50*/  ISETP.GE.OR P1, PT, R2, R212, !P1 ;  /* 0x000000d40200720c */ /* 0x000fc40004f26670 */
[----:B------:R-:W-:Y:S01]  /*14c60*/  ISETP.GE.OR P3, PT, R2, R211, !P3 ;  /* 0x000000d30200720c */ /* 0x000fe20005f66670 */
[----:B------:R-:W-:Y:S02]  /*14c70*/  IMAD.IADD R2, R210, 0x1, -R2 ;  /* 0x00000001d2027824 */ /* 0x000fe400078e0a02 */
[-C--:B------:R-:W-:Y:S01]  /*14c80*/  FFMA.FTZ R33, R28, -R200.reuse, R183 ;  /* 0x800000c81c217223 */ /* 0x080fe200000100b7 */
[----:B------:R-:W-:Y:S02]  /*14c90*/  FFMA.FTZ R34, R29, -R200, R181 ;  /* 0x800000c81d227223 */ /* 0x000fe400000100b5 */
[----:B------:R-:W-:Y:S01]  /*14ca0*/  IABS R30, R2 ;  /* 0x00000002001e7213 */ /* 0x000fe20000000000 */
[----:B-1----:R-:W-:-:S04]  /*14cb0*/  VIADD R3, R0, 0x28 ;  /* 0x0000002800037836 */ /* 0x002fc80000000000 */
[--C-:B------:R-:W-:Y:S02]  /*14cc0*/  IMAD.IADD R28, R207, 0x1, -R3.reuse ;  /* 0x00000001cf1c7824 */ /* 0x100fe400078e0a03 */
[----:B------:R-:W-:-:S03]  /*14cd0*/  IMAD.IADD R29, R209, 0x1, -R3 ;  /* 0x00000001d11d7824 */ /* 0x000fc600078e0a03 */
[----:B------:R-:W-:Y:S02]  /*14ce0*/  IABS R28, R28 ;  /* 0x0000001c001c7213 */ /* 0x000fe40000000000 */
[----:B------:R-:W-:Y:S01]  /*14cf0*/  IABS R2, R29 ;  /* 0x0000001d00027213 */ /* 0x000fe20000000000 */
[----:B------:R-:W-:Y:S01]  /*14d00*/  IMAD.MOV.U32 R29, RZ, RZ, R30 ;  /* 0x000000ffff1d7224 */ /* 0x000fe200078e001e */
[----:B------:R-:W-:Y:S02]  /*14d10*/  I2FP.F32.S32 R28, R28 ;  /* 0x0000001c001c7245 */ /* 0x000fe40000201400 */
[----:B------:R-:W-:Y:S02]  /*14d20*/  I2FP.F32.S32 R2, R2 ;  /* 0x0000000200027245 */ /* 0x000fe40000201400 */
[----:B------:R-:W-:Y:S01]  /*14d30*/  I2FP.F32.S32 R29, R29 ;  /* 0x0000001d001d7245 */ /* 0x000fe20000201400 */
[----:B------:R-:W-:Y:S01]  /*14d40*/  FFMA.FTZ R31, R28, -R200, R216 ;  /* 0x800000c81c1f7223 */ /* 0x000fe200000100d8 */
[----:B------:R-:W-:-:S02]  /*14d50*/  FSEL R216, R44, -INF , !P6 ;  /* 0xff8000002cd87808 */ /* 0x000fc40007000000 */
[----:B------:R-:W-:Y:S02]  /*14d60*/  FSEL R123, R43, -INF , !P5 ;  /* 0xff8000002b7b7808 */ /* 0x000fe40006800000 */
[----:B------:R-:W-:Y:S02]  /*14d70*/  FSEL R130, R34, -INF , !P4 ;  /* 0xff80000022827808 */ /* 0x000fe40006000000 */
[----:B------:R-:W-:Y:S01]  /*14d80*/  FSEL R182, R33, -INF , !P2 ;  /* 0xff80000021b67808 */ /* 0x000fe20005000000 */
[----:B------:R-:W-:Y:S01]  /*14d90*/  FFMA.FTZ R32, R29, -R200, R187 ;  /* 0x800000c81d207223 */ /* 0x000fe200000100bb */
[C---:B------:R-:W-:Y:S01]  /*14da0*/  ISETP.GE.AND P6, PT, R3.reuse, R206, PT ;  /* 0x000000ce0300720c */ /* 0x040fe20003fc6270 */
[----:B------:R-:W-:Y:S01]  /*14db0*/  FFMA.FTZ R30, R2, -R200, R218 ;  /* 0x800000c8021e7223 */ /* 0x000fe200000100da */
[C---:B------:R-:W-:Y:S02]  /*14dc0*/  ISETP.GE.AND P5, PT, R3.reuse, R205, PT ;  /* 0x000000cd0300720c */ /* 0x040fe40003fa6270 */
[----:B------:R-:W-:-:S02]  /*14dd0*/  ISETP.GE.AND P4, PT, R3, R204, PT ;  /* 0x000000cc0300720c */ /* 0x000fc40003f86270 */
[C---:B------:R-:W-:Y:S01]  /*14de0*/  ISETP.GE.AND P2, PT, R3.reuse, R203, PT ;  /* 0x000000cb0300720c */ /* 0x040fe20003f46270 */
[----:B------:R-:W-:Y:S02]  /*14df0*/  VIADD R2, R0, 0x29 ;  /* 0x0000002900027836 */ /* 0x000fe40000000000 */
[--C-:B------:R-:W-:Y:S01]  /*14e00*/  IMAD.IADD R29, R208, 0x1, -R3.reuse ;  /* 0x00000001d01d7824 */ /* 0x100fe200078e0a03 */
[C---:B------:R-:W-:Y:S02]  /*14e10*/  ISETP.GE.OR P6, PT, R3.reuse, R214, !P6 ;  /* 0x000000d60300720c */ /* 0x040fe400077c6670 */
[C---:B------:R-:W-:Y:S02]  /*14e20*/  ISETP.GE.OR P5, PT, R3.reuse, R213, !P5 ;  /* 0x000000d50300720c */ /* 0x040fe40006fa6670 */
[C---:B------:R-:W-:Y:S02]  /*14e30*/  ISETP.GE.OR P4, PT, R3.reuse, R212, !P4 ;  /* 0x000000d40300720c */ /* 0x040fe40006786670 */
[----:B------:R-:W-:Y:S01]  /*14e40*/  ISETP.GE.OR P2, PT, R3, R211, !P2 ;  /* 0x000000d30300720c */ /* 0x000fe20005746670 */
[----:B------:R-:W-:Y:S01]  /*14e50*/  IMAD.IADD R3, R210, 0x1, -R3 ;  /* 0x00000001d2037824 */ /* 0x000fe200078e0a03 */
[----:B------:R-:W-:Y:S01]  /*14e60*/  IABS R33, R29 ;  /* 0x0000001d00217213 */ /* 0x000fe20000000000 */
[----:B------:R-:W-:-:S03]  /*14e70*/  IMAD.IADD R28, R207, 0x1, -R2 ;  /* 0x00000001cf1c7824 */ /* 0x000fc600078e0a02 */
[----:B------:R-:W-:Y:S02]  /*14e80*/  IABS R29, R3 ;  /* 0x00000003001d7213 */ /* 0x000fe40000000000 */
[----:B------:R-:W-:Y:S01]  /*14e90*/  IABS R3, R28 ;  /* 0x0000001c00037213 */ /* 0x000fe20000000000 */
        /* <DEDUP_REMOVED lines=8> */
[----:B------:R-:W-:Y:S01]  /*14f20*/  IMAD.IADD R28, R209, 0x1, -R2 ;  /* 0x00000001d11c7824 */ /* 0x000fe200078e0a02 */
[----:B------:R-:W-:-:S02]  /*14f30*/  I2FP.F32.S32 R29, R29 ;  /* 0x0000001d001d7245 */ /* 0x000fc40000201400 */
[C---:B------:R-:W-:Y:S02]  /*14f40*/  ISETP.GE.AND P1, PT, R2.reuse, R206, PT ;  /* 0x000000ce0200720c */ /* 0x040fe40003f26270 */
[C---:B------:R-:W-:Y:S02]  /*14f50*/  ISETP.GE.AND P3, PT, R2.reuse, R205, PT ;  /* 0x000000cd0200720c */ /* 0x040fe40003f66270 */
[C---:B------:R-:W-:Y:S02]  /*14f60*/  ISETP.GE.AND P6, PT, R2.reuse, R204, PT ;  /* 0x000000cc0200720c */ /* 0x040fe40003fc6270 */
[C---:B------:R-:W-:Y:S01]  /*14f70*/  ISETP.GE.AND P5, PT, R2.reuse, R203, PT ;  /* 0x000000cb0200720c */ /* 0x040fe20003fa6270 */
[----:B------:R-:W-:Y:S01]  /*14f80*/  FFMA.FTZ R35, R3, -R200, R217 ;  /* 0x800000c803237223 */ /* 0x000fe200000100d9 */
[----:B------:R-:W-:Y:S01]  /*14f90*/  ISETP.GE.OR P1, PT, R2, R214, !P1 ;  /* 0x000000d60200720c */ /* 0x000fe20004f26670 */
[----:B------:R-:W-:Y:S01]  /*14fa0*/  IMAD.IADD R3, R208, 0x1, -R2 ;  /* 0x00000001d0037824 */ /* 0x000fe200078e0a02 */
[C---:B------:R-:W-:Y:S01]  /*14fb0*/  ISETP.GE.OR P3, PT, R2.reuse, R213, !P3 ;  /* 0x000000d50200720c */ /* 0x040fe20005f66670 */
[----:B------:R-:W-:Y:S01]  /*14fc0*/  FFMA.FTZ R40, R29, -R200, R238 ;  /* 0x800000c81d287223 */ /* 0x000fe200000100ee */
[----:B------:R-:W-:-:S02]  /*14fd0*/  ISETP.GE.OR P6, PT, R2, R212, !P6 ;  /* 0x000000d40200720c */ /* 0x000fc400077c6670 */
[----:B------:R-:W-:Y:S01]  /*14fe0*/  ISETP.GE.OR P5, PT, R2, R211, !P5 ;  /* 0x000000d30200720c */ /* 0x000fe20006fa6670 */
[----:B------:R-:W-:Y:S01]  /*14ff0*/  IMAD.IADD R2, R210, 0x1, -R2 ;  /* 0x00000001d2027824 */ /* 0x000fe200078e0a02 */
[----:B------:R-:W-:-:S04]  /*15000*/  IABS R29, R28 ;  /* 0x0000001c001d7213 */ /* 0x000fc80000000000 */
        /* <DEDUP_REMOVED lines=15> */
[----:B------:R-:W-:Y:S02]  /*15100*/  IABS R3, R30 ;  /* 0x0000001e00037213 */ /* 0x000fe40000000000 */
[----:B------:R-:W-:Y:S02]  /*15110*/  FSEL R185, R41, -INF , !P4 ;  /* 0xff80000029b97808 */ /* 0x000fe40006000000 */
[----:B------:R-:W-:-:S02]  /*15120*/  I2FP.F32.S32 R3, R3 ;  /* 0x0000000300037245 */ /* 0x000fc40000201400 */
[----:B------:R-:W-:Y:S02]  /*15130*/  FSEL R107, R40, -INF , !P2 ;  /* 0xff800000286b7808 */ /* 0x000fe40005000000 */
[----:B------:R-:W-:Y:S02]  /*15140*/  FSEL R124, R35, -INF , !P1 ;  /* 0xff800000237c7808 */ /* 0x000fe40004800000 */
[----:B------:R-:W-:Y:S02]  /*15150*/  FSEL R132, R31, -INF , !P3 ;  /* 0xff8000001f847808 */ /* 0x000fe40005800000 */
[C---:B------:R-:W-:Y:S02]  /*15160*/  ISETP.GE.AND P4, PT, R2.reuse, R206, PT ;  /* 0x000000ce0200720c */ /* 0x040fe40003f86270 */
[C---:B------:R-:W-:Y:S02]  /*15170*/  ISETP.GE.AND P2, PT, R2.reuse, R205, PT ;  /* 0x000000cd0200720c */ /* 0x040fe40003f46270 */
[----:B------:R-:W-:-:S02]  /*15180*/  ISETP.GE.AND P1, PT, R2, R204, PT ;  /* 0x000000cc0200720c */ /* 0x000fc40003f26270 */
[----:B------:R-:W-:Y:S01]  /*15190*/  ISETP.GE.AND P3, PT, R2, R203, PT ;  /* 0x000000cb0200720c */ /* 0x000fe20003f66270 */
[----:B------:R-:W-:Y:S01]  /*151a0*/  FFMA.FTZ R42, R3, -R200, R244 ;  /* 0x800000c8032a7223 */ /* 0x000fe200000100f4 */
[----:B------:R-:W-:Y:S01]  /*151b0*/  I2FP.F32.S32 R29, R29 ;  /* 0x0000001d001d7245 */ /* 0x000fe20000201400 */
[----:B------:R-:W-:Y:S01]  /*151c0*/  VIADD R3, R0, 0x31 ;  /* 0x0000003100037836 */ /* 0x000fe20000000000 */
[C---:B------:R-:W-:Y:S02]  /*151d0*/  ISETP.GE.OR P4, PT, R2.reuse, R214, !P4 ;  /* 0x000000d60200720c */ /* 0x040fe40006786670 */
[C---:B------:R-:W-:Y:S02]  /*151e0*/  ISETP.GE.OR P2, PT, R2.reuse, R213, !P2 ;  /* 0x000000d50200720c */ /* 0x040fe40005746670 */
[C---:B------:R-:W-:Y:S02]  /*151f0*/  ISETP.GE.OR P1, PT, R2.reuse, R212, !P1 ;  /* 0x000000d40200720c */ /* 0x040fe40004f26670 */
[----:B------:R-:W-:Y:S01]  /*15200*/  ISETP.GE.OR P3, PT, R2, R211, !P3 ;  /* 0x000000d30200720c */ /* 0x000fe20005f66670 */
[----:B------:R-:W-:-:S02]  /*15210*/  IMAD.IADD R2, R210, 0x1, -R2 ;  /* 0x00000001d2027824 */ /* 0x000fc400078e0a02 */
[----:B------:R-:W-:Y:S01]  /*15220*/  FFMA.FTZ R34, R29, -R200, R240 ;  /* 0x800000c81d227223 */ /* 0x000fe200000100f0 */
[----:B------:R-:W-:Y:S01]  /*15230*/  I2FP.F32.S32 R28, R28 ;  /* 0x0000001c001c7245 */ /* 0x000fe20000201400 */
[----:B------:R-:W-:Y:S01]  /*15240*/  IMAD.IADD R29, R209, 0x1, -R3 ;  /* 0x00000001d11d7824 */ /* 0x000fe200078e0a03 */
[----:B------:R-:W-:-:S03]  /*15250*/  IABS R30, R2 ;  /* 0x00000002001e7213 */ /* 0x000fc60000000000 */
[----:B------:R-:W-:Y:S01]  /*15260*/  FFMA.FTZ R33, R28, -R200, R242 ;  /* 0x800000c81c217223 */ /* 0x000fe200000100f2 */
[----:B------:R-:W-:Y:S01]  /*15270*/  IABS R2, R29 ;  /* 0x0000001d00027213 */ /* 0x000fe20000000000 */
[----:B------:R-:W-:Y:S02]  /*15280*/  IMAD.IADD R28, R207, 0x1, -R3 ;  /* 0x00000001cf1c7824 */ /* 0x000fe400078e0a03 */
[----:B------:R-:W-:Y:S01]  /*15290*/  IMAD.MOV.U32 R29, RZ, RZ, R30 ;  /* 0x000000ffff1d7224 */ /* 0x000fe200078e001e */
[----:B------:R-:W-:Y:S02]  /*152a0*/  I2FP.F32.S32 R2, R2 ;  /* 0x0000000200027245 */ /* 0x000fe40000201400 */
[----:B------:R-:W-:Y:S02]  /*152b0*/  IABS R28, R28 ;  /* 0x0000001c001c7213 */ /* 0x000fe40000000000 */
[----:B------:R-:W-:Y:S02]  /*152c0*/  I2FP.F32.S32 R29, R29 ;  /* 0x0000001d001d7245 */ /* 0x000fe40000201400 */
[----:B------:R-:W-:-:S02]  /*152d0*/  FSEL R183, R44, -INF , !P6 ;  /* 0xff8000002cb77808 */ /* 0x000fc40007000000 */
[----:B------:R-:W-:Y:S02]  /*152e0*/  FSEL R103, R43, -INF , !P5 ;  /* 0xff8000002b677808 */ /* 0x000fe40006800000 */
[----:B------:R-:W-:Y:S02]  /*152f0*/  FSEL R114, R34, -INF , !P4 ;  /* 0xff80000022727808 */ /* 0x000fe40006000000 */
[----:B------:R-:W-:Y:S01]  /*15300*/  FSEL R129, R33, -INF , !P2 ;  /* 0xff80000021817808 */ /* 0x000fe20005000000 */
[----:B------:R-:W-:Y:S01]  /*15310*/  FFMA.FTZ R32, R29, -R200, R246 ;  /* 0x800000c81d207223 */ /* 0x000fe200000100f6 */
[----:B------:R-:W-:Y:S01]  /*15320*/  I2FP.F32.S32 R28, R28 ;  /* 0x0000001c001c7245 */ /* 0x000fe20000201400 */
[----:B------:R-:W-:Y:S01]  /*15330*/  FFMA.FTZ R30, R2, -R200, R243 ;  /* 0x800000c8021e7223 */ /* 0x000fe200000100f3 */
[C---:B------:R-:W-:Y:S02]  /*15340*/  ISETP.GE.AND P6, PT, R3.reuse, R206, PT ;  /* 0x000000ce0300720c */ /* 0x040fe40003fc6270 */
[----:B------:R-:W-:-:S02]  /*15350*/  ISETP.GE.AND P5, PT, R3, R205, PT ;  /* 0x000000cd0300720c */ /* 0x000fc40003fa6270 */
[C---:B------:R-:W-:Y:S02]  /*15360*/  ISETP.GE.AND P4, PT, R3.reuse, R204, PT ;  /* 0x000000cc0300720c */ /* 0x040fe40003f86270 */
[C---:B------:R-:W-:Y:S01]  /*15370*/  ISETP.GE.AND P2, PT, R3.reuse, R203, PT ;  /* 0x000000cb0300720c */ /* 0x040fe20003f46270 */
[----:B------:R-:W-:Y:S02]  /*15380*/  VIADD R2, R0, 0x38 ;  /* 0x0000003800027836 */ /* 0x000fe40000000000 */
[----:B------:R-:W-:Y:S01]  /*15390*/  IMAD.IADD R29, R208, 0x1, -R3 ;  /* 0x00000001d01d7824 */ /* 0x000fe200078e0a03 */
[C---:B------:R-:W-:Y:S01]  /*153a0*/  ISETP.GE.OR P6, PT, R3.reuse, R214, !P6 ;  /* 0x000000d60300720c */ /* 0x040fe200077c6670 */
[----:B------:R-:W-:Y:S01]  /*153b0*/  FFMA.FTZ R31, R28, -R200, R241 ;  /* 0x800000c81c1f7223 */ /* 0x000fe200000100f1 */
[C---:B------:R-:W-:Y:S02]  /*153c0*/  ISETP.GE.OR P5, PT, R3.reuse, R213, !P5 ;  /* 0x000000d50300720c */ /* 0x040fe40006fa6670 */
        /* <DEDUP_REMOVED lines=45> */
[----:B------:R-:W-:Y:S01]  /*156a0*/  IABS R3, R30 ;  /* 0x0000001e00037213 */ /* 0x000fe20000000000 */
[----:B------:R-:W-:Y:S01]  /*156b0*/  IMAD.MOV.U32 R218, RZ, RZ, R122 ;  /* 0x000000ffffda7224 */ /* 0x000fe200078e007a */
        /* <DEDUP_REMOVED lines=116> */
[----:B------:R-:W-:Y:S01]  /*15e00*/  I2FP.F32.S32 R2, R2 ;  /* 0x0000000200027245 */ /* 0x000fe20000201400 */
[----:B------:R-:W-:Y:S01]  /*15e10*/  IMAD.MOV.U32 R186, RZ, RZ, R51 ;  /* 0x000000ffffba7224 */ /* 0x000fe200078e0033 */
[----:B------:R-:W-:Y:S02]  /*15e20*/  IABS R28, R28 ;  /* 0x0000001c001c7213 */ /* 0x000fe40000000000 */
[----:B------:R-:W-:Y:S01]  /*15e30*/  I2FP.F32.S32 R29, R29 ;  /* 0x0000001d001d7245 */ /* 0x000fe20000201400 */
[----:B------:R-:W-:Y:S01]  /*15e40*/  IMAD.MOV.U32 R51, RZ, RZ, R116 ;  /* 0x000000ffff337224 */ /* 0x000fe200078e0074 */
        /* <DEDUP_REMOVED lines=33> */
[----:B------:R-:W-:Y:S01]  /*16060*/  IMAD.IADD R28, R209, 0x1, -R2 ;  /* 0x00000001d11c7824 */ /* 0x000fe200078e0a02 */
[----:B------:R-:W-:-:S02]  /*16070*/  ISETP.GE.AND P1, PT, R2, R206, PT ;  /* 0x000000ce0200720c */ /* 0x000fc40003f26270 */
[C---:B------:R-:W-:Y:S02]  /*16080*/  ISETP.GE.AND P3, PT, R2.reuse, R205, PT ;  /* 0x000000cd0200720c */ /* 0x040fe40003f66270 */
[C---:B------:R-:W-:Y:S02]  /*16090*/  ISETP.GE.AND P6, PT, R2.reuse, R204, PT ;  /* 0x000000cc0200720c */ /* 0x040fe40003fc6270 */
[C---:B------:R-:W-:Y:S01]  /*160a0*/  ISETP.GE.AND P5, PT, R2.reuse, R203, PT ;  /* 0x000000cb0200720c */ /* 0x040fe20003fa6270 */
[----:B------:R-:W-:Y:S01]  /*160b0*/  FFMA.FTZ R35, R3, -R200, R64 ;  /* 0x800000c803237223 */ /* 0x000fe20000010040 */
[----:B------:R-:W-:Y:S01]  /*160c0*/  ISETP.GE.OR P1, PT, R2, R214, !P1 ;  /* 0x000000d60200720c */ /* 0x000fe20004f26670 */
[----:B------:R-:W-:Y:S01]  /*160d0*/  IMAD.IADD R3, R208, 0x1, -R2 ;  /* 0x00000001d0037824 */ /* 0x000fe200078e0a02 */
[C---:B------:R-:W-:Y:S02]  /*160e0*/  ISETP.GE.OR P3, PT, R2.reuse, R213, !P3 ;  /* 0x000000d50200720c */ /* 0x040fe40005f66670 */
        /* <DEDUP_REMOVED lines=38> */
[----:B------:R-:W-:Y:S01]  /*16350*/  IMAD.IADD R29, R209, 0x1, -R3 ;  /* 0x00000001d11d7824 */ /* 0x000fe200078e0a03 */
[----:B------:R-:W-:Y:S02]  /*16360*/  I2FP.F32.S32 R28, R28 ;  /* 0x0000001c001c7245 */ /* 0x000fe40000201400 */
[----:B------:R-:W-:Y:S02]  /*16370*/  IABS R30, R2 ;  /* 0x00000002001e7213 */ /* 0x000fe40000000000 */
[----:B------:R-:W-:Y:S01]  /*16380*/  IABS R2, R29 ;  /* 0x0000001d00027213 */ /* 0x000fe20000000000 */
[----:B------:R-:W-:Y:S02]  /*16390*/  FFMA.FTZ R33, R28, -R200, R67 ;  /* 0x800000c81c217223 */ /* 0x000fe40000010043 */
[----:B------:R-:W-:Y:S01]  /*163a0*/  IMAD.MOV.U32 R29, RZ, RZ, R30 ;  /* 0x000000ffff1d7224 */ /* 0x000fe200078e001e */
[----:B------:R-:W-:Y:S01]  /*163b0*/  FSEL R104, R44, -INF , !P6 ;  /* 0xff8000002c687808 */ /* 0x000fe20007000000 */
[----:B------:R-:W-:Y:S01]  /*163c0*/  IMAD.IADD R28, R207, 0x1, -R3 ;  /* 0x00000001cf1c7824 */ /* 0x000fe200078e0a03 */
[----:B------:R-:W-:-:S02]  /*163d0*/  FSEL R69, R43, -INF , !P5 ;  /* 0xff8000002b457808 */ /* 0x000fc40006800000 */
[----:B------:R-:W-:Y:S02]  /*163e0*/  I2FP.F32.S32 R29, R29 ;  /* 0x0000001d001d7245 */ /* 0x000fe40000201400 */
[----:B------:R-:W-:Y:S02]  /*163f0*/  FSEL R80, R34, -INF , !P4 ;  /* 0xff80000022507808 */ /* 0x000fe40006000000 */
[----:B------:R-:W-:Y:S02]  /*16400*/  FSEL R88, R33, -INF , !P2 ;  /* 0xff80000021587808 */ /* 0x000fe40005000000 */
[C---:B------:R-:W-:Y:S02]  /*16410*/  ISETP.GE.AND P6, PT, R3.reuse, R206, PT ;  /* 0x000000ce0300720c */ /* 0x040fe40003fc6270 */
[C---:B------:R-:W-:Y:S02]  /*16420*/  ISETP.GE.AND P5, PT, R3.reuse, R205, PT ;  /* 0x000000cd0300720c */ /* 0x040fe40003fa6270 */
[----:B------:R-:W-:-:S02]  /*16430*/  ISETP.GE.AND P4, PT, R3, R204, PT ;  /* 0x000000cc0300720c */ /* 0x000fc40003f86270 */
[----:B------:R-:W-:Y:S01]  /*16440*/  ISETP.GE.AND P2, PT, R3, R203, PT ;  /* 0x000000cb0300720c */ /* 0x000fe20003f46270 */
[----:B------:R-:W-:Y:S01]  /*16450*/  FFMA.FTZ R32, R29, -R200, R59 ;  /* 0x800000c81d207223 */ /* 0x000fe2000001003b */
[----:B------:R-:W-:Y:S01]  /*16460*/  IABS R28, R28 ;  /* 0x0000001c001c7213 */ /* 0x000fe20000000000 */
[----:B------:R-:W-:Y:S01]  /*16470*/  IMAD.IADD R29, R208, 0x1, -R3 ;  /* 0x00000001d01d7824 */ /* 0x000fe200078e0a03 */
[----:B------:R-:W-:Y:S02]  /*16480*/  I2FP.F32.S32 R2, R2 ;  /* 0x0000000200027245 */ /* 0x000fe40000201400 */
[C---:B------:R-:W-:Y:S02]  /*16490*/  ISETP.GE.OR P6, PT, R3.reuse, R214, !P6 ;  /* 0x000000d60300720c */ /* 0x040fe400077c6670 */
[C---:B------:R-:W-:Y:S02]  /*164a0*/  ISETP.GE.OR P5, PT, R3.reuse, R213, !P5 ;  /* 0x000000d50300720c */ /* 0x040fe40006fa6670 */
[----:B------:R-:W-:-:S02]  /*164b0*/  ISETP.GE.OR P4, PT, R3, R212, !P4 ;  /* 0x000000d40300720c */ /* 0x000fc40006786670 */
[----:B------:R-:W-:Y:S01]  /*164c0*/  ISETP.GE.OR P2, PT, R3, R211, !P2 ;  /* 0x000000d30300720c */ /* 0x000fe20005746670 */
[----:B------:R-:W-:Y:S01]  /*164d0*/  IMAD.IADD R3, R210, 0x1, -R3 ;  /* 0x00000001d2037824 */ /* 0x000fe200078e0a03 */
[----:B------:R-:W-:Y:S01]  /*164e0*/  I2FP.F32.S32 R28, R28 ;  /* 0x0000001c001c7245 */ /* 0x000fe20000201400 */
[-C--:B------:R-:W-:Y:S01]  /*164f0*/  FFMA.FTZ R30, R2, -R200.reuse, R62 ;  /* 0x800000c8021e7223 */ /* 0x080fe2000001003e */
[----:B------:R-:W-:Y:S01]  /*16500*/  IABS R33, R29 ;  /* 0x0000001d00217213 */ /* 0x000fe20000000000 */
[----:B------:R-:W-:Y:S01]  /*16510*/  VIADD R2, R0, 0x59 ;  /* 0x0000005900027836 */ /* 0x000fe20000000000 */
[----:B------:R-:W-:Y:S01]  /*16520*/  IABS R29, R3 ;  /* 0x00000003001d7213 */ /* 0x000fe20000000000 */
[----:B------:R-:W-:Y:S02]  /*16530*/  FFMA.FTZ R31, R28, -R200, R60 ;  /* 0x800000c81c1f7223 */ /* 0x000fe4000001003c */
[----:B------:R-:W-:Y:S01]  /*16540*/  IMAD.IADD R28, R207, 0x1, -R2 ;  /* 0x00000001cf1c7824 */ /* 0x000fe200078e0a02 */
[----:B------:R-:W-:Y:S01]  /*16550*/  I2FP.F32.S32 R29, R29 ;  /* 0x0000001d001d7245 */ /* 0x000fe20000201400 */
[----:B------:R-:W-:-:S03]  /*16560*/  IMAD.MOV.U32 R240, RZ, RZ, R50 ;  /* 0x000000fffff07224 */ /* 0x000fc600078e0032 */
[----:B------:R-:W-:Y:S01]  /*16570*/  IABS R3, R28 ;  /* 0x0000001c00037213 */ /* 0x000fe20000000000 */
[----:B------:R-:W-:Y:S01]  /*16580*/  FFMA.FTZ R50, R29, -R200, R55 ;  /* 0x800000c81d327223 */ /* 0x000fe20000010037 */
[----:B------:R-:W-:Y:S01]  /*16590*/  IMAD.MOV.U32 R28, RZ, RZ, R33 ;  /* 0x000000ffff1c7224 */ /* 0x000fe200078e0021 */
[----:B------:R-:W-:Y:S02]  /*165a0*/  FSEL R55, R32, -INF , !P3 ;  /* 0xff80000020377808 */ /* 0x000fe40005800000 */
[----:B------:R-:W1:Y:S01]  /*165b0*/  LDSM.16.M88.4 R32, [R170+0x3c00] ;  /* 0x003c0000aa20783b */ /* 0x000e620000000200 */
[----:B------:R-:W-:Y:S02]  /*165c0*/  I2FP.F32.S32 R3, R3 ;  /* 0x0000000300037245 */ /* 0x000fe40000201400 */
[----:B------:R-:W-:Y:S02]  /*165d0*/  I2FP.F32.S32 R28, R28 ;  /* 0x0000001c001c7245 */ /* 0x000fe40000201400 */
[----:B------:R-:W-:-:S02]  /*165e0*/  FSEL R100, R41, -INF , !P1 ;  /* 0xff80000029647808 */ /* 0x000fc40004800000 */
[----:B------:R-:W-:Y:S02]  /*165f0*/  FSEL R73, R31, -INF , !P6 ;  /* 0xff8000001f497808 */ /* 0x000fe40007000000 */
[----:B------:R-:W-:Y:S02]  /*16600*/  FSEL R86, R30, -INF , !P5 ;  /* 0xff8000001e567808 */ /* 0x000fe40006800000 */
[C---:B------:R-:W-:Y:S02]  /*16610*/  ISETP.GE.AND P1, PT, R2.reuse, R206, PT ;  /* 0x000000ce0200720c */ /* 0x040fe40003f26270 */
[C---:B------:R-:W-:Y:S02]  /*16620*/  ISETP.GE.AND P3, PT, R2.reuse, R205, PT ;  /* 0x000000cd0200720c */ /* 0x040fe40003f66270 */
[C---:B------:R-:W-:Y:S02]  /*16630*/  ISETP.GE.AND P6, PT, R2.reuse, R204, PT ;  /* 0x000000cc0200720c */ /* 0x040fe40003fc6270 */
[----:B------:R-:W-:Y:S01]  /*16640*/  ISETP.GE.AND P5, PT, R2, R203, PT ;  /* 0x000000cb0200720c */ /* 0x000fe20003fa6270 */
[----:B------:R-:W-:-:S02]  /*16650*/  IMAD.MOV.U32 R238, RZ, RZ, R49 ;  /* 0x000000ffffee7224 */ /* 0x000fc400078e0031 */
[-C--:B------:R-:W-:Y:S01]  /*16660*/  FFMA.FTZ R51, R28, -R200.reuse, R51 ;  /* 0x800000c81c337223 */ /* 0x080fe20000010033 */
[----:B------:R-:W-:Y:S01]  /*16670*/  FFMA.FTZ R49, R3, -R200, R61 ;  /* 0x800000c803317223 */ /* 0x000fe2000001003d */
[C---:B------:R-:W-:Y:S01]  /*16680*/  ISETP.GE.OR P1, PT, R2.reuse, R214, !P1 ;  /* 0x000000d60200720c */ /* 0x040fe20004f26670 */
[--C-:B------:R-:W-:Y:S01]  /*16690*/  IMAD.IADD R28, R209, 0x1, -R2.reuse ;  /* 0x00000001d11c7824 */ /* 0x100fe200078e0a02 */
[----:B------:R-:W-:Y:S01]  /*166a0*/  ISETP.GE.OR P3, PT, R2, R213, !P3 ;  /* 0x000000d50200720c */ /* 0x000fe20005f66670 */
[--C-:B------:R-:W-:Y:S01]  /*166b0*/  IMAD.IADD R3, R208, 0x1, -R2.reuse ;  /* 0x00000001d0037824 */ /* 0x100fe200078e0a02 */
[C---:B------:R-:W-:Y:S02]  /*166c0*/  ISETP.GE.OR P6, PT, R2.reuse, R212, !P6 ;  /* 0x000000d40200720c */ /* 0x040fe400077c6670 */
[----:B------:R-:W-:Y:S01]  /*166d0*/  ISETP.GE.OR P5, PT, R2, R211, !P5 ;  /* 0x000000d30200720c */ /* 0x000fe20006fa6670 */
[----:B------:R-:W-:Y:S01]  /*166e0*/  IMAD.IADD R2, R210, 0x1, -R2 ;  /* 0x00000001d2027824 */ /* 0x000fe200078e0a02 */
[----:B------:R-:W-:-:S04]  /*166f0*/  IABS R29, R28 ;  /* 0x0000001c001d7213 */ /* 0x000fc80000000000 */
[----:B------:R-:W-:Y:S01]  /*16700*/  IABS R28, R2 ;  /* 0x00000002001c7213 */ /* 0x000fe20000000000 */
[----:B------:R-:W-:-:S04]  /*16710*/  IMAD.MOV.U32 R2, RZ, RZ, R29 ;  /* 0x000000ffff027224 */ /* 0x000fc800078e001d */
[----:B------:R-:W-:Y:S02]  /*16720*/  IMAD.MOV.U32 R40, RZ, RZ, R28 ;  /* 0x000000ffff287224 */ /* 0x000fe400078e001c */
[----:B------:R-:W2:Y:S01]  /*16730*/  LDSM.16.M88.4 R28, [R192] ;  /* 0x00000000c01c783b */ /* 0x000ea20000000200 */
[----:B------:R-:W-:Y:S01]  /*16740*/  I2FP.F32.S32 R2, R2 ;  /* 0x0000000200027245 */ /* 0x000fe20000201400 */
[----:B------:R-:W-:Y:S01]  /*16750*/  IMAD.MOV.U32 R217, RZ, RZ, R48 ;  /* 0x000000ffffd97224 */ /* 0x000fe200078e0030 */
[----:B------:R-:W-:Y:S01]  /*16760*/  I2FP.F32.S32 R40, R40 ;  /* 0x0000002800287245 */ /* 0x000fe20000201400 */
[----:B------:R-:W-:Y:S01]  /*16770*/  IMAD.MOV.U32 R219, RZ, RZ, R238 ;  /* 0x000000ffffdb7224 */ /* 0x000fe200078e00ee */
[----:B------:R-:W-:Y:S01]  /*16780*/  IABS R3, R3 ;  /* 0x0000000300037213 */ /* 0x000fe20000000000 */
[----:B------:R-:W-:Y:S01]  /*16790*/  IMAD.MOV.U32 R239, RZ, RZ, R45 ;  /* 0x000000ffffef7224 */ /* 0x000fe200078e002d */
[----:B------:R-:W-:Y:S01]  /*167a0*/  FSEL R85, R51, -INF , !P4 ;  /* 0xff80000033557808 */ /* 0x000fe20006000000 */
[----:B------:R-:W-:Y:S01]  /*167b0*/  FFMA.FTZ R52, R40, -R200, R52 ;  /* 0x800000c828347223 */ /* 0x000fe20000010034 */
[----:B------:R-:W-:-:S04]  /*167c0*/  DEPBAR.LE SB0, 0x0 ;  /* 0x000080000000791a */ /* 0x000fc80000000000 */
[----:B-1----:R-:W-:Y:S01]  /*167d0*/  HMMA.16816.F32.BF16 R40, R20, R32, RZ ;  /* 0x000000201428723c */ /* 0x002fe200000418ff */
[----:B------:R-:W-:-:S15]  /*167e0*/  FFMA.FTZ R48, R2, -R200, R63 ;  /* 0x800000c802307223 */ /* 0x000fde000001003f */
[----:B------:R-:W-:-:S08]  /*167f0*/  NOP ;  /* 0x0000000000007918 */ /* 0x000fd00000000000 */
[----:B--2---:R-:W-:Y:S06]  /*16800*/  HMMA.16816.F32.BF16 R60, R12, R28, R40 ;  /* 0x0000001c0c3c723c */ /* 0x004fec0000041828 */
[C---:B------:R-:W-:Y:S06]  /*16810*/  HMMA.16816.F32.BF16 R40, R20.reuse, R118, RZ ;  /* 0x000000761428723c */ /* 0x040fec00000418ff */
[----:B------:R-:W-:Y:S01]  /*16820*/  HMMA.16816.F32.BF16 R20, R20, R34, RZ ;  /* 0x000000221414723c */ /* 0x000fe200000418ff */
[----:B------:R-:W-:-:S02]  /*16830*/  IMAD.MOV.U32 R237, RZ, RZ, R217 ;  /* 0x000000ffffed7224 */ /* 0x000fc400078e00d9 */
[----:B------:R-:W-:-:S15]  /*16840*/  IMAD.MOV.U32 R217, RZ, RZ, R236 ;  /* 0x000000ffffd97224 */ /* 0x000fde00078e00ec */
[C---:B------:R-:W-:Y:S06]  /*16850*/  HMMA.16816.F32.BF16 R40, R12.reuse, R94, R40 ;  /* 0x0000005e0c28723c */ /* 0x040fec0000041828 */
[----:B------:R-:W-:Y:S06]  /*16860*/  HMMA.16816.F32.BF16 R76, R12, R30, R20 ;  /* 0x0000001e0c4c723c */ /* 0x000fec0000041814 */
[----:B------:R-:W-:Y:S01]  /*16870*/  HMMA.16816.F32.BF16 R12, R24, R118, RZ ;  /* 0x00000076180c723c */ /* 0x000fe200000418ff */
[----:B------:R-:W-:Y:S01]  /*16880*/  IMAD.MOV.U32 R238, RZ, RZ, R47 ;  /* 0x000000ffffee7224 */ /* 0x000fe200078e002f */
[----:B------:R-:W-:Y:S01]  /*16890*/  I2FP.F32.S32 R3, R3 ;  /* 0x0000000300037245 */ /* 0x000fe20000201400 */
[----:B------:R-:W-:-:S03]  /*168a0*/  IMAD.MOV.U32 R236, RZ, RZ, R46 ;  /* 0x000000ffffec7224 */ /* 0x000fc600078e002e */
[----:B------:R-:W-:Y:S01]  /*168b0*/  HMMA.16816.F32.BF16 R44, R24, R32, RZ ;  /* 0x00000020182c723c */ /* 0x000fe200000418ff */
[----:B------:R-:W-:-:S05]  /*168c0*/  FFMA.FTZ R53, R3, -R200, R53 ;  /* 0x800000c803357223 */ /* 0x000fca0000010035 */
[----:B------:R-:W-:Y:S01]  /*168d0*/  HMMA.16816.F32.BF16 R24, R24, R34, RZ ;  /* 0x000000221818723c */ /* 0x000fe200000418ff */
[----:B------:R-:W-:-:S04]  /*168e0*/  VIADD R3, R0, 0x60 ;  /* 0x0000006000037836 */ /* 0x000fc80000000000 */
[----:B------:R-:W-:-:S07]  /*168f0*/  IMAD.IADD R2, R207, 0x1, -R3 ;  /* 0x00000001cf027824 */ /* 0x000fce00078e0a03 */
[----:B------:R-:W-:Y:S07]  /*16900*/  HMMA.16816.F32.BF16 R32, R16, R94, R12 ;  /* 0x0000005e1020723c */ /* 0x000fee000004180c */
[----:B------:R-:W-:Y:S01]  /*16910*/  IMAD.IADD R13, R209, 0x1, -R3 ;  /* 0x00000001d10d7824 */ /* 0x000fe200078e0a03 */
[----:B------:R-:W-:-:S04]  /*16920*/  IABS R12, R2 ;  /* 0x00000002000c7213 */ /* 0x000fc80000000000 */
[----:B------:R-:W-:-:S04]  /*16930*/  IABS R2, R13 ;  /* 0x0000000d00027213 */ /* 0x000fc80000000000 */
[----:B------:R-:W-:Y:S01]  /*16940*/  I2FP.F32.S32 R2, R2 ;  /* 0x0000000200027245 */ /* 0x000fe20000201400 */
[----:B------:R-:W-:Y:S01]  /*16950*/  HMMA.16816.F32.BF16 R64, R16, R30, R24 ;  /* 0x0000001e1040723c */ /* 0x000fe20000041818 */
[----:B------:R-:W-:-:S03]  /*16960*/  FSEL R70, R48, -INF , !P3 ;  /* 0xff80000030467808 */ /* 0x000fc60005800000 */
[----:B------:R-:W-:Y:S01]  /*16970*/  FFMA.FTZ R14, R2, -R200, R54 ;  /* 0x800000c8020e7223 */ /* 0x000fe20000010036 */
[----:B------:R-:W-:Y:S02]  /*16980*/  FSEL R54, R49, -INF , !P1 ;  /* 0xff80000031367808 */ /* 0x000fe40004800000 */
[----:B------:R-:W-:Y:S02]  /*16990*/  FSEL R31, R50, -INF , !P2 ;  /* 0xff800000321f7808 */ /* 0x000fe40005000000 */
[----:B------:R-:W-:Y:S02]  /*169a0*/  I2FP.F32.S32 R12, R12 ;  /* 0x0000000c000c7245 */ /* 0x000fe40000201400 */
[C---:B------:R-:W-:Y:S02]  /*169b0*/  ISETP.GE.AND P4, PT, R3.reuse, R206, PT ;  /* 0x000000ce0300720c */ /* 0x040fe40003f86270 */
[C---:B------:R-:W-:Y:S02]  /*169c0*/  ISETP.GE.AND P2, PT, R3.reuse, R205, PT ;  /* 0x000000cd0300720c */ /* 0x040fe40003f46270 */
[----:B------:R-:W-:-:S02]  /*169d0*/  ISETP.GE.AND P1, PT, R3, R204, PT ;  /* 0x000000cc0300720c */ /* 0x000fc40003f26270 */
[C---:B------:R-:W-:Y:S01]  /*169e0*/  ISETP.GE.AND P3, PT, R3.reuse, R203, PT ;  /* 0x000000cb0300720c */ /* 0x040fe20003f66270 */
[----:B------:R-:W-:Y:S02]  /*169f0*/  VIADD R2, R0, 0x61 ;  /* 0x0000006100027836 */ /* 0x000fe40000000000 */
[--C-:B------:R-:W-:Y:S01]  /*16a00*/  IMAD.IADD R13, R208, 0x1, -R3.reuse ;  /* 0x00000001d00d7824 */ /* 0x100fe200078e0a03 */
[C---:B------:R-:W-:Y:S01]  /*16a10*/  ISETP.GE.OR P4, PT, R3.reuse, R214, !P4 ;  /* 0x000000d60300720c */ /* 0x040fe20006786670 */
[----:B------:R-:W-:Y:S01]  /*16a20*/  FFMA.FTZ R15, R12, -R200, R240 ;  /* 0x800000c80c0f7223 */ /* 0x000fe200000100f0 */
[C---:B------:R-:W-:Y:S02]  /*16a30*/  ISETP.GE.OR P2, PT, R3.reuse, R213, !P2 ;  /* 0x000000d50300720c */ /* 0x040fe40005746670 */
[C---:B------:R-:W-:Y:S01]  /*16a40*/  ISETP.GE.OR P1, PT, R3.reuse, R212, !P1 ;  /* 0x000000d40300720c */ /* 0x040fe20004f26670 */
[----:B------:R-:W-:Y:S01]  /*16a50*/  BAR.SYNC.DEFER_BLOCKING 0x0 ;  /* 0x0000000000007b1d */ /* 0x000fe20000010000 */
[----:B------:R-:W-:Y:S01]  /*16a60*/  ISETP.GE.OR P3, PT, R3, R211, !P3 ;  /* 0x000000d30300720c */ /* 0x000fe20005f66670 */
[----:B------:R-:W-:Y:S01]  /*16a70*/  IMAD.IADD R3, R210, 0x1, -R3 ;  /* 0x00000001d2037824 */ /* 0x000fe200078e0a03 */
[----:B------:R-:W-:Y:S01]  /*16a80*/  HMMA.16816.F32.BF16 R56, R16, R28, R44 ;  /* 0x0000001c1038723c */ /* 0x000fe2000004182c */
[----:B------:R-:W-:-:S06]  /*16a90*/  IMAD.IADD R12, R207, 0x1, -R2 ;  /* 0x00000001cf0c7824 */ /* 0x000fcc00078e0a02 */
[----:B------:R-:W-:Y:S02]  /*16aa0*/  IABS R16, R13 ;  /* 0x0000000d00107213 */ /* 0x000fe40000000000 */
        /* <DEDUP_REMOVED lines=93> */
[----:B------:R-:W-:Y:S02]  /*17080*/  I2FP.F32.S32 R13, R13 ;  /* 0x0000000d000d7245 */ /* 0x000fe40000201400 */
[----:B------:R-:W-:Y:S02]  /*17090*/  I2FP.F32.S32 R3, R3 ;  /* 0x0000000300037245 */ /* 0x000fe40000201400 */
[----:B------:R-:W-:Y:S01]  /*170a0*/  I2FP.F32.S32 R12, R12 ;  /* 0x0000000c000c7245 */ /* 0x000fe20000201400 */
[-C--:B------:R-:W-:Y:S01]  /*170b0*/  FFMA.FTZ R19, R13, -R200.reuse, R43 ;  /* 0x800000c80d137223 */ /* 0x080fe2000001002b */
[----:B------:R-:W-:Y:S01]  /*170c0*/  FSEL R24, R16, -INF , !P5 ;  /* 0xff80000010187808 */ /* 0x000fe20006800000 */
[-C--:B------:R-:W-:Y:S01]  /*170d0*/  FFMA.FTZ R17, R3, -R200.reuse, R56 ;  /* 0x800000c803117223 */ /* 0x080fe20000010038 */
[----:B------:R-:W-:Y:S01]  /*170e0*/  FSEL R56, R21, -INF , !P6 ;  /* 0xff80000015387808 */ /* 0x000fe20007000000 */
[----:B------:R-:W-:Y:S01]  /*170f0*/  FFMA.FTZ R20, R12, -R200, R41 ;  /* 0x800000c80c147223 */ /* 0x000fe20000010029 */
[----:B------:R-:W-:-:S02]  /*17100*/  FSEL R32, R15, -INF , !P4 ;  /* 0xff8000000f207808 */ /* 0x000fc40006000000 */
[----:B------:R-:W-:Y:S01]  /*17110*/  FSEL R43, R14, -INF , !P2 ;  /* 0xff8000000e2b7808 */ /* 0x000fe20005000000 */
[--C-:B------:R-:W-:Y:S01]  /*17120*/  IMAD.IADD R12, R209, 0x1, -R2.reuse ;  /* 0x00000001d10c7824 */ /* 0x100fe200078e0a02 */
[C---:B------:R-:W-:Y:S02]  /*17130*/  ISETP.GE.AND P6, PT, R2.reuse, R206, PT ;  /* 0x000000ce0200720c */ /* 0x040fe40003fc6270 */
[C---:B------:R-:W-:Y:S02]  /*17140*/  ISETP.GE.AND P5, PT, R2.reuse, R205, PT ;  /* 0x000000cd0200720c */ /* 0x040fe40003fa6270 */
[C---:B------:R-:W-:Y:S02]  /*17150*/  ISETP.GE.AND P4, PT, R2.reuse, R204, PT ;  /* 0x000000cc0200720c */ /* 0x040fe40003f86270 */
[----:B------:R-:W-:Y:S01]  /*17160*/  ISETP.GE.AND P2, PT, R2, R203, PT ;  /* 0x000000cb0200720c */ /* 0x000fe20003f46270 */
[----:B------:R-:W-:Y:S01]  /*17170*/  IMAD.IADD R3, R208, 0x1, -R2 ;  /* 0x00000001d0037824 */ /* 0x000fe200078e0a02 */
[----:B------:R-:W-:-:S02]  /*17180*/  ISETP.GE.OR P6, PT, R2, R214, !P6 ;  /* 0x000000d60200720c */ /* 0x000fc400077c6670 */
[C---:B------:R-:W-:Y:S02]  /*17190*/  ISETP.GE.OR P5, PT, R2.reuse, R213, !P5 ;  /* 0x000000d50200720c */ /* 0x040fe40006fa6670 */
[C---:B------:R-:W-:Y:S02]  /*171a0*/  ISETP.GE.OR P4, PT, R2.reuse, R212, !P4 ;  /* 0x000000d40200720c */ /* 0x040fe40006786670 */
        /* <DEDUP_REMOVED lines=20> */
[----:B------:R-:W-:Y:S02]  /*172f0*/  I2FP.F32.S32 R12, R12 ;  /* 0x0000000c000c7245 */ /* 0x000fe40000201400 */
[----:B------:R-:W-:Y:S01]  /*17300*/  FSEL R53, R20, -INF , !P1 ;  /* 0xff80000014357808 */ /* 0x000fe20004800000 */
[-C--:B------:R-:W-:Y:S01]  /*17310*/  FFMA.FTZ R21, R3, -R200.reuse, R61 ;  /* 0x800000c803157223 */ /* 0x080fe2000001003d */
[----:B------:R-:W-:Y:S01]  /*17320*/  VIADD R3, R0, 0x78 ;  /* 0x0000007800037836 */ /* 0x000fe20000000000 */
[----:B------:R-:W-:Y:S02]  /*17330*/  FSEL R20, R19, -INF , !P3 ;  /* 0xff80000013147808 */ /* 0x000fe40005800000 */
[----:B------:R-:W-:Y:S02]  /*17340*/  FSEL R26, R17, -INF , !P6 ;  /* 0xff800000111a7808 */ /* 0x000fe40007000000 */
[----:B------:R-:W-:Y:S01]  /*17350*/  FSEL R35, R15, -INF , !P5 ;  /* 0xff8000000f237808 */ /* 0x000fe20006800000 */
[----:B------:R-:W-:Y:S01]  /*17360*/  FFMA.FTZ R14, R12, -R200, R59 ;  /* 0x800000c80c0e7223 */ /* 0x000fe2000001003b */
[----:B------:R-:W-:-:S02]  /*17370*/  ISETP.GE.AND P1, PT, R2, R206, PT ;  /* 0x000000ce0200720c */ /* 0x000fc40003f26270 */
[C---:B------:R-:W-:Y:S02]  /*17380*/  ISETP.GE.AND P3, PT, R2.reuse, R205, PT ;  /* 0x000000cd0200720c */ /* 0x040fe40003f66270 */
[C---:B------:R-:W-:Y:S02]  /*17390*/  ISETP.GE.AND P6, PT, R2.reuse, R204, PT ;  /* 0x000000cc0200720c */ /* 0x040fe40003fc6270 */
[C---:B------:R-:W-:Y:S01]  /*173a0*/  ISETP.GE.AND P5, PT, R2.reuse, R203, PT ;  /* 0x000000cb0200720c */ /* 0x040fe20003fa6270 */
[----:B------:R-:W-:Y:S01]  /*173b0*/  IMAD.IADD R12, R207, 0x1, -R3 ;  /* 0x00000001cf0c7824 */ /* 0x000fe200078e0a03 */
[----:B------:R-:W-:Y:S02]  /*173c0*/  I2FP.F32.S32 R13, R13 ;  /* 0x0000000d000d7245 */ /* 0x000fe40000201400 */
[C---:B------:R-:W-:Y:S02]  /*173d0*/  ISETP.GE.OR P1, PT, R2.reuse, R214, !P1 ;  /* 0x000000d60200720c */ /* 0x040fe40004f26670 */
[----:B------:R-:W-:-:S02]  /*173e0*/  ISETP.GE.OR P3, PT, R2, R213, !P3 ;  /* 0x000000d50200720c */ /* 0x000fc40005f66670 */
[C---:B------:R-:W-:Y:S02]  /*173f0*/  ISETP.GE.OR P6, PT, R2.reuse, R212, !P6 ;  /* 0x000000d40200720c */ /* 0x040fe400077c6670 */
[----:B------:R-:W-:Y:S01]  /*17400*/  ISETP.GE.OR P5, PT, R2, R211, !P5 ;  /* 0x000000d30200720c */ /* 0x000fe20006fa6670 */
[----:B------:R-:W-:Y:S02]  /*17410*/  IMAD.IADD R2, R210, 0x1, -R2 ;  /* 0x00000001d2027824 */ /* 0x000fe400078e0a02 */
[----:B------:R-:W-:Y:S01]  /*17420*/  FFMA.FTZ R18, R13, -R200, R57 ;  /* 0x800000c80d127223 */ /* 0x000fe20000010039 */
[----:B------:R-:W-:Y:S01]  /*17430*/  IABS R12, R12 ;  /* 0x0000000c000c7213 */ /* 0x000fe20000000000 */
[----:B------:R-:W-:Y:S01]  /*17440*/  IMAD.IADD R13, R209, 0x1, -R3 ;  /* 0x00000001d10d7824 */ /* 0x000fe200078e0a03 */
[----:B------:R-:W-:Y:S02]  /*17450*/  IABS R15, R2 ;  /* 0x00000002000f7213 */ /* 0x000fe40000000000 */
[----:B------:R-:W-:-:S02]  /*17460*/  I2FP.F32.S32 R12, R12 ;  /* 0x0000000c000c7245 */ /* 0x000fc40000201400 */
[----:B------:R-:W-:Y:S01]  /*17470*/  IABS R2, R13 ;  /* 0x0000000d00027213 */ /* 0x000fe20000000000 */
[----:B------:R-:W-:Y:S01]  /*17480*/  IMAD.MOV.U32 R13, RZ, RZ, R15 ;  /* 0x000000ffff0d7224 */ /* 0x000fe200078e000f */
        /* <DEDUP_REMOVED lines=9> */
[C---:B------:R-:W-:Y:S02]  /*17520*/  ISETP.GE.AND P3, PT, R3.reuse, R203, PT ;  /* 0x000000cb0300720c */ /* 0x040fe40003f66270 */
[----:B------:R-:W-:Y:S01]  /*17530*/  I2FP.F32.S32 R2, R2 ;  /* 0x0000000200027245 */ /* 0x000fe20000201400 */
[----:B------:R-:W-:Y:S01]  /*17540*/  VIADD R0, R0, 0x79 ;  /* 0x0000007900007836 */ /* 0x000fe20000000000 */
[----:B------:R-:W-:Y:S02]  /*17550*/  I2FP.F32.S32 R13, R13 ;  /* 0x0000000d000d7245 */ /* 0x000fe40000201400 */
[----:B------:R-:W-:-:S02]  /*17560*/  ISETP.GE.OR P4, PT, R3, R214, !P4 ;  /* 0x000000d60300720c */ /* 0x000fc40006786670 */
[C---:B------:R-:W-:Y:S02]  /*17570*/  ISETP.GE.OR P2, PT, R3.reuse, R213, !P2 ;  /* 0x000000d50300720c */ /* 0x040fe40005746670 */
[C---:B------:R-:W-:Y:S02]  /*17580*/  ISETP.GE.OR P1, PT, R3.reuse, R212, !P1 ;  /* 0x000000d40300720c */ /* 0x040fe40004f26670 */
[----:B------:R-:W-:Y:S01]  /*17590*/  ISETP.GE.OR P3, PT, R3, R211, !P3 ;  /* 0x000000d30300720c */ /* 0x000fe20005f66670 */
[----:B------:R-:W-:Y:S02]  /*175a0*/  IMAD.IADD R3, R210, 0x1, -R3 ;  /* 0x00000001d2037824 */ /* 0x000fe400078e0a03 */
[----:B------:R-:W-:Y:S01]  /*175b0*/  FFMA.FTZ R15, R2, -R200, R66 ;  /* 0x800000c8020f7223 */ /* 0x000fe20000010042 */
[----:B------:R-:W-:Y:S01]  /*175c0*/  IABS R12, R12 ;  /* 0x0000000c000c7213 */ /* 0x000fe20000000000 */
[----:B------:R-:W-:Y:S02]  /*175d0*/  IMAD.IADD R2, R207, 0x1, -R0 ;  /* 0x00000001cf027824 */ /* 0x000fe400078e0a00 */
[----:B------:R-:W-:Y:S01]  /*175e0*/  FFMA.FTZ R17, R13, -R200, R63 ;  /* 0x800000c80d117223 */ /* 0x000fe2000001003f */
[----:B------:R-:W-:Y:S01]  /*175f0*/  IABS R13, R3 ;  /* 0x00000003000d7213 */ /* 0x000fe20000000000 */
[----:B------:R-:W-:Y:S01]  /*17600*/  IMAD.MOV.U32 R3, RZ, RZ, R12 ;  /* 0x000000ffff037224 */ /* 0x000fe200078e000c */
[----:B------:R-:W-:-:S02]  /*17610*/  IABS R2, R2 ;  /* 0x0000000200027213 */ /* 0x000fc40000000000 */
[----:B------:R-:W-:Y:S02]  /*17620*/  FSEL R45, R21, -INF , !P6 ;  /* 0xff800000152d7808 */ /* 0x000fe40007000000 */
[----:B------:R-:W-:Y:S02]  /*17630*/  I2FP.F32.S32 R3, R3 ;  /* 0x0000000300037245 */ /* 0x000fe40000201400 */
[----:B------:R-:W-:Y:S02]  /*17640*/  I2FP.F32.S32 R2, R2 ;  /* 0x0000000200027245 */ /* 0x000fe40000201400 */
[----:B------:R-:W-:Y:S02]  /*17650*/  FSEL R18, R17, -INF , !P5 ;  /* 0xff80000011127808 */ /* 0x000fe40006800000 */
[----:B------:R-:W-:Y:S02]  /*17660*/  FSEL R22, R16, -INF , !P4 ;  /* 0xff80000010167808 */ /* 0x000fe40006000000 */
[----:B------:R-:W-:-:S02]  /*17670*/  FSEL R28, R15, -INF , !P2 ;  /* 0xff8000000f1c7808 */ /* 0x000fc40005000000 */
[C---:B------:R-:W-:Y:S02]  /*17680*/  ISETP.GE.AND P6, PT, R0.reuse, R206, PT ;  /* 0x000000ce0000720c */ /* 0x040fe40003fc6270 */
[C---:B------:R-:W-:Y:S02]  /*17690*/  ISETP.GE.AND P5, PT, R0.reuse, R205, PT ;  /* 0x000000cd0000720c */ /* 0x040fe40003fa6270 */
[C---:B------:R-:W-:Y:S02]  /*176a0*/  ISETP.GE.AND P4, PT, R0.reuse, R204, PT ;  /* 0x000000cc0000720c */ /* 0x040fe40003f86270 */
[----:B------:R-:W-:Y:S01]  /*176b0*/  ISETP.GE.AND P2, PT, R0, R203, PT ;  /* 0x000000cb0000720c */ /* 0x000fe20003f46270 */
[-C--:B------:R-:W-:Y:S01]  /*176c0*/  FFMA.FTZ R14, R3, -R200.reuse, R76 ;  /* 0x800000c8030e7223 */ /* 0x080fe2000001004c */
[----:B------:R-:W-:Y:S01]  /*176d0*/  FFMA.FTZ R12, R2, -R200, R65 ;  /* 0x800000c8020c7223 */ /* 0x000fe20000010041 */
[C---:B------:R-:W-:Y:S01]  /*176e0*/  ISETP.GE.OR P6, PT, R0.reuse, R214, !P6 ;  /* 0x000000d60000720c */ /* 0x040fe200077c6670 */
[--C-:B------:R-:W-:Y:S01]  /*176f0*/  IMAD.IADD R3, R209, 0x1, -R0.reuse ;  /* 0x00000001d1037824 */ /* 0x100fe200078e0a00 */
[----:B------:R-:W-:Y:S01]  /*17700*/  ISETP.GE.OR P5, PT, R0, R213, !P5 ;  /* 0x000000d50000720c */ /* 0x000fe20006fa6670 */
[----:B------:R-:W-:Y:S01]  /*17710*/  IMAD.IADD R2, R208, 0x1, -R0 ;  /* 0x00000001d0027824 */ /* 0x000fe200078e0a00 */
[----:B------:R-:W-:-:S02]  /*17720*/  ISETP.GE.OR P4, PT, R0, R212, !P4 ;  /* 0x000000d40000720c */ /* 0x000fc40006786670 */
[----:B------:R-:W-:Y:S01]  /*17730*/  ISETP.GE.OR P2, PT, R0, R211, !P2 ;  /* 0x000000d30000720c */ /* 0x000fe20005746670 */
[----:B------:R-:W-:Y:S01]  /*17740*/  IMAD.IADD R0, R210, 0x1, -R0 ;  /* 0x00000001d2007824 */ /* 0x000fe200078e0a00 */
[----:B------:R-:W-:Y:S02]  /*17750*/  FSEL R41, R14, -INF , !P1 ;  /* 0xff8000000e297808 */ /* 0x000fe40004800000 */
[----:B------:R-:W-:Y:S02]  /*17760*/  ISETP.GT.AND P1, PT, R186, R218, PT ;  /* 0x000000daba00720c */ /* 0x000fe40003f24270 */
[----:B------:R-:W-:Y:S02]  /*17770*/  IABS R3, R3 ;  /* 0x0000000300037213 */ /* 0x000fe40000000000 */
[----:B------:R-:W-:Y:S02]  /*17780*/  IABS R2, R2 ;  /* 0x0000000200027213 */ /* 0x000fe40000000000 */
[----:B------:R-:W-:-:S02]  /*17790*/  IABS R0, R0 ;  /* 0x0000000000007213 */ /* 0x000fc40000000000 */
[----:B------:R-:W-:Y:S02]  /*177a0*/  I2FP.F32.S32 R13, R13 ;  /* 0x0000000d000d7245 */ /* 0x000fe40000201400 */
[----:B------:R-:W-:Y:S02]  /*177b0*/  I2FP.F32.S32 R3, R3 ;  /* 0x0000000300037245 */ /* 0x000fe40000201400 */
[----:B------:R-:W-:Y:S02]  /*177c0*/  I2FP.F32.S32 R2, R2 ;  /* 0x0000000200027245 */ /* 0x000fe40000201400 */
[----:B------:R-:W-:Y:S01]  /*177d0*/  I2FP.F32.S32 R0, R0 ;  /* 0x0000000000007245 */ /* 0x000fe20000201400 */
[-C--:B------:R-:W-:Y:S01]  /*177e0*/  FFMA.FTZ R13, R13, -R200.reuse, R78 ;  /* 0x800000c80d0d7223 */ /* 0x080fe2000001004e */
[-C--:B------:R-:W-:Y:S01]  /*177f0*/  FFMA.FTZ R3, R3, -R200.reuse, R67 ;  /* 0x800000c803037223 */ /* 0x080fe20000010043 */
[-C--:B------:R-:W-:Y:S02]  /*17800*/  FFMA.FTZ R2, R2, -R200.reuse, R77 ;  /* 0x800000c802027223 */ /* 0x080fe4000001004d */
[----:B------:R-:W-:Y:S01]  /*17810*/  FFMA.FTZ R0, R0, -R200, R79 ;  /* 0x800000c800007223 */ /* 0x000fe2000001004f */
[----:B------:R-:W-:Y:S01]  /*17820*/  BSSY B1, `(.L_x_1204) ;  /* 0x000003d000017945 */ /* 0x000fe20003800000 */
        /* <DEDUP_REMOVED lines=58> */
.L_x_1207:
[----:B------:R-:W-:Y:S05]  /*17bd0*/  BSYNC B0 ;  /* 0x0000000000007941 */ /* 0x000fea0003800000 */
.L_x_1206:
[----:B------:R-:W0:Y:S02]  /*17be0*/  LDGDEPBAR ;  /* 0x00000000000079af */ /* 0x000e240000000000 */
.L_x_1205:
[----:B------:R-:W-:Y:S05]  /*17bf0*/  BSYNC B1 ;  /* 0x0000000000017941 */ /* 0x000fea0003800000 */
.L_x_1204:
        /* <DEDUP_REMOVED lines=92> */
[----:B------:R2:W-:Y:S02]  /*181c0*/  STL [R1+0x3b8], R170 ;  /* 0x0003b8aa01007387 */ /* 0x0005e40000100800 */
[----:B--2---:R-:W-:-:S04]  /*181d0*/  FMNMX.FTZ R170, R0, R2, !PT ;  /* 0x0000000200aa7209 */ /* 0x004fc80007810000 */
[----:B------:R-:W-:-:S04]  /*181e0*/  FSETP.NEU.FTZ.AND P0, PT, R170, -INF , PT ;  /* 0xff800000aa00780b */ /* 0x000fc80003f1d000 */
[----:B------:R-:W-:-:S05]  /*181f0*/  FSEL R0, R170, RZ, P0 ;  /* 0x000000ffaa007208 */ /* 0x000fca0000000000 */
[----:B------:R-:W-:Y:S02]  /*18200*/  FADD.FTZ R12, R36, -R0 ;  /* 0x80000000240c7221 */ /* 0x000fe40000010000 */
        /* <DEDUP_REMOVED lines=32> */
[----:B------:R-:W-:Y:S01]  /*18410*/  STL [R1+0x4e8], R222 ;  /* 0x0004e8de01007387 */ /* 0x000fe20000100800 */
[-CC-:B------:R-:W-:Y:S01]  /*18420*/  FFMA.FTZ R194, R69, R0.reuse, -R2.reuse ;  /* 0x0000000045c27223 */ /* 0x180fe20000010802 */
[-CC-:B--2---:R-:W-:Y:S01]  /*18430*/  FFMA.FTZ R5, R55, R0.reuse, -R2.reuse ;  /* 0x0000000037057223 */ /* 0x184fe20000010802 */
[----:B---3--:R-:W-:-:S05]  /*18440*/  FFMA.FTZ R4, R75, R0, -R2 ;  /* 0x000000004b047223 */ /* 0x008fca0000010802 */
[----:B------:R2:W-:Y:S04]  /*18450*/  STL [R1+0x1b0], R4 ;  /* 0x0001b00401007387 */ /* 0x0005e80000100800 */
[----:B------:R-:W3:Y:S04]  /*18460*/  LDL R57, [R1+0x104] ;  /* 0x0001040001397983 */ /* 0x000ee80000100800 */
[----:B------:R4:W-:Y:S04]  /*18470*/  STL [R1+0x1c8], R5 ;  /* 0x0001c80501007387 */ /* 0x0009e80000100800 */
[----:B------:R-:W3:Y:S01]  /*18480*/  LDL.LU R42, [R1+0x14] ;  /* 0x00001400012a7983 */ /* 0x000ee20000300800 */
[----:B--2---:R-:W-:-:S05]  /*18490*/  FFMA.FTZ R4, R31, R0, -R2 ;  /* 0x000000001f047223 */ /* 0x004fca0000010802 */
[----:B------:R2:W-:Y:S04]  /*184a0*/  STL [R1+0x1cc], R4 ;  /* 0x0001cc0401007387 */ /* 0x0005e80000100800 */
[----:B------:R-:W3:Y:S04]  /*184b0*/  LDL R13, [R1+0x1c] ;  /* 0x00001c00010d7983 */ /* 0x000ee80000100800 */
[----:B-1----:R-:W3:Y:S04]  /*184c0*/  LDL.LU R15, [R1+0xc] ;  /* 0x00000c00010f7983 */ /* 0x002ee80000300800 */
[----:B------:R-:W3:Y:S01]  /*184d0*/  LDL.LU R14, [R1+0x4] ;  /* 0x00000400010e7983 */ /* 0x000ee20000300800 */
[-CC-:B------:R-:W-:Y:S01]  /*184e0*/  FFMA.FTZ R192, R25, R0.reuse, -R2.reuse ;  /* 0x0000000019c07223 */ /* 0x180fe20000010802 */
[----:B------:R-:W-:-:S02]  /*184f0*/  FFMA.FTZ R190, R24, R0, -R2 ;  /* 0x0000000018be7223 */ /* 0x000fc40000010802 */
[----:B------:R-:W-:Y:S01]  /*18500*/  STL [R1+0x4a0], R140 ;  /* 0x0004a08c01007387 */ /* 0x000fe20000100800 */
[-CC-:B------:R-:W-:Y:S01]  /*18510*/  FFMA.FTZ R168, R20, R0.reuse, -R2.reuse ;  /* 0x0000000014a87223 */ /* 0x180fe20000010802 */
[-CC-:B------:R-:W-:Y:S01]  /*18520*/  FFMA.FTZ R137, R19, R0.reuse, -R2.reuse ;  /* 0x0000000013897223 */ /* 0x180fe20000010802 */
[-CC-:B----4-:R-:W-:Y:S01]  /*18530*/  FFMA.FTZ R5, R17, R0.reuse, -R2.reuse ;  /* 0x0000000011057223 */ /* 0x190fe20000010802 */
[-CC-:B--2---:R-:W-:Y:S01]  /*18540*/  FFMA.FTZ R4, R29, R0.reuse, -R2.reuse ;  /* 0x000000001d047223 */ /* 0x184fe20000010802 */
[----:B------:R-:W-:-:S04]  /*18550*/  FFMA.FTZ R10, R16, R0, -R2 ;  /* 0x00000000100a7223 */ /* 0x000fc80000010802 */
[----:B------:R1:W-:Y:S01]  /*18560*/  STL [R1+0x1d4], R4 ;  /* 0x0001d40401007387 */ /* 0x0003e20000100800 */
[----:B------:R-:W-:Y:S01]  /*18570*/  MUFU.EX2 R81, R3 ;  /* 0x0000000300517308 */ /* 0x000fe20000000800 */
[----:B-1----:R-:W-:Y:S01]  /*18580*/  FFMA.FTZ R4, R18, R0, -R2 ;  /* 0x0000000012047223 */ /* 0x002fe20000010802 */
[----:B------:R-:W-:-:S06]  /*18590*/  FMUL.FTZ R2, R0, R12 ;  /* 0x0000000c00027220 */ /* 0x000fcc0000410000 */
[----:B------:R-:W1:Y:S01]  /*185a0*/  MUFU.EX2 R2, R2 ;  /* 0x0000000200027308 */ /* 0x000e620000000800 */
[----:B------:R-:W-:Y:S04]  /*185b0*/  STL [R1+0x4a4], R137 ;  /* 0x0004a48901007387 */ /* 0x000fe80000100800 */
[----:B------:R-:W-:Y:S04]  /*185c0*/  STL [R1+0x4a8], R137 ;  /* 0x0004a88901007387 */ /* 0x000fe80000100800 */
[----:B------:R2:W-:Y:S04]  /*185d0*/  STL [R1+0x4ec], R4 ;  /* 0x0004ec0401007387 */ /* 0x0005e80000100800 */
[----:B------:R4:W-:Y:S01]  /*185e0*/  STL [R1+0x4f0], R5 ;  /* 0x0004f00501007387 */ /* 0x0009e20000100800 */
[-C--:B-1----:R-:W-:Y:S01]  /*185f0*/  FMUL.FTZ R171, R154, R2.reuse ;  /* 0x000000029aab7220 */ /* 0x082fe20000410000 */
[----:B------:R-:W-:-:S02]  /*18600*/  FMUL.FTZ R188, R155, R2 ;  /* 0x000000029bbc7220 */ /* 0x000fc40000410000 */
[----:B------:R-:W-:Y:S01]  /*18610*/  STL [R1+0x4f4], R10 ;  /* 0x0004f40a01007387 */ /* 0x000fe20000100800 */
[----:B------:R-:W-:-:S03]  /*18620*/  FMUL.FTZ R3, R142, R2 ;  /* 0x000000028e037220 */ /* 0x000fc60000410000 */
[----:B------:R-:W-:Y:S04]  /*18630*/  STL [R1+0x440], R171 ;  /* 0x000440ab01007387 */ /* 0x000fe80000100800 */
[----:B------:R-:W-:Y:S01]  /*18640*/  STL [R1+0x444], R188 ;  /* 0x000444bc01007387 */ /* 0x000fe20000100800 */
[-C--:B--2---:R-:W-:Y:S01]  /*18650*/  FMUL.FTZ R4, R151, R2.reuse ;  /* 0x0000000297047220 */ /* 0x084fe20000410000 */
[----:B----4-:R-:W-:-:S05]  /*18660*/  FMUL.FTZ R5, R150, R2 ;  /* 0x0000000296057220 */ /* 0x010fca0000410000 */
[----:B------:R1:W-:Y:S04]  /*18670*/  STL [R1+0x1d8], R5 ;  /* 0x0001d80501007387 */ /* 0x0003e80000100800 */
[----:B------:R2:W-:Y:S04]  /*18680*/  STL [R1+0x1dc], R4 ;  /* 0x0001dc0401007387 */ /* 0x0005e80000100800 */
[----:B------:R4:W-:Y:S01]  /*18690*/  STL [R1+0x1e8], R3 ;  /* 0x0001e80301007387 */ /* 0x0009e20000100800 */
[-C--:B-1----:R-:W-:Y:S01]  /*186a0*/  FMUL.FTZ R5, R143, R2.reuse ;  /* 0x000000028f057220 */ /* 0x082fe20000410000 */
[-C--:B--2---:R-:W-:Y:S01]  /*186b0*/  FMUL.FTZ R4, R138, R2.reuse ;  /* 0x000000028a047220 */ /* 0x084fe20000410000 */
[----:B----4-:R-:W-:-:S03]  /*186c0*/  FMUL.FTZ R3, R139, R2 ;  /* 0x000000028b037220 */ /* 0x010fc60000410000 */
[----:B------:R-:W-:Y:S04]  /*186d0*/  STL [R1+0x1ec], R5 ;  /* 0x0001ec0501007387 */ /* 0x000fe80000100800 */
[----:B------:R-:W-:Y:S01]  /*186e0*/  STL [R1+0x1f8], R4 ;  /* 0x0001f80401007387 */ /* 0x000fe20000100800 */
[----:B---3--:R-:W-:Y:S01]  /*186f0*/  FFMA.FTZ R55, R57, R2, R81 ;  /* 0x0000000239377223 */ /* 0x008fe20000010051 */
        /* <DEDUP_REMOVED lines=32> */
[----:B------:R-:W-:Y:S04]  /*18900*/  STL [R1+0x1fc], R3 ;  /* 0x0001fc0301007387 */ /* 0x000fe80000100800 */
[----:B------:R-:W1:Y:S04]  /*18910*/  SHFL.BFLY PT, R3, R2, 0x2, 0x1f ;  /* 0x0c401f0002037f89 */ /* 0x000e6800000e0000 */
[----:B------:R-:W2:Y:S01]  /*18920*/  LDL.LU R217, [R1+0x10c] ;  /* 0x00010c0001d97983 */ /* 0x000ea20000300800 */
[----:B-1----:R-:W-:-:S05]  /*18930*/  FMNMX.FTZ R2, R2, R3, !PT ;  /* 0x0000000302027209 */ /* 0x002fca0007810000 */
[----:B------:R-:W1:Y:S02]  /*18940*/  SHFL.BFLY PT, R3, R2, 0x1, 0x1f ;  /* 0x0c201f0002037f89 */ /* 0x000e6400000e0000 */
[----:B-1----:R-:W-:-:S04]  /*18950*/  FMNMX.FTZ R191, R2, R3, !PT ;  /* 0x0000000302bf7209 */ /* 0x002fc80007810000 */
[----:B------:R-:W-:-:S04]  /*18960*/  FSETP.NEU.FTZ.AND P0, PT, R191, -INF , PT ;  /* 0xff800000bf00780b */ /* 0x000fc80003f1d000 */
[----:B------:R-:W-:-:S05]  /*18970*/  FSEL R2, R191, RZ, P0 ;  /* 0x000000ffbf027208 */ /* 0x000fca0000000000 */
[----:B------:R-:W-:Y:S01]  /*18980*/  FADD.FTZ R3, R39, -R2 ;  /* 0x8000000227037221 */ /* 0x000fe20000010000 */
[----:B------:R-:W-:-:S05]  /*18990*/  FMUL.FTZ R2, R0, R191 ;  /* 0x000000bf00027220 */ /* 0x000fca0000410000 */
[----:B------:R-:W-:Y:S01]  /*189a0*/  FSEL R2, R2, RZ, P0 ;  /* 0x000000ff02027208 */ /* 0x000fe20000000000 */
[----:B------:R-:W-:Y:S04]  /*189b0*/  STL [R1+0x4f8], R235 ;  /* 0x0004f8eb01007387 */ /* 0x000fe80000100800 */
[-CC-:B------:R-:W-:Y:S01]  /*189c0*/  FFMA.FTZ R248, R73, R0.reuse, -R2.reuse ;  /* 0x0000000049f87223 */ /* 0x180fe20000010802 */
[----:B------:R-:W-:Y:S04]  /*189d0*/  STL [R1+0x4fc], R232 ;  /* 0x0004fce801007387 */ /* 0x000fe80000100800 */
[----:B------:R-:W-:Y:S01]  /*189e0*/  STL [R1+0x500], R180 ;  /* 0x000500b401007387 */ /* 0x000fe20000100800 */
[----:B------:R-:W-:-:S03]  /*189f0*/  FFMA.FTZ R4, R47, R0, -R2 ;  /* 0x000000002f047223 */ /* 0x000fc60000010802 */
[----:B------:R-:W-:Y:S04]  /*18a00*/  STL [R1+0x508], R248 ;  /* 0x000508f801007387 */ /* 0x000fe80000100800 */
[----:B------:R-:W3:Y:S01]  /*18a10*/  LDL R186, [R1+0x30] ;  /* 0x0000300001ba7983 */ /* 0x000ee20000100800 */
[----:B------:R-:W-:-:S03]  /*18a20*/  FFMA.FTZ R16, R15, R0, -R2 ;  /* 0x000000000f107223 */ /* 0x000fc60000010802 */
[----:B------:R-:W4:Y:S04]  /*18a30*/  LDL R77, [R1+0x38] ;  /* 0x00003800014d7983 */ /* 0x000f280000100800 */
[----:B------:R1:W-:Y:S01]  /*18a40*/  STL [R1+0xc], R4 ;  /* 0x00000c0401007387 */ /* 0x0003e20000100800 */
[----:B------:R-:W-:-:S03]  /*18a50*/  FFMA.FTZ R20, R14, R0, -R2 ;  /* 0x000000000e147223 */ /* 0x000fc60000010802 */
[----:B------:R-:W4:Y:S04]  /*18a60*/  LDL.LU R15, [R1+0x2c] ;  /* 0x00002c00010f7983 */ /* 0x000f280000300800 */
[----:B------:R-:W4:Y:S04]  /*18a70*/  LDL R14, [R1+0x24] ;  /* 0x00002400010e7983 */ /* 0x000f280000100800 */
[----:B------:R-:W4:Y:S01]  /*18a80*/  LDL R76, [R1+0x18] ;  /* 0x00001800014c7983 */ /* 0x000f220000100800 */
[----:B------:R-:W-:-:S03]  /*18a90*/  FFMA.FTZ R12, R42, R0, -R2 ;  /* 0x000000002a0c7223 */ /* 0x000fc60000010802 */
[----:B------:R-:W4:Y:S04]  /*18aa0*/  LDL.LU R59, [R1+0x8] ;  /* 0x00000800013b7983 */ /* 0x000f280000300800 */
[----:B------:R-:W4:Y:S01]  /*18ab0*/  LDL.LU R42, [R1] ;  /* 0x00000000012a7983 */ /* 0x000f220000300800 */
[----:B------:R-:W-:-:S06]  /*18ac0*/  FMUL.FTZ R3, R0, R3 ;  /* 0x0000000300037220 */ /* 0x000fcc0000410000 */
        /* <DEDUP_REMOVED lines=17> */
[-C--:B-1----:R-:W-:Y:S01]  /*18be0*/  FMUL.FTZ R4, R164, R3.reuse ;  /* 0x00000003a4047220 */ /* 0x082fe20000410000 */
        /* <DEDUP_REMOVED lines=11> */
[-C--:B------:R-:W-:Y:S01]  /*18ca0*/  FMUL.FTZ R169, R160, R3.reuse ;  /* 0x00000003a0a97220 */ /* 0x080fe20000410000 */
[-C--:B------:R-:W-:Y:S01]  /*18cb0*/  FMUL.FTZ R2, R165, R3.reuse ;  /* 0x00000003a5027220 */ /* 0x080fe20000410000 */
[----:B------:R-:W-:Y:S01]  /*18cc0*/  MUFU.EX2 R12, R12 ;  /* 0x0000000c000c7308 */ /* 0x000fe20000000800 */
[----:B------:R-:W-:Y:S04]  /*18cd0*/  STL [R1+0x260], R4 ;  /* 0x0002600401007387 */ /* 0x000fe80000100800 */
[----:B------:R-:W-:Y:S04]  /*18ce0*/  STL [R1+0x43c], R169 ;  /* 0x00043ca901007387 */ /* 0x000fe80000100800 */
[----:B------:R1:W-:Y:S01]  /*18cf0*/  STL [R1+0x264], R2 ;  /* 0x0002640201007387 */ /* 0x0003e20000100800 */
[-C--:B------:R-:W-:Y:S01]  /*18d00*/  FMUL.FTZ R215, R161, R3.reuse ;  /* 0x00000003a1d77220 */ /* 0x080fe20000410000 */
[-C--:B------:R-:W-:Y:S01]  /*18d10*/  FMUL.FTZ R209, R156, R3.reuse ;  /* 0x000000039cd17220 */ /* 0x080fe20000410000 */
[-C--:B------:R-:W-:Y:S01]  /*18d20*/  FMUL.FTZ R208, R157, R3.reuse ;  /* 0x000000039dd07220 */ /* 0x080fe20000410000 */
[-C--:B------:R-:W-:Y:S01]  /*18d30*/  FMUL.FTZ R205, R144, R3.reuse ;  /* 0x0000000390cd7220 */ /* 0x080fe20000410000 */
[----:B------:R-:W-:Y:S01]  /*18d40*/  FMUL.FTZ R204, R145, R3 ;  /* 0x0000000391cc7220 */ /* 0x000fe20000410000 */
[----:B------:R-:W-:Y:S01]  /*18d50*/  STL [R1+0x430], R215 ;  /* 0x000430d701007387 */ /* 0x000fe20000100800 */
[----:B-1----:R-:W1:Y:S03]  /*18d60*/  MUFU.EX2 R2, R13 ;  /* 0x0000000d00027308 */ /* 0x002e660000000800 */
[----:B------:R-:W-:Y:S04]  /*18d70*/  STL [R1+0x42c], R209 ;  /* 0x00042cd101007387 */ /* 0x000fe80000100800 */
[----:B------:R-:W-:Y:S04]  /*18d80*/  STL.64 [R1+0x448], R204 ;  /* 0x000448cc01007387 */ /* 0x000fe80000100a00 */
[----:B------:R-:W4:Y:S04]  /*18d90*/  LDL R9, [R1+0x58] ;  /* 0x0000580001097983 */ /* 0x000f280000100800 */
[----:B------:R-:W4:Y:S01]  /*18da0*/  LDL R6, [R1+0x108] ;  /* 0x0001080001067983 */ /* 0x000f220000100800 */
[----:B-1----:R-:W-:-:S03]  /*18db0*/  F2FP.BF16.F32.PACK_AB R58, R2, R12 ;  /* 0x0000000c023a723e */ /* 0x002fc600000010ff */
[----:B------:R-:W4:Y:S04]  /*18dc0*/  LDL.LU R136, [R1+0x54] ;  /* 0x0000540001887983 */ /* 0x000f280000300800 */
[----:B------:R-:W4:Y:S04]  /*18dd0*/  LDL R141, [R1+0x50] ;  /* 0x00005000018d7983 */ /* 0x000f280000100800 */
[----:B------:R-:W4:Y:S04]  /*18de0*/  LDL R153, [R1+0x3c] ;  /* 0x00003c0001997983 */ /* 0x000f280000100800 */
[----:B------:R-:W4:Y:S04]  /*18df0*/  LDL R175, [R1+0x34] ;  /* 0x0000340001af7983 */ /* 0x000f280000100800 */
[----:B------:R-:W4:Y:S04]  /*18e00*/  LDL R174, [R1+0x28] ;  /* 0x0000280001ae7983 */ /* 0x000f280000100800 */
[----:B------:R-:W4:Y:S04]  /*18e10*/  LDL R244, [R1+0x20] ;  /* 0x0000200001f47983 */ /* 0x000f280000100800 */
[----:B------:R-:W4:Y:S01]  /*18e20*/  LDL R247, [R1+0x10] ;  /* 0x0000100001f77983 */ /* 0x000f220000100800 */
[----:B--2---:R-:W-:-:S04]  /*18e30*/  FFMA.FTZ R3, R217, R3, R12 ;  /* 0x00000003d9037223 */ /* 0x004fc8000001000c */
[----:B------:R-:W-:Y:S01]  /*18e40*/  FADD.FTZ R73, R2, R3 ;  /* 0x0000000302497221 */ /* 0x000fe20000010000 */
        /* <DEDUP_REMOVED lines=42> */
[----:B------:R-:W-:-:S04]  /*190f0*/  FMUL.FTZ R209, R167, R3 ;  /* 0x00000003a7d17220 */ /* 0x000fc80000410000 */
[----:B------:R-:W-:Y:S04]  /*19100*/  STL [R1+0x458], R215 ;  /* 0x000458d701007387 */ /* 0x000fe80000100800 */
[----:B------:R1:W-:Y:S04]  /*19110*/  STL.64 [R1+0x450], R208 ;  /* 0x000450d001007387 */ /* 0x0003e80000100a00 */
[----:B------:R-:W2:Y:S04]  /*19120*/  LDL R212, [R1+0x100] ;  /* 0x0001000001d47983 */ /* 0x000ea80000100800 */
[----:B-1----:R-:W3:Y:S04]  /*19130*/  LDL.64 R208, [R1+0x110] ;  /* 0x0001100001d07983 */ /* 0x002ee80000100a00 */
[----:B------:R-:W4:Y:S04]  /*19140*/  LDL.LU.64 R204, [R1+0x258] ;  /* 0x0002580001cc7983 */ /* 0x000f280000300a00 */
[----:B------:R-:W3:Y:S01]  /*19150*/  LDL R235, [R1+0xa0] ;  /* 0x0000a00001eb7983 */ /* 0x000ee20000100800 */
        /* <DEDUP_REMOVED lines=60> */
[----:B------:R-:W1:Y:S03]  /*19520*/  MUFU.EX2 R12, R12 ;  /* 0x0000000c000c7308 */ /* 0x000e660000000800 */
        /* <DEDUP_REMOVED lines=9> */
[-C--:B------:R-:W-:Y:S01]  /*195c0*/  FMUL.FTZ R206, R159, R3.reuse ;  /* 0x000000039fce7220 */ /* 0x080fe20000410000 */
[-C--:B------:R-:W-:Y:S01]  /*195d0*/  FMUL.FTZ R203, R146, R3.reuse ;  /* 0x0000000392cb7220 */ /* 0x080fe20000410000 */
[-C--:B------:R-:W-:Y:S01]  /*195e0*/  FMUL.FTZ R200, R147, R3.reuse ;  /* 0x0000000393c87220 */ /* 0x080fe20000410000 */
[----:B-1----:R-:W-:Y:S01]  /*195f0*/  FFMA.FTZ R3, R6, R3, R12 ;  /* 0x0000000306037223 */ /* 0x002fe2000001000c */
[----:B------:R-:W-:-:S03]  /*19600*/  FMNMX.FTZ R2, R40, R2, !PT ;  /* 0x0000000228027209 */ /* 0x000fc60007810000 */
[----:B------:R-:W-:Y:S02]  /*19610*/  FADD.FTZ R24, R13, R3 ;  /* 0x000000030d187221 */ /* 0x000fe40000010000 */
[----:B------:R-:W1:Y:S02]  /*19620*/  SHFL.BFLY PT, R3, R2, 0x2, 0x1f ;  /* 0x0c401f0002037f89 */ /* 0x000e6400000e0000 */
[----:B-1----:R-:W-:-:S05]  /*19630*/  FMNMX.FTZ R2, R2, R3, !PT ;  /* 0x0000000302027209 */ /* 0x002fca0007810000 */
[----:B------:R-:W1:Y:S01]  /*19640*/  SHFL.BFLY PT, R3, R2, 0x1, 0x1f ;  /* 0x0c201f0002037f89 */ /* 0x000e6200000e0000 */
[----:B------:R1:W-:Y:S02]  /*19650*/  MUFU.EX2 R23, R16 ;  /* 0x0000001000177308 */ /* 0x0003e40000000800 */
[----:B-1----:R-:W-:-:S04]  /*19660*/  FMNMX.FTZ R193, R2, R3, !PT ;  /* 0x0000000302c17209 */ /* 0x002fc80007810000 */
[----:B------:R-:W-:-:S04]  /*19670*/  FSETP.NEU.FTZ.AND P0, PT, R193, -INF , PT ;  /* 0xff800000c100780b */ /* 0x000fc80003f1d000 */
[----:B------:R-:W-:-:S05]  /*19680*/  FSEL R2, R193, RZ, P0 ;  /* 0x000000ffc1027208 */ /* 0x000fca0000000000 */
[----:B------:R-:W-:Y:S01]  /*19690*/  FADD.FTZ R16, R37, -R2 ;  /* 0x8000000225107221 */ /* 0x000fe20000010000 */
[----:B------:R-:W-:-:S05]  /*196a0*/  FMUL.FTZ R2, R0, R193 ;  /* 0x000000c100027220 */ /* 0x000fca0000410000 */
[----:B------:R-:W-:Y:S01]  /*196b0*/  FSEL R2, R2, RZ, P0 ;  /* 0x000000ff02027208 */ /* 0x000fe20000000000 */
[----:B------:R-:W-:Y:S01]  /*196c0*/  MUFU.EX2 R22, R20 ;  /* 0x0000001400167308 */ /* 0x000fe20000000800 */
[----:B------:R-:W-:-:S03]  /*196d0*/  FMUL.FTZ R16, R0, R16 ;  /* 0x0000001000107220 */ /* 0x000fc60000410000 */
[----:B------:R-:W-:-:S04]  /*196e0*/  FFMA.FTZ R3, R9, R0, -R2 ;  /* 0x0000000009037223 */ /* 0x000fc80000010802 */
[----:B------:R1:W-:Y:S01]  /*196f0*/  MUFU.EX2 R20, R14 ;  /* 0x0000000e00147308 */ /* 0x0003e20000000800 */
[----:B------:R-:W-:Y:S01]  /*19700*/  F2FP.BF16.F32.PACK_AB R35, R13, R12 ;  /* 0x0000000c0d23723e */ /* 0x000fe200000010ff */
[----:B------:R-:W-:-:S06]  /*19710*/  FFMA.FTZ R13, R141, R0, -R2 ;  /* 0x000000008d0d7223 */ /* 0x000fcc0000010802 */
[----:B------:R-:W-:Y:S01]  /*19720*/  MUFU.EX2 R32, R17 ;  /* 0x0000001100207308 */ /* 0x000fe20000000800 */
[----:B-1----:R-:W-:-:S07]  /*19730*/  FFMA.FTZ R14, R136, R0, -R2 ;  /* 0x00000000880e7223 */ /* 0x002fce0000010802 */
[----:B------:R1:W-:Y:S08]  /*19740*/  MUFU.EX2 R17, R3 ;  /* 0x0000000300117308 */ /* 0x0003f00000000800 */
[----:B------:R-:W-:Y:S08]  /*19750*/  MUFU.EX2 R164, R16 ;  /* 0x0000001000a47308 */ /* 0x000ff00000000800 */
[----:B------:R2:W4:Y:S08]  /*19760*/  MUFU.EX2 R19, R36 ;  /* 0x0000002400137308 */ /* 0x0005300000000800 */
[----:B------:R-:W3:Y:S08]  /*19770*/  MUFU.EX2 R14, R14 ;  /* 0x0000000e000e7308 */ /* 0x000ef00000000800 */
[----:B------:R-:W-:Y:S01]  /*19780*/  MUFU.EX2 R26, R18 ;  /* 0x00000012001a7308 */ /* 0x000fe20000000800 */
[----:B------:R-:W-:-:S07]  /*19790*/  FFMA.FTZ R12, R153, R0, -R2 ;  /* 0x00000000990c7223 */ /* 0x000fce0000010802 */
[----:B------:R-:W-:Y:S01]  /*197a0*/  MUFU.EX2 R18, R13 ;  /* 0x0000000d00127308 */ /* 0x000fe20000000800 */
[----:B-1----:R-:W-:-:S07]  /*197b0*/  FFMA.FTZ R3, R174, R0, -R2 ;  /* 0x00000000ae037223 */ /* 0x002fce0000010802 */
[----:B------:R1:W-:Y:S01]  /*197c0*/  MUFU.EX2 R29, R49 ;  /* 0x00000031001d7308 */ /* 0x0003e20000000800 */
[-CC-:B--2---:R-:W-:Y:S01]  /*197d0*/  FFMA.FTZ R36, R216, R0.reuse, -R2.reuse ;  /* 0x00000000d8247223 */ /* 0x184fe20000010802 */
[----:B------:R-:W-:-:S06]  /*197e0*/  FFMA.FTZ R37, R187, R0, -R2 ;  /* 0x00000000bb257223 */ /* 0x000fcc0000010802 */
[----:B------:R2:W3:Y:S01]  /*197f0*/  MUFU.EX2 R21, R15 ;  /* 0x0000000f00157308 */ /* 0x0004e20000000800 */
[-CC-:B------:R-:W-:Y:S01]  /*19800*/  FFMA.FTZ R249, R128, R0.reuse, -R2.reuse ;  /* 0x0000000080f97223 */ /* 0x180fe20000010802 */
[-CC-:B------:R-:W-:Y:S01]  /*19810*/  FFMA.FTZ R250, R125, R0.reuse, -R2.reuse ;  /* 0x000000007dfa7223 */ /* 0x180fe20000010802 */
[-CC-:B------:R-:W-:Y:S01]  /*19820*/  FFMA.FTZ R252, R116, R0.reuse, -R2.reuse ;  /* 0x0000000074fc7223 */ /* 0x180fe20000010802 */
[-CC-:B------:R-:W-:Y:S01]  /*19830*/  FFMA.FTZ R174, R111, R0.reuse, -R2.reuse ;  /* 0x000000006fae7223 */ /* 0x180fe20000010802 */
[-CC-:B------:R-:W-:Y:S01]  /*19840*/  FFMA.FTZ R170, R104, R0.reuse, -R2.reuse ;  /* 0x0000000068aa7223 */ /* 0x180fe20000010802 */
[-CC-:B------:R-:W-:Y:S02]  /*19850*/  FFMA.FTZ R7, R85, R0.reuse, -R2.reuse ;  /* 0x0000000055077223 */ /* 0x180fe40000010802 */
[----:B------:R4:W-:Y:S01]  /*19860*/  MUFU.EX2 R38, R51 ;  /* 0x0000003300267308 */ /* 0x0009e20000000800 */
[-CC-:B-1----:R-:W-:Y:S01]  /*19870*/  FFMA.FTZ R49, R185, R0.reuse, -R2.reuse ;  /* 0x00000000b9317223 */ /* 0x182fe20000010802 */
[-CC-:B------:R-:W-:Y:S01]  /*19880*/  FFMA.FTZ R153, R83, R0.reuse, -R2.reuse ;  /* 0x0000000053997223 */ /* 0x180fe20000010802 */
[-CC-:B------:R-:W-:Y:S01]  /*19890*/  FFMA.FTZ R141, R74, R0.reuse, -R2.reuse ;  /* 0x000000004a8d7223 */ /* 0x180fe20000010802 */
[-CC-:B------:R-:W-:Y:S01]  /*198a0*/  FFMA.FTZ R136, R72, R0.reuse, -R2.reuse ;  /* 0x0000000048887223 */ /* 0x180fe20000010802 */
[-CC-:B------:R-:W-:Y:S01]  /*198b0*/  FFMA.FTZ R248, R56, R0.reuse, -R2.reuse ;  /* 0x0000000038f87223 */ /* 0x180fe20000010802 */
[----:B------:R-:W-:-:S02]  /*198c0*/  FFMA.FTZ R171, R53, R0, -R2 ;  /* 0x0000000035ab7223 */ /* 0x000fc40000010802 */
[----:B------:R1:W-:Y:S01]  /*198d0*/  MUFU.EX2 R34, R31 ;  /* 0x0000001f00227308 */ /* 0x0003e20000000800 */
[-CC-:B--2---:R-:W-:Y:S01]  /*198e0*/  FFMA.FTZ R15, R175, R0.reuse, -R2.reuse ;  /* 0x00000000af0f7223 */ /* 0x184fe20000010802 */
[-CC-:B------:R-:W-:Y:S01]  /*198f0*/  FFMA.FTZ R175, R108, R0.reuse, -R2.reuse ;  /* 0x000000006caf7223 */ /* 0x180fe20000010802 */
[-CC-:B------:R-:W-:Y:S01]  /*19900*/  FFMA.FTZ R189, R48, R0.reuse, -R2.reuse ;  /* 0x0000000030bd7223 */ /* 0x180fe20000010802 */
[-CC-:B------:R-:W-:Y:S01]  /*19910*/  FFMA.FTZ R180, R45, R0.reuse, -R2.reuse ;  /* 0x000000002db47223 */ /* 0x180fe20000010802 */
[-CC-:B------:R-:W-:Y:S01]  /*19920*/  FFMA.FTZ R9, R41, R0.reuse, -R2.reuse ;  /* 0x0000000029097223 */ /* 0x180fe20000010802 */
[-CC-:B------:R-:W-:Y:S02]  /*19930*/  FFMA.FTZ R6, R40, R0.reuse, -R2.reuse ;  /* 0x0000000028067223 */ /* 0x180fe40000010802 */
[----:B------:R2:W-:Y:S01]  /*19940*/  MUFU.EX2 R33, R30 ;  /* 0x0000001e00217308 */ /* 0x0005e20000000800 */
[-CC-:B----4-:R-:W-:Y:S01]  /*19950*/  FFMA.FTZ R51, R181, R0.reuse, -R2.reuse ;  /* 0x00000000b5337223 */ /* 0x190fe20000010802 */
[----:B------:R-:W-:-:S06]  /*19960*/  FFMA.FTZ R181, R133, R0, -R2 ;  /* 0x0000000085b57223 */ /* 0x000fcc0000010802 */
[----:B------:R4:W3:Y:S01]  /*19970*/  MUFU.EX2 R25, R50 ;  /* 0x0000003200197308 */ /* 0x0008e20000000800 */
[-CC-:B-1----:R-:W-:Y:S01]  /*19980*/  FFMA.FTZ R31, R247, R0.reuse, -R2.reuse ;  /* 0x00000000f71f7223 */ /* 0x182fe20000010802 */
[-CC-:B------:R-:W-:Y:S01]  /*19990*/  FFMA.FTZ R247, R131, R0.reuse, -R2.reuse ;  /* 0x0000000083f77223 */ /* 0x180fe20000010802 */
[----:B------:R-:W-:Y:S01]  /*199a0*/  FADD.FTZ R13, R19, R55 ;  /* 0x00000037130d7221 */ /* 0x000fe20000010000 */
[-CC-:B--2---:R-:W-:Y:S01]  /*199b0*/  FFMA.FTZ R30, R244, R0.reuse, -R2.reuse ;  /* 0x00000000f41e7223 */ /* 0x184fe20000010802 */
[----:B------:R-:W-:-:S03]  /*199c0*/  FFMA.FTZ R244, R100, R0, -R2 ;  /* 0x0000000064f47223 */ /* 0x000fc60000010802 */
[----:B------:R1:W2:Y:S01]  /*199d0*/  MUFU.EX2 R16, R12 ;  /* 0x0000000c00107308 */ /* 0x0002a20000000800 */
[----:B----4-:R-:W-:Y:S01]  /*199e0*/  FFMA.FTZ R50, R183, R0, -R2 ;  /* 0x00000000b7327223 */ /* 0x010fe20000010802 */
[----:B------:R-:W-:Y:S01]  /*199f0*/  FFMA.FTZ R0, R212, R164, R17 ;  /* 0x000000a4d4007223 */ /* 0x000fe20000010011 */
[----:B---3--:R-:W-:-:S03]  /*19a00*/  F2FP.BF16.F32.PACK_AB R2, R14, R17 ;  /* 0x000000110e02723e */ /* 0x008fc600000010ff */
[----:B-1----:R-:W-:Y:S01]  /*19a10*/  FADD.FTZ R12, R14, R0 ;  /* 0x000000000e0c7221 */ /* 0x002fe20000010000 */
[----:B------:R-:W-:Y:S01]  /*19a20*/  F2FP.BF16.F32.PACK_AB R0, R19, R81 ;  /* 0x000000511300723e */ /* 0x000fe200000010ff */
[----:B------:R1:W-:Y:S03]  /*19a30*/  MUFU.EX2 R14, R3 ;  /* 0x00000003000e7308 */ /* 0x0003e60000000800 */
[C---:B------:R-:W-:Y:S02]  /*19a40*/  PRMT R11, R0.reuse, 0x7610, R11 ;  /* 0x00007610000b7816 */ /* 0x040fe4000000000b */
[----:B------:R-:W-:Y:S01]  /*19a50*/  PRMT R152, R0, 0x7632, R152 ;  /* 0x0000763200987816 */ /* 0x000fe20000000098 */
[----:B------:R-:W-:Y:S02]  /*19a60*/  FADD.FTZ R0, R21, R24 ;  /* 0x0000001815007221 */ /* 0x000fe40000010000 */
[----:B------:R-:W-:Y:S02]  /*19a70*/  MUFU.EX2 R15, R15 ;  /* 0x0000000f000f7308 */ /* 0x000fe40000000800 */
[----:B------:R-:W-:Y:S01]  /*19a80*/  FADD.FTZ R0, R20, R0 ;  /* 0x0000000014007221 */ /* 0x000fe20000010000 */
[----:B-1----:R-:W-:Y:S01]  /*19a90*/  FADD.FTZ R3, R18, R12 ;  /* 0x0000000c12037221 */ /* 0x002fe20000010000 */
[----:B------:R-:W-:-:S04]  /*19aa0*/  FADD.FTZ R12, R29, R13 ;  /* 0x0000000d1d0c7221 */ /* 0x000fc80000010000 */
[----:B------:R-:W1:Y:S01]  /*19ab0*/  MUFU.EX2 R13, R61 ;  /* 0x0000003d000d7308 */ /* 0x000e620000000800 */
[----:B------:R-:W-:Y:S01]  /*19ac0*/  FADD.FTZ R0, R32, R0 ;  /* 0x0000000020007221 */ /* 0x000fe20000010000 */
[C---:B------:R-:W-:Y:S01]  /*19ad0*/  PRMT R223, R2.reuse, 0x7610, R223 ;  /* 0x0000761002df7816 */ /* 0x040fe200000000df */
[----:B------:R-:W-:Y:S01]  /*19ae0*/  FADD.FTZ R12, R25, R12 ;  /* 0x0000000c190c7221 */ /* 0x000fe20000010000 */
[----:B------:R-:W-:Y:S01]  /*19af0*/  PRMT R137, R2, 0x7632, R137 ;  /* 0x0000763202897816 */ /* 0x000fe20000000089 */
[----:B------:R-:W-:Y:S01]  /*19b00*/  FADD.FTZ R2, R23, R73 ;  /* 0x0000004917027221 */ /* 0x000fe20000010000 */
[----:B------:R-:W-:Y:S01]  /*19b10*/  FADD.FTZ R19, R26, R0 ;  /* 0x000000001a137221 */ /* 0x000fe20000010000 */
[----:B------:R-:W-:Y:S01]  /*19b20*/  FADD.FTZ R0, R38, R12 ;  /* 0x0000000c26007221 */ /* 0x000fe20000010000 */
[----:B------:R-:W-:Y:S02]  /*19b30*/  IMAD.SHL.U32 R215, R235, 0x4, RZ ;  /* 0x00000004ebd77824 */ /* 0x000fe400078e00ff */
[----:B------:R-:W-:Y:S01]  /*19b40*/  FADD.FTZ R2, R22, R2 ;  /* 0x0000000216027221 */ /* 0x000fe20000010000 */
[----:B--2---:R-:W-:-:S03]  /*19b50*/  FADD.FTZ R3, R16, R3 ;  /* 0x0000000310037221 */ /* 0x004fc60000010000 */
[----:B------:R-:W-:Y:S01]  /*19b60*/  FADD.FTZ R2, R34, R2 ;  /* 0x0000000222027221 */ /* 0x000fe20000010000 */
[----:B-1----:R-:W-:Y:S01]  /*19b70*/  FADD.FTZ R24, R13, R0 ;  /* 0x000000000d187221 */ /* 0x002fe20000010000 */
[----:B------:R-:W-:Y:S02]  /*19b80*/  LOP3.LUT R0, R177, R209, R215, 0x96, !PT ;  /* 0x000000d1b1007212 */ /* 0x000fe400078e96d7 */
[----:B------:R-:W-:Y:S01]  /*19b90*/  F2FP.BF16.F32.PACK_AB R27, R20, R21 ;  /* 0x00000015141b723e */ /* 0x000fe200000010ff */
[----:B------:R-:W-:Y:S01]  /*19ba0*/  FADD.FTZ R20, R33, R2 ;  /* 0x0000000221147221 */ /* 0x000fe20000010000 */
[----:B------:R-:W-:Y:S01]  /*19bb0*/  FADD.FTZ R2, R15, R3 ;  /* 0x000000030f027221 */ /* 0x000fe20000010000 */
[----:B------:R-:W-:-:S04]  /*19bc0*/  IMAD.WIDE.U32 R82, R0, -0x326172a9, RZ ;  /* 0xcd9e8d5700527825 */ /* 0x000fc800078e00ff */
[----:B------:R-:W-:Y:S01]  /*19bd0*/  FADD.FTZ R21, R14, R2 ;  /* 0x000000020e157221 */ /* 0x000fe20000010000 */
[----:B------:R-:W-:Y:S02]  /*19be0*/  LOP3.LUT R2, R83, R224, R204, 0x96, !PT ;  /* 0x000000e053027212 */ /* 0x000fe400078e96cc */
[----:B------:R-:W-:Y:S02]  /*19bf0*/  LOP3.LUT R0, R121, R221, R82, 0x96, !PT ;  /* 0x000000dd79007212 */ /* 0x000fe400078e9652 */
[----:B------:R-:W-:Y:S01]  /*19c00*/  F2FP.BF16.F32.PACK_AB R73, R16, R18 ;  /* 0x000000121049723e */ /* 0x000fe200000010ff */
[----:B------:R-:W-:Y:S01]  /*19c10*/  IMAD.WIDE.U32 R158, R2, -0x2daee0ad, RZ ;  /* 0xd2511f53029e7825 */ /* 0x000fe200078e00ff */
[----:B------:R-:W-:-:S03]  /*19c20*/  F2FP.BF16.F32.PACK_AB R16, R13, R38 ;  /* 0x000000260d10723e */ /* 0x000fc600000010ff */
[----:B------:R-:W-:Y:S01]  /*19c30*/  IMAD.WIDE.U32 R12, R0, -0x2daee0ad, RZ ;  /* 0xd2511f53000c7825 */ /* 0x000fe200078e00ff */
[----:B------:R-:W-:-:S04]  /*19c40*/  LOP3.LUT R2, R159, R225, R178, 0x96, !PT ;  /* 0x000000e19f027212 */ /* 0x000fc800078e96b2 */
[----:B------:R-:W-:Y:S01]  /*19c50*/  LOP3.LUT R0, R13, R226, R158, 0x96, !PT ;  /* 0x000000e20d007212 */ /* 0x000fe200078e969e */
[----:B------:R-:W-:Y:S01]  /*19c60*/  IMAD.WIDE.U32 R2, R2, -0x326172a9, RZ ;  /* 0xcd9e8d5702027825 */ /* 0x000fe200078e00ff */
[----:B------:R-:W-:-:S03]  /*19c70*/  F2FP.BF16.F32.PACK_AB R61, R14, R15 ;  /* 0x0000000f0e3d723e */ /* 0x000fc600000010ff */
[----:B------:R-:W-:Y:S01]  /*19c80*/  IMAD.WIDE.U32 R14, R0, -0x326172a9, RZ ;  /* 0xcd9e8d57000e7825 */ /* 0x000fe200078e00ff */
[----:B------:R-:W-:Y:S02]  /*19c90*/  F2FP.BF16.F32.PACK_AB R17, R25, R29 ;  /* 0x0000001d1911723e */ /* 0x000fe400000010ff */
[----:B------:R-:W-:Y:S02]  /*19ca0*/  LOP3.LUT R3, R3, R220, R120, 0x96, !PT ;  /* 0x000000dc03037212 */ /* 0x000fe400078e9678 */
[----:B------:R-:W-:Y:S02]  /*19cb0*/  LOP3.LUT R13, R15, R230, R2, 0x96, !PT ;  /* 0x000000e60f0d7212 */ /* 0x000fe400078e9602 */
[----:B------:R-:W-:Y:S01]  /*19cc0*/  PRMT R140, R17, 0x7610, R140 ;  /* 0x00007610118c7816 */ /* 0x000fe2000000008c */
[----:B------:R-:W-:Y:S01]  /*19cd0*/  IMAD.WIDE.U32 R2, R3, -0x2daee0ad, RZ ;  /* 0xd2511f5303027825 */ /* 0x000fe200078e00ff */
[----:B------:R-:W-:Y:S02]  /*19ce0*/  PRMT R8, R17, 0x7632, R8 ;  /* 0x0000763211087816 */ /* 0x000fe40000000008 */
[----:B------:R-:W-:-:S02]  /*19cf0*/  PRMT R148, R16, 0x7610, R148 ;  /* 0x0000761010947816 */ /* 0x000fc40000000094 */
[----:B------:R-:W-:Y:S01]  /*19d00*/  PRMT R149, R16, 0x7632, R149 ;  /* 0x0000763210957816 */ /* 0x000fe20000000095 */
        /* <DEDUP_REMOVED lines=14> */
[----:B------:R-:W-:Y:S02]  /*19df0*/  F2FP.BF16.F32.PACK_AB R28, R22, R23 ;  /* 0x00000017161c723e */ /* 0x000fe400000010ff */
[----:B------:R-:W-:Y:S01]  /*19e00*/  ISETP.GE.U32.AND P0, PT, R199, R0, PT ;  /* 0x00000000c700720c */ /* 0x000fe20003f06070 */
[----:B------:R-:W1:Y:S01]  /*19e10*/  MUFU.EX2 R23, R39 ;  /* 0x0000002700177308 */ /* 0x000e620000000800 */
[----:B------:R-:W-:-:S02]  /*19e20*/  LOP3.LUT R0, R2, 0xff, RZ, 0xc0, !PT ;  /* 0x000000ff02007812 */ /* 0x000fc400078ec0ff */
[----:B------:R-:W-:Y:S02]  /*19e30*/  LOP3.LUT R15, R13, R228, R14, 0x96, !PT ;  /* 0x000000e40d0f7212 */ /* 0x000fe400078e960e */
[----:B------:R-:W-:-:S03]  /*19e40*/  ISETP.GE.U32.AND P2, PT, R199, R0, PT ;  /* 0x00000000c700720c */ /* 0x000fc60003f46070 */
[----:B------:R-:W2:Y:S01]  /*19e50*/  MUFU.EX2 R29, R57 ;  /* 0x00000039001d7308 */ /* 0x000ea20000000800 */
[--C-:B------:R-:W-:Y:S02]  /*19e60*/  SHF.R.U32.HI R0, RZ, 0x10, R2.reuse ;  /* 0x00000010ff007819 */ /* 0x100fe40000011602 */
[----:B------:R-:W-:Y:S02]  /*19e70*/  LOP3.LUT R14, R2, 0xffff, RZ, 0xc0, !PT ;  /* 0x0000ffff020e7812 */ /* 0x000fe400078ec0ff */
[----:B------:R-:W-:-:S03]  /*19e80*/  SHF.R.U32.HI R2, RZ, 0x18, R2 ;  /* 0x00000018ff027819 */ /* 0x000fc60000011602 */
[----:B------:R-:W3:Y:S01]  /*19e90*/  MUFU.EX2 R22, R42 ;  /* 0x0000002a00167308 */ /* 0x000ee20000000800 */
[----:B------:R-:W-:Y:S01]  /*19ea0*/  ISETP.GE.U32.AND P1, PT, R199, R2, PT ;  /* 0x00000002c700720c */ /* 0x000fe20003f26070 */
[----:B------:R-:W-:Y:S01]  /*19eb0*/  IMAD.WIDE.U32 R2, R15, -0x2daee0ad, RZ ;  /* 0xd2511f530f027825 */ /* 0x000fe200078e00ff */
[----:B------:R-:W-:Y:S02]  /*19ec0*/  LOP3.LUT R12, R12, 0xff, RZ, 0xc0, !PT ;  /* 0x000000ff0c0c7812 */ /* 0x000fe400078ec0ff */
[----:B------:R-:W-:Y:S02]  /*19ed0*/  LOP3.LUT R0, R0, 0xff, RZ, 0xc0, !PT ;  /* 0x000000ff00007812 */ /* 0x000fe400078ec0ff */
[----:B------:R-:W-:Y:S02]  /*19ee0*/  ISETP.GE.U32.AND P5, PT, R199, R12, PT ;  /* 0x0000000cc700720c */ /* 0x000fe40003fa6070 */
[C---:B------:R-:W-:Y:S02]  /*19ef0*/  LOP3.LUT R13, R2.reuse, 0xff, RZ, 0xc0, !PT ;  /* 0x000000ff020d7812 */ /* 0x040fe400078ec0ff */
[----:B------:R-:W-:-:S02]  /*19f00*/  LOP3.LUT R18, R2, 0xffff, RZ, 0xc0, !PT ;  /* 0x0000ffff02127812 */ /* 0x000fc400078ec0ff */
[--C-:B------:R-:W-:Y:S02]  /*19f10*/  SHF.R.U32.HI R15, RZ, 0x10, R2.reuse ;  /* 0x00000010ff0f7819 */ /* 0x100fe40000011602 */
[----:B------:R-:W-:Y:S01]  /*19f20*/  SHF.R.U32.HI R12, RZ, 0x18, R2 ;  /* 0x00000018ff0c7819 */ /* 0x000fe20000011602 */
[----:B-1----:R-:W-:Y:S01]  /*19f30*/  FADD.FTZ R2, R23, R19 ;  /* 0x0000001317027221 */ /* 0x002fe20000010000 */
[----:B------:R-:W-:Y:S02]  /*19f40*/  ISETP.GE.U32.AND P6, PT, R199, R0, PT ;  /* 0x00000000c700720c */ /* 0x000fe40003fc6070 */
[----:B------:R-:W-:Y:S01]  /*19f50*/  LOP3.LUT R0, R3, R231, R16, 0x96, !PT ;  /* 0x000000e703007212 */ /* 0x000fe200078e9610 */
[----:B--2---:R-:W-:Y:S01]  /*19f60*/  FADD.FTZ R3, R29, R20 ;  /* 0x000000141d037221 */ /* 0x004fe20000010000 */
[----:B------:R-:W-:Y:S01]  /*19f70*/  PRMT R88, R58, 0x7610, R88 ;  /* 0x000076103a587816 */ /* 0x000fe20000000058 */
[----:B---3--:R-:W-:Y:S01]  /*19f80*/  FADD.FTZ R20, R22, R2 ;  /* 0x0000000216147221 */ /* 0x008fe20000010000 */
[----:B------:R-:W-:-:S02]  /*19f90*/  SHF.R.U32.HI R2, RZ, 0x8, R14 ;  /* 0x00000008ff027819 */ /* 0x000fc4000001160e */
[----:B------:R-:W-:Y:S01]  /*19fa0*/  PRMT R87, R58, 0x7632, R87 ;  /* 0x000076323a577816 */ /* 0x000fe20000000057 */
[----:B------:R-:W-:Y:S01]  /*19fb0*/  @!P4 HFMA2.BF16_V2 R45, -RZ.H0_H0, RZ.H0_H0, -R88.H0_H0 ;  /* 0x200000ffff2dc231 */ /* 0x000fe20000340958 */
[----:B------:R-:W-:Y:S01]  /*19fc0*/  LOP3.LUT R2, R2, 0xffff, RZ, 0xc0, !PT ;  /* 0x0000ffff02027812 */ /* 0x000fe200078ec0ff */
[----:B------:R-:W1:Y:S01]  /*19fd0*/  MUFU.EX2 R17, R60 ;  /* 0x0000003c00117308 */ /* 0x000e620000000800 */
[----:B------:R-:W-:Y:S02]  /*19fe0*/  F2FP.BF16.F32.PACK_AB R16, R22, R23 ;  /* 0x000000171610723e */ /* 0x000fe400000010ff */
[----:B------:R-:W-:Y:S02]  /*19ff0*/  PRMT R211, R88, 0x5410, R87 ;  /* 0x0000541058d37816 */ /* 0x000fe40000000057 */
[----:B------:R-:W-:Y:S02]  /*1a000*/  PRMT R85, R35, 0x7610, R85 ;  /* 0x0000761023557816 */ /* 0x000fe40000000055 */
[----:B------:R-:W-:Y:S01]  /*1a010*/  @!P4 PRMT R88, R45, 0x5410, RZ ;  /* 0x000054102d58c816 */ /* 0x000fe200000000ff */
[----:B------:R-:W2:Y:S01]  /*1a020*/  MUFU.EX2 R22, R30 ;  /* 0x0000001e00167308 */ /* 0x000ea20000000800 */
[----:B------:R-:W-:-:S02]  /*1a030*/  ISETP.GE.U32.AND P4, PT, R199, R2, PT ;  /* 0x00000002c700720c */ /* 0x000fc40003f86070 */
[----:B------:R-:W-:Y:S01]  /*1a040*/  SHF.R.U32.HI R2, RZ, 0x10, R0 ;  /* 0x00000010ff027819 */ /* 0x000fe20000011600 */
[----:B------:R-:W-:Y:S01]  /*1a050*/  @!P5 HFMA2.BF16_V2 R41, -RZ.H0_H0, RZ.H0_H0, -R85.H0_H0 ;  /* 0x200000ffff29d231 */ /* 0x000fe20000340955 */
[----:B------:R-:W-:Y:S02]  /*1a060*/  PRMT R86, R35, 0x7632, R86 ;  /* 0x0000763223567816 */ /* 0x000fe40000000056 */
[----:B------:R-:W-:Y:S01]  /*1a070*/  PRMT R84, R28, 0x7610, R84 ;  /* 0x000076101c547816 */ /* 0x000fe20000000054 */
[----:B------:R-:W3:Y:S01]  /*1a080*/  MUFU.EX2 R14, R31 ;  /* 0x0000001f000e7308 */ /* 0x000ee20000000800 */
[----:B------:R-:W-:Y:S02]  /*1a090*/  LOP3.LUT R2, R2, 0xff, RZ, 0xc0, !PT ;  /* 0x000000ff02027812 */ /* 0x000fe400078ec0ff */
[----:B------:R-:W-:Y:S01]  /*1a0a0*/  PRMT R210, R85, 0x5410, R86 ;  /* 0x0000541055d27816 */ /* 0x000fe20000000056 */
[----:B------:R-:W-:Y:S01]  /*1a0b0*/  @!P2 HFMA2.BF16_V2 R46, -RZ.H0_H0, RZ.H0_H0, -R84.H0_H0 ;  /* 0x200000ffff2ea231 */ /* 0x000fe20000340954 */
[----:B------:R-:W-:-:S02]  /*1a0c0*/  @!P5 PRMT R85, R41, 0x5410, RZ ;  /* 0x000054102955d816 */ /* 0x000fc400000000ff */
[----:B------:R-:W-:Y:S02]  /*1a0d0*/  PRMT R81, R28, 0x7632, R81 ;  /* 0x000076321c517816 */ /* 0x000fe40000000051 */
[----:B------:R-:W-:Y:S01]  /*1a0e0*/  ISETP.GE.U32.AND P5, PT, R199, R2, PT ;  /* 0x00000002c700720c */ /* 0x000fe20003fa6070 */
[----:B------:R-:W-:Y:S01]  /*1a0f0*/  IMAD.MOV.U32 R45, RZ, RZ, R168 ;  /* 0x000000ffff2d7224 */ /* 0x000fe200078e00a8 */
[----:B------:R-:W-:Y:S01]  /*1a100*/  LOP3.LUT R2, R0, 0xff, RZ, 0xc0, !PT ;  /* 0x000000ff00027812 */ /* 0x000fe200078ec0ff */
[----:B------:R-:W-:Y:S01]  /*1a110*/  @!P3 HFMA2.BF16_V2 R43, -RZ.H0_H0, RZ.H0_H0, -R87.H0_H0 ;  /* 0x200000ffff2bb231 */ /* 0x000fe20000340957 */
[----:B------:R-:W-:Y:S01]  /*1a120*/  PRMT R168, R84, 0x5410, R81 ;  /* 0x0000541054a87816 */ /* 0x000fe20000000051 */
[----:B------:R-:W-:Y:S01]  /*1a130*/  @!P0 HFMA2.BF16_V2 R40, -RZ.H0_H0, RZ.H0_H0, -R86.H0_H0 ;  /* 0x200000ffff288231 */ /* 0x000fe20000340956 */
[----:B------:R-:W-:Y:S01]  /*1a140*/  @!P2 PRMT R84, R46, 0x5410, RZ ;  /* 0x000054102e54a816 */ /* 0x000fe200000000ff */
[----:B-1----:R-:W-:Y:S01]  /*1a150*/  FADD.FTZ R19, R17, R3 ;  /* 0x0000000311137221 */ /* 0x002fe20000010000 */
[----:B------:R-:W-:Y:S01]  /*1a160*/  ISETP.GE.U32.AND P2, PT, R199, R2, PT ;  /* 0x00000002c700720c */ /* 0x000fe20003f46070 */
[----:B--2---:R-:W-:Y:S01]  /*1a170*/  FADD.FTZ R3, R22, R21 ;  /* 0x0000001516037221 */ /* 0x004fe20000010000 */
[----:B------:R-:W-:-:S02]  /*1a180*/  SHF.R.U32.HI R2, RZ, 0x18, R0 ;  /* 0x00000018ff027819 */ /* 0x000fc40000011600 */
[----:B------:R-:W-:Y:S02]  /*1a190*/  LOP3.LUT R0, R0, 0xffff, RZ, 0xc0, !PT ;  /* 0x0000ffff00007812 */ /* 0x000fe400078ec0ff */
[----:B------:R-:W-:Y:S02]  /*1a1a0*/  PRMT R80, R27, 0x7610, R80 ;  /* 0x000076101b507816 */ /* 0x000fe40000000050 */
[----:B------:R-:W-:Y:S02]  /*1a1b0*/  @!P3 PRMT R87, R43, 0x5410, RZ ;  /* 0x000054102b57b816 */ /* 0x000fe400000000ff */
[C---:B------:R-:W-:Y:S01]  /*1a1c0*/  ISETP.GE.U32.AND P3, PT, R199.reuse, R13, PT ;  /* 0x0000000dc700720c */ /* 0x040fe20003f66070 */
[----:B---3--:R-:W-:Y:S01]  /*1a1d0*/  FADD.FTZ R13, R14, R3 ;  /* 0x000000030e0d7221 */ /* 0x008fe20000010000 */
[----:B------:R-:W-:Y:S01]  /*1a1e0*/  @!P0 PRMT R86, R40, 0x5410, RZ ;  /* 0x0000541028568816 */ /* 0x000fe200000000ff */
[----:B------:R-:W-:Y:S01]  /*1a1f0*/  @!P4 HFMA2.BF16_V2 R48, -RZ.H0_H0, RZ.H0_H0, -R81.H0_H0 ;  /* 0x200000ffff30c231 */ /* 0x000fe20000340951 */
[----:B------:R-:W-:-:S02]  /*1a200*/  ISETP.GE.U32.AND P0, PT, R199, R12, PT ;  /* 0x0000000cc700720c */ /* 0x000fc40003f06070 */
[----:B------:R-:W-:Y:S01]  /*1a210*/  F2FP.BF16.F32.PACK_AB R55, R14, R22 ;  /* 0x000000160e37723e */ /* 0x000fe200000010ff */
[----:B------:R-:W-:Y:S01]  /*1a220*/  MUFU.EX2 R12, R117 ;  /* 0x00000075000c7308 */ /* 0x000fe20000000800 */
[----:B------:R-:W-:Y:S01]  /*1a230*/  SHF.R.U32.HI R0, RZ, 0x8, R0 ;  /* 0x00000008ff007819 */ /* 0x000fe20000011600 */
[----:B------:R-:W-:Y:S01]  /*1a240*/  @!P6 HFMA2.BF16_V2 R53, -RZ.H0_H0, RZ.H0_H0, -R80.H0_H0 ;  /* 0x200000ffff35e231 */ /* 0x000fe20000340950 */
[----:B------:R-:W-:Y:S02]  /*1a250*/  F2FP.BF16.F32.PACK_AB R25, R33, R34 ;  /* 0x000000222119723e */ /* 0x000fe400000010ff */
[----:B------:R-:W-:-:S03]  /*1a260*/  PRMT R160, R27, 0x7632, R160 ;  /* 0x000076321ba07816 */ /* 0x000fc600000000a0 */
[----:B------:R-:W1:Y:S01]  /*1a270*/  MUFU.EX2 R14, R115 ;  /* 0x00000073000e7308 */ /* 0x000e620000000800 */
[----:B------:R-:W-:Y:S01]  /*1a280*/  LOP3.LUT R0, R0, 0xffff, RZ, 0xc0, !PT ;  /* 0x0000ffff00007812 */ /* 0x000fe200078ec0ff */
[----:B------:R-:W-:Y:S01]  /*1a290*/  @!P1 HFMA2.BF16_V2 R52, -RZ.H0_H0, RZ.H0_H0, -R160.H0_H0 ;  /* 0x200000ffff349231 */ /* 0x000fe200003409a0 */
[----:B------:R-:W-:Y:S02]  /*1a2a0*/  @!P4 PRMT R81, R48, 0x5410, RZ ;  /* 0x000054103051c816 */ /* 0x000fe400000000ff */
[----:B------:R-:W-:Y:S02]  /*1a2b0*/  PRMT R212, R80, 0x5410, R160 ;  /* 0x0000541050d47816 */ /* 0x000fe400000000a0 */
[----:B------:R-:W-:Y:S02]  /*1a2c0*/  PRMT R157, R25, 0x7610, R157 ;  /* 0x00007610199d7816 */ /* 0x000fe4000000009d */
[----:B------:R-:W-:Y:S02]  /*1a2d0*/  ISETP.GE.U32.AND P4, PT, R199, R2, PT ;  /* 0x00000002c700720c */ /* 0x000fe40003f86070 */
[----:B------:R-:W-:-:S02]  /*1a2e0*/  @!P6 PRMT R80, R53, 0x5410, RZ ;  /* 0x000054103550e816 */ /* 0x000fc400000000ff */
[----:B------:R-:W-:Y:S02]  /*1a2f0*/  LOP3.LUT R2, R15, 0xff, RZ, 0xc0, !PT ;  /* 0x000000ff0f027812 */ /* 0x000fe400078ec0ff */
[----:B------:R-:W-:Y:S01]  /*1a300*/  ISETP.GE.U32.AND P6, PT, R199, R0, PT ;  /* 0x00000000c700720c */ /* 0x000fe20003fc6070 */
[----:B------:R-:W2:Y:S01]  /*1a310*/  MUFU.EX2 R22, R69 ;  /* 0x0000004500167308 */ /* 0x000ea20000000800 */
[----:B------:R-:W-:Y:S01]  /*1a320*/  SHF.R.U32.HI R0, RZ, 0x8, R18 ;  /* 0x00000008ff007819 */ /* 0x000fe20000011612 */
[----:B------:R-:W-:Y:S01]  /*1a330*/  @!P2 HFMA2.BF16_V2 R56, -RZ.H0_H0, RZ.H0_H0, -R157.H0_H0 ;  /* 0x200000ffff38a231 */ /* 0x000fe2000034099d */
[----:B------:R-:W-:Y:S02]  /*1a340*/  PRMT R156, R25, 0x7632, R156 ;  /* 0x00007632199c7816 */ /* 0x000fe4000000009c */
[----:B------:R-:W-:Y:S02]  /*1a350*/  @!P1 PRMT R160, R52, 0x5410, RZ ;  /* 0x0000541034a09816 */ /* 0x000fe400000000ff */
[----:B------:R-:W-:-:S02]  /*1a360*/  ISETP.GE.U32.AND P1, PT, R199, R2, PT ;  /* 0x00000002c700720c */ /* 0x000fc40003f26070 */
[----:B------:R-:W-:Y:S01]  /*1a370*/  LOP3.LUT R0, R0, 0xffff, RZ, 0xc0, !PT ;  /* 0x0000ffff00007812 */ /* 0x000fe200078ec0ff */
[----:B------:R-:W3:Y:S01]  /*1a380*/  MUFU.EX2 R2, R71 ;  /* 0x0000004700027308 */ /* 0x000ee20000000800 */
[----:B------:R-:W-:Y:S02]  /*1a390*/  PRMT R198, R157, 0x5410, R156 ;  /* 0x000054109dc67816 */ /* 0x000fe4000000009c */
[----:B------:R-:W-:Y:S02]  /*1a3a0*/  @!P2 PRMT R157, R56, 0x5410, RZ ;  /* 0x00005410389da816 */ /* 0x000fe400000000ff */
[----:B------:R-:W-:-:S03]  /*1a3b0*/  ISETP.GE.U32.AND P2, PT, R199, R0, PT ;  /* 0x00000000c700720c */ /* 0x000fc60003f46070 */
[----:B------:R-:W4:Y:S01]  /*1a3c0*/  MUFU.EX2 R25, R36 ;  /* 0x0000002400197308 */ /* 0x000f220000000800 */
[----:B-1----:R-:W-:Y:S01]  /*1a3d0*/  FADD.FTZ R0, R14, R24 ;  /* 0x000000180e007221 */ /* 0x002fe20000010000 */
[----:B------:R-:W-:-:S06]  /*1a3e0*/  F2FP.BF16.F32.PACK_AB R41, R12, R14 ;  /* 0x0000000e0c29723e */ /* 0x000fcc00000010ff */
[----:B------:R-:W1:Y:S01]  /*1a3f0*/  MUFU.EX2 R14, R37 ;  /* 0x00000025000e7308 */ /* 0x000e620000000800 */
[----:B------:R-:W-:-:S07]  /*1a400*/  FADD.FTZ R3, R12, R0 ;  /* 0x000000000c037221 */ /* 0x000fce0000010000 */
[----:B------:R-:W1:Y:S01]  /*1a410*/  MUFU.EX2 R31, R118 ;  /* 0x00000076001f7308 */ /* 0x000e620000000800 */
[----:B--2---:R-:W-:-:S07]  /*1a420*/  FADD.FTZ R0, R22, R19 ;  /* 0x0000001316007221 */ /* 0x004fce0000010000 */
[----:B------:R-:W2:Y:S01]  /*1a430*/  MUFU.EX2 R28, R112 ;  /* 0x00000070001c7308 */ /* 0x000ea20000000800 */
[----:B---3--:R-:W-:Y:S01]  /*1a440*/  FADD.FTZ R12, R2, R0 ;  /* 0x00000000020c7221 */ /* 0x008fe20000010000 */
[----:B----4-:R-:W-:-:S06]  /*1a450*/  FADD.FTZ R0, R25, R13 ;  /* 0x0000000d19007221 */ /* 0x010fcc0000010000 */
[----:B------:R-:W3:Y:S01]  /*1a460*/  MUFU.EX2 R21, R44 ;  /* 0x0000002c00157308 */ /* 0x000ee20000000800 */
[----:B-1----:R-:W-:Y:S01]  /*1a470*/  FADD.FTZ R30, R14, R0 ;  /* 0x000000000e1e7221 */ /* 0x002fe20000010000 */
[----:B------:R-:W-:Y:S01]  /*1a480*/  PRMT R147, R16, 0x7610, R147 ;  /* 0x0000761010937816 */ /* 0x000fe20000000093 */
[----:B------:R-:W-:-:S05]  /*1a490*/  FADD.FTZ R0, R31, R3 ;  /* 0x000000031f007221 */ /* 0x000fca0000010000 */
[----:B------:R-:W1:Y:S01]  /*1a4a0*/  MUFU.EX2 R18, R47 ;  /* 0x0000002f00127308 */ /* 0x000e620000000800 */
[----:B------:R-:W-:-:S07]  /*1a4b0*/  PRMT R146, R16, 0x7632, R146 ;  /* 0x0000763210927816 */ /* 0x000fce0000000092 */
[----:B------:R-:W4:Y:S01]  /*1a4c0*/  MUFU.EX2 R27, R75 ;  /* 0x0000004b001b7308 */ /* 0x000f220000000800 */
[----:B------:R-:W-:Y:S01]  /*1a4d0*/  F2FP.BF16.F32.PACK_AB R17, R17, R29 ;  /* 0x0000001d1111723e */ /* 0x000fe200000010ff */
[----:B--2---:R-:W-:Y:S01]  /*1a4e0*/  FADD.FTZ R29, R28, R0 ;  /* 0x000000001c1d7221 */ /* 0x004fe20000010000 */
[----:B------:R-:W-:-:S05]  /*1a4f0*/  LEA R0, R235, 0x1, 0x2 ;  /* 0x00000001eb007811 */ /* 0x000fca00078e10ff */
[----:B------:R-:W2:Y:S01]  /*1a500*/  MUFU.EX2 R15, R78 ;  /* 0x0000004e000f7308 */ /* 0x000ea20000000800 */
[----:B------:R-:W-:-:S07]  /*1a510*/  F2FP.BF16.F32.PACK_AB R24, R2, R22 ;  /* 0x000000160218723e */ /* 0x000fce00000010ff */
[----:B------:R-:W2:Y:S01]  /*1a520*/  MUFU.EX2 R16, R54 ;  /* 0x0000003600107308 */ /* 0x000ea20000000800 */
[----:B---3--:R-:W-:Y:S01]  /*1a530*/  FADD.FTZ R2, R21, R20 ;  /* 0x0000001415027221 */ /* 0x008fe20000010000 */
[----:B------:R-:W-:-:S06]  /*1a540*/  LOP3.LUT R0, R209, R0, RZ, 0x3c, !PT ;  /* 0x00000000d1007212 */ /* 0x000fcc00078e3cff */
[----:B------:R-:W3:Y:S01]  /*1a550*/  MUFU.EX2 R3, R59 ;  /* 0x0000003b00037308 */ /* 0x000ee20000000800 */
[----:B-1----:R-:W-:Y:S01]  /*1a560*/  FADD.FTZ R13, R18, R2 ;  /* 0x00000002120d7221 */ /* 0x002fe20000010000 */
[----:B----4-:R-:W-:Y:S01]  /*1a570*/  FADD.FTZ R2, R27, R12 ;  /* 0x0000000c1b027221 */ /* 0x010fe20000010000 */
[----:B------:R-:W-:-:S03]  /*1a580*/  LOP3.LUT R0, R0, R177, RZ, 0x3c, !PT ;  /* 0x000000b100007212 */ /* 0x000fc600078e3cff */
[----:B--2---:R-:W-:Y:S02]  /*1a590*/  FADD.FTZ R20, R15, R2 ;  /* 0x000000020f147221 */ /* 0x004fe40000010000 */
[----:B------:R-:W-:-:S04]  /*1a5a0*/  IMAD.WIDE.U32 R42, R0, -0x326172a9, RZ ;  /* 0xcd9e8d57002a7825 */ /* 0x000fc800078e00ff */
[----:B------:R-:W-:Y:S01]  /*1a5b0*/  FADD.FTZ R2, R16, R13 ;  /* 0x0000000d10027221 */ /* 0x000fe20000010000 */
[----:B------:R-:W-:-:S03]  /*1a5c0*/  F2FP.BF16.F32.PACK_AB R23, R18, R21 ;  /* 0x000000151217723e */ /* 0x000fc600000010ff */
[----:B---3--:R-:W-:Y:S01]  /*1a5d0*/  FADD.FTZ R18, R3, R2 ;  /* 0x0000000203127221 */ /* 0x008fe20000010000 */
[----:B------:R-:W-:Y:S02]  /*1a5e0*/  LOP3.LUT R2, R43, R224, R204, 0x96, !PT ;  /* 0x000000e02b027212 */ /* 0x000fe400078e96cc */
[----:B------:R-:W-:-:S03]  /*1a5f0*/  F2FP.BF16.F32.PACK_AB R21, R3, R16 ;  /* 0x000000100315723e */ /* 0x000fc600000010ff */
[----:B------:R-:W-:-:S05]  /*1a600*/  IMAD.WIDE.U32 R2, R2, -0x2daee0ad, RZ ;  /* 0xd2511f5302027825 */ /* 0x000fca00078e00ff */
[----:B------:R-:W-:Y:S02]  /*1a610*/  LOP3.LUT R0, R3, R225, R178, 0x96, !PT ;  /* 0x000000e103007212 */ /* 0x000fe400078e96b2 */
[----:B------:R-:W-:Y:S02]  /*1a620*/  LOP3.LUT R3, R121, R221, R42, 0x96, !PT ;  /* 0x000000dd79037212 */ /* 0x000fe400078e962a */
[----:B------:R-:W-:-:S03]  /*1a630*/  PRMT R151, R17, 0x7610, R151 ;  /* 0x0000761011977816 */ /* 0x000fc60000000097 */
[----:B------:R-:W-:Y:S01]  /*1a640*/  IMAD.WIDE.U32 R12, R3, -0x2daee0ad, RZ ;  /* 0xd2511f53030c7825 */ /* 0x000fe200078e00ff */
[----:B------:R-:W-:-:S03]  /*1a650*/  PRMT R150, R17, 0x7632, R150 ;  /* 0x0000763211967816 */ /* 0x000fc60000000096 */
[----:B------:R-:W-:Y:S01]  /*1a660*/  IMAD.WIDE.U32 R16, R0, -0x326172a9, RZ ;  /* 0xcd9e8d5700107825 */ /* 0x000fe200078e00ff */
[----:B------:R-:W-:Y:S02]  /*1a670*/  LOP3.LUT R0, R13, R226, R2, 0x96, !PT ;  /* 0x000000e20d007212 */ /* 0x000fe400078e9602 */
[----:B------:R-:W-:Y:S02]  /*1a680*/  F2FP.BF16.F32.PACK_AB R46, R14, R25 ;  /* 0x000000190e2e723e */ /* 0x000fe400000010ff */
[----:B------:R-:W-:Y:S01]  /*1a690*/  F2FP.BF16.F32.PACK_AB R22, R15, R27 ;  /* 0x0000001b0f16723e */ /* 0x000fe200000010ff */
[----:B------:R-:W-:Y:S01]  /*1a6a0*/  IMAD.WIDE.U32 R14, R0, -0x326172a9, RZ ;  /* 0xcd9e8d57000e7825 */ /* 0x000fe200078e00ff */
[----:B------:R-:W-:-:S04]  /*1a6b0*/  LOP3.LUT R3, R17, R220, R120, 0x96, !PT ;  /* 0x000000dc11037212 */ /* 0x000fc800078e9678 */
[----:B------:R-:W-:Y:S01]  /*1a6c0*/  LOP3.LUT R0, R15, R230, R16, 0x96, !PT ;  /* 0x000000e60f007212 */ /* 0x000fe200078e9610 */
[----:B------:R-:W-:-:S04]  /*1a6d0*/  IMAD.WIDE.U32 R2, R3, -0x2daee0ad, RZ ;  /* 0xd2511f5303027825 */ /* 0x000fc800078e00ff */
[----:B------:R-:W-:Y:S01]  /*1a6e0*/  IMAD.WIDE.U32 R16, R0, -0x2daee0ad, RZ ;  /* 0xd2511f5300107825 */ /* 0x000fe200078e00ff */
[----:B------:R-:W-:-:S04]  /*1a6f0*/  LOP3.LUT R3, R3, R229, R12, 0x96, !PT ;  /* 0x000000e503037212 */ /* 0x000fc800078e960c */
[----:B------:R-:W-:Y:S01]  /*1a700*/  LOP3.LUT R2, R17, R227, R2, 0x96, !PT ;  /* 0x000000e311027212 */ /* 0x000fe200078e9602 */
[----:B------:R-:W-:Y:S01]  /*1a710*/  IMAD.WIDE.U32 R12, R3, -0x326172a9, RZ ;  /* 0xcd9e8d57030c7825 */ /* 0x000fe200078e00ff */
[----:B------:R-:W-:-:S03]  /*1a720*/  F2FP.BF16.F32.PACK_AB R26, R26, R32 ;  /* 0x000000201a1a723e */ /* 0x000fc600000010ff */
[----:B------:R-:W-:Y:S01]  /*1a730*/  IMAD.WIDE.U32 R2, R2, -0x326172a9, RZ ;  /* 0xcd9e8d5702027825 */ /* 0x000fe200078e00ff */
[C---:B------:R-:W-:Y:S02]  /*1a740*/  PRMT R155, R26.reuse, 0x7632, R155 ;  /* 0x000076321a9b7816 */ /* 0x040fe4000000009b */
[----:B------:R-:W-:Y:S02]  /*1a750*/  PRMT R154, R26, 0x7610, R154 ;  /* 0x000076101a9a7816 */ /* 0x000fe4000000009a */
[----:B------:R-:W-:Y:S01]  /*1a760*/  LOP3.LUT R0, R3, R233, R12, 0x96, !PT ;  /* 0x000000e903007212 */ /* 0x000fe200078e960c */
[----:B------:R-:W-:Y:S01]  /*1a770*/  @!P4 HFMA2.BF16_V2 R62, -RZ.H0_H0, RZ.H0_H0, -R155.H0_H0 ;  /* 0x200000ffff3ec231 */ /* 0x000fe2000034099b */
[----:B------:R-:W-:Y:S02]  /*1a780*/  PRMT R197, R154, 0x5410, R155 ;  /* 0x000054109ac57816 */ /* 0x000fe4000000009b */
[----:B------:R-:W-:Y:S02]  /*1a790*/  LOP3.LUT R12, R0, 0xff, RZ, 0xc0, !PT ;  /* 0x000000ff000c7812 */ /* 0x000fe400078ec0ff */
[----:B------:R-:W-:-:S02]  /*1a7a0*/  @!P4 PRMT R155, R62, 0x5410, RZ ;  /* 0x000054103e9bc816 */ /* 0x000fc400000000ff */
        /* <DEDUP_REMOVED lines=13> */
[----:B------:R-:W-:Y:S01]  /*1a880*/  @!P0 PRMT R146, R67, 0x5410, RZ ;  /* 0x0000541043928816 */ /* 0x000fe200000000ff */
[----:B------:R-:W1:Y:S01]  /*1a890*/  MUFU.EX2 R25, R76 ;  /* 0x0000004c00197308 */ /* 0x000e620000000800 */
[----:B------:R-:W-:Y:S02]  /*1a8a0*/  ISETP.GE.U32.AND P0, PT, R199, R0, PT ;  /* 0x00000000c700720c */ /* 0x000fe40003f06070 */
[----:B------:R-:W-:Y:S01]  /*1a8b0*/  LOP3.LUT R0, R2, 0xff, RZ, 0xc0, !PT ;  /* 0x000000ff02007812 */ /* 0x000fe200078ec0ff */
[----:B------:R-:W-:Y:S01]  /*1a8c0*/  @!P1 HFMA2.BF16_V2 R68, -RZ.H0_H0, RZ.H0_H0, -R147.H0_H0 ;  /* 0x200000ffff449231 */ /* 0x000fe20000340993 */
[----:B------:R-:W-:-:S02]  /*1a8d0*/  @!P2 PRMT R150, R65, 0x5410, RZ ;  /* 0x000054104196a816 */ /* 0x000fc400000000ff */
[----:B------:R-:W-:Y:S01]  /*1a8e0*/  LOP3.LUT R15, R13, R228, R14, 0x96, !PT ;  /* 0x000000e40d0f7212 */ /* 0x000fe200078e960e */
[----:B------:R-:W2:Y:S01]  /*1a8f0*/  MUFU.EX2 R17, R77 ;  /* 0x0000004d00117308 */ /* 0x000ea20000000800 */
[----:B------:R-:W-:Y:S02]  /*1a900*/  ISETP.GE.U32.AND P2, PT, R199, R0, PT ;  /* 0x00000000c700720c */ /* 0x000fe40003f46070 */
[--C-:B------:R-:W-:Y:S02]  /*1a910*/  SHF.R.U32.HI R0, RZ, 0x10, R2.reuse ;  /* 0x00000010ff007819 */ /* 0x100fe40000011602 */
[----:B------:R-:W-:Y:S02]  /*1a920*/  LOP3.LUT R14, R2, 0xffff, RZ, 0xc0, !PT ;  /* 0x0000ffff020e7812 */ /* 0x000fe400078ec0ff */
[----:B------:R-:W-:Y:S01]  /*1a930*/  SHF.R.U32.HI R2, RZ, 0x18, R2 ;  /* 0x00000018ff027819 */ /* 0x000fe20000011602 */
[----:B------:R-:W-:Y:S01]  /*1a940*/  @!P5 HFMA2.BF16_V2 R63, -RZ.H0_H0, RZ.H0_H0, -R154.H0_H0 ;  /* 0x200000ffff3fd231 */ /* 0x000fe2000034099a */
[----:B------:R-:W-:-:S02]  /*1a950*/  @!P1 PRMT R147, R68, 0x5410, RZ ;  /* 0x0000541044939816 */ /* 0x000fc400000000ff */
[----:B------:R-:W-:Y:S01]  /*1a960*/  ISETP.GE.U32.AND P1, PT, R199, R2, PT ;  /* 0x00000002c700720c */ /* 0x000fe20003f26070 */
[----:B------:R-:W-:Y:S01]  /*1a970*/  IMAD.WIDE.U32 R2, R15, -0x2daee0ad, RZ ;  /* 0xd2511f530f027825 */ /* 0x000fe200078e00ff */
[----:B------:R-:W-:Y:S02]  /*1a980*/  LOP3.LUT R12, R12, 0xff, RZ, 0xc0, !PT ;  /* 0x000000ff0c0c7812 */ /* 0x000fe400078ec0ff */
[----:B------:R-:W-:Y:S02]  /*1a990*/  @!P5 PRMT R154, R63, 0x5410, RZ ;  /* 0x000054103f9ad816 */ /* 0x000fe400000000ff */
[----:B------:R-:W-:Y:S02]  /*1a9a0*/  ISETP.GE.U32.AND P5, PT, R199, R12, PT ;  /* 0x0000000cc700720c */ /* 0x000fe40003fa6070 */
[C---:B------:R-:W-:Y:S02]  /*1a9b0*/  LOP3.LUT R13, R2.reuse, 0xff, RZ, 0xc0, !PT ;  /* 0x000000ff020d7812 */ /* 0x040fe400078ec0ff */
[----:B------:R-:W-:-:S02]  /*1a9c0*/  LOP3.LUT R19, R2, 0xffff, RZ, 0xc0, !PT ;  /* 0x0000ffff02137812 */ /* 0x000fc400078ec0ff */
[--C-:B------:R-:W-:Y:S02]  /*1a9d0*/  SHF.R.U32.HI R15, RZ, 0x10, R2.reuse ;  /* 0x00000010ff0f7819 */ /* 0x100fe40000011602 */
[----:B------:R-:W-:Y:S01]  /*1a9e0*/  SHF.R.U32.HI R12, RZ, 0x18, R2 ;  /* 0x00000018ff0c7819 */ /* 0x000fe20000011602 */
[----:B-1----:R-:W-:Y:S01]  /*1a9f0*/  FADD.FTZ R2, R25, R18 ;  /* 0x0000001219027221 */ /* 0x002fe20000010000 */
[----:B------:R-:W-:Y:S01]  /*1aa00*/  PRMT R132, R24, 0x7610, R132 ;  /* 0x0000761018847816 */ /* 0x000fe20000000084 */
[----:B------:R-:W-:Y:S01]  /*1aa10*/  @!P6 HFMA2.BF16_V2 R64, -RZ.H0_H0, RZ.H0_H0, -R156.H0_H0 ;  /* 0x200000ffff40e231 */ /* 0x000fe2000034099c */
[----:B------:R-:W1:Y:S01]  /*1aa20*/  MUFU.EX2 R27, R107 ;  /* 0x0000006b001b7308 */ /* 0x000e620000000800 */
[----:B--2---:R-:W-:Y:S01]  /*1aa30*/  FADD.FTZ R18, R17, R2 ;  /* 0x0000000211127221 */ /* 0x004fe20000010000 */
[----:B------:R-:W-:Y:S02]  /*1aa40*/  LOP3.LUT R0, R0, 0xff, RZ, 0xc0, !PT ;  /* 0x000000ff00007812 */ /* 0x000fe400078ec0ff */
[----:B------:R-:W-:Y:S01]  /*1aa50*/  SHF.R.U32.HI R2, RZ, 0x8, R14 ;  /* 0x00000008ff027819 */ /* 0x000fe2000001160e */
[----:B------:R-:W-:Y:S01]  /*1aa60*/  @!P4 HFMA2.BF16_V2 R70, -RZ.H0_H0, RZ.H0_H0, -R132.H0_H0 ;  /* 0x200000ffff46c231 */ /* 0x000fe20000340984 */
[----:B------:R-:W-:-:S02]  /*1aa70*/  PRMT R129, R24, 0x7632, R129 ;  /* 0x0000763218817816 */ /* 0x000fc40000000081 */
[----:B------:R-:W-:Y:S01]  /*1aa80*/  @!P6 PRMT R156, R64, 0x5410, RZ ;  /* 0x00005410409ce816 */ /* 0x000fe200000000ff */
[----:B------:R-:W-:Y:S01]  /*1aa90*/  IMAD.MOV.U32 R188, RZ, RZ, R192 ;  /* 0x000000ffffbc7224 */ /* 0x000fe200078e00c0 */
[----:B------:R-:W-:Y:S02]  /*1aaa0*/  ISETP.GE.U32.AND P6, PT, R199, R0, PT ;  /* 0x00000000c700720c */ /* 0x000fe40003fc6070 */
[----:B------:R-:W-:Y:S02]  /*1aab0*/  LOP3.LUT R2, R2, 0xffff, RZ, 0xc0, !PT ;  /* 0x0000ffff02027812 */ /* 0x000fe400078ec0ff */
[----:B------:R-:W-:Y:S02]  /*1aac0*/  LOP3.LUT R0, R3, R231, R16, 0x96, !PT ;  /* 0x000000e703007212 */ /* 0x000fe400078e9610 */
[----:B------:R-:W-:Y:S02]  /*1aad0*/  PRMT R192, R132, 0x5410, R129 ;  /* 0x0000541084c07816 */ /* 0x000fe40000000081 */
[----:B------:R-:W-:-:S02]  /*1aae0*/  PRMT R126, R23, 0x7610, R126 ;  /* 0x00007610177e7816 */ /* 0x000fc4000000007e */
[----:B------:R-:W-:Y:S02]  /*1aaf0*/  @!P4 PRMT R132, R70, 0x5410, RZ ;  /* 0x000054104684c816 */ /* 0x000fe400000000ff */
[----:B------:R-:W-:Y:S02]  /*1ab00*/  ISETP.GE.U32.AND P4, PT, R199, R2, PT ;  /* 0x00000002c700720c */ /* 0x000fe40003f86070 */
[----:B------:R-:W-:Y:S01]  /*1ab10*/  SHF.R.U32.HI R2, RZ, 0x10, R0 ;  /* 0x00000010ff027819 */ /* 0x000fe20000011600 */
[----:B------:R-:W-:Y:S01]  /*1ab20*/  @!P5 HFMA2.BF16_V2 R79, -RZ.H0_H0, RZ.H0_H0, -R126.H0_H0 ;  /* 0x200000ffff4fd231 */ /* 0x000fe2000034097e */
[----:B------:R-:W-:Y:S02]  /*1ab30*/  PRMT R127, R23, 0x7632, R127 ;  /* 0x00007632177f7816 */ /* 0x000fe4000000007f */
[----:B------:R-:W-:Y:S01]  /*1ab40*/  PRMT R133, R22, 0x7610, R133 ;  /* 0x0000761016857816 */ /* 0x000fe20000000085 */
[----:B------:R-:W-:Y:S01]  /*1ab50*/  IMAD.MOV.U32 R169, RZ, RZ, R191 ;  /* 0x000000ffffa97224 */ /* 0x000fe200078e00bf */
[----:B------:R-:W2:Y:S01]  /*1ab60*/  MUFU.EX2 R26, R110 ;  /* 0x0000006e001a7308 */ /* 0x000ea20000000800 */
[----:B------:R-:W-:Y:S01]  /*1ab70*/  LOP3.LUT R2, R2, 0xff, RZ, 0xc0, !PT ;  /* 0x000000ff02027812 */ /* 0x000fe200078ec0ff */
[----:B-1----:R-:W-:Y:S01]  /*1ab80*/  FADD.FTZ R3, R27, R20 ;  /* 0x000000141b037221 */ /* 0x002fe20000010000 */
[----:B------:R-:W-:Y:S01]  /*1ab90*/  F2FP.BF16.F32.PACK_AB R17, R17, R25 ;  /* 0x000000191111723e */ /* 0x000fe200000010ff */
[----:B------:R-:W-:Y:S01]  /*1aba0*/  @!P2 HFMA2.BF16_V2 R89, -RZ.H0_H0, RZ.H0_H0, -R133.H0_H0 ;  /* 0x200000ffff59a231 */ /* 0x000fe20000340985 */
[----:B------:R-:W-:-:S02]  /*1abb0*/  PRMT R191, R126, 0x5410, R127 ;  /* 0x000054107ebf7816 */ /* 0x000fc4000000007f */
[----:B------:R-:W-:Y:S01]  /*1abc0*/  @!P5 PRMT R126, R79, 0x5410, RZ ;  /* 0x000054104f7ed816 */ /* 0x000fe200000000ff */
[----:B------:R1:W-:Y:S01]  /*1abd0*/  MUFU.EX2 R25, R219 ;  /* 0x000000db00197308 */ /* 0x0003e20000000800 */
[----:B------:R-:W-:Y:S02]  /*1abe0*/  PRMT R130, R22, 0x7632, R130 ;  /* 0x0000763216827816 */ /* 0x000fe40000000082 */
[----:B------:R-:W-:Y:S02]  /*1abf0*/  ISETP.GE.U32.AND P5, PT, R199, R2, PT ;  /* 0x00000002c700720c */ /* 0x000fe40003fa6070 */
[----:B------:R-:W-:-:S03]  /*1ac00*/  LOP3.LUT R2, R0, 0xff, RZ, 0xc0, !PT ;  /* 0x000000ff00027812 */ /* 0x000fc600078ec0ff */
[----:B------:R-:W3:Y:S01]  /*1ac10*/  MUFU.EX2 R20, R114 ;  /* 0x0000007200147308 */ /* 0x000ee20000000800 */
[----:B------:R-:W-:Y:S01]  /*1ac20*/  @!P4 HFMA2.BF16_V2 R90, -RZ.H0_H0, RZ.H0_H0, -R130.H0_H0 ;  /* 0x200000ffff5ac231 */ /* 0x000fe20000340982 */
[----:B------:R-:W-:Y:S01]  /*1ac30*/  PRMT R131, R21, 0x7632, R131 ;  /* 0x0000763215837816 */ /* 0x000fe20000000083 */
[----:B------:R-:W-:Y:S02]  /*1ac40*/  @!P0 HFMA2.BF16_V2 R74, -RZ.H0_H0, RZ.H0_H0, -R127.H0_H0 ;  /* 0x200000ffff4a8231 */ /* 0x000fe4000034097f */
[----:B-1----:R-:W-:Y:S02]  /*1ac50*/  IMAD.MOV.U32 R219, RZ, RZ, R169 ;  /* 0x000000ffffdb7224 */ /* 0x002fe400078e00a9 */
[----:B------:R-:W-:Y:S02]  /*1ac60*/  IMAD.MOV.U32 R169, RZ, RZ, R188 ;  /* 0x000000ffffa97224 */ /* 0x000fe400078e00bc */
[----:B------:R-:W-:Y:S01]  /*1ac70*/  IMAD.MOV.U32 R188, RZ, RZ, R194 ;  /* 0x000000ffffbc7224 */ /* 0x000fe200078e00c2 */
[----:B------:R-:W-:Y:S01]  /*1ac80*/  PRMT R194, R133, 0x5410, R130 ;  /* 0x0000541085c27816 */ /* 0x000fe20000000082 */
[----:B------:R-:W1:Y:S01]  /*1ac90*/  MUFU.EX2 R14, R119 ;  /* 0x00000077000e7308 */ /* 0x000e620000000800 */
[----:B------:R-:W-:-:S02]  /*1aca0*/  @!P2 PRMT R133, R89, 0x5410, RZ ;  /* 0x000054105985a816 */ /* 0x000fc400000000ff */
[----:B------:R-:W-:Y:S02]  /*1acb0*/  ISETP.GE.U32.AND P2, PT, R199, R2, PT ;  /* 0x00000002c700720c */ /* 0x000fe40003f46070 */
[----:B------:R-:W-:Y:S02]  /*1acc0*/  SHF.R.U32.HI R2, RZ, 0x18, R0 ;  /* 0x00000018ff027819 */ /* 0x000fe40000011600 */
[----:B------:R-:W-:Y:S01]  /*1acd0*/  LOP3.LUT R0, R0, 0xffff, RZ, 0xc0, !PT ;  /* 0x0000ffff00007812 */ /* 0x000fe200078ec0ff */
[----:B------:R-:W-:Y:S01]  /*1ace0*/  @!P1 HFMA2.BF16_V2 R91, -RZ.H0_H0, RZ.H0_H0, -R131.H0_H0 ;  /* 0x200000ffff5b9231 */ /* 0x000fe20000340983 */
[----:B------:R-:W-:Y:S02]  /*1acf0*/  @!P4 PRMT R130, R90, 0x5410, RZ ;  /* 0x000054105a82c816 */ /* 0x000fe400000000ff */
[----:B------:R-:W-:Y:S02]  /*1ad00*/  PRMT R128, R21, 0x7610, R128 ;  /* 0x0000761015807816 */ /* 0x000fe40000000080 */
[----:B------:R-:W-:-:S02]  /*1ad10*/  ISETP.GE.U32.AND P4, PT, R199, R2, PT ;  /* 0x00000002c700720c */ /* 0x000fc40003f86070 */
[----:B------:R-:W-:Y:S01]  /*1ad20*/  @!P0 PRMT R127, R74, 0x5410, RZ ;  /* 0x000054104a7f8816 */ /* 0x000fe200000000ff */
[----:B------:R-:W-:Y:S01]  /*1ad30*/  IMAD.MOV.U32 R74, RZ, RZ, R45 ;  /* 0x000000ffff4a7224 */ /* 0x000fe200078e002d */
[----:B------:R-:W-:Y:S01]  /*1ad40*/  LOP3.LUT R2, R15, 0xff, RZ, 0xc0, !PT ;  /* 0x000000ff0f027812 */ /* 0x000fe200078ec0ff */
[C---:B--2---:R-:W-:Y:S01]  /*1ad50*/  FADD.FTZ R3, R26.reuse, R3 ;  /* 0x000000031a037221 */ /* 0x044fe20000010000 */
[----:B------:R-:W-:Y:S01]  /*1ad60*/  SHF.R.U32.HI R0, RZ, 0x8, R0 ;  /* 0x00000008ff007819 */ /* 0x000fe20000011600 */
[----:B------:R-:W-:Y:S01]  /*1ad70*/  IMAD.MOV.U32 R45, RZ, RZ, R193 ;  /* 0x000000ffff2d7224 */ /* 0x000fe200078e00c1 */
[----:B------:R-:W2:Y:S01]  /*1ad80*/  MUFU.EX2 R15, R102 ;  /* 0x00000066000f7308 */ /* 0x000ea20000000800 */
[----:B------:R-:W-:Y:S01]  /*1ad90*/  F2FP.BF16.F32.PACK_AB R16, R26, R27 ;  /* 0x0000001b1a10723e */ /* 0x000fe200000010ff */
[----:B------:R-:W-:Y:S01]  /*1ada0*/  @!P6 HFMA2.BF16_V2 R92, -RZ.H0_H0, RZ.H0_H0, -R128.H0_H0 ;  /* 0x200000ffff5ce231 */ /* 0x000fe20000340980 */
[----:B------:R-:W-:Y:S02]  /*1adb0*/  PRMT R193, R128, 0x5410, R131 ;  /* 0x0000541080c17816 */ /* 0x000fe40000000083 */
[----:B------:R-:W-:Y:S01]  /*1adc0*/  @!P1 PRMT R131, R91, 0x5410, RZ ;  /* 0x000054105b839816 */ /* 0x000fe200000000ff */
[----:B---3--:R-:W-:Y:S01]  /*1add0*/  FADD.FTZ R3, R20, R3 ;  /* 0x0000000314037221 */ /* 0x008fe20000010000 */
[----:B------:R-:W-:Y:S01]  /*1ade0*/  ISETP.GE.U32.AND P1, PT, R199, R2, PT ;  /* 0x00000002c700720c */ /* 0x000fe20003f26070 */
[----:B------:R3:W-:Y:S01]  /*1adf0*/  MUFU.EX2 R22, R138 ;  /* 0x0000008a00167308 */ /* 0x0007e20000000800 */
[----:B------:R-:W-:Y:S01]  /*1ae00*/  LOP3.LUT R0, R0, 0xffff, RZ, 0xc0, !PT ;  /* 0x0000ffff00007812 */ /* 0x000fe200078ec0ff */
[----:B------:R-:W-:Y:S01]  /*1ae10*/  @!P3 HFMA2.BF16_V2 R72, -RZ.H0_H0, RZ.H0_H0, -R129.H0_H0 ;  /* 0x200000ffff48b231 */ /* 0x000fe20000340981 */
[----:B------:R-:W-:-:S02]  /*1ae20*/  @!P6 PRMT R128, R92, 0x5410, RZ ;  /* 0x000054105c80e816 */ /* 0x000fc400000000ff */
[----:B------:R-:W-:-:S03]  /*1ae30*/  ISETP.GE.U32.AND P0, PT, R199, R12, PT ;  /* 0x0000000cc700720c */ /* 0x000fc60003f06070 */
[----:B------:R-:W4:Y:S01]  /*1ae40*/  MUFU.EX2 R2, R103 ;  /* 0x0000006700027308 */ /* 0x000f220000000800 */
[----:B------:R-:W-:Y:S01]  /*1ae50*/  ISETP.GE.U32.AND P6, PT, R199, R0, PT ;  /* 0x00000000c700720c */ /* 0x000fe20003fc6070 */
[C---:B-1----:R-:W-:Y:S01]  /*1ae60*/  FADD.FTZ R12, R14.reuse, R3 ;  /* 0x000000030e0c7221 */ /* 0x042fe20000010000 */
[----:B------:R-:W-:Y:S02]  /*1ae70*/  SHF.R.U32.HI R0, RZ, 0x8, R19 ;  /* 0x00000008ff007819 */ /* 0x000fe40000011613 */
[----:B------:R-:W-:Y:S02]  /*1ae80*/  F2FP.BF16.F32.PACK_AB R3, R14, R20 ;  /* 0x000000140e03723e */ /* 0x000fe400000010ff */
[C---:B---3--:R-:W-:Y:S01]  /*1ae90*/  PRMT R138, R16.reuse, 0x7610, R138 ;  /* 0x00007610108a7816 */ /* 0x048fe2000000008a */
[----:B------:R-:W1:Y:S01]  /*1aea0*/  MUFU.EX2 R14, R49 ;  /* 0x00000031000e7308 */ /* 0x000e620000000800 */
[----:B------:R-:W-:Y:S01]  /*1aeb0*/  PRMT R135, R16, 0x7632, R135 ;  /* 0x0000763210877816 */ /* 0x000fe20000000087 */
[----:B------:R-:W-:-:S02]  /*1aec0*/  IMAD.MOV.U32 R19, RZ, RZ, R45 ;  /* 0x000000ffff137224 */ /* 0x000fc400078e002d */
[----:B------:R-:W-:Y:S01]  /*1aed0*/  @!P2 HFMA2.BF16_V2 R93, -RZ.H0_H0, RZ.H0_H0, -R138.H0_H0 ;  /* 0x200000ffff5da231 */ /* 0x000fe2000034098a */
[----:B------:R-:W-:Y:S01]  /*1aee0*/  @!P3 PRMT R129, R72, 0x5410, RZ ;  /* 0x000054104881b816 */ /* 0x000fe200000000ff */
[----:B------:R-:W-:Y:S01]  /*1aef0*/  IMAD.MOV.U32 R45, RZ, RZ, R173 ;  /* 0x000000ffff2d7224 */ /* 0x000fe200078e00ad */
[----:B------:R-:W-:Y:S02]  /*1af00*/  LOP3.LUT R0, R0, 0xffff, RZ, 0xc0, !PT ;  /* 0x0000ffff00007812 */ /* 0x000fe400078ec0ff */
[----:B------:R-:W-:Y:S01]  /*1af10*/  ISETP.GE.U32.AND P3, PT, R199, R13, PT ;  /* 0x0000000dc700720c */ /* 0x000fe20003f66070 */
[----:B------:R-:W-:Y:S01]  /*1af20*/  MUFU.EX2 R24, R123 ;  /* 0x0000007b00187308 */ /* 0x000fe20000000800 */
[----:B------:R-:W-:Y:S02]  /*1af30*/  PRMT R173, R138, 0x5410, R135 ;  /* 0x000054108aad7816 */ /* 0x000fe40000000087 */
[----:B------:R-:W-:Y:S02]  /*1af40*/  @!P2 PRMT R138, R93, 0x5410, RZ ;  /* 0x000054105d8aa816 */ /* 0x000fe400000000ff */
[----:B------:R-:W-:-:S03]  /*1af50*/  ISETP.GE.U32.AND P2, PT, R199, R0, PT ;  /* 0x00000000c700720c */ /* 0x000fc60003f46070 */
[----:B------:R-:W3:Y:S01]  /*1af60*/  MUFU.EX2 R13, R50 ;  /* 0x00000032000d7308 */ /* 0x000ee20000000800 */
[----:B--2---:R-:W-:Y:S01]  /*1af70*/  FADD.FTZ R0, R15, R18 ;  /* 0x000000120f007221 */ /* 0x004fe20000010000 */
[C---:B------:R-:W-:Y:S02]  /*1af80*/  PRMT R145, R3.reuse, 0x7610, R145 ;  /* 0x0000761003917816 */ /* 0x040fe40000000091 */
[----:B------:R-:W-:Y:S01]  /*1af90*/  PRMT R144, R3, 0x7632, R144 ;  /* 0x0000763203907816 */ /* 0x000fe20000000090 */
[----:B----4-:R-:W-:-:S03]  /*1afa0*/  FADD.FTZ R3, R2, R0 ;  /* 0x0000000002037221 */ /* 0x010fc60000010000 */
[----:B------:R-:W2:Y:S01]  /*1afb0*/  MUFU.EX2 R20, R234 ;  /* 0x000000ea00147308 */ /* 0x000ea20000000800 */
[----:B------:R-:W-:-:S07]  /*1afc0*/  F2FP.BF16.F32.PACK_AB R0, R2, R15 ;  /* 0x0000000f0200723e */ /* 0x000fce00000010ff */
[----:B------:R-:W4:Y:S01]  /*1afd0*/  MUFU.EX2 R23, R124 ;  /* 0x0000007c00177308 */ /* 0x000f220000000800 */
[----:B------:R-:W-:-:S07]  /*1afe0*/  PRMT R143, R0, 0x7610, R143 ;  /* 0x00007610008f7816 */ /* 0x000fce000000008f */
[----:B------:R-:W4:Y:S01]  /*1aff0*/  MUFU.EX2 R16, R106 ;  /* 0x0000006a00107308 */ /* 0x000f220000000800 */
[----:B------:R-:W-:Y:S01]  /*1b000*/  PRMT R142, R0, 0x7632, R142 ;  /* 0x00007632008e7816 */ /* 0x000fe2000000008e */
[----:B-1----:R-:W-:-:S06]  /*1b010*/  FADD.FTZ R0, R14, R30 ;  /* 0x0000001e0e007221 */ /* 0x002fcc0000010000 */
[----:B------:R-:W1:Y:S01]  /*1b020*/  MUFU.EX2 R26, R134 ;  /* 0x00000086001a7308 */ /* 0x000e620000000800 */
[----:B---3--:R-:W-:-:S07]  /*1b030*/  FADD.FTZ R30, R13, R0 ;  /* 0x000000000d1e7221 */ /* 0x008fce0000010000 */
[----:B------:R-:W3:Y:S01]  /*1b040*/  MUFU.EX2 R15, R105 ;  /* 0x00000069000f7308 */ /* 0x000ee20000000800 */
[----:B------:R-:W-:Y:S01]  /*1b050*/  FADD.FTZ R0, R25, R29 ;  /* 0x0000001d19007221 */ /* 0x000fe20000010000 */
[----:B------:R-:W-:Y:S01]  /*1b060*/  FADD.FTZ R2, R24, R12 ;  /* 0x0000000c18027221 */ /* 0x000fe20000010000 */
[----:B------:R-:W-:Y:S02]  /*1b070*/  F2FP.BF16.F32.PACK_AB R39, R13, R14 ;  /* 0x0000000e0d27723e */ /* 0x000fe400000010ff */
[----:B------:R-:W-:Y:S01]  /*1b080*/  F2FP.BF16.F32.PACK_AB R47, R28, R31 ;  /* 0x0000001f1c2f723e */ /* 0x000fe200000010ff */
[----:B--2---:R-:W-:Y:S02]  /*1b090*/  FADD.FTZ R28, R20, R0 ;  /* 0x00000000141c7221 */ /* 0x004fe40000010000 */
[----:B------:R-:W2:Y:S01]  /*1b0a0*/  MUFU.EX2 R13, R101 ;  /* 0x00000065000d7308 */ /* 0x000ea20000000800 */
[----:B----4-:R-:W-:Y:S01]  /*1b0b0*/  FADD.FTZ R2, R23, R2 ;  /* 0x0000000217027221 */ /* 0x010fe20000010000 */
[----:B------:R-:W-:-:S03]  /*1b0c0*/  FADD.FTZ R0, R16, R3 ;  /* 0x0000000310007221 */ /* 0x000fc60000010000 */
[----:B-1----:R-:W-:-:S03]  /*1b0d0*/  FADD.FTZ R3, R26, R2 ;  /* 0x000000021a037221 */ /* 0x002fc60000010000 */
[----:B------:R-:W1:Y:S01]  /*1b0e0*/  MUFU.EX2 R12, R109 ;  /* 0x0000006d000c7308 */ /* 0x000e620000000800 */
[----:B---3--:R-:W-:Y:S01]  /*1b0f0*/  FADD.FTZ R2, R15, R0 ;  /* 0x000000000f027221 */ /* 0x008fe20000010000 */
[----:B------:R-:W-:Y:S01]  /*1b100*/  LEA R0, R235, 0x2, 0x2 ;  /* 0x00000002eb007811 */ /* 0x000fe200078e10ff */
[----:B------:R-:W-:Y:S01]  /*1b110*/  IMAD.MOV.U32 R44, RZ, RZ, R172 ;  /* 0x000000ffff2c7224 */ /* 0x000fe200078e00ac */
[----:B------:R-:W-:Y:S02]  /*1b120*/  F2FP.BF16.F32.PACK_AB R23, R23, R24 ;  /* 0x000000181717723e */ /* 0x000fe400000010ff */
[----:B------:R-:W-:Y:S02]  /*1b130*/  LOP3.LUT R0, R177, R209, R0, 0x96, !PT ;  /* 0x000000d1b1007212 */ /* 0x000fe400078e9600 */
[----:B------:R-:W-:Y:S01]  /*1b140*/  F2FP.BF16.F32.PACK_AB R40, R20, R25 ;  /* 0x000000191428723e */ /* 0x000fe200000010ff */
[----:B------:R-:W-:Y:S01]  /*1b150*/  IMAD.MOV.U32 R25, RZ, RZ, R44 ;  /* 0x000000ffff197224 */ /* 0x000fe200078e002c */
[----:B------:R-:W-:Y:S01]  /*1b160*/  F2FP.BF16.F32.PACK_AB R24, R22, R26 ;  /* 0x0000001a1618723e */ /* 0x000fe200000010ff */
[----:B------:R-:W-:-:S02]  /*1b170*/  IMAD.MOV.U32 R26, RZ, RZ, R45 ;  /* 0x000000ffff1a7224 */ /* 0x000fc400078e002d */
[----:B--2---:R-:W-:Y:S01]  /*1b180*/  FADD.FTZ R2, R13, R2 ;  /* 0x000000020d027221 */ /* 0x004fe20000010000 */
[----:B------:R-:W-:-:S04]  /*1b190*/  IMAD.WIDE.U32 R44, R0, -0x326172a9, RZ ;  /* 0xcd9e8d57002c7825 */ /* 0x000fc800078e00ff */
[----:B-1----:R-:W-:Y:S01]  /*1b1a0*/  FADD.FTZ R18, R12, R2 ;  /* 0x000000020c127221 */ /* 0x002fe20000010000 */
[----:B------:R-:W-:Y:S01]  /*1b1b0*/  LOP3.LUT R2, R45, R224, R204, 0x96, !PT ;  /* 0x000000e02d027212 */ /* 0x000fe200078e96cc */
[----:B------:R-:W-:-:S04]  /*1b1c0*/  FADD.FTZ R20, R22, R3 ;  /* 0x0000000316147221 */ /* 0x000fc80000010000 */
[----:B------:R-:W-:-:S05]  /*1b1d0*/  IMAD.WIDE.U32 R2, R2, -0x2daee0ad, RZ ;  /* 0xd2511f5302027825 */ /* 0x000fca00078e00ff */
[----:B------:R-:W-:Y:S02]  /*1b1e0*/  LOP3.LUT R0, R3, R225, R178, 0x96, !PT ;  /* 0x000000e103007212 */ /* 0x000fe400078e96b2 */
[----:B------:R-:W-:Y:S02]  /*1b1f0*/  LOP3.LUT R3, R121, R221, R44, 0x96, !PT ;  /* 0x000000dd79037212 */ /* 0x000fe400078e962c */
[----:B------:R-:W-:-:S03]  /*1b200*/  F2FP.BF16.F32.PACK_AB R22, R12, R13 ;  /* 0x0000000d0c16723e */ /* 0x000fc600000010ff */
[----:B------:R-:W-:Y:S01]  /*1b210*/  IMAD.WIDE.U32 R12, R3, -0x2daee0ad, RZ ;  /* 0xd2511f53030c7825 */ /* 0x000fe200078e00ff */
[C---:B------:R-:W-:Y:S02]  /*1b220*/  PRMT R134, R17.reuse, 0x7610, R134 ;  /* 0x0000761011867816 */ /* 0x040fe40000000086 */
[----:B------:R-:W-:Y:S02]  /*1b230*/  PRMT R139, R17, 0x7632, R139 ;  /* 0x00007632118b7816 */ /* 0x000fe4000000008b */
[----:B------:R-:W-:Y:S01]  /*1b240*/  F2FP.BF16.F32.PACK_AB R21, R15, R16 ;  /* 0x000000100f15723e */ /* 0x000fe200000010ff */
        /* <DEDUP_REMOVED lines=22> */
[----:B------:R-:W-:Y:S01]  /*1b3b0*/  LOP3.LUT R12, R12, 0xffff, RZ, 0xc0, !PT ;  /* 0x0000ffff0c0c7812 */ /* 0x000fe200078ec0ff */
[----:B------:R-:W-:Y:S01]  /*1b3c0*/  @!P0 HFMA2.BF16_V2 R99, -RZ.H0_H0, RZ.H0_H0, -R142.H0_H0 ;  /* 0x200000ffff638231 */ /* 0x000fe2000034098e */
[----:B------:R-:W-:Y:S02]  /*1b3d0*/  @!P3 PRMT R145, R98, 0x5410, RZ ;  /* 0x000054106291b816 */ /* 0x000fe400000000ff */
[----:B------:R-:W-:Y:S02]  /*1b3e0*/  ISETP.GE.U32.AND P3, PT, R199, R12, PT ;  /* 0x0000000cc700720c */ /* 0x000fe40003f66070 */
[--C-:B------:R-:W-:Y:S01]  /*1b3f0*/  SHF.R.U32.HI R12, RZ, 0x10, R0.reuse ;  /* 0x00000010ff0c7819 */ /* 0x100fe20000011600 */
[----:B------:R-:W-:Y:S01]  /*1b400*/  IMAD.MOV.U32 R91, RZ, RZ, R189 ;  /* 0x000000ffff5b7224 */ /* 0x000fe200078e00bd */
[----:B------:R-:W-:Y:S01]  /*1b410*/  SHF.R.U32.HI R0, RZ, 0x18, R0 ;  /* 0x00000018ff007819 */ /* 0x000fe20000011600 */
[----:B------:R-:W-:Y:S01]  /*1b420*/  @!P2 HFMA2.BF16_V2 R97, -RZ.H0_H0, RZ.H0_H0, -R144.H0_H0 ;  /* 0x200000ffff61a231 */ /* 0x000fe20000340990 */
[----:B------:R-:W-:-:S02]  /*1b430*/  PRMT R189, R143, 0x5410, R142 ;  /* 0x000054108fbd7816 */ /* 0x000fc4000000008e */
[----:B------:R-:W-:Y:S02]  /*1b440*/  @!P0 PRMT R142, R99, 0x5410, RZ ;  /* 0x00005410638e8816 */ /* 0x000fe400000000ff */
[----:B------:R-:W-:Y:S01]  /*1b450*/  ISETP.GE.U32.AND P0, PT, R199, R0, PT ;  /* 0x00000000c700720c */ /* 0x000fe20003f06070 */
[----:B------:R1:W2:Y:S01]  /*1b460*/  MUFU.EX2 R27, R240 ;  /* 0x000000f0001b7308 */ /* 0x0002a20000000800 */
[----:B------:R-:W-:Y:S01]  /*1b470*/  LOP3.LUT R0, R2, 0xff, RZ, 0xc0, !PT ;  /* 0x000000ff02007812 */ /* 0x000fe200078ec0ff */
[----:B------:R-:W-:Y:S01]  /*1b480*/  @!P1 HFMA2.BF16_V2 R100, -RZ.H0_H0, RZ.H0_H0, -R143.H0_H0 ;  /* 0x200000ffff649231 */ /* 0x000fe2000034098f */
[----:B------:R-:W-:Y:S02]  /*1b490*/  @!P2 PRMT R144, R97, 0x5410, RZ ;  /* 0x000054106190a816 */ /* 0x000fe400000000ff */
[----:B------:R-:W-:Y:S02]  /*1b4a0*/  LOP3.LUT R15, R13, R228, R14, 0x96, !PT ;  /* 0x000000e40d0f7212 */ /* 0x000fe400078e960e */
[----:B------:R-:W-:-:S02]  /*1b4b0*/  ISETP.GE.U32.AND P2, PT, R199, R0, PT ;  /* 0x00000000c700720c */ /* 0x000fc40003f46070 */
[--C-:B------:R-:W-:Y:S02]  /*1b4c0*/  SHF.R.U32.HI R0, RZ, 0x10, R2.reuse ;  /* 0x00000010ff007819 */ /* 0x100fe40000011602 */
[----:B------:R-:W-:Y:S02]  /*1b4d0*/  LOP3.LUT R14, R2, 0xffff, RZ, 0xc0, !PT ;  /* 0x0000ffff020e7812 */ /* 0x000fe400078ec0ff */
[----:B------:R-:W-:Y:S01]  /*1b4e0*/  SHF.R.U32.HI R2, RZ, 0x18, R2 ;  /* 0x00000018ff027819 */ /* 0x000fe20000011602 */
[----:B-1----:R-:W-:Y:S02]  /*1b4f0*/  IMAD.MOV.U32 R240, RZ, RZ, R26 ;  /* 0x000000fffff07224 */ /* 0x002fe400078e001a */
[----:B------:R1:W-:Y:S01]  /*1b500*/  MUFU.EX2 R26, R242 ;  /* 0x000000f2001a7308 */ /* 0x0003e20000000800 */
[----:B------:R-:W-:Y:S01]  /*1b510*/  @!P5 HFMA2.BF16_V2 R95, -RZ.H0_H0, RZ.H0_H0, -R134.H0_H0 ;  /* 0x200000ffff5fd231 */ /* 0x000fe20000340986 */
[----:B------:R-:W-:Y:S02]  /*1b520*/  @!P1 PRMT R143, R100, 0x5410, RZ ;  /* 0x00005410648f9816 */ /* 0x000fe400000000ff */
[----:B------:R-:W-:Y:S01]  /*1b530*/  ISETP.GE.U32.AND P1, PT, R199, R2, PT ;  /* 0x00000002c700720c */ /* 0x000fe20003f26070 */
[----:B------:R-:W-:Y:S01]  /*1b540*/  IMAD.WIDE.U32 R2, R15, -0x2daee0ad, RZ ;  /* 0xd2511f530f027825 */ /* 0x000fe200078e00ff */
[----:B------:R-:W-:-:S03]  /*1b550*/  LOP3.LUT R12, R12, 0xff, RZ, 0xc0, !PT ;  /* 0x000000ff0c0c7812 */ /* 0x000fc600078ec0ff */
[----:B------:R-:W-:Y:S01]  /*1b560*/  @!P6 HFMA2.BF16_V2 R96, -RZ.H0_H0, RZ.H0_H0, -R135.H0_H0 ;  /* 0x200000ffff60e231 */ /* 0x000fe20000340987 */
[----:B------:R3:W-:Y:S01]  /*1b570*/  MUFU.EX2 R17, R186 ;  /* 0x000000ba00117308 */ /* 0x0007e20000000800 */
[----:B-1----:R-:W-:-:S07]  /*1b580*/  IMAD.MOV.U32 R242, RZ, RZ, R25 ;  /* 0x000000fffff27224 */ /* 0x002fce00078e0019 */
[----:B------:R-:W1:Y:S01]  /*1b590*/  MUFU.EX2 R25, R122 ;  /* 0x0000007a00197308 */ /* 0x000e620000000800 */
[----:B------:R-:W-:Y:S02]  /*1b5a0*/  @!P5 PRMT R134, R95, 0x5410, RZ ;  /* 0x000054105f86d816 */ /* 0x000fe400000000ff */
[----:B------:R-:W-:Y:S02]  /*1b5b0*/  LOP3.LUT R0, R0, 0xff, RZ, 0xc0, !PT ;  /* 0x000000ff00007812 */ /* 0x000fe400078ec0ff */
[----:B------:R-:W-:Y:S01]  /*1b5c0*/  ISETP.GE.U32.AND P5, PT, R199, R12, PT ;  /* 0x0000000cc700720c */ /* 0x000fe20003fa6070 */
[----:B---3--:R-:W-:Y:S01]  /*1b5d0*/  IMAD.MOV.U32 R186, RZ, RZ, R19 ;  /* 0x000000ffffba7224 */ /* 0x008fe200078e0013 */
[C---:B------:R-:W-:Y:S02]  /*1b5e0*/  LOP3.LUT R13, R2.reuse, 0xff, RZ, 0xc0, !PT ;  /* 0x000000ff020d7812 */ /* 0x040fe400078ec0ff */
[----:B------:R-:W-:Y:S02]  /*1b5f0*/  LOP3.LUT R19, R2, 0xffff, RZ, 0xc0, !PT ;  /* 0x0000ffff02137812 */ /* 0x000fe400078ec0ff */
[----:B------:R-:W-:-:S02]  /*1b600*/  SHF.R.U32.HI R15, RZ, 0x10, R2 ;  /* 0x00000010ff0f7819 */ /* 0x000fc40000011602 */
[----:B------:R-:W-:Y:S01]  /*1b610*/  SHF.R.U32.HI R12, RZ, 0x18, R2 ;  /* 0x00000018ff0c7819 */ /* 0x000fe20000011602 */
[----:B------:R-:W-:Y:S01]  /*1b620*/  IMAD.MOV.U32 R2, RZ, RZ, R248 ;  /* 0x000000ffff027224 */ /* 0x000fe200078e00f8 */
[----:B------:R-:W-:Y:S01]  /*1b630*/  @!P6 PRMT R135, R96, 0x5410, RZ ;  /* 0x000054106087e816 */ /* 0x000fe200000000ff */
[----:B------:R-:W3:Y:S01]  /*1b640*/  LDL.LU R248, [R1+0x508] ;  /* 0x0005080001f87983 */ /* 0x000ee20000300800 */
[----:B------:R-:W-:Y:S02]  /*1b650*/  ISETP.GE.U32.AND P6, PT, R199, R0, PT ;  /* 0x00000000c700720c */ /* 0x000fe40003fc6070 */
[----:B------:R-:W-:Y:S01]  /*1b660*/  LOP3.LUT R0, R3, R231, R16, 0x96, !PT ;  /* 0x000000e703007212 */ /* 0x000fe200078e9610 */
[----:B--2---:R-:W-:Y:S01]  /*1b670*/  FADD.FTZ R3, R27, R20 ;  /* 0x000000141b037221 */ /* 0x004fe20000010000 */
[----:B------:R-:W-:Y:S02]  /*1b680*/  IMAD.MOV.U32 R20, RZ, RZ, R2 ;  /* 0x000000ffff147224 */ /* 0x000fe400078e0002 */
[----:B-1----:R-:W-:Y:S01]  /*1b690*/  FADD.FTZ R2, R25, R18 ;  /* 0x0000001219027221 */ /* 0x002fe20000010000 */
[----:B------:R-:W-:-:S02]  /*1b6a0*/  IMAD.MOV.U32 R18, RZ, RZ, R170 ;  /* 0x000000ffff127224 */ /* 0x000fc400078e00aa */
[C---:B------:R-:W-:Y:S01]  /*1b6b0*/  FADD.FTZ R3, R26.reuse, R3 ;  /* 0x000000031a037221 */ /* 0x040fe20000010000 */
[----:B------:R-:W-:Y:S01]  /*1b6c0*/  F2FP.BF16.F32.PACK_AB R16, R26, R27 ;  /* 0x0000001b1a10723e */ /* 0x000fe200000010ff */
[----:B------:R-:W2:Y:S01]  /*1b6d0*/  LDL.LU R170, [R1+0x504] ;  /* 0x0005040001aa7983 */ /* 0x000ea20000300800 */
[----:B------:R-:W-:Y:S02]  /*1b6e0*/  IMAD.MOV.U32 R26, RZ, RZ, R18 ;  /* 0x000000ffff1a7224 */ /* 0x000fe400078e0012 */
[----:B------:R-:W-:Y:S02]  /*1b6f0*/  FADD.FTZ R18, R17, R2 ;  /* 0x0000000211127221 */ /* 0x000fe40000010000 */
[----:B------:R-:W4:Y:S01]  /*1b700*/  LDL.LU R2, [R1+0x1cc] ;  /* 0x0001cc0001027983 */ /* 0x000f220000300800 */
[----:B------:R-:W-:Y:S02]  /*1b710*/  PRMT R125, R23, 0x7610, R125 ;  /* 0x00007610177d7816 */ /* 0x000fe4000000007d */
[----:B------:R-:W-:-:S02]  /*1b720*/  F2FP.BF16.F32.PACK_AB R17, R17, R25 ;  /* 0x000000191111723e */ /* 0x000fc400000010ff */
[----:B------:R-:W-:Y:S01]  /*1b730*/  PRMT R124, R23, 0x7632, R124 ;  /* 0x00007632177c7816 */ /* 0x000fe2000000007c */
[----:B------:R-:W-:Y:S02]  /*1b740*/  @!P4 HFMA2.BF16_V2 R104, -RZ.H0_H0, RZ.H0_H0, -R125.H0_H0 ;  /* 0x200000ffff68c231 */ /* 0x000fe4000034097d */
[----:B------:R-:W-:Y:S02]  /*1b750*/  IMAD.MOV.U32 R23, RZ, RZ, R171 ;  /* 0x000000ffff177224 */ /* 0x000fe400078e00ab */
[----:B----4-:R-:W-:Y:S01]  /*1b760*/  IMAD.MOV.U32 R25, RZ, RZ, R2 ;  /* 0x000000ffff197224 */ /* 0x010fe200078e0002 */
[----:B------:R-:W-:Y:S01]  /*1b770*/  SHF.R.U32.HI R2, RZ, 0x8, R14 ;  /* 0x00000008ff027819 */ /* 0x000fe2000001160e */
[----:B--2---:R-:W-:Y:S01]  /*1b780*/  IMAD.MOV.U32 R171, RZ, RZ, R170 ;  /* 0x000000ffffab7224 */ /* 0x004fe200078e00aa */
[----:B------:R-:W-:Y:S02]  /*1b790*/  PRMT R170, R125, 0x5410, R124 ;  /* 0x000054107daa7816 */ /* 0x000fe4000000007c */
[----:B------:R-:W-:-:S02]  /*1b7a0*/  LOP3.LUT R2, R2, 0xffff, RZ, 0xc0, !PT ;  /* 0x0000ffff02027812 */ /* 0x000fc400078ec0ff */
[----:B------:R-:W-:Y:S01]  /*1b7b0*/  @!P4 PRMT R125, R104, 0x5410, RZ ;  /* 0x00005410687dc816 */ /* 0x000fe200000000ff */
[----:B------:R-:W-:Y:S01]  /*1b7c0*/  IMAD.MOV.U32 R14, RZ, RZ, R180 ;  /* 0x000000ffff0e7224 */ /* 0x000fe200078e00b4 */
[----:B------:R-:W-:Y:S01]  /*1b7d0*/  ISETP.GE.U32.AND P4, PT, R199, R2, PT ;  /* 0x00000002c700720c */ /* 0x000fe20003f86070 */
[----:B------:R-:W-:Y:S01]  /*1b7e0*/  IMAD.MOV.U32 R2, RZ, RZ, R20 ;  /* 0x000000ffff027224 */ /* 0x000fe200078e0014 */
[----:B------:R1:W2:Y:S01]  /*1b7f0*/  LDL.LU R180, [R1+0x500] ;  /* 0x0005000001b47983 */ /* 0x0002a20000300800 */
[----:B---3--:R3:W4:Y:S03]  /*1b800*/  MUFU.EX2 R20, R248 ;  /* 0x000000f800147308 */ /* 0x0087260000000800 */
[----:B---3--:R-:W3:Y:S01]  /*1b810*/  LDL.LU R248, [R1+0x1c8] ;  /* 0x0001c80001f87983 */ /* 0x008ee20000300800 */
[----:B------:R-:W-:Y:S01]  /*1b820*/  @!P3 HFMA2.BF16_V2 R108, -RZ.H0_H0, RZ.H0_H0, -R124.H0_H0 ;  /* 0x200000ffff6cb231 */ /* 0x000fe2000034097c */
[----:B------:R-:W-:-:S02]  /*1b830*/  PRMT R123, R21, 0x7632, R123 ;  /* 0x00007632157b7816 */ /* 0x000fc4000000007b */
[----:B------:R-:W-:Y:S01]  /*1b840*/  PRMT R122, R21, 0x7610, R122 ;  /* 0x00007610157a7816 */ /* 0x000fe2000000007a */
[----:B------:R-:W-:Y:S01]  /*1b850*/  IMAD.MOV.U32 R21, RZ, RZ, R14 ;  /* 0x000000ffff157224 */ /* 0x000fe200078e000e */
[----:B------:R-:W-:Y:S01]  /*1b860*/  @!P3 PRMT R124, R108, 0x5410, RZ ;  /* 0x000054106c7cb816 */ /* 0x000fe200000000ff */
[----:B------:R4:W1:Y:S01]  /*1b870*/  MUFU.EX2 R14, R251 ;  /* 0x000000fb000e7308 */ /* 0x0008620000000800 */
[----:B------:R-:W-:Y:S01]  /*1b880*/  ISETP.GE.U32.AND P3, PT, R199, R13, PT ;  /* 0x0000000dc700720c */ /* 0x000fe20003f66070 */
[----:B------:R-:W-:Y:S01]  /*1b890*/  IMAD.MOV.U32 R13, RZ, RZ, R2 ;  /* 0x000000ffff0d7224 */ /* 0x000fe200078e0002 */
[----:B------:R-:W-:Y:S01]  /*1b8a0*/  SHF.R.U32.HI R2, RZ, 0x10, R0 ;  /* 0x00000010ff027819 */ /* 0x000fe20000011600 */
[----:B------:R-:W-:Y:S01]  /*1b8b0*/  @!P5 HFMA2.BF16_V2 R113, -RZ.H0_H0, RZ.H0_H0, -R122.H0_H0 ;  /* 0x200000ffff71d231 */ /* 0x000fe2000034097a */
[----:B------:R-:W-:Y:S02]  /*1b8c0*/  PRMT R119, R24, 0x7610, R119 ;  /* 0x0000761018777816 */ /* 0x000fe40000000077 */
[----:B------:R-:W-:-:S02]  /*1b8d0*/  LOP3.LUT R2, R2, 0xff, RZ, 0xc0, !PT ;  /* 0x000000ff02027812 */ /* 0x000fc400078ec0ff */
[----:B------:R-:W-:Y:S01]  /*1b8e0*/  PRMT R118, R24, 0x7632, R118 ;  /* 0x0000763218767816 */ /* 0x000fe20000000076 */
[----:B------:R-:W-:Y:S02]  /*1b8f0*/  @!P2 HFMA2.BF16_V2 R116, -RZ.H0_H0, RZ.H0_H0, -R119.H0_H0 ;  /* 0x200000ffff74a231 */ /* 0x000fe40000340977 */
[----:B------:R-:W-:Y:S02]  /*1b900*/  IMAD.MOV.U32 R24, RZ, RZ, R13 ;  /* 0x000000ffff187224 */ /* 0x000fe400078e000d */
[----:B------:R-:W-:Y:S02]  /*1b910*/  @!P0 HFMA2.BF16_V2 R111, -RZ.H0_H0, RZ.H0_H0, -R123.H0_H0 ;  /* 0x200000ffff6f8231 */ /* 0x000fe4000034097b */
[----:B------:R-:W-:Y:S02]  /*1b920*/  IMAD.MOV.U32 R13, RZ, RZ, R23 ;  /* 0x000000ffff0d7224 */ /* 0x000fe400078e0017 */
[----:B----4-:R-:W-:Y:S02]  /*1b930*/  IMAD.MOV.U32 R251, RZ, RZ, R21 ;  /* 0x000000fffffb7224 */ /* 0x010fe400078e0015 */
[----:B------:R-:W-:-:S02]  /*1b940*/  IMAD.MOV.U32 R23, RZ, RZ, R186 ;  /* 0x000000ffff177224 */ /* 0x000fc400078e00ba */
[----:B------:R-:W-:Y:S01]  /*1b950*/  FADD.FTZ R3, R20, R3 ;  /* 0x0000000314037221 */ /* 0x000fe20000010000 */
[----:B------:R-:W-:Y:S01]  /*1b960*/  IMAD.MOV.U32 R186, RZ, RZ, R242 ;  /* 0x000000ffffba7224 */ /* 0x000fe200078e00f2 */
[----:B------:R-:W-:Y:S01]  /*1b970*/  PRMT R242, R119, 0x5410, R118 ;  /* 0x0000541077f27816 */ /* 0x000fe20000000076 */
[----:B------:R-:W-:Y:S01]  /*1b980*/  @!P4 HFMA2.BF16_V2 R161, -RZ.H0_H0, RZ.H0_H0, -R118.H0_H0 ;  /* 0x200000ffffa1c231 */ /* 0x000fe20000340976 */
[----:B------:R-:W-:-:S04]  /*1b990*/  @!P2 PRMT R119, R116, 0x5410, RZ ;  /* 0x000054107477a816 */ /* 0x000fc800000000ff */
[----:B------:R-:W-:Y:S01]  /*1b9a0*/  @!P4 PRMT R118, R161, 0x5410, RZ ;  /* 0x00005410a176c816 */ /* 0x000fe200000000ff */
[----:B---3--:R-:W-:Y:S01]  /*1b9b0*/  IMAD.MOV.U32 R21, RZ, RZ, R248 ;  /* 0x000000ffff157224 */ /* 0x008fe200078e00f8 */
[----:B------:R-:W-:Y:S02]  /*1b9c0*/  PRMT R248, R122, 0x5410, R123 ;  /* 0x000054107af87816 */ /* 0x000fe4000000007b */
[----:B------:R-:W-:Y:S02]  /*1b9d0*/  @!P5 PRMT R122, R113, 0x5410, RZ ;  /* 0x00005410717ad816 */ /* 0x000fe400000000ff */
[----:B------:R-:W-:Y:S02]  /*1b9e0*/  ISETP.GE.U32.AND P5, PT, R199, R2, PT ;  /* 0x00000002c700720c */ /* 0x000fe40003fa6070 */
[----:B------:R-:W-:Y:S02]  /*1b9f0*/  LOP3.LUT R2, R0, 0xff, RZ, 0xc0, !PT ;  /* 0x000000ff00027812 */ /* 0x000fe400078ec0ff */
[----:B------:R-:W-:-:S02]  /*1ba00*/  @!P0 PRMT R123, R111, 0x5410, RZ ;  /* 0x000054106f7b8816 */ /* 0x000fc400000000ff */
[C---:B------:R-:W-:Y:S02]  /*1ba10*/  ISETP.GE.U32.AND P2, PT, R199.reuse, R2, PT ;  /* 0x00000002c700720c */ /* 0x040fe40003f46070 */
[C---:B------:R-:W-:Y:S01]  /*1ba20*/  ISETP.GE.U32.AND P0, PT, R199.reuse, R12, PT ;  /* 0x0000000cc700720c */ /* 0x040fe20003f06070 */
[C---:B-1----:R-:W-:Y:S01]  /*1ba30*/  FADD.FTZ R12, R14.reuse, R3 ;  /* 0x000000030e0c7221 */ /* 0x042fe20000010000 */
[----:B------:R-:W-:Y:S02]  /*1ba40*/  SHF.R.U32.HI R2, RZ, 0x18, R0 ;  /* 0x00000018ff027819 */ /* 0x000fe40000011600 */
[----:B------:R-:W-:Y:S01]  /*1ba50*/  F2FP.BF16.F32.PACK_AB R3, R14, R20 ;  /* 0x000000140e03723e */ /* 0x000fe200000010ff */
[----:B------:R-:W-:Y:S01]  /*1ba60*/  IMAD.MOV.U32 R161, RZ, RZ, R21 ;  /* 0x000000ffffa17224 */ /* 0x000fe200078e0015 */
[----:B------:R-:W3:Y:S01]  /*1ba70*/  LDL.LU R14, [R1+0x98] ;  /* 0x00009800010e7983 */ /* 0x000ee20000300800 */
[----:B------:R-:W-:-:S03]  /*1ba80*/  ISETP.GE.U32.AND P4, PT, R199, R2, PT ;  /* 0x00000002c700720c */ /* 0x000fc60003f86070 */
[----:B------:R-:W4:Y:S04]  /*1ba90*/  LDL.LU R20, [R1+0x9c] ;  /* 0x00009c0001147983 */ /* 0x000f280000300800 */
[----:B------:R-:W4:Y:S04]  /*1baa0*/  LDL.LU R21, [R1+0xc] ;  /* 0x00000c0001157983 */ /* 0x000f280000300800 */
[----:B------:R-:W3:Y:S01]  /*1bab0*/  LDL.LU R2, [R1+0x1d4] ;  /* 0x0001d40001027983 */ /* 0x000ee20000300800 */
[C---:B------:R-:W-:Y:S02]  /*1bac0*/  PRMT R117, R22.reuse, 0x7632, R117 ;  /* 0x0000763216757816 */ /* 0x040fe40000000075 */
[----:B------:R-:W-:-:S02]  /*1bad0*/  PRMT R116, R22, 0x7610, R116 ;  /* 0x0000761016747816 */ /* 0x000fc40000000074 */
[----:B------:R-:W-:-:S04]  /*1bae0*/  LOP3.LUT R0, R0, 0xffff, RZ, 0xc0, !PT ;  /* 0x0000ffff00007812 */ /* 0x000fc800078ec0ff */
[----:B------:R-:W-:Y:S01]  /*1baf0*/  SHF.R.U32.HI R0, RZ, 0x8, R0 ;  /* 0x00000008ff007819 */ /* 0x000fe20000011600 */
[----:B------:R-:W-:-:S03]  /*1bb00*/  @!P6 HFMA2.BF16_V2 R163, -RZ.H0_H0, RZ.H0_H0, -R116.H0_H0 ;  /* 0x200000ffffa3e231 */ /* 0x000fc60000340974 */
[----:B------:R-:W-:Y:S01]  /*1bb10*/  LOP3.LUT R0, R0, 0xffff, RZ, 0xc0, !PT ;  /* 0x0000ffff00007812 */ /* 0x000fe200078ec0ff */
[----:B------:R-:W-:Y:S01]  /*1bb20*/  @!P1 HFMA2.BF16_V2 R162, -RZ.H0_H0, RZ.H0_H0, -R117.H0_H0 ;  /* 0x200000ffffa29231 */ /* 0x000fe20000340975 */
[C---:B------:R-:W-:Y:S02]  /*1bb30*/  PRMT R115, R16.reuse, 0x7610, R115 ;  /* 0x0000761010737816 */ /* 0x040fe40000000073 */
[----:B------:R-:W-:-:S03]  /*1bb40*/  PRMT R114, R16, 0x7632, R114 ;  /* 0x0000763210727816 */ /* 0x000fc60000000072 */
[----:B------:R-:W-:Y:S01]  /*1bb50*/  @!P2 HFMA2.BF16_V2 R165, -RZ.H0_H0, RZ.H0_H0, -R115.H0_H0 ;  /* 0x200000ffffa5a231 */ /* 0x000fe20000340973 */
[C---:B------:R-:W-:Y:S02]  /*1bb60*/  PRMT R111, R3.reuse, 0x7610, R111 ;  /* 0x00007610036f7816 */ /* 0x040fe4000000006f */
[----:B------:R-:W-:Y:S02]  /*1bb70*/  PRMT R110, R3, 0x7632, R110 ;  /* 0x00007632036e7816 */ /* 0x000fe4000000006e */
[C---:B------:R-:W-:Y:S02]  /*1bb80*/  PRMT R113, R17.reuse, 0x7610, R113 ;  /* 0x0000761011717816 */ /* 0x040fe40000000071 */
[----:B------:R-:W-:Y:S01]  /*1bb90*/  PRMT R112, R17, 0x7632, R112 ;  /* 0x0000763211707816 */ /* 0x000fe20000000070 */
[----:B------:R-:W-:Y:S02]  /*1bba0*/  IMAD.MOV.U32 R17, RZ, RZ, R26 ;  /* 0x000000ffff117224 */ /* 0x000fe400078e001a */
[----:B------:R-:W-:-:S02]  /*1bbb0*/  @!P5 HFMA2.BF16_V2 R166, -RZ.H0_H0, RZ.H0_H0, -R113.H0_H0 ;  /* 0x200000ffffa6d231 */ /* 0x000fc40000340971 */
[----:B--2---:R-:W-:Y:S02]  /*1bbc0*/  @!P4 HFMA2.BF16_V2 R180, -RZ.H0_H0, RZ.H0_H0, -R112.H0_H0 ;  /* 0x200000ffffb4c231 */ /* 0x004fe40000340970 */
[----:B------:R-:W-:Y:S02]  /*1bbd0*/  @!P3 HFMA2.BF16_V2 R183, -RZ.H0_H0, RZ.H0_H0, -R111.H0_H0 ;  /* 0x200000ffffb7b231 */ /* 0x000fe4000034096f */
[----:B---3--:R-:W-:Y:S01]  /*1bbe0*/  IMAD.MOV.U32 R22, RZ, RZ, R2 ;  /* 0x000000ffff167224 */ /* 0x008fe200078e0002 */
[----:B------:R-:W-:-:S03]  /*1bbf0*/  LOP3.LUT R2, R15, 0xff, RZ, 0xc0, !PT ;  /* 0x000000ff0f027812 */ /* 0x000fc600078ec0ff */
[----:B------:R-:W-:Y:S02]  /*1bc00*/  IMAD.MOV.U32 R15, RZ, RZ, R22 ;  /* 0x000000ffff0f7224 */ /* 0x000fe400078e0016 */
[----:B------:R1:W-:Y:S02]  /*1bc10*/  MUFU.EX2 R22, R14 ;  /* 0x0000000e00167308 */ /* 0x0003e40000000800 */
[----:B-1----:R-:W-:Y:S02]  /*1bc20*/  IMAD.MOV.U32 R14, RZ, RZ, R13 ;  /* 0x000000ffff0e7224 */ /* 0x002fe400078e000d */
[----:B------:R-:W-:Y:S02]  /*1bc30*/  IMAD.MOV.U32 R13, RZ, RZ, R23 ;  /* 0x000000ffff0d7224 */ /* 0x000fe400078e0017 */
[----:B------:R-:W-:Y:S01]  /*1bc40*/  IMAD.MOV.U32 R23, RZ, RZ, R240 ;  /* 0x000000ffff177224 */ /* 0x000fe200078e00f0 */
[----:B------:R-:W-:Y:S02]  /*1bc50*/  PRMT R240, R116, 0x5410, R117 ;  /* 0x0000541074f07816 */ /* 0x000fe40000000075 */
[----:B------:R-:W-:-:S02]  /*1bc60*/  @!P6 PRMT R116, R163, 0x5410, RZ ;  /* 0x00005410a374e816 */ /* 0x000fc400000000ff */
[C---:B------:R-:W-:Y:S02]  /*1bc70*/  ISETP.GE.U32.AND P6, PT, R199.reuse, R0, PT ;  /* 0x00000000c700720c */ /* 0x040fe40003fc6070 */
[----:B------:R-:W-:Y:S01]  /*1bc80*/  SHF.R.U32.HI R0, RZ, 0x8, R19 ;  /* 0x00000008ff007819 */ /* 0x000fe20000011613 */
[----:B------:R-:W-:Y:S02]  /*1bc90*/  IMAD.MOV.U32 R19, RZ, RZ, R13 ;  /* 0x000000ffff137224 */ /* 0x000fe400078e000d */
[----:B------:R1:W2:Y:S01]  /*1bca0*/  MUFU.EX2 R13, R202 ;  /* 0x000000ca000d7308 */ /* 0x0002a20000000800 */
[----:B------:R-:W-:Y:S02]  /*1bcb0*/  @!P1 PRMT R117, R162, 0x5410, RZ ;  /* 0x00005410a2759816 */ /* 0x000fe400000000ff */
[----:B------:R-:W-:-:S05]  /*1bcc0*/  ISETP.GE.U32.AND P1, PT, R199, R2, PT ;  /* 0x00000002c700720c */ /* 0x000fca0003f26070 */
[----:B------:R-:W3:Y:S01]  /*1bcd0*/  MUFU.EX2 R2, R217 ;  /* 0x000000d900027308 */ /* 0x000ee20000000800 */
[----:B------:R-:W-:Y:S01]  /*1bce0*/  IMAD.MOV.U32 R162, RZ, RZ, R15 ;  /* 0x000000ffffa27224 */ /* 0x000fe200078e000f */
[----:B------:R-:W-:Y:S01]  /*1bcf0*/  LOP3.LUT R0, R0, 0xffff, RZ, 0xc0, !PT ;  /* 0x0000ffff00007812 */ /* 0x000fe200078ec0ff */
[----:B------:R-:W-:-:S05]  /*1bd00*/  IMAD.MOV.U32 R16, RZ, RZ, R14 ;  /* 0x000000ffff107224 */ /* 0x000fca00078e000e */
[----:B------:R-:W4:Y:S01]  /*1bd10*/  MUFU.EX2 R15, R51 ;  /* 0x00000033000f7308 */ /* 0x000f220000000800 */
[----:B-1----:R-:W-:Y:S02]  /*1bd20*/  PRMT R202, R115, 0x5410, R114 ;  /* 0x0000541073ca7816 */ /* 0x002fe40000000072 */
[----:B------:R-:W-:Y:S02]  /*1bd30*/  @!P2 PRMT R115, R165, 0x5410, RZ ;  /* 0x00005410a573a816 */ /* 0x000fe400000000ff */
[----:B------:R-:W-:-:S03]  /*1bd40*/  ISETP.GE.U32.AND P2, PT, R199, R0, PT ;  /* 0x00000000c700720c */ /* 0x000fc60003f46070 */
[----:B------:R-:W1:Y:S01]  /*1bd50*/  MUFU.EX2 R14, R181 ;  /* 0x000000b5000e7308 */ /* 0x000e620000000800 */
[----:B--2---:R-:W-:-:S04]  /*1bd60*/  FADD.FTZ R0, R13, R18 ;  /* 0x000000120d007221 */ /* 0x004fc80000010000 */
[----:B---3--:R-:W-:-:S03]  /*1bd70*/  FADD.FTZ R3, R2, R0 ;  /* 0x0000000002037221 */ /* 0x008fc60000010000 */
[----:B----4-:R-:W2:Y:S01]  /*1bd80*/  MUFU.EX2 R20, R20 ;  /* 0x0000001400147308 */ /* 0x010ea20000000800 */
[----:B------:R-:W-:Y:S01]  /*1bd90*/  F2FP.BF16.F32.PACK_AB R0, R2, R13 ;  /* 0x0000000d0200723e */ /* 0x000fe200000010ff */
[----:B------:R-:W-:-:S03]  /*1bda0*/  IMAD.MOV.U32 R217, RZ, RZ, R16 ;  /* 0x000000ffffd97224 */ /* 0x000fc600078e0010 */
[----:B------:R-:W-:-:S03]  /*1bdb0*/  PRMT R109, R0, 0x7610, R109 ;  /* 0x00007610006d7816 */ /* 0x000fc6000000006d */
[----:B------:R-:W3:Y:S01]  /*1bdc0*/  MUFU.EX2 R21, R21 ;  /* 0x0000001500157308 */ /* 0x000ee20000000800 */
[----:B------:R-:W-:Y:S01]  /*1bdd0*/  PRMT R108, R0, 0x7632, R108 ;  /* 0x00007632006c7816 */ /* 0x000fe2000000006c */
[----:B------:R-:W-:Y:S01]  /*1bde0*/  FADD.FTZ R0, R15, R30 ;  /* 0x0000001e0f007221 */ /* 0x000fe20000010000 */
[----:B------:R-:W-:Y:S01]  /*1bdf0*/  IMAD.MOV.U32 R165, RZ, RZ, R25 ;  /* 0x000000ffffa57224 */ /* 0x000fe200078e0019 */
[----:B-1----:R-:W-:-:S04]  /*1be00*/  F2FP.BF16.F32.PACK_AB R37, R14, R15 ;  /* 0x0000000f0e25723e */ /* 0x002fc800000010ff */
[----:B------:R-:W1:Y:S01]  /*1be10*/  MUFU.EX2 R13, R232 ;  /* 0x000000e8000d7308 */ /* 0x000e620000000800 */
[----:B------:R-:W-:Y:S01]  /*1be20*/  FADD.FTZ R25, R14, R0 ;  /* 0x000000000e197221 */ /* 0x000fe20000010000 */
[----:B------:R-:W-:Y:S01]  /*1be30*/  FADD.FTZ R0, R22, R28 ;  /* 0x0000001c16007221 */ /* 0x000fe20000010000 */
[----:B------:R-:W-:-:S05]  /*1be40*/  @!P6 HFMA2.BF16_V2 R167, -RZ.H0_H0, RZ.H0_H0, -R114.H0_H0 ;  /* 0x200000ffffa7e231 */ /* 0x000fca0000340972 */
[----:B------:R-:W4:Y:S01]  /*1be50*/  MUFU.EX2 R16, R238 ;  /* 0x000000ee00107308 */ /* 0x000f220000000800 */
[----:B--2---:R-:W-:Y:S01]  /*1be60*/  FADD.FTZ R26, R20, R0 ;  /* 0x00000000141a7221 */ /* 0x004fe20000010000 */
[----:B------:R-:W-:Y:S01]  /*1be70*/  @!P0 HFMA2.BF16_V2 R184, -RZ.H0_H0, RZ.H0_H0, -R108.H0_H0 ;  /* 0x200000ffffb88231 */ /* 0x000fe2000034096c */
[----:B------:R-:W-:-:S05]  /*1be80*/  LEA R0, R235, 0x3, 0x2 ;  /* 0x00000003eb007811 */ /* 0x000fca00078e10ff */
[----:B------:R-:W2:Y:S01]  /*1be90*/  MUFU.EX2 R14, R241 ;  /* 0x000000f1000e7308 */ /* 0x000ea20000000800 */
[----:B------:R-:W-:Y:S01]  /*1bea0*/  @!P6 PRMT R114, R167, 0x5410, RZ ;  /* 0x00005410a772e816 */ /* 0x000fe200000000ff */
[----:B------:R-:W-:Y:S02]  /*1beb0*/  IMAD.MOV.U32 R167, RZ, RZ, R162 ;  /* 0x000000ffffa77224 */ /* 0x000fe400078e00a2 */
[----:B------:R-:W-:Y:S02]  /*1bec0*/  @!P1 HFMA2.BF16_V2 R185, -RZ.H0_H0, RZ.H0_H0, -R109.H0_H0 ;  /* 0x200000ffffb99231 */ /* 0x000fe4000034096d */
[----:B------:R-:W-:Y:S01]  /*1bed0*/  IMAD.MOV.U32 R162, RZ, RZ, R169 ;  /* 0x000000ffffa27224 */ /* 0x000fe200078e00a9 */
[----:B------:R-:W-:Y:S01]  /*1bee0*/  PRMT R169, R109, 0x5410, R108 ;  /* 0x000054106da97816 */ /* 0x000fe2000000006c */
[----:B---3--:R-:W-:Y:S01]  /*1bef0*/  FADD.FTZ R2, R21, R12 ;  /* 0x0000000c15027221 */ /* 0x008fe20000010000 */
[----:B------:R-:W-:Y:S01]  /*1bf00*/  LOP3.LUT R0, R177, R209, R0, 0x96, !PT ;  /* 0x000000d1b1007212 */ /* 0x000fe200078e9600 */
[----:B------:R-:W-:Y:S01]  /*1bf10*/  IMAD.MOV.U32 R163, RZ, RZ, R161 ;  /* 0x000000ffffa37224 */ /* 0x000fe200078e00a1 */
[----:B------:R-:W-:Y:S01]  /*1bf20*/  @!P0 PRMT R108, R184, 0x5410, RZ ;  /* 0x00005410b86c8816 */ /* 0x000fe200000000ff */
[----:B------:R-:W-:Y:S01]  /*1bf30*/  IMAD.MOV.U32 R184, RZ, RZ, R217 ;  /* 0x000000ffffb87224 */ /* 0x000fe200078e00d9 */
[----:B------:R-:W-:Y:S01]  /*1bf40*/  @!P1 PRMT R109, R185, 0x5410, RZ ;  /* 0x00005410b96d9816 */ /* 0x000fe200000000ff */
[----:B------:R-:W-:-:S02]  /*1bf50*/  IMAD.MOV.U32 R217, RZ, RZ, R186 ;  /* 0x000000ffffd97224 */ /* 0x000fc400078e00ba */
[----:B-1----:R-:W-:Y:S01]  /*1bf60*/  FADD.FTZ R18, R13, R2 ;  /* 0x000000020d127221 */ /* 0x002fe20000010000 */
[----:B------:R-:W-:Y:S02]  /*1bf70*/  IMAD.MOV.U32 R186, RZ, RZ, R91 ;  /* 0x000000ffffba7224 */ /* 0x000fe400078e005b */
[----:B----4-:R-:W-:Y:S01]  /*1bf80*/  FADD.FTZ R2, R16, R3 ;  /* 0x0000000310027221 */ /* 0x010fe20000010000 */
[----:B------:R-:W-:Y:S01]  /*1bf90*/  IMAD.MOV.U32 R185, RZ, RZ, R90 ;  /* 0x000000ffffb97224 */ /* 0x000fe200078e005a */
[----:B------:R-:W-:Y:S01]  /*1bfa0*/  F2FP.BF16.F32.PACK_AB R38, R20, R22 ;  /* 0x000000161426723e */ /* 0x000fe200000010ff */
[----:B------:R-:W-:-:S04]  /*1bfb0*/  IMAD.WIDE.U32 R90, R0, -0x326172a9, RZ ;  /* 0xcd9e8d57005a7825 */ /* 0x000fc800078e00ff */
[C---:B--2---:R-:W-:Y:S01]  /*1bfc0*/  FADD.FTZ R20, R14.reuse, R2 ;  /* 0x000000020e147221 */ /* 0x044fe20000010000 */
[----:B------:R-:W-:Y:S01]  /*1bfd0*/  @!P2 HFMA2.BF16_V2 R182, -RZ.H0_H0, RZ.H0_H0, -R110.H0_H0 ;  /* 0x200000ffffb6a231 */ /* 0x000fe2000034096e */
[----:B------:R1:W2:Y:S01]  /*1bfe0*/  LDL.LU R232, [R1+0x4fc] ;  /* 0x0004fc0001e87983 */ /* 0x0002a20000300800 */
[----:B------:R-:W-:Y:S02]  /*1bff0*/  LOP3.LUT R2, R91, R224, R204, 0x96, !PT ;  /* 0x000000e05b027212 */ /* 0x000fe400078e96cc */
[----:B------:R-:W-:Y:S01]  /*1c000*/  F2FP.BF16.F32.PACK_AB R21, R13, R21 ;  /* 0x000000150d15723e */ /* 0x000fe200000010ff */
[----:B------:R-:W-:Y:S01]  /*1c010*/  IMAD.MOV.U32 R161, RZ, RZ, R24 ;  /* 0x000000ffffa17224 */ /* 0x000fe200078e0018 */
[----:B------:R-:W-:Y:S01]  /*1c020*/  F2FP.BF16.F32.PACK_AB R22, R14, R16 ;  /* 0x000000100e16723e */ /* 0x000fe200000010ff */
[----:B------:R-:W-:Y:S01]  /*1c030*/  IMAD.WIDE.U32 R2, R2, -0x2daee0ad, RZ ;  /* 0xd2511f5302027825 */ /* 0x000fe200078e00ff */
[----:B------:R1:W3:Y:S04]  /*1c040*/  LDL.LU R235, [R1+0x4f8] ;  /* 0x0004f80001eb7983 */ /* 0x0002e80000300800 */
[----:B------:R-:W-:-:S05]  /*1c050*/  LOP3.LUT R0, R3, R225, R178, 0x96, !PT ;  /* 0x000000e103007212 */ /* 0x000fca00078e96b2 */
[----:B------:R-:W-:Y:S01]  /*1c060*/  IMAD.WIDE.U32 R12, R0, -0x326172a9, RZ ;  /* 0xcd9e8d57000c7825 */ /* 0x000fe200078e00ff */
[----:B------:R-:W-:-:S04]  /*1c070*/  LOP3.LUT R0, R121, R221, R90, 0x96, !PT ;  /* 0x000000dd79007212 */ /* 0x000fc800078e965a */
[----:B------:R-:W-:Y:S01]  /*1c080*/  LOP3.LUT R3, R13, R220, R120, 0x96, !PT ;  /* 0x000000dc0d037212 */ /* 0x000fe200078e9678 */
[----:B------:R-:W-:-:S05]  /*1c090*/  IMAD.WIDE.U32 R14, R0, -0x2daee0ad, RZ ;  /* 0xd2511f53000e7825 */ /* 0x000fca00078e00ff */
[----:B------:R-:W-:Y:S01]  /*1c0a0*/  LOP3.LUT R0, R15, R226, R2, 0x96, !PT ;  /* 0x000000e20f007212 */ /* 0x000fe200078e9602 */
[----:B------:R-:W-:-:S04]  /*1c0b0*/  IMAD.WIDE.U32 R2, R3, -0x2daee0ad, RZ ;  /* 0xd2511f5303027825 */ /* 0x000fc800078e00ff */
[----:B------:R-:W-:Y:S01]  /*1c0c0*/  IMAD.MOV.U32 R24, RZ, RZ, R74 ;  /* 0x000000ffff187224 */ /* 0x000fe200078e004a */
[----:B------:R-:W-:Y:S01]  /*1c0d0*/  LOP3.LUT R3, R3, R229, R14, 0x96, !PT ;  /* 0x000000e503037212 */ /* 0x000fe200078e960e */
[----:B------:R-:W-:-:S04]  /*1c0e0*/  IMAD.WIDE.U32 R14, R0, -0x326172a9, RZ ;  /* 0xcd9e8d57000e7825 */ /* 0x000fc800078e00ff */
[----:B------:R-:W-:Y:S01]  /*1c0f0*/  IMAD.MOV.U32 R74, RZ, RZ, R171 ;  /* 0x000000ffff4a7224 */ /* 0x000fe200078e00ab */
[----:B------:R-:W-:Y:S02]  /*1c100*/  PRMT R171, R113, 0x5410, R112 ;  /* 0x0000541071ab7816 */ /* 0x000fe40000000070 */
[----:B------:R-:W-:Y:S01]  /*1c110*/  @!P5 PRMT R113, R166, 0x5410, RZ ;  /* 0x00005410a671d816 */ /* 0x000fe200000000ff */
[----:B------:R-:W-:Y:S01]  /*1c120*/  IMAD.MOV.U32 R166, RZ, RZ, R163 ;  /* 0x000000ffffa67224 */ /* 0x000fe200078e00a3 */
[----:B------:R-:W-:-:S03]  /*1c130*/  LOP3.LUT R0, R15, R230, R12, 0x96, !PT ;  /* 0x000000e60f007212 */ /* 0x000fc600078e960c */
[----:B------:R-:W-:Y:S02]  /*1c140*/  IMAD.MOV.U32 R181, RZ, RZ, R166 ;  /* 0x000000ffffb57224 */ /* 0x000fe400078e00a6 */
[----:B------:R-:W-:Y:S02]  /*1c150*/  IMAD.MOV.U32 R166, RZ, RZ, R17 ;  /* 0x000000ffffa67224 */ /* 0x000fe400078e0011 */
[----:B------:R-:W-:-:S05]  /*1c160*/  IMAD.WIDE.U32 R16, R0, -0x2daee0ad, RZ ;  /* 0xd2511f5300107825 */ /* 0x000fca00078e00ff */
[----:B------:R-:W-:Y:S01]  /*1c170*/  LOP3.LUT R2, R17, R227, R2, 0x96, !PT ;  /* 0x000000e311027212 */ /* 0x000fe200078e9602 */
[----:B------:R-:W-:-:S04]  /*1c180*/  IMAD.WIDE.U32 R12, R3, -0x326172a9, RZ ;  /* 0xcd9e8d57030c7825 */ /* 0x000fc800078e00ff */
[----:B------:R-:W-:-:S05]  /*1c190*/  IMAD.WIDE.U32 R2, R2, -0x326172a9, RZ ;  /* 0xcd9e8d5702027825 */ /* 0x000fca00078e00ff */
[----:B------:R-:W-:-:S04]  /*1c1a0*/  LOP3.LUT R0, R3, R233, R12, 0x96, !PT ;  /* 0x000000e903007212 */ /* 0x000fc800078e960c */
[----:B------:R-:W-:Y:S02]  /*1c1b0*/  LOP3.LUT R12, R0, 0xff, RZ, 0xc0, !PT ;  /* 0x000000ff000c7812 */ /* 0x000fe400078ec0ff */
[----:B------:R-:W-:Y:S02]  /*1c1c0*/  @!P4 PRMT R112, R180, 0x5410, RZ ;  /* 0x00005410b470c816 */ /* 0x000fe400000000ff */
[----:B------:R-:W-:Y:S02]  /*1c1d0*/  ISETP.GE.U32.AND P4, PT, R199, R12, PT ;  /* 0x0000000cc700720c */ /* 0x000fe40003f86070 */
[----:B------:R-:W-:-:S04]  /*1c1e0*/  LOP3.LUT R12, R0, 0xffff, RZ, 0xc0, !PT ;  /* 0x0000ffff000c7812 */ /* 0x000fc800078ec0ff */
[----:B------:R-:W-:Y:S01]  /*1c1f0*/  SHF.R.U32.HI R12, RZ, 0x8, R12 ;  /* 0x00000008ff0c7819 */ /* 0x000fe2000001160c */
[----:B------:R-:W-:Y:S01]  /*1c200*/  IMAD.MOV.U32 R163, RZ, RZ, R188 ;  /* 0x000000ffffa37224 */ /* 0x000fe200078e00bc */
[----:B------:R-:W-:Y:S02]  /*1c210*/  PRMT R188, R111, 0x5410, R110 ;  /* 0x000054106fbc7816 */ /* 0x000fe4000000006e */
[----:B------:R-:W-:Y:S02]  /*1c220*/  LOP3.LUT R12, R12, 0xffff, RZ, 0xc0, !PT ;  /* 0x0000ffff0c0c7812 */ /* 0x000fe400078ec0ff */
[----:B------:R-:W-:Y:S02]  /*1c230*/  @!P3 PRMT R111, R183, 0x5410, RZ ;  /* 0x00005410b76fb816 */ /* 0x000fe400000000ff */
[----:B------:R-:W-:Y:S02]  /*1c240*/  ISETP.GE.U32.AND P3, PT, R199, R12, PT ;  /* 0x0000000cc700720c */ /* 0x000fe40003f66070 */
[----:B------:R-:W-:-:S02]  /*1c250*/  SHF.R.U32.HI R12, RZ, 0x10, R0 ;  /* 0x00000010ff0c7819 */ /* 0x000fc40000011600 */
[----:B------:R-:W-:Y:S01]  /*1c260*/  SHF.R.U32.HI R0, RZ, 0x18, R0 ;  /* 0x00000018ff007819 */ /* 0x000fe20000011600 */
[----:B------:R-:W-:Y:S02]  /*1c270*/  IMAD.MOV.U32 R241, RZ, RZ, R24 ;  /* 0x000000fffff17224 */ /* 0x000fe400078e0018 */
[----:B------:R4:W1:Y:S01]  /*1c280*/  MUFU.EX2 R24, R10 ;  /* 0x0000000a00187308 */ /* 0x0008620000000800 */
[C---:B------:R-:W-:Y:S02]  /*1c290*/  ISETP.GE.U32.AND P0, PT, R199.reuse, R0, PT ;  /* 0x00000000c700720c */ /* 0x040fe40003f06070 */
[----:B------:R-:W-:Y:S01]  /*1c2a0*/  LOP3.LUT R0, R2, 0xff, RZ, 0xc0, !PT ;  /* 0x000000ff02007812 */ /* 0x000fe200078ec0ff */
[----:B------:R-:W-:Y:S01]  /*1c2b0*/  IMAD.MOV.U32 R238, RZ, RZ, R19 ;  /* 0x000000ffffee7224 */ /* 0x000fe200078e0013 */
[----:B------:R-:W-:Y:S01]  /*1c2c0*/  @!P2 PRMT R110, R182, 0x5410, RZ ;  /* 0x00005410b66ea816 */ /* 0x000fe200000000ff */
[----:B------:R-:W-:Y:S01]  /*1c2d0*/  IMAD.MOV.U32 R183, RZ, RZ, R23 ;  /* 0x000000ffffb77224 */ /* 0x000fe200078e0017 */
[----:B------:R-:W-:Y:S01]  /*1c2e0*/  ISETP.GE.U32.AND P2, PT, R199, R0, PT ;  /* 0x00000000c700720c */ /* 0x000fe20003f46070 */
[----:B------:R1:W1:Y:S01]  /*1c2f0*/  MUFU.EX2 R17, R5 ;  /* 0x0000000500117308 */ /* 0x0002620000000800 */
[----:B------:R-:W-:-:S02]  /*1c300*/  SHF.R.U32.HI R0, RZ, 0x10, R2 ;  /* 0x00000010ff007819 */ /* 0x000fc40000011602 */
[----:B------:R-:W-:Y:S02]  /*1c310*/  LOP3.LUT R19, R2, 0xffff, RZ, 0xc0, !PT ;  /* 0x0000ffff02137812 */ /* 0x000fe400078ec0ff */
[----:B------:R-:W-:Y:S02]  /*1c320*/  LOP3.LUT R13, R13, R228, R14, 0x96, !PT ;  /* 0x000000e40d0d7212 */ /* 0x000fe400078e960e */
[----:B------:R-:W-:Y:S01]  /*1c330*/  SHF.R.U32.HI R2, RZ, 0x18, R2 ;  /* 0x00000018ff027819 */ /* 0x000fe20000011602 */
[----:B------:R-:W1:Y:S01]  /*1c340*/  MUFU.EX2 R23, R4 ;  /* 0x0000000400177308 */ /* 0x000e620000000800 */
[----:B------:R-:W-:Y:S01]  /*1c350*/  LOP3.LUT R12, R12, 0xff, RZ, 0xc0, !PT ;  /* 0x000000ff0c0c7812 */ /* 0x000fe200078ec0ff */
[----:B----4-:R-:W4:Y:S01]  /*1c360*/  LDL.LU R10, [R1+0x4f4] ;  /* 0x0004f400010a7983 */ /* 0x010f220000300800 */
[----:B------:R-:W-:Y:S01]  /*1c370*/  ISETP.GE.U32.AND P6, PT, R199, R2, PT ;  /* 0x00000002c700720c */ /* 0x000fe20003fc6070 */
[----:B------:R-:W-:Y:S01]  /*1c380*/  IMAD.WIDE.U32 R2, R13, -0x2daee0ad, RZ ;  /* 0xd2511f530d027825 */ /* 0x000fe200078e00ff */
[----:B------:R-:W-:-:S03]  /*1c390*/  LOP3.LUT R0, R0, 0xff, RZ, 0xc0, !PT ;  /* 0x000000ff00007812 */ /* 0x000fc600078ec0ff */
[----:B------:R-:W1:Y:S01]  /*1c3a0*/  MUFU.EX2 R15, R222 ;  /* 0x000000de000f7308 */ /* 0x000e620000000800 */
[C---:B------:R-:W-:Y:S01]  /*1c3b0*/  ISETP.GE.U32.AND P5, PT, R199.reuse, R12, PT ;  /* 0x0000000cc700720c */ /* 0x040fe20003fa6070 */
[----:B-1----:R-:W-:Y:S01]  /*1c3c0*/  FADD.FTZ R12, R24, R18 ;  /* 0x00000012180c7221 */ /* 0x002fe20000010000 */
[----:B------:R-:W-:Y:S01]  /*1c3d0*/  ISETP.GE.U32.AND P1, PT, R199, R0, PT ;  /* 0x00000000c700720c */ /* 0x000fe20003f26070 */
[----:B------:R-:W4:Y:S01]  /*1c3e0*/  LDL.LU R5, [R1+0x4f0] ;  /* 0x0004f00001057983 */ /* 0x000f220000300800 */
[----:B------:R-:W-:Y:S02]  /*1c3f0*/  LOP3.LUT R0, R3, R231, R16, 0x96, !PT ;  /* 0x000000e703007212 */ /* 0x000fe400078e9610 */
[----:B------:R-:W-:Y:S02]  /*1c400*/  LOP3.LUT R18, R2, 0xffff, RZ, 0xc0, !PT ;  /* 0x0000ffff02127812 */ /* 0x000fe400078ec0ff */
[----:B------:R-:W-:Y:S02]  /*1c410*/  PRMT R3, R223, 0x7610, R3 ;  /* 0x00007610df037816 */ /* 0x000fe40000000003 */
[C---:B------:R-:W-:Y:S01]  /*1c420*/  F2FP.BF16.F32.PACK_AB R13, R17.reuse, R24 ;  /* 0x00000018110d723e */ /* 0x040fe200000010ff */
[----:B------:R-:W-:Y:S01]  /*1c430*/  FADD.FTZ R12, R17, R12 ;  /* 0x0000000c110c7221 */ /* 0x000fe20000010000 */
[----:B------:R-:W-:Y:S01]  /*1c440*/  PRMT R24, R3, 0x7610, R24 ;  /* 0x0000761003187816 */ /* 0x000fe20000000018 */
[----:B------:R-:W-:Y:S01]  /*1c450*/  FADD.FTZ R3, R23, R20 ;  /* 0x0000001417037221 */ /* 0x000fe20000010000 */
[----:B------:R-:W-:Y:S01]  /*1c460*/  PRMT R107, R21, 0x7610, R107 ;  /* 0x00007610156b7816 */ /* 0x000fe2000000006b */
[----:B------:R-:W4:Y:S02]  /*1c470*/  LDL.LU R4, [R1+0x4ec] ;  /* 0x0004ec0001047983 */ /* 0x000f240000300800 */
[----:B------:R-:W-:Y:S01]  /*1c480*/  FADD.FTZ R17, R15, R3 ;  /* 0x000000030f117221 */ /* 0x000fe20000010000 */
[----:B------:R-:W-:Y:S01]  /*1c490*/  SHF.R.U32.HI R3, RZ, 0x8, R19 ;  /* 0x00000008ff037819 */ /* 0x000fe20000011613 */
[----:B------:R-:W-:Y:S01]  /*1c4a0*/  @!P4 HFMA2.BF16_V2 R120, -RZ.H0_H0, RZ.H0_H0, -R107.H0_H0 ;  /* 0x200000ffff78c231 */ /* 0x000fe2000034096b */
[----:B------:R-:W-:Y:S01]  /*1c4b0*/  PRMT R106, R21, 0x7632, R106 ;  /* 0x00007632156a7816 */ /* 0x000fe2000000006a */
[----:B------:R-:W4:Y:S01]  /*1c4c0*/  LDL.LU R222, [R1+0x4e8] ;  /* 0x0004e80001de7983 */ /* 0x000f220000300800 */
[----:B------:R-:W-:-:S02]  /*1c4d0*/  PRMT R21, R11, 0x7610, R21 ;  /* 0x000076100b157816 */ /* 0x000fc40000000015 */
[----:B------:R-:W-:Y:S01]  /*1c4e0*/  LOP3.LUT R3, R3, 0xffff, RZ, 0xc0, !PT ;  /* 0x0000ffff03037812 */ /* 0x000fe200078ec0ff */
[----:B------:R-:W2:Y:S01]  /*1c4f0*/  LDL.LU R223, [R1+0x4e4] ;  /* 0x0004e40001df7983 */ /* 0x000ea20000300800 */
[----:B------:R-:W-:Y:S01]  /*1c500*/  PRMT R11, R107, 0x5410, R106 ;  /* 0x000054106b0b7816 */ /* 0x000fe2000000006a */
[----:B------:R1:W2:Y:S01]  /*1c510*/  MUFU.EX2 R19, R201 ;  /* 0x000000c900137308 */ /* 0x0002a20000000800 */
[----:B------:R-:W-:Y:S02]  /*1c520*/  @!P4 PRMT R107, R120, 0x5410, RZ ;  /* 0x00005410786bc816 */ /* 0x000fe400000000ff */
[C---:B------:R-:W-:Y:S02]  /*1c530*/  PRMT R105, R22.reuse, 0x7632, R105 ;  /* 0x0000763216697816 */ /* 0x040fe40000000069 */
[----:B------:R-:W-:Y:S02]  /*1c540*/  PRMT R104, R22, 0x7610, R104 ;  /* 0x0000761016687816 */ /* 0x000fe40000000068 */
[----:B------:R-:W-:-:S02]  /*1c550*/  ISETP.GE.U32.AND P4, PT, R199, R3, PT ;  /* 0x00000003c700720c */ /* 0x000fc40003f86070 */
[----:B------:R-:W-:Y:S01]  /*1c560*/  PRMT R22, R21, 0x7610, R22 ;  /* 0x0000761015167816 */ /* 0x000fe20000000016 */
[----:B------:R1:W2:Y:S02]  /*1c570*/  MUFU.EX2 R3, R218 ;  /* 0x000000da00037308 */ /* 0x0002a40000000800 */
[----:B-1----:R1:W3:Y:S04]  /*1c580*/  LDL.LU R201, [R1+0x4e0] ;  /* 0x0004e00001c97983 */ /* 0x0022e80000300800 */
[----:B------:R-:W4:Y:S04]  /*1c590*/  LDL.LU R21, [R1+0x148] ;  /* 0x0001480001157983 */ /* 0x000f280000300800 */
[----:B------:R-:W3:Y:S01]  /*1c5a0*/  LDL.LU R218, [R1+0x4dc] ;  /* 0x0004dc0001da7983 */ /* 0x000ee20000300800 */
[----:B------:R-:W-:Y:S01]  /*1c5b0*/  @!P3 HFMA2.BF16_V2 R121, -RZ.H0_H0, RZ.H0_H0, -R106.H0_H0 ;  /* 0x200000ffff79b231 */ /* 0x000fe2000034096a */
[----:B------:R-:W-:-:S02]  /*1c5c0*/  LOP3.LUT R14, R2, 0xff, RZ, 0xc0, !PT ;  /* 0x000000ff020e7812 */ /* 0x000fc400078ec0ff */
[----:B------:R-:W-:Y:S02]  /*1c5d0*/  F2FP.BF16.F32.PACK_AB R15, R15, R23 ;  /* 0x000000170f0f723e */ /* 0x000fe400000010ff */
[----:B------:R-:W-:Y:S02]  /*1c5e0*/  PRMT R103, R13, 0x7610, R103 ;  /* 0x000076100d677816 */ /* 0x000fe40000000067 */
[----:B------:R-:W-:Y:S01]  /*1c5f0*/  PRMT R23, R24, 0x7610, R23 ;  /* 0x0000761018177816 */ /* 0x000fe20000000017 */
[----:B------:R-:W-:Y:S01]  /*1c600*/  IMAD.MOV.U32 R24, RZ, RZ, R166 ;  /* 0x000000ffff187224 */ /* 0x000fe200078e00a6 */
[----:B------:R-:W-:Y:S01]  /*1c610*/  @!P3 PRMT R106, R121, 0x5410, RZ ;  /* 0x00005410796ab816 */ /* 0x000fe200000000ff */
[----:B------:R-:W-:Y:S01]  /*1c620*/  @!P2 HFMA2.BF16_V2 R216, -RZ.H0_H0, RZ.H0_H0, -R103.H0_H0 ;  /* 0x200000ffffd8a231 */ /* 0x000fe20000340967 */
[----:B------:R-:W-:Y:S02]  /*1c630*/  ISETP.GE.U32.AND P3, PT, R199, R14, PT ;  /* 0x0000000ec700720c */ /* 0x000fe40003f66070 */
[----:B------:R-:W-:-:S02]  /*1c640*/  PRMT R20, R22, 0x7610, R20 ;  /* 0x0000761016147816 */ /* 0x000fc40000000014 */
[----:B------:R-:W-:Y:S01]  /*1c650*/  PRMT R14, R23, 0x7610, R14 ;  /* 0x00007610170e7816 */ /* 0x000fe2000000000e */
[----:B------:R-:W-:Y:S01]  /*1c660*/  IMAD.MOV.U32 R23, RZ, RZ, R24 ;  /* 0x000000ffff177224 */ /* 0x000fe200078e0018 */
[----:B------:R-:W-:Y:S01]  /*1c670*/  PRMT R102, R13, 0x7632, R102 ;  /* 0x000076320d667816 */ /* 0x000fe20000000066 */
[----:B------:R-:W-:Y:S02]  /*1c680*/  IMAD.MOV.U32 R24, RZ, RZ, R181 ;  /* 0x000000ffff187224 */ /* 0x000fe400078e00b5 */
[----:B------:R-:W-:Y:S01]  /*1c690*/  IMAD.MOV.U32 R181, RZ, RZ, R251 ;  /* 0x000000ffffb57224 */ /* 0x000fe200078e00fb */
[----:B------:R-:W-:Y:S02]  /*1c6a0*/  PRMT R251, R103, 0x5410, R102 ;  /* 0x0000541067fb7816 */ /* 0x000fe40000000066 */
[----:B------:R-:W-:Y:S02]  /*1c6b0*/  @!P2 PRMT R103, R216, 0x5410, RZ ;  /* 0x00005410d867a816 */ /* 0x000fe400000000ff */
[----:B------:R-:W-:-:S02]  /*1c6c0*/  PRMT R216, R20, 0x7610, R216 ;  /* 0x0000761014d87816 */ /* 0x000fc400000000d8 */
[----:B--2---:R-:W-:Y:S08]  /*1c6d0*/  MUFU.EX2 R20, R223 ;  /* 0x000000df00147308 */ /* 0x004ff00000000800 */
[----:B----4-:R-:W-:Y:S08]  /*1c6e0*/  MUFU.EX2 R22, R21 ;  /* 0x0000001500167308 */ /* 0x010ff00000000800 */
[----:B---3--:R2:W-:Y:S02]  /*1c6f0*/  MUFU.EX2 R21, R218 ;  /* 0x000000da00157308 */ /* 0x0085e40000000800 */
[----:B--2---:R1:W2:Y:S04]  /*1c700*/  LDL.LU R218, [R1+0x4d8] ;  /* 0x0004d80001da7983 */ /* 0x0042a80000300800 */
[----:B------:R1:W3:Y:S01]  /*1c710*/  LDL.LU R223, [R1+0x4d4] ;  /* 0x0004d40001df7983 */ /* 0x0002e20000300800 */
[----:B------:R-:W-:Y:S01]  /*1c720*/  @!P0 HFMA2.BF16_V2 R187, -RZ.H0_H0, RZ.H0_H0, -R105.H0_H0 ;  /* 0x200000ffffbb8231 */ /* 0x000fe20000340969 */
[----:B------:R-:W-:Y:S01]  /*1c730*/  SHF.R.U32.HI R16, RZ, 0x10, R2 ;  /* 0x00000010ff107819 */ /* 0x000fe20000011602 */
[----:B------:R-:W-:Y:S01]  /*1c740*/  IMAD.MOV.U32 R166, RZ, RZ, R162 ;  /* 0x000000ffffa67224 */ /* 0x000fe200078e00a2 */
[----:B------:R-:W-:Y:S01]  /*1c750*/  SHF.R.U32.HI R2, RZ, 0x18, R2 ;  /* 0x00000018ff027819 */ /* 0x000fe20000011602 */
[----:B------:R-:W-:Y:S01]  /*1c760*/  IMAD.MOV.U32 R162, RZ, RZ, R7 ;  /* 0x000000ffffa27224 */ /* 0x000fe200078e0007 */
[----:B------:R-:W-:-:S02]  /*1c770*/  PRMT R7, R104, 0x5410, R105 ;  /* 0x0000541068077816 */ /* 0x000fc40000000069 */
[----:B------:R-:W-:Y:S02]  /*1c780*/  @!P0 PRMT R105, R187, 0x5410, RZ ;  /* 0x00005410bb698816 */ /* 0x000fe400000000ff */
[----:B------:R-:W-:Y:S02]  /*1c790*/  ISETP.GE.U32.AND P0, PT, R199, R2, PT ;  /* 0x00000002c700720c */ /* 0x000fe40003f06070 */
[----:B------:R-:W-:Y:S01]  /*1c7a0*/  SHF.R.U32.HI R2, RZ, 0x10, R0 ;  /* 0x00000010ff027819 */ /* 0x000fe20000011600 */
[----:B------:R-:W-:-:S03]  /*1c7b0*/  @!P5 HFMA2.BF16_V2 R201, -RZ.H0_H0, RZ.H0_H0, -R104.H0_H0 ;  /* 0x200000ffffc9d231 */ /* 0x000fc60000340968 */
[----:B------:R-:W-:Y:S02]  /*1c7c0*/  LOP3.LUT R2, R2, 0xff, RZ, 0xc0, !PT ;  /* 0x000000ff02027812 */ /* 0x000fe400078ec0ff */
[----:B------:R-:W-:Y:S02]  /*1c7d0*/  @!P5 PRMT R104, R201, 0x5410, RZ ;  /* 0x00005410c968d816 */ /* 0x000fe400000000ff */
[----:B------:R-:W-:Y:S01]  /*1c7e0*/  ISETP.GE.U32.AND P5, PT, R199, R2, PT ;  /* 0x00000002c700720c */ /* 0x000fe20003fa6070 */
[----:B------:R-:W-:-:S04]  /*1c7f0*/  FADD.FTZ R2, R19, R12 ;  /* 0x0000000c13027221 */ /* 0x000fc80000010000 */
[----:B------:R-:W-:Y:S01]  /*1c800*/  FADD.FTZ R12, R3, R2 ;  /* 0x00000002030c7221 */ /* 0x000fe20000010000 */
[----:B------:R-:W-:Y:S02]  /*1c810*/  LOP3.LUT R2, R0, 0xff, RZ, 0xc0, !PT ;  /* 0x000000ff00027812 */ /* 0x000fe400078ec0ff */
[----:B------:R-:W-:Y:S02]  /*1c820*/  PRMT R101, R15, 0x7610, R101 ;  /* 0x000076100f657816 */ /* 0x000fe40000000065 */
[----:B------:R-:W-:Y:S02]  /*1c830*/  ISETP.GE.U32.AND P2, PT, R199, R2, PT ;  /* 0x00000002c700720c */ /* 0x000fe40003f46070 */
[----:B------:R-:W-:Y:S02]  /*1c840*/  SHF.R.U32.HI R2, RZ, 0x18, R0 ;  /* 0x00000018ff027819 */ /* 0x000fe40000011600 */
[----:B------:R-:W-:Y:S02]  /*1c850*/  F2FP.BF16.F32.PACK_AB R3, R3, R19 ;  /* 0x000000130303723e */ /* 0x000fe400000010ff */
[----:B------:R-:W-:Y:S01]  /*1c860*/  PRMT R100, R15, 0x7632, R100 ;  /* 0x000076320f647816 */ /* 0x000fe20000000064 */
[----:B------:R4:W-:Y:S01]  /*1c870*/  MUFU.EX2 R19, R236 ;  /* 0x000000ec00137308 */ /* 0x0009e20000000800 */
[----:B------:R-:W-:Y:S01]  /*1c880*/  PRMT R121, R14, 0x7610, R121 ;  /* 0x000076100e797816 */ /* 0x000fe20000000079 */
[----:B------:R-:W-:Y:S01]  /*1c890*/  IMAD.MOV.U32 R14, RZ, RZ, R241 ;  /* 0x000000ffff0e7224 */ /* 0x000fe200078e00f1 */
[----:B------:R-:W-:-:S05]  /*1c8a0*/  PRMT R241, R101, 0x5410, R100 ;  /* 0x0000541065f17816 */ /* 0x000fca0000000064 */
[----:B------:R1:W-:Y:S01]  /*1c8b0*/  MUFU.EX2 R15, R239 ;  /* 0x000000ef000f7308 */ /* 0x0003e20000000800 */
[----:B----4-:R4:W4:Y:S04]  /*1c8c0*/  LDL.LU R236, [R1+0x4d0] ;  /* 0x0004d00001ec7983 */ /* 0x0109280000300800 */
[----:B-1----:R1:W4:Y:S01]  /*1c8d0*/  LDL.LU R239, [R1+0x4cc] ;  /* 0x0004cc0001ef7983 */ /* 0x0023220000300800 */
[----:B--2---:R-:W-:Y:S02]  /*1c8e0*/  @!P4 HFMA2.BF16_V2 R218, -RZ.H0_H0, RZ.H0_H0, -R102.H0_H0 ;  /* 0x200000ffffdac231 */ /* 0x004fe40000340966 */
[----:B---3--:R-:W-:-:S03]  /*1c8f0*/  @!P1 HFMA2.BF16_V2 R223, -RZ.H0_H0, RZ.H0_H0, -R101.H0_H0 ;  /* 0x200000ffffdf9231 */ /* 0x008fc60000340965 */
[----:B------:R-:W-:Y:S02]  /*1c900*/  @!P4 PRMT R102, R218, 0x5410, RZ ;  /* 0x00005410da66c816 */ /* 0x000fe400000000ff */
[----:B------:R-:W-:Y:S02]  /*1c910*/  ISETP.GE.U32.AND P4, PT, R199, R2, PT ;  /* 0x00000002c700720c */ /* 0x000fe40003f86070 */
[----:B------:R-:W-:Y:S02]  /*1c920*/  LOP3.LUT R2, R16, 0xff, RZ, 0xc0, !PT ;  /* 0x000000ff10027812 */ /* 0x000fe400078ec0ff */
[----:B------:R-:W-:Y:S02]  /*1c930*/  @!P1 PRMT R101, R223, 0x5410, RZ ;  /* 0x00005410df659816 */ /* 0x000fe400000000ff */
[----:B------:R-:W-:Y:S02]  /*1c940*/  ISETP.GE.U32.AND P1, PT, R199, R2, PT ;  /* 0x00000002c700720c */ /* 0x000fe40003f26070 */
[----:B------:R2:W-:Y:S02]  /*1c950*/  MUFU.EX2 R2, R237 ;  /* 0x000000ed00027308 */ /* 0x0005e40000000800 */
[----:B--2---:R1:W2:Y:S01]  /*1c960*/  LDL.LU R237, [R1+0x4c8] ;  /* 0x0004c80001ed7983 */ /* 0x0042a20000300800 */
[----:B------:R-:W-:-:S02]  /*1c970*/  PRMT R120, R216, 0x7610, R120 ;  /* 0x00007610d8787816 */ /* 0x000fc40000000078 */
[----:B------:R-:W-:Y:S02]  /*1c980*/  LOP3.LUT R0, R0, 0xffff, RZ, 0xc0, !PT ;  /* 0x0000ffff00007812 */ /* 0x000fe400078ec0ff */
[----:B------:R-:W-:Y:S02]  /*1c990*/  PRMT R36, R120, 0x7610, R36 ;  /* 0x0000761078247816 */ /* 0x000fe40000000024 */
[----:B------:R-:W-:Y:S01]  /*1c9a0*/  SHF.R.U32.HI R0, RZ, 0x8, R0 ;  /* 0x00000008ff007819 */ /* 0x000fe20000011600 */
[----:B------:R3:W1:Y:S01]  /*1c9b0*/  MUFU.EX2 R120, R246 ;  /* 0x000000f600787308 */ /* 0x0006620000000800 */
[----:B------:R-:W-:Y:S02]  /*1c9c0*/  @!P6 HFMA2.BF16_V2 R232, -RZ.H0_H0, RZ.H0_H0, -R100.H0_H0 ;  /* 0x200000ffffe8e231 */ /* 0x000fe40000340964 */
[----:B------:R-:W-:Y:S02]  /*1c9d0*/  LOP3.LUT R0, R0, 0xffff, RZ, 0xc0, !PT ;  /* 0x0000ffff00007812 */ /* 0x000fe400078ec0ff */
[----:B------:R-:W-:-:S02]  /*1c9e0*/  PRMT R99, R3, 0x7610, R99 ;  /* 0x0000761003637816 */ /* 0x000fc40000000063 */
[----:B------:R-:W-:Y:S02]  /*1c9f0*/  @!P6 PRMT R100, R232, 0x5410, RZ ;  /* 0x00005410e864e816 */ /* 0x000fe400000000ff */
[----:B------:R-:W-:Y:S02]  /*1ca00*/  ISETP.GE.U32.AND P6, PT, R199, R0, PT ;  /* 0x00000000c700720c */ /* 0x000fe40003fc6070 */
[----:B------:R-:W-:Y:S01]  /*1ca10*/  SHF.R.U32.HI R0, RZ, 0x8, R18 ;  /* 0x00000008ff007819 */ /* 0x000fe20000011612 */
[----:B------:R-:W-:Y:S01]  /*1ca20*/  @!P2 HFMA2.BF16_V2 R235, -RZ.H0_H0, RZ.H0_H0, -R99.H0_H0 ;  /* 0x200000ffffeba231 */ /* 0x000fe20000340963 */
[----:B------:R-:W-:Y:S02]  /*1ca30*/  PRMT R98, R3, 0x7632, R98 ;  /* 0x0000763203627816 */ /* 0x000fe40000000062 */
[----:B------:R-:W-:Y:S02]  /*1ca40*/  LOP3.LUT R0, R0, 0xffff, RZ, 0xc0, !PT ;  /* 0x0000ffff00007812 */ /* 0x000fe400078ec0ff */
[----:B------:R-:W-:-:S02]  /*1ca50*/  PRMT R232, R99, 0x5410, R98 ;  /* 0x0000541063e87816 */ /* 0x000fc40000000062 */
[----:B------:R-:W-:Y:S01]  /*1ca60*/  PRMT R13, R121, 0x7610, R13 ;  /* 0x00007610790d7816 */ /* 0x000fe2000000000d */
[----:B------:R-:W-:Y:S01]  /*1ca70*/  IMAD.MOV.U32 R216, RZ, RZ, R14 ;  /* 0x000000ffffd87224 */ /* 0x000fe200078e000e */
[----:B------:R-:W-:Y:S01]  /*1ca80*/  @!P2 PRMT R99, R235, 0x5410, RZ ;  /* 0x00005410eb63a816 */ /* 0x000fe200000000ff */
[----:B---3--:R3:W3:Y:S01]  /*1ca90*/  LDL.LU R246, [R1+0x4c4] ;  /* 0x0004c40001f67983 */ /* 0x0086e20000300800 */
[----:B------:R-:W-:Y:S02]  /*1caa0*/  ISETP.GE.U32.AND P2, PT, R199, R0, PT ;  /* 0x00000000c700720c */ /* 0x000fe40003f46070 */
[----:B-1----:R-:W-:Y:S01]  /*1cab0*/  F2FP.BF16.F32.PACK_AB R0, R120, R2 ;  /* 0x000000027800723e */ /* 0x002fe200000010ff */
[----:B------:R1:W-:Y:S01]  /*1cac0*/  MUFU.EX2 R14, R247 ;  /* 0x000000f7000e7308 */ /* 0x0003e20000000800 */
[----:B----4-:R-:W-:Y:S02]  /*1cad0*/  @!P6 HFMA2.BF16_V2 R236, -RZ.H0_H0, RZ.H0_H0, -R98.H0_H0 ;  /* 0x200000ffffece231 */ /* 0x010fe40000340962 */
[----:B------:R-:W-:-:S02]  /*1cae0*/  PRMT R97, R0, 0x7610, R97 ;  /* 0x0000761000617816 */ /* 0x000fc40000000061 */
[----:B------:R-:W-:Y:S01]  /*1caf0*/  PRMT R96, R0, 0x7632, R96 ;  /* 0x0000763200607816 */ /* 0x000fe20000000060 */
[----:B------:R-:W-:Y:S01]  /*1cb00*/  FADD.FTZ R0, R19, R12 ;  /* 0x0000000c13007221 */ /* 0x000fe20000010000 */
[----:B------:R-:W-:Y:S02]  /*1cb10*/  PRMT R16, R13, 0x7610, R16 ;  /* 0x000076100d107816 */ /* 0x000fe40000000010 */
[----:B------:R-:W4:Y:S01]  /*1cb20*/  MUFU.EX2 R13, R249 ;  /* 0x000000f9000d7308 */ /* 0x000f220000000800 */
[----:B------:R-:W-:Y:S01]  /*1cb30*/  @!P5 HFMA2.BF16_V2 R239, -RZ.H0_H0, RZ.H0_H0, -R97.H0_H0 ;  /* 0x200000ffffefd231 */ /* 0x000fe20000340961 */
[----:B------:R-:W-:Y:S01]  /*1cb40*/  @!P6 PRMT R98, R236, 0x5410, RZ ;  /* 0x00005410ec62e816 */ /* 0x000fe200000000ff */
[----:B------:R-:W-:Y:S02]  /*1cb50*/  IMAD.MOV.U32 R236, RZ, RZ, R217 ;  /* 0x000000ffffec7224 */ /* 0x000fe400078e00d9 */
[----:B------:R-:W-:Y:S01]  /*1cb60*/  FADD.FTZ R0, R15, R0 ;  /* 0x000000000f007221 */ /* 0x000fe20000010000 */
[----:B-1----:R-:W-:-:S02]  /*1cb70*/  PRMT R247, R36, 0x7610, R247 ;  /* 0x0000761024f77816 */ /* 0x002fc400000000f7 */
[----:B------:R1:W-:Y:S01]  /*1cb80*/  MUFU.EX2 R121, R245 ;  /* 0x000000f500797308 */ /* 0x0003e20000000800 */
[----:B------:R-:W-:Y:S01]  /*1cb90*/  FADD.FTZ R36, R2, R17 ;  /* 0x0000001102247221 */ /* 0x000fe20000010000 */
[----:B------:R-:W-:Y:S01]  /*1cba0*/  IMAD.MOV.U32 R17, RZ, RZ, R244 ;  /* 0x000000ffff117224 */ /* 0x000fe200078e00f4 */
[----:B------:R-:W-:Y:S02]  /*1cbb0*/  PRMT R3, R247, 0x7610, R3 ;  /* 0x00007610f7037816 */ /* 0x000fe40000000003 */
[----:B------:R-:W-:Y:S02]  /*1cbc0*/  PRMT R12, R16, 0x7610, R12 ;  /* 0x00007610100c7816 */ /* 0x000fe4000000000c */
[----:B------:R-:W-:Y:S01]  /*1cbd0*/  PRMT R247, R97, 0x5410, R96 ;  /* 0x0000541061f77816 */ /* 0x000fe20000000060 */
[----:B------:R4:W2:Y:S01]  /*1cbe0*/  MUFU.EX2 R217, R243 ;  /* 0x000000f300d97308 */ /* 0x0008a20000000800 */
[----:B------:R-:W-:Y:S01]  /*1cbf0*/  @!P5 PRMT R97, R239, 0x5410, RZ ;  /* 0x00005410ef61d816 */ /* 0x000fe200000000ff */
[----:B------:R-:W-:Y:S01]  /*1cc00*/  IMAD.MOV.U32 R239, RZ, RZ, R236 ;  /* 0x000000ffffef7224 */ /* 0x000fe200078e00ec */
[----:B-1----:R1:W3:Y:S05]  /*1cc10*/  LDL.LU R245, [R1+0x4c0] ;  /* 0x0004c00001f57983 */ /* 0x0022ea0000300800 */
[----:B------:R1:W-:Y:S01]  /*1cc20*/  MUFU.EX2 R16, R222 ;  /* 0x000000de00107308 */ /* 0x0003e20000000800 */
[----:B------:R2:W3:Y:S04]  /*1cc30*/  LDL.LU R244, [R1+0x4bc] ;  /* 0x0004bc0001f47983 */ /* 0x0004e80000300800 */
[----:B----4-:R4:W4:Y:S01]  /*1cc40*/  LDL.LU R243, [R1+0x4b8] ;  /* 0x0004b80001f37983 */ /* 0x0109220000300800 */
[----:B------:R-:W-:-:S03]  /*1cc50*/  F2FP.BF16.F32.PACK_AB R2, R15, R19 ;  /* 0x000000130f02723e */ /* 0x000fc600000010ff */
[----:B-1----:R-:W4:Y:S04]  /*1cc60*/  LDL.LU R222, [R1+0x4b4] ;  /* 0x0004b40001de7983 */ /* 0x002f280000300800 */
[----:B------:R1:W-:Y:S01]  /*1cc70*/  STL [R1+0x10c], R0 ;  /* 0x00010c0001007387 */ /* 0x0003e20000100800 */
[----:B------:R1:W2:Y:S01]  /*1cc80*/  MUFU.EX2 R15, R250 ;  /* 0x000000fa000f7308 */ /* 0x0002a20000000800 */
[----:B------:R-:W-:Y:S02]  /*1cc90*/  F2FP.BF16.F32.PACK_AB R27, R13, R14 ;  /* 0x0000000e0d1b723e */ /* 0x000fe400000010ff */
[----:B-1----:R-:W-:Y:S01]  /*1cca0*/  PRMT R250, R3, 0x7610, R250 ;  /* 0x0000761003fa7816 */ /* 0x002fe200000000fa */
[----:B------:R-:W-:-:S04]  /*1ccb0*/  FADD.FTZ R0, R14, R25 ;  /* 0x000000190e007221 */ /* 0x000fc80000010000 */
[----:B------:R1:W-:Y:S01]  /*1ccc0*/  MUFU.EX2 R14, R174 ;  /* 0x000000ae000e7308 */ /* 0x0003e20000000800 */
[----:B------:R-:W-:-:S07]  /*1ccd0*/  FADD.FTZ R3, R13, R0 ;  /* 0x000000000d037221 */ /* 0x000fce0000010000 */
[----:B------:R1:W-:Y:S01]  /*1cce0*/  MUFU.EX2 R13, R175 ;  /* 0x000000af000d7308 */ /* 0x0003e20000000800 */
[----:B--2---:R-:W-:-:S05]  /*1ccf0*/  @!P4 HFMA2.BF16_V2 R237, -RZ.H0_H0, RZ.H0_H0, -R96.H0_H0 ;  /* 0x200000ffffedc231 */ /* 0x004fca0000340960 */
[----:B------:R-:W-:Y:S02]  /*1cd00*/  @!P4 PRMT R96, R237, 0x5410, RZ ;  /* 0x00005410ed60c816 */ /* 0x000fe400000000ff */
[----:B------:R-:W2:Y:S04]  /*1cd10*/  LDL.64 R236, [R1+0x140] ;  /* 0x0001400001ec7983 */ /* 0x000ea80000100a00 */
[----:B-1----:R-:W2:Y:S04]  /*1cd20*/  LDL.LU R174, [R1+0x4b0] ;  /* 0x0004b00001ae7983 */ /* 0x002ea80000300800 */
[----:B------:R-:W2:Y:S01]  /*1cd30*/  LDL.LU R175, [R1+0x4ac] ;  /* 0x0004ac0001af7983 */ /* 0x000ea20000300800 */
[----:B------:R-:W-:-:S02]  /*1cd40*/  PRMT R19, R12, 0x7610, R19 ;  /* 0x000076100c137816 */ /* 0x000fc40000000013 */
[----:B------:R-:W1:Y:S01]  /*1cd50*/  MUFU.EX2 R12, R252 ;  /* 0x000000fc000c7308 */ /* 0x000e620000000800 */
[----:B------:R-:W-:Y:S02]  /*1cd60*/  F2FP.BF16.F32.PACK_AB R0, R217, R121 ;  /* 0x00000079d900723e */ /* 0x000fe400000010ff */
[C---:B------:R-:W-:Y:S02]  /*1cd70*/  PRMT R95, R2.reuse, 0x7610, R95 ;  /* 0x00007610025f7816 */ /* 0x040fe4000000005f */
[----:B------:R-:W-:Y:S01]  /*1cd80*/  PRMT R94, R2, 0x7632, R94 ;  /* 0x00007632025e7816 */ /* 0x000fe2000000005e */
[----:B------:R-:W-:Y:S01]  /*1cd90*/  FADD.FTZ R2, R15, R3 ;  /* 0x000000030f027221 */ /* 0x000fe20000010000 */
[C---:B------:R-:W-:Y:S02]  /*1cda0*/  PRMT R93, R0.reuse, 0x7610, R93 ;  /* 0x00007610005d7816 */ /* 0x040fe4000000005d */
[----:B------:R-:W-:Y:S01]  /*1cdb0*/  PRMT R92, R0, 0x7632, R92 ;  /* 0x00007632005c7816 */ /* 0x000fe2000000005c */
[----:B------:R-:W-:-:S04]  /*1cdc0*/  FADD.FTZ R0, R22, R26 ;  /* 0x0000001a16007221 */ /* 0x000fc80000010000 */
[----:B------:R-:W-:Y:S01]  /*1cdd0*/  FADD.FTZ R0, R21, R0 ;  /* 0x0000000015007221 */ /* 0x000fe20000010000 */
[----:B-1----:R-:W-:-:S03]  /*1cde0*/  FADD.FTZ R2, R12, R2 ;  /* 0x000000020c027221 */ /* 0x002fc60000010000 */
[----:B------:R-:W-:Y:S01]  /*1cdf0*/  FADD.FTZ R0, R20, R0 ;  /* 0x0000000014007221 */ /* 0x000fe20000010000 */
[----:B------:R-:W-:Y:S01]  /*1ce00*/  FADD.FTZ R2, R14, R2 ;  /* 0x000000020e027221 */ /* 0x000fe20000010000 */
[----:B------:R-:W-:-:S03]  /*1ce10*/  F2FP.BF16.F32.PACK_AB R34, R16, R20 ;  /* 0x000000141022723e */ /* 0x000fc600000010ff */
[----:B------:R-:W-:Y:S01]  /*1ce20*/  FADD.FTZ R20, R13, R2 ;  /* 0x000000020d147221 */ /* 0x000fe20000010000 */
[----:B------:R-:W-:Y:S02]  /*1ce30*/  PRMT R18, R19, 0x7610, R18 ;  /* 0x0000761013127816 */ /* 0x000fe40000000012 */
[----:B------:R-:W-:Y:S02]  /*1ce40*/  F2FP.BF16.F32.PACK_AB R33, R12, R15 ;  /* 0x0000000f0c21723e */ /* 0x000fe400000010ff */
[----:B------:R-:W-:Y:S01]  /*1ce50*/  PRMT R15, R18, 0x7610, R15 ;  /* 0x00007610120f7816 */ /* 0x000fe2000000000f */
[----:B------:R-:W-:Y:S01]  /*1ce60*/  FADD.FTZ R18, R16, R0 ;  /* 0x0000000010127221 */ /* 0x000fe20000010000 */
[----:B------:R-:W-:Y:S01]  /*1ce70*/  IMAD.MOV.U32 R19, RZ, RZ, R239 ;  /* 0x000000ffff137224 */ /* 0x000fe200078e00ef */
[----:B------:R-:W-:Y:S02]  /*1ce80*/  PRMT R239, R95, 0x5410, R94 ;  /* 0x000054105fef7816 */ /* 0x000fe4000000005e */
[----:B------:R-:W-:Y:S01]  /*1ce90*/  F2FP.BF16.F32.PACK_AB R35, R13, R14 ;  /* 0x0000000e0d23723e */ /* 0x000fe200000010ff */
[----:B---3--:R-:W-:-:S05]  /*1cea0*/  @!P2 HFMA2.BF16_V2 R245, -RZ.H0_H0, RZ.H0_H0, -R94.H0_H0 ;  /* 0x200000fffff5a231 */ /* 0x008fca000034095e */
[----:B------:R-:W-:Y:S01]  /*1ceb0*/  @!P2 PRMT R94, R245, 0x5410, RZ ;  /* 0x00005410f55ea816 */ /* 0x000fe200000000ff */
[----:B----4-:R-:W-:Y:S01]  /*1cec0*/  @!P0 HFMA2.BF16_V2 R243, -RZ.H0_H0, RZ.H0_H0, -R92.H0_H0 ;  /* 0x200000fffff38231 */ /* 0x010fe2000034095c */
[----:B------:R-:W-:-:S04]  /*1ced0*/  PRMT R245, R93, 0x5410, R92 ;  /* 0x000054105df57816 */ /* 0x000fc8000000005c */
[----:B------:R-:W-:Y:S02]  /*1cee0*/  @!P0 PRMT R92, R243, 0x5410, RZ ;  /* 0x00005410f35c8816 */ /* 0x000fe400000000ff */
[----:B------:R-:W-:Y:S01]  /*1cef0*/  PRMT R243, R250, 0x7610, R243 ;  /* 0x00007610faf37816 */ /* 0x000fe200000000f3 */
[----:B------:R-:W-:Y:S01]  /*1cf00*/  IMAD.MOV.U32 R250, RZ, RZ, R17 ;  /* 0x000000fffffa7224 */ /* 0x000fe200078e0011 */
[----:B------:R-:W-:Y:S01]  /*1cf10*/  F2FP.BF16.F32.PACK_AB R25, R21, R22 ;  /* 0x000000161519723e */ /* 0x000fe200000010ff */
[----:B------:R-:W-:Y:S02]  /*1cf20*/  IMAD.MOV.U32 R22, RZ, RZ, R19 ;  /* 0x000000ffff167224 */ /* 0x000fe400078e0013 */
[----:B------:R-:W-:Y:S01]  /*1cf30*/  IMAD.MOV.U32 R19, RZ, RZ, R24 ;  /* 0x000000ffff137224 */ /* 0x000fe200078e0018 */
[----:B------:R-:W-:Y:S01]  /*1cf40*/  PRMT R218, R243, 0x7610, R218 ;  /* 0x00007610f3da7816 */ /* 0x000fe200000000da */
[----:B------:R-:W3:Y:S01]  /*1cf50*/  LDL.LU R24, [R1+0x1b0] ;  /* 0x0001b00001187983 */ /* 0x000ee20000300800 */
[----:B--2---:R-:W-:-:S05]  /*1cf60*/  LOP3.LUT R2, R83, R224, R236, 0x96, !PT ;  /* 0x000000e053027212 */ /* 0x004fca00078e96ec */
[----:B------:R-:W-:-:S05]  /*1cf70*/  IMAD.WIDE.U32 R2, R2, -0x2daee0ad, RZ ;  /* 0xd2511f5302027825 */ /* 0x000fca00078e00ff */
[----:B------:R-:W-:Y:S02]  /*1cf80*/  LOP3.LUT R0, R3, R225, R222, 0x96, !PT ;  /* 0x000000e103007212 */ /* 0x000fe400078e96de */
[----:B------:R-:W-:-:S03]  /*1cf90*/  LOP3.LUT R3, R175, R221, R82, 0x96, !PT ;  /* 0x000000ddaf037212 */ /* 0x000fc600078e9652 */
[----:B------:R-:W-:-:S04]  /*1cfa0*/  IMAD.WIDE.U32 R16, R0, -0x326172a9, RZ ;  /* 0xcd9e8d5700107825 */ /* 0x000fc800078e00ff */
[----:B------:R-:W-:Y:S01]  /*1cfb0*/  IMAD.WIDE.U32 R12, R3, -0x2daee0ad, RZ ;  /* 0xd2511f53030c7825 */ /* 0x000fe200078e00ff */
[----:B------:R-:W-:-:S04]  /*1cfc0*/  LOP3.LUT R3, R17, R220, R174, 0x96, !PT ;  /* 0x000000dc11037212 */ /* 0x000fc800078e96ae */
[----:B------:R-:W-:Y:S02]  /*1cfd0*/  LOP3.LUT R0, R13, R226, R2, 0x96, !PT ;  /* 0x000000e20d007212 */ /* 0x000fe400078e9602 */
[----:B------:R-:W-:Y:S01]  /*1cfe0*/  PRMT R13, R15, 0x7610, R13 ;  /* 0x000076100f0d7816 */ /* 0x000fe2000000000d */
[----:B------:R-:W-:-:S04]  /*1cff0*/  IMAD.WIDE.U32 R2, R3, -0x2daee0ad, RZ ;  /* 0xd2511f5303027825 */ /* 0x000fc800078e00ff */
[----:B------:R-:W-:Y:S01]  /*1d000*/  IMAD.WIDE.U32 R14, R0, -0x326172a9, RZ ;  /* 0xcd9e8d57000e7825 */ /* 0x000fe200078e00ff */
[----:B------:R-:W-:-:S04]  /*1d010*/  LOP3.LUT R3, R3, R229, R12, 0x96, !PT ;  /* 0x000000e503037212 */ /* 0x000fc800078e960c */
[----:B------:R-:W-:-:S05]  /*1d020*/  LOP3.LUT R0, R15, R230, R16, 0x96, !PT ;  /* 0x000000e60f007212 */ /* 0x000fca00078e9610 */
[----:B------:R-:W-:Y:S01]  /*1d030*/  IMAD.WIDE.U32 R16, R0, -0x2daee0ad, RZ ;  /* 0xd2511f5300107825 */ /* 0x000fe200078e00ff */
[----:B------:R-:W-:-:S03]  /*1d040*/  PRMT R0, R13, 0x7610, R0 ;  /* 0x000076100d007816 */ /* 0x000fc60000000000 */
[----:B------:R-:W-:-:S05]  /*1d050*/  IMAD.WIDE.U32 R12, R3, -0x326172a9, RZ ;  /* 0xcd9e8d57030c7825 */ /* 0x000fca00078e00ff */
[----:B------:R-:W-:Y:S02]  /*1d060*/  LOP3.LUT R15, R13, R228, R14, 0x96, !PT ;  /* 0x000000e40d0f7212 */ /* 0x000fe400078e960e */
[----:B------:R-:W-:Y:S02]  /*1d070*/  PRMT R13, R137, 0x7610, R13 ;  /* 0x00007610890d7816 */ /* 0x000fe4000000000d */
[----:B------:R-:W2:Y:S04]  /*1d080*/  LDL.LU R137, [R1+0x4a8] ;  /* 0x0004a80001897983 */ /* 0x000ea80000300800 */
[----:B------:R1:W4:Y:S01]  /*1d090*/  LDL.LU.S16 R243, [R1+0x10] ;  /* 0x0000100001f37983 */ /* 0x0003220000300600 */
[----:B------:R-:W-:-:S05]  /*1d0a0*/  LOP3.LUT R2, R17, R227, R2, 0x96, !PT ;  /* 0x000000e311027212 */ /* 0x000fca00078e9602 */
[----:B------:R-:W-:Y:S01]  /*1d0b0*/  IMAD.WIDE.U32 R2, R2, -0x326172a9, RZ ;  /* 0xcd9e8d5702027825 */ /* 0x000fe200078e00ff */
[----:B------:R-:W-:-:S04]  /*1d0c0*/  PRMT R14, R0, 0x7610, R14 ;  /* 0x00007610000e7816 */ /* 0x000fc8000000000e */
[----:B------:R-:W-:-:S04]  /*1d0d0*/  LOP3.LUT R0, R3, R233, R12, 0x96, !PT ;  /* 0x000000e903007212 */ /* 0x000fc800078e960c */
[----:B------:R-:W-:-:S04]  /*1d0e0*/  LOP3.LUT R12, R0, 0xff, RZ, 0xc0, !PT ;  /* 0x000000ff000c7812 */ /* 0x000fc800078ec0ff */
[----:B------:R-:W-:Y:S02]  /*1d0f0*/  ISETP.GE.U32.AND P4, PT, R199, R12, PT ;  /* 0x0000000cc700720c */ /* 0x000fe40003f86070 */
[----:B------:R-:W-:Y:S01]  /*1d100*/  LOP3.LUT R12, R0, 0xffff, RZ, 0xc0, !PT ;  /* 0x0000ffff000c7812 */ /* 0x000fe200078ec0ff */
[----:B------:R-:W-:-:S03]  /*1d110*/  @!P3 HFMA2.BF16_V2 R246, -RZ.H0_H0, RZ.H0_H0, -R95.H0_H0 ;  /* 0x200000fffff6b231 */ /* 0x000fc6000034095f */
[----:B------:R-:W-:-:S04]  /*1d120*/  SHF.R.U32.HI R12, RZ, 0x8, R12 ;  /* 0x00000008ff0c7819 */ /* 0x000fc8000001160c */
[----:B------:R-:W-:Y:S02]  /*1d130*/  LOP3.LUT R12, R12, 0xffff, RZ, 0xc0, !PT ;  /* 0x0000ffff0c0c7812 */ /* 0x000fe400078ec0ff */
[----:B------:R-:W-:Y:S02]  /*1d140*/  @!P3 PRMT R95, R246, 0x5410, RZ ;  /* 0x00005410f65fb816 */ /* 0x000fe400000000ff */
[----:B------:R-:W-:Y:S02]  /*1d150*/  ISETP.GE.U32.AND P3, PT, R199, R12, PT ;  /* 0x0000000cc700720c */ /* 0x000fe40003f66070 */
[--C-:B------:R-:W-:Y:S02]  /*1d160*/  SHF.R.U32.HI R12, RZ, 0x10, R0.reuse ;  /* 0x00000010ff0c7819 */ /* 0x100fe40000011600 */
[----:B------:R-:W-:Y:S02]  /*1d170*/  SHF.R.U32.HI R0, RZ, 0x18, R0 ;  /* 0x00000018ff007819 */ /* 0x000fe40000011600 */
[----:B------:R-:W-:-:S02]  /*1d180*/  LOP3.LUT R12, R12, 0xff, RZ, 0xc0, !PT ;  /* 0x000000ff0c0c7812 */ /* 0x000fc400078ec0ff */
[C---:B------:R-:W-:Y:S02]  /*1d190*/  ISETP.GE.U32.AND P0, PT, R199.reuse, R0, PT ;  /* 0x00000000c700720c */ /* 0x040fe40003f06070 */
[----:B------:R-:W-:Y:S02]  /*1d1a0*/  LOP3.LUT R0, R2, 0xff, RZ, 0xc0, !PT ;  /* 0x000000ff02007812 */ /* 0x000fe400078ec0ff */
[C---:B------:R-:W-:Y:S02]  /*1d1b0*/  ISETP.GE.U32.AND P5, PT, R199.reuse, R12, PT ;  /* 0x0000000cc700720c */ /* 0x040fe40003fa6070 */
[----:B------:R-:W-:Y:S02]  /*1d1c0*/  ISETP.GE.U32.AND P2, PT, R199, R0, PT ;  /* 0x00000000c700720c */ /* 0x000fe40003f46070 */
[--C-:B------:R-:W-:Y:S02]  /*1d1d0*/  SHF.R.U32.HI R0, RZ, 0x18, R2.reuse ;  /* 0x00000018ff007819 */ /* 0x100fe40000011602 */
[----:B------:R-:W-:Y:S01]  /*1d1e0*/  SHF.R.U32.HI R12, RZ, 0x10, R2 ;  /* 0x00000010ff0c7819 */ /* 0x000fe20000011602 */
[----:B------:R-:W-:Y:S01]  /*1d1f0*/  @!P1 HFMA2.BF16_V2 R244, -RZ.H0_H0, RZ.H0_H0, -R93.H0_H0 ;  /* 0x200000fffff49231 */ /* 0x000fe2000034095d */
[----:B------:R-:W-:-:S02]  /*1d200*/  PRMT R21, R14, 0x7610, R21 ;  /* 0x000076100e157816 */ /* 0x000fc40000000015 */
[----:B------:R-:W-:Y:S01]  /*1d210*/  LOP3.LUT R14, R2, 0xffff, RZ, 0xc0, !PT ;  /* 0x0000ffff020e7812 */ /* 0x000fe200078ec0ff */
[----:B------:R-:W-:Y:S01]  /*1d220*/  IMAD.WIDE.U32 R2, R15, -0x2daee0ad, RZ ;  /* 0xd2511f530f027825 */ /* 0x000fe200078e00ff */
[C---:B------:R-:W-:Y:S02]  /*1d230*/  ISETP.GE.U32.AND P6, PT, R199.reuse, R0, PT ;  /* 0x00000000c700720c */ /* 0x040fe40003fc6070 */
[----:B------:R-:W-:Y:S02]  /*1d240*/  LOP3.LUT R0, R12, 0xff, RZ, 0xc0, !PT ;  /* 0x000000ff0c007812 */ /* 0x000fe400078ec0ff */
[----:B------:R-:W-:Y:S02]  /*1d250*/  @!P1 PRMT R93, R244, 0x5410, RZ ;  /* 0x00005410f45d9816 */ /* 0x000fe400000000ff */
[----:B------:R-:W-:Y:S02]  /*1d260*/  ISETP.GE.U32.AND P1, PT, R199, R0, PT ;  /* 0x00000000c700720c */ /* 0x000fe40003f26070 */
[----:B------:R-:W-:-:S02]  /*1d270*/  LOP3.LUT R0, R3, R231, R16, 0x96, !PT ;  /* 0x000000e703007212 */ /* 0x000fc400078e9610 */
[----:B------:R-:W-:Y:S02]  /*1d280*/  PRMT R16, R21, 0x7610, R16 ;  /* 0x0000761015107816 */ /* 0x000fe40000000010 */
[----:B------:R-:W-:Y:S02]  /*1d290*/  PRMT R246, R13, 0x7610, R246 ;  /* 0x000076100df67816 */ /* 0x000fe400000000f6 */
[----:B------:R-:W-:Y:S02]  /*1d2a0*/  PRMT R64, R16, 0x7610, R64 ;  /* 0x0000761010407816 */ /* 0x000fe40000000040 */
[----:B------:R-:W-:Y:S02]  /*1d2b0*/  PRMT R63, R246, 0x7610, R63 ;  /* 0x00007610f63f7816 */ /* 0x000fe4000000003f */
[----:B------:R1:W3:Y:S01]  /*1d2c0*/  LDL.LU.S16 R246, [R1+0x18] ;  /* 0x0000180001f67983 */ /* 0x0002e20000300600 */
[----:B----4-:R-:W-:-:S05]  /*1d2d0*/  @!P4 HFMA2.BF16_V2 R243, -RZ.H0_H0, RZ.H0_H0, -R64.H0_H0 ;  /* 0x200000fffff3c231 */ /* 0x010fca0000340940 */
[----:B--2---:R-:W-:Y:S02]  /*1d2e0*/  PRMT R137, R243, 0x7610, R137 ;  /* 0x00007610f3897816 */ /* 0x004fe40000000089 */
[----:B------:R1:W2:Y:S01]  /*1d2f0*/  LDL.LU.S16 R243, [R1+0x1c] ;  /* 0x00001c0001f37983 */ /* 0x0002a20000300600 */
[----:B---3--:R-:W3:Y:S08]  /*1d300*/  MUFU.EX2 R24, R24 ;  /* 0x0000001800187308 */ /* 0x008ef00000000800 */
[----:B------:R-:W4:Y:S08]  /*1d310*/  MUFU.EX2 R22, R22 ;  /* 0x0000001600167308 */ /* 0x000f300000000800 */
[----:B------:R-:W1:Y:S01]  /*1d320*/  MUFU.EX2 R23, R23 ;  /* 0x0000001700177308 */ /* 0x000e620000000800 */
[----:B------:R-:W-:-:S07]  /*1d330*/  LOP3.LUT R17, R2, 0xffff, RZ, 0xc0, !PT ;  /* 0x0000ffff02117812 */ /* 0x000fce00078ec0ff */
[----:B------:R-:W1:Y:S01]  /*1d340*/  MUFU.EX2 R21, R250 ;  /* 0x000000fa00157308 */ /* 0x000e620000000800 */
[----:B------:R-:W-:Y:S02]  /*1d350*/  LOP3.LUT R13, R2, 0xff, RZ, 0xc0, !PT ;  /* 0x000000ff020d7812 */ /* 0x000fe400078ec0ff */
[--C-:B------:R-:W-:Y:S02]  /*1d360*/  SHF.R.U32.HI R15, RZ, 0x10, R2.reuse ;  /* 0x00000010ff0f7819 */ /* 0x100fe40000011602 */
[----:B------:R-:W-:Y:S01]  /*1d370*/  SHF.R.U32.HI R3, RZ, 0x18, R2 ;  /* 0x00000018ff037819 */ /* 0x000fe20000011602 */
[----:B---3--:R-:W-:Y:S01]  /*1d380*/  FADD.FTZ R2, R24, R18 ;  /* 0x0000001218027221 */ /* 0x008fe20000010000 */
[----:B------:R-:W-:-:S03]  /*1d390*/  PRMT R62, R152, 0x7610, R62 ;  /* 0x00007610983e7816 */ /* 0x000fc6000000003e */
[----:B----4-:R-:W-:Y:S01]  /*1d3a0*/  FADD.FTZ R12, R22, R2 ;  /* 0x00000002160c7221 */ /* 0x010fe20000010000 */
[----:B-1----:R-:W-:Y:S01]  /*1d3b0*/  FADD.FTZ R2, R23, R20 ;  /* 0x0000001417027221 */ /* 0x002fe20000010000 */
[----:B------:R-:W-:Y:S01]  /*1d3c0*/  PRMT R252, R218, 0x7610, R252 ;  /* 0x00007610dafc7816 */ /* 0x000fe200000000fc */
[----:B------:R-:W-:Y:S02]  /*1d3d0*/  IMAD.MOV.U32 R218, RZ, RZ, R165 ;  /* 0x000000ffffda7224 */ /* 0x000fe400078e00a5 */
[----:B------:R-:W-:Y:S01]  /*1d3e0*/  FADD.FTZ R16, R21, R2 ;  /* 0x0000000215107221 */ /* 0x000fe20000010000 */
[----:B------:R-:W-:Y:S02]  /*1d3f0*/  SHF.R.U32.HI R2, RZ, 0x8, R14 ;  /* 0x00000008ff027819 */ /* 0x000fe4000001160e */
[----:B------:R-:W-:Y:S02]  /*1d400*/  F2FP.BF16.F32.PACK_AB R32, R22, R24 ;  /* 0x000000181620723e */ /* 0x000fe400000010ff */
[----:B------:R-:W-:-:S02]  /*1d410*/  PRMT R165, R64, 0x5410, R63 ;  /* 0x0000541040a57816 */ /* 0x000fc4000000003f */
[----:B------:R-:W-:Y:S02]  /*1d420*/  LOP3.LUT R2, R2, 0xffff, RZ, 0xc0, !PT ;  /* 0x0000ffff02027812 */ /* 0x000fe400078ec0ff */
[----:B------:R-:W-:Y:S02]  /*1d430*/  @!P4 PRMT R64, R137, 0x5410, RZ ;  /* 0x000054108940c816 */ /* 0x000fe400000000ff */
[----:B------:R-:W-:Y:S01]  /*1d440*/  PRMT R59, R252, 0x7610, R59 ;  /* 0x00007610fc3b7816 */ /* 0x000fe2000000003b */
[----:B------:R-:W3:Y:S01]  /*1d450*/  LDL.LU R137, [R1+0x4a4] ;  /* 0x0004a40001897983 */ /* 0x000ee20000300800 */
[----:B------:R-:W-:Y:S02]  /*1d460*/  PRMT R249, R140, 0x7610, R249 ;  /* 0x000076108cf97816 */ /* 0x000fe400000000f9 */
[----:B------:R-:W-:Y:S01]  /*1d470*/  PRMT R182, R8, 0x7610, R182 ;  /* 0x0000761008b67816 */ /* 0x000fe200000000b6 */
[----:B------:R-:W4:Y:S01]  /*1d480*/  LDL.LU R140, [R1+0x4a0] ;  /* 0x0004a000018c7983 */ /* 0x000f220000300800 */
[----:B------:R-:W-:-:S03]  /*1d490*/  @!P3 HFMA2.BF16_V2 R246, -RZ.H0_H0, RZ.H0_H0, -R63.H0_H0 ;  /* 0x200000fffff6b231 */ /* 0x000fc6000034093f */
[----:B------:R-:W3:Y:S02]  /*1d4a0*/  LDL.LU R8, [R1+0x49c] ;  /* 0x00049c0001087983 */ /* 0x000ee40000300800 */
[----:B------:R-:W-:Y:S02]  /*1d4b0*/  PRMT R14, R246, 0x7610, R14 ;  /* 0x00007610f60e7816 */ /* 0x000fe4000000000e */
[----:B------:R-:W3:Y:S01]  /*1d4c0*/  LDL.LU R152, [R1+0x498] ;  /* 0x0004980001987983 */ /* 0x000ee20000300800 */
[----:B------:R-:W-:Y:S02]  /*1d4d0*/  ISETP.GE.U32.AND P4, PT, R199, R2, PT ;  /* 0x00000002c700720c */ /* 0x000fe40003f86070 */
[----:B------:R-:W-:Y:S01]  /*1d4e0*/  @!P3 PRMT R63, R14, 0x5410, RZ ;  /* 0x000054100e3fb816 */ /* 0x000fe200000000ff */
[----:B------:R1:W4:Y:S01]  /*1d4f0*/  LDL.LU.S16 R2, [R1+0x20] ;  /* 0x0000200001027983 */ /* 0x0003220000300600 */
[----:B------:R1:W4:Y:S02]  /*1d500*/  MUFU.EX2 R14, R163 ;  /* 0x000000a3000e7308 */ /* 0x0003240000000800 */
[----:B-1----:R-:W-:Y:S01]  /*1d510*/  PRMT R163, R59, 0x5410, R62 ;  /* 0x000054103ba37816 */ /* 0x002fe2000000003e */
[----:B--2---:R-:W-:-:S05]  /*1d520*/  @!P0 HFMA2.BF16_V2 R243, -RZ.H0_H0, RZ.H0_H0, -R62.H0_H0 ;  /* 0x200000fffff38231 */ /* 0x004fca000034093e */
[----:B------:R-:W-:-:S04]  /*1d530*/  PRMT R22, R243, 0x7610, R22 ;  /* 0x00007610f3167816 */ /* 0x000fc80000000016 */
[----:B------:R-:W-:Y:S02]  /*1d540*/  @!P0 PRMT R62, R22, 0x5410, RZ ;  /* 0x00005410163e8816 */ /* 0x000fe400000000ff */
[----:B------:R1:W2:Y:S01]  /*1d550*/  LDL.LU.S16 R22, [R1+0x24] ;  /* 0x0000240001167983 */ /* 0x0002a20000300600 */
[----:B------:R-:W-:-:S03]  /*1d560*/  PRMT R78, R73, 0x7610, R78 ;  /* 0x00007610494e7816 */ /* 0x000fc6000000004e */
[----:B------:R1:W3:Y:S01]  /*1d570*/  LDL.LU.S16 R243, [R1+0x28] ;  /* 0x0000280001f37983 */ /* 0x0002e20000300600 */
[----:B------:R-:W-:Y:S02]  /*1d580*/  F2FP.BF16.F32.PACK_AB R31, R21, R23 ;  /* 0x00000017151f723e */ /* 0x000fe400000010ff */
[----:B------:R-:W-:Y:S02]  /*1d590*/  PRMT R77, R73, 0x7632, R77 ;  /* 0x00007632494d7816 */ /* 0x000fe4000000004d */
[----:B------:R-:W-:Y:S01]  /*1d5a0*/  PRMT R187, R182, 0x7610, R187 ;  /* 0x00007610b6bb7816 */ /* 0x000fe200000000bb */
[----:B------:R-:W-:Y:S01]  /*1d5b0*/  IMAD.MOV.U32 R182, RZ, RZ, R162 ;  /* 0x000000ffffb67224 */ /* 0x000fe200078e00a2 */
[----:B------:R-:W-:Y:S01]  /*1d5c0*/  PRMT R162, R78, 0x5410, R77 ;  /* 0x000054104ea27816 */ /* 0x000fe2000000004d */
[----:B------:R-:W-:Y:S01]  /*1d5d0*/  IMAD.MOV.U32 R250, RZ, RZ, R19 ;  /* 0x000000fffffa7224 */ /* 0x000fe200078e0013 */
[----:B------:R-:W-:-:S03]  /*1d5e0*/  ISETP.GE.U32.AND P3, PT, R199, R13, PT ;  /* 0x0000000dc700720c */ /* 0x000fc60003f66070 */
[----:B------:R-:W1:Y:S01]  /*1d5f0*/  MUFU.EX2 R13, R250 ;  /* 0x000000fa000d7308 */ /* 0x000e620000000800 */
[----:B--2---:R-:W-:-:S05]  /*1d600*/  @!P2 HFMA2.BF16_V2 R22, -RZ.H0_H0, RZ.H0_H0, -R78.H0_H0 ;  /* 0x200000ffff16a231 */ /* 0x004fca000034094e */
[----:B------:R-:W-:Y:S02]  /*1d610*/  PRMT R21, R22, 0x7610, R21 ;  /* 0x0000761016157816 */ /* 0x000fe40000000015 */
[----:B------:R2:W2:Y:S02]  /*1d620*/  LDL.LU.S16 R22, [R1+0x30] ;  /* 0x0000300001167983 */ /* 0x0004a40000300600 */
[----:B------:R-:W-:Y:S02]  /*1d630*/  @!P2 PRMT R78, R21, 0x5410, RZ ;  /* 0x00005410154ea816 */ /* 0x000fe400000000ff */
[----:B------:R2:W2:Y:S01]  /*1d640*/  LDL.LU.S16 R21, [R1+0x34] ;  /* 0x0000340001157983 */ /* 0x0004a20000300600 */
[----:B----4-:R-:W-:Y:S01]  /*1d650*/  @!P5 HFMA2.BF16_V2 R2, -RZ.H0_H0, RZ.H0_H0, -R59.H0_H0 ;  /* 0x200000ffff02d231 */ /* 0x010fe2000034093b */
[----:B------:R-:W-:-:S04]  /*1d660*/  ISETP.GE.U32.AND P0, PT, R199, R3, PT ;  /* 0x00000003c700720c */ /* 0x000fc80003f06070 */
[----:B------:R-:W-:Y:S02]  /*1d670*/  PRMT R3, R2, 0x7610, R3 ;  /* 0x0000761002037816 */ /* 0x000fe40000000003 */
[----:B------:R-:W-:-:S04]  /*1d680*/  SHF.R.U32.HI R2, RZ, 0x10, R0 ;  /* 0x00000010ff027819 */ /* 0x000fc80000011600 */
[----:B------:R-:W-:Y:S02]  /*1d690*/  LOP3.LUT R2, R2, 0xff, RZ, 0xc0, !PT ;  /* 0x000000ff02027812 */ /* 0x000fe400078ec0ff */
[----:B------:R-:W-:Y:S02]  /*1d6a0*/  @!P5 PRMT R59, R3, 0x5410, RZ ;  /* 0x00005410033bd816 */ /* 0x000fe400000000ff */
[----:B------:R-:W-:Y:S01]  /*1d6b0*/  ISETP.GE.U32.AND P5, PT, R199, R2, PT ;  /* 0x00000002c700720c */ /* 0x000fe20003fa6070 */
[----:B------:R-:W-:Y:S01]  /*1d6c0*/  FADD.FTZ R2, R14, R12 ;  /* 0x0000000c0e027221 */ /* 0x000fe20000010000 */
[----:B------:R-:W-:Y:S01]  /*1d6d0*/  PRMT R235, R249, 0x7610, R235 ;  /* 0x00007610f9eb7816 */ /* 0x000fe200000000eb */
[----:B---3--:R-:W-:Y:S02]  /*1d6e0*/  @!P4 HFMA2.BF16_V2 R243, -RZ.H0_H0, RZ.H0_H0, -R77.H0_H0 ;  /* 0x200000fffff3c231 */ /* 0x008fe4000034094d */
[----:B-1----:R-:W-:Y:S01]  /*1d6f0*/  FADD.FTZ R3, R13, R2 ;  /* 0x000000020d037221 */ /* 0x002fe20000010000 */
[----:B------:R-:W-:-:S02]  /*1d700*/  PRMT R76, R235, 0x7610, R76 ;  /* 0x00007610eb4c7816 */ /* 0x000fc4000000004c */
[----:B------:R-:W-:Y:S02]  /*1d710*/  LOP3.LUT R2, R0, 0xff, RZ, 0xc0, !PT ;  /* 0x000000ff00027812 */ /* 0x000fe400078ec0ff */
[----:B------:R-:W-:Y:S02]  /*1d720*/  PRMT R24, R243, 0x7610, R24 ;  /* 0x00007610f3187816 */ /* 0x000fe40000000018 */
[----:B------:R-:W-:Y:S02]  /*1d730*/  ISETP.GE.U32.AND P2, PT, R199, R2, PT ;  /* 0x00000002c700720c */ /* 0x000fe40003f46070 */
[----:B------:R-:W-:Y:S02]  /*1d740*/  SHF.R.U32.HI R2, RZ, 0x18, R0 ;  /* 0x00000018ff027819 */ /* 0x000fe40000011600 */
[----:B------:R-:W-:Y:S01]  /*1d750*/  PRMT R75, R187, 0x7610, R75 ;  /* 0x00007610bb4b7816 */ /* 0x000fe2000000004b */
[----:B------:R-:W-:Y:S01]  /*1d760*/  IMAD.MOV.U32 R187, RZ, RZ, R182 ;  /* 0x000000ffffbb7224 */ /* 0x000fe200078e00b6 */
[----:B------:R-:W-:Y:S01]  /*1d770*/  @!P4 PRMT R77, R24, 0x5410, RZ ;  /* 0x00005410184dc816 */ /* 0x000fe200000000ff */
[----:B------:R-:W-:Y:S01]  /*1d780*/  IMAD.MOV.U32 R182, RZ, RZ, R181 ;  /* 0x000000ffffb67224 */ /* 0x000fe200078e00b5 */
[----:B------:R-:W-:Y:S01]  /*1d790*/  ISETP.GE.U32.AND P4, PT, R199, R2, PT ;  /* 0x00000002c700720c */ /* 0x000fe20003f86070 */
[----:B------:R-:W-:Y:S01]  /*1d7a0*/  IMAD.MOV.U32 R181, RZ, RZ, R161 ;  /* 0x000000ffffb57224 */ /* 0x000fe200078e00a1 */
[----:B------:R-:W-:-:S02]  /*1d7b0*/  LOP3.LUT R2, R15, 0xff, RZ, 0xc0, !PT ;  /* 0x000000ff0f027812 */ /* 0x000fc400078ec0ff */
[----:B------:R-:W-:Y:S01]  /*1d7c0*/  PRMT R161, R76, 0x5410, R75 ;  /* 0x000054104ca17816 */ /* 0x000fe2000000004b */
[----:B--2---:R-:W-:Y:S02]  /*1d7d0*/  @!P1 HFMA2.BF16_V2 R22, -RZ.H0_H0, RZ.H0_H0, -R76.H0_H0 ;  /* 0x200000ffff169231 */ /* 0x004fe4000034094c */
[----:B------:R-:W-:-:S03]  /*1d7e0*/  @!P6 HFMA2.BF16_V2 R21, -RZ.H0_H0, RZ.H0_H0, -R75.H0_H0 ;  /* 0x200000ffff15e231 */ /* 0x000fc6000034094b */
[----:B------:R-:W-:-:S04]  /*1d7f0*/  PRMT R12, R22, 0x7610, R12 ;  /* 0x00007610160c7816 */ /* 0x000fc8000000000c */
[----:B------:R-:W-:Y:S02]  /*1d800*/  @!P1 PRMT R76, R12, 0x5410, RZ ;  /* 0x000054100c4c9816 */ /* 0x000fe400000000ff */
[----:B------:R-:W-:Y:S01]  /*1d810*/  ISETP.GE.U32.AND P1, PT, R199, R2, PT ;  /* 0x00000002c700720c */ /* 0x000fe20003f26070 */
[----:B------:R1:W2:Y:S01]  /*1d820*/  LDL.LU.S16 R12, [R1+0x38] ;  /* 0x00003800010c7983 */ /* 0x0002a20000300600 */
[----:B------:R-:W-:-:S04]  /*1d830*/  PRMT R2, R21, 0x7610, R2 ;  /* 0x0000761015027816 */ /* 0x000fc80000000002 */
[----:B------:R-:W-:Y:S02]  /*1d840*/  @!P6 PRMT R75, R2, 0x5410, RZ ;  /* 0x00005410024be816 */ /* 0x000fe400000000ff */
[----:B------:R1:W3:Y:S04]  /*1d850*/  LDL.LU.S16 R2, [R1+0x3c] ;  /* 0x00003c0001027983 */ /* 0x0002e80000300600 */
[----:B------:R1:W4:Y:S04]  /*1d860*/  LDL.LU.S16 R22, [R1+0x50] ;  /* 0x0000500001167983 */ /* 0x0003280000300600 */
[----:B------:R1:W4:Y:S01]  /*1d870*/  LDL.LU.S16 R21, [R1+0x48] ;  /* 0x0000480001157983 */ /* 0x0003220000300600 */
[----:B------:R-:W-:-:S04]  /*1d880*/  LOP3.LUT R0, R0, 0xffff, RZ, 0xc0, !PT ;  /* 0x0000ffff00007812 */ /* 0x000fc800078ec0ff */
[----:B------:R-:W-:-:S04]  /*1d890*/  SHF.R.U32.HI R0, RZ, 0x8, R0 ;  /* 0x00000008ff007819 */ /* 0x000fc80000011600 */
[----:B------:R-:W-:-:S04]  /*1d8a0*/  LOP3.LUT R0, R0, 0xffff, RZ, 0xc0, !PT ;  /* 0x0000ffff00007812 */ /* 0x000fc800078ec0ff */
[----:B------:R-:W-:Y:S02]  /*1d8b0*/  ISETP.GE.U32.AND P6, PT, R199, R0, PT ;  /* 0x00000000c700720c */ /* 0x000fe40003fc6070 */
[C---:B------:R-:W-:Y:S02]  /*1d8c0*/  PRMT R71, R61.reuse, 0x7632, R71 ;  /* 0x000076323d477816 */ /* 0x040fe40000000047 */
[----:B------:R-:W-:Y:S02]  /*1d8d0*/  PRMT R72, R61, 0x7610, R72 ;  /* 0x000076103d487816 */ /* 0x000fe40000000048 */
[----:B------:R-:W-:Y:S02]  /*1d8e0*/  F2FP.BF16.F32.PACK_AB R28, R13, R14 ;  /* 0x0000000e0d1c723e */ /* 0x000fe400000010ff */
[----:B------:R-:W-:Y:S02]  /*1d8f0*/  PRMT R70, R148, 0x7610, R70 ;  /* 0x0000761094467816 */ /* 0x000fe40000000046 */
[----:B------:R-:W-:-:S02]  /*1d900*/  PRMT R69, R149, 0x7610, R69 ;  /* 0x0000761095457816 */ /* 0x000fc40000000045 */
[----:B------:R-:W-:-:S04]  /*1d910*/  SHF.R.U32.HI R0, RZ, 0x8, R17 ;  /* 0x00000008ff007819 */ /* 0x000fc80000011611 */
[----:B------:R-:W-:Y:S01]  /*1d920*/  LOP3.LUT R0, R0, 0xffff, RZ, 0xc0, !PT ;  /* 0x0000ffff00007812 */ /* 0x000fe200078ec0ff */
[----:B--2---:R-:W-:Y:S02]  /*1d930*/  @!P2 HFMA2.BF16_V2 R12, -RZ.H0_H0, RZ.H0_H0, -R72.H0_H0 ;  /* 0x200000ffff0ca231 */ /* 0x004fe40000340948 */
[----:B---3--:R-:W-:-:S03]  /*1d940*/  @!P6 HFMA2.BF16_V2 R2, -RZ.H0_H0, RZ.H0_H0, -R71.H0_H0 ;  /* 0x200000ffff02e231 */ /* 0x008fc60000340947 */
[----:B------:R-:W-:Y:S02]  /*1d950*/  PRMT R23, R12, 0x7610, R23 ;  /* 0x000076100c177816 */ /* 0x000fe40000000017 */
[----:B------:R2:W-:Y:S01]  /*1d960*/  MUFU.EX2 R12, R187 ;  /* 0x000000bb000c7308 */ /* 0x0005e20000000800 */
[----:B------:R-:W-:Y:S01]  /*1d970*/  PRMT R13, R2, 0x7610, R13 ;  /* 0x00007610020d7816 */ /* 0x000fe2000000000d */
[----:B----4-:R-:W-:Y:S02]  /*1d980*/  @!P5 HFMA2.BF16_V2 R22, -RZ.H0_H0, RZ.H0_H0, -R70.H0_H0 ;  /* 0x200000ffff16d231 */ /* 0x010fe40000340946 */
[----:B------:R-:W-:-:S04]  /*1d990*/  @!P4 HFMA2.BF16_V2 R21, -RZ.H0_H0, RZ.H0_H0, -R69.H0_H0 ;  /* 0x200000ffff15c231 */ /* 0x000fc80000340945 */
[----:B------:R3:W4:Y:S01]  /*1d9a0*/  MUFU.EX2 R2, R153 ;  /* 0x0000009900027308 */ /* 0x0007220000000800 */
[----:B------:R-:W-:Y:S01]  /*1d9b0*/  PRMT R14, R22, 0x7610, R14 ;  /* 0x00007610160e7816 */ /* 0x000fe2000000000e */
[----:B--2---:R-:W-:Y:S01]  /*1d9c0*/  IMAD.MOV.U32 R187, RZ, RZ, R182 ;  /* 0x000000ffffbb7224 */ /* 0x004fe200078e00b6 */
[----:B------:R-:W-:Y:S02]  /*1d9d0*/  PRMT R182, R72, 0x5410, R71 ;  /* 0x0000541048b67816 */ /* 0x000fe40000000047 */
[----:B------:R-:W-:-:S03]  /*1d9e0*/  @!P6 PRMT R71, R13, 0x5410, RZ ;  /* 0x000054100d47e816 */ /* 0x000fc600000000ff */
[----:B------:R2:W-:Y:S01]  /*1d9f0*/  MUFU.EX2 R13, R140 ;  /* 0x0000008c000d7308 */ /* 0x0005e20000000800 */
[----:B---3--:R-:W3:Y:S01]  /*1da00*/  LDL.LU R153, [R1+0x494] ;  /* 0x0004940001997983 */ /* 0x008ee20000300800 */
[----:B------:R-:W-:-:S03]  /*1da10*/  @!P2 PRMT R72, R23, 0x5410, RZ ;  /* 0x000054101748a816 */ /* 0x000fc600000000ff */
[----:B------:R-:W3:Y:S01]  /*1da20*/  LDL.LU R148, [R1+0x490] ;  /* 0x0004900001947983 */ /* 0x000ee20000300800 */
[----:B------:R-:W-:-:S03]  /*1da30*/  ISETP.GE.U32.AND P2, PT, R199, R0, PT ;  /* 0x00000000c700720c */ /* 0x000fc60003f46070 */
[----:B------:R-:W3:Y:S01]  /*1da40*/  LDL.LU R149, [R1+0x48c] ;  /* 0x00048c0001957983 */ /* 0x000ee20000300800 */
[----:B------:R-:W-:-:S03]  /*1da50*/  PRMT R0, R21, 0x7610, R0 ;  /* 0x0000761015007816 */ /* 0x000fc60000000000 */
[----:B--2---:R-:W2:Y:S04]  /*1da60*/  LDL.LU R140, [R1+0x488] ;  /* 0x00048800018c7983 */ /* 0x004ea80000300800 */
[----:B------:R1:W3:Y:S04]  /*1da70*/  LDL.LU.S16 R24, [R1+0x6c] ;  /* 0x00006c0001187983 */ /* 0x0002e80000300600 */
[----:B------:R1:W2:Y:S04]  /*1da80*/  LDL.LU.S16 R23, [R1+0x58] ;  /* 0x0000580001177983 */ /* 0x0002a80000300600 */
[----:B------:R1:W2:Y:S04]  /*1da90*/  LDL.LU.S16 R22, [R1+0x7c] ;  /* 0x00007c0001167983 */ /* 0x0002a80000300600 */
[----:B------:R1:W2:Y:S01]  /*1daa0*/  LDL.LU.S16 R21, [R1+0x74] ;  /* 0x0000740001157983 */ /* 0x0002a20000300600 */
[----:B------:R1:W1:Y:S01]  /*1dab0*/  MUFU.EX2 R15, R218 ;  /* 0x000000da000f7308 */ /* 0x0002620000000800 */
[----:B----4-:R-:W-:-:S02]  /*1dac0*/  F2FP.BF16.F32.PACK_AB R29, R2, R12 ;  /* 0x0000000c021d723e */ /* 0x010fc400000010ff */
[C---:B------:R-:W-:Y:S01]  /*1dad0*/  PRMT R65, R41.reuse, 0x7632, R65 ;  /* 0x0000763229417816 */ /* 0x040fe20000000041 */
[----:B-1----:R-:W-:Y:S02]  /*1dae0*/  IMAD.MOV.U32 R218, RZ, RZ, R216 ;  /* 0x000000ffffda7224 */ /* 0x002fe400078e00d8 */
[----:B------:R-:W-:Y:S01]  /*1daf0*/  IMAD.MOV.U32 R216, RZ, RZ, R181 ;  /* 0x000000ffffd87224 */ /* 0x000fe200078e00b5 */
[----:B------:R-:W-:Y:S02]  /*1db00*/  PRMT R181, R70, 0x5410, R69 ;  /* 0x0000541046b57816 */ /* 0x000fe40000000045 */
[----:B------:R-:W-:Y:S01]  /*1db10*/  @!P4 PRMT R69, R0, 0x5410, RZ ;  /* 0x000054100045c816 */ /* 0x000fe200000000ff */
[----:B------:R-:W-:Y:S01]  /*1db20*/  FADD.FTZ R0, R12, R16 ;  /* 0x000000100c007221 */ /* 0x000fe20000010000 */
[----:B------:R-:W-:Y:S01]  /*1db30*/  @!P5 PRMT R70, R14, 0x5410, RZ ;  /* 0x000054100e46d816 */ /* 0x000fe200000000ff */
[----:B------:R-:W-:Y:S08]  /*1db40*/  MUFU.EX2 R12, R136 ;  /* 0x00000088000c7308 */ /* 0x000ff00000000800 */
[----:B------:R-:W1:Y:S01]  /*1db50*/  MUFU.EX2 R14, R141 ;  /* 0x0000008d000e7308 */ /* 0x000e620000000800 */
[----:B------:R-:W-:Y:S01]  /*1db60*/  FADD.FTZ R0, R2, R0 ;  /* 0x0000000002007221 */ /* 0x000fe20000010000 */
[----:B------:R-:W-:-:S02]  /*1db70*/  PRMT R66, R41, 0x7610, R66 ;  /* 0x0000761029427816 */ /* 0x000fc40000000042 */
[----:B------:R-:W-:Y:S01]  /*1db80*/  PRMT R68, R55, 0x7610, R68 ;  /* 0x0000761037447816 */ /* 0x000fe20000000044 */
[----:B------:R-:W-:Y:S01]  /*1db90*/  IMAD.MOV.U32 R249, RZ, RZ, R167 ;  /* 0x000000fffff97224 */ /* 0x000fe200078e00a7 */
[----:B------:R-:W-:Y:S02]  /*1dba0*/  LOP3.LUT R18, R43, R224, R236, 0x96, !PT ;  /* 0x000000e02b127212 */ /* 0x000fe400078e96ec */
[----:B------:R-:W-:Y:S02]  /*1dbb0*/  PRMT R167, R66, 0x5410, R65 ;  /* 0x0000541042a77816 */ /* 0x000fe40000000041 */
[----:B------:R-:W-:Y:S02]  /*1dbc0*/  F2FP.BF16.F32.PACK_AB R30, R13, R15 ;  /* 0x0000000f0d1e723e */ /* 0x000fe400000010ff */
[----:B------:R-:W-:Y:S01]  /*1dbd0*/  PRMT R67, R55, 0x7632, R67 ;  /* 0x0000763237437816 */ /* 0x000fe20000000043 */
[----:B-1----:R-:W-:Y:S01]  /*1dbe0*/  FADD.FTZ R0, R14, R0 ;  /* 0x000000000e007221 */ /* 0x002fe20000010000 */
[----:B------:R-:W-:Y:S01]  /*1dbf0*/  F2FP.BF16.F32.PACK_AB R89, R12, R14 ;  /* 0x0000000e0c59723e */ /* 0x000fe200000010ff */
[----:B------:R-:W-:Y:S01]  /*1dc00*/  IMAD.MOV.U32 R235, RZ, RZ, R218 ;  /* 0x000000ffffeb7224 */ /* 0x000fe200078e00da */
[----:B------:R-:W-:Y:S01]  /*1dc10*/  LOP3.LUT R19, R175, R221, R42, 0x96, !PT ;  /* 0x000000ddaf137212 */ /* 0x000fe200078e962a */
[----:B------:R-:W-:Y:S01]  /*1dc20*/  IMAD.MOV.U32 R218, RZ, RZ, R166 ;  /* 0x000000ffffda7224 */ /* 0x000fe200078e00a6 */
[----:B------:R-:W-:Y:S01]  /*1dc30*/  PRMT R166, R68, 0x5410, R67 ;  /* 0x0000541044a67816 */ /* 0x000fe20000000043 */
[----:B------:R-:W4:Y:S04]  /*1dc40*/  LDL.LU R141, [R1+0x484] ;  /* 0x00048400018d7983 */ /* 0x000f280000300800 */
[----:B------:R-:W4:Y:S01]  /*1dc50*/  LDL.LU R136, [R1+0x480] ;  /* 0x0004800001887983 */ /* 0x000f220000300800 */
[----:B---3--:R-:W-:-:S02]  /*1dc60*/  @!P3 HFMA2.BF16_V2 R24, -RZ.H0_H0, RZ.H0_H0, -R68.H0_H0 ;  /* 0x200000ffff18b231 */ /* 0x008fc40000340944 */
[----:B--2---:R-:W-:-:S05]  /*1dc70*/  @!P0 HFMA2.BF16_V2 R21, -RZ.H0_H0, RZ.H0_H0, -R65.H0_H0 ;  /* 0x200000ffff158231 */ /* 0x004fca0000340941 */
[----:B------:R-:W-:-:S04]  /*1dc80*/  PRMT R2, R21, 0x7610, R2 ;  /* 0x0000761015027816 */ /* 0x000fc80000000002 */
[----:B------:R-:W-:Y:S01]  /*1dc90*/  @!P0 PRMT R65, R2, 0x5410, RZ ;  /* 0x0000541002418816 */ /* 0x000fe200000000ff */
[----:B------:R-:W-:Y:S01]  /*1dca0*/  FADD.FTZ R2, R15, R3 ;  /* 0x000000030f027221 */ /* 0x000fe20000010000 */
[----:B------:R-:W-:Y:S01]  /*1dcb0*/  IMAD.WIDE.U32 R14, R18, -0x2daee0ad, RZ ;  /* 0xd2511f53120e7825 */ /* 0x000fe200078e00ff */
[----:B------:R-:W-:-:S03]  /*1dcc0*/  PRMT R20, R24, 0x7610, R20 ;  /* 0x0000761018147816 */ /* 0x000fc60000000014 */
[----:B------:R-:W-:Y:S01]  /*1dcd0*/  FADD.FTZ R21, R12, R0 ;  /* 0x000000000c157221 */ /* 0x000fe20000010000 */
[----:B------:R-:W-:Y:S01]  /*1dce0*/  @!P2 HFMA2.BF16_V2 R23, -RZ.H0_H0, RZ.H0_H0, -R67.H0_H0 ;  /* 0x200000ffff17a231 */ /* 0x000fe20000340943 */
[----:B------:R-:W-:Y:S01]  /*1dcf0*/  LOP3.LUT R0, R15, R225, R222, 0x96, !PT ;  /* 0x000000e10f007212 */ /* 0x000fe200078e96de */
[----:B------:R-:W-:Y:S01]  /*1dd00*/  @!P1 HFMA2.BF16_V2 R22, -RZ.H0_H0, RZ.H0_H0, -R66.H0_H0 ;  /* 0x200000ffff169231 */ /* 0x000fe20000340942 */
[----:B------:R-:W-:Y:S01]  /*1dd10*/  @!P3 PRMT R68, R20, 0x5410, RZ ;  /* 0x000054101444b816 */ /* 0x000fe200000000ff */
[----:B------:R-:W-:Y:S01]  /*1dd20*/  FADD.FTZ R20, R13, R2 ;  /* 0x000000020d147221 */ /* 0x000fe20000010000 */
[----:B------:R-:W-:Y:S01]  /*1dd30*/  PRMT R17, R23, 0x7610, R17 ;  /* 0x0000761017117816 */ /* 0x000fe20000000011 */
[----:B------:R-:W-:Y:S01]  /*1dd40*/  IMAD.WIDE.U32 R12, R0, -0x326172a9, RZ ;  /* 0xcd9e8d57000c7825 */ /* 0x000fe200078e00ff */
[----:B------:R-:W-:Y:S02]  /*1dd50*/  PRMT R16, R22, 0x7610, R16 ;  /* 0x0000761016107816 */ /* 0x000fe40000000010 */
[----:B------:R-:W-:-:S02]  /*1dd60*/  @!P2 PRMT R67, R17, 0x5410, RZ ;  /* 0x000054101143a816 */ /* 0x000fc400000000ff */
[----:B------:R-:W-:Y:S01]  /*1dd70*/  @!P1 PRMT R66, R16, 0x5410, RZ ;  /* 0x0000541010429816 */ /* 0x000fe200000000ff */
[----:B------:R-:W-:Y:S01]  /*1dd80*/  IMAD.WIDE.U32 R16, R19, -0x2daee0ad, RZ ;  /* 0xd2511f5313107825 */ /* 0x000fe200078e00ff */
[----:B------:R-:W-:-:S04]  /*1dd90*/  LOP3.LUT R2, R13, R220, R174, 0x96, !PT ;  /* 0x000000dc0d027212 */ /* 0x000fc800078e96ae */
[----:B------:R-:W-:Y:S01]  /*1dda0*/  LOP3.LUT R0, R17, R226, R14, 0x96, !PT ;  /* 0x000000e211007212 */ /* 0x000fe200078e960e */
[----:B------:R-:W-:-:S05]  /*1ddb0*/  IMAD.WIDE.U32 R2, R2, -0x2daee0ad, RZ ;  /* 0xd2511f5302027825 */ /* 0x000fca00078e00ff */
[----:B------:R-:W-:Y:S01]  /*1ddc0*/  LOP3.LUT R3, R3, R229, R16, 0x96, !PT ;  /* 0x000000e503037212 */ /* 0x000fe200078e9610 */
[----:B------:R-:W-:-:S05]  /*1ddd0*/  IMAD.WIDE.U32 R16, R0, -0x326172a9, RZ ;  /* 0xcd9e8d5700107825 */ /* 0x000fca00078e00ff */
[----:B------:R-:W-:Y:S01]  /*1dde0*/  LOP3.LUT R0, R17, R230, R12, 0x96, !PT ;  /* 0x000000e611007212 */ /* 0x000fe200078e960c */
[----:B------:R-:W-:-:S05]  /*1ddf0*/  IMAD.WIDE.U32 R12, R3, -0x326172a9, RZ ;  /* 0xcd9e8d57030c7825 */ /* 0x000fca00078e00ff */
[----:B------:R-:W-:Y:S02]  /*1de00*/  LOP3.LUT R13, R13, R228, R16, 0x96, !PT ;  /* 0x000000e40d0d7212 */ /* 0x000fe400078e9610 */
[----:B------:R1:W-:Y:S08]  /*1de10*/  MUFU.EX2 R16, R218 ;  /* 0x000000da00107308 */ /* 0x0003f00000000800 */
[----:B------:R2:W-:Y:S01]  /*1de20*/  MUFU.EX2 R23, R216 ;  /* 0x000000d800177308 */ /* 0x0005e20000000800 */
[----:B-1----:R-:W-:-:S02]  /*1de30*/  IMAD.MOV.U32 R218, RZ, RZ, R186 ;  /* 0x000000ffffda7224 */ /* 0x002fc400078e00ba */
[----:B------:R1:W3:Y:S05]  /*1de40*/  LDL.LU.S16 R186, [R1+0xb0] ;  /* 0x0000b00001ba7983 */ /* 0x0002ea0000300600 */
[----:B------:R4:W-:Y:S01]  /*1de50*/  MUFU.EX2 R22, R184 ;  /* 0x000000b800167308 */ /* 0x0009e20000000800 */
[----:B--2---:R1:W2:Y:S04]  /*1de60*/  LDL.LU.S16 R216, [R1+0xb8] ;  /* 0x0000b80001d87983 */ /* 0x0042a80000300600 */
[----:B----4-:R1:W4:Y:S01]  /*1de70*/  LDL.LU.S16 R184, [R1+0xc0] ;  /* 0x0000c00001b87983 */ /* 0x0103220000300600 */
        /* <DEDUP_REMOVED lines=11> */
[----:B------:R-:W-:Y:S01]  /*1df30*/  SHF.R.U32.HI R0, RZ, 0x18, R0 ;  /* 0x00000018ff007819 */ /* 0x000fe20000011600 */
[----:B------:R-:W1:Y:S01]  /*1df40*/  MUFU.EX2 R24, R249 ;  /* 0x000000f900187308 */ /* 0x000e620000000800 */
[----:B------:R-:W-:Y:S02]  /*1df50*/  LOP3.LUT R12, R12, 0xff, RZ, 0xc0, !PT ;  /* 0x000000ff0c0c7812 */ /* 0x000fe400078ec0ff */
[----:B------:R-:W-:Y:S02]  /*1df60*/  ISETP.GE.U32.AND P0, PT, R199, R0, PT ;  /* 0x00000000c700720c */ /* 0x000fe40003f06070 */
[----:B------:R-:W-:-:S02]  /*1df70*/  LOP3.LUT R0, R2, 0xff, RZ, 0xc0, !PT ;  /* 0x000000ff02007812 */ /* 0x000fc400078ec0ff */
[C---:B------:R-:W-:Y:S02]  /*1df80*/  ISETP.GE.U32.AND P5, PT, R199.reuse, R12, PT ;  /* 0x0000000cc700720c */ /* 0x040fe40003fa6070 */
[----:B------:R-:W-:Y:S02]  /*1df90*/  ISETP.GE.U32.AND P2, PT, R199, R0, PT ;  /* 0x00000000c700720c */ /* 0x000fe40003f46070 */
[--C-:B------:R-:W-:Y:S02]  /*1dfa0*/  SHF.R.U32.HI R0, RZ, 0x18, R2.reuse ;  /* 0x00000018ff007819 */ /* 0x100fe40000011602 */
[----:B------:R-:W-:Y:S02]  /*1dfb0*/  SHF.R.U32.HI R12, RZ, 0x10, R2 ;  /* 0x00000010ff0c7819 */ /* 0x000fe40000011602 */
[----:B------:R-:W-:Y:S01]  /*1dfc0*/  LOP3.LUT R17, R2, 0xffff, RZ, 0xc0, !PT ;  /* 0x0000ffff02117812 */ /* 0x000fe200078ec0ff */
[----:B------:R-:W-:Y:S01]  /*1dfd0*/  IMAD.WIDE.U32 R2, R13, -0x2daee0ad, RZ ;  /* 0xd2511f530d027825 */ /* 0x000fe200078e00ff */
[----:B------:R-:W-:-:S02]  /*1dfe0*/  ISETP.GE.U32.AND P6, PT, R199, R0, PT ;  /* 0x00000000c700720c */ /* 0x000fc40003fc6070 */
[----:B------:R-:W-:Y:S02]  /*1dff0*/  LOP3.LUT R0, R12, 0xff, RZ, 0xc0, !PT ;  /* 0x000000ff0c007812 */ /* 0x000fe400078ec0ff */
[C---:B------:R-:W-:Y:S02]  /*1e000*/  LOP3.LUT R15, R2.reuse, 0xffff, RZ, 0xc0, !PT ;  /* 0x0000ffff020f7812 */ /* 0x040fe400078ec0ff */
[----:B------:R-:W-:Y:S02]  /*1e010*/  ISETP.GE.U32.AND P1, PT, R199, R0, PT ;  /* 0x00000000c700720c */ /* 0x000fe40003f26070 */
[----:B------:R-:W-:Y:S02]  /*1e020*/  LOP3.LUT R0, R3, R231, R14, 0x96, !PT ;  /* 0x000000e703007212 */ /* 0x000fe400078e960e */
[----:B------:R-:W-:Y:S02]  /*1e030*/  LOP3.LUT R12, R2, 0xff, RZ, 0xc0, !PT ;  /* 0x000000ff020c7812 */ /* 0x000fe400078ec0ff */
[----:B------:R-:W-:-:S02]  /*1e040*/  SHF.R.U32.HI R14, RZ, 0x10, R2 ;  /* 0x00000010ff0e7819 */ /* 0x000fc40000011602 */
[----:B------:R-:W-:Y:S01]  /*1e050*/  SHF.R.U32.HI R3, RZ, 0x18, R2 ;  /* 0x00000018ff037819 */ /* 0x000fe20000011602 */
[----:B-1----:R-:W-:Y:S01]  /*1e060*/  FADD.FTZ R2, R24, R20 ;  /* 0x0000001418027221 */ /* 0x002fe20000010000 */
[----:B------:R-:W-:-:S03]  /*1e070*/  PRMT R56, R46, 0x7610, R56 ;  /* 0x000076102e387816 */ /* 0x000fc60000000038 */
[C---:B------:R-:W-:Y:S01]  /*1e080*/  FADD.FTZ R13, R16.reuse, R2 ;  /* 0x00000002100d7221 */ /* 0x040fe20000010000 */
[----:B------:R-:W-:Y:S01]  /*1e090*/  FADD.FTZ R2, R23, R21 ;  /* 0x0000001517027221 */ /* 0x000fe20000010000 */
[----:B------:R-:W-:Y:S02]  /*1e0a0*/  F2FP.BF16.F32.PACK_AB R79, R16, R24 ;  /* 0x00000018104f723e */ /* 0x000fe400000010ff */
[----:B------:R-:W-:Y:S01]  /*1e0b0*/  PRMT R57, R47, 0x7632, R57 ;  /* 0x000076322f397816 */ /* 0x000fe20000000039 */
[----:B------:R-:W-:Y:S01]  /*1e0c0*/  FADD.FTZ R16, R22, R2 ;  /* 0x0000000216107221 */ /* 0x000fe20000010000 */
[----:B------:R-:W-:Y:S02]  /*1e0d0*/  SHF.R.U32.HI R2, RZ, 0x8, R17 ;  /* 0x00000008ff027819 */ /* 0x000fe40000011611 */
[----:B------:R-:W-:Y:S02]  /*1e0e0*/  PRMT R55, R46, 0x7632, R55 ;  /* 0x000076322e377816 */ /* 0x000fe40000000037 */
[----:B------:R-:W-:-:S02]  /*1e0f0*/  LOP3.LUT R2, R2, 0xffff, RZ, 0xc0, !PT ;  /* 0x0000ffff02027812 */ /* 0x000fc400078ec0ff */
[----:B------:R-:W-:Y:S02]  /*1e100*/  F2FP.BF16.F32.PACK_AB R61, R22, R23 ;  /* 0x00000017163d723e */ /* 0x000fe400000010ff */
[----:B------:R1:W2:Y:S01]  /*1e110*/  LDL.LU.S16 R23, [R1+0xc4] ;  /* 0x0000c40001177983 */ /* 0x0002a20000300600 */
[----:B---3--:R-:W-:-:S05]  /*1e120*/  @!P4 HFMA2.BF16_V2 R186, -RZ.H0_H0, RZ.H0_H0, -R56.H0_H0 ;  /* 0x200000ffffbac231 */ /* 0x008fca0000340938 */
[----:B------:R-:W-:Y:S02]  /*1e130*/  PRMT R24, R186, 0x7610, R24 ;  /* 0x00007610ba187816 */ /* 0x000fe40000000018 */
[----:B------:R-:W-:Y:S02]  /*1e140*/  PRMT R186, R56, 0x5410, R55 ;  /* 0x0000541038ba7816 */ /* 0x000fe40000000037 */
[----:B------:R-:W-:Y:S02]  /*1e150*/  @!P4 PRMT R56, R24, 0x5410, RZ ;  /* 0x000054101838c816 */ /* 0x000fe400000000ff */
[----:B------:R-:W-:Y:S01]  /*1e160*/  ISETP.GE.U32.AND P4, PT, R199, R2, PT ;  /* 0x00000002c700720c */ /* 0x000fe20003f86070 */
[----:B----4-:R-:W-:-:S05]  /*1e170*/  @!P0 HFMA2.BF16_V2 R184, -RZ.H0_H0, RZ.H0_H0, -R57.H0_H0 ;  /* 0x200000ffffb88231 */ /* 0x010fca0000340939 */
[----:B------:R-:W-:Y:S02]  /*1e180*/  PRMT R2, R184, 0x7610, R2 ;  /* 0x00007610b8027816 */ /* 0x000fe40000000002 */
[----:B------:R1:W3:Y:S01]  /*1e190*/  LDL.LU.S16 R184, [R1+0xc8] ;  /* 0x0000c80001b87983 */ /* 0x0002e20000300600 */
[----:B--2---:R-:W-:-:S05]  /*1e1a0*/  @!P3 HFMA2.BF16_V2 R216, -RZ.H0_H0, RZ.H0_H0, -R55.H0_H0 ;  /* 0x200000ffffd8b231 */ /* 0x004fca0000340937 */
[----:B------:R-:W-:Y:S01]  /*1e1b0*/  PRMT R17, R216, 0x7610, R17 ;  /* 0x00007610d8117816 */ /* 0x000fe20000000011 */
[----:B------:R-:W-:Y:S02]  /*1e1c0*/  IMAD.MOV.U32 R216, RZ, RZ, R187 ;  /* 0x000000ffffd87224 */ /* 0x000fe400078e00bb */
[----:B------:R1:W2:Y:S01]  /*1e1d0*/  LDL.LU.S16 R187, [R1+0xd0] ;  /* 0x0000d00001bb7983 */ /* 0x0002a20000300600 */
[----:B------:R-:W-:Y:S02]  /*1e1e0*/  PRMT R52, R39, 0x7610, R52 ;  /* 0x0000761027347816 */ /* 0x000fe40000000034 */
[----:B------:R-:W-:Y:S01]  /*1e1f0*/  PRMT R58, R47, 0x7610, R58 ;  /* 0x000076102f3a7816 */ /* 0x000fe2000000003a */
[----:B------:R1:W4:Y:S01]  /*1e200*/  LDL.LU.S16 R24, [R1+0xd8] ;  /* 0x0000d80001187983 */ /* 0x0003220000300600 */
[----:B------:R-:W-:Y:S02]  /*1e210*/  @!P3 PRMT R55, R17, 0x5410, RZ ;  /* 0x000054101137b816 */ /* 0x000fe400000000ff */
[----:B------:R1:W2:Y:S01]  /*1e220*/  MUFU.EX2 R17, R185 ;  /* 0x000000b900117308 */ /* 0x0002a20000000800 */
[----:B------:R-:W-:-:S02]  /*1e230*/  PRMT R51, R39, 0x7632, R51 ;  /* 0x0000763227337816 */ /* 0x000fc40000000033 */
[----:B-1----:R-:W-:Y:S02]  /*1e240*/  PRMT R185, R58, 0x5410, R57 ;  /* 0x000054103ab97816 */ /* 0x002fe40000000039 */
[----:B------:R-:W-:Y:S02]  /*1e250*/  @!P0 PRMT R57, R2, 0x5410, RZ ;  /* 0x0000541002398816 */ /* 0x000fe400000000ff */
[----:B------:R-:W-:Y:S01]  /*1e260*/  ISETP.GE.U32.AND P0, PT, R199, R3, PT ;  /* 0x00000003c700720c */ /* 0x000fe20003f06070 */
[----:B------:R-:W-:-:S05]  /*1e270*/  @!P5 HFMA2.BF16_V2 R23, -RZ.H0_H0, RZ.H0_H0, -R58.H0_H0 ;  /* 0x200000ffff17d231 */ /* 0x000fca000034093a */
[----:B------:R-:W-:Y:S02]  /*1e280*/  PRMT R3, R23, 0x7610, R3 ;  /* 0x0000761017037816 */ /* 0x000fe40000000003 */
[----:B------:R1:W4:Y:S01]  /*1e290*/  LDL.LU.S16 R23, [R1+0xe4] ;  /* 0x0000e40001177983 */ /* 0x0003220000300600 */
[----:B---3--:R-:W-:-:S05]  /*1e2a0*/  @!P2 HFMA2.BF16_V2 R184, -RZ.H0_H0, RZ.H0_H0, -R52.H0_H0 ;  /* 0x200000ffffb8a231 */ /* 0x008fca0000340934 */
[----:B------:R-:W-:Y:S02]  /*1e2b0*/  PRMT R22, R184, 0x7610, R22 ;  /* 0x00007610b8167816 */ /* 0x000fe40000000016 */
[----:B------:R-:W-:Y:S02]  /*1e2c0*/  PRMT R184, R52, 0x5410, R51 ;  /* 0x0000541034b87816 */ /* 0x000fe40000000033 */
[----:B------:R-:W-:Y:S02]  /*1e2d0*/  @!P2 PRMT R52, R22, 0x5410, RZ ;  /* 0x000054101634a816 */ /* 0x000fe400000000ff */
[----:B------:R1:W3:Y:S01]  /*1e2e0*/  LDL.LU.S16 R22, [R1+0x100] ;  /* 0x0001000001167983 */ /* 0x0002e20000300600 */
[----:B--2---:R-:W-:-:S05]  /*1e2f0*/  @!P4 HFMA2.BF16_V2 R187, -RZ.H0_H0, RZ.H0_H0, -R51.H0_H0 ;  /* 0x200000ffffbbc231 */ /* 0x004fca0000340933 */
[----:B------:R-:W-:-:S04]  /*1e300*/  PRMT R21, R187, 0x7610, R21 ;  /* 0x00007610bb157816 */ /* 0x000fc80000000015 */
[----:B------:R-:W-:Y:S02]  /*1e310*/  @!P4 PRMT R51, R21, 0x5410, RZ ;  /* 0x000054101533c816 */ /* 0x000fe400000000ff */
[----:B------:R1:W2:Y:S01]  /*1e320*/  LDL.LU.S16 R21, [R1+0x104] ;  /* 0x0001040001157983 */ /* 0x0002a20000300600 */
[----:B------:R-:W-:Y:S02]  /*1e330*/  ISETP.GE.U32.AND P3, PT, R199, R12, PT ;  /* 0x0000000cc700720c */ /* 0x000fe40003f66070 */
[----:B------:R-:W1:Y:S01]  /*1e340*/  MUFU.EX2 R12, R235 ;  /* 0x000000eb000c7308 */ /* 0x000e620000000800 */
[----:B------:R-:W-:-:S04]  /*1e350*/  SHF.R.U32.HI R2, RZ, 0x10, R0 ;  /* 0x00000010ff027819 */ /* 0x000fc80000011600 */
[----:B------:R-:W-:Y:S02]  /*1e360*/  LOP3.LUT R2, R2, 0xff, RZ, 0xc0, !PT ;  /* 0x000000ff02027812 */ /* 0x000fe400078ec0ff */
[----:B------:R-:W-:Y:S02]  /*1e370*/  @!P5 PRMT R58, R3, 0x5410, RZ ;  /* 0x00005410033ad816 */ /* 0x000fe400000000ff */
[----:B------:R-:W-:Y:S01]  /*1e380*/  ISETP.GE.U32.AND P5, PT, R199, R2, PT ;  /* 0x00000002c700720c */ /* 0x000fe20003fa6070 */
[----:B------:R-:W-:Y:S01]  /*1e390*/  FADD.FTZ R2, R17, R13 ;  /* 0x0000000d11027221 */ /* 0x000fe20000010000 */
[----:B------:R-:W-:-:S03]  /*1e3a0*/  PRMT R54, R40, 0x7610, R54 ;  /* 0x0000761028367816 */ /* 0x000fc60000000036 */
[----:B-1----:R-:W-:Y:S01]  /*1e3b0*/  FADD.FTZ R3, R12, R2 ;  /* 0x000000020c037221 */ /* 0x002fe20000010000 */
[----:B------:R-:W-:-:S04]  /*1e3c0*/  LOP3.LUT R2, R0, 0xff, RZ, 0xc0, !PT ;  /* 0x000000ff00027812 */ /* 0x000fc800078ec0ff */
[----:B------:R-:W-:Y:S01]  /*1e3d0*/  ISETP.GE.U32.AND P2, PT, R199, R2, PT ;  /* 0x00000002c700720c */ /* 0x000fe20003f46070 */
[----:B----4-:R-:W-:Y:S01]  /*1e3e0*/  @!P1 HFMA2.BF16_V2 R24, -RZ.H0_H0, RZ.H0_H0, -R54.H0_H0 ;  /* 0x200000ffff189231 */ /* 0x010fe20000340936 */
[----:B------:R-:W-:Y:S02]  /*1e3f0*/  SHF.R.U32.HI R2, RZ, 0x18, R0 ;  /* 0x00000018ff027819 */ /* 0x000fe40000011600 */
[----:B------:R-:W-:Y:S02]  /*1e400*/  PRMT R53, R40, 0x7632, R53 ;  /* 0x0000763228357816 */ /* 0x000fe40000000035 */
[----:B------:R-:W-:Y:S02]  /*1e410*/  F2FP.BF16.F32.PACK_AB R60, R12, R17 ;  /* 0x000000110c3c723e */ /* 0x000fe400000010ff */
[----:B------:R-:W-:Y:S02]  /*1e420*/  PRMT R48, R37, 0x7610, R48 ;  /* 0x0000761025307816 */ /* 0x000fe40000000030 */
[----:B------:R-:W-:-:S02]  /*1e430*/  PRMT R12, R24, 0x7610, R12 ;  /* 0x00007610180c7816 */ /* 0x000fc4000000000c */
[C---:B------:R-:W-:Y:S01]  /*1e440*/  ISETP.GE.U32.AND P4, PT, R199.reuse, R2, PT ;  /* 0x00000002c700720c */ /* 0x040fe20003f86070 */
[----:B------:R-:W-:Y:S01]  /*1e450*/  IMAD.MOV.U32 R187, RZ, RZ, R183 ;  /* 0x000000ffffbb7224 */ /* 0x000fe200078e00b7 */
[----:B------:R-:W-:Y:S02]  /*1e460*/  LOP3.LUT R2, R14, 0xff, RZ, 0xc0, !PT ;  /* 0x000000ff0e027812 */ /* 0x000fe400078ec0ff */
[----:B------:R-:W-:Y:S02]  /*1e470*/  PRMT R183, R54, 0x5410, R53 ;  /* 0x0000541036b77816 */ /* 0x000fe40000000035 */
[----:B------:R-:W-:Y:S02]  /*1e480*/  @!P1 PRMT R54, R12, 0x5410, RZ ;  /* 0x000054100c369816 */ /* 0x000fe400000000ff */
[----:B------:R-:W-:Y:S02]  /*1e490*/  ISETP.GE.U32.AND P1, PT, R199, R2, PT ;  /* 0x00000002c700720c */ /* 0x000fe40003f26070 */
[----:B------:R-:W-:-:S02]  /*1e4a0*/  LOP3.LUT R0, R0, 0xffff, RZ, 0xc0, !PT ;  /* 0x0000ffff00007812 */ /* 0x000fc400078ec0ff */
[----:B------:R-:W-:Y:S02]  /*1e4b0*/  PRMT R47, R37, 0x7632, R47 ;  /* 0x00007632252f7816 */ /* 0x000fe4000000002f */
[----:B------:R-:W-:-:S04]  /*1e4c0*/  SHF.R.U32.HI R0, RZ, 0x8, R0 ;  /* 0x00000008ff007819 */ /* 0x000fc80000011600 */
[----:B------:R-:W-:Y:S01]  /*1e4d0*/  LOP3.LUT R0, R0, 0xffff, RZ, 0xc0, !PT ;  /* 0x0000ffff00007812 */ /* 0x000fe200078ec0ff */
[----:B------:R-:W-:-:S05]  /*1e4e0*/  @!P6 HFMA2.BF16_V2 R23, -RZ.H0_H0, RZ.H0_H0, -R53.H0_H0 ;  /* 0x200000ffff17e231 */ /* 0x000fca0000340935 */
[----:B------:R-:W-:-:S04]  /*1e4f0*/  PRMT R2, R23, 0x7610, R2 ;  /* 0x0000761017027816 */ /* 0x000fc80000000002 */
[----:B------:R-:W-:Y:S02]  /*1e500*/  @!P6 PRMT R53, R2, 0x5410, RZ ;  /* 0x000054100235e816 */ /* 0x000fe400000000ff */
[----:B------:R1:W-:Y:S01]  /*1e510*/  MUFU.EX2 R2, R216 ;  /* 0x000000d800027308 */ /* 0x0003e20000000800 */
[----:B------:R-:W-:Y:S01]  /*1e520*/  ISETP.GE.U32.AND P6, PT, R199, R0, PT ;  /* 0x00000000c700720c */ /* 0x000fe20003fc6070 */
[----:B------:R-:W-:Y:S01]  /*1e530*/  IMAD.MOV.U32 R235, RZ, RZ, R202 ;  /* 0x000000ffffeb7224 */ /* 0x000fe200078e00ca */
[----:B------:R-:W-:-:S05]  /*1e540*/  SHF.R.U32.HI R0, RZ, 0x8, R15 ;  /* 0x00000008ff007819 */ /* 0x000fca000001160f */
[----:B------:R4:W-:Y:S01]  /*1e550*/  MUFU.EX2 R14, R137 ;  /* 0x00000089000e7308 */ /* 0x0009e20000000800 */
[----:B-1----:R-:W-:Y:S02]  /*1e560*/  PRMT R216, R48, 0x5410, R47 ;  /* 0x0000541030d87816 */ /* 0x002fe4000000002f */
[----:B------:R-:W-:Y:S01]  /*1e570*/  LOP3.LUT R0, R0, 0xffff, RZ, 0xc0, !PT ;  /* 0x0000ffff00007812 */ /* 0x000fe200078ec0ff */
[----:B---3--:R-:W-:-:S05]  /*1e580*/  @!P2 HFMA2.BF16_V2 R22, -RZ.H0_H0, RZ.H0_H0, -R48.H0_H0 ;  /* 0x200000ffff16a231 */ /* 0x008fca0000340930 */
[----:B------:R-:W-:-:S04]  /*1e590*/  PRMT R13, R22, 0x7610, R13 ;  /* 0x00007610160d7816 */ /* 0x000fc8000000000d */
[----:B------:R-:W-:Y:S02]  /*1e5a0*/  @!P2 PRMT R48, R13, 0x5410, RZ ;  /* 0x000054100d30a816 */ /* 0x000fe400000000ff */
[----:B------:R1:W3:Y:S04]  /*1e5b0*/  LDL.LU.S16 R13, [R1+0x108] ;  /* 0x00010800010d7983 */ /* 0x0002e80000300600 */
[----:B----4-:R-:W4:Y:S04]  /*1e5c0*/  LDL.LU R137, [R1+0x47c] ;  /* 0x00047c0001897983 */ /* 0x010f280000300800 */
[----:B------:R1:W4:Y:S01]  /*1e5d0*/  LDL.LU.S16 R202, [R1+0x118] ;  /* 0x0001180001ca7983 */ /* 0x0003220000300600 */
[----:B--2---:R-:W-:Y:S01]  /*1e5e0*/  @!P6 HFMA2.BF16_V2 R21, -RZ.H0_H0, RZ.H0_H0, -R47.H0_H0 ;  /* 0x200000ffff15e231 */ /* 0x004fe2000034092f */
[----:B------:R-:W-:-:S02]  /*1e5f0*/  ISETP.GE.U32.AND P2, PT, R199, R0, PT ;  /* 0x00000000c700720c */ /* 0x000fc40003f46070 */
[----:B------:R1:W2:Y:S02]  /*1e600*/  LDL.LU.S16 R24, [R1+0x11c] ;  /* 0x00011c0001187983 */ /* 0x0002a40000300600 */
[----:B------:R-:W-:Y:S02]  /*1e610*/  PRMT R0, R21, 0x7610, R0 ;  /* 0x0000761015007816 */ /* 0x000fe40000000000 */
[----:B------:R1:W2:Y:S04]  /*1e620*/  LDL.LU.S16 R23, [R1+0x128] ;  /* 0x0001280001177983 */ /* 0x0002a80000300600 */
[----:B------:R1:W2:Y:S04]  /*1e630*/  LDL.LU.S16 R22, [R1+0x130] ;  /* 0x0001300001167983 */ /* 0x0002a80000300600 */
[----:B------:R1:W2:Y:S01]  /*1e640*/  LDL.LU.S16 R21, [R1+0x12c] ;  /* 0x00012c0001157983 */ /* 0x0002a20000300600 */
[----:B------:R-:W1:Y:S01]  /*1e650*/  MUFU.EX2 R12, R218 ;  /* 0x000000da000c7308 */ /* 0x000e620000000800 */
[----:B------:R-:W-:-:S02]  /*1e660*/  PRMT R50, R38, 0x7610, R50 ;  /* 0x0000761026327816 */ /* 0x000fc40000000032 */
[----:B------:R-:W-:Y:S02]  /*1e670*/  PRMT R49, R38, 0x7632, R49 ;  /* 0x0000763226317816 */ /* 0x000fe40000000031 */
[----:B------:R-:W-:Y:S02]  /*1e680*/  @!P6 PRMT R47, R0, 0x5410, RZ ;  /* 0x00005410002fe816 */ /* 0x000fe400000000ff */
[----:B------:R-:W-:Y:S02]  /*1e690*/  LOP3.LUT R18, R45, R224, R236, 0x96, !PT ;  /* 0x000000e02d127212 */ /* 0x000fe400078e96ec */
[----:B------:R-:W-:Y:S01]  /*1e6a0*/  PRMT R45, R25, 0x7632, R45 ;  /* 0x00007632192d7816 */ /* 0x000fe2000000002d */
[----:B-1----:R-:W-:Y:S01]  /*1e6b0*/  FADD.FTZ R0, R12, R16 ;  /* 0x000000100c007221 */ /* 0x002fe20000010000 */
[----:B------:R-:W-:Y:S01]  /*1e6c0*/  F2FP.BF16.F32.PACK_AB R73, R2, R12 ;  /* 0x0000000c0249723e */ /* 0x000fe200000010ff */
[----:B------:R-:W-:Y:S01]  /*1e6d0*/  IMAD.MOV.U32 R218, RZ, RZ, R187 ;  /* 0x000000ffffda7224 */ /* 0x000fe200078e00bb */
[----:B------:R-:W-:Y:S01]  /*1e6e0*/  MUFU.EX2 R12, R5 ;  /* 0x00000005000c7308 */ /* 0x000fe20000000800 */
[----:B------:R-:W-:-:S02]  /*1e6f0*/  IMAD.MOV.U32 R187, RZ, RZ, R238 ;  /* 0x000000ffffbb7224 */ /* 0x000fc400078e00ee */
[----:B------:R-:W-:Y:S02]  /*1e700*/  IMAD.MOV.U32 R238, RZ, RZ, R74 ;  /* 0x000000ffffee7224 */ /* 0x000fe400078e004a */
[----:B------:R-:W-:-:S03]  /*1e710*/  FADD.FTZ R74, R2, R0 ;  /* 0x00000000024a7221 */ /* 0x000fc60000010000 */
[----:B------:R-:W1:Y:S01]  /*1e720*/  MUFU.EX2 R2, R10 ;  /* 0x0000000a00027308 */ /* 0x000e620000000800 */
[----:B------:R-:W-:Y:S02]  /*1e730*/  PRMT R43, R27, 0x7632, R43 ;  /* 0x000076321b2b7816 */ /* 0x000fe4000000002b */
[----:B------:R-:W-:Y:S01]  /*1e740*/  PRMT R46, R25, 0x7610, R46 ;  /* 0x00007610192e7816 */ /* 0x000fe2000000002e */
[----:B------:R-:W-:Y:S02]  /*1e750*/  IMAD.MOV.U32 R249, RZ, RZ, R235 ;  /* 0x000000fffff97224 */ /* 0x000fe400078e00eb */
[----:B------:R-:W-:Y:S01]  /*1e760*/  IMAD.MOV.U32 R235, RZ, RZ, R187 ;  /* 0x000000ffffeb7224 */ /* 0x000fe200078e00bb */
[----:B------:R-:W-:Y:S02]  /*1e770*/  PRMT R187, R46, 0x5410, R45 ;  /* 0x000054102ebb7816 */ /* 0x000fe4000000002d */
[--C-:B------:R-:W-:Y:S02]  /*1e780*/  LOP3.LUT R19, R175, R221, R44.reuse, 0x96, !PT ;  /* 0x000000ddaf137212 */ /* 0x100fe400078e962c */
[----:B------:R-:W-:-:S02]  /*1e790*/  PRMT R44, R27, 0x7610, R44 ;  /* 0x000076101b2c7816 */ /* 0x000fc4000000002c */
[----:B-1----:R-:W-:Y:S02]  /*1e7a0*/  F2FP.BF16.F32.PACK_AB R180, R2, R12 ;  /* 0x0000000c02b4723e */ /* 0x002fe400000010ff */
[C---:B------:R-:W-:Y:S02]  /*1e7b0*/  PRMT R40, R33.reuse, 0x7610, R40 ;  /* 0x0000761021287816 */ /* 0x040fe40000000028 */
[----:B------:R-:W-:Y:S01]  /*1e7c0*/  PRMT R39, R33, 0x7632, R39 ;  /* 0x0000763221277816 */ /* 0x000fe20000000027 */
[----:B------:R-:W-:Y:S01]  /*1e7d0*/  FMUL.FTZ R246, R148, R164 ;  /* 0x000000a494f67220 */ /* 0x000fe20000410000 */
[----:B------:R-:W-:Y:S02]  /*1e7e0*/  IMAD.MOV.U32 R252, RZ, RZ, R169 ;  /* 0x000000fffffc7224 */ /* 0x000fe400078e00a9 */
[----:B---3--:R-:W-:-:S05]  /*1e7f0*/  @!P5 HFMA2.BF16_V2 R13, -RZ.H0_H0, RZ.H0_H0, -R50.H0_H0 ;  /* 0x200000ffff0dd231 */ /* 0x008fca0000340932 */
[----:B------:R-:W-:Y:S02]  /*1e800*/  PRMT R201, R13, 0x7610, R201 ;  /* 0x000076100dc97816 */ /* 0x000fe400000000c9 */
[----:B------:R-:W1:Y:S01]  /*1e810*/  MUFU.EX2 R13, R4 ;  /* 0x00000004000d7308 */ /* 0x000e620000000800 */
[----:B----4-:R-:W-:-:S05]  /*1e820*/  @!P4 HFMA2.BF16_V2 R202, -RZ.H0_H0, RZ.H0_H0, -R49.H0_H0 ;  /* 0x200000ffffcac231 */ /* 0x010fca0000340931 */
[----:B------:R-:W-:Y:S02]  /*1e830*/  PRMT R0, R202, 0x7610, R0 ;  /* 0x00007610ca007816 */ /* 0x000fe40000000000 */
[----:B------:R-:W-:Y:S02]  /*1e840*/  PRMT R202, R50, 0x5410, R49 ;  /* 0x0000541032ca7816 */ /* 0x000fe40000000031 */
[----:B------:R-:W-:Y:S01]  /*1e850*/  @!P4 PRMT R49, R0, 0x5410, RZ ;  /* 0x000054100031c816 */ /* 0x000fe200000000ff */
[----:B------:R-:W-:Y:S01]  /*1e860*/  FADD.FTZ R0, R14, R3 ;  /* 0x000000030e007221 */ /* 0x000fe20000010000 */
[----:B--2---:R-:W-:-:S03]  /*1e870*/  @!P0 HFMA2.BF16_V2 R21, -RZ.H0_H0, RZ.H0_H0, -R45.H0_H0 ;  /* 0x200000ffff158231 */ /* 0x004fc6000034092d */
[----:B-1----:R-:W-:Y:S01]  /*1e880*/  FADD.FTZ R0, R13, R0 ;  /* 0x000000000d007221 */ /* 0x002fe20000010000 */
[----:B------:R-:W-:Y:S01]  /*1e890*/  @!P2 HFMA2.BF16_V2 R23, -RZ.H0_H0, RZ.H0_H0, -R43.H0_H0 ;  /* 0x200000ffff17a231 */ /* 0x000fe2000034092b */
[----:B------:R-:W2:Y:S01]  /*1e8a0*/  LDL.LU R4, [R1+0x478] ;  /* 0x0004780001047983 */ /* 0x000ea20000300800 */
[----:B------:R-:W-:Y:S01]  /*1e8b0*/  @!P1 HFMA2.BF16_V2 R22, -RZ.H0_H0, RZ.H0_H0, -R46.H0_H0 ;  /* 0x200000ffff169231 */ /* 0x000fe2000034092e */
[----:B------:R-:W-:Y:S01]  /*1e8c0*/  PRMT R15, R21, 0x7610, R15 ;  /* 0x00007610150f7816 */ /* 0x000fe2000000000f */
[----:B------:R-:W-:Y:S01]  /*1e8d0*/  FADD.FTZ R0, R12, R0 ;  /* 0x000000000c007221 */ /* 0x000fe20000010000 */
[----:B------:R-:W-:Y:S01]  /*1e8e0*/  F2FP.BF16.F32.PACK_AB R26, R13, R14 ;  /* 0x0000000e0d1a723e */ /* 0x000fe200000010ff */
[----:B------:R-:W2:Y:S01]  /*1e8f0*/  LDL.LU R5, [R1+0x474] ;  /* 0x0004740001057983 */ /* 0x000ea20000300800 */
[----:B------:R-:W-:Y:S01]  /*1e900*/  @!P0 PRMT R45, R15, 0x5410, RZ ;  /* 0x000054100f2d8816 */ /* 0x000fe200000000ff */
[----:B------:R-:W-:Y:S01]  /*1e910*/  FADD.FTZ R0, R2, R0 ;  /* 0x0000000002007221 */ /* 0x000fe20000010000 */
[----:B------:R-:W-:Y:S01]  /*1e920*/  IMAD.WIDE.U32 R14, R18, -0x2daee0ad, RZ ;  /* 0xd2511f53120e7825 */ /* 0x000fe200078e00ff */
[----:B------:R-:W-:Y:S01]  /*1e930*/  PRMT R17, R23, 0x7610, R17 ;  /* 0x0000761017117816 */ /* 0x000fe20000000011 */
[----:B------:R-:W3:Y:S01]  /*1e940*/  LDL.LU R10, [R1+0x470] ;  /* 0x00047000010a7983 */ /* 0x000ee20000300800 */
[----:B------:R-:W-:-:S02]  /*1e950*/  PRMT R16, R22, 0x7610, R16 ;  /* 0x0000761016107816 */ /* 0x000fc40000000010 */
[----:B------:R-:W-:Y:S01]  /*1e960*/  @!P5 PRMT R50, R201, 0x5410, RZ ;  /* 0x00005410c932d816 */ /* 0x000fe200000000ff */
[----:B------:R1:W-:Y:S01]  /*1e970*/  STL [R1+0x104], R0 ;  /* 0x0001040001007387 */ /* 0x0003e20000100800 */
[----:B------:R-:W-:Y:S02]  /*1e980*/  PRMT R201, R44, 0x5410, R43 ;  /* 0x000054102cc97816 */ /* 0x000fe4000000002b */
[----:B------:R-:W-:Y:S02]  /*1e990*/  @!P2 PRMT R43, R17, 0x5410, RZ ;  /* 0x00005410112ba816 */ /* 0x000fe400000000ff */
[----:B------:R-:W-:Y:S01]  /*1e9a0*/  @!P1 PRMT R46, R16, 0x5410, RZ ;  /* 0x00005410102e9816 */ /* 0x000fe200000000ff */
[----:B------:R-:W-:-:S04]  /*1e9b0*/  IMAD.WIDE.U32 R16, R19, -0x2daee0ad, RZ ;  /* 0xd2511f5313107825 */ /* 0x000fc800078e00ff */
[----:B------:R-:W-:Y:S01]  /*1e9c0*/  @!P3 HFMA2.BF16_V2 R24, -RZ.H0_H0, RZ.H0_H0, -R44.H0_H0 ;  /* 0x200000ffff18b231 */ /* 0x000fe2000034092c */
[----:B-1----:R-:W-:-:S05]  /*1e9d0*/  LOP3.LUT R0, R15, R225, R222, 0x96, !PT ;  /* 0x000000e10f007212 */ /* 0x002fca00078e96de */
[----:B------:R-:W-:Y:S01]  /*1e9e0*/  IMAD.WIDE.U32 R12, R0, -0x326172a9, RZ ;  /* 0xcd9e8d57000c7825 */ /* 0x000fe200078e00ff */
[----:B------:R-:W-:-:S05]  /*1e9f0*/  LOP3.LUT R0, R17, R226, R14, 0x96, !PT ;  /* 0x000000e211007212 */ /* 0x000fca00078e960e */
[----:B------:R-:W-:Y:S01]  /*1ea00*/  IMAD.WIDE.U32 R14, R0, -0x326172a9, RZ ;  /* 0xcd9e8d57000e7825 */ /* 0x000fe200078e00ff */
[----:B------:R-:W-:Y:S02]  /*1ea10*/  LOP3.LUT R2, R13, R220, R174, 0x96, !PT ;  /* 0x000000dc0d027212 */ /* 0x000fe400078e96ae */
[----:B------:R-:W-:Y:S02]  /*1ea20*/  PRMT R20, R24, 0x7610, R20 ;  /* 0x0000761018147816 */ /* 0x000fe40000000014 */
[----:B------:R-:W-:Y:S01]  /*1ea30*/  LOP3.LUT R0, R15, R230, R12, 0x96, !PT ;  /* 0x000000e60f007212 */ /* 0x000fe200078e960c */
[----:B------:R-:W-:Y:S01]  /*1ea40*/  IMAD.WIDE.U32 R2, R2, -0x2daee0ad, RZ ;  /* 0xd2511f5302027825 */ /* 0x000fe200078e00ff */
[----:B------:R-:W-:-:S03]  /*1ea50*/  @!P3 PRMT R44, R20, 0x5410, RZ ;  /* 0x00005410142cb816 */ /* 0x000fc600000000ff */
[----:B------:R-:W-:Y:S01]  /*1ea60*/  IMAD.WIDE.U32 R20, R0, -0x2daee0ad, RZ ;  /* 0xd2511f5300147825 */ /* 0x000fe200078e00ff */
[----:B------:R-:W-:-:S04]  /*1ea70*/  LOP3.LUT R3, R3, R229, R16, 0x96, !PT ;  /* 0x000000e503037212 */ /* 0x000fc800078e9610 */
[----:B------:R-:W-:Y:S01]  /*1ea80*/  LOP3.LUT R2, R21, R227, R2, 0x96, !PT ;  /* 0x000000e315027212 */ /* 0x000fe200078e9602 */
[----:B------:R-:W-:-:S04]  /*1ea90*/  IMAD.WIDE.U32 R12, R3, -0x326172a9, RZ ;  /* 0xcd9e8d57030c7825 */ /* 0x000fc800078e00ff */
[----:B------:R-:W-:-:S05]  /*1eaa0*/  IMAD.WIDE.U32 R2, R2, -0x326172a9, RZ ;  /* 0xcd9e8d5702027825 */ /* 0x000fca00078e00ff */
[----:B------:R-:W-:Y:S02]  /*1eab0*/  LOP3.LUT R0, R3, R233, R12, 0x96, !PT ;  /* 0x000000e903007212 */ /* 0x000fe400078e960c */
[----:B------:R-:W-:Y:S02]  /*1eac0*/  LOP3.LUT R18, R13, R228, R14, 0x96, !PT ;  /* 0x000000e40d127212 */ /* 0x000fe400078e960e */
[----:B------:R-:W-:Y:S02]  /*1ead0*/  LOP3.LUT R12, R0, 0xff, RZ, 0xc0, !PT ;  /* 0x000000ff000c7812 */ /* 0x000fe400078ec0ff */
[----:B------:R-:W-:Y:S02]  /*1eae0*/  LOP3.LUT R14, R91, R224, R236, 0x96, !PT ;  /* 0x000000e05b0e7212 */ /* 0x000fe400078e96ec */
[----:B------:R-:W-:Y:S02]  /*1eaf0*/  LOP3.LUT R13, R175, R221, R90, 0x96, !PT ;  /* 0x000000ddaf0d7212 */ /* 0x000fe400078e965a */
[----:B------:R-:W-:-:S02]  /*1eb00*/  ISETP.GE.U32.AND P4, PT, R199, R12, PT ;  /* 0x0000000cc700720c */ /* 0x000fc40003f86070 */
[----:B------:R-:W-:Y:S01]  /*1eb10*/  LOP3.LUT R12, R0, 0xffff, RZ, 0xc0, !PT ;  /* 0x0000ffff000c7812 */ /* 0x000fe200078ec0ff */
[----:B------:R-:W-:-:S03]  /*1eb20*/  IMAD.WIDE.U32 R14, R14, -0x2daee0ad, RZ ;  /* 0xd2511f530e0e7825 */ /* 0x000fc600078e00ff */
[----:B------:R-:W-:Y:S01]  /*1eb30*/  SHF.R.U32.HI R12, RZ, 0x8, R12 ;  /* 0x00000008ff0c7819 */ /* 0x000fe2000001160c */
[----:B------:R-:W-:Y:S01]  /*1eb40*/  IMAD.WIDE.U32 R24, R13, -0x2daee0ad, RZ ;  /* 0xd2511f530d187825 */ /* 0x000fe200078e00ff */
[----:B------:R-:W-:Y:S02]  /*1eb50*/  LOP3.LUT R13, R15, R225, R222, 0x96, !PT ;  /* 0x000000e10f0d7212 */ /* 0x000fe400078e96de */
[----:B------:R-:W-:Y:S02]  /*1eb60*/  LOP3.LUT R12, R12, 0xffff, RZ, 0xc0, !PT ;  /* 0x0000ffff0c0c7812 */ /* 0x000fe400078ec0ff */
[----:B------:R-:W-:Y:S02]  /*1eb70*/  LOP3.LUT R14, R25, R226, R14, 0x96, !PT ;  /* 0x000000e2190e7212 */ /* 0x000fe400078e960e */
[----:B------:R-:W-:Y:S01]  /*1eb80*/  ISETP.GE.U32.AND P2, PT, R199, R12, PT ;  /* 0x0000000cc700720c */ /* 0x000fe20003f46070 */
[----:B------:R-:W-:-:S04]  /*1eb90*/  IMAD.WIDE.U32 R12, R13, -0x326172a9, RZ ;  /* 0xcd9e8d570d0c7825 */ /* 0x000fc800078e00ff */
[----:B------:R-:W-:-:S05]  /*1eba0*/  IMAD.WIDE.U32 R16, R14, -0x326172a9, RZ ;  /* 0xcd9e8d570e107825 */ /* 0x000fca00078e00ff */
[----:B------:R-:W-:Y:S02]  /*1ebb0*/  LOP3.LUT R14, R17, R230, R12, 0x96, !PT ;  /* 0x000000e6110e7212 */ /* 0x000fe400078e960c */
[----:B------:R-:W-:Y:S02]  /*1ebc0*/  SHF.R.U32.HI R12, RZ, 0x10, R0 ;  /* 0x00000010ff0c7819 */ /* 0x000fe40000011600 */
[----:B------:R-:W-:Y:S02]  /*1ebd0*/  LOP3.LUT R13, R13, R220, R174, 0x96, !PT ;  /* 0x000000dc0d0d7212 */ /* 0x000fe400078e96ae */
[----:B------:R-:W-:Y:S01]  /*1ebe0*/  LOP3.LUT R12, R12, 0xff, RZ, 0xc0, !PT ;  /* 0x000000ff0c0c7812 */ /* 0x000fe200078ec0ff */
[----:B------:R-:W-:Y:S01]  /*1ebf0*/  IMAD.WIDE.U32 R22, R14, -0x2daee0ad, RZ ;  /* 0xd2511f530e167825 */ /* 0x000fe200078e00ff */
[----:B------:R-:W-:Y:S02]  /*1ec00*/  SHF.R.U32.HI R0, RZ, 0x18, R0 ;  /* 0x00000018ff007819 */ /* 0x000fe40000011600 */
[----:B------:R-:W-:Y:S01]  /*1ec10*/  ISETP.GE.U32.AND P3, PT, R199, R12, PT ;  /* 0x0000000cc700720c */ /* 0x000fe20003f66070 */
[----:B------:R-:W-:Y:S01]  /*1ec20*/  IMAD.WIDE.U32 R12, R13, -0x2daee0ad, RZ ;  /* 0xd2511f530d0c7825 */ /* 0x000fe200078e00ff */
[----:B------:R-:W-:-:S02]  /*1ec30*/  ISETP.GE.U32.AND P1, PT, R199, R0, PT ;  /* 0x00000000c700720c */ /* 0x000fc40003f26070 */
[----:B------:R-:W-:Y:S02]  /*1ec40*/  LOP3.LUT R0, R23, R227, R12, 0x96, !PT ;  /* 0x000000e317007212 */ /* 0x000fe400078e960c */
[C---:B------:R-:W-:Y:S02]  /*1ec50*/  LOP3.LUT R12, R2.reuse, 0xff, RZ, 0xc0, !PT ;  /* 0x000000ff020c7812 */ /* 0x040fe400078ec0ff */
[----:B------:R-:W-:Y:S02]  /*1ec60*/  LOP3.LUT R19, R2, 0xffff, RZ, 0xc0, !PT ;  /* 0x0000ffff02137812 */ /* 0x000fe400078ec0ff */
[--C-:B------:R-:W-:Y:S02]  /*1ec70*/  SHF.R.U32.HI R15, RZ, 0x10, R2.reuse ;  /* 0x00000010ff0f7819 */ /* 0x100fe40000011602 */
[----:B------:R-:W-:Y:S01]  /*1ec80*/  SHF.R.U32.HI R14, RZ, 0x18, R2 ;  /* 0x00000018ff0e7819 */ /* 0x000fe20000011602 */
[----:B------:R-:W-:-:S04]  /*1ec90*/  IMAD.WIDE.U32 R2, R0, -0x326172a9, RZ ;  /* 0xcd9e8d5700027825 */ /* 0x000fc800078e00ff */
[----:B------:R-:W-:Y:S01]  /*1eca0*/  FMUL.FTZ R91, R136, R164 ;  /* 0x000000a4885b7220 */ /* 0x000fe20000410000 */
[----:B------:R-:W-:Y:S02]  /*1ecb0*/  LOP3.LUT R13, R13, R229, R24, 0x96, !PT ;  /* 0x000000e50d0d7212 */ /* 0x000fe400078e9618 */
[----:B------:R-:W-:Y:S01]  /*1ecc0*/  LOP3.LUT R0, R2, 0xff, RZ, 0xc0, !PT ;  /* 0x000000ff02007812 */ /* 0x000fe200078ec0ff */
[----:B------:R-:W-:-:S03]  /*1ecd0*/  @!P4 HFMA2.BF16_V2 R136, -RZ.H0_H0, RZ.H0_H0, -R40.H0_H0 ;  /* 0x200000ffff88c231 */ /* 0x000fc60000340928 */
[----:B------:R-:W-:Y:S02]  /*1ece0*/  ISETP.GE.U32.AND P5, PT, R199, R0, PT ;  /* 0x00000000c700720c */ /* 0x000fe40003fa6070 */
[----:B------:R-:W-:Y:S02]  /*1ecf0*/  LOP3.LUT R0, R15, 0xff, RZ, 0xc0, !PT ;  /* 0x000000ff0f007812 */ /* 0x000fe400078ec0ff */
[----:B------:R-:W-:Y:S01]  /*1ed00*/  ISETP.GE.U32.AND P0, PT, R199, R12, PT ;  /* 0x0000000cc700720c */ /* 0x000fe20003f06070 */
[----:B------:R-:W-:Y:S01]  /*1ed10*/  IMAD.WIDE.U32 R12, R13, -0x326172a9, RZ ;  /* 0xcd9e8d570d0c7825 */ /* 0x000fe200078e00ff */
[----:B------:R-:W-:Y:S02]  /*1ed20*/  PRMT R174, R40, 0x5410, R39 ;  /* 0x0000541028ae7816 */ /* 0x000fe40000000027 */
[----:B------:R-:W-:Y:S01]  /*1ed30*/  @!P4 PRMT R40, R136, 0x5410, RZ ;  /* 0x000054108828c816 */ /* 0x000fe200000000ff */
[----:B------:R-:W-:Y:S01]  /*1ed40*/  IMAD.MOV.U32 R136, RZ, RZ, R246 ;  /* 0x000000ffff887224 */ /* 0x000fe200078e00f6 */
[----:B------:R-:W-:Y:S01]  /*1ed50*/  ISETP.GE.U32.AND P4, PT, R199, R0, PT ;  /* 0x00000000c700720c */ /* 0x000fe20003f86070 */
[----:B------:R-:W-:Y:S01]  /*1ed60*/  IMAD.MOV.U32 R236, RZ, RZ, R171 ;  /* 0x000000ffffec7224 */ /* 0x000fe200078e00ab */
[----:B------:R-:W-:Y:S01]  /*1ed70*/  SHF.R.U32.HI R0, RZ, 0x8, R19 ;  /* 0x00000008ff007819 */ /* 0x000fe20000011613 */
[----:B------:R-:W-:-:S02]  /*1ed80*/  IMAD.MOV.U32 R246, RZ, RZ, R232 ;  /* 0x000000fffff67224 */ /* 0x000fc400078e00e8 */
[----:B------:R-:W-:Y:S01]  /*1ed90*/  FMUL.FTZ R171, R137, R164 ;  /* 0x000000a489ab7220 */ /* 0x000fe20000410000 */
[----:B------:R-:W-:Y:S02]  /*1eda0*/  IMAD.MOV.U32 R15, RZ, RZ, R252 ;  /* 0x000000ffff0f7224 */ /* 0x000fe400078e00fc */
[----:B------:R-:W-:Y:S02]  /*1edb0*/  @!P2 HFMA2.BF16_V2 R137, -RZ.H0_H0, RZ.H0_H0, -R39.H0_H0 ;  /* 0x200000ffff89a231 */ /* 0x000fe40000340927 */
[----:B------:R-:W-:Y:S01]  /*1edc0*/  IMAD.MOV.U32 R232, RZ, RZ, R219 ;  /* 0x000000ffffe87224 */ /* 0x000fe200078e00db */
[----:B------:R-:W-:Y:S01]  /*1edd0*/  LOP3.LUT R12, R3, R233, R12, 0x96, !PT ;  /* 0x000000e9030c7212 */ /* 0x000fe200078e960c */
[----:B------:R-:W-:Y:S01]  /*1ede0*/  IMAD.MOV.U32 R252, RZ, RZ, R218 ;  /* 0x000000fffffc7224 */ /* 0x000fe200078e00da */
[----:B------:R1:W4:Y:S01]  /*1edf0*/  LDL.LU.S16 R219, [R1+0x140] ;  /* 0x0001400001db7983 */ /* 0x0003220000300600 */
[----:B------:R-:W-:Y:S02]  /*1ee00*/  LOP3.LUT R24, R2, 0xffff, RZ, 0xc0, !PT ;  /* 0x0000ffff02187812 */ /* 0x000fe400078ec0ff */
[--C-:B------:R-:W-:Y:S01]  /*1ee10*/  SHF.R.U32.HI R23, RZ, 0x10, R2.reuse ;  /* 0x00000010ff177819 */ /* 0x100fe20000011602 */
[----:B------:R1:W2:Y:S01]  /*1ee20*/  LDL.LU.S16 R218, [R1+0x13c] ;  /* 0x00013c0001da7983 */ /* 0x0002a20000300600 */
[----:B------:R-:W-:Y:S01]  /*1ee30*/  SHF.R.U32.HI R21, RZ, 0x18, R2 ;  /* 0x00000018ff157819 */ /* 0x000fe20000011602 */
[----:B------:R-:W-:Y:S01]  /*1ee40*/  IMAD.WIDE.U32 R2, R18, -0x2daee0ad, RZ ;  /* 0xd2511f5312027825 */ /* 0x000fe200078e00ff */
[----:B------:R-:W-:Y:S01]  /*1ee50*/  LOP3.LUT R0, R0, 0xffff, RZ, 0xc0, !PT ;  /* 0x0000ffff00007812 */ /* 0x000fe200078ec0ff */
[----:B------:R1:W3:Y:S01]  /*1ee60*/  LDL.LU.S16 R19, [R1+0x144] ;  /* 0x0001440001137983 */ /* 0x0002e20000300600 */
[----:B------:R-:W-:-:S02]  /*1ee70*/  @!P2 PRMT R39, R137, 0x5410, RZ ;  /* 0x000054108927a816 */ /* 0x000fc400000000ff */
[----:B------:R-:W-:Y:S02]  /*1ee80*/  ISETP.GE.U32.AND P2, PT, R199, R0, PT ;  /* 0x00000000c700720c */ /* 0x000fe40003f46070 */
[----:B------:R-:W-:Y:S02]  /*1ee90*/  LOP3.LUT R0, R3, R231, R20, 0x96, !PT ;  /* 0x000000e703007212 */ /* 0x000fe400078e9614 */
[----:B------:R1:W3:Y:S01]  /*1eea0*/  LDL.LU.S16 R20, [R1+0x14c] ;  /* 0x00014c0001147983 */ /* 0x0002e20000300600 */
[----:B------:R-:W-:Y:S02]  /*1eeb0*/  PRMT R41, R34, 0x7632, R41 ;  /* 0x0000763222297816 */ /* 0x000fe40000000029 */
[----:B------:R-:W-:Y:S01]  /*1eec0*/  LOP3.LUT R17, R13, R228, R16, 0x96, !PT ;  /* 0x000000e40d117212 */ /* 0x000fe200078e9610 */
[----:B------:R-:W-:Y:S01]  /*1eed0*/  FMUL.FTZ R90, R140, R164 ;  /* 0x000000a48c5a7220 */ /* 0x000fe20000410000 */
[----:B------:R-:W-:Y:S01]  /*1eee0*/  SHF.R.U32.HI R13, RZ, 0x10, R0 ;  /* 0x00000010ff0d7819 */ /* 0x000fe20000011600 */
[----:B------:R-:W-:Y:S01]  /*1eef0*/  @!P1 HFMA2.BF16_V2 R140, -RZ.H0_H0, RZ.H0_H0, -R41.H0_H0 ;  /* 0x200000ffff8c9231 */ /* 0x000fe20000340929 */
[----:B------:R-:W-:Y:S01]  /*1ef00*/  PRMT R42, R34, 0x7610, R42 ;  /* 0x00007610222a7816 */ /* 0x000fe2000000002a */
[----:B------:R-:W-:Y:S01]  /*1ef10*/  IMAD.MOV.U32 R243, RZ, RZ, R249 ;  /* 0x000000fffff37224 */ /* 0x000fe200078e00f9 */
[----:B------:R-:W-:Y:S01]  /*1ef20*/  LOP3.LUT R13, R13, 0xff, RZ, 0xc0, !PT ;  /* 0x000000ff0d0d7812 */ /* 0x000fe200078ec0ff */
[----:B------:R-:W-:-:S02]  /*1ef30*/  IMAD.MOV.U32 R249, RZ, RZ, R235 ;  /* 0x000000fffff97224 */ /* 0x000fc400078e00eb */
[-C--:B------:R-:W-:Y:S01]  /*1ef40*/  FMUL.FTZ R169, R153, R164.reuse ;  /* 0x000000a499a97220 */ /* 0x080fe20000410000 */
[----:B------:R-:W-:Y:S02]  /*1ef50*/  IMAD.MOV.U32 R250, RZ, RZ, R238 ;  /* 0x000000fffffa7224 */ /* 0x000fe400078e00ee */
[-C--:B------:R-:W-:Y:S01]  /*1ef60*/  FMUL.FTZ R238, R152, R164.reuse ;  /* 0x000000a498ee7220 */ /* 0x080fe20000410000 */
[-C--:B------:R-:W-:Y:S01]  /*1ef70*/  FMUL.FTZ R237, R149, R164.reuse ;  /* 0x000000a495ed7220 */ /* 0x080fe20000410000 */
[----:B------:R-:W-:Y:S01]  /*1ef80*/  FMUL.FTZ R235, R141, R164 ;  /* 0x000000a48deb7220 */ /* 0x000fe20000410000 */
[----:B------:R-:W-:Y:S01]  /*1ef90*/  PRMT R164, R42, 0x5410, R41 ;  /* 0x000054102aa47816 */ /* 0x000fe20000000029 */
[----:B------:R-:W-:Y:S01]  /*1efa0*/  @!P3 HFMA2.BF16_V2 R141, -RZ.H0_H0, RZ.H0_H0, -R42.H0_H0 ;  /* 0x200000ffff8db231 */ /* 0x000fe2000034092a */
[----:B------:R-:W-:Y:S02]  /*1efb0*/  @!P1 PRMT R41, R140, 0x5410, RZ ;  /* 0x000054108c299816 */ /* 0x000fe400000000ff */
[----:B------:R-:W-:-:S02]  /*1efc0*/  ISETP.GE.U32.AND P1, PT, R199, R13, PT ;  /* 0x0000000dc700720c */ /* 0x000fc40003f26070 */
[C---:B------:R-:W-:Y:S02]  /*1efd0*/  LOP3.LUT R13, R0.reuse, 0xff, RZ, 0xc0, !PT ;  /* 0x000000ff000d7812 */ /* 0x040fe400078ec0ff */
[----:B------:R-:W-:Y:S02]  /*1efe0*/  @!P3 PRMT R42, R141, 0x5410, RZ ;  /* 0x000054108d2ab816 */ /* 0x000fe400000000ff */
[----:B------:R-:W-:Y:S02]  /*1eff0*/  ISETP.GE.U32.AND P3, PT, R199, R13, PT ;  /* 0x0000000dc700720c */ /* 0x000fe40003f66070 */
[----:B------:R-:W-:Y:S02]  /*1f000*/  SHF.R.U32.HI R13, RZ, 0x18, R0 ;  /* 0x00000018ff0d7819 */ /* 0x000fe40000011600 */
[----:B------:R-:W-:Y:S02]  /*1f010*/  LOP3.LUT R0, R0, 0xffff, RZ, 0xc0, !PT ;  /* 0x0000ffff00007812 */ /* 0x000fe400078ec0ff */
[----:B------:R-:W-:-:S02]  /*1f020*/  PRMT R38, R35, 0x7610, R38 ;  /* 0x0000761023267816 */ /* 0x000fc40000000026 */
[----:B------:R-:W-:Y:S02]  /*1f030*/  PRMT R37, R35, 0x7632, R37 ;  /* 0x0000763223257816 */ /* 0x000fe40000000025 */
[----:B------:R-:W-:Y:S01]  /*1f040*/  SHF.R.U32.HI R0, RZ, 0x8, R0 ;  /* 0x00000008ff007819 */ /* 0x000fe20000011600 */
[----:B------:R-:W-:Y:S02]  /*1f050*/  @!P0 HFMA2.BF16_V2 R148, -RZ.H0_H0, RZ.H0_H0, -R38.H0_H0 ;  /* 0x200000ffff948231 */ /* 0x000fe40000340926 */
[----:B------:R-:W-:Y:S01]  /*1f060*/  @!P2 HFMA2.BF16_V2 R149, -RZ.H0_H0, RZ.H0_H0, -R37.H0_H0 ;  /* 0x200000ffff95a231 */ /* 0x000fe20000340925 */
[----:B------:R-:W-:Y:S02]  /*1f070*/  LOP3.LUT R0, R0, 0xffff, RZ, 0xc0, !PT ;  /* 0x0000ffff00007812 */ /* 0x000fe400078ec0ff */
[----:B------:R-:W-:Y:S02]  /*1f080*/  PRMT R153, R38, 0x5410, R37 ;  /* 0x0000541026997816 */ /* 0x000fe40000000025 */
[----:B------:R-:W-:-:S02]  /*1f090*/  @!P0 PRMT R38, R148, 0x5410, RZ ;  /* 0x0000541094268816 */ /* 0x000fc400000000ff */
[----:B------:R-:W-:Y:S02]  /*1f0a0*/  @!P2 PRMT R37, R149, 0x5410, RZ ;  /* 0x000054109525a816 */ /* 0x000fe400000000ff */
[C---:B------:R-:W-:Y:S02]  /*1f0b0*/  ISETP.GE.U32.AND P0, PT, R199.reuse, R13, PT ;  /* 0x0000000dc700720c */ /* 0x040fe40003f06070 */
[C---:B------:R-:W-:Y:S02]  /*1f0c0*/  ISETP.GE.U32.AND P2, PT, R199.reuse, R0, PT ;  /* 0x00000000c700720c */ /* 0x040fe40003f46070 */
[----:B------:R-:W-:Y:S01]  /*1f0d0*/  ISETP.GE.U32.AND P6, PT, R199, R14, PT ;  /* 0x0000000ec700720c */ /* 0x000fe20003fc6070 */
[--C-:B------:R-:W-:Y:S01]  /*1f0e0*/  FADD.FTZ R14, R120, R36.reuse ;  /* 0x00000024780e7221 */ /* 0x100fe20000010000 */
[C---:B------:R-:W-:Y:S02]  /*1f0f0*/  PRMT R36, R32.reuse, 0x7610, R36 ;  /* 0x0000761020247816 */ /* 0x040fe40000000024 */
[----:B------:R-:W-:-:S02]  /*1f100*/  PRMT R35, R32, 0x7632, R35 ;  /* 0x0000763220237816 */ /* 0x000fc40000000023 */
[C---:B------:R-:W-:Y:S02]  /*1f110*/  PRMT R32, R31.reuse, 0x7610, R32 ;  /* 0x000076101f207816 */ /* 0x040fe40000000020 */
[----:B------:R-:W-:Y:S02]  /*1f120*/  PRMT R31, R31, 0x7632, R31 ;  /* 0x000076321f1f7816 */ /* 0x000fe4000000001f */
[C---:B------:R-:W-:Y:S02]  /*1f130*/  PRMT R34, R28.reuse, 0x7610, R34 ;  /* 0x000076101c227816 */ /* 0x040fe40000000022 */
[----:B------:R-:W-:Y:S01]  /*1f140*/  PRMT R33, R28, 0x7632, R33 ;  /* 0x000076321c217816 */ /* 0x000fe20000000021 */
[----:B------:R-:W-:Y:S01]  /*1f150*/  FADD.FTZ R16, R121, R14 ;  /* 0x0000000e79107221 */ /* 0x000fe20000010000 */
[----:B------:R-:W-:Y:S01]  /*1f160*/  IMAD.MOV.U32 R121, RZ, RZ, R15 ;  /* 0x000000ffff797224 */ /* 0x000fe200078e000f */
[----:B------:R-:W-:Y:S01]  /*1f170*/  SHF.R.U32.HI R15, RZ, 0x10, R2 ;  /* 0x00000010ff0f7819 */ /* 0x000fe20000011602 */
[----:B----4-:R-:W-:-:S02]  /*1f180*/  @!P1 HFMA2.BF16_V2 R219, -RZ.H0_H0, RZ.H0_H0, -R34.H0_H0 ;  /* 0x200000ffffdb9231 */ /* 0x010fc40000340922 */
[----:B--2---:R-:W-:Y:S02]  /*1f190*/  @!P0 HFMA2.BF16_V2 R218, -RZ.H0_H0, RZ.H0_H0, -R33.H0_H0 ;  /* 0x200000ffffda8231 */ /* 0x004fe40000340921 */
[----:B---3--:R-:W-:Y:S01]  /*1f1a0*/  @!P2 HFMA2.BF16_V2 R19, -RZ.H0_H0, RZ.H0_H0, -R31.H0_H0 ;  /* 0x200000ffff13a231 */ /* 0x008fe2000034091f */
[----:B------:R-:W-:Y:S02]  /*1f1b0*/  PRMT R13, R219, 0x7610, R13 ;  /* 0x00007610db0d7816 */ /* 0x000fe4000000000d */
[----:B------:R-:W-:Y:S02]  /*1f1c0*/  PRMT R0, R218, 0x7610, R0 ;  /* 0x00007610da007816 */ /* 0x000fe40000000000 */
[----:B------:R-:W-:Y:S01]  /*1f1d0*/  PRMT R14, R19, 0x7610, R14 ;  /* 0x00007610130e7816 */ /* 0x000fe2000000000e */
[----:B------:R-:W-:Y:S01]  /*1f1e0*/  @!P3 HFMA2.BF16_V2 R20, -RZ.H0_H0, RZ.H0_H0, -R32.H0_H0 ;  /* 0x200000ffff14b231 */ /* 0x000fe20000340920 */
[----:B------:R-:W-:Y:S02]  /*1f1f0*/  PRMT R218, R32, 0x5410, R31 ;  /* 0x0000541020da7816 */ /* 0x000fe4000000001f */
[----:B------:R-:W-:-:S02]  /*1f200*/  PRMT R219, R34, 0x5410, R33 ;  /* 0x0000541022db7816 */ /* 0x000fc40000000021 */
[----:B------:R-:W-:Y:S02]  /*1f210*/  @!P2 PRMT R31, R14, 0x5410, RZ ;  /* 0x000054100e1fa816 */ /* 0x000fe400000000ff */
[----:B------:R-:W-:Y:S02]  /*1f220*/  @!P1 PRMT R34, R13, 0x5410, RZ ;  /* 0x000054100d229816 */ /* 0x000fe400000000ff */
[----:B------:R-:W-:Y:S02]  /*1f230*/  @!P0 PRMT R33, R0, 0x5410, RZ ;  /* 0x0000541000218816 */ /* 0x000fe400000000ff */
[C---:B------:R-:W-:Y:S02]  /*1f240*/  LOP3.LUT R0, R2.reuse, 0xff, RZ, 0xc0, !PT ;  /* 0x000000ff02007812 */ /* 0x040fe400078ec0ff */
[----:B------:R-:W-:Y:S02]  /*1f250*/  LOP3.LUT R14, R2, 0xffff, RZ, 0xc0, !PT ;  /* 0x0000ffff020e7812 */ /* 0x000fe400078ec0ff */
[----:B------:R-:W-:Y:S01]  /*1f260*/  SHF.R.U32.HI R13, RZ, 0x18, R2 ;  /* 0x00000018ff0d7819 */ /* 0x000fe20000011602 */
[----:B------:R-:W-:Y:S01]  /*1f270*/  IMAD.WIDE.U32 R2, R17, -0x2daee0ad, RZ ;  /* 0xd2511f5311027825 */ /* 0x000fe200078e00ff */
[----:B------:R-:W-:-:S04]  /*1f280*/  PRMT R18, R20, 0x7610, R18 ;  /* 0x0000761014127816 */ /* 0x000fc80000000012 */
[----:B------:R-:W-:Y:S02]  /*1f290*/  @!P3 PRMT R32, R18, 0x5410, RZ ;  /* 0x000054101220b816 */ /* 0x000fe400000000ff */
[C---:B------:R-:W-:Y:S02]  /*1f2a0*/  LOP3.LUT R19, R2.reuse, 0xff, RZ, 0xc0, !PT ;  /* 0x000000ff02137812 */ /* 0x040fe400078ec0ff */
[----:B------:R-:W-:Y:S02]  /*1f2b0*/  LOP3.LUT R20, R2, 0xffff, RZ, 0xc0, !PT ;  /* 0x0000ffff02147812 */ /* 0x000fe400078ec0ff */
[--C-:B------:R-:W-:Y:S02]  /*1f2c0*/  SHF.R.U32.HI R18, RZ, 0x10, R2.reuse ;  /* 0x00000010ff127819 */ /* 0x100fe40000011602 */
[----:B------:R-:W-:Y:S02]  /*1f2d0*/  SHF.R.U32.HI R17, RZ, 0x18, R2 ;  /* 0x00000018ff117819 */ /* 0x000fe40000011602 */
[----:B------:R-:W-:-:S04]  /*1f2e0*/  SHF.R.U32.HI R2, RZ, 0x8, R14 ;  /* 0x00000008ff027819 */ /* 0x000fc8000001160e */
[----:B------:R-:W-:-:S04]  /*1f2f0*/  LOP3.LUT R2, R2, 0xffff, RZ, 0xc0, !PT ;  /* 0x0000ffff02027812 */ /* 0x000fc800078ec0ff */
[C---:B------:R-:W-:Y:S02]  /*1f300*/  ISETP.GE.U32.AND P1, PT, R199.reuse, R2, PT ;  /* 0x00000002c700720c */ /* 0x040fe40003f26070 */
[----:B------:R1:W2:Y:S01]  /*1f310*/  LDL.LU.S16 R2, [R1+0x158] ;  /* 0x0001580001027983 */ /* 0x0002a20000300600 */
[----:B------:R-:W-:Y:S01]  /*1f320*/  ISETP.GE.U32.AND P2, PT, R199, R0, PT ;  /* 0x00000000c700720c */ /* 0x000fe20003f46070 */
[----:B------:R-:W-:Y:S01]  /*1f330*/  @!P6 HFMA2.BF16_V2 R222, -RZ.H0_H0, RZ.H0_H0, -R35.H0_H0 ;  /* 0x200000ffffdee231 */ /* 0x000fe20000340923 */
[----:B------:R-:W-:Y:S02]  /*1f340*/  LOP3.LUT R0, R23, 0xff, RZ, 0xc0, !PT ;  /* 0x000000ff17007812 */ /* 0x000fe400078ec0ff */
[----:B------:R-:W-:Y:S02]  /*1f350*/  PRMT R152, R36, 0x5410, R35 ;  /* 0x0000541024987816 */ /* 0x000fe40000000023 */
[----:B------:R-:W-:Y:S02]  /*1f360*/  PRMT R28, R29, 0x7610, R28 ;  /* 0x000076101d1c7816 */ /* 0x000fe4000000001c */
[----:B------:R-:W-:-:S02]  /*1f370*/  @!P6 PRMT R35, R222, 0x5410, RZ ;  /* 0x00005410de23e816 */ /* 0x000fc400000000ff */
[----:B------:R-:W-:Y:S02]  /*1f380*/  ISETP.GE.U32.AND P6, PT, R199, R0, PT ;  /* 0x00000000c700720c */ /* 0x000fe40003fc6070 */
[----:B------:R-:W-:Y:S02]  /*1f390*/  LOP3.LUT R0, R3, R231, R22, 0x96, !PT ;  /* 0x000000e703007212 */ /* 0x000fe400078e9616 */
[----:B------:R-:W-:Y:S02]  /*1f3a0*/  LOP3.LUT R3, R15, 0xff, RZ, 0xc0, !PT ;  /* 0x000000ff0f037812 */ /* 0x000fe400078ec0ff */
[----:B------:R-:W-:Y:S02]  /*1f3b0*/  PRMT R27, R29, 0x7632, R27 ;  /* 0x000076321d1b7816 */ /* 0x000fe4000000001b */
[----:B------:R-:W-:Y:S01]  /*1f3c0*/  ISETP.GE.U32.AND P0, PT, R199, R3, PT ;  /* 0x00000003c700720c */ /* 0x000fe20003f06070 */
[----:B------:R-:W-:Y:S01]  /*1f3d0*/  FADD.FTZ R3, R217, R16 ;  /* 0x00000010d9037221 */ /* 0x000fe20000010000 */
[----:B------:R-:W-:-:S04]  /*1f3e0*/  PRMT R217, R28, 0x5410, R27 ;  /* 0x000054101cd97816 */ /* 0x000fc8000000001b */
[----:B------:R3:W-:Y:S04]  /*1f3f0*/  STL [R1+0x108], R3 ;  /* 0x0001080301007387 */ /* 0x0007e80000100800 */
[----:B---3--:R1:W3:Y:S01]  /*1f400*/  LDL.LU.S16 R3, [R1+0x160] ;  /* 0x0001600001037983 */ /* 0x0082e20000300600 */
[----:B--2---:R-:W-:-:S05]  /*1f410*/  @!P2 HFMA2.BF16_V2 R2, -RZ.H0_H0, RZ.H0_H0, -R28.H0_H0 ;  /* 0x200000ffff02a231 */ /* 0x004fca000034091c */
[----:B------:R-:W-:Y:S02]  /*1f420*/  PRMT R244, R2, 0x7610, R244 ;  /* 0x0000761002f47816 */ /* 0x000fe400000000f4 */
[----:B------:R-:W-:Y:S02]  /*1f430*/  LOP3.LUT R2, R12, 0xff, RZ, 0xc0, !PT ;  /* 0x000000ff0c027812 */ /* 0x000fe400078ec0ff */
[----:B------:R-:W-:Y:S02]  /*1f440*/  @!P2 PRMT R28, R244, 0x5410, RZ ;  /* 0x00005410f41ca816 */ /* 0x000fe400000000ff */
[----:B------:R1:W2:Y:S01]  /*1f450*/  LDL.LU.S16 R244, [R1+0x168] ;  /* 0x0001680001f47983 */ /* 0x0002a20000300600 */
[----:B------:R-:W-:-:S03]  /*1f460*/  ISETP.GE.U32.AND P2, PT, R199, R2, PT ;  /* 0x00000002c700720c */ /* 0x000fc60003f46070 */
[----:B------:R1:W4:Y:S01]  /*1f470*/  LDL.LU.S16 R2, [R1+0x15c] ;  /* 0x00015c0001027983 */ /* 0x0003220000300600 */
[----:B------:R-:W-:Y:S01]  /*1f480*/  ISETP.GE.U32.AND P3, PT, R199, R13, PT ;  /* 0x0000000dc700720c */ /* 0x000fe20003f66070 */
[----:B------:R-:W-:Y:S01]  /*1f490*/  @!P4 HFMA2.BF16_V2 R175, -RZ.H0_H0, RZ.H0_H0, -R36.H0_H0 ;  /* 0x200000ffffafc231 */ /* 0x000fe20000340924 */
[----:B------:R-:W-:-:S04]  /*1f4a0*/  PRMT R29, R30, 0x7632, R29 ;  /* 0x000076321e1d7816 */ /* 0x000fc8000000001d */
[----:B------:R-:W-:Y:S01]  /*1f4b0*/  @!P4 PRMT R36, R175, 0x5410, RZ ;  /* 0x00005410af24c816 */ /* 0x000fe200000000ff */
[----:B---3--:R-:W-:-:S05]  /*1f4c0*/  @!P0 HFMA2.BF16_V2 R3, -RZ.H0_H0, RZ.H0_H0, -R30.H0_H0 ;  /* 0x200000ffff038231 */ /* 0x008fca000034091e */
[----:B------:R-:W-:Y:S01]  /*1f4d0*/  PRMT R234, R3, 0x7610, R234 ;  /* 0x0000761003ea7816 */ /* 0x000fe200000000ea */
[----:B----4-:R-:W-:-:S05]  /*1f4e0*/  @!P1 HFMA2.BF16_V2 R2, -RZ.H0_H0, RZ.H0_H0, -R27.H0_H0 ;  /* 0x200000ffff029231 */ /* 0x010fca000034091b */
[----:B------:R-:W-:Y:S01]  /*1f4f0*/  PRMT R175, R2, 0x7610, R175 ;  /* 0x0000761002af7816 */ /* 0x000fe200000000af */
[----:B--2---:R-:W-:-:S03]  /*1f500*/  @!P3 HFMA2.BF16_V2 R244, -RZ.H0_H0, RZ.H0_H0, -R29.H0_H0 ;  /* 0x200000fffff4b231 */ /* 0x004fc6000034091d */
[----:B------:R-:W-:Y:S02]  /*1f510*/  @!P1 PRMT R27, R175, 0x5410, RZ ;  /* 0x00005410af1b9816 */ /* 0x000fe400000000ff */
[----:B------:R-:W-:Y:S02]  /*1f520*/  PRMT R175, R30, 0x5410, R29 ;  /* 0x000054101eaf7816 */ /* 0x000fe4000000001d */
[----:B------:R-:W-:Y:S02]  /*1f530*/  @!P0 PRMT R30, R234, 0x5410, RZ ;  /* 0x00005410ea1e8816 */ /* 0x000fe400000000ff */
[----:B------:R1:W2:Y:S01]  /*1f540*/  LDL.LU.S16 R234, [R1+0x16c] ;  /* 0x00016c0001ea7983 */ /* 0x0002a20000300600 */
[----:B------:R-:W-:-:S04]  /*1f550*/  PRMT R137, R244, 0x7610, R137 ;  /* 0x00007610f4897816 */ /* 0x000fc80000000089 */
[----:B------:R-:W-:Y:S01]  /*1f560*/  @!P3 PRMT R29, R137, 0x5410, RZ ;  /* 0x00005410891db816 */ /* 0x000fe200000000ff */
[----:B------:R-:W-:Y:S02]  /*1f570*/  IMAD.MOV.U32 R137, RZ, RZ, R11 ;  /* 0x000000ffff897224 */ /* 0x000fe400078e000b */
[----:B------:R1:W3:Y:S01]  /*1f580*/  LDL.LU.S16 R11, [R1+0x17c] ;  /* 0x00017c00010b7983 */ /* 0x0002e20000300600 */
[----:B------:R-:W-:-:S04]  /*1f590*/  SHF.R.U32.HI R2, RZ, 0x18, R12 ;  /* 0x00000018ff027819 */ /* 0x000fc8000001160c */
[----:B------:R-:W-:Y:S02]  /*1f5a0*/  ISETP.GE.U32.AND P1, PT, R199, R2, PT ;  /* 0x00000002c700720c */ /* 0x000fe40003f26070 */
[----:B------:R-:W-:-:S04]  /*1f5b0*/  SHF.R.U32.HI R2, RZ, 0x10, R12 ;  /* 0x00000010ff027819 */ /* 0x000fc8000001160c */
[----:B------:R-:W-:Y:S02]  /*1f5c0*/  LOP3.LUT R3, R2, 0xff, RZ, 0xc0, !PT ;  /* 0x000000ff02037812 */ /* 0x000fe400078ec0ff */
[----:B------:R-:W-:-:S04]  /*1f5d0*/  LOP3.LUT R2, R12, 0xffff, RZ, 0xc0, !PT ;  /* 0x0000ffff0c027812 */ /* 0x000fc800078ec0ff */
[----:B------:R-:W-:-:S04]  /*1f5e0*/  SHF.R.U32.HI R2, RZ, 0x8, R2 ;  /* 0x00000008ff027819 */ /* 0x000fc80000011602 */
[----:B------:R-:W-:Y:S02]  /*1f5f0*/  LOP3.LUT R2, R2, 0xffff, RZ, 0xc0, !PT ;  /* 0x0000ffff02027812 */ /* 0x000fe400078ec0ff */
[----:B------:R-:W-:Y:S02]  /*1f600*/  PRMT R23, R89, 0x7610, R23 ;  /* 0x0000761059177816 */ /* 0x000fe40000000017 */
[----:B------:R-:W-:Y:S01]  /*1f610*/  ISETP.GE.U32.AND P3, PT, R199, R2, PT ;  /* 0x00000002c700720c */ /* 0x000fe20003f66070 */
[----:B------:R-:W-:Y:S01]  /*1f620*/  IMAD.MOV.U32 R244, RZ, RZ, R246 ;  /* 0x000000fffff47224 */ /* 0x000fe200078e00f6 */
[----:B------:R-:W-:Y:S01]  /*1f630*/  PRMT R22, R89, 0x7632, R22 ;  /* 0x0000763259167816 */ /* 0x000fe20000000016 */
[----:B------:R-:W-:Y:S02]  /*1f640*/  IMAD.MOV.U32 R246, RZ, RZ, R252 ;  /* 0x000000fffff67224 */ /* 0x000fe400078e00fc */
[----:B------:R-:W-:Y:S02]  /*1f650*/  IMAD.MOV.U32 R252, RZ, RZ, R232 ;  /* 0x000000fffffc7224 */ /* 0x000fe400078e00e8 */
[----:B------:R1:W4:Y:S01]  /*1f660*/  LDL.LU.S16 R232, [R1+0x178] ;  /* 0x0001780001e87983 */ /* 0x0003220000300600 */
[----:B--2---:R-:W-:-:S05]  /*1f670*/  @!P2 HFMA2.BF16_V2 R234, -RZ.H0_H0, RZ.H0_H0, -R23.H0_H0 ;  /* 0x200000ffffeaa231 */ /* 0x004fca0000340917 */
[----:B------:R-:W-:Y:S02]  /*1f680*/  PRMT R222, R234, 0x7610, R222 ;  /* 0x00007610eade7816 */ /* 0x000fe400000000de */
[----:B------:R-:W-:Y:S01]  /*1f690*/  PRMT R234, R23, 0x5410, R22 ;  /* 0x0000541017ea7816 */ /* 0x000fe20000000016 */
[----:B---3--:R-:W-:Y:S01]  /*1f6a0*/  @!P3 HFMA2.BF16_V2 R11, -RZ.H0_H0, RZ.H0_H0, -R22.H0_H0 ;  /* 0x200000ffff0bb231 */ /* 0x008fe20000340916 */
[----:B------:R-:W-:Y:S02]  /*1f6b0*/  @!P2 PRMT R23, R222, 0x5410, RZ ;  /* 0x00005410de17a816 */ /* 0x000fe400000000ff */
[----:B------:R1:W2:Y:S02]  /*1f6c0*/  LDL.LU.S16 R222, [R1+0x174] ;  /* 0x0001740001de7983 */ /* 0x0002a40000300600 */
[----:B------:R-:W-:Y:S02]  /*1f6d0*/  PRMT R223, R11, 0x7610, R223 ;  /* 0x000076100bdf7816 */ /* 0x000fe400000000df */
[----:B------:R-:W3:Y:S02]  /*1f6e0*/  LDL.LU R11, [R1+0x46c] ;  /* 0x00046c00010b7983 */ /* 0x000ee40000300800 */
[----:B------:R-:W-:-:S02]  /*1f6f0*/  @!P3 PRMT R22, R223, 0x5410, RZ ;  /* 0x00005410df16b816 */ /* 0x000fc400000000ff */
[----:B------:R1:W3:Y:S01]  /*1f700*/  LDL.LU.S16 R223, [R1+0x180] ;  /* 0x0001800001df7983 */ /* 0x0002e20000300600 */
[----:B------:R-:W-:Y:S02]  /*1f710*/  ISETP.GE.U32.AND P0, PT, R199, R3, PT ;  /* 0x00000003c700720c */ /* 0x000fe40003f06070 */
[C---:B------:R-:W-:Y:S02]  /*1f720*/  PRMT R25, R79.reuse, 0x7610, R25 ;  /* 0x000076104f197816 */ /* 0x040fe40000000019 */
[--C-:B------:R-:W-:Y:S02]  /*1f730*/  SHF.R.U32.HI R2, RZ, 0x8, R24.reuse ;  /* 0x00000008ff027819 */ /* 0x100fe40000011618 */
[----:B------:R-:W-:Y:S02]  /*1f740*/  PRMT R24, R79, 0x7632, R24 ;  /* 0x000076324f187816 */ /* 0x000fe40000000018 */
[----:B------:R-:W-:-:S04]  /*1f750*/  LOP3.LUT R2, R2, 0xffff, RZ, 0xc0, !PT ;  /* 0x0000ffff02027812 */ /* 0x000fc800078ec0ff */
[C---:B------:R-:W-:Y:S01]  /*1f760*/  ISETP.GE.U32.AND P2, PT, R199.reuse, R2, PT ;  /* 0x00000002c700720c */ /* 0x040fe20003f46070 */
[----:B----4-:R-:W-:Y:S01]  /*1f770*/  @!P0 HFMA2.BF16_V2 R232, -RZ.H0_H0, RZ.H0_H0, -R25.H0_H0 ;  /* 0x200000ffffe88231 */ /* 0x010fe20000340919 */
[----:B------:R-:W-:-:S04]  /*1f780*/  ISETP.GE.U32.AND P3, PT, R199, R19, PT ;  /* 0x00000013c700720c */ /* 0x000fc80003f66070 */
[----:B------:R-:W-:Y:S02]  /*1f790*/  PRMT R2, R232, 0x7610, R2 ;  /* 0x00007610e8027816 */ /* 0x000fe40000000002 */
[----:B------:R-:W-:Y:S02]  /*1f7a0*/  PRMT R232, R25, 0x5410, R24 ;  /* 0x0000541019e87816 */ /* 0x000fe40000000018 */
[C---:B------:R-:W-:Y:S02]  /*1f7b0*/  PRMT R19, R61.reuse, 0x7610, R19 ;  /* 0x000076103d137816 */ /* 0x040fe40000000013 */
[----:B------:R-:W-:Y:S02]  /*1f7c0*/  @!P0 PRMT R25, R2, 0x5410, RZ ;  /* 0x0000541002198816 */ /* 0x000fe400000000ff */
[----:B------:R-:W-:Y:S02]  /*1f7d0*/  LOP3.LUT R2, R18, 0xff, RZ, 0xc0, !PT ;  /* 0x000000ff12027812 */ /* 0x000fe400078ec0ff */
[----:B------:R-:W-:Y:S01]  /*1f7e0*/  PRMT R18, R61, 0x7632, R18 ;  /* 0x000076323d127816 */ /* 0x000fe20000000012 */
[----:B--2---:R-:W-:-:S05]  /*1f7f0*/  @!P1 HFMA2.BF16_V2 R222, -RZ.H0_H0, RZ.H0_H0, -R24.H0_H0 ;  /* 0x200000ffffde9231 */ /* 0x004fca0000340918 */
[----:B------:R-:W-:Y:S02]  /*1f800*/  PRMT R149, R222, 0x7610, R149 ;  /* 0x00007610de957816 */ /* 0x000fe40000000095 */
[----:B------:R1:W2:Y:S01]  /*1f810*/  LDL.LU.S16 R222, [R1+0x18c] ;  /* 0x00018c0001de7983 */ /* 0x0002a20000300600 */
[----:B---3--:R-:W-:Y:S01]  /*1f820*/  @!P5 HFMA2.BF16_V2 R223, -RZ.H0_H0, RZ.H0_H0, -R19.H0_H0 ;  /* 0x200000ffffdfd231 */ /* 0x008fe20000340913 */
[----:B------:R-:W-:Y:S02]  /*1f830*/  @!P1 PRMT R24, R149, 0x5410, RZ ;  /* 0x0000541095189816 */ /* 0x000fe400000000ff */
[----:B------:R-:W-:Y:S01]  /*1f840*/  ISETP.GE.U32.AND P1, PT, R199, R2, PT ;  /* 0x00000002c700720c */ /* 0x000fe20003f26070 */
[----:B------:R1:W3:Y:S01]  /*1f850*/  LDL.LU.S16 R149, [R1+0x188] ;  /* 0x0001880001957983 */ /* 0x0002e20000300600 */
[----:B------:R-:W-:Y:S02]  /*1f860*/  SHF.R.U32.HI R2, RZ, 0x10, R0 ;  /* 0x00000010ff027819 */ /* 0x000fe40000011600 */
[----:B------:R-:W-:-:S02]  /*1f870*/  PRMT R8, R223, 0x7610, R8 ;  /* 0x00007610df087816 */ /* 0x000fc40000000008 */
[----:B------:R-:W-:Y:S02]  /*1f880*/  LOP3.LUT R2, R2, 0xff, RZ, 0xc0, !PT ;  /* 0x000000ff02027812 */ /* 0x000fe400078ec0ff */
[----:B------:R-:W-:Y:S02]  /*1f890*/  PRMT R223, R19, 0x5410, R18 ;  /* 0x0000541013df7816 */ /* 0x000fe40000000012 */
[----:B------:R-:W-:Y:S02]  /*1f8a0*/  @!P5 PRMT R19, R8, 0x5410, RZ ;  /* 0x000054100813d816 */ /* 0x000fe400000000ff */
[----:B------:R-:W4:Y:S01]  /*1f8b0*/  LDL.LU R8, [R1+0x468] ;  /* 0x0004680001087983 */ /* 0x000f220000300800 */
[----:B------:R-:W-:-:S03]  /*1f8c0*/  ISETP.GE.U32.AND P5, PT, R199, R2, PT ;  /* 0x00000002c700720c */ /* 0x000fc60003fa6070 */
[----:B------:R1:W3:Y:S01]  /*1f8d0*/  LDL.LU.S16 R2, [R1+0x184] ;  /* 0x0001840001027983 */ /* 0x0002e20000300600 */
[----:B------:R-:W-:Y:S02]  /*1f8e0*/  ISETP.GE.U32.AND P4, PT, R199, R21, PT ;  /* 0x00000015c700720c */ /* 0x000fe40003f86070 */
[----:B------:R-:W-:-:S05]  /*1f8f0*/  PRMT R21, R60, 0x7610, R21 ;  /* 0x000076103c157816 */ /* 0x000fca0000000015 */
[----:B--2---:R-:W-:-:S05]  /*1f900*/  @!P6 HFMA2.BF16_V2 R222, -RZ.H0_H0, RZ.H0_H0, -R21.H0_H0 ;  /* 0x200000ffffdee231 */ /* 0x004fca0000340915 */
[----:B------:R-:W-:Y:S01]  /*1f910*/  PRMT R3, R222, 0x7610, R3 ;  /* 0x00007610de037816 */ /* 0x000fe20000000003 */
[----:B---3--:R-:W-:-:S05]  /*1f920*/  @!P2 HFMA2.BF16_V2 R2, -RZ.H0_H0, RZ.H0_H0, -R18.H0_H0 ;  /* 0x200000ffff02a231 */ /* 0x008fca0000340912 */
[----:B------:R-:W-:Y:S02]  /*1f930*/  PRMT R140, R2, 0x7610, R140 ;  /* 0x00007610028c7816 */ /* 0x000fe4000000008c */
[--C-:B------:R-:W-:Y:S02]  /*1f940*/  SHF.R.U32.HI R2, RZ, 0x8, R20.reuse ;  /* 0x00000008ff027819 */ /* 0x100fe40000011614 */
[----:B------:R-:W-:-:S04]  /*1f950*/  PRMT R20, R60, 0x7632, R20 ;  /* 0x000076323c147816 */ /* 0x000fc80000000014 */
[----:B------:R-:W-:Y:S02]  /*1f960*/  PRMT R222, R21, 0x5410, R20 ;  /* 0x0000541015de7816 */ /* 0x000fe40000000014 */
[----:B------:R-:W-:Y:S01]  /*1f970*/  @!P6 PRMT R21, R3, 0x5410, RZ ;  /* 0x000054100315e816 */ /* 0x000fe200000000ff */
[----:B------:R-:W-:Y:S01]  /*1f980*/  @!P4 HFMA2.BF16_V2 R149, -RZ.H0_H0, RZ.H0_H0, -R20.H0_H0 ;  /* 0x200000ffff95c231 */ /* 0x000fe20000340914 */
[----:B------:R1:W2:Y:S01]  /*1f990*/  LDL.LU.S16 R3, [R1+0x190] ;  /* 0x0001900001037983 */ /* 0x0002a20000300600 */
[----:B------:R-:W-:-:S03]  /*1f9a0*/  @!P2 PRMT R18, R140, 0x5410, RZ ;  /* 0x000054108c12a816 */ /* 0x000fc600000000ff */
[----:B------:R1:W3:Y:S01]  /*1f9b0*/  LDL.LU.S16 R140, [R1+0x198] ;  /* 0x00019800018c7983 */ /* 0x0002e20000300600 */
[----:B------:R-:W-:-:S04]  /*1f9c0*/  PRMT R89, R149, 0x7610, R89 ;  /* 0x0000761095597816 */ /* 0x000fc80000000059 */
[----:B------:R-:W-:Y:S02]  /*1f9d0*/  @!P4 PRMT R20, R89, 0x5410, RZ ;  /* 0x000054105914c816 */ /* 0x000fe400000000ff */
[----:B------:R1:W4:Y:S01]  /*1f9e0*/  LDL.LU.S16 R89, [R1+0x19c] ;  /* 0x00019c0001597983 */ /* 0x0003220000300600 */
[----:B------:R-:W-:Y:S02]  /*1f9f0*/  LOP3.LUT R2, R2, 0xffff, RZ, 0xc0, !PT ;  /* 0x0000ffff02027812 */ /* 0x000fe400078ec0ff */
[C---:B------:R-:W-:Y:S02]  /*1fa00*/  ISETP.GE.U32.AND P0, PT, R199.reuse, R17, PT ;  /* 0x00000011c700720c */ /* 0x040fe40003f06070 */
[----:B------:R-:W-:Y:S02]  /*1fa10*/  ISETP.GE.U32.AND P2, PT, R199, R2, PT ;  /* 0x00000002c700720c */ /* 0x000fe40003f46070 */
[----:B------:R-:W-:-:S04]  /*1fa20*/  LOP3.LUT R2, R0, 0xff, RZ, 0xc0, !PT ;  /* 0x000000ff00027812 */ /* 0x000fc800078ec0ff */
[----:B------:R-:W-:Y:S02]  /*1fa30*/  ISETP.GE.U32.AND P6, PT, R199, R2, PT ;  /* 0x00000002c700720c */ /* 0x000fe40003fc6070 */
[----:B------:R-:W-:Y:S02]  /*1fa40*/  SHF.R.U32.HI R2, RZ, 0x18, R0 ;  /* 0x00000018ff027819 */ /* 0x000fe40000011600 */
[----:B------:R-:W-:Y:S02]  /*1fa50*/  PRMT R15, R73, 0x7610, R15 ;  /* 0x00007610490f7816 */ /* 0x000fe4000000000f */
[----:B------:R-:W-:Y:S02]  /*1fa60*/  ISETP.GE.U32.AND P4, PT, R199, R2, PT ;  /* 0x00000002c700720c */ /* 0x000fe40003f86070 */
[----:B------:R1:W-:Y:S01]  /*1fa70*/  MUFU.EX2 R2, R9 ;  /* 0x0000000900027308 */ /* 0x0003e20000000800 */
[----:B------:R-:W-:Y:S01]  /*1fa80*/  @P1 PRMT R61, R180, 0x7610, R61 ;  /* 0x00007610b43d1816 */ /* 0x000fe2000000003d */
[----:B------:R-:W-:-:S02]  /*1fa90*/  IMAD.MOV.U32 R149, RZ, RZ, R137 ;  /* 0x000000ffff957224 */ /* 0x000fc400078e0089 */
[----:B------:R-:W-:Y:S01]  /*1faa0*/  IMAD.MOV.U32 R137, RZ, RZ, R236 ;  /* 0x000000ffff897224 */ /* 0x000fe200078e00ec */
[----:B-1----:R-:W4:Y:S01]  /*1fab0*/  LDL.LU R9, [R1+0x464] ;  /* 0x0004640001097983 */ /* 0x002f220000300800 */
[--C-:B--2---:R-:W-:Y:S02]  /*1fac0*/  @!P1 HFMA2.BF16_V2 R3, -RZ.H0_H0, RZ.H0_H0, -R180.reuse.H0_H0 ;  /* 0x200000ffff039231 */ /* 0x104fe400003409b4 */
[----:B---3--:R-:W-:-:S03]  /*1fad0*/  @!P0 HFMA2.BF16_V2 R140, -RZ.H0_H0, RZ.H0_H0, -R180.H1_H1 ;  /* 0x200000ffff8c8231 */ /* 0x008fc600003609b4 */
[----:B------:R-:W-:Y:S01]  /*1fae0*/  PRMT R141, R3, 0x7610, R141 ;  /* 0x00007610038d7816 */ /* 0x000fe2000000008d */
[----:B------:R-:W-:Y:S02]  /*1faf0*/  IMAD.MOV.U32 R3, RZ, RZ, R121 ;  /* 0x000000ffff037224 */ /* 0x000fe400078e0079 */
[----:B------:R-:W-:Y:S01]  /*1fb00*/  IMAD.MOV.U32 R121, RZ, RZ, R91 ;  /* 0x000000ffff797224 */ /* 0x000fe200078e005b */
[----:B------:R-:W-:Y:S01]  /*1fb10*/  @!P1 PRMT R61, R141, 0x5410, RZ ;  /* 0x000054108d3d9816 */ /* 0x000fe200000000ff */
[----:B------:R-:W-:Y:S01]  /*1fb20*/  IMAD.MOV.U32 R91, RZ, RZ, R243 ;  /* 0x000000ffff5b7224 */ /* 0x000fe200078e00f3 */
[----:B------:R-:W-:Y:S01]  /*1fb30*/  PRMT R120, R140, 0x7610, R120 ;  /* 0x000076108c787816 */ /* 0x000fe20000000078 */
[----:B------:R1:W2:Y:S01]  /*1fb40*/  MUFU.EX2 R243, R6 ;  /* 0x0000000600f37308 */ /* 0x0002a20000000800 */
[----:B------:R-:W-:Y:S02]  /*1fb50*/  IMAD.MOV.U32 R141, RZ, RZ, R7 ;  /* 0x000000ffff8d7224 */ /* 0x000fe400078e0007 */
[----:B----4-:R-:W-:-:S02]  /*1fb60*/  @!P6 HFMA2.BF16_V2 R89, -RZ.H0_H0, RZ.H0_H0, -R15.H0_H0 ;  /* 0x200000ffff59e231 */ /* 0x010fc4000034090f */
[----:B------:R-:W-:-:S03]  /*1fb70*/  IMAD.MOV.U32 R140, RZ, RZ, R238 ;  /* 0x000000ffff8c7224 */ /* 0x000fc600078e00ee */
[----:B------:R-:W-:Y:S01]  /*1fb80*/  PRMT R79, R89, 0x7610, R79 ;  /* 0x00007610594f7816 */ /* 0x000fe2000000004f */
[----:B-1----:R-:W3:Y:S04]  /*1fb90*/  LDL.LU R6, [R1+0x460] ;  /* 0x0004600001067983 */ /* 0x002ee80000300800 */
[----:B------:R1:W4:Y:S04]  /*1fba0*/  LDL.LU.S16 R7, [R1+0x1a0] ;  /* 0x0001a00001077983 */ /* 0x0003280000300600 */
[----:B------:R1:W3:Y:S04]  /*1fbb0*/  LDL.LU.S16 R238, [R1+0x1a4] ;  /* 0x0001a40001ee7983 */ /* 0x0002e80000300600 */
[----:B------:R1:W3:Y:S04]  /*1fbc0*/  LDL.LU.S16 R236, [R1+0x1c0] ;  /* 0x0001c00001ec7983 */ /* 0x0002e80000300600 */
[----:B------:R1:W3:Y:S01]  /*1fbd0*/  LDL.LU.S16 R89, [R1+0x1ac] ;  /* 0x0001ac0001597983 */ /* 0x0002e20000300600 */
[----:B------:R-:W-:-:S04]  /*1fbe0*/  LOP3.LUT R0, R0, 0xffff, RZ, 0xc0, !PT ;  /* 0x0000ffff00007812 */ /* 0x000fc800078ec0ff */
[----:B------:R-:W-:-:S04]  /*1fbf0*/  SHF.R.U32.HI R0, RZ, 0x8, R0 ;  /* 0x00000008ff007819 */ /* 0x000fc80000011600 */
[----:B------:R-:W-:-:S04]  /*1fc00*/  LOP3.LUT R0, R0, 0xffff, RZ, 0xc0, !PT ;  /* 0x0000ffff00007812 */ /* 0x000fc800078ec0ff */
[----:B------:R-:W-:Y:S02]  /*1fc10*/  ISETP.GE.U32.AND P1, PT, R199, R0, PT ;  /* 0x00000000c700720c */ /* 0x000fe40003f26070 */
[----:B------:R-:W-:Y:S02]  /*1fc20*/  PRMT R14, R73, 0x7632, R14 ;  /* 0x00007632490e7816 */ /* 0x000fe4000000000e */
[----:B------:R-:W-:Y:S02]  /*1fc30*/  PRMT R16, R26, 0x7632, R16 ;  /* 0x000076321a107816 */ /* 0x000fe40000000010 */
[----:B--2---:R-:W-:Y:S02]  /*1fc40*/  F2FP.BF16.F32.PACK_AB R0, R243, R2 ;  /* 0x00000002f300723e */ /* 0x004fe400000010ff */
[----:B------:R-:W-:Y:S02]  /*1fc50*/  @P0 PRMT R60, R180, 0x7632, R60 ;  /* 0x00007632b43c0816 */ /* 0x000fe4000000003c */
[----:B------:R-:W-:Y:S01]  /*1fc60*/  @!P0 PRMT R60, R120, 0x5410, RZ ;  /* 0x00005410783c8816 */ /* 0x000fe200000000ff */
[----:B------:R-:W-:Y:S01]  /*1fc70*/  IMAD.MOV.U32 R120, RZ, RZ, R235 ;  /* 0x000000ffff787224 */ /* 0x000fe200078e00eb */
[----:B------:R-:W-:-:S02]  /*1fc80*/  PRMT R17, R26, 0x7610, R17 ;  /* 0x000076101a117816 */ /* 0x000fc40000000011 */
[----:B------:R-:W-:Y:S02]  /*1fc90*/  PRMT R235, R15, 0x5410, R14 ;  /* 0x000054100feb7816 */ /* 0x000fe4000000000e */
[----:B------:R-:W-:Y:S02]  /*1fca0*/  @!P6 PRMT R15, R79, 0x5410, RZ ;  /* 0x000054104f0fe816 */ /* 0x000fe400000000ff */
[----:B------:R1:W2:Y:S01]  /*1fcb0*/  LDL.LU.S16 R79, [R1+0x1a8] ;  /* 0x0001a800014f7983 */ /* 0x0002a20000300600 */
[----:B------:R-:W-:Y:S01]  /*1fcc0*/  PRMT R26, R0, 0x7632, R26 ;  /* 0x00007632001a7816 */ /* 0x000fe2000000001a */
[----:B----4-:R-:W-:Y:S02]  /*1fcd0*/  @!P1 HFMA2.BF16_V2 R7, -RZ.H0_H0, RZ.H0_H0, -R14.H0_H0 ;  /* 0x200000ffff079231 */ /* 0x010fe4000034090e */
[----:B---3--:R-:W-:-:S03]  /*1fce0*/  @!P4 HFMA2.BF16_V2 R236, -RZ.H0_H0, RZ.H0_H0, -R16.H0_H0 ;  /* 0x200000ffffecc231 */ /* 0x008fc60000340910 */
[----:B------:R-:W-:Y:S02]  /*1fcf0*/  PRMT R148, R7, 0x7610, R148 ;  /* 0x0000761007947816 */ /* 0x000fe40000000094 */
[----:B------:R-:W3:Y:S01]  /*1fd00*/  LDL.LU R7, [R1+0x45c] ;  /* 0x00045c0001077983 */ /* 0x000ee20000300800 */
[----:B------:R-:W-:Y:S01]  /*1fd10*/  @!P3 HFMA2.BF16_V2 R89, -RZ.H0_H0, RZ.H0_H0, -R0.H0_H0 ;  /* 0x200000ffff59b231 */ /* 0x000fe20000340900 */
[----:B------:R-:W-:Y:S02]  /*1fd20*/  PRMT R12, R236, 0x7610, R12 ;  /* 0x00007610ec0c7816 */ /* 0x000fe4000000000c */
[----:B------:R-:W-:Y:S02]  /*1fd30*/  PRMT R236, R17, 0x5410, R16 ;  /* 0x0000541011ec7816 */ /* 0x000fe40000000010 */
[----:B------:R-:W-:Y:S01]  /*1fd40*/  @!P1 PRMT R14, R148, 0x5410, RZ ;  /* 0x00005410940e9816 */ /* 0x000fe200000000ff */
[----:B------:R-:W-:Y:S01]  /*1fd50*/  IMAD.MOV.U32 R148, RZ, RZ, R120 ;  /* 0x000000ffff947224 */ /* 0x000fe200078e0078 */
[----:B------:R-:W-:Y:S01]  /*1fd60*/  @!P4 PRMT R16, R12, 0x5410, RZ ;  /* 0x000054100c10c816 */ /* 0x000fe200000000ff */
[----:B------:R-:W-:Y:S01]  /*1fd70*/  IMAD.MOV.U32 R12, RZ, RZ, R149 ;  /* 0x000000ffff0c7224 */ /* 0x000fe200078e0095 */
[----:B------:R-:W-:Y:S01]  /*1fd80*/  PRMT R13, R89, 0x7610, R13 ;  /* 0x00007610590d7816 */ /* 0x000fe2000000000d */
[----:B------:R-:W4:Y:S01]  /*1fd90*/  LDL R120, [R1+0x338] ;  /* 0x0003380001787983 */ /* 0x000f220000100800 */
[----:B------:R-:W-:-:S02]  /*1fda0*/  IMAD.MOV.U32 R149, RZ, RZ, R141 ;  /* 0x000000ffff957224 */ /* 0x000fc400078e008d */
[----:B------:R-:W-:Y:S01]  /*1fdb0*/  IMAD.MOV.U32 R141, RZ, RZ, R137 ;  /* 0x000000ffff8d7224 */ /* 0x000fe200078e0089 */
[----:B------:R-:W4:Y:S01]  /*1fdc0*/  LDL R89, [R1+0x33c] ;  /* 0x00033c0001597983 */ /* 0x000f220000100800 */
[----:B------:R-:W-:Y:S01]  /*1fdd0*/  IMAD.MOV.U32 R137, RZ, RZ, R237 ;  /* 0x000000ffff897224 */ /* 0x000fe200078e00ed */
[----:B------:R-:W-:Y:S02]  /*1fde0*/  PRMT R237, R0, 0x5410, R26 ;  /* 0x0000541000ed7816 */ /* 0x000fe4000000001a */
[----:B------:R-:W-:Y:S02]  /*1fdf0*/  @!P3 PRMT R0, R13, 0x5410, RZ ;  /* 0x000054100d00b816 */ /* 0x000fe400000000ff */
[----:B------:R-:W4:Y:S01]  /*1fe00*/  LDL R13, [R1+0x340] ;  /* 0x00034000010d7983 */ /* 0x000f220000100800 */
[----:B------:R-:W-:-:S05]  /*1fe10*/  @!P5 HFMA2.BF16_V2 R238, -RZ.H0_H0, RZ.H0_H0, -R17.H0_H0 ;  /* 0x200000ffffeed231 */ /* 0x000fca0000340911 */
[----:B------:R-:W-:Y:S01]  /*1fe20*/  PRMT R73, R238, 0x7610, R73 ;  /* 0x00007610ee497816 */ /* 0x000fe20000000049 */
[----:B------:R-:W-:Y:S01]  /*1fe30*/  FADD.FTZ R238, R2, R74 ;  /* 0x0000004a02ee7221 */ /* 0x000fe20000010000 */
[----:B--2---:R-:W-:Y:S02]  /*1fe40*/  @!P2 HFMA2.BF16_V2 R79, -RZ.H0_H0, RZ.H0_H0, -R26.H0_H0 ;  /* 0x200000ffff4fa231 */ /* 0x004fe4000034091a */
[----:B------:R-:W-:-:S03]  /*1fe50*/  IMAD.MOV.U32 R74, RZ, RZ, R121 ;  /* 0x000000ffff4a7224 */ /* 0x000fc600078e0079 */
[----:B------:R-:W-:Y:S01]  /*1fe60*/  PRMT R2, R79, 0x7610, R2 ;  /* 0x000076104f027816 */ /* 0x000fe20000000002 */
[----:B------:R-:W-:Y:S01]  /*1fe70*/  ST.E.U16 desc[UR4][R4.64+-0x100], R88 ;  /* 0xffff005804007985 */ /* 0x000fe2000c101504 */
[----:B------:R-:W-:Y:S02]  /*1fe80*/  @!P5 PRMT R17, R73, 0x5410, RZ ;  /* 0x000054104911d816 */ /* 0x000fe400000000ff */
[----:B------:R-:W-:Y:S01]  /*1fe90*/  @!P2 PRMT R26, R2, 0x5410, RZ ;  /* 0x00005410021aa816 */ /* 0x000fe200000000ff */
[----:B------:R-:W-:Y:S01]  /*1fea0*/  ST.E.U16 desc[UR4][R4.64+-0xfe], R87 ;  /* 0xffff025704007985 */ /* 0x000fe2000c101504 */
[----:B------:R-:W-:-:S03]  /*1feb0*/  IMAD.MOV.U32 R73, RZ, RZ, R3 ;  /* 0x000000ffff497224 */ /* 0x000fc600078e0003 */
[----:B------:R-:W-:Y:S01]  /*1fec0*/  ST.E.U16 desc[UR4][R10.64+-0x100], R85 ;  /* 0xffff00550a007985 */ /* 0x000fe2000c101504 */
[----:B------:R-:W-:-:S03]  /*1fed0*/  VIADD R3, R215, 0x2 ;  /* 0x00000002d7037836 */ /* 0x000fc60000000000 */
[----:B------:R-:W-:Y:S01]  /*1fee0*/  ST.E.U16 desc[UR4][R10.64+-0xfe], R86 ;  /* 0xffff02560a007985 */ /* 0x000fe2000c101504 */
[----:B------:R-:W-:-:S03]  /*1fef0*/  IMAD.MOV.U32 R79, RZ, RZ, R12 ;  /* 0x000000ffff4f7224 */ /* 0x000fc600078e000c */
[----:B------:R-:W-:Y:S04]  /*1ff00*/  ST.E.U16 desc[UR4][R8.64+-0x100], R64 ;  /* 0xffff004008007985 */ /* 0x000fe8000c101504 */
[----:B------:R2:W-:Y:S02]  /*1ff10*/  ST.E.U16 desc[UR4][R8.64+-0xfe], R63 ;  /* 0xffff023f08007985 */ /* 0x0005e4000c101504 */
[----:B--2---:R-:W-:Y:S02]  /*1ff20*/  VIADD R63, R215, 0x1 ;  /* 0x00000001d73f7836 */ /* 0x004fe40000000000 */
[----:B------:R-:W-:Y:S01]  /*1ff30*/  IMAD.MOV.U32 R64, RZ, RZ, R74 ;  /* 0x000000ffff407224 */ /* 0x000fe200078e004a */
[----:B---3--:R2:W-:Y:S01]  /*1ff40*/  ST.E.U16 desc[UR4][R6.64+-0x100], R59 ;  /* 0xffff003b06007985 */ /* 0x0085e2000c101504 */
[----:B----4-:R-:W-:-:S03]  /*1ff50*/  IMAD.WIDE.U32 R120, R120, -0x326172a9, RZ ;  /* 0xcd9e8d5778787825 */ /* 0x010fc600078e00ff */
[----:B------:R3:W-:Y:S02]  /*1ff60*/  ST.E.U16 desc[UR4][R6.64+-0xfe], R62 ;  /* 0xffff023e06007985 */ /* 0x0007e4000c101504 */
[----:B------:R-:W-:-:S05]  /*1ff70*/  LOP3.LUT R2, R13, R121, RZ, 0x3c, !PT ;  /* 0x000000790d027212 */ /* 0x000fca00078e3cff */
[----:B------:R-:W-:-:S04]  /*1ff80*/  IMAD.WIDE.U32 R12, R2, -0x2daee0ad, RZ ;  /* 0xd2511f53020c7825 */ /* 0x000fc800078e00ff */
[----:B--2---:R-:W-:Y:S01]  /*1ff90*/  VIADD R59, R215, 0x3 ;  /* 0x00000003d73b7836 */ /* 0x004fe20000000000 */
[-CC-:B------:R-:W-:Y:S01]  /*1ffa0*/  LOP3.LUT R2, R179, R89.reuse, R176.reuse, 0x96, !PT ;  /* 0x00000059b3027212 */ /* 0x180fe200078e96b0 */
[----:B------:R2:W-:Y:S01]  /*1ffb0*/  ST.E.U16 desc[UR4][R4.64+-0xf0], R84 ;  /* 0xffff105404007985 */ /* 0x0005e2000c101504 */
[----:B------:R-:W-:Y:S02]  /*1ffc0*/  LOP3.LUT R13, R13, R89, R176, 0x96, !PT ;  /* 0x000000590d0d7212 */ /* 0x000fe400078e96b0 */
[CC--:B---3--:R-:W-:Y:S01]  /*1ffd0*/  LOP3.LUT R62, R177.reuse, R209.reuse, R3, 0x96, !PT ;  /* 0x000000d1b13e7212 */ /* 0x0c8fe200078e9603 */
[----:B------:R3:W-:Y:S01]  /*1ffe0*/  ST.E.U16 desc[UR4][R4.64+-0xee], R81 ;  /* 0xffff125104007985 */ /* 0x0007e2000c101504 */
[CC--:B------:R-:W-:Y:S02]  /*1fff0*/  LOP3.LUT R3, R177.reuse, R209.reuse, R59, 0x96, !PT ;  /* 0x000000d1b1037212 */ /* 0x0c0fe400078e963b */
[----:B------:R-:W-:Y:S01]  /*20000*/  LOP3.LUT R59, R177, R209, R63, 0x96, !PT ;  /* 0x000000d1b13b7212 */ /* 0x000fe200078e963f */
[----:B------:R-:W-:Y:S01]  /*20010*/  IMAD.WIDE.U32 R86, R62, -0x326172a9, RZ ;  /* 0xcd9e8d573e567825 */ /* 0x000fe200078e00ff */
[----:B------:R-:W4:Y:S03]  /*20020*/  LDL.LU R215, [R1+0x458] ;  /* 0x0004580001d77983 */ /* 0x000f260000300800 */
[----:B------:R-:W-:-:S04]  /*20030*/  IMAD.WIDE.U32 R88, R3, -0x326172a9, RZ ;  /* 0xcd9e8d5703587825 */ /* 0x000fc800078e00ff */
[----:B------:R-:W-:-:S04]  /*20040*/  IMAD.WIDE.U32 R62, R2, -0x326172a9, RZ ;  /* 0xcd9e8d57023e7825 */ /* 0x000fc800078e00ff */
[----:B--2---:R-:W-:-:S04]  /*20050*/  IMAD.WIDE.U32 R84, R59, -0x326172a9, RZ ;  /* 0xcd9e8d573b547825 */ /* 0x004fc800078e00ff */
[----:B------:R-:W-:Y:S01]  /*20060*/  IMAD.MOV.U32 R176, RZ, RZ, R79 ;  /* 0x000000ffffb07224 */ /* 0x000fe200078e004f */
[-C--:B---3--:R-:W-:Y:S01]  /*20070*/  LOP3.LUT R81, R83, R224.reuse, R120, 0x96, !PT ;  /* 0x000000e053517212 */ /* 0x088fe200078e9678 */
[----:B------:R-:W-:Y:S01]  /*20080*/  IMAD.WIDE.U32 R2, R13, -0x326172a9, RZ ;  /* 0xcd9e8d570d027825 */ /* 0x000fe200078e00ff */
[-CC-:B------:R-:W-:Y:S01]  /*20090*/  LOP3.LUT R79, R63, R221.reuse, R84.reuse, 0x96, !PT ;  /* 0x000000dd3f4f7212 */ /* 0x180fe200078e9654 */
[----:B------:R2:W-:Y:S02]  /*200a0*/  ST.E.U16 desc[UR4][R10.64+-0xf0], R80 ;  /* 0xffff10500a007985 */ /* 0x0005e4000c101504 */
[----:B------:R-:W-:Y:S01]  /*200b0*/  IMAD.MOV.U32 R83, RZ, RZ, R91 ;  /* 0x000000ffff537224 */ /* 0x000fe200078e005b */
[-C--:B------:R-:W-:Y:S01]  /*200c0*/  LOP3.LUT R91, R3, R221.reuse, R84, 0x96, !PT ;  /* 0x000000dd035b7212 */ /* 0x080fe200078e9654 */
[----:B------:R-:W-:Y:S01]  /*200d0*/  IMAD.MOV.U32 R177, RZ, RZ, R149 ;  /* 0x000000ffffb17224 */ /* 0x000fe200078e0095 */
[CC--:B------:R-:W-:Y:S01]  /*200e0*/  LOP3.LUT R74, R87.reuse, R224.reuse, R204, 0x96, !PT ;  /* 0x000000e0574a7212 */ /* 0x0c0fe200078e96cc */
[----:B------:R-:W-:Y:S01]  /*200f0*/  IMAD.MOV.U32 R84, RZ, RZ, R83 ;  /* 0x000000ffff547224 */ /* 0x000fe200078e0053 */
[-C--:B------:R-:W-:Y:S01]  /*20100*/  LOP3.LUT R83, R87, R224.reuse, R120, 0x96, !PT ;  /* 0x000000e057537212 */ /* 0x080fe200078e9678 */
[----:B------:R-:W-:Y:S01]  /*20110*/  IMAD.MOV.U32 R149, RZ, RZ, R90 ;  /* 0x000000ffff957224 */ /* 0x000fe200078e005a */
[-CC-:B------:R-:W-:Y:S01]  /*20120*/  LOP3.LUT R13, R63, R221.reuse, R82.reuse, 0x96, !PT ;  /* 0x000000dd3f0d7212 */ /* 0x180fe200078e9652 */
[----:B------:R-:W-:Y:S01]  /*20130*/  IMAD.MOV.U32 R59, RZ, RZ, R73 ;  /* 0x000000ffff3b7224 */ /* 0x000fe200078e0049 */
[----:B------:R-:W-:Y:S01]  /*20140*/  LOP3.LUT R90, R3, R221, R82, 0x96, !PT ;  /* 0x000000dd035a7212 */ /* 0x000fe200078e9652 */
[----:B------:R-:W-:Y:S01]  /*20150*/  IMAD.MOV.U32 R87, RZ, RZ, R84 ;  /* 0x000000ffff577224 */ /* 0x000fe200078e0054 */
[----:B------:R-:W3:Y:S01]  /*20160*/  LDL.LU.64 R208, [R1+0x450] ;  /* 0x0004500001d07983 */ /* 0x000ee20000300a00 */
[----:B------:R-:W-:-:S02]  /*20170*/  LOP3.LUT R73, R89, R224, R204, 0x96, !PT ;  /* 0x000000e059497212 */ /* 0x000fc400078e96cc */
[-CC-:B------:R-:W-:Y:S02]  /*20180*/  LOP3.LUT R82, R85, R224.reuse, R120.reuse, 0x96, !PT ;  /* 0x000000e055527212 */ /* 0x180fe400078e9678 */
[-C--:B------:R-:W-:Y:S01]  /*20190*/  LOP3.LUT R84, R89, R224.reuse, R120, 0x96, !PT ;  /* 0x000000e059547212 */ /* 0x080fe200078e9678 */
[----:B------:R-:W-:Y:S02]  /*201a0*/  IMAD.MOV.U32 R120, RZ, RZ, R188 ;  /* 0x000000ffff787224 */ /* 0x000fe400078e00bc */
[----:B------:R-:W-:Y:S01]  /*201b0*/  IMAD.MOV.U32 R89, RZ, RZ, R171 ;  /* 0x000000ffff597224 */ /* 0x000fe200078e00ab */
[----:B--2---:R-:W-:Y:S02]  /*201c0*/  LOP3.LUT R80, R85, R224, R204, 0x96, !PT ;  /* 0x000000e055507212 */ /* 0x004fe400078e96cc */
[----:B------:R-:W2:Y:S04]  /*201d0*/  LDL.LU.64 R204, [R1+0x448] ;  /* 0x0004480001cc7983 */ /* 0x000ea80000300a00 */
[----:B------:R-:W4:Y:S04]  /*201e0*/  LDL.LU R188, [R1+0x444] ;  /* 0x0004440001bc7983 */ /* 0x000f280000300800 */
[----:B------:R-:W3:Y:S04]  /*201f0*/  LDL.LU R171, [R1+0x440] ;  /* 0x0004400001ab7983 */ /* 0x000ee80000300800 */
[----:B------:R-:W-:Y:S04]  /*20200*/  ST.E.U16 desc[UR4][R10.64+-0xee], R160 ;  /* 0xffff12a00a007985 */ /* 0x000fe8000c101504 */
[----:B------:R-:W-:Y:S04]  /*20210*/  ST.E.U16 desc[UR4][R8.64+-0xf0], R78 ;  /* 0xffff104e08007985 */ /* 0x000fe8000c101504 */
[----:B------:R-:W-:Y:S01]  /*20220*/  ST.E.U16 desc[UR4][R8.64+-0xee], R77 ;  /* 0xffff124d08007985 */ /* 0x000fe2000c101504 */
[----:B------:R-:W-:-:S03]  /*20230*/  IMAD.MOV.U32 R85, RZ, RZ, R64 ;  /* 0x000000ffff557224 */ /* 0x000fc600078e0040 */
[----:B------:R1:W-:Y:S04]  /*20240*/  ST.E.U16 desc[UR4][R6.64+-0xf0], R76 ;  /* 0xffff104c06007985 */ /* 0x0003e8000c101504 */
[----:B------:R-:W-:Y:S01]  /*20250*/  ST.E.U16 desc[UR4][R6.64+-0xee], R75 ;  /* 0xffff124b06007985 */ /* 0x000fe2000c101504 */
[----:B------:R-:W-:-:S03]  /*20260*/  LOP3.LUT R64, R63, R221, R86, 0x96, !PT ;  /* 0x000000dd3f407212 */ /* 0x000fc600078e9656 */
[----:B------:R1:W-:Y:S01]  /*20270*/  ST.E.U16 desc[UR4][R4.64+-0xe0], R157 ;  /* 0xffff209d04007985 */ /* 0x0003e2000c101504 */
[----:B------:R-:W-:-:S03]  /*20280*/  IMAD.MOV.U32 R121, RZ, RZ, R59 ;  /* 0x000000ffff797224 */ /* 0x000fc600078e003b */
[----:B------:R-:W-:Y:S01]  /*20290*/  ST.E.U16 desc[UR4][R4.64+-0xde], R156 ;  /* 0xffff229c04007985 */ /* 0x000fe2000c101504 */
[----:B------:R-:W-:-:S03]  /*202a0*/  LOP3.LUT R59, R63, R221, R88, 0x96, !PT ;  /* 0x000000dd3f3b7212 */ /* 0x000fc600078e9658 */
[----:B------:R-:W-:Y:S04]  /*202b0*/  ST.E.U16 desc[UR4][R10.64+-0xe0], R154 ;  /* 0xffff209a0a007985 */ /* 0x000fe8000c101504 */
[----:B------:R1:W-:Y:S04]  /*202c0*/  ST.E.U16 desc[UR4][R10.64+-0xde], R155 ;  /* 0xffff229b0a007985 */ /* 0x0003e8000c101504 */
[----:B------:R-:W-:Y:S04]  /*202d0*/  ST.E.U16 desc[UR4][R8.64+-0xe0], R72 ;  /* 0xffff204808007985 */ /* 0x000fe8000c101504 */
[----:B------:R-:W-:Y:S01]  /*202e0*/  ST.E.U16 desc[UR4][R8.64+-0xde], R71 ;  /* 0xffff224708007985 */ /* 0x000fe2000c101504 */
[----:B-1----:R-:W-:-:S03]  /*202f0*/  IMAD.WIDE.U32 R76, R13, -0x2daee0ad, RZ ;  /* 0xd2511f530d4c7825 */ /* 0x002fc600078e00ff */
[----:B------:R-:W-:Y:S04]  /*20300*/  ST.E.U16 desc[UR4][R6.64+-0xe0], R70 ;  /* 0xffff204606007985 */ /* 0x000fe8000c101504 */
[----:B------:R-:W-:Y:S01]  /*20310*/  ST.E.U16 desc[UR4][R6.64+-0xde], R69 ;  /* 0xffff224506007985 */ /* 0x000fe2000c101504 */
[----:B------:R-:W-:-:S03]  /*20320*/  IMAD.MOV.U32 R157, RZ, RZ, R87 ;  /* 0x000000ffff9d7224 */ /* 0x000fc600078e0057 */
[----:B------:R-:W-:Y:S01]  /*20330*/  ST.E.U16 desc[UR4][R4.64+-0xd0], R151 ;  /* 0xffff309704007985 */ /* 0x000fe2000c101504 */
[----:B------:R-:W-:-:S03]  /*20340*/  IMAD.MOV.U32 R160, RZ, RZ, R141 ;  /* 0x000000ffffa07224 */ /* 0x000fc600078e008d */
[----:B------:R-:W-:Y:S01]  /*20350*/  ST.E.U16 desc[UR4][R4.64+-0xce], R150 ;  /* 0xffff329604007985 */ /* 0x000fe2000c101504 */
[----:B------:R-:W-:-:S03]  /*20360*/  IMAD.MOV.U32 R87, RZ, RZ, R140 ;  /* 0x000000ffff577224 */ /* 0x000fc600078e008c */
[----:B------:R-:W-:Y:S01]  /*20370*/  ST.E.U16 desc[UR4][R10.64+-0xd0], R147 ;  /* 0xffff30930a007985 */ /* 0x000fe2000c101504 */
[----:B------:R-:W-:-:S03]  /*20380*/  IMAD.MOV.U32 R63, RZ, RZ, R85 ;  /* 0x000000ffff3f7224 */ /* 0x000fc600078e0055 */
[----:B------:R1:W-:Y:S01]  /*20390*/  ST.E.U16 desc[UR4][R10.64+-0xce], R146 ;  /* 0xffff32920a007985 */ /* 0x0003e2000c101504 */
[----:B------:R-:W-:-:S03]  /*203a0*/  IMAD.WIDE.U32 R140, R64, -0x2daee0ad, RZ ;  /* 0xd2511f53408c7825 */ /* 0x000fc600078e00ff */
[----:B------:R-:W-:Y:S01]  /*203b0*/  ST.E.U16 desc[UR4][R8.64+-0xd0], R68 ;  /* 0xffff304408007985 */ /* 0x000fe2000c101504 */
[----:B------:R-:W-:-:S03]  /*203c0*/  LOP3.LUT R86, R3, R221, R86, 0x96, !PT ;  /* 0x000000dd03567212 */ /* 0x000fc600078e9656 */
[----:B------:R-:W-:Y:S01]  /*203d0*/  ST.E.U16 desc[UR4][R8.64+-0xce], R67 ;  /* 0xffff324308007985 */ /* 0x000fe2000c101504 */
[----:B------:R-:W-:-:S03]  /*203e0*/  LOP3.LUT R85, R3, R221, R88, 0x96, !PT ;  /* 0x000000dd03557212 */ /* 0x000fc600078e9658 */
[----:B------:R1:W-:Y:S01]  /*203f0*/  ST.E.U16 desc[UR4][R6.64+-0xd0], R66 ;  /* 0xffff304206007985 */ /* 0x0003e2000c101504 */
[----:B------:R-:W-:-:S03]  /*20400*/  LOP3.LUT R3, R159, R225, R178, 0x96, !PT ;  /* 0x000000e19f037212 */ /* 0x000fc600078e96b2 */
[----:B------:R1:W-:Y:S01]  /*20410*/  ST.E.U16 desc[UR4][R6.64+-0xce], R65 ;  /* 0xffff324106007985 */ /* 0x0003e2000c101504 */
[----:B------:R-:W-:-:S03]  /*20420*/  LOP3.LUT R13, R77, R226, R158, 0x96, !PT ;  /* 0x000000e24d0d7212 */ /* 0x000fc600078e969e */
[----:B------:R-:W-:Y:S01]  /*20430*/  ST.E.U16 desc[UR4][R4.64+-0xc0], R132 ;  /* 0xffff408404007985 */ /* 0x000fe2000c101504 */
[----:B------:R-:W-:-:S03]  /*20440*/  IMAD.MOV.U32 R155, RZ, RZ, R89 ;  /* 0x000000ffff9b7224 */ /* 0x000fc600078e0059 */
[----:B------:R-:W-:Y:S01]  /*20450*/  ST.E.U16 desc[UR4][R4.64+-0xbe], R129 ;  /* 0xffff428104007985 */ /* 0x000fe2000c101504 */
[----:B-1----:R-:W-:-:S03]  /*20460*/  IMAD.WIDE.U32 R146, R59, -0x2daee0ad, RZ ;  /* 0xd2511f533b927825 */ /* 0x002fc600078e00ff */
[----:B------:R-:W-:Y:S04]  /*20470*/  ST.E.U16 desc[UR4][R10.64+-0xc0], R126 ;  /* 0xffff407e0a007985 */ /* 0x000fe8000c101504 */
[----:B------:R-:W-:Y:S01]  /*20480*/  ST.E.U16 desc[UR4][R10.64+-0xbe], R127 ;  /* 0xffff427f0a007985 */ /* 0x000fe2000c101504 */
[----:B------:R-:W-:Y:S02]  /*20490*/  IMAD.MOV.U32 R151, RZ, RZ, R63 ;  /* 0x000000ffff977224 */ /* 0x000fe400078e003f */
[----:B------:R-:W-:Y:S01]  /*204a0*/  IMAD.WIDE.U32 R66, R74, -0x2daee0ad, RZ ;  /* 0xd2511f534a427825 */ /* 0x000fe200078e00ff */
[----:B------:R1:W-:Y:S03]  /*204b0*/  ST.E.U16 desc[UR4][R8.64+-0xbe], R55 ;  /* 0xffff423708007985 */ /* 0x0003e6000c101504 */
[----:B------:R-:W-:Y:S01]  /*204c0*/  IMAD.WIDE.U32 R64, R73, -0x2daee0ad, RZ ;  /* 0xd2511f5349407825 */ /* 0x000fe200078e00ff */
[----:B------:R-:W-:Y:S01]  /*204d0*/  ST.E.U16 desc[UR4][R8.64+-0xc0], R56 ;  /* 0xffff403808007985 */ /* 0x000fe2000c101504 */
[----:B------:R-:W-:-:S02]  /*204e0*/  LOP3.LUT R66, R141, R226, R66, 0x96, !PT ;  /* 0x000000e28d427212 */ /* 0x000fc400078e9642 */
[----:B------:R-:W-:Y:S01]  /*204f0*/  IMAD.WIDE.U32 R88, R79, -0x2daee0ad, RZ ;  /* 0xd2511f534f587825 */ /* 0x000fe200078e00ff */
[----:B------:R-:W-:Y:S01]  /*20500*/  LOP3.LUT R63, R65, R225, R178, 0x96, !PT ;  /* 0x000000e1413f7212 */ /* 0x000fe200078e96b2 */
[----:B------:R1:W-:Y:S02]  /*20510*/  ST.E.U16 desc[UR4][R6.64+-0xc0], R58 ;  /* 0xffff403a06007985 */ /* 0x0003e4000c101504 */
[----:B------:R-:W-:Y:S02]  /*20520*/  IMAD.WIDE.U32 R78, R13, -0x326172a9, RZ ;  /* 0xcd9e8d570d4e7825 */ /* 0x000fe400078e00ff */
[----:B------:R1:W-:Y:S02]  /*20530*/  ST.E.U16 desc[UR4][R6.64+-0xbe], R57 ;  /* 0xffff423906007985 */ /* 0x0003e4000c101504 */
[----:B------:R-:W-:Y:S02]  /*20540*/  IMAD.WIDE.U32 R70, R82, -0x2daee0ad, RZ ;  /* 0xd2511f5352467825 */ /* 0x000fe400078e00ff */
[----:B------:R-:W-:Y:S02]  /*20550*/  ST.E.U16 desc[UR4][R4.64+-0xb0], R133 ;  /* 0xffff508504007985 */ /* 0x000fe4000c101504 */
[----:B------:R-:W-:-:S02]  /*20560*/  IMAD.WIDE.U32 R74, R83, -0x2daee0ad, RZ ;  /* 0xd2511f53534a7825 */ /* 0x000fc400078e00ff */
[----:B------:R-:W-:Y:S02]  /*20570*/  ST.E.U16 desc[UR4][R4.64+-0xae], R130 ;  /* 0xffff528204007985 */ /* 0x000fe4000c101504 */
[----:B------:R-:W-:Y:S01]  /*20580*/  IMAD.WIDE.U32 R72, R84, -0x2daee0ad, RZ ;  /* 0xd2511f5354487825 */ /* 0x000fe200078e00ff */
[----:B-1----:R-:W-:Y:S02]  /*20590*/  LOP3.LUT R55, R67, R225, R178, 0x96, !PT ;  /* 0x000000e143377212 */ /* 0x002fe400078e96b2 */
[----:B------:R-:W-:Y:S01]  /*205a0*/  LOP3.LUT R67, R147, R226, R64, 0x96, !PT ;  /* 0x000000e293437212 */ /* 0x000fe200078e9640 */
[----:B------:R-:W-:Y:S01]  /*205b0*/  IMAD.WIDE.U32 R64, R80, -0x2daee0ad, RZ ;  /* 0xd2511f5350407825 */ /* 0x000fe200078e00ff */
[----:B------:R1:W-:Y:S04]  /*205c0*/  ST.E.U16 desc[UR4][R10.64+-0xb0], R128 ;  /* 0xffff50800a007985 */ /* 0x0003e8000c101504 */
[----:B------:R1:W-:Y:S01]  /*205d0*/  ST.E.U16 desc[UR4][R10.64+-0xae], R131 ;  /* 0xffff52830a007985 */ /* 0x0003e2000c101504 */
[----:B------:R-:W-:-:S04]  /*205e0*/  IMAD.WIDE.U32 R58, R81, -0x2daee0ad, RZ ;  /* 0xd2511f53513a7825 */ /* 0x000fc800078e00ff */
[----:B------:R-:W-:Y:S01]  /*205f0*/  IMAD.WIDE.U32 R56, R3, -0x326172a9, RZ ;  /* 0xcd9e8d5703387825 */ /* 0x000fe200078e00ff */
[----:B------:R-:W-:Y:S01]  /*20600*/  ST.E.U16 desc[UR4][R8.64+-0xb0], R52 ;  /* 0xffff503408007985 */ /* 0x000fe2000c101504 */
[-C--:B------:R-:W-:Y:S02]  /*20610*/  LOP3.LUT R68, R65, R225.reuse, R178, 0x96, !PT ;  /* 0x000000e141447212 */ /* 0x080fe400078e96b2 */
[----:B------:R-:W-:Y:S01]  /*20620*/  IMAD.MOV.U32 R158, RZ, RZ, R137 ;  /* 0x000000ffff9e7224 */ /* 0x000fe200078e0089 */
[----:B------:R1:W-:Y:S01]  /*20630*/  ST.E.U16 desc[UR4][R8.64+-0xae], R51 ;  /* 0xffff523308007985 */ /* 0x0003e2000c101504 */
[----:B------:R-:W-:Y:S01]  /*20640*/  IMAD.MOV.U32 R80, RZ, RZ, R136 ;  /* 0x000000ffff507224 */ /* 0x000fe200078e0088 */
[----:B------:R-:W-:Y:S01]  /*20650*/  LOP3.LUT R69, R89, R226, R64, 0x96, !PT ;  /* 0x000000e259457212 */ /* 0x000fe200078e9640 */
[----:B------:R-:W-:Y:S01]  /*20660*/  IMAD.WIDE.U32 R136, R66, -0x326172a9, RZ ;  /* 0xcd9e8d5742887825 */ /* 0x000fe200078e00ff */
[----:B------:R1:W-:Y:S01]  /*20670*/  ST.E.U16 desc[UR4][R6.64+-0xae], R53 ;  /* 0xffff523506007985 */ /* 0x0003e2000c101504 */
[----:B------:R-:W-:-:S02]  /*20680*/  LOP3.LUT R59, R59, R225, R12, 0x96, !PT ;  /* 0x000000e13b3b7212 */ /* 0x000fc400078e960c */
[----:B------:R-:W-:Y:S01]  /*20690*/  IMAD.MOV.U32 R154, RZ, RZ, R120 ;  /* 0x000000ffff9a7224 */ /* 0x000fe200078e0078 */
[----:B------:R-:W-:Y:S01]  /*206a0*/  LOP3.LUT R3, R79, R230, R56, 0x96, !PT ;  /* 0x000000e64f037212 */ /* 0x000fe200078e9638 */
[----:B------:R-:W-:Y:S01]  /*206b0*/  IMAD.MOV.U32 R156, RZ, RZ, R121 ;  /* 0x000000ffff9c7224 */ /* 0x000fe200078e0079 */
[-CC-:B------:R-:W-:Y:S01]  /*206c0*/  LOP3.LUT R71, R71, R225.reuse, R12.reuse, 0x96, !PT ;  /* 0x000000e147477212 */ /* 0x180fe200078e960c */
[----:B------:R-:W-:Y:S01]  /*206d0*/  IMAD.WIDE.U32 R120, R86, -0x2daee0ad, RZ ;  /* 0xd2511f5356787825 */ /* 0x000fe200078e00ff */
[-CC-:B------:R-:W-:Y:S02]  /*206e0*/  LOP3.LUT R84, R75, R225.reuse, R12.reuse, 0x96, !PT ;  /* 0x000000e14b547212 */ /* 0x180fe400078e960c */
[----:B-1----:R-:W-:Y:S01]  /*206f0*/  LOP3.LUT R128, R73, R225, R12, 0x96, !PT ;  /* 0x000000e149807212 */ /* 0x002fe200078e960c */
[----:B------:R-:W-:Y:S02]  /*20700*/  IMAD.MOV.U32 R159, RZ, RZ, R149 ;  /* 0x000000ffff9f7224 */ /* 0x000fe400078e0095 */
[----:B------:R-:W-:-:S02]  /*20710*/  IMAD.MOV.U32 R150, RZ, RZ, R148 ;  /* 0x000000ffff967224 */ /* 0x000fc400078e0094 */
[----:B------:R-:W-:Y:S01]  /*20720*/  IMAD.WIDE.U32 R130, R85, -0x2daee0ad, RZ ;  /* 0xd2511f5355827825 */ /* 0x000fe200078e00ff */
[----:B------:R1:W-:Y:S03]  /*20730*/  ST.E.U16 desc[UR4][R6.64+-0xb0], R54 ;  /* 0xffff503606007985 */ /* 0x0003e6000c101504 */
[----:B------:R-:W-:Y:S01]  /*20740*/  IMAD.WIDE.U32 R64, R91, -0x2daee0ad, RZ ;  /* 0xd2511f535b407825 */ /* 0x000fe200078e00ff */
[----:B------:R-:W-:-:S03]  /*20750*/  LOP3.LUT R51, R57, R220, R62, 0x96, !PT ;  /* 0x000000dc39337212 */ /* 0x000fc600078e963e */
[----:B------:R-:W-:-:S04]  /*20760*/  IMAD.WIDE.U32 R56, R90, -0x2daee0ad, RZ ;  /* 0xd2511f535a387825 */ /* 0x000fc800078e00ff */
[----:B------:R-:W-:Y:S01]  /*20770*/  IMAD.WIDE.U32 R52, R55, -0x326172a9, RZ ;  /* 0xcd9e8d5737347825 */ /* 0x000fe200078e00ff */
[----:B------:R-:W-:-:S03]  /*20780*/  LOP3.LUT R57, R57, R226, R58, 0x96, !PT ;  /* 0x000000e239397212 */ /* 0x000fc600078e963a */
[----:B------:R-:W-:Y:S01]  /*20790*/  IMAD.WIDE.U32 R12, R63, -0x326172a9, RZ ;  /* 0xcd9e8d573f0c7825 */ /* 0x000fe200078e00ff */
[----:B------:R-:W-:Y:S02]  /*207a0*/  LOP3.LUT R91, R53, R220, R62, 0x96, !PT ;  /* 0x000000dc355b7212 */ /* 0x000fe400078e963e */
[----:B------:R-:W-:Y:S01]  /*207b0*/  LOP3.LUT R132, R137, R230, R52, 0x96, !PT ;  /* 0x000000e689847212 */ /* 0x000fe200078e9634 */
[----:B------:R-:W-:Y:S01]  /*207c0*/  IMAD.WIDE.U32 R148, R67, -0x326172a9, RZ ;  /* 0xcd9e8d5743947825 */ /* 0x000fe200078e00ff */
[----:B------:R-:W-:-:S03]  /*207d0*/  LOP3.LUT R129, R121, R226, R74, 0x96, !PT ;  /* 0x000000e279817212 */ /* 0x000fc600078e964a */
[----:B------:R-:W-:Y:S01]  /*207e0*/  IMAD.WIDE.U32 R126, R69, -0x326172a9, RZ ;  /* 0xcd9e8d57457e7825 */ /* 0x000fe200078e00ff */
[----:B------:R-:W-:-:S03]  /*207f0*/  LOP3.LUT R121, R131, R226, R72, 0x96, !PT ;  /* 0x000000e283797212 */ /* 0x000fc600078e9648 */
[----:B-1----:R-:W-:Y:S01]  /*20800*/  IMAD.WIDE.U32 R54, R68, -0x326172a9, RZ ;  /* 0xcd9e8d5744367825 */ /* 0x002fe200078e00ff */
        /* <DEDUP_REMOVED lines=8> */
[----:B------:R-:W-:Y:S01]  /*20890*/  IMAD.WIDE.U32 R54, R57, -0x326172a9, RZ ;  /* 0xcd9e8d5739367825 */ /* 0x000fe200078e00ff */
[----:B------:R-:W-:Y:S02]  /*208a0*/  LOP3.LUT R58, R13, R229, R76, 0x96, !PT ;  /* 0x000000e50d3a7212 */ /* 0x000fe400078e964c */
[----:B------:R-:W-:Y:S01]  /*208b0*/  LOP3.LUT R51, R73, R227, R12, 0x96, !PT ;  /* 0x000000e349337212 */ /* 0x000fe200078e960c */
[----:B------:R-:W-:Y:S01]  /*208c0*/  IMAD.WIDE.U32 R12, R3, -0x2daee0ad, RZ ;  /* 0xd2511f53030c7825 */ /* 0x000fe200078e00ff */
[----:B------:R-:W-:Y:S02]  /*208d0*/  LOP3.LUT R65, R65, R226, R70, 0x96, !PT ;  /* 0x000000e241417212 */ /* 0x000fe400078e9646 */
[----:B------:R-:W-:Y:S01]  /*208e0*/  LOP3.LUT R3, R55, R230, R52, 0x96, !PT ;  /* 0x000000e637037212 */ /* 0x000fe200078e9634 */
[----:B------:R-:W-:Y:S01]  /*208f0*/  IMAD.WIDE.U32 R52, R71, -0x326172a9, RZ ;  /* 0xcd9e8d5747347825 */ /* 0x000fe200078e00ff */
[----:B------:R-:W2:Y:S03]  /*20900*/  LDL.LU R70, [R1+0x1d8] ;  /* 0x0001d80001467983 */ /* 0x000ea60000300800 */
[----:B------:R-:W-:Y:S01]  /*20910*/  IMAD.MOV.U32 R81, RZ, RZ, R169 ;  /* 0x000000ffff517224 */ /* 0x000fe200078e00a9 */
[----:B------:R-:W2:Y:S04]  /*20920*/  LDL.LU R71, [R1+0x1dc] ;  /* 0x0001dc0001477983 */ /* 0x000ea80000300800 */
[----:B------:R-:W2:Y:S01]  /*20930*/  LDL.LU R169, [R1+0x43c] ;  /* 0x00043c0001a97983 */ /* 0x000ea20000300800 */
[----:B---3--:R-:W-:-:S03]  /*20940*/  IMAD.MOV.U32 R82, RZ, RZ, R171 ;  /* 0x000000ffff527224 */ /* 0x008fc600078e00ab */
[----:B------:R-:W3:Y:S04]  /*20950*/  LDL.LU R171, [R1+0x438] ;  /* 0x0004380001ab7983 */ /* 0x000ee80000300800 */
        /* <DEDUP_REMOVED lines=61> */
[----:B------:R-:W-:Y:S04]  /*20d30*/  ST.E.U16 desc[UR4][R8.64+-0x30], R19 ;  /* 0xffffd01308007985 */ /* 0x000fe8000c101504 */
[----:B------:R1:W-:Y:S01]  /*20d40*/  ST.E.U16 desc[UR4][R8.64+-0x2e], R18 ;  /* 0xffffd21208007985 */ /* 0x0003e2000c101504 */
        /* <DEDUP_REMOVED lines=15> */
[----:B------:R2:W-:Y:S04]  /*20e40*/  ST.E.U16 desc[UR4][R10.64+-0xe], R92 ;  /* 0xfffff25c0a007985 */ /* 0x0005e8000c101504 */
[----:B------:R-:W-:Y:S04]  /*20e50*/  ST.E.U16 desc[UR4][R8.64+-0x10], R0 ;  /* 0xfffff00008007985 */ /* 0x000fe8000c101504 */
[----:B------:R2:W-:Y:S04]  /*20e60*/  ST.E.U16 desc[UR4][R8.64+-0xe], R26 ;  /* 0xfffff21a08007985 */ /* 0x0005e8000c101504 */
[----:B------:R-:W-:Y:S04]  /*20e70*/  ST.E.U16 desc[UR4][R6.64+-0x10], R61 ;  /* 0xfffff03d06007985 */ /* 0x000fe8000c101504 */
[----:B------:R2:W-:Y:S01]  /*20e80*/  ST.E.U16 desc[UR4][R6.64+-0xe], R60 ;  /* 0xfffff23c06007985 */ /* 0x0005e2000c101504 */
[----:B----4-:R-:W-:-:S03]  /*20e90*/  IMAD.MOV.U32 R83, RZ, RZ, R188 ;  /* 0x000000ffff537224 */ /* 0x010fc600078e00bc */
[----:B---3--:R-:W3:Y:S04]  /*20ea0*/  LDSM.16.MT88.4 R20, [R171+0x4000] ;  /* 0x00400000ab14783b */ /* 0x008ee80000004200 */
[----:B------:R-:W4:Y:S01]  /*20eb0*/  LDL.LU R188, [R1+0x434] ;  /* 0x0004340001bc7983 */ /* 0x000f220000300800 */
[----:B-1----:R-:W-:-:S04]  /*20ec0*/  IMAD.WIDE.U32 R18, R58, -0x326172a9, RZ ;  /* 0xcd9e8d573a127825 */ /* 0x002fc800078e00ff */
[----:B--2---:R-:W-:-:S04]  /*20ed0*/  IMAD.WIDE.U32 R10, R51, -0x326172a9, RZ ;  /* 0xcd9e8d57330a7825 */ /* 0x004fc800078e00ff */
[----:B------:R-:W-:-:S04]  /*20ee0*/  IMAD.WIDE.U32 R8, R13, -0x326172a9, RZ ;  /* 0xcd9e8d570d087825 */ /* 0x000fc800078e00ff */
[----:B------:R-:W-:Y:S01]  /*20ef0*/  IMAD.WIDE.U32 R6, R12, -0x326172a9, RZ ;  /* 0xcd9e8d570c067825 */ /* 0x000fe200078e00ff */
[----:B------:R-:W-:-:S04]  /*20f00*/  LOP3.LUT R15, R10, 0xffff, RZ, 0xc0, !PT ;  /* 0x0000ffff0a0f7812 */ /* 0x000fc800078ec0ff */
[----:B------:R-:W-:Y:S02]  /*20f10*/  LOP3.LUT R0, R7, R233, R8, 0x96, !PT ;  /* 0x000000e907007212 */ /* 0x000fe400078e9608 */
[----:B------:R-:W-:Y:S02]  /*20f20*/  LOP3.LUT R7, R6, 0xffff, RZ, 0xc0, !PT ;  /* 0x0000ffff06077812 */ /* 0x000fe400078ec0ff */
[----:B------:R-:W-:Y:S02]  /*20f30*/  LOP3.LUT R16, R10, 0xff, RZ, 0xc0, !PT ;  /* 0x000000ff0a107812 */ /* 0x000fe400078ec0ff */
[--C-:B------:R-:W-:Y:S02]  /*20f40*/  SHF.R.U32.HI R17, RZ, 0x10, R10.reuse ;  /* 0x00000010ff117819 */ /* 0x100fe4000001160a */
[----:B------:R-:W-:Y:S02]  /*20f50*/  SHF.R.U32.HI R28, RZ, 0x18, R10 ;  /* 0x00000018ff1c7819 */ /* 0x000fe4000001160a */
[----:B------:R-:W-:-:S02]  /*20f60*/  LOP3.LUT R14, R6, 0xff, RZ, 0xc0, !PT ;  /* 0x000000ff060e7812 */ /* 0x000fc400078ec0ff */
[--C-:B------:R-:W-:Y:S02]  /*20f70*/  SHF.R.U32.HI R8, RZ, 0x10, R6.reuse ;  /* 0x00000010ff087819 */ /* 0x100fe40000011606 */
[----:B------:R-:W-:Y:S02]  /*20f80*/  SHF.R.U32.HI R13, RZ, 0x18, R6 ;  /* 0x00000018ff0d7819 */ /* 0x000fe40000011606 */
[----:B------:R-:W-:Y:S02]  /*20f90*/  SHF.R.U32.HI R10, RZ, 0x8, R7 ;  /* 0x00000008ff0a7819 */ /* 0x000fe40000011607 */
[----:B------:R-:W-:Y:S02]  /*20fa0*/  LOP3.LUT R6, R0, 0xffff, RZ, 0xc0, !PT ;  /* 0x0000ffff00067812 */ /* 0x000fe400078ec0ff */
[----:B------:R-:W-:Y:S02]  /*20fb0*/  LOP3.LUT R3, R11, R233, R18, 0x96, !PT ;  /* 0x000000e90b037212 */ /* 0x000fe400078e9612 */
[----:B------:R-:W-:-:S02]  /*20fc0*/  SHF.R.U32.HI R7, RZ, 0x10, R0 ;  /* 0x00000010ff077819 */ /* 0x000fc40000011600 */
[----:B------:R-:W-:Y:S02]  /*20fd0*/  LOP3.LUT R18, R9, R228, R54, 0x96, !PT ;  /* 0x000000e409127212 */ /* 0x000fe400078e9636 */
[----:B------:R-:W-:Y:S02]  /*20fe0*/  LOP3.LUT R9, R8, 0xff, RZ, 0xc0, !PT ;  /* 0x000000ff08097812 */ /* 0x000fe400078ec0ff */
[----:B------:R-:W-:Y:S02]  /*20ff0*/  SHF.R.U32.HI R8, RZ, 0x8, R6 ;  /* 0x00000008ff087819 */ /* 0x000fe40000011606 */
[----:B------:R-:W-:Y:S02]  /*21000*/  LOP3.LUT R12, R0, 0xff, RZ, 0xc0, !PT ;  /* 0x000000ff000c7812 */ /* 0x000fe400078ec0ff */
[----:B------:R-:W-:Y:S02]  /*21010*/  SHF.R.U32.HI R11, RZ, 0x18, R0 ;  /* 0x00000018ff0b7819 */ /* 0x000fe40000011600 */
[----:B------:R-:W-:-:S02]  /*21020*/  LOP3.LUT R6, R7, 0xff, RZ, 0xc0, !PT ;  /* 0x000000ff07067812 */ /* 0x000fc400078ec0ff */
[----:B------:R-:W-:Y:S02]  /*21030*/  PRMT R93, R199, 0x7054, R199 ;  /* 0x00007054c75d7816 */ /* 0x000fe400000000c7 */
[----:B------:R-:W-:Y:S02]  /*21040*/  PRMT R7, R9, 0x5410, R13 ;  /* 0x0000541009077816 */ /* 0x000fe4000000000d */
[----:B------:R-:W-:Y:S02]  /*21050*/  PRMT R0, R14, 0x5410, R10 ;  /* 0x000054100e007816 */ /* 0x000fe4000000000a */
[----:B------:R-:W-:Y:S02]  /*21060*/  PRMT R8, R12, 0x5410, R8 ;  /* 0x000054100c087816 */ /* 0x000fe40000000008 */
[----:B------:R-:W-:Y:S02]  /*21070*/  PRMT R9, R6, 0x5410, R11 ;  /* 0x0000541006097816 */ /* 0x000fe4000000000b */
[----:B------:R-:W-:-:S02]  /*21080*/  HSET2.LE.AND R6, R7, R93, PT ;  /* 0x0000005d07067233 */ /* 0x000fc40003803000 */
[--C-:B------:R-:W-:Y:S02]  /*21090*/  HSET2.LE.AND R0, R0, R93.reuse, PT ;  /* 0x0000005d00007233 */ /* 0x100fe40003803000 */
[--C-:B------:R-:W-:Y:S02]  /*210a0*/  HSET2.LE.AND R7, R8, R93.reuse, PT ;  /* 0x0000005d08077233 */ /* 0x100fe40003803000 */
[----:B------:R-:W-:Y:S01]  /*210b0*/  HSET2.LE.AND R9, R9, R93, PT ;  /* 0x0000005d09097233 */ /* 0x000fe20003803000 */
[----:B------:R-:W-:Y:S01]  /*210c0*/  IMAD.MOV.U32 R68, RZ, RZ, R80 ;  /* 0x000000ffff447224 */ /* 0x000fe200078e0050 */
[----:B------:R-:W-:Y:S01]  /*210d0*/  LOP3.LUT R10, R162, R0, RZ, 0xc0, !PT ;  /* 0x00000000a20a7212 */ /* 0x000fe200078ec0ff */
[----:B------:R-:W-:Y:S01]  /*210e0*/  IMAD.MOV.U32 R80, RZ, RZ, R87 ;  /* 0x000000ffff507224 */ /* 0x000fe200078e0057 */
[----:B------:R-:W-:Y:S02]  /*210f0*/  LOP3.LUT R11, R161, R6, RZ, 0xc0, !PT ;  /* 0x00000006a10b7212 */ /* 0x000fe400078ec0ff */
[----:B------:R-:W-:-:S02]  /*21100*/  LOP3.LUT R8, R165, R7, RZ, 0xc0, !PT ;  /* 0x00000007a5087212 */ /* 0x000fc400078ec0ff */
[----:B------:R-:W-:Y:S01]  /*21110*/  LOP3.LUT R9, R163, R9, RZ, 0xc0, !PT ;  /* 0x00000009a3097212 */ /* 0x000fe200078ec0ff */
[----:B------:R-:W-:-:S06]  /*21120*/  IMAD.MOV.U32 R69, RZ, RZ, R158 ;  /* 0x000000ffff457224 */ /* 0x000fcc00078e009e */
[C---:B---3--:R-:W-:Y:S01]  /*21130*/  HMMA.16816.F32.BF16 R48, R8.reuse, R20, R80 ;  /* 0x000000140830723c */ /* 0x048fe20000041850 */
[----:B------:R-:W2:Y:S04]  /*21140*/  LDL.LU R82, [R1+0x1e8] ;  /* 0x0001e80001527983 */ /* 0x000ea80000300800 */
[----:B------:R-:W2:Y:S01]  /*21150*/  LDL.LU R83, [R1+0x1ec] ;  /* 0x0001ec0001537983 */ /* 0x000ea20000300800 */
[----:B------:R-:W-:Y:S03]  /*21160*/  HMMA.16816.F32.BF16 R40, R8, R22, R68 ;  /* 0x000000160828723c */ /* 0x000fe60000041844 */
[----:B------:R-:W3:Y:S04]  /*21170*/  LDL.LU R70, [R1+0x1f8] ;  /* 0x0001f80001467983 */ /* 0x000ee80000300800 */
[----:B------:R-:W3:Y:S01]  /*21180*/  LDL.LU R71, [R1+0x1fc] ;  /* 0x0001fc0001477983 */ /* 0x000ee20000300800 */
[----:B------:R-:W-:-:S03]  /*21190*/  IMAD.MOV.U32 R118, RZ, RZ, R215 ;  /* 0x000000ffff767224 */ /* 0x000fc600078e00d7 */
[----:B------:R-:W3:Y:S04]  /*211a0*/  LDL.LU R116, [R1+0x260] ;  /* 0x0002600001747983 */ /* 0x000ee80000300800 */
[----:B------:R-:W3:Y:S04]  /*211b0*/  LDL.LU R117, [R1+0x264] ;  /* 0x0002640001757983 */ /* 0x000ee80000300800 */
[----:B------:R-:W3:Y:S01]  /*211c0*/  LDL.LU R215, [R1+0x430] ;  /* 0x0004300001d77983 */ /* 0x000ee20000300800 */
[----:B------:R-:W-:-:S03]  /*211d0*/  IMAD.MOV.U32 R119, RZ, RZ, R209 ;  /* 0x000000ffff777224 */ /* 0x000fc600078e00d1 */
[----:B------:R-:W3:Y:S01]  /*211e0*/  LDL.LU R209, [R1+0x42c] ;  /* 0x00042c0001d17983 */ /* 0x000ee20000300800 */
[C---:B------:R-:W-:Y:S02]  /*211f0*/  LOP3.LUT R0, R3.reuse, 0xffff, RZ, 0xc0, !PT ;  /* 0x0000ffff03007812 */ /* 0x040fe400078ec0ff */
[--C-:B------:R-:W-:Y:S02]  /*21200*/  SHF.R.U32.HI R6, RZ, 0x10, R3.reuse ;  /* 0x00000010ff067819 */ /* 0x100fe40000011603 */
[----:B------:R-:W-:Y:S02]  /*21210*/  LOP3.LUT R12, R3, 0xff, RZ, 0xc0, !PT ;  /* 0x000000ff030c7812 */ /* 0x000fe400078ec0ff */
[----:B------:R-:W-:Y:S02]  /*21220*/  SHF.R.U32.HI R0, RZ, 0x8, R0 ;  /* 0x00000008ff007819 */ /* 0x000fe40000011600 */
[----:B------:R-:W-:Y:S02]  /*21230*/  SHF.R.U32.HI R7, RZ, 0x18, R3 ;  /* 0x00000018ff077819 */ /* 0x000fe40000011603 */
[----:B------:R-:W-:-:S02]  /*21240*/  LOP3.LUT R6, R6, 0xff, RZ, 0xc0, !PT ;  /* 0x000000ff06067812 */ /* 0x000fc400078ec0ff */
[----:B------:R-:W-:Y:S02]  /*21250*/  LOP3.LUT R14, R17, 0xff, RZ, 0xc0, !PT ;  /* 0x000000ff110e7812 */ /* 0x000fe400078ec0ff */
[----:B------:R-:W-:Y:S02]  /*21260*/  SHF.R.U32.HI R13, RZ, 0x8, R15 ;  /* 0x00000008ff0d7819 */ /* 0x000fe4000001160f */
[----:B------:R-:W-:Y:S02]  /*21270*/  PRMT R12, R12, 0x5410, R0 ;  /* 0x000054100c0c7816 */ /* 0x000fe40000000000 */
[----:B------:R-:W-:Y:S02]  /*21280*/  PRMT R7, R6, 0x5410, R7 ;  /* 0x0000541006077816 */ /* 0x000fe40000000007 */
[----:B------:R-:W-:Y:S02]  /*21290*/  PRMT R3, R14, 0x5410, R28 ;  /* 0x000054100e037816 */ /* 0x000fe4000000001c */
[----:B------:R-:W-:Y:S01]  /*212a0*/  PRMT R13, R16, 0x5410, R13 ;  /* 0x00005410100d7816 */ /* 0x000fe2000000000d */
[----:B------:R-:W-:Y:S01]  /*212b0*/  IMAD.MOV.U32 R80, RZ, RZ, R159 ;  /* 0x000000ffff507224 */ /* 0x000fe200078e009f */
[--C-:B------:R-:W-:Y:S01]  /*212c0*/  HSET2.LE.AND R6, R12, R93.reuse, PT ;  /* 0x0000005d0c067233 */ /* 0x100fe20003803000 */
[----:B------:R-:W-:Y:S01]  /*212d0*/  IMAD.MOV.U32 R81, RZ, RZ, R150 ;  /* 0x000000ffff517224 */ /* 0x000fe200078e0096 */
[--C-:B------:R-:W-:Y:S01]  /*212e0*/  HSET2.LE.AND R7, R7, R93.reuse, PT ;  /* 0x0000005d07077233 */ /* 0x100fe20003803000 */
[----:B------:R-:W-:Y:S01]  /*212f0*/  IMAD.MOV.U32 R68, RZ, RZ, R151 ;  /* 0x000000ffff447224 */ /* 0x000fe200078e0097 */
[--C-:B------:R-:W-:Y:S01]  /*21300*/  HSET2.LE.AND R3, R3, R93.reuse, PT ;  /* 0x0000005d03037233 */ /* 0x100fe20003803000 */
[----:B------:R-:W-:Y:S01]  /*21310*/  IMAD.MOV.U32 R69, RZ, RZ, R155 ;  /* 0x000000ffff457224 */ /* 0x000fe200078e009b */
[----:B------:R-:W-:Y:S01]  /*21320*/  HSET2.LE.AND R0, R13, R93, PT ;  /* 0x0000005d0d007233 */ /* 0x000fe20003803000 */
[----:B------:R-:W-:Y:S01]  /*21330*/  IMAD.WIDE.U32 R86, R65, -0x326172a9, RZ ;  /* 0xcd9e8d5741567825 */ /* 0x000fe200078e00ff */
[----:B------:R-:W-:Y:S01]  /*21340*/  LOP3.LUT R12, R211, R6, RZ, 0xc0, !PT ;  /* 0x00000006d30c7212 */ /* 0x000fe200078ec0ff */
[----:B------:R-:W-:Y:S01]  /*21350*/  LDSM.16.MT88.4 R28, [R171+0x4400] ;  /* 0x00440000ab1c783b */ /* 0x000fe20000004200 */
[----:B------:R-:W-:Y:S01]  /*21360*/  LOP3.LUT R13, R210, R7, RZ, 0xc0, !PT ;  /* 0x00000007d20d7212 */ /* 0x000fe200078ec0ff */
[----:B------:R-:W-:Y:S01]  /*21370*/  IMAD.WIDE.U32 R6, R18, -0x2daee0ad, RZ ;  /* 0xd2511f5312067825 */ /* 0x000fe200078e00ff */
[----:B------:R-:W-:-:S02]  /*21380*/  LOP3.LUT R47, R53, R220, R2, 0x96, !PT ;  /* 0x000000dc352f7212 */ /* 0x000fc400078e9602 */
[----:B------:R-:W-:Y:S02]  /*21390*/  LOP3.LUT R15, R212, R3, RZ, 0xc0, !PT ;  /* 0x00000003d40f7212 */ /* 0x000fe400078ec0ff */
[----:B------:R-:W-:Y:S02]  /*213a0*/  LOP3.LUT R52, R87, R230, R52, 0x96, !PT ;  /* 0x000000e657347212 */ /* 0x000fe400078e9634 */
[----:B------:R-:W-:Y:S02]  /*213b0*/  LOP3.LUT R3, R19, R228, R78, 0x96, !PT ;  /* 0x000000e413037212 */ /* 0x000fe400078e964e */
[----:B------:R-:W-:Y:S02]  /*213c0*/  LOP3.LUT R14, R168, R0, RZ, 0xc0, !PT ;  /* 0x00000000a80e7212 */ /* 0x000fe400078ec0ff */
[----:B------:R-:W-:Y:S01]  /*213d0*/  LOP3.LUT R0, R7, R231, R56, 0x96, !PT ;  /* 0x000000e707007212 */ /* 0x000fe200078e9638 */
[----:B------:R-:W-:Y:S01]  /*213e0*/  IMAD.WIDE.U32 R32, R66, -0x2daee0ad, RZ ;  /* 0xd2511f5342207825 */ /* 0x000fe200078e00ff */
[----:B------:R-:W-:Y:S01]  /*213f0*/  LOP3.LUT R19, R6, 0xff, RZ, 0xc0, !PT ;  /* 0x000000ff06137812 */ /* 0x000fe200078ec0ff */
[----:B------:R1:W5:Y:S01]  /*21400*/  LDL.LU R168, [R1+0x428] ;  /* 0x0004280001a87983 */ /* 0x0003620000300800 */
[----:B------:R-:W-:Y:S01]  /*21410*/  SHF.R.U32.HI R18, RZ, 0x18, R6 ;  /* 0x00000018ff127819 */ /* 0x000fe20000011606 */
[----:B------:R-:W-:-:S04]  /*21420*/  IMAD.WIDE.U32 R16, R47, -0x2daee0ad, RZ ;  /* 0xd2511f532f107825 */ /* 0x000fc800078e00ff */
[----:B------:R-:W-:Y:S01]  /*21430*/  IMAD.WIDE.U32 R44, R52, -0x2daee0ad, RZ ;  /* 0xd2511f53342c7825 */ /* 0x000fe200078e00ff */
[-C--:B------:R-:W-:Y:S02]  /*21440*/  LOP3.LUT R35, R33, R229.reuse, R88, 0x96, !PT ;  /* 0x000000e521237212 */ /* 0x080fe400078e9658 */
[----:B------:R-:W-:Y:S02]  /*21450*/  LOP3.LUT R34, R17, R229, R64, 0x96, !PT ;  /* 0x000000e511227212 */ /* 0x000fe400078e9640 */
[----:B------:R-:W-:Y:S02]  /*21460*/  LOP3.LUT R33, R45, R227, R16, 0x96, !PT ;  /* 0x000000e32d217212 */ /* 0x000fe400078e9610 */
[----:B------:R-:W-:Y:S02]  /*21470*/  LOP3.LUT R17, R0, 0xff, RZ, 0xc0, !PT ;  /* 0x000000ff00117812 */ /* 0x000fe400078ec0ff */
[----:B------:R-:W-:Y:S01]  /*21480*/  SHF.R.U32.HI R16, RZ, 0x18, R0 ;  /* 0x00000018ff107819 */ /* 0x000fe20000011600 */
[----:B------:R-:W-:-:S04]  /*21490*/  IMAD.WIDE.U32 R84, R84, -0x326172a9, RZ ;  /* 0xcd9e8d5754547825 */ /* 0x000fc800078e00ff */
[----:B------:R-:W-:Y:S01]  /*214a0*/  IMAD.WIDE.U32 R46, R128, -0x326172a9, RZ ;  /* 0xcd9e8d57802e7825 */ /* 0x000fe200078e00ff */
[----:B------:R-:W-:-:S04]  /*214b0*/  LOP3.LUT R90, R85, R220, R2, 0x96, !PT ;  /* 0x000000dc555a7212 */ /* 0x000fc800078e9602 */
[----:B------:R-:W-:Y:S01]  /*214c0*/  LOP3.LUT R92, R47, R220, R2, 0x96, !PT ;  /* 0x000000dc2f5c7212 */ /* 0x000fe200078e9602 */
[----:B----4-:R-:W2:Y:S04]  /*214d0*/  LDSM.16.MT88.4 R24, [R188+0x4000] ;  /* 0x00400000bc18783b */ /* 0x010ea80000004200 */
[----:B------:R-:W4:Y:S01]  /*214e0*/  LDSM.16.MT88.4 R36, [R188+0x4400] ;  /* 0x00440000bc24783b */ /* 0x000f220000004200 */
[C---:B--2---:R-:W-:Y:S06]  /*214f0*/  HMMA.16816.F32.BF16 R60, R8.reuse, R24, R80 ;  /* 0x00000018083c723c */ /* 0x044fec0000041850 */
[----:B---3--:R-:W-:Y:S07]  /*21500*/  HMMA.16816.F32.BF16 R68, R8, R26, R68 ;  /* 0x0000001a0844723c */ /* 0x008fee0000041844 */
[----:B------:R-:W-:-:S02]  /*21510*/  LOP3.LUT R8, R6, 0xffff, RZ, 0xc0, !PT ;  /* 0x0000ffff06087812 */ /* 0x000fc400078ec0ff */
[----:B------:R-:W-:Y:S01]  /*21520*/  SHF.R.U32.HI R9, RZ, 0x10, R6 ;  /* 0x00000010ff097819 */ /* 0x000fe20000011606 */
[----:B------:R-:W-:Y:S01]  /*21530*/  IMAD.WIDE.U32 R6, R3, -0x2daee0ad, RZ ;  /* 0xd2511f5303067825 */ /* 0x000fe200078e00ff */
[----:B------:R-:W-:Y:S02]  /*21540*/  SHF.R.U32.HI R11, RZ, 0x8, R8 ;  /* 0x00000008ff0b7819 */ /* 0x000fe40000011608 */
[----:B------:R-:W-:Y:S02]  /*21550*/  LOP3.LUT R3, R0, 0xffff, RZ, 0xc0, !PT ;  /* 0x0000ffff00037812 */ /* 0x000fe400078ec0ff */
        /* <DEDUP_REMOVED lines=9> */
[----:B------:R-:W-:Y:S01]  /*215f0*/  HMMA.16816.F32.BF16 R56, R12, R20, R116 ;  /* 0x000000140c38723c */ /* 0x000fe20000041874 */
[----:B------:R-:W-:Y:S01]  /*21600*/  PRMT R9, R9, 0x5410, R18 ;  /* 0x0000541009097816 */ /* 0x000fe20000000012 */
[----:B------:R1:W5:Y:S01]  /*21610*/  LDL.LU R169, [R1+0x424] ;  /* 0x0004240001a97983 */ /* 0x0003620000300800 */
[----:B------:R-:W-:-:S02]  /*21620*/  PRMT R11, R17, 0x5410, R10 ;  /* 0x00005410110b7816 */ /* 0x000fc4000000000a */
[----:B------:R-:W-:Y:S01]  /*21630*/  PRMT R10, R8, 0x5410, R16 ;  /* 0x00005410080a7816 */ /* 0x000fe20000000010 */
[----:B------:R-:W-:Y:S01]  /*21640*/  HMMA.16816.F32.BF16 R64, R12, R22, R80 ;  /* 0x000000160c40723c */ /* 0x000fe20000041850 */
[--C-:B------:R-:W-:Y:S01]  /*21650*/  HSET2.LE.AND R3, R3, R93.reuse, PT ;  /* 0x0000005d03037233 */ /* 0x100fe20003803000 */
[----:B------:R-:W-:Y:S01]  /*21660*/  IMAD.MOV.U32 R116, RZ, RZ, R209 ;  /* 0x000000ffff747224 */ /* 0x000fe200078e00d1 */
[----:B------:R-:W-:Y:S01]  /*21670*/  LOP3.LUT R0, R7, R231, R72, 0x96, !PT ;  /* 0x000000e707007212 */ /* 0x000fe200078e9648 */
[----:B------:R-:W-:Y:S01]  /*21680*/  IMAD.MOV.U32 R117, RZ, RZ, R208 ;  /* 0x000000ffff757224 */ /* 0x000fe200078e00d0 */
[C---:B------:R-:W-:Y:S01]  /*21690*/  LOP3.LUT R16, R6.reuse, 0xffff, RZ, 0xc0, !PT ;  /* 0x0000ffff06107812 */ /* 0x040fe200078ec0ff */
[----:B------:R-:W-:Y:S01]  /*216a0*/  IMAD.MOV.U32 R118, RZ, RZ, R207 ;  /* 0x000000ffff767224 */ /* 0x000fe200078e00cf */
[----:B------:R-:W-:Y:S01]  /*216b0*/  HSET2.LE.AND R7, R9, R93, PT ;  /* 0x0000005d09077233 */ /* 0x000fe20003803000 */
[----:B------:R-:W-:Y:S01]  /*216c0*/  IMAD.MOV.U32 R119, RZ, RZ, R206 ;  /* 0x000000ffff777224 */ /* 0x000fe200078e00ce */
[----:B------:R-:W-:Y:S01]  /*216d0*/  LOP3.LUT R19, R6, 0xff, RZ, 0xc0, !PT ;  /* 0x000000ff06137812 */ /* 0x000fe200078ec0ff */
[----:B------:R-:W-:Y:S01]  /*216e0*/  IMAD.MOV.U32 R80, RZ, RZ, R205 ;  /* 0x000000ffff507224 */ /* 0x000fe200078e00cd */
[----:B------:R-:W-:Y:S01]  /*216f0*/  SHF.R.U32.HI R18, RZ, 0x18, R6 ;  /* 0x00000018ff127819 */ /* 0x000fe20000011606 */
[----:B------:R-:W-:Y:S01]  /*21700*/  IMAD.MOV.U32 R81, RZ, RZ, R204 ;  /* 0x000000ffff517224 */ /* 0x000fe200078e00cc */
[----:B------:R1:W5:Y:S01]  /*21710*/  LDL.LU R215, [R1+0x420] ;  /* 0x0004200001d77983 */ /* 0x0003620000300800 */
[----:B------:R-:W-:-:S02]  /*21720*/  IMAD.MOV.U32 R82, RZ, RZ, R203 ;  /* 0x000000ffff527224 */ /* 0x000fc400078e00cb */
[----:B------:R-:W-:Y:S01]  /*21730*/  IMAD.MOV.U32 R83, RZ, RZ, R200 ;  /* 0x000000ffff537224 */ /* 0x000fe200078e00c8 */
[--C-:B------:R-:W-:Y:S02]  /*21740*/  HSET2.LE.AND R9, R10, R93.reuse, PT ;  /* 0x0000005d0a097233 */ /* 0x100fe40003803000 */
[----:B------:R-:W-:Y:S01]  /*21750*/  SHF.R.U32.HI R17, RZ, 0x10, R6 ;  /* 0x00000010ff117819 */ /* 0x000fe20000011606 */
[C---:B------:R-:W-:Y:S01]  /*21760*/  HMMA.16816.F32.BF16 R76, R12.reuse, R24, R116 ;  /* 0x000000180c4c723c */ /* 0x040fe20000041874 */
[----:B------:R-:W-:Y:S02]  /*21770*/  LOP3.LUT R10, R166, R3, RZ, 0xc0, !PT ;  /* 0x00000003a60a7212 */ /* 0x000fe400078ec0ff */
[----:B------:R-:W-:Y:S01]  /*21780*/  HSET2.LE.AND R8, R11, R93, PT ;  /* 0x0000005d0b087233 */ /* 0x000fe20003803000 */
[----:B------:R-:W-:Y:S01]  /*21790*/  IMAD.WIDE.U32 R20, R34, -0x326172a9, RZ ;  /* 0xcd9e8d5722147825 */ /* 0x000fe200078e00ff */
[----:B------:R-:W-:Y:S01]  /*217a0*/  LOP3.LUT R3, R0, 0xffff, RZ, 0xc0, !PT ;  /* 0x0000ffff00037812 */ /* 0x000fe200078ec0ff */
[----:B------:R-:W-:Y:S01]  /*217b0*/  HMMA.16816.F32.BF16 R72, R12, R26, R80 ;  /* 0x0000001a0c48723c */ /* 0x000fe20000041850 */
[----:B------:R-:W-:Y:S01]  /*217c0*/  LOP3.LUT R11, R167, R7, RZ, 0xc0, !PT ;  /* 0x00000007a70b7212 */ /* 0x000fe200078ec0ff */
[----:B------:R-:W-:Y:S01]  /*217d0*/  IMAD.WIDE.U32 R22, R89, -0x2daee0ad, RZ ;  /* 0xd2511f5359167825 */ /* 0x000fe200078e00ff */
[----:B------:R-:W-:Y:S01]  /*217e0*/  SHF.R.U32.HI R6, RZ, 0x10, R0 ;  /* 0x00000010ff067819 */ /* 0x000fe20000011600 */
[----:B------:R-:W2:Y:S01]  /*217f0*/  LDSM.16.MT88.4 R24, [R171+0x4800] ;  /* 0x00480000ab18783b */ /* 0x000ea20000004200 */
[----:B------:R-:W-:-:S02]  /*21800*/  SHF.R.U32.HI R7, RZ, 0x8, R3 ;  /* 0x00000008ff077819 */ /* 0x000fc40000011603 */
[----:B------:R-:W-:Y:S01]  /*21810*/  LOP3.LUT R14, R0, 0xff, RZ, 0xc0, !PT ;  /* 0x000000ff000e7812 */ /* 0x000fe200078ec0ff */
[----:B------:R1:W5:Y:S01]  /*21820*/  LDL.LU R214, [R1+0x41c] ;  /* 0x00041c0001d67983 */ /* 0x0003620000300800 */
[----:B------:R-:W-:Y:S02]  /*21830*/  SHF.R.U32.HI R13, RZ, 0x8, R16 ;  /* 0x00000008ff0d7819 */ /* 0x000fe40000011610 */
[----:B------:R-:W-:Y:S02]  /*21840*/  LOP3.LUT R12, R17, 0xff, RZ, 0xc0, !PT ;  /* 0x000000ff110c7812 */ /* 0x000fe400078ec0ff */
[----:B------:R-:W-:Y:S02]  /*21850*/  LOP3.LUT R8, R182, R8, RZ, 0xc0, !PT ;  /* 0x00000008b6087212 */ /* 0x000fe400078ec0ff */
[----:B------:R-:W-:Y:S01]  /*21860*/  LOP3.LUT R9, R181, R9, RZ, 0xc0, !PT ;  /* 0x00000009b5097212 */ /* 0x000fe200078ec0ff */
[----:B------:R-:W-:Y:S01]  /*21870*/  IMAD.WIDE.U32 R88, R121, -0x326172a9, RZ ;  /* 0xcd9e8d5779587825 */ /* 0x000fe200078e00ff */
[----:B------:R-:W-:Y:S01]  /*21880*/  SHF.R.U32.HI R3, RZ, 0x18, R0 ;  /* 0x00000018ff037819 */ /* 0x000fe20000011600 */
[----:B------:R1:W5:Y:S01]  /*21890*/  LDL.LU R213, [R1+0x418] ;  /* 0x0004180001d57983 */ /* 0x0003620000300800 */
[----:B------:R-:W-:-:S02]  /*218a0*/  LOP3.LUT R0, R6, 0xff, RZ, 0xc0, !PT ;  /* 0x000000ff06007812 */ /* 0x000fc400078ec0ff */
[----:B------:R-:W-:Y:S02]  /*218b0*/  PRMT R6, R14, 0x5410, R7 ;  /* 0x000054100e067816 */ /* 0x000fe40000000007 */
[----:B------:R-:W-:Y:S02]  /*218c0*/  PRMT R13, R19, 0x5410, R13 ;  /* 0x00005410130d7816 */ /* 0x000fe4000000000d */
[----:B------:R-:W-:Y:S01]  /*218d0*/  PRMT R12, R12, 0x5410, R18 ;  /* 0x000054100c0c7816 */ /* 0x000fe20000000012 */
[----:B------:R-:W-:Y:S01]  /*218e0*/  HMMA.16816.F32.BF16 R80, R8, R28, R48 ;  /* 0x0000001c0850723c */ /* 0x000fe20000041830 */
[----:B------:R-:W-:Y:S01]  /*218f0*/  PRMT R3, R0, 0x5410, R3 ;  /* 0x0000541000037816 */ /* 0x000fe20000000003 */
[----:B------:R1:W5:Y:S01]  /*21900*/  LDL.LU R212, [R1+0x414] ;  /* 0x0004140001d47983 */ /* 0x0003620000300800 */
[--C-:B------:R-:W-:Y:S02]  /*21910*/  HSET2.LE.AND R0, R6, R93.reuse, PT ;  /* 0x0000005d06007233 */ /* 0x100fe40003803000 */
[----:B------:R-:W-:-:S02]  /*21920*/  HSET2.LE.AND R6, R13, R93, PT ;  /* 0x0000005d0d067233 */ /* 0x000fc40003803000 */
[--C-:B------:R-:W-:Y:S01]  /*21930*/  HSET2.LE.AND R7, R12, R93.reuse, PT ;  /* 0x0000005d0c077233 */ /* 0x100fe20003803000 */
[C---:B------:R-:W-:Y:S01]  /*21940*/  HMMA.16816.F32.BF16 R52, R8.reuse, R30, R40 ;  /* 0x0000001e0834723c */ /* 0x040fe20000041828 */
[----:B------:R-:W-:Y:S01]  /*21950*/  HSET2.LE.AND R3, R3, R93, PT ;  /* 0x0000005d03037233 */ /* 0x000fe20003803000 */
[----:B------:R1:W5:Y:S01]  /*21960*/  LDL.LU R211, [R1+0x410] ;  /* 0x0004100001d37983 */ /* 0x0003620000300800 */
[----:B------:R-:W-:Y:S02]  /*21970*/  LOP3.LUT R14, R196, R6, RZ, 0xc0, !PT ;  /* 0x00000006c40e7212 */ /* 0x000fe400078ec0ff */
[----:B------:R-:W-:Y:S01]  /*21980*/  LOP3.LUT R15, R195, R7, RZ, 0xc0, !PT ;  /* 0x00000007c30f7212 */ /* 0x000fe200078ec0ff */
[----:B------:R-:W-:Y:S01]  /*21990*/  IMAD.WIDE.U32 R6, R33, -0x326172a9, RZ ;  /* 0xcd9e8d5721067825 */ /* 0x000fe200078e00ff */
[C---:B----4-:R-:W-:Y:S01]  /*219a0*/  HMMA.16816.F32.BF16 R48, R8.reuse, R36, R60 ;  /* 0x000000240830723c */ /* 0x050fe2000004183c */
[----:B------:R-:W-:Y:S01]  /*219b0*/  LOP3.LUT R12, R198, R0, RZ, 0xc0, !PT ;  /* 0x00000000c60c7212 */ /* 0x000fe200078ec0ff */
[----:B------:R1:W5:Y:S04]  /*219c0*/  LDL.LU R210, [R1+0x40c] ;  /* 0x00040c0001d27983 */ /* 0x0003680000300800 */
[----:B------:R-:W-:Y:S01]  /*219d0*/  HMMA.16816.F32.BF16 R40, R8, R38, R68 ;  /* 0x000000260828723c */ /* 0x000fe20000041844 */
[----:B------:R-:W-:Y:S01]  /*219e0*/  LOP3.LUT R0, R7, R233, R20, 0x96, !PT ;  /* 0x000000e907007212 */ /* 0x000fe200078e9614 */
[----:B------:R1:W5:Y:S01]  /*219f0*/  LDL.LU R209, [R1+0x408] ;  /* 0x0004080001d17983 */ /* 0x0003620000300800 */
[----:B------:R-:W-:-:S04]  /*21a00*/  LOP3.LUT R2, R23, R227, R32, 0x96, !PT ;  /* 0x000000e317027212 */ /* 0x000fc800078e9620 */
[----:B------:R-:W-:Y:S01]  /*21a10*/  IMAD.WIDE.U32 R8, R35, -0x326172a9, RZ ;  /* 0xcd9e8d5723087825 */ /* 0x000fe200078e00ff */
[C---:B------:R-:W-:Y:S01]  /*21a20*/  LOP3.LUT R7, R6.reuse, 0xffff, RZ, 0xc0, !PT ;  /* 0x0000ffff06077812 */ /* 0x040fe200078ec0ff */
[----:B------:R-:W3:Y:S01]  /*21a30*/  LDSM.16.MT88.4 R32, [R188+0x4800] ;  /* 0x00480000bc20783b */ /* 0x000ee20000004200 */
[----:B------:R-:W-:Y:S02]  /*21a40*/  LOP3.LUT R20, R6, 0xff, RZ, 0xc0, !PT ;  /* 0x000000ff06147812 */ /* 0x000fe400078ec0ff */
[----:B------:R-:W-:Y:S01]  /*21a50*/  LOP3.LUT R23, R9, R228, R126, 0x96, !PT ;  /* 0x000000e409177212 */ /* 0x000fe200078e967e */
[----:B------:R1:W5:Y:S01]  /*21a60*/  LDL.LU R208, [R1+0x404] ;  /* 0x0004040001d07983 */ /* 0x0003620000300800 */
[--C-:B------:R-:W-:Y:S02]  /*21a70*/  SHF.R.U32.HI R9, RZ, 0x10, R6.reuse ;  /* 0x00000010ff097819 */ /* 0x100fe40000011606 */
[----:B------:R-:W-:Y:S01]  /*21a80*/  SHF.R.U32.HI R19, RZ, 0x18, R6 ;  /* 0x00000018ff137819 */ /* 0x000fe20000011606 */
[----:B------:R1:W5:Y:S01]  /*21a90*/  LDL.LU R207, [R1+0x400] ;  /* 0x0004000001cf7983 */ /* 0x0003620000300800 */
[----:B------:R-:W-:-:S02]  /*21aa0*/  LOP3.LUT R6, R0, 0xffff, RZ, 0xc0, !PT ;  /* 0x0000ffff00067812 */ /* 0x000fc400078ec0ff */
[----:B------:R-:W-:Y:S01]  /*21ab0*/  LOP3.LUT R13, R197, R3, RZ, 0xc0, !PT ;  /* 0x00000003c50d7212 */ /* 0x000fe200078ec0ff */
[----:B------:R-:W-:Y:S01]  /*21ac0*/  IMAD.WIDE.U32 R2, R2, -0x326172a9, RZ ;  /* 0xcd9e8d5702027825 */ /* 0x000fe200078e00ff */
[----:B------:R-:W-:Y:S01]  /*21ad0*/  SHF.R.U32.HI R16, RZ, 0x8, R7 ;  /* 0x00000008ff107819 */ /* 0x000fe20000011607 */
[----:B------:R1:W5:Y:S01]  /*21ae0*/  LDL.LU R206, [R1+0x3fc] ;  /* 0x0003fc0001ce7983 */ /* 0x0003620000300800 */
[----:B------:R-:W-:Y:S02]  /*21af0*/  SHF.R.U32.HI R7, RZ, 0x10, R0 ;  /* 0x00000010ff077819 */ /* 0x000fe40000011600 */
[----:B------:R-:W-:Y:S02]  /*21b00*/  LOP3.LUT R11, R9, 0xff, RZ, 0xc0, !PT ;  /* 0x000000ff090b7812 */ /* 0x000fe400078ec0ff */
[----:B------:R-:W-:Y:S02]  /*21b10*/  LOP3.LUT R18, R0, 0xff, RZ, 0xc0, !PT ;  /* 0x000000ff00127812 */ /* 0x000fe400078ec0ff */
[----:B------:R-:W-:-:S02]  /*21b20*/  SHF.R.U32.HI R10, RZ, 0x8, R6 ;  /* 0x00000008ff0a7819 */ /* 0x000fc40000011606 */
[----:B------:R-:W-:Y:S01]  /*21b30*/  SHF.R.U32.HI R17, RZ, 0x18, R0 ;  /* 0x00000018ff117819 */ /* 0x000fe20000011600 */
[C---:B------:R-:W-:Y:S01]  /*21b40*/  HMMA.16816.F32.BF16 R68, R12.reuse, R30, R64 ;  /* 0x0000001e0c44723c */ /* 0x040fe20000041840 */
[----:B------:R-:W-:Y:S01]  /*21b50*/  LOP3.LUT R9, R7, 0xff, RZ, 0xc0, !PT ;  /* 0x000000ff07097812 */ /* 0x000fe200078ec0ff */
[----:B------:R1:W5:Y:S01]  /*21b60*/  LDL.LU R205, [R1+0x3f8] ;  /* 0x0003f80001cd7983 */ /* 0x0003620000300800 */
[----:B------:R-:W-:Y:S02]  /*21b70*/  PRMT R6, R20, 0x5410, R16 ;  /* 0x0000541014067816 */ /* 0x000fe40000000010 */
[----:B------:R-:W-:Y:S01]  /*21b80*/  LOP3.LUT R0, R3, R233, R8, 0x96, !PT ;  /* 0x000000e903007212 */ /* 0x000fe200078e9608 */
[----:B------:R-:W-:Y:S01]  /*21b90*/  HMMA.16816.F32.BF16 R56, R12, R28, R56 ;  /* 0x0000001c0c38723c */ /* 0x000fe20000041838 */
[----:B------:R-:W-:Y:S01]  /*21ba0*/  PRMT R7, R11, 0x5410, R19 ;  /* 0x000054100b077816 */ /* 0x000fe20000000013 */
[----:B------:R-:W4:Y:S01]  /*21bb0*/  LDSM.16.MT88.4 R28, [R171+0x4c00] ;  /* 0x004c0000ab1c783b */ /* 0x000f220000004200 */
[----:B------:R-:W-:-:S02]  /*21bc0*/  PRMT R8, R18, 0x5410, R10 ;  /* 0x0000541012087816 */ /* 0x000fc4000000000a */
[C---:B------:R-:W-:Y:S01]  /*21bd0*/  LOP3.LUT R16, R2.reuse, 0xffff, RZ, 0xc0, !PT ;  /* 0x0000ffff02107812 */ /* 0x040fe200078ec0ff */
[C---:B------:R-:W-:Y:S01]  /*21be0*/  HMMA.16816.F32.BF16 R76, R12.reuse, R36, R76 ;  /* 0x000000240c4c723c */ /* 0x040fe2000004184c */
[--C-:B------:R-:W-:Y:S01]  /*21bf0*/  HSET2.LE.AND R3, R6, R93.reuse, PT ;  /* 0x0000005d06037233 */ /* 0x100fe20003803000 */
[----:B------:R1:W5:Y:S01]  /*21c00*/  LDL.LU R204, [R1+0x3f4] ;  /* 0x0003f40001cc7983 */ /* 0x0003620000300800 */
[--C-:B------:R-:W-:Y:S02]  /*21c10*/  HSET2.LE.AND R6, R7, R93.reuse, PT ;  /* 0x0000005d07067233 */ /* 0x100fe40003803000 */
[----:B------:R-:W-:Y:S01]  /*21c20*/  PRMT R9, R9, 0x5410, R17 ;  /* 0x0000541009097816 */ /* 0x000fe20000000011 */
[----:B------:R-:W-:Y:S01]  /*21c30*/  HMMA.16816.F32.BF16 R64, R12, R38, R72 ;  /* 0x000000260c40723c */ /* 0x000fe20000041848 */
[----:B------:R-:W-:Y:S01]  /*21c40*/  HSET2.LE.AND R7, R8, R93, PT ;  /* 0x0000005d08077233 */ /* 0x000fe20003803000 */
[----:B------:R-:W1:Y:S01]  /*21c50*/  LDSM.16.MT88.4 R36, [R188+0x4c00] ;  /* 0x004c0000bc24783b */ /* 0x000e620000004200 */
[----:B------:R-:W-:-:S02]  /*21c60*/  LOP3.LUT R19, R2, 0xff, RZ, 0xc0, !PT ;  /* 0x000000ff02137812 */ /* 0x000fc400078ec0ff */
[--C-:B------:R-:W-:Y:S01]  /*21c70*/  SHF.R.U32.HI R17, RZ, 0x10, R2.reuse ;  /* 0x00000010ff117819 */ /* 0x100fe20000011602 */
[----:B------:R1:W5:Y:S01]  /*21c80*/  LDL.LU R203, [R1+0x3f0] ;  /* 0x0003f00001cb7983 */ /* 0x0003620000300800 */
[----:B------:R-:W-:Y:S02]  /*21c90*/  SHF.R.U32.HI R18, RZ, 0x18, R2 ;  /* 0x00000018ff127819 */ /* 0x000fe40000011602 */
[----:B------:R-:W-:Y:S01]  /*21ca0*/  LOP3.LUT R2, R0, 0xffff, RZ, 0xc0, !PT ;  /* 0x0000ffff00027812 */ /* 0x000fe200078ec0ff */
[----:B------:R1:W5:Y:S01]  /*21cb0*/  LDL.LU R200, [R1+0x3ec] ;  /* 0x0003ec0001c87983 */ /* 0x0003620000300800 */
[----:B------:R-:W-:Y:S02]  /*21cc0*/  LOP3.LUT R10, R184, R3, RZ, 0xc0, !PT ;  /* 0x00000003b80a7212 */ /* 0x000fe400078ec0ff */
[----:B------:R-:W-:Y:S01]  /*21cd0*/  SHF.R.U32.HI R3, RZ, 0x10, R0 ;  /* 0x00000010ff037819 */ /* 0x000fe20000011600 */
[----:B------:R1:W5:Y:S01]  /*21ce0*/  LDL.LU R198, [R1+0x3e8] ;  /* 0x0003e80001c67983 */ /* 0x0003620000300800 */
[----:B------:R-:W-:-:S02]  /*21cf0*/  LOP3.LUT R8, R186, R7, RZ, 0xc0, !PT ;  /* 0x00000007ba087212 */ /* 0x000fc400078ec0ff */
[----:B------:R-:W-:Y:S01]  /*21d00*/  LOP3.LUT R14, R17, 0xff, RZ, 0xc0, !PT ;  /* 0x000000ff110e7812 */ /* 0x000fe200078ec0ff */
[----:B------:R1:W5:Y:S01]  /*21d10*/  LDL.LU R197, [R1+0x3e4] ;  /* 0x0003e40001c57983 */ /* 0x0003620000300800 */
[----:B------:R-:W-:Y:S02]  /*21d20*/  LOP3.LUT R12, R0, 0xff, RZ, 0xc0, !PT ;  /* 0x000000ff000c7812 */ /* 0x000fe400078ec0ff */
[----:B------:R-:W-:Y:S01]  /*21d30*/  SHF.R.U32.HI R7, RZ, 0x8, R2 ;  /* 0x00000008ff077819 */ /* 0x000fe20000011602 */
[----:B------:R1:W5:Y:S01]  /*21d40*/  LDL.LU R196, [R1+0x3e0] ;  /* 0x0003e00001c47983 */ /* 0x0003620000300800 */
[----:B------:R-:W-:Y:S02]  /*21d50*/  LOP3.LUT R11, R183, R6, RZ, 0xc0, !PT ;  /* 0x00000006b70b7212 */ /* 0x000fe400078ec0ff */
[----:B------:R-:W-:Y:S01]  /*21d60*/  LOP3.LUT R2, R3, 0xff, RZ, 0xc0, !PT ;  /* 0x000000ff03027812 */ /* 0x000fe200078ec0ff */
[----:B------:R1:W5:Y:S01]  /*21d70*/  LDL.LU R195, [R1+0x3dc] ;  /* 0x0003dc0001c37983 */ /* 0x0003620000300800 */
[----:B------:R-:W-:-:S02]  /*21d80*/  SHF.R.U32.HI R6, RZ, 0x18, R0 ;  /* 0x00000018ff067819 */ /* 0x000fc40000011600 */
[----:B------:R-:W-:Y:S02]  /*21d90*/  PRMT R3, R14, 0x5410, R18 ;  /* 0x000054100e037816 */ /* 0x000fe40000000012 */
[----:B------:R-:W-:Y:S02]  /*21da0*/  PRMT R7, R12, 0x5410, R7 ;  /* 0x000054100c077816 */ /* 0x000fe40000000007 */
[----:B------:R-:W-:Y:S02]  /*21db0*/  SHF.R.U32.HI R13, RZ, 0x8, R16 ;  /* 0x00000008ff0d7819 */ /* 0x000fe40000011610 */
[----:B------:R-:W-:Y:S02]  /*21dc0*/  PRMT R6, R2, 0x5410, R6 ;  /* 0x0000541002067816 */ /* 0x000fe40000000006 */
[--C-:B------:R-:W-:Y:S02]  /*21dd0*/  HSET2.LE.AND R9, R9, R93.reuse, PT ;  /* 0x0000005d09097233 */ /* 0x100fe40003803000 */
[----:B------:R-:W-:-:S02]  /*21de0*/  HSET2.LE.AND R2, R3, R93, PT ;  /* 0x0000005d03027233 */ /* 0x000fc40003803000 */
[----:B------:R-:W-:Y:S02]  /*21df0*/  PRMT R0, R19, 0x5410, R13 ;  /* 0x0000541013007816 */ /* 0x000fe4000000000d */
[--C-:B------:R-:W-:Y:S02]  /*21e00*/  HSET2.LE.AND R3, R7, R93.reuse, PT ;  /* 0x0000005d07037233 */ /* 0x100fe40003803000 */
[----:B------:R-:W-:Y:S02]  /*21e10*/  LOP3.LUT R12, R21, R228, R86, 0x96, !PT ;  /* 0x000000e4150c7212 */ /* 0x000fe400078e9656 */
[----:B------:R-:W-:Y:S02]  /*21e20*/  LOP3.LUT R9, R185, R9, RZ, 0xc0, !PT ;  /* 0x00000009b9097212 */ /* 0x000fe400078ec0ff */
[----:B------:R-:W-:Y:S02]  /*21e30*/  HSET2.LE.AND R0, R0, R93, PT ;  /* 0x0000005d00007233 */ /* 0x000fe40003803000 */
[----:B------:R-:W-:-:S02]  /*21e40*/  LOP3.LUT R19, R193, R2, RZ, 0xc0, !PT ;  /* 0x00000002c1137212 */ /* 0x000fc400078ec0ff */
[----:B------:R-:W-:Y:S01]  /*21e50*/  LOP3.LUT R16, R192, R3, RZ, 0xc0, !PT ;  /* 0x00000003c0107212 */ /* 0x000fe200078ec0ff */
[----:B------:R-:W-:Y:S01]  /*21e60*/  IMAD.WIDE.U32 R2, R12, -0x2daee0ad, RZ ;  /* 0xd2511f530c027825 */ /* 0x000fe200078e00ff */
[----:B------:R-:W-:Y:S01]  /*21e70*/  LOP3.LUT R18, R194, R0, RZ, 0xc0, !PT ;  /* 0x00000000c2127212 */ /* 0x000fe200078ec0ff */
[C---:B--2---:R-:W-:Y:S01]  /*21e80*/  HMMA.16816.F32.BF16 R60, R8.reuse, R26, R52 ;  /* 0x0000001a083c723c */ /* 0x044fe20000041834 */
[----:B------:R-:W-:Y:S01]  /*21e90*/  HSET2.LE.AND R6, R6, R93, PT ;  /* 0x0000005d06067233 */ /* 0x000fe20003803000 */
[----:B------:R2:W5:Y:S01]  /*21ea0*/  LDL.LU R194, [R1+0x3d8] ;  /* 0x0003d80001c27983 */ /* 0x0005620000300800 */
[----:B------:R-:W-:Y:S02]  /*21eb0*/  LOP3.LUT R0, R3, R231, R44, 0x96, !PT ;  /* 0x000000e703007212 */ /* 0x000fe400078e962c */
[C---:B------:R-:W-:Y:S01]  /*21ec0*/  LOP3.LUT R3, R2.reuse, 0xffff, RZ, 0xc0, !PT ;  /* 0x0000ffff02037812 */ /* 0x040fe200078ec0ff */
[----:B---3--:R-:W-:Y:S01]  /*21ed0*/  HMMA.16816.F32.BF16 R52, R8, R32, R48 ;  /* 0x000000200834723c */ /* 0x008fe20000041830 */
[----:B------:R-:W-:Y:S01]  /*21ee0*/  LOP3.LUT R15, R2, 0xff, RZ, 0xc0, !PT ;  /* 0x000000ff020f7812 */ /* 0x000fe200078ec0ff */
[----:B------:R2:W5:Y:S01]  /*21ef0*/  LDL.LU R193, [R1+0x3d4] ;  /* 0x0003d40001c17983 */ /* 0x0005620000300800 */
[----:B------:R-:W-:-:S03]  /*21f00*/  SHF.R.U32.HI R14, RZ, 0x18, R2 ;  /* 0x00000018ff0e7819 */ /* 0x000fc60000011602 */
[C---:B------:R-:W-:Y:S01]  /*21f10*/  HMMA.16816.F32.BF16 R72, R8.reuse, R24, R80 ;  /* 0x000000180848723c */ /* 0x040fe20000041850 */
[----:B------:R-:W-:Y:S01]  /*21f20*/  SHF.R.U32.HI R13, RZ, 0x8, R3 ;  /* 0x00000008ff0d7819 */ /* 0x000fe20000011603 */
[----:B------:R2:W5:Y:S04]  /*21f30*/  LDL.LU R192, [R1+0x3d0] ;  /* 0x0003d00001c07983 */ /* 0x0005680000300800 */
[----:B------:R-:W-:Y:S01]  /*21f40*/  HMMA.16816.F32.BF16 R48, R8, R34, R40 ;  /* 0x000000220830723c */ /* 0x000fe20000041828 */
[----:B------:R-:W-:-:S06]  /*21f50*/  SHF.R.U32.HI R3, RZ, 0x10, R0 ;  /* 0x00000010ff037819 */ /* 0x000fcc0000011600 */
[----:B------:R-:W-:Y:S02]  /*21f60*/  SHF.R.U32.HI R8, RZ, 0x10, R2 ;  /* 0x00000010ff087819 */ /* 0x000fe40000011602 */
[----:B------:R-:W-:Y:S02]  /*21f70*/  LOP3.LUT R2, R0, 0xffff, RZ, 0xc0, !PT ;  /* 0x0000ffff00027812 */ /* 0x000fe400078ec0ff */
[----:B------:R-:W-:Y:S02]  /*21f80*/  LOP3.LUT R11, R8, 0xff, RZ, 0xc0, !PT ;  /* 0x000000ff080b7812 */ /* 0x000fe400078ec0ff */
[----:B------:R-:W-:Y:S02]  /*21f90*/  LOP3.LUT R9, R0, 0xff, RZ, 0xc0, !PT ;  /* 0x000000ff00097812 */ /* 0x000fe400078ec0ff */
[----:B------:R-:W-:Y:S02]  /*21fa0*/  SHF.R.U32.HI R10, RZ, 0x18, R0 ;  /* 0x00000018ff0a7819 */ /* 0x000fe40000011600 */
[----:B------:R-:W-:-:S02]  /*21fb0*/  SHF.R.U32.HI R8, RZ, 0x8, R2 ;  /* 0x00000008ff087819 */ /* 0x000fc40000011602 */
[----:B------:R-:W-:Y:S02]  /*21fc0*/  LOP3.LUT R2, R3, 0xff, RZ, 0xc0, !PT ;  /* 0x000000ff03027812 */ /* 0x000fe400078ec0ff */
[----:B------:R-:W-:Y:S02]  /*21fd0*/  PRMT R0, R15, 0x5410, R13 ;  /* 0x000054100f007816 */ /* 0x000fe4000000000d */
[----:B------:R-:W-:Y:S01]  /*21fe0*/  LOP3.LUT R17, R191, R6, RZ, 0xc0, !PT ;  /* 0x00000006bf117212 */ /* 0x000fe200078ec0ff */
[----:B------:R-:W-:Y:S01]  /*21ff0*/  IMAD.WIDE.U32 R6, R23, -0x2daee0ad, RZ ;  /* 0xd2511f5317067825 */ /* 0x000fe200078e00ff */
[----:B------:R-:W-:Y:S01]  /*22000*/  PRMT R3, R11, 0x5410, R14 ;  /* 0x000054100b037816 */ /* 0x000fe2000000000e */
[----:B------:R2:W5:Y:S01]  /*22010*/  LDL.LU R191, [R1+0x3cc] ;  /* 0x0003cc0001bf7983 */ /* 0x0005620000300800 */
[----:B------:R-:W-:Y:S02]  /*22020*/  PRMT R9, R9, 0x5410, R8 ;  /* 0x0000541009097816 */ /* 0x000fe40000000008 */
[----:B------:R-:W-:-:S02]  /*22030*/  PRMT R8, R2, 0x5410, R10 ;  /* 0x0000541002087816 */ /* 0x000fc4000000000a */
[--C-:B------:R-:W-:Y:S02]  /*22040*/  HSET2.LE.AND R0, R0, R93.reuse, PT ;  /* 0x0000005d00007233 */ /* 0x100fe40003803000 */
[--C-:B------:R-:W-:Y:S02]  /*22050*/  HSET2.LE.AND R2, R3, R93.reuse, PT ;  /* 0x0000005d03027233 */ /* 0x100fe40003803000 */
[----:B------:R-:W-:Y:S02]  /*22060*/  LOP3.LUT R12, R7, R231, R22, 0x96, !PT ;  /* 0x000000e7070c7212 */ /* 0x000fe400078e9616 */
[----:B------:R-:W-:Y:S02]  /*22070*/  LOP3.LUT R13, R6, 0xffff, RZ, 0xc0, !PT ;  /* 0x0000ffff060d7812 */ /* 0x000fe400078ec0ff */
[--C-:B------:R-:W-:Y:S02]  /*22080*/  HSET2.LE.AND R3, R9, R93.reuse, PT ;  /* 0x0000005d09037233 */ /* 0x100fe40003803000 */
[----:B------:R-:W-:Y:S01]  /*22090*/  HSET2.LE.AND R7, R8, R93, PT ;  /* 0x0000005d08077233 */ /* 0x000fe20003803000 */
[----:B------:R-:W-:Y:S01]  /*220a0*/  IMAD.WIDE.U32 R42, R91, -0x2daee0ad, RZ ;  /* 0xd2511f535b2a7825 */ /* 0x000fe200078e00ff */
[----:B------:R-:W-:-:S02]  /*220b0*/  LOP3.LUT R10, R201, R0, RZ, 0xc0, !PT ;  /* 0x00000000c90a7212 */ /* 0x000fc400078ec0ff */
[----:B------:R-:W-:Y:S01]  /*220c0*/  SHF.R.U32.HI R20, RZ, 0x10, R6 ;  /* 0x00000010ff147819 */ /* 0x000fe20000011606 */
[----:B------:R-:W-:Y:S01]  /*220d0*/  IMAD.WIDE.U32 R40, R129, -0x326172a9, RZ ;  /* 0xcd9e8d5781287825 */ /* 0x000fe200078e00ff */
[----:B------:R-:W-:Y:S02]  /*220e0*/  LOP3.LUT R11, R187, R2, RZ, 0xc0, !PT ;  /* 0x00000002bb0b7212 */ /* 0x000fe400078ec0ff */
[----:B------:R-:W-:Y:S01]  /*220f0*/  LOP3.LUT R0, R12, 0xffff, RZ, 0xc0, !PT ;  /* 0x0000ffff0c007812 */ /* 0x000fe200078ec0ff */
[C---:B------:R-:W-:Y:S01]  /*22100*/  HMMA.16816.F32.BF16 R68, R16.reuse, R26, R68 ;  /* 0x0000001a1044723c */ /* 0x040fe20000041844 */
[----:B------:R-:W-:Y:S02]  /*22110*/  LOP3.LUT R91, R89, R230, R46, 0x96, !PT ;  /* 0x000000e6595b7212 */ /* 0x000fe400078e962e */
[----:B------:R-:W-:Y:S02]  /*22120*/  SHF.R.U32.HI R2, RZ, 0x10, R12 ;  /* 0x00000010ff027819 */ /* 0x000fe4000001160c */
[----:B------:R-:W-:Y:S01]  /*22130*/  LOP3.LUT R8, R216, R3, RZ, 0xc0, !PT ;  /* 0x00000003d8087212 */ /* 0x000fe200078ec0ff */
[----:B------:R-:W-:Y:S01]  /*22140*/  HMMA.16816.F32.BF16 R44, R16, R24, R56 ;  /* 0x00000018102c723c */ /* 0x000fe20000041838 */
[----:B------:R-:W-:-:S02]  /*22150*/  LOP3.LUT R22, R6, 0xff, RZ, 0xc0, !PT ;  /* 0x000000ff06167812 */ /* 0x000fc400078ec0ff */
[----:B------:R-:W-:Y:S02]  /*22160*/  SHF.R.U32.HI R21, RZ, 0x18, R6 ;  /* 0x00000018ff157819 */ /* 0x000fe40000011606 */
[----:B------:R-:W-:Y:S02]  /*22170*/  LOP3.LUT R9, R202, R7, RZ, 0xc0, !PT ;  /* 0x00000007ca097212 */ /* 0x000fe400078ec0ff */
[----:B------:R-:W-:Y:S02]  /*22180*/  SHF.R.U32.HI R3, RZ, 0x8, R13 ;  /* 0x00000008ff037819 */ /* 0x000fe4000001160d */
[----:B------:R-:W-:Y:S02]  /*22190*/  LOP3.LUT R13, R20, 0xff, RZ, 0xc0, !PT ;  /* 0x000000ff140d7812 */ /* 0x000fe400078ec0ff */
[----:B------:R-:W-:Y:S02]  /*221a0*/  LOP3.LUT R7, R12, 0xff, RZ, 0xc0, !PT ;  /* 0x000000ff0c077812 */ /* 0x000fe400078ec0ff */
[----:B------:R-:W-:-:S02]  /*221b0*/  SHF.R.U32.HI R6, RZ, 0x8, R0 ;  /* 0x00000008ff067819 */ /* 0x000fc40000011600 */
[----:B------:R-:W-:Y:S02]  /*221c0*/  SHF.R.U32.HI R12, RZ, 0x18, R12 ;  /* 0x00000018ff0c7819 */ /* 0x000fe4000001160c */
[----:B------:R-:W-:Y:S02]  /*221d0*/  LOP3.LUT R2, R2, 0xff, RZ, 0xc0, !PT ;  /* 0x000000ff02027812 */ /* 0x000fe400078ec0ff */
[----:B------:R-:W-:Y:S02]  /*221e0*/  LOP3.LUT R23, R41, R230, R84, 0x96, !PT ;  /* 0x000000e629177212 */ /* 0x000fe400078e9654 */
[----:B------:R-:W-:Y:S02]  /*221f0*/  PRMT R0, R22, 0x5410, R3 ;  /* 0x0000541016007816 */ /* 0x000fe40000000003 */
[----:B------:R-:W-:Y:S02]  /*22200*/  PRMT R3, R13, 0x5410, R21 ;  /* 0x000054100d037816 */ /* 0x000fe40000000015 */
[----:B------:R-:W-:-:S02]  /*22210*/  PRMT R7, R7, 0x5410, R6 ;  /* 0x0000541007077816 */ /* 0x000fc40000000006 */
[----:B------:R-:W-:Y:S01]  /*22220*/  PRMT R6, R2, 0x5410, R12 ;  /* 0x0000541002067816 */ /* 0x000fe2000000000c */
[----:B------:R-:W-:Y:S01]  /*22230*/  IMAD.WIDE.U32 R14, R90, -0x2daee0ad, RZ ;  /* 0xd2511f535a0e7825 */ /* 0x000fe200078e00ff */
[----:B------:R-:W-:-:S03]  /*22240*/  HSET2.LE.AND R2, R3, R93, PT ;  /* 0x0000005d03027233 */ /* 0x000fc60003803000 */
[----:B------:R-:W-:Y:S01]  /*22250*/  IMAD.WIDE.U32 R24, R23, -0x2daee0ad, RZ ;  /* 0xd2511f5317187825 */ /* 0x000fe200078e00ff */
[C---:B------:R-:W-:Y:S01]  /*22260*/  HMMA.16816.F32.BF16 R84, R16.reuse, R32, R76 ;  /* 0x000000201054723c */ /* 0x040fe2000004184c */
[--C-:B------:R-:W-:Y:S01]  /*22270*/  HSET2.LE.AND R0, R0, R93.reuse, PT ;  /* 0x0000005d00007233 */ /* 0x100fe20003803000 */
[----:B------:R-:W3:Y:S01]  /*22280*/  LDSM.16.MT88.4 R20, [R171+0x5000] ;  /* 0x00500000ab14783b */ /* 0x000ee20000004200 */
[--C-:B------:R-:W-:Y:S02]  /*22290*/  HSET2.LE.AND R3, R7, R93.reuse, PT ;  /* 0x0000005d07037233 */ /* 0x100fe40003803000 */
[----:B------:R-:W-:Y:S01]  /*222a0*/  HSET2.LE.AND R6, R6, R93, PT ;  /* 0x0000005d06067233 */ /* 0x000fe20003803000 */
[----:B------:R-:W-:Y:S01]  /*222b0*/  HMMA.16816.F32.BF16 R76, R16, R34, R64 ;  /* 0x00000022104c723c */ /* 0x000fe20000041840 */
[----:B------:R-:W-:Y:S02]  /*222c0*/  LOP3.LUT R41, R43, R229, R140, 0x96, !PT ;  /* 0x000000e52b297212 */ /* 0x000fe400078e968c */
[----:B------:R-:W-:-:S04]  /*222d0*/  LOP3.LUT R12, R173, R3, RZ, 0xc0, !PT ;  /* 0x00000003ad0c7212 */ /* 0x000fc800078ec0ff */
[----:B------:R-:W-:Y:S02]  /*222e0*/  LOP3.LUT R16, R25, R227, R14, 0x96, !PT ;  /* 0x000000e319107212 */ /* 0x000fe400078e960e */
[----:B------:R-:W-:Y:S01]  /*222f0*/  LOP3.LUT R17, R15, R229, R120, 0x96, !PT ;  /* 0x000000e50f117212 */ /* 0x000fe200078e9678 */
[----:B------:R-:W-:Y:S01]  /*22300*/  IMAD.WIDE.U32 R34, R132, -0x2daee0ad, RZ ;  /* 0xd2511f5384227825 */ /* 0x000fe200078e00ff */
[----:B------:R-:W-:Y:S02]  /*22310*/  LOP3.LUT R14, R190, R0, RZ, 0xc0, !PT ;  /* 0x00000000be0e7212 */ /* 0x000fe400078ec0ff */
[----:B------:R-:W-:Y:S02]  /*22320*/  LOP3.LUT R15, R189, R2, RZ, 0xc0, !PT ;  /* 0x00000002bd0f7212 */ /* 0x000fe400078ec0ff */
[----:B------:R-:W-:Y:S01]  /*22330*/  LOP3.LUT R13, R172, R6, RZ, 0xc0, !PT ;  /* 0x00000006ac0d7212 */ /* 0x000fe200078ec0ff */
[----:B------:R-:W-:Y:S01]  /*22340*/  IMAD.WIDE.U32 R6, R41, -0x326172a9, RZ ;  /* 0xcd9e8d5729067825 */ /* 0x000fe200078e00ff */
[C---:B----4-:R-:W-:Y:S01]  /*22350*/  HMMA.16816.F32.BF16 R80, R8.reuse, R28, R72 ;  /* 0x0000001c0850723c */ /* 0x050fe20000041848 */
[----:B------:R2:W5:Y:S02]  /*22360*/  LDL.LU R190, [R1+0x3c8] ;  /* 0x0003c80001be7983 */ /* 0x0005640000300800 */
[----:B------:R-:W-:Y:S01]  /*22370*/  IMAD.WIDE.U32 R2, R16, -0x326172a9, RZ ;  /* 0xcd9e8d5710027825 */ /* 0x000fe200078e00ff */
[----:B------:R-:W-:Y:S01]  /*22380*/  LOP3.LUT R25, R7, R228, R136, 0x96, !PT ;  /* 0x000000e407197212 */ /* 0x000fe200078e9688 */
[----:B------:R2:W5:Y:S02]  /*22390*/  LDL.LU R189, [R1+0x3c4] ;  /* 0x0003c40001bd7983 */ /* 0x0005640000300800 */
[----:B------:R-:W-:Y:S01]  /*223a0*/  IMAD.WIDE.U32 R26, R17, -0x326172a9, RZ ;  /* 0xcd9e8d57111a7825 */ /* 0x000fe200078e00ff */
[C---:B------:R-:W-:Y:S01]  /*223b0*/  HMMA.16816.F32.BF16 R72, R8.reuse, R30, R60 ;  /* 0x0000001e0848723c */ /* 0x040fe2000004183c */
[----:B------:R-:W-:Y:S01]  /*223c0*/  LOP3.LUT R7, R2, 0xffff, RZ, 0xc0, !PT ;  /* 0x0000ffff02077812 */ /* 0x000fe200078ec0ff */
[----:B------:R2:W5:Y:S04]  /*223d0*/  LDL.LU R173, [R1+0x3c0] ;  /* 0x0003c00001ad7983 */ /* 0x0005680000300800 */
[----:B-1----:R-:W-:Y:S01]  /*223e0*/  HMMA.16816.F32.BF16 R56, R8, R36, R52 ;  /* 0x000000240838723c */ /* 0x002fe20000041834 */
[----:B------:R-:W-:-:S05]  /*223f0*/  LOP3.LUT R0, R3, R233, R26, 0x96, !PT ;  /* 0x000000e903007212 */ /* 0x000fca00078e961a */
[----:B------:R-:W-:Y:S01]  /*22400*/  HMMA.16816.F32.BF16 R48, R8, R38, R48 ;  /* 0x000000260830723c */ /* 0x000fe20000041830 */
[----:B------:R-:W-:Y:S01]  /*22410*/  LOP3.LUT R19, R2, 0xff, RZ, 0xc0, !PT ;  /* 0x000000ff02137812 */ /* 0x000fe200078ec0ff */
[----:B------:R-:W-:Y:S01]  /*22420*/  IMAD.WIDE.U32 R32, R131, -0x2daee0ad, RZ ;  /* 0xd2511f5383207825 */ /* 0x000fe200078e00ff */
[----:B------:R-:W-:Y:S01]  /*22430*/  SHF.R.U32.HI R18, RZ, 0x18, R2 ;  /* 0x00000018ff127819 */ /* 0x000fe20000011602 */
[----:B------:R2:W5:Y:S02]  /*22440*/  LDL.LU R172, [R1+0x3bc] ;  /* 0x0003bc0001ac7983 */ /* 0x0005640000300800 */
[----:B------:R-:W-:Y:S01]  /*22450*/  HMMA.16816.F32.BF16 R44, R12, R28, R44 ;  /* 0x0000001c0c2c723c */ /* 0x000fe2000004182c */
[----:B------:R-:W-:Y:S02]  /*22460*/  LOP3.LUT R8, R35, R227, R42, 0x96, !PT ;  /* 0x000000e323087212 */ /* 0x000fe400078e962a */
[----:B------:R-:W-:-:S03]  /*22470*/  SHF.R.U32.HI R9, RZ, 0x10, R2 ;  /* 0x00000010ff097819 */ /* 0x000fc60000011602 */
[----:B------:R-:W-:Y:S01]  /*22480*/  HMMA.16816.F32.BF16 R64, R12, R30, R68 ;  /* 0x0000001e0c40723c */ /* 0x000fe20000041844 */
[----:B------:R-:W1:Y:S01]  /*22490*/  LDSM.16.MT88.4 R28, [R188+0x5000] ;  /* 0x00500000bc1c783b */ /* 0x000e620000004200 */
[----:B------:R-:W-:Y:S01]  /*224a0*/  IMAD.WIDE.U32 R2, R8, -0x326172a9, RZ ;  /* 0xcd9e8d5708027825 */ /* 0x000fe200078e00ff */
[----:B------:R-:W-:Y:S02]  /*224b0*/  SHF.R.U32.HI R11, RZ, 0x8, R7 ;  /* 0x00000008ff0b7819 */ /* 0x000fe40000011607 */
[C---:B------:R-:W-:Y:S02]  /*224c0*/  LOP3.LUT R7, R0.reuse, 0xffff, RZ, 0xc0, !PT ;  /* 0x0000ffff00077812 */ /* 0x040fe400078ec0ff */
[----:B------:R-:W-:Y:S02]  /*224d0*/  SHF.R.U32.HI R8, RZ, 0x10, R0 ;  /* 0x00000010ff087819 */ /* 0x000fe40000011600 */
[----:B------:R-:W-:Y:S02]  /*224e0*/  LOP3.LUT R10, R9, 0xff, RZ, 0xc0, !PT ;  /* 0x000000ff090a7812 */ /* 0x000fe400078ec0ff */
[----:B------:R-:W-:-:S02]  /*224f0*/  LOP3.LUT R17, R0, 0xff, RZ, 0xc0, !PT ;  /* 0x000000ff00117812 */ /* 0x000fc400078ec0ff */
[----:B------:R-:W-:Y:S02]  /*22500*/  SHF.R.U32.HI R16, RZ, 0x18, R0 ;  /* 0x00000018ff107819 */ /* 0x000fe40000011600 */
[----:B------:R-:W-:Y:S02]  /*22510*/  SHF.R.U32.HI R9, RZ, 0x8, R7 ;  /* 0x00000008ff097819 */ /* 0x000fe40000011607 */
[----:B------:R-:W-:Y:S02]  /*22520*/  LOP3.LUT R8, R8, 0xff, RZ, 0xc0, !PT ;  /* 0x000000ff08087812 */ /* 0x000fe400078ec0ff */
[----:B------:R-:W-:Y:S02]  /*22530*/  LOP3.LUT R0, R3, R233, R6, 0x96, !PT ;  /* 0x000000e903007212 */ /* 0x000fe400078e9606 */
[----:B------:R-:W-:Y:S02]  /*22540*/  PRMT R6, R19, 0x5410, R11 ;  /* 0x0000541013067816 */ /* 0x000fe4000000000b */
[----:B------:R-:W-:-:S02]  /*22550*/  PRMT R7, R10, 0x5410, R18 ;  /* 0x000054100a077816 */ /* 0x000fc40000000012 */
[----:B------:R-:W-:Y:S02]  /*22560*/  PRMT R9, R17, 0x5410, R9 ;  /* 0x0000541011097816 */ /* 0x000fe40000000009 */
[----:B------:R-:W-:Y:S02]  /*22570*/  PRMT R8, R8, 0x5410, R16 ;  /* 0x0000541008087816 */ /* 0x000fe40000000010 */
[C---:B------:R-:W-:Y:S02]  /*22580*/  LOP3.LUT R16, R2.reuse, 0xffff, RZ, 0xc0, !PT ;  /* 0x0000ffff02107812 */ /* 0x040fe400078ec0ff */
[--C-:B------:R-:W-:Y:S02]  /*22590*/  HSET2.LE.AND R3, R6, R93.reuse, PT ;  /* 0x0000005d06037233 */ /* 0x100fe40003803000 */
[----:B------:R-:W-:Y:S02]  /*225a0*/  HSET2.LE.AND R6, R7, R93, PT ;  /* 0x0000005d07067233 */ /* 0x000fe40003803000 */
[----:B------:R-:W-:-:S02]  /*225b0*/  LOP3.LUT R19, R2, 0xff, RZ, 0xc0, !PT ;  /* 0x000000ff02137812 */ /* 0x000fc400078ec0ff */
[--C-:B------:R-:W-:Y:S02]  /*225c0*/  SHF.R.U32.HI R17, RZ, 0x10, R2.reuse ;  /* 0x00000010ff117819 */ /* 0x100fe40000011602 */
[--C-:B------:R-:W-:Y:S02]  /*225d0*/  HSET2.LE.AND R7, R9, R93.reuse, PT ;  /* 0x0000005d09077233 */ /* 0x100fe40003803000 */
[----:B------:R-:W-:Y:S02]  /*225e0*/  SHF.R.U32.HI R18, RZ, 0x18, R2 ;  /* 0x00000018ff127819 */ /* 0x000fe40000011602 */
[----:B------:R-:W-:Y:S02]  /*225f0*/  LOP3.LUT R2, R0, 0xffff, RZ, 0xc0, !PT ;  /* 0x0000ffff00027812 */ /* 0x000fe400078ec0ff */
[----:B------:R-:W-:Y:S02]  /*22600*/  LOP3.LUT R10, R153, R3, RZ, 0xc0, !PT ;  /* 0x00000003990a7212 */ /* 0x000fe400078ec0ff */
[----:B------:R-:W-:Y:S01]  /*22610*/  SHF.R.U32.HI R3, RZ, 0x10, R0 ;  /* 0x00000010ff037819 */ /* 0x000fe20000011600 */
[----:B------:R-:W-:Y:S01]  /*22620*/  HMMA.16816.F32.BF16 R60, R12, R36, R84 ;  /* 0x000000240c3c723c */ /* 0x000fe20000041854 */
[----:B------:R-:W-:-:S02]  /*22630*/  HSET2.LE.AND R9, R8, R93, PT ;  /* 0x0000005d08097233 */ /* 0x000fc40003803000 */
[----:B------:R-:W-:Y:S02]  /*22640*/  LOP3.LUT R11, R152, R6, RZ, 0xc0, !PT ;  /* 0x00000006980b7212 */ /* 0x000fe400078ec0ff */
[----:B------:R-:W-:Y:S01]  /*22650*/  LOP3.LUT R8, R174, R7, RZ, 0xc0, !PT ;  /* 0x00000007ae087212 */ /* 0x000fe200078ec0ff */
[----:B------:R-:W-:Y:S01]  /*22660*/  HMMA.16816.F32.BF16 R52, R12, R38, R76 ;  /* 0x000000260c34723c */ /* 0x000fe2000004184c */
[----:B------:R-:W-:Y:S02]  /*22670*/  SHF.R.U32.HI R6, RZ, 0x8, R2 ;  /* 0x00000008ff067819 */ /* 0x000fe40000011602 */
[----:B------:R-:W-:Y:S02]  /*22680*/  LOP3.LUT R7, R0, 0xff, RZ, 0xc0, !PT ;  /* 0x000000ff00077812 */ /* 0x000fe400078ec0ff */
[----:B------:R-:W-:Y:S02]  /*22690*/  SHF.R.U32.HI R2, RZ, 0x18, R0 ;  /* 0x00000018ff027819 */ /* 0x000fe40000011600 */
[----:B------:R-:W-:-:S02]  /*226a0*/  SHF.R.U32.HI R12, RZ, 0x8, R16 ;  /* 0x00000008ff0c7819 */ /* 0x000fc40000011610 */
[----:B------:R-:W-:Y:S02]  /*226b0*/  LOP3.LUT R13, R17, 0xff, RZ, 0xc0, !PT ;  /* 0x000000ff110d7812 */ /* 0x000fe400078ec0ff */
[----:B------:R-:W-:Y:S02]  /*226c0*/  LOP3.LUT R0, R3, 0xff, RZ, 0xc0, !PT ;  /* 0x000000ff03007812 */ /* 0x000fe400078ec0ff */
[----:B------:R-:W-:Y:S02]  /*226d0*/  PRMT R3, R19, 0x5410, R12 ;  /* 0x0000541013037816 */ /* 0x000fe4000000000c */
[----:B------:R-:W-:Y:S02]  /*226e0*/  PRMT R6, R7, 0x5410, R6 ;  /* 0x0000541007067816 */ /* 0x000fe40000000006 */
[----:B------:R-:W-:Y:S02]  /*226f0*/  PRMT R12, R13, 0x5410, R18 ;  /* 0x000054100d0c7816 */ /* 0x000fe40000000012 */
[----:B------:R-:W-:-:S02]  /*22700*/  PRMT R2, R0, 0x5410, R2 ;  /* 0x0000541000027816 */ /* 0x000fc40000000002 */
[--C-:B------:R-:W-:Y:S02]  /*22710*/  HSET2.LE.AND R0, R6, R93.reuse, PT ;  /* 0x0000005d06007233 */ /* 0x100fe40003803000 */
[----:B------:R-:W-:Y:S02]  /*22720*/  LOP3.LUT R9, R164, R9, RZ, 0xc0, !PT ;  /* 0x00000009a4097212 */ /* 0x000fe400078ec0ff */
[--C-:B------:R-:W-:Y:S02]  /*22730*/  HSET2.LE.AND R3, R3, R93.reuse, PT ;  /* 0x0000005d03037233 */ /* 0x100fe40003803000 */
[--C-:B------:R-:W-:Y:S02]  /*22740*/  HSET2.LE.AND R2, R2, R93.reuse, PT ;  /* 0x0000005d02027233 */ /* 0x100fe40003803000 */
[----:B------:R-:W-:Y:S02]  /*22750*/  HSET2.LE.AND R6, R12, R93, PT ;  /* 0x0000005d0c067233 */ /* 0x000fe40003803000 */
[----:B------:R-:W-:-:S02]  /*22760*/  LOP3.LUT R12, R27, R228, R40, 0x96, !PT ;  /* 0x000000e41b0c7212 */ /* 0x000fc400078e9628 */
[----:B------:R-:W-:Y:S02]  /*22770*/  LOP3.LUT R17, R248, R2, RZ, 0xc0, !PT ;  /* 0x00000002f8117212 */ /* 0x000fe400078ec0ff */
[----:B------:R-:W-:Y:S01]  /*22780*/  LOP3.LUT R18, R242, R3, RZ, 0xc0, !PT ;  /* 0x00000003f2127212 */ /* 0x000fe200078ec0ff */
[----:B------:R-:W-:Y:S01]  /*22790*/  IMAD.WIDE.U32 R2, R12, -0x2daee0ad, RZ ;  /* 0xd2511f530c027825 */ /* 0x000fe200078e00ff */
[----:B---3--:R-:W-:Y:S01]  /*227a0*/  HMMA.16816.F32.BF16 R80, R8, R20, R80 ;  /* 0x000000140850723c */ /* 0x008fe20000041850 */
[----:B------:R-:W-:Y:S02]  /*227b0*/  LOP3.LUT R19, R240, R6, RZ, 0xc0, !PT ;  /* 0x00000006f0137212 */ /* 0x000fe400078ec0ff */
[----:B------:R-:W-:-:S03]  /*227c0*/  IMAD.WIDE.U32 R36, R91, -0x2daee0ad, RZ ;  /* 0xd2511f535b247825 */ /* 0x000fc600078e00ff */
[----:B------:R-:W-:Y:S01]  /*227d0*/  HMMA.16816.F32.BF16 R72, R8, R22, R72 ;  /* 0x000000160848723c */ /* 0x000fe20000041848 */
[----:B------:R-:W-:Y:S01]  /*227e0*/  IMAD.WIDE.U32 R68, R133, -0x2daee0ad, RZ ;  /* 0xd2511f5385447825 */ /* 0x000fe200078e00ff */
[----:B------:R-:W-:-:S04]  /*227f0*/  LOP3.LUT R16, R170, R0, RZ, 0xc0, !PT ;  /* 0x00000000aa107212 */ /* 0x000fc800078ec0ff */
[C---:B-1----:R-:W-:Y:S01]  /*22800*/  HMMA.16816.F32.BF16 R140, R8.reuse, R28, R56 ;  /* 0x0000001c088c723c */ /* 0x042fe20000041838 */
[----:B------:R-:W-:Y:S01]  /*22810*/  IMAD.WIDE.U32 R6, R25, -0x2daee0ad, RZ ;  /* 0xd2511f5319067825 */ /* 0x000fe200078e00ff */
[----:B------:R-:W-:Y:S01]  /*22820*/  LOP3.LUT R0, R3, R231, R24, 0x96, !PT ;  /* 0x000000e703007212 */ /* 0x000fe200078e9618 */
[----:B------:R2:W5:Y:S03]  /*22830*/  LDL.LU R170, [R1+0x3b8] ;  /* 0x0003b80001aa7983 */ /* 0x0005660000300800 */
[----:B------:R-:W-:Y:S01]  /*22840*/  HMMA.16816.F32.BF16 R40, R8, R30, R48 ;  /* 0x0000001e0828723c */ /* 0x000fe20000041830 */
[----:B------:R-:W-:Y:S01]  /*22850*/  LOP3.LUT R89, R33, R229, R146, 0x96, !PT ;  /* 0x000000e521597212 */ /* 0x000fe200078e9692 */
[----:B------:R-:W1:Y:S05]  /*22860*/  LDSM.16.MT88.4 R24, [R171+0x5400] ;  /* 0x00540000ab18783b */ /* 0x000e6a0000004200 */
[----:B------:R-:W-:Y:S01]  /*22870*/  IMAD.WIDE.U32 R8, R92, -0x2daee0ad, RZ ;  /* 0xd2511f535c087825 */ /* 0x000fe200078e00ff */
[----:B------:R-:W-:-:S02]  /*22880*/  LOP3.LUT R38, R69, R227, R32, 0x96, !PT ;  /* 0x000000e345267212 */ /* 0x000fc400078e9620 */
[----:B------:R-:W-:Y:S02]  /*22890*/  LOP3.LUT R12, R7, R231, R34, 0x96, !PT ;  /* 0x000000e7070c7212 */ /* 0x000fe400078e9622 */
[----:B------:R-:W-:Y:S01]  /*228a0*/  LOP3.LUT R37, R37, R227, R8, 0x96, !PT ;  /* 0x000000e325257212 */ /* 0x000fe200078e9608 */
[----:B------:R-:W3:Y:S01]  /*228b0*/  LDSM.16.MT88.4 R32, [R188+0x5400] ;  /* 0x00540000bc20783b */ /* 0x000ee20000004200 */
[C---:B------:R-:W-:Y:S02]  /*228c0*/  LOP3.LUT R8, R2.reuse, 0xffff, RZ, 0xc0, !PT ;  /* 0x0000ffff02087812 */ /* 0x040fe400078ec0ff */
[----:B------:R-:W-:Y:S02]  /*228d0*/  LOP3.LUT R14, R2, 0xff, RZ, 0xc0, !PT ;  /* 0x000000ff020e7812 */ /* 0x000fe400078ec0ff */
[--C-:B------:R-:W-:Y:S02]  /*228e0*/  SHF.R.U32.HI R11, RZ, 0x10, R2.reuse ;  /* 0x00000010ff0b7819 */ /* 0x100fe40000011602 */
[----:B------:R-:W-:-:S02]  /*228f0*/  SHF.R.U32.HI R13, RZ, 0x18, R2 ;  /* 0x00000018ff0d7819 */ /* 0x000fc40000011602 */
[C---:B------:R-:W-:Y:S02]  /*22900*/  LOP3.LUT R2, R0.reuse, 0xffff, RZ, 0xc0, !PT ;  /* 0x0000ffff00027812 */ /* 0x040fe400078ec0ff */
[----:B------:R-:W-:Y:S02]  /*22910*/  LOP3.LUT R39, R9, R229, R130, 0x96, !PT ;  /* 0x000000e509277212 */ /* 0x000fe400078e9682 */
[----:B------:R-:W-:Y:S02]  /*22920*/  LOP3.LUT R10, R0, 0xff, RZ, 0xc0, !PT ;  /* 0x000000ff000a7812 */ /* 0x000fe400078ec0ff */
[--C-:B------:R-:W-:Y:S02]  /*22930*/  SHF.R.U32.HI R3, RZ, 0x10, R0.reuse ;  /* 0x00000010ff037819 */ /* 0x100fe40000011600 */
        /* <DEDUP_REMOVED lines=11> */
[----:B------:R-:W-:Y:S02]  /*229f0*/  LOP3.LUT R13, R6, 0xffff, RZ, 0xc0, !PT ;  /* 0x0000ffff060d7812 */ /* 0x000fe400078ec0ff */
[--C-:B------:R-:W-:Y:S02]  /*22a00*/  HSET2.LE.AND R2, R2, R93.reuse, PT ;  /* 0x0000005d02027233 */ /* 0x100fe40003803000 */
[----:B------:R-:W-:Y:S01]  /*22a10*/  HSET2.LE.AND R7, R8, R93, PT ;  /* 0x0000005d08077233 */ /* 0x000fe20003803000 */
[----:B------:R-:W-:Y:S01]  /*22a20*/  HMMA.16816.F32.BF16 R44, R16, R20, R44 ;  /* 0x00000014102c723c */ /* 0x000fe2000004182c */
[----:B------:R-:W-:-:S02]  /*22a30*/  LOP3.LUT R8, R218, R0, RZ, 0xc0, !PT ;  /* 0x00000000da087212 */ /* 0x000fc400078ec0ff */
[----:B------:R-:W-:Y:S02]  /*22a40*/  LOP3.LUT R10, R217, R3, RZ, 0xc0, !PT ;  /* 0x00000003d90a7212 */ /* 0x000fe400078ec0ff */
[----:B------:R-:W-:Y:S01]  /*22a50*/  LOP3.LUT R0, R12, 0xffff, RZ, 0xc0, !PT ;  /* 0x0000ffff0c007812 */ /* 0x000fe200078ec0ff */
[C---:B------:R-:W-:Y:S01]  /*22a60*/  HMMA.16816.F32.BF16 R64, R16.reuse, R22, R64 ;  /* 0x000000161040723c */ /* 0x040fe20000041840 */
[----:B------:R-:W-:Y:S02]  /*22a70*/  SHF.R.U32.HI R20, RZ, 0x10, R6 ;  /* 0x00000010ff147819 */ /* 0x000fe40000011606 */
[----:B------:R-:W-:Y:S01]  /*22a80*/  SHF.R.U32.HI R3, RZ, 0x10, R12 ;  /* 0x00000010ff037819 */ /* 0x000fe2000001160c */
[----:B------:R-:W-:Y:S01]  /*22a90*/  IMAD.WIDE.U32 R14, R89, -0x326172a9, RZ ;  /* 0xcd9e8d57590e7825 */ /* 0x000fe200078e00ff */
[----:B------:R-:W-:Y:S01]  /*22aa0*/  LOP3.LUT R9, R219, R2, RZ, 0xc0, !PT ;  /* 0x00000002db097212 */ /* 0x000fe200078ec0ff */
[----:B------:R-:W-:Y:S01]  /*22ab0*/  HMMA.16816.F32.BF16 R60, R16, R28, R60 ;  /* 0x0000001c103c723c */ /* 0x000fe2000004183c */
[----:B------:R-:W-:-:S02]  /*22ac0*/  LOP3.LUT R22, R6, 0xff, RZ, 0xc0, !PT ;  /* 0x000000ff06167812 */ /* 0x000fc400078ec0ff */
[----:B------:R-:W-:Y:S02]  /*22ad0*/  SHF.R.U32.HI R21, RZ, 0x18, R6 ;  /* 0x00000018ff157819 */ /* 0x000fe40000011606 */
[----:B------:R-:W-:Y:S01]  /*22ae0*/  LOP3.LUT R11, R175, R7, RZ, 0xc0, !PT ;  /* 0x00000007af0b7212 */ /* 0x000fe200078ec0ff */
[----:B------:R-:W-:Y:S01]  /*22af0*/  HMMA.16816.F32.BF16 R48, R16, R30, R52 ;  /* 0x0000001e1030723c */ /* 0x000fe20000041834 */
[----:B------:R-:W-:Y:S01]  /*22b00*/  SHF.R.U32.HI R13, RZ, 0x8, R13 ;  /* 0x00000008ff0d7819 */ /* 0x000fe2000001160d */
[----:B------:R-:W4:Y:S01]  /*22b10*/  LDSM.16.MT88.4 R28, [R171+0x5800] ;  /* 0x00580000ab1c783b */ /* 0x000f220000004200 */
[----:B------:R-:W-:Y:S02]  /*22b20*/  SHF.R.U32.HI R2, RZ, 0x8, R0 ;  /* 0x00000008ff027819 */ /* 0x000fe40000011600 */
[----:B------:R-:W-:Y:S02]  /*22b30*/  LOP3.LUT R7, R12, 0xff, RZ, 0xc0, !PT ;  /* 0x000000ff0c077812 */ /* 0x000fe400078ec0ff */
[----:B------:R-:W-:-:S02]  /*22b40*/  LOP3.LUT R16, R20, 0xff, RZ, 0xc0, !PT ;  /* 0x000000ff14107812 */ /* 0x000fc400078ec0ff */
[----:B------:R-:W-:Y:S02]  /*22b50*/  SHF.R.U32.HI R6, RZ, 0x18, R12 ;  /* 0x00000018ff067819 */ /* 0x000fe4000001160c */
[----:B------:R-:W-:Y:S02]  /*22b60*/  LOP3.LUT R0, R3, 0xff, RZ, 0xc0, !PT ;  /* 0x000000ff03007812 */ /* 0x000fe400078ec0ff */
[----:B------:R-:W-:Y:S02]  /*22b70*/  LOP3.LUT R18, R15, R228, R148, 0x96, !PT ;  /* 0x000000e40f127212 */ /* 0x000fe400078e9694 */
[----:B------:R-:W-:Y:S02]  /*22b80*/  PRMT R3, R22, 0x5410, R13 ;  /* 0x0000541016037816 */ /* 0x000fe4000000000d */
[----:B------:R-:W-:Y:S02]  /*22b90*/  PRMT R15, R16, 0x5410, R21 ;  /* 0x00005410100f7816 */ /* 0x000fe40000000015 */
[----:B------:R-:W-:-:S02]  /*22ba0*/  PRMT R13, R7, 0x5410, R2 ;  /* 0x00005410070d7816 */ /* 0x000fc40000000002 */
[----:B------:R-:W-:Y:S02]  /*22bb0*/  PRMT R12, R0, 0x5410, R6 ;  /* 0x00005410000c7816 */ /* 0x000fe40000000006 */
[--C-:B------:R-:W-:Y:S02]  /*22bc0*/  HSET2.LE.AND R0, R3, R93.reuse, PT ;  /* 0x0000005d03007233 */ /* 0x100fe40003803000 */
[--C-:B------:R-:W-:Y:S02]  /*22bd0*/  HSET2.LE.AND R2, R15, R93.reuse, PT ;  /* 0x0000005d0f027233 */ /* 0x100fe40003803000 */
[--C-:B------:R-:W-:Y:S02]  /*22be0*/  HSET2.LE.AND R3, R13, R93.reuse, PT ;  /* 0x0000005d0d037233 */ /* 0x100fe40003803000 */
[----:B------:R-:W-:Y:S01]  /*22bf0*/  HSET2.LE.AND R12, R12, R93, PT ;  /* 0x0000005d0c0c7233 */ /* 0x000fe20003803000 */
[----:B------:R-:W-:Y:S01]  /*22c00*/  IMAD.WIDE.U32 R6, R38, -0x326172a9, RZ ;  /* 0xcd9e8d5726067825 */ /* 0x000fe200078e00ff */
[----:B------:R-:W-:-:S02]  /*22c10*/  LOP3.LUT R22, R154, R0, RZ, 0xc0, !PT ;  /* 0x000000009a167212 */ /* 0x000fc400078ec0ff */
[----:B------:R-:W-:Y:S02]  /*22c20*/  LOP3.LUT R23, R156, R2, RZ, 0xc0, !PT ;  /* 0x000000029c177212 */ /* 0x000fe400078ec0ff */
[----:B------:R-:W-:Y:S02]  /*22c30*/  LOP3.LUT R20, R157, R3, RZ, 0xc0, !PT ;  /* 0x000000039d147212 */ /* 0x000fe400078ec0ff */
[----:B------:R-:W-:Y:S01]  /*22c40*/  LOP3.LUT R21, R160, R12, RZ, 0xc0, !PT ;  /* 0x0000000ca0157212 */ /* 0x000fe200078ec0ff */
[C---:B-1----:R-:W-:Y:S01]  /*22c50*/  HMMA.16816.F32.BF16 R56, R8.reuse, R24, R80 ;  /* 0x000000180838723c */ /* 0x042fe20000041850 */
[----:B------:R-:W-:Y:S01]  /*22c60*/  LOP3.LUT R16, R7, R233, R14, 0x96, !PT ;  /* 0x000000e907107212 */ /* 0x000fe200078e960e */
[----:B------:R-:W-:Y:S01]  /*22c70*/  IMAD.WIDE.U32 R2, R37, -0x326172a9, RZ ;  /* 0xcd9e8d5725027825 */ /* 0x000fe200078e00ff */
[----:B------:R-:W-:Y:S01]  /*22c80*/  LOP3.LUT R7, R6, 0xffff, RZ, 0xc0, !PT ;  /* 0x0000ffff06077812 */ /* 0x000fe200078ec0ff */
[----:B------:R-:W-:Y:S02]  /*22c90*/  LDSM.16.MT88.4 R160, [R171+0x5c00] ;  /* 0x005c0000aba0783b */ /* 0x000fe40000004200 */
[----:B------:R-:W-:Y:S01]  /*22ca0*/  HMMA.16816.F32.BF16 R52, R8, R26, R72 ;  /* 0x0000001a0834723c */ /* 0x000fe20000041848 */
[----:B------:R-:W-:-:S05]  /*22cb0*/  SHF.R.U32.HI R14, RZ, 0x18, R6 ;  /* 0x00000018ff0e7819 */ /* 0x000fca0000011606 */
[C---:B---3--:R-:W-:Y:S06]  /*22cc0*/  HMMA.16816.F32.BF16 R140, R8.reuse, R32, R140 ;  /* 0x00000020088c723c */ /* 0x048fec000004188c */
[----:B------:R-:W-:Y:S07]  /*22cd0*/  HMMA.16816.F32.BF16 R40, R8, R34, R40 ;  /* 0x000000220828723c */ /* 0x000fee0000041828 */
[----:B------:R-:W-:Y:S01]  /*22ce0*/  IMAD.WIDE.U32 R8, R39, -0x326172a9, RZ ;  /* 0xcd9e8d5727087825 */ /* 0x000fe200078e00ff */
[----:B------:R-:W-:Y:S01]  /*22cf0*/  LOP3.LUT R11, R6, 0xff, RZ, 0xc0, !PT ;  /* 0x000000ff060b7812 */ /* 0x000fe200078ec0ff */
[----:B------:R-:W-:Y:S01]  /*22d00*/  HMMA.16816.F32.BF16 R44, R20, R24, R44 ;  /* 0x00000018142c723c */ /* 0x000fe2000004182c */
[----:B------:R-:W-:-:S02]  /*22d10*/  SHF.R.U32.HI R10, RZ, 0x10, R6 ;  /* 0x00000010ff0a7819 */ /* 0x000fc40000011606 */
[----:B------:R-:W-:Y:S02]  /*22d20*/  SHF.R.U32.HI R6, RZ, 0x8, R7 ;  /* 0x00000008ff067819 */ /* 0x000fe40000011607 */
[----:B------:R-:W-:Y:S01]  /*22d30*/  LOP3.LUT R0, R3, R233, R8, 0x96, !PT ;  /* 0x000000e903007212 */ /* 0x000fe200078e9608 */
[----:B------:R-:W-:Y:S01]  /*22d40*/  HMMA.16816.F32.BF16 R64, R20, R26, R64 ;  /* 0x0000001a1440723c */ /* 0x000fe20000041840 */
[----:B------:R-:W1:Y:S01]  /*22d50*/  LDSM.16.MT88.4 R24, [R188+0x5800] ;  /* 0x00580000bc18783b */ /* 0x000e620000004200 */
[----:B------:R-:W-:Y:S02]  /*22d60*/  LOP3.LUT R3, R2, 0xffff, RZ, 0xc0, !PT ;  /* 0x0000ffff02037812 */ /* 0x000fe400078ec0ff */
[----:B------:R-:W-:Y:S02]  /*22d70*/  SHF.R.U32.HI R7, RZ, 0x10, R2 ;  /* 0x00000010ff077819 */ /* 0x000fe40000011602 */
[----:B------:R-:W-:Y:S02]  /*22d80*/  PRMT R19, R11, 0x5410, R6 ;  /* 0x000054100b137816 */ /* 0x000fe40000000006 */
[----:B------:R-:W-:-:S02]  /*22d90*/  LOP3.LUT R6, R0, 0xffff, RZ, 0xc0, !PT ;  /* 0x0000ffff00067812 */ /* 0x000fc400078ec0ff */
[----:B------:R-:W-:Y:S02]  /*22da0*/  LOP3.LUT R37, R9, R228, R88, 0x96, !PT ;  /* 0x000000e409257212 */ /* 0x000fe400078e9658 */
[----:B------:R-:W-:Y:S02]  /*22db0*/  LOP3.LUT R13, R10, 0xff, RZ, 0xc0, !PT ;  /* 0x000000ff0a0d7812 */ /* 0x000fe400078ec0ff */
[----:B------:R-:W-:Y:S02]  /*22dc0*/  LOP3.LUT R12, R2, 0xff, RZ, 0xc0, !PT ;  /* 0x000000ff020c7812 */ /* 0x000fe400078ec0ff */
[----:B------:R-:W-:Y:S02]  /*22dd0*/  SHF.R.U32.HI R9, RZ, 0x18, R2 ;  /* 0x00000018ff097819 */ /* 0x000fe40000011602 */
[----:B------:R-:W-:Y:S02]  /*22de0*/  LOP3.LUT R11, R0, 0xff, RZ, 0xc0, !PT ;  /* 0x000000ff000b7812 */ /* 0x000fe400078ec0ff */
[----:B------:R-:W-:-:S02]  /*22df0*/  SHF.R.U32.HI R8, RZ, 0x10, R0 ;  /* 0x00000010ff087819 */ /* 0x000fc40000011600 */
[----:B------:R-:W-:Y:S02]  /*22e00*/  SHF.R.U32.HI R10, RZ, 0x18, R0 ;  /* 0x00000018ff0a7819 */ /* 0x000fe40000011600 */
[----:B------:R-:W-:Y:S02]  /*22e10*/  SHF.R.U32.HI R2, RZ, 0x8, R3 ;  /* 0x00000008ff027819 */ /* 0x000fe40000011603 */
[----:B------:R-:W-:Y:S02]  /*22e20*/  LOP3.LUT R0, R7, 0xff, RZ, 0xc0, !PT ;  /* 0x000000ff07007812 */ /* 0x000fe400078ec0ff */
[----:B------:R-:W-:Y:S02]  /*22e30*/  SHF.R.U32.HI R3, RZ, 0x8, R6 ;  /* 0x00000008ff037819 */ /* 0x000fe40000011606 */
[----:B------:R-:W-:Y:S02]  /*22e40*/  PRMT R6, R0, 0x5410, R9 ;  /* 0x0000541000067816 */ /* 0x000fe40000000009 */
[----:B------:R-:W-:-:S02]  /*22e50*/  LOP3.LUT R7, R8, 0xff, RZ, 0xc0, !PT ;  /* 0x000000ff08077812 */ /* 0x000fc400078ec0ff */
[----:B------:R-:W-:Y:S02]  /*22e60*/  PRMT R0, R11, 0x5410, R3 ;  /* 0x000054100b007816 */ /* 0x000fe40000000003 */
[----:B------:R-:W-:Y:S02]  /*22e70*/  PRMT R8, R12, 0x5410, R2 ;  /* 0x000054100c087816 */ /* 0x000fe40000000002 */
[----:B------:R-:W-:Y:S02]  /*22e80*/  PRMT R7, R7, 0x5410, R10 ;  /* 0x0000541007077816 */ /* 0x000fe4000000000a */
[--C-:B------:R-:W-:Y:S02]  /*22e90*/  HSET2.LE.AND R0, R0, R93.reuse, PT ;  /* 0x0000005d00007233 */ /* 0x100fe40003803000 */
[--C-:B------:R-:W-:Y:S02]  /*22ea0*/  HSET2.LE.AND R8, R8, R93.reuse, PT ;  /* 0x0000005d08087233 */ /* 0x100fe40003803000 */
[----:B------:R-:W-:-:S02]  /*22eb0*/  HSET2.LE.AND R7, R7, R93, PT ;  /* 0x0000005d07077233 */ /* 0x000fc40003803000 */
[----:B------:R-:W-:Y:S02]  /*22ec0*/  PRMT R17, R13, 0x5410, R14 ;  /* 0x000054100d117816 */ /* 0x000fe4000000000e */
[----:B------:R-:W-:Y:S02]  /*22ed0*/  HSET2.LE.AND R9, R6, R93, PT ;  /* 0x0000005d06097233 */ /* 0x000fe40003803000 */
[----:B------:R-:W-:Y:S02]  /*22ee0*/  LOP3.LUT R12, R234, R0, RZ, 0xc0, !PT ;  /* 0x00000000ea0c7212 */ /* 0x000fe400078ec0ff */
[----:B------:R-:W-:Y:S02]  /*22ef0*/  LOP3.LUT R14, R223, R8, RZ, 0xc0, !PT ;  /* 0x00000008df0e7212 */ /* 0x000fe400078ec0ff */
[----:B------:R-:W-:Y:S02]  /*22f00*/  LOP3.LUT R0, R16, 0xffff, RZ, 0xc0, !PT ;  /* 0x0000ffff10007812 */ /* 0x000fe400078ec0ff */
[----:B------:R-:W-:Y:S01]  /*22f10*/  SHF.R.U32.HI R8, RZ, 0x10, R16 ;  /* 0x00000010ff087819 */ /* 0x000fe20000011610 */
[----:B------:R-:W-:Y:S01]  /*22f20*/  IMAD.WIDE.U32 R2, R18, -0x2daee0ad, RZ ;  /* 0xd2511f5312027825 */ /* 0x000fe200078e00ff */
[----:B------:R-:W-:-:S02]  /*22f30*/  LOP3.LUT R13, R232, R7, RZ, 0xc0, !PT ;  /* 0x00000007e80d7212 */ /* 0x000fc400078ec0ff */
[----:B------:R-:W-:Y:S02]  /*22f40*/  LOP3.LUT R15, R222, R9, RZ, 0xc0, !PT ;  /* 0x00000009de0f7212 */ /* 0x000fe400078ec0ff */
[----:B------:R-:W-:Y:S02]  /*22f50*/  SHF.R.U32.HI R7, RZ, 0x8, R0 ;  /* 0x00000008ff077819 */ /* 0x000fe40000011600 */
[----:B------:R-:W-:Y:S02]  /*22f60*/  SHF.R.U32.HI R9, RZ, 0x18, R16 ;  /* 0x00000018ff097819 */ /* 0x000fe40000011610 */
[----:B------:R-:W-:Y:S02]  /*22f70*/  LOP3.LUT R0, R8, 0xff, RZ, 0xc0, !PT ;  /* 0x000000ff08007812 */ /* 0x000fe400078ec0ff */
[----:B------:R-:W-:Y:S02]  /*22f80*/  LOP3.LUT R10, R16, 0xff, RZ, 0xc0, !PT ;  /* 0x000000ff100a7812 */ /* 0x000fe400078ec0ff */
[----:B------:R-:W-:-:S02]  /*22f90*/  LOP3.LUT R6, R3, R231, R68, 0x96, !PT ;  /* 0x000000e703067212 */ /* 0x000fc400078e9644 */
[C---:B------:R-:W-:Y:S02]  /*22fa0*/  LOP3.LUT R16, R2.reuse, 0xffff, RZ, 0xc0, !PT ;  /* 0x0000ffff02107812 */ /* 0x040fe400078ec0ff */
[----:B------:R-:W-:Y:S02]  /*22fb0*/  LOP3.LUT R18, R2, 0xff, RZ, 0xc0, !PT ;  /* 0x000000ff02127812 */ /* 0x000fe400078ec0ff */
[--C-:B------:R-:W-:Y:S02]  /*22fc0*/  SHF.R.U32.HI R38, RZ, 0x10, R2.reuse ;  /* 0x00000010ff267819 */ /* 0x100fe40000011602 */
[----:B------:R-:W-:Y:S01]  /*22fd0*/  SHF.R.U32.HI R39, RZ, 0x18, R2 ;  /* 0x00000018ff277819 */ /* 0x000fe20000011602 */
[----:B------:R-:W-:Y:S01]  /*22fe0*/  IMAD.WIDE.U32 R2, R37, -0x2daee0ad, RZ ;  /* 0xd2511f5325027825 */ /* 0x000fe200078e00ff */
[----:B------:R-:W-:Y:S02]  /*22ff0*/  PRMT R0, R0, 0x5410, R9 ;  /* 0x0000541000007816 */ /* 0x000fe40000000009 */
[----:B------:R-:W-:-:S02]  /*23000*/  PRMT R8, R10, 0x5410, R7 ;  /* 0x000054100a087816 */ /* 0x000fc40000000007 */
[--C-:B------:R-:W-:Y:S02]  /*23010*/  HSET2.LE.AND R7, R19, R93.reuse, PT ;  /* 0x0000005d13077233 */ /* 0x100fe40003803000 */
[----:B------:R-:W-:Y:S02]  /*23020*/  HSET2.LE.AND R9, R0, R93, PT ;  /* 0x0000005d00097233 */ /* 0x000fe40003803000 */
[----:B------:R-:W-:Y:S01]  /*23030*/  LOP3.LUT R0, R3, R231, R36, 0x96, !PT ;  /* 0x000000e703007212 */ /* 0x000fe200078e9624 */
[----:B----4-:R-:W-:Y:S01]  /*23040*/  HMMA.16816.F32.BF16 R56, R12, R28, R56 ;  /* 0x0000001c0c38723c */ /* 0x010fe20000041838 */
[----:B------:R-:W-:Y:S02]  /*23050*/  LOP3.LUT R10, R251, R7, RZ, 0xc0, !PT ;  /* 0x00000007fb0a7212 */ /* 0x000fe400078ec0ff */
[----:B------:R-:W-:-:S03]  /*23060*/  LOP3.LUT R7, R0, 0xffff, RZ, 0xc0, !PT ;  /* 0x0000ffff00077812 */ /* 0x000fc600078ec0ff */
[C---:B------:R-:W-:Y:S06]  /*23070*/  HMMA.16816.F32.BF16 R52, R12.reuse, R30, R52 ;  /* 0x0000001e0c34723c */ /* 0x040fec0000041834 */
[C---:B-1----:R-:W-:Y:S06]  /*23080*/  HMMA.16816.F32.BF16 R140, R12.reuse, R24, R140 ;  /* 0x000000180c8c723c */ /* 0x042fec000004188c */
[----:B------:R-:W-:Y:S01]  /*23090*/  HMMA.16816.F32.BF16 R40, R12, R26, R40 ;  /* 0x0000001a0c28723c */ /* 0x000fe20000041828 */
[----:B------:R-:W-:-:S05]  /*230a0*/  SHF.R.U32.HI R7, RZ, 0x8, R7 ;  /* 0x00000008ff077819 */ /* 0x000fca0000011607 */
[----:B------:R-:W-:Y:S01]  /*230b0*/  HMMA.16816.F32.BF16 R60, R20, R32, R60 ;  /* 0x00000020143c723c */ /* 0x000fe2000004183c */
[----:B------:R-:W-:-:S05]  /*230c0*/  SHF.R.U32.HI R12, RZ, 0x10, R2 ;  /* 0x00000010ff0c7819 */ /* 0x000fca0000011602 */
[----:B------:R-:W-:Y:S01]  /*230d0*/  HMMA.16816.F32.BF16 R32, R20, R34, R48 ;  /* 0x000000221420723c */ /* 0x000fe20000041830 */
[----:B------:R-:W-:Y:S01]  /*230e0*/  LOP3.LUT R13, R12, 0xff, RZ, 0xc0, !PT ;  /* 0x000000ff0c0d7812 */ /* 0x000fe200078ec0ff */
[----:B------:R-:W1:Y:S01]  /*230f0*/  LDSM.16.MT88.4 R20, [R188+0x5c00] ;  /* 0x005c0000bc14783b */ /* 0x000e620000004200 */
[----:B------:R-:W-:Y:S02]  /*23100*/  LOP3.LUT R12, R0, 0xff, RZ, 0xc0, !PT ;  /* 0x000000ff000c7812 */ /* 0x000fe400078ec0ff */
[----:B------:R-:W-:Y:S02]  /*23110*/  SHF.R.U32.HI R15, RZ, 0x18, R2 ;  /* 0x00000018ff0f7819 */ /* 0x000fe40000011602 */
[----:B------:R-:W-:Y:S02]  /*23120*/  SHF.R.U32.HI R14, RZ, 0x8, R16 ;  /* 0x00000008ff0e7819 */ /* 0x000fe40000011610 */
[C---:B------:R-:W-:Y:S02]  /*23130*/  LOP3.LUT R3, R2.reuse, 0xffff, RZ, 0xc0, !PT ;  /* 0x0000ffff02037812 */ /* 0x040fe400078ec0ff */
[----:B------:R-:W-:-:S02]  /*23140*/  LOP3.LUT R16, R2, 0xff, RZ, 0xc0, !PT ;  /* 0x000000ff02107812 */ /* 0x000fc400078ec0ff */
[----:B------:R-:W-:Y:S02]  /*23150*/  SHF.R.U32.HI R2, RZ, 0x10, R0 ;  /* 0x00000010ff027819 */ /* 0x000fe40000011600 */
[----:B------:R-:W-:Y:S02]  /*23160*/  HSET2.LE.AND R11, R17, R93, PT ;  /* 0x0000005d110b7233 */ /* 0x000fe40003803000 */
[----:B------:R-:W-:Y:S02]  /*23170*/  PRMT R7, R12, 0x5410, R7 ;  /* 0x000054100c077816 */ /* 0x000fe40000000007 */
[----:B------:R-:W-:Y:S02]  /*23180*/  PRMT R17, R18, 0x5410, R14 ;  /* 0x0000541012117816 */ /* 0x000fe4000000000e */
[----:B------:R-:W-:Y:S02]  /*23190*/  PRMT R13, R13, 0x5410, R15 ;  /* 0x000054100d0d7816 */ /* 0x000fe4000000000f */
[----:B------:R-:W-:-:S02]  /*231a0*/  SHF.R.U32.HI R14, RZ, 0x8, R3 ;  /* 0x00000008ff0e7819 */ /* 0x000fc40000011603 */
[--C-:B------:R-:W-:Y:S02]  /*231b0*/  HSET2.LE.AND R8, R8, R93.reuse, PT ;  /* 0x0000005d08087233 */ /* 0x100fe40003803000 */
[----:B------:R-:W-:Y:S02]  /*231c0*/  SHF.R.U32.HI R12, RZ, 0x18, R0 ;  /* 0x00000018ff0c7819 */ /* 0x000fe40000011600 */
[----:B------:R-:W-:Y:S02]  /*231d0*/  LOP3.LUT R3, R2, 0xff, RZ, 0xc0, !PT ;  /* 0x000000ff02037812 */ /* 0x000fe400078ec0ff */
[--C-:B------:R-:W-:Y:S01]  /*231e0*/  HSET2.LE.AND R2, R7, R93.reuse, PT ;  /* 0x0000005d07027233 */ /* 0x100fe20003803000 */
[----:B------:R-:W-:Y:S01]  /*231f0*/  IMAD.MOV.U32 R7, RZ, RZ, R180 ;  /* 0x000000ffff077224 */ /* 0x000fe200078e00b4 */
[----:B------:R-:W-:Y:S02]  /*23200*/  HSET2.LE.AND R0, R13, R93, PT ;  /* 0x0000005d0d007233 */ /* 0x000fe40003803000 */
[----:B------:R-:W-:-:S02]  /*23210*/  PRMT R14, R16, 0x5410, R14 ;  /* 0x00005410100e7816 */ /* 0x000fc4000000000e */
[----:B------:R-:W-:Y:S02]  /*23220*/  PRMT R3, R3, 0x5410, R12 ;  /* 0x0000541003037816 */ /* 0x000fe4000000000c */
[----:B------:R-:W-:Y:S02]  /*23230*/  LOP3.LUT R11, R241, R11, RZ, 0xc0, !PT ;  /* 0x0000000bf10b7212 */ /* 0x000fe400078ec0ff */
[----:B------:R-:W-:Y:S02]  /*23240*/  LOP3.LUT R8, R176, R8, RZ, 0xc0, !PT ;  /* 0x00000008b0087212 */ /* 0x000fe400078ec0ff */
[----:B------:R-:W-:Y:S02]  /*23250*/  LOP3.LUT R9, R177, R9, RZ, 0xc0, !PT ;  /* 0x00000009b1097212 */ /* 0x000fe400078ec0ff */
[----:B------:R-:W-:Y:S02]  /*23260*/  SHF.R.U32.HI R12, RZ, 0x10, R6 ;  /* 0x00000010ff0c7819 */ /* 0x000fe40000011606 */
[----:B------:R-:W-:-:S02]  /*23270*/  LOP3.LUT R136, R235, R2, RZ, 0xc0, !PT ;  /* 0x00000002eb887212 */ /* 0x000fc400078ec0ff */
[----:B------:R-:W-:Y:S02]  /*23280*/  LOP3.LUT R139, R7, R0, RZ, 0xc0, !PT ;  /* 0x00000000078b7212 */ /* 0x000fe400078ec0ff */
[--C-:B------:R-:W-:Y:S02]  /*23290*/  HSET2.LE.AND R2, R14, R93.reuse, PT ;  /* 0x0000005d0e027233 */ /* 0x100fe40003803000 */
[C---:B------:R-:W-:Y:S02]  /*232a0*/  LOP3.LUT R7, R6.reuse, 0xffff, RZ, 0xc0, !PT ;  /* 0x0000ffff06077812 */ /* 0x040fe400078ec0ff */
[----:B------:R-:W-:Y:S02]  /*232b0*/  LOP3.LUT R13, R6, 0xff, RZ, 0xc0, !PT ;  /* 0x000000ff060d7812 */ /* 0x000fe400078ec0ff */
[----:B------:R-:W-:Y:S02]  /*232c0*/  HSET2.LE.AND R0, R3, R93, PT ;  /* 0x0000005d03007233 */ /* 0x000fe40003803000 */
[----:B------:R-:W-:-:S02]  /*232d0*/  SHF.R.U32.HI R6, RZ, 0x18, R6 ;  /* 0x00000018ff067819 */ /* 0x000fc40000011606 */
[----:B------:R-:W-:Y:S01]  /*232e0*/  LOP3.LUT R3, R12, 0xff, RZ, 0xc0, !PT ;  /* 0x000000ff0c037812 */ /* 0x000fe200078ec0ff */
[----:B------:R-:W-:Y:S01]  /*232f0*/  HMMA.16816.F32.BF16 R164, R8, R28, R44 ;  /* 0x0000001c08a4723c */ /* 0x000fe2000004182c */
[----:B------:R-:W-:Y:S02]  /*23300*/  LOP3.LUT R138, R237, R2, RZ, 0xc0, !PT ;  /* 0x00000002ed8a7212 */ /* 0x000fe400078ec0ff */
[----:B------:R-:W-:-:S03]  /*23310*/  PRMT R2, R3, 0x5410, R6 ;  /* 0x0000541003027816 */ /* 0x000fc60000000006 */
[----:B------:R-:W-:Y:S01]  /*23320*/  HMMA.16816.F32.BF16 R28, R8, R30, R64 ;  /* 0x0000001e081c723c */ /* 0x000fe20000041840 */
[----:B------:R-:W-:Y:S02]  /*23330*/  SHF.R.U32.HI R7, RZ, 0x8, R7 ;  /* 0x00000008ff077819 */ /* 0x000fe40000011607 */
[----:B------:R-:W-:-:S03]  /*23340*/  LOP3.LUT R6, R38, 0xff, RZ, 0xc0, !PT ;  /* 0x000000ff26067812 */ /* 0x000fc600078ec0ff */
[----:B------:R-:W-:Y:S01]  /*23350*/  HMMA.16816.F32.BF16 R156, R8, R24, R60 ;  /* 0x00000018089c723c */ /* 0x000fe2000004183c */
[----:B------:R-:W-:-:S05]  /*23360*/  LOP3.LUT R137, R236, R0, RZ, 0xc0, !PT ;  /* 0x00000000ec897212 */ /* 0x000fca00078ec0ff */
[----:B------:R-:W-:Y:S01]  /*23370*/  HMMA.16816.F32.BF16 R8, R8, R26, R32 ;  /* 0x0000001a0808723c */ /* 0x000fe20000041820 */
[----:B------:R-:W-:Y:S02]  /*23380*/  PRMT R0, R13, 0x5410, R7 ;  /* 0x000054100d007816 */ /* 0x000fe40000000007 */
[----:B------:R-:W-:Y:S02]  /*23390*/  PRMT R6, R6, 0x5410, R39 ;  /* 0x0000541006067816 */ /* 0x000fe40000000027 */
[--C-:B------:R-:W-:Y:S02]  /*233a0*/  HSET2.LE.AND R3, R17, R93.reuse, PT ;  /* 0x0000005d11037233 */ /* 0x100fe40003803000 */
[--C-:B------:R-:W-:Y:S02]  /*233b0*/  HSET2.LE.AND R0, R0, R93.reuse, PT ;  /* 0x0000005d00007233 */ /* 0x100fe40003803000 */
[--C-:B------:R-:W-:Y:S02]  /*233c0*/  HSET2.LE.AND R2, R2, R93.reuse, PT ;  /* 0x0000005d02027233 */ /* 0x100fe40003803000 */
[----:B------:R-:W-:-:S02]  /*233d0*/  HSET2.LE.AND R6, R6, R93, PT ;  /* 0x0000005d06067233 */ /* 0x000fc40003803000 */
[----:B------:R-:W-:Y:S02]  /*233e0*/  LOP3.LUT R146, R239, R3, RZ, 0xc0, !PT ;  /* 0x00000003ef927212 */ /* 0x000fe400078ec0ff */
[----:B------:R-:W-:Y:S02]  /*233f0*/  IADD3 R3, P0, R4, -0x200, RZ ;  /* 0xfffffe0004037810 */ /* 0x000fe40007f1e0ff */
[----:B------:R-:W-:Y:S02]  /*23400*/  LOP3.LUT R144, R244, R0, RZ, 0xc0, !PT ;  /* 0x00000000f4907212 */ /* 0x000fe400078ec0ff */
[----:B------:R-:W-:Y:S01]  /*23410*/  LOP3.LUT R145, R247, R2, RZ, 0xc0, !PT ;  /* 0x00000002f7917212 */ /* 0x000fe200078ec0ff */
[----:B------:R-:W-:Y:S01]  /*23420*/  FADD.FTZ R2, R243, R238 ;  /* 0x000000eef3027221 */ /* 0x000fe20000010000 */
[----:B------:R-:W-:Y:S02]  /*23430*/  LOP3.LUT R147, R245, R6, RZ, 0xc0, !PT ;  /* 0x00000006f5937212 */ /* 0x000fe400078ec0ff */
[----:B------:R-:W-:Y:S01]  /*23440*/  IADD3.X R0, R5, -0x1, RZ, P0, !PT ;  /* 0xffffffff05007810 */ /* 0x000fe200007fe4ff */
[----:B------:R2:W-:Y:S01]  /*23450*/  STL [R1+0xa8], R3 ;  /* 0x0000a80301007387 */ /* 0x0005e20000100800 */
[C---:B------:R-:W-:Y:S03]  /*23460*/  HMMA.16816.F32.BF16 R152, R136.reuse, R160, R56 ;  /* 0x000000a08898723c */ /* 0x040fe60000041838 */
[----:B------:R2:W-:Y:S03]  /*23470*/  STL [R1+0x100], R2 ;  /* 0x0001000201007387 */ /* 0x0005e60000100800 */
[----:B------:R-:W-:Y:S01]  /*23480*/  HMMA.16816.F32.BF16 R148, R136, R162, R52 ;  /* 0x000000a28894723c */ /* 0x000fe20000041834 */
[----:B------:R2:W-:Y:S05]  /*23490*/  STL [R1+0xa4], R0 ;  /* 0x0000a40001007387 */ /* 0x0005ea0000100800 */
[----:B------:R-:W-:Y:S06]  /*234a0*/  HMMA.16816.F32.BF16 R164, R144, R160, R164 ;  /* 0x000000a090a4723c */ /* 0x000fec00000418a4 */
[----:B-1----:R-:W-:Y:S06]  /*234b0*/  HMMA.16816.F32.BF16 R140, R136, R20, R140 ;  /* 0x00000014888c723c */ /* 0x002fec000004188c */
        /* <DEDUP_REMOVED lines=9> */
.L_x_1203:
[----:B------:R-:W2:Y:S04]  /*23550*/  LDL R2, [R1+0x364] ;  /* 0x0003640001027983 */ /* 0x000ea80000100800 */
[----:B------:R-:W2:Y:S02]  /*23560*/  LDL R0, [R1+0xa0] ;  /* 0x0000a00001007983 */ /* 0x000ea40000100800 */
[----:B--2---:R-:W-:-:S13]  /*23570*/  ISETP.GT.AND P0, PT, R0, R2, PT ;  /* 0x000000020000720c */ /* 0x004fda0003f04270 */
[----:B------:R-:W-:Y:S05]  /*23580*/  @!P0 BRA `(.L_x_1208) ;  /* 0x0000011400fc8947 */ /* 0x000fea0003800000 */
[----:B------:R-:W2:Y:S04]  /*23590*/  LDL R5, [R1+0x368] ;  /* 0x0003680001057983 */ /* 0x000ea80000100800 */
[----:B------:R-:W3:Y:S04]  /*235a0*/  LDL.LU R4, [R1+0x2a0] ;  /* 0x0002a00001047983 */ /* 0x000ee80000300800 */
[----:B------:R-:W4:Y:S04]  /*235b0*/  LDL.LU R8, [R1+0x2a4] ;  /* 0x0002a40001087983 */ /* 0x000f280000300800 */
[----:B------:R-:W4:Y:S01]  /*235c0*/  LDL.64 R6, [R1+0x120] ;  /* 0x0001200001067983 */ /* 0x000f220000100a00 */
[----:B-----5:R-:W-:Y:S01]  /*235d0*/  ISETP.GE.AND P4, PT, R172, R173, PT ;  /* 0x000000adac00720c */ /* 0x020fe20003f86270 */
[----:B------:R-:W-:Y:S01]  /*235e0*/  IMAD.MOV.U32 R133, RZ, RZ, R38 ;  /* 0x000000ffff857224 */ /* 0x000fe200078e0026 */
[----:B------:R-:W-:Y:S01]  /*235f0*/  MOV R132, R39 ;  /* 0x0000002700847202 */ /* 0x000fe20000000f00 */
[----:B------:R-:W-:Y:S01]  /*23600*/  IMAD.MOV.U32 R135, RZ, RZ, R36 ;  /* 0x000000ffff877224 */ /* 0x000fe200078e0024 */
[----:B------:R-:W-:-:S02]  /*23610*/  MOV R134, R37 ;  /* 0x0000002500867202 */ /* 0x000fc40000000f00 */
[----:B--2---:R-:W-:Y:S01]  /*23620*/  SHF.R.S32.HI R0, RZ, 0x1f, R5 ;  /* 0x0000001fff007819 */ /* 0x004fe20000011405 */
[----:B------:R-:W-:Y:S01]  /*23630*/  IMAD.WIDE.U32 R2, R5, 0x70, RZ ;  /* 0x0000007005027825 */ /* 0x000fe200078e00ff */
[----:B---3--:R-:W-:-:S03]  /*23640*/  SHF.R.S32.HI R2, RZ, 0x1f, R4 ;  /* 0x0000001fff027819 */ /* 0x008fc60000011404 */
[----:B------:R-:W-:-:S04]  /*23650*/  IMAD R0, R0, 0x70, RZ ;  /* 0x0000007000007824 */ /* 0x000fc800078e02ff */
[----:B------:R-:W-:Y:S01]  /*23660*/  IMAD.IADD R0, R3, 0x1, R0 ;  /* 0x0000000103007824 */ /* 0x000fe200078e0200 */
[----:B------:R-:W-:Y:S02]  /*23670*/  SHF.L.U64.HI R3, R4, 0x1, R2 ;  /* 0x0000000104037819 */ /* 0x000fe40000010202 */
[----:B----4-:R-:W-:Y:S02]  /*23680*/  SHF.R.S32.HI R2, RZ, 0x1f, R8 ;  /* 0x0000001fff027819 */ /* 0x010fe40000011408 */
[----:B------:R1:W-:Y:S02]  /*23690*/  STL [R1+0x360], R0 ;  /* 0x0003600001007387 */ /* 0x0003e40000100800 */
[C---:B------:R-:W-:Y:S01]  /*236a0*/  SHF.L.U64.HI R9, R8.reuse, 0x1, R2 ;  /* 0x0000000108097819 */ /* 0x040fe20000010202 */
[----:B------:R-:W-:Y:S01]  /*236b0*/  IMAD.SHL.U32 R8, R8, 0x2, RZ ;  /* 0x0000000208087824 */ /* 0x000fe200078e00ff */
[----:B------:R2:W-:Y:S01]  /*236c0*/  STL [R1+0x358], R3 ;  /* 0x0003580301007387 */ /* 0x0005e20000100800 */
[----:B-1----:R-:W-:-:S02]  /*236d0*/  IMAD R0, R5, 0x38, R4 ;  /* 0x0000003805007824 */ /* 0x002fc400078e0204 */
[----:B------:R-:W-:Y:S02]  /*236e0*/  IMAD.SHL.U32 R4, R4, 0x2, RZ ;  /* 0x0000000204047824 */ /* 0x000fe400078e00ff */
[----:B--2---:R-:W-:Y:S01]  /*236f0*/  IMAD R3, R7, 0x60, RZ ;  /* 0x0000006007037824 */ /* 0x004fe200078e02ff */
[----:B------:R-:W-:Y:S02]  /*23700*/  IADD3 R0, R0, 0x1, RZ ;  /* 0x0000000100007810 */ /* 0x000fe40007ffe0ff */
[----:B------:R1:W-:Y:S02]  /*23710*/  STL [R1+0x35c], R4 ;  /* 0x00035c0401007387 */ /* 0x0003e40000100800 */
[----:B------:R-:W-:Y:S02]  /*23720*/  SHF.R.S32.HI R2, RZ, 0x1f, R0 ;  /* 0x0000001fff027819 */ /* 0x000fe40000011400 */
[----:B------:R-:W-:Y:S02]  /*23730*/  STL [R1+0x350], R9 ;  /* 0x0003500901007387 */ /* 0x000fe40000100800 */
[----:B------:R-:W-:-:S02]  /*23740*/  SHF.L.U64.HI R2, R0, 0x1, R2 ;  /* 0x0000000100027819 */ /* 0x000fc40000010202 */
[----:B------:R-:W-:Y:S01]  /*23750*/  SHF.L.U32 R0, R0, 0x1, RZ ;  /* 0x0000000100007819 */ /* 0x000fe200000006ff */
[----:B-1----:R-:W-:-:S04]  /*23760*/  IMAD.WIDE.U32 R4, R6, 0x60, RZ ;  /* 0x0000006006047825 */ /* 0x002fc800078e00ff */
[----:B------:R-:W-:Y:S01]  /*23770*/  IMAD.IADD R3, R3, 0x1, R5 ;  /* 0x0000000103037824 */ /* 0x000fe200078e0205 */
[----:B------:R-:W-:Y:S04]  /*23780*/  STL.64 [R1+0x3a8], R4 ;  /* 0x0003a80401007387 */ /* 0x000fe80000100a00 */
[----:B------:R1:W-:Y:S02]  /*23790*/  STL [R1+0x354], R8 ;  /* 0x0003540801007387 */ /* 0x0003e40000100800 */
[C---:B-1----:R-:W-:Y:S02]  /*237a0*/  SHF.L.U64.HI R8, R6.reuse, 0x6, R7 ;  /* 0x0000000606087819 */ /* 0x042fe40000010207 */
[----:B------:R-:W-:-:S03]  /*237b0*/  SHF.L.U32 R6, R6, 0x6, RZ ;  /* 0x0000000606067819 */ /* 0x000fc600000006ff */
[----:B------:R1:W-:Y:S04]  /*237c0*/  STL [R1+0x3b0], R8 ;  /* 0x0003b00801007387 */ /* 0x0003e80000100800 */
[----:B------:R1:W-:Y:S04]  /*237d0*/  STL [R1+0x3b4], R6 ;  /* 0x0003b40601007387 */ /* 0x0003e80000100800 */
[----:B------:R1:W-:Y:S04]  /*237e0*/  STL [R1+0x34c], R3 ;  /* 0x00034c0301007387 */ /* 0x0003e80000100800 */
[----:B------:R1:W-:Y:S04]  /*237f0*/  STL [R1+0x344], R0 ;  /* 0x0003440001007387 */ /* 0x0003e80000100800 */
[----:B------:R1:W-:Y:S02]  /*23800*/  STL [R1+0x348], R2 ;  /* 0x0003480201007387 */ /* 0x0003e40000100800 */
.L_x_1211:
[----:B-1----:R-:W2:Y:S01]  /*23810*/  LDL R0, [R1+0xa0] ;  /* 0x0000a00001007983 */ /* 0x002ea20000100800 */
[----:B------:R-:W-:Y:S04]  /*23820*/  DEPBAR.LE SB0, 0x0 ;  /* 0x000080000000791a */ /* 0x000fe80000000000 */
[----:B------:R-:W3:Y:S01]  /*23830*/  LDL.64 R18, [R1+0xe8] ;  /* 0x0000e80001127983 */ /* 0x000ee20000100a00 */
[----:B------:R-:W-:Y:S05]  /*23840*/  WARPSYNC.ALL ;  /* 0x0000000000007948 */ /* 0x000fea0003800000 */
[----:B------:R-:W4:Y:S01]  /*23850*/  LDL.64 R6, [R1+0x378] ;  /* 0x0003780001067983 */ /* 0x000f220000100a00 */
[----:B------:R-:W-:Y:S05]  /*23860*/  BSSY B0, `(.L_x_1209) ;  /* 0x0000572000007945 */ /* 0x000fea0003800000 */
[----:B------:R-:W4:Y:S06]  /*23870*/  LDL.64 R2, [R1+0x380] ;  /* 0x0003800001027983 */ /* 0x000f2c0000100a00 */
[----:B-----5:R-:W5:Y:S06]  /*23880*/  LDL.64 R16, [R1+0xf8] ;  /* 0x0000f80001107983 */ /* 0x020f6c0000100a00 */
[----:B------:R-:W5:Y:S04]  /*23890*/  LDL R236, [R1+0x340] ;  /* 0x0003400001ec7983 */ /* 0x000f680000100800 */
[----:B------:R-:W5:Y:S04]  /*238a0*/  LDL R118, [R1+0x398] ;  /* 0x0003980001767983 */ /* 0x000f680000100800 */
[----:B------:R-:W5:Y:S06]  /*238b0*/  LDL.64 R116, [R1+0x110] ;  /* 0x0001100001747983 */ /* 0x000f6c0000100a00 */
[----:B------:R-:W5:Y:S01]  /*238c0*/  LDL R244, [R1+0x33c] ;  /* 0x00033c0001f47983 */ /* 0x000f620000100800 */
[----:B------:R-:W-:Y:S06]  /*238d0*/  BAR.SYNC.DEFER_BLOCKING 0x0 ;  /* 0x0000000000007b1d */ /* 0x000fec0000010000 */
[----:B------:R-:W-:Y:S06]  /*238e0*/  @P4 STS.64 [R215+0x4008], RZ ;  /* 0x004008ffd7004388 */ /* 0x000fec0000000a00 */
[----:B------:R-:W-:Y:S04]  /*238f0*/  @P4 STS [R215+0x4000], RZ ;  /* 0x004000ffd7004388 */ /* 0x000fe80000000800 */
[----:B------:R-:W-:Y:S01]  /*23900*/  @P4 STS [R215+0x4004], RZ ;  /* 0x004004ffd7004388 */ /* 0x000fe20000000800 */
[----:B------:R-:W1:Y:S01]  /*23910*/  S2R R100, SR_TID.X ;  /* 0x0000000000647919 */ /* 0x000e620000002100 */
        /* <DEDUP_REMOVED lines=10> */
[-C--:B------:R-:W-:Y:S02]  /*239c0*/  IMAD R0, R4, R5.reuse, R0 ;  /* 0x0000000504007224 */ /* 0x080fe400078e0200 */
[----:B------:R-:W-:Y:S04]  /*239d0*/  IMAD.WIDE.U32 R2, R232, R5, R2 ;  /* 0x00000005e8027225 */ /* 0x000fe800078e0002 */
[----:B------:R-:W-:Y:S01]  /*239e0*/  IMAD.IADD R0, R3, 0x1, R0 ;  /* 0x0000000103007824 */ /* 0x000fe200078e0200 */
[C---:B------:R-:W-:Y:S01]  /*239f0*/  @!P4 LEA R5, P0, R18.reuse, R2, 0x5 ;  /* 0x000000021205c211 */ /* 0x040fe200078028ff */
[----:B------:R-:W-:Y:S01]  /*23a00*/  IMAD.SHL.U32 R7, R18, 0x40, RZ ;  /* 0x0000004012077824 */ /* 0x000fe200078e00ff */
[----:B-----5:R-:W-:Y:S01]  /*23a10*/  @!P4 LEA R10, P6, R2, R16, 0x1 ;  /* 0x00000010020ac211 */ /* 0x020fe200078c08ff */
[----:B------:R-:W-:Y:S01]  /*23a20*/  IMAD.IADD R9, R9, 0x1, R13 ;  /* 0x0000000109097824 */ /* 0x000fe200078e020d */
[----:B------:R-:W-:Y:S01]  /*23a30*/  @!P4 LEA.HI.X R13, R18, R0, R19, 0x5, P0 ;  /* 0x00000000120dc211 */ /* 0x000fe200000f2c13 */
[----:B-1----:R-:W-:Y:S01]  /*23a40*/  IMAD.SHL.U32 R202, R202, 0x2, RZ ;  /* 0x00000002caca7824 */ /* 0x002fe200078e00ff */
[-C--:B------:R-:W-:Y:S01]  /*23a50*/  @!P4 LEA.HI.X R11, R2, R17.reuse, R0, 0x1, P6 ;  /* 0x00000011020bc211 */ /* 0x080fe200030f0c00 */
[----:B------:R-:W-:Y:S01]  /*23a60*/  IMAD.WIDE.U32 R222, R118, -0x2daee0ad, RZ ;  /* 0xd2511f5376de7825 */ /* 0x000fe200078e00ff */
[----:B------:R-:W-:Y:S02]  /*23a70*/  @!P4 IADD3 R12, P1, R12, R2, RZ ;  /* 0x000000020c0cc210 */ /* 0x000fe40007f3e0ff */
[----:B------:R-:W-:Y:S01]  /*23a80*/  LOP3.LUT R202, R202, 0x6, RZ, 0xc0, !PT ;  /* 0x00000006caca7812 */ /* 0x000fe200078ec0ff */
[----:B------:R-:W-:Y:S01]  /*23a90*/  @!PT LDS RZ, [RZ] ;  /* 0x00000000fffff984 */ /* 0x000fe20000000800 */
[----:B------:R-:W-:Y:S01]  /*23aa0*/  @!PT LDS RZ, [RZ] ;  /* 0x00000000fffff984 */ /* 0x000fe20000000800 */
[----:B------:R-:W-:Y:S01]  /*23ab0*/  @!PT LDS RZ, [RZ] ;  /* 0x00000000fffff984 */ /* 0x000fe20000000800 */
[----:B------:R-:W-:Y:S01]  /*23ac0*/  @!P4 LDGSTS.E.BYPASS.LTC128B.128 [R215+0x4000], desc[UR4][R10.64] ;  /* 0x040000000ad7cfae */ /* 0x000fe2000b901d44 */
[----:B------:R-:W-:Y:S01]  /*23ad0*/  @!P4 LEA R8, P5, R5, R16, 0x1 ;  /* 0x000000100508c211 */ /* 0x000fe200078a08ff */
[----:B------:R-:W-:Y:S01]  /*23ae0*/  @!P4 IMAD.X R3, R0, 0x1, R9, P1 ;  /* 0x000000010003c824 */ /* 0x000fe200008e0609 */
[----:B------:R-:W-:Y:S01]  /*23af0*/  @!P4 IADD3 R7, P3, R7, R2, RZ ;  /* 0x000000020707c210 */ /* 0x000fe20007f7e0ff */
[----:B------:R-:W-:Y:S01]  /*23b00*/  IMAD R202, R232, 0x80, R202 ;  /* 0x00000080e8ca7824 */ /* 0x000fe200078e02ca */
[----:B------:R-:W-:Y:S02]  /*23b10*/  SHF.R.S32.HI R2, RZ, 0x1f, R100 ;  /* 0x0000001fff027819 */ /* 0x000fe40000011464 */
[-C--:B------:R-:W-:Y:S01]  /*23b20*/  @!P4 LEA.HI.X R9, R5, R17.reuse, R13, 0x1, P5 ;  /* 0x000000110509c211 */ /* 0x080fe200028f0c0d */
[----:B------:R-:W-:Y:S01]  /*23b30*/  @P4 STS.128 [R215+0x4800], RZ ;  /* 0x004800ffd7004388 */ /* 0x000fe20000000c00 */
[----:B------:R-:W-:Y:S01]  /*23b40*/  LEA.HI R2, R2, R100, RZ, 0x5 ;  /* 0x0000006402027211 */ /* 0x000fe200078f28ff */
[----:B------:R-:W-:Y:S01]  /*23b50*/  @!P4 IMAD.X R14, R0, 0x1, R14, P3 ;  /* 0x00000001000ec824 */ /* 0x000fe200018e060e */
[C---:B------:R-:W-:Y:S01]  /*23b60*/  @!P4 LEA R6, P2, R7.reuse, R16, 0x1 ;  /* 0x000000100706c211 */ /* 0x040fe200078408ff */
[----:B------:R-:W-:Y:S01]  /*23b70*/  IMAD.U32 R0, RZ, RZ, UR9 ;  /* 0x00000009ff007e24 */ /* 0x000fe2000f8e00ff */
[----:B------:R-:W-:Y:S02]  /*23b80*/  SHF.R.S32.HI R2, RZ, 0x5, R2 ;  /* 0x00000005ff027819 */ /* 0x000fe40000011402 */
[----:B------:R-:W-:Y:S01]  /*23b90*/  @!P4 LEA.HI.X R7, R7, R17, R14, 0x1, P2 ;  /* 0x000000110707c211 */ /* 0x000fe200010f0c0e */
[----:B------:R-:W-:Y:S01]  /*23ba0*/  @!PT LDS RZ, [RZ] ;  /* 0x00000000fffff984 */ /* 0x000fe20000000800 */
[----:B------:R-:W-:Y:S01]  /*23bb0*/  @!PT LDS RZ, [RZ] ;  /* 0x00000000fffff984 */ /* 0x000fe20000000800 */
[----:B------:R-:W-:Y:S01]  /*23bc0*/  @!PT LDS RZ, [RZ] ;  /* 0x00000000fffff984 */ /* 0x000fe20000000800 */
[----:B------:R-:W-:Y:S01]  /*23bd0*/  @!P4 LDGSTS.E.BYPASS.LTC128B.128 [R215+0x4800], desc[UR4][R8.64] ;  /* 0x0480000008d7cfae */ /* 0x000fe2000b901d44 */
[----:B------:R-:W-:Y:S01]  /*23be0*/  ISETP.GE.AND P3, PT, R202, R206, PT ;  /* 0x000000ceca00720c */ /* 0x000fe20003f66270 */
[----:B------:R-:W-:Y:S01]  /*23bf0*/  IMAD R0, R0, 0x8, R2 ;  /* 0x0000000800007824 */ /* 0x000fe200078e0202 */
[----:B------:R-:W-:Y:S01]  /*23c00*/  @!P4 LEA R4, P0, R12, R16, 0x1 ;  /* 0x000000100c04c211 */ /* 0x000fe200078008ff */
[----:B------:R-:W-:Y:S01]  /*23c10*/  IMAD.SHL.U32 R2, R232, 0x4, RZ ;  /* 0x00000004e8027824 */ /* 0x000fe200078e00ff */
[----:B------:R-:W-:Y:S01]  /*23c20*/  ISETP.GE.AND P2, PT, R202, R205, PT ;  /* 0x000000cdca00720c */ /* 0x000fe20003f46270 */
[----:B------:R-:W-:Y:S01]  /*23c30*/  IMAD.WIDE.U32 R238, R0, -0x326172a9, RZ ;  /* 0xcd9e8d5700ee7825 */ /* 0x000fe200078e00ff */
[----:B------:R-:W-:Y:S01]  /*23c40*/  @!P4 LEA.HI.X R5, R12, R17, R3, 0x1, P0 ;  /* 0x000000110c05c211 */ /* 0x000fe200000f0c03 */
[----:B------:R-:W-:Y:S01]  /*23c50*/  @P4 STS.128 [R215+0x5000], RZ ;  /* 0x005000ffd7004388 */ /* 0x000fe20000000c00 */
[----:B------:R-:W-:Y:S02]  /*23c60*/  ISETP.GE.OR P3, PT, R202, R214, !P3 ;  /* 0x000000d6ca00720c */ /* 0x000fe40005f66670 */
[----:B------:R-:W-:Y:S02]  /*23c70*/  LOP3.LUT R0, R236, R239, RZ, 0x3c, !PT ;  /* 0x000000efec007212 */ /* 0x000fe400078e3cff */
[----:B------:R-:W-:Y:S03]  /*23c80*/  ISETP.GE.OR P2, PT, R202, R213, !P2 ;  /* 0x000000d5ca00720c */ /* 0x000fe60005746670 */
[----:B------:R-:W-:Y:S01]  /*23c90*/  @!PT LDS RZ, [RZ] ;  /* 0x00000000fffff984 */ /* 0x000fe20000000800 */
[----:B------:R-:W-:Y:S01]  /*23ca0*/  @!PT LDS RZ, [RZ] ;  /* 0x00000000fffff984 */ /* 0x000fe20000000800 */
[----:B------:R-:W-:Y:S01]  /*23cb0*/  @!PT LDS RZ, [RZ] ;  /* 0x00000000fffff984 */ /* 0x000fe20000000800 */
[----:B------:R-:W-:Y:S01]  /*23cc0*/  @!P4 LDGSTS.E.BYPASS.LTC128B.128 [R215+0x5000], desc[UR4][R6.64] ;  /* 0x0500000006d7cfae */ /* 0x000fe2000b901d44 */
[----:B------:R-:W-:Y:S05]  /*23cd0*/  IMAD.WIDE.U32 R234, R0, -0x2daee0ad, RZ ;  /* 0xd2511f5300ea7825 */ /* 0x000fea00078e00ff */
[----:B------:R-:W-:Y:S02]  /*23ce0*/  LOP3.LUT R0, R235, R244, R222, 0x96, !PT ;  /* 0x000000f4eb007212 */ /* 0x000fe400078e96de */
[----:B------:R-:W-:Y:S03]  /*23cf0*/  @P4 STS.128 [R215+0x5800], RZ ;  /* 0x005800ffd7004388 */ /* 0x000fe60000000c00 */
[----:B------:R-:W-:Y:S05]  /*23d00*/  IMAD.WIDE.U32 R216, R0, -0x326172a9, RZ ;  /* 0xcd9e8d5700d87825 */ /* 0x000fea00078e00ff */
        /* <DEDUP_REMOVED lines=15> */
[-C--:B------:R-:W-:Y:S07]  /*23e00*/  HMMA.16816.F32.BF16 R12, R124, R18.reuse, RZ ;  /* 0x000000127c0c723c */ /* 0x080fee00000418ff */
[----:B------:R-:W2:Y:S01]  /*23e10*/  LDSM.16.M88.4 R112, [R170+0x3800] ;  /* 0x00380000aa70783b */ /* 0x000ea20000000200 */
[C---:B------:R-:W-:Y:S06]  /*23e20*/  HMMA.16816.F32.BF16 R16, R128.reuse, R18, RZ ;  /* 0x000000128010723c */ /* 0x040fec00000418ff */
[-C--:B---3--:R-:W-:Y:S01]  /*23e30*/  HMMA.16816.F32.BF16 R20, R128, R32.reuse, RZ ;  /* 0x000000208014723c */ /* 0x088fe200000418ff */
[----:B------:R-:W3:Y:S05]  /*23e40*/  LDSM.16.M88.4 R172, [R170+0x3c00] ;  /* 0x003c0000aaac783b */ /* 0x000eea0000000200 */
[C---:B------:R-:W-:Y:S03]  /*23e50*/  HMMA.16816.F32.BF16 R24, R124.reuse, R32, RZ ;  /* 0x000000207c18723c */ /* 0x040fe600000418ff */
[----:B------:R-:W-:Y:S03]  /*23e60*/  LDSM.16.M88.4 R176, [R190] ;  /* 0x00000000beb0783b */ /* 0x000fe60000000200 */
[-C--:B------:R-:W-:Y:S05]  /*23e70*/  HMMA.16816.F32.BF16 R28, R124, R34.reuse, RZ ;  /* 0x000000227c1c723c */ /* 0x080fea00000418ff */
[----:B------:R-:W3:Y:S01]  /*23e80*/  LDSM.16.M88.4 R180, [R191] ;  /* 0x00000000bfb4783b */ /* 0x000ee20000000200 */
[C---:B------:R-:W-:Y:S06]  /*23e90*/  HMMA.16816.F32.BF16 R32, R128.reuse, R34, RZ ;  /* 0x000000228020723c */ /* 0x040fec00000418ff */
[-C--:B----4-:R-:W-:Y:S01]  /*23ea0*/  HMMA.16816.F32.BF16 R36, R128, R48.reuse, RZ ;  /* 0x000000308024723c */ /* 0x090fe200000418ff */
[----:B------:R-:W4:Y:S05]  /*23eb0*/  LDSM.16.M88.4 R184, [R190+0x1000] ;  /* 0x00100000beb8783b */ /* 0x000f2a0000000200 */
[C---:B------:R-:W-:Y:S03]  /*23ec0*/  HMMA.16816.F32.BF16 R40, R124.reuse, R48, RZ ;  /* 0x000000307c28723c */ /* 0x040fe600000418ff */
[----:B------:R-:W-:Y:S03]  /*23ed0*/  STL.64 [R1+0x330], R238 ;  /* 0x000330ee01007387 */ /* 0x000fe60000100a00 */
[-C--:B------:R-:W-:Y:S03]  /*23ee0*/  HMMA.16816.F32.BF16 R44, R124, R50.reuse, RZ ;  /* 0x000000327c2c723c */ /* 0x080fe600000418ff */
[----:B------:R1:W-:Y:S03]  /*23ef0*/  STL [R1+0x2c], R2 ;  /* 0x00002c0201007387 */ /* 0x0003e60000100800 */
[C---:B------:R-:W-:Y:S06]  /*23f00*/  HMMA.16816.F32.BF16 R48, R128.reuse, R50, RZ ;  /* 0x000000328030723c */ /* 0x040fec00000418ff */
[-C--:B-----5:R-:W-:Y:S06]  /*23f10*/  HMMA.16816.F32.BF16 R52, R128, R64.reuse, RZ ;  /* 0x000000408034723c */ /* 0x0a0fec00000418ff */
[C---:B------:R-:W-:Y:S06]  /*23f20*/  HMMA.16816.F32.BF16 R56, R124.reuse, R64, RZ ;  /* 0x000000407c38723c */ /* 0x040fec00000418ff */
[-C--:B------:R-:W-:Y:S01]  /*23f30*/  HMMA.16816.F32.BF16 R60, R124, R66.reuse, RZ ;  /* 0x000000427c3c723c */ /* 0x080fe200000418ff */
[----:B-1----:R-:W-:Y:S05]  /*23f40*/  LOP3.LUT R2, R117, R2, RZ, 0x3c, !PT ;  /* 0x0000000275027212 */ /* 0x002fea00078e3cff */
[C---:B------:R-:W-:Y:S02]  /*23f50*/  HMMA.16816.F32.BF16 R64, R128.reuse, R66, RZ ;  /* 0x000000428040723c */ /* 0x040fe400000418ff */
[----:B------:R-:W-:Y:S04]  /*23f60*/  LOP3.LUT R2, R2, R223, RZ, 0x3c, !PT ;  /* 0x000000df02027212 */ /* 0x000fe800078e3cff */
[-C--:B------:R-:W-:Y:S05]  /*23f70*/  HMMA.16816.F32.BF16 R68, R128, R80.reuse, RZ ;  /* 0x000000508044723c */ /* 0x080fea00000418ff */
[----:B------:R-:W-:Y:S01]  /*23f80*/  IMAD.WIDE.U32 R218, R2, -0x326172a9, RZ ;  /* 0xcd9e8d5702da7825 */ /* 0x000fe200078e00ff */
[C---:B------:R-:W-:Y:S02]  /*23f90*/  HMMA.16816.F32.BF16 R72, R124.reuse, R80, RZ ;  /* 0x000000507c48723c */ /* 0x040fe400000418ff */
[----:B------:R-:W-:Y:S04]  /*23fa0*/  LOP3.LUT R0, R217, R221, R218, 0x96, !PT ;  /* 0x000000ddd9007212 */ /* 0x000fe800078e96da */
[-C--:B------:R-:W-:Y:S01]  /*23fb0*/  HMMA.16816.F32.BF16 R76, R124, R82.reuse, RZ ;  /* 0x000000527c4c723c */ /* 0x080fe200000418ff */
[----:B------:R-:W-:Y:S05]  /*23fc0*/  LOP3.LUT R2, R219, R224, R238, 0x96, !PT ;  /* 0x000000e0db027212 */ /* 0x000fea00078e96ee */
[----:B------:R-:W-:Y:S01]  /*23fd0*/  IMAD.WIDE.U32 R2, R2, -0x2daee0ad, RZ ;  /* 0xd2511f5302027825 */ /* 0x000fe200078e00ff */
        /* <DEDUP_REMOVED lines=11> */
[-C--:B------:R-:W-:Y:S05]  /*24090*/  HMMA.16816.F32.BF16 R124, R124, R174.reuse, RZ ;  /* 0x000000ae7c7c723c */ /* 0x080fea00000418ff */
[----:B------:R-:W-:Y:S01]  /*240a0*/  IMAD.WIDE.U32 R172, R0, -0x2daee0ad, RZ ;  /* 0xd2511f5300ac7825 */ /* 0x000fe200078e00ff */
[----:B------:R-:W-:Y:S04]  /*240b0*/  HMMA.16816.F32.BF16 R128, R128, R174, RZ ;  /* 0x000000ae8080723c */ /* 0x000fe800000418ff */
[----:B------:R1:W-:Y:S01]  /*240c0*/  STL.64 [R1+0x60], R172 ;  /* 0x000060ac01007387 */ /* 0x0003e20000100a00 */
[----:B------:R-:W-:Y:S01]  /*240d0*/  LOP3.LUT R0, R173, R226, R2, 0x96, !PT ;  /* 0x000000e2ad007212 */ /* 0x000fe200078e9602 */
[-C--:B------:R-:W-:Y:S05]  /*240e0*/  HMMA.16816.F32.BF16 R4, R176, R180.reuse, R4 ;  /* 0x000000b4b004723c */ /* 0x080fea0000041804 */
[----:B------:R-:W-:Y:S01]  /*240f0*/  LOP3.LUT R174, R3, R225, R234, 0x96, !PT ;  /* 0x000000e103ae7212 */ /* 0x000fe200078e96ea */
[C---:B----4-:R-:W-:Y:S04]  /*24100*/  HMMA.16816.F32.BF16 R8, R184.reuse, R180, R8 ;  /* 0x000000b4b808723c */ /* 0x050fe80000041808 */
[----:B------:R-:W-:Y:S01]  /*24110*/  STL [R1+0x98], R174 ;  /* 0x000098ae01007387 */ /* 0x000fe20000100800 */
[--C-:B------:R-:W-:Y:S01]  /*24120*/  IMAD.IADD R3, R208, 0x1, -R202.reuse ;  /* 0x00000001d0037824 */ /* 0x100fe200078e0aca */
[-C--:B------:R-:W-:Y:S02]  /*24130*/  HMMA.16816.F32.BF16 R12, R184, R182.reuse, R12 ;  /* 0x000000b6b80c723c */ /* 0x080fe4000004180c */
[----:B------:R2:W-:Y:S03]  /*24140*/  STL [R1+0x9c], R0 ;  /* 0x00009c0001007387 */ /* 0x0005e60000100800 */
[----:B------:R-:W-:Y:S01]  /*24150*/  IABS R175, R3 ;  /* 0x0000000300af7213 */ /* 0x000fe20000000000 */
[C---:B------:R-:W-:Y:S05]  /*24160*/  HMMA.16816.F32.BF16 R16, R176.reuse, R182, R16 ;  /* 0x000000b6b010723c */ /* 0x040fea0000041810 */
[--C-:B------:R-:W-:Y:S02]  /*24170*/  IMAD.IADD R2, R207, 0x1, -R202.reuse ;  /* 0x00000001cf027824 */ /* 0x100fe400078e0aca */
[C---:B-1----:R-:W-:Y:S04]  /*24180*/  IMAD.IADD R173, R209.reuse, 0x1, -R202 ;  /* 0x00000001d1ad7824 */ /* 0x042fe800078e0aca */
[----:B------:R-:W-:Y:S02]  /*24190*/  IABS R172, R2 ;  /* 0x0000000200ac7213 */ /* 0x000fe40000000000 */
[----:B------:R-:W-:Y:S02]  /*241a0*/  IABS R173, R173 ;  /* 0x000000ad00ad7213 */ /* 0x000fe40000000000 */
[----:B------:R-:W-:Y:S05]  /*241b0*/  I2FP.F32.S32 R172, R172 ;  /* 0x000000ac00ac7245 */ /* 0x000fea0000201400 */
[----:B------:R-:W-:Y:S01]  /*241c0*/  FFMA.FTZ R4, R172, -R200, R4 ;  /* 0x800000c8ac047223 */ /* 0x000fe20000010004 */
[----:B--2---:R-:W-:Y:S04]  /*241d0*/  VIADD R0, R202, 0x1 ;  /* 0x00000001ca007836 */ /* 0x004fe80000000000 */
[----:B------:R-:W-:Y:S01]  /*241e0*/  FSEL R242, R4, -INF , !P3 ;  /* 0xff80000004f27808 */ /* 0x000fe20005800000 */
[--C-:B------:R-:W-:Y:S01]  /*241f0*/  IMAD.IADD R174, R209, 0x1, -R0.reuse ;  /* 0x00000001d1ae7824 */ /* 0x100fe200078e0a00 */
[C---:B------:R-:W-:Y:S01]  /*24200*/  ISETP.GE.AND P6, PT, R0.reuse, R206, PT ;  /* 0x000000ce0000720c */ /* 0x040fe20003fc6270 */
[----:B------:R-:W-:Y:S01]  /*24210*/  IMAD.IADD R2, R207, 0x1, -R0 ;  /* 0x00000001cf027824 */ /* 0x000fe200078e0a00 */
[C---:B------:R-:W-:Y:S01]  /*24220*/  ISETP.GE.AND P5, PT, R0.reuse, R205, PT ;  /* 0x000000cd0000720c */ /* 0x040fe20003fa6270 */
[----:B------:R-:W-:Y:S01]  /*24230*/  STL [R1+0x68], R242 ;  /* 0x000068f201007387 */ /* 0x000fe20000100800 */
[----:B------:R-:W-:Y:S02]  /*24240*/  ISETP.GE.AND P1, PT, R0, R204, PT ;  /* 0x000000cc0000720c */ /* 0x000fe40003f26270 */
[----:B------:R-:W-:Y:S02]  /*24250*/  IABS R3, R2 ;  /* 0x0000000200037213 */ /* 0x000fe40000000000 */
[----:B------:R-:W-:Y:S02]  /*24260*/  IABS R2, R174 ;  /* 0x000000ae00027213 */ /* 0x000fe40000000000 */
[----:B------:R-:W-:Y:S02]  /*24270*/  I2FP.F32.S32 R174, R173 ;  /* 0x000000ad00ae7245 */ /* 0x000fe40000201400 */
[----:B------:R-:W-:Y:S01]  /*24280*/  I2FP.F32.S32 R172, R2 ;  /* 0x0000000200ac7245 */ /* 0x000fe20000201400 */
[----:B------:R-:W-:Y:S01]  /*24290*/  IMAD.IADD R2, R210, 0x1, -R202 ;  /* 0x00000001d2027824 */ /* 0x000fe200078e0aca */
[----:B------:R-:W-:Y:S01]  /*242a0*/  I2FP.F32.S32 R173, R3 ;  /* 0x0000000300ad7245 */ /* 0x000fe20000201400 */
[-C--:B------:R-:W-:Y:S01]  /*242b0*/  FFMA.FTZ R6, R174, -R200.reuse, R6 ;  /* 0x800000c8ae067223 */ /* 0x080fe20000010006 */
[----:B------:R-:W-:Y:S01]  /*242c0*/  I2FP.F32.S32 R3, R175 ;  /* 0x000000af00037245 */ /* 0x000fe20000201400 */
[----:B------:R-:W-:Y:S01]  /*242d0*/  FFMA.FTZ R7, R172, -R200, R7 ;  /* 0x800000c8ac077223 */ /* 0x000fe20000010007 */
[----:B------:R-:W-:Y:S01]  /*242e0*/  IABS R2, R2 ;  /* 0x0000000200027213 */ /* 0x000fe20000000000 */
[-C--:B------:R-:W-:Y:S01]  /*242f0*/  FFMA.FTZ R5, R173, -R200.reuse, R5 ;  /* 0x800000c8ad057223 */ /* 0x080fe20000010005 */
[----:B------:R-:W-:Y:S01]  /*24300*/  ISETP.GE.AND P0, PT, R0, R203, PT ;  /* 0x000000cb0000720c */ /* 0x000fe20003f06270 */
[----:B------:R-:W-:Y:S01]  /*24310*/  FFMA.FTZ R8, R3, -R200, R8 ;  /* 0x800000c803087223 */ /* 0x000fe20000010008 */
[----:B------:R-:W-:Y:S01]  /*24320*/  I2FP.F32.S32 R172, R2 ;  /* 0x0000000200ac7245 */ /* 0x000fe20000201400 */
[----:B------:R-:W-:Y:S01]  /*24330*/  VIADD R3, R202, 0x8 ;  /* 0x00000008ca037836 */ /* 0x000fe20000000000 */
[----:B------:R-:W-:Y:S01]  /*24340*/  ISETP.GE.OR P6, PT, R0, R214, !P6 ;  /* 0x000000d60000720c */ /* 0x000fe200077c6670 */
[--C-:B------:R-:W-:Y:S01]  /*24350*/  IMAD.IADD R2, R210, 0x1, -R0.reuse ;  /* 0x00000001d2027824 */ /* 0x100fe200078e0a00 */
[----:B------:R-:W-:Y:S01]  /*24360*/  ISETP.GE.OR P5, PT, R0, R213, !P5 ;  /* 0x000000d50000720c */ /* 0x000fe20006fa6670 */
[----:B------:R-:W-:Y:S01]  /*24370*/  IMAD.IADD R173, R208, 0x1, -R0 ;  /* 0x00000001d0ad7824 */ /* 0x000fe200078e0a00 */
[----:B------:R-:W-:Y:S01]  /*24380*/  ISETP.GE.OR P1, PT, R0, R212, !P1 ;  /* 0x000000d40000720c */ /* 0x000fe20004f26670 */
[----:B------:R-:W-:Y:S01]  /*24390*/  FFMA.FTZ R10, R172, -R200, R10 ;  /* 0x800000c8ac0a7223 */ /* 0x000fe2000001000a */
[----:B------:R-:W-:Y:S01]  /*243a0*/  ISETP.GE.OR P0, PT, R0, R211, !P0 ;  /* 0x000000d30000720c */ /* 0x000fe20004706670 */
[--C-:B------:R-:W-:Y:S01]  /*243b0*/  IMAD.IADD R0, R208, 0x1, -R3.reuse ;  /* 0x00000001d0007824 */ /* 0x100fe200078e0a03 */
[----:B------:R-:W-:Y:S01]  /*243c0*/  IABS R173, R173 ;  /* 0x000000ad00ad7213 */ /* 0x000fe20000000000 */
[--C-:B------:R-:W-:Y:S01]  /*243d0*/  IMAD.IADD R172, R210, 0x1, -R3.reuse ;  /* 0x00000001d2ac7824 */ /* 0x100fe200078e0a03 */
[----:B------:R-:W-:Y:S01]  /*243e0*/  IABS R175, R2 ;  /* 0x0000000200af7213 */ /* 0x000fe20000000000 */
[----:B------:R-:W-:Y:S01]  /*243f0*/  IMAD.IADD R4, R209, 0x1, -R3 ;  /* 0x00000001d1047824 */ /* 0x000fe200078e0a03 */
[----:B------:R-:W-:Y:S02]  /*24400*/  I2FP.F32.S32 R173, R173 ;  /* 0x000000ad00ad7245 */ /* 0x000fe40000201400 */
[----:B------:R-:W-:Y:S01]  /*24410*/  IABS R2, R0 ;  /* 0x0000000000027213 */ /* 0x000fe20000000000 */
[----:B------:R-:W-:Y:S01]  /*24420*/  VIADD R0, R202, 0x9 ;  /* 0x00000009ca007836 */ /* 0x000fe20000000000 */
[----:B------:R-:W-:Y:S01]  /*24430*/  IABS R172, R172 ;  /* 0x000000ac00ac7213 */ /* 0x000fe20000000000 */
[----:B------:R-:W-:Y:S01]  /*24440*/  FFMA.FTZ R9, R173, -R200, R9 ;  /* 0x800000c8ad097223 */ /* 0x000fe20000010009 */
[----:B------:R-:W-:Y:S01]  /*24450*/  I2FP.F32.S32 R174, R2 ;  /* 0x0000000200ae7245 */ /* 0x000fe20000201400 */
[----:B------:R-:W-:Y:S01]  /*24460*/  IMAD.IADD R173, R208, 0x1, -R0 ;  /* 0x00000001d0ad7824 */ /* 0x000fe200078e0a00 */
[----:B------:R-:W-:Y:S02]  /*24470*/  I2FP.F32.S32 R175, R175 ;  /* 0x000000af00af7245 */ /* 0x000fe40000201400 */
[----:B------:R-:W-:Y:S01]  /*24480*/  FSEL R241, R5, -INF , !P6 ;  /* 0xff80000005f17808 */ /* 0x000fe20007000000 */
[-C--:B------:R-:W-:Y:S01]  /*24490*/  FFMA.FTZ R12, R174, -R200.reuse, R12 ;  /* 0x800000c8ae0c7223 */ /* 0x080fe2000001000c */
[----:B------:R-:W-:Y:S01]  /*244a0*/  IABS R2, R173 ;  /* 0x000000ad00027213 */ /* 0x000fe20000000000 */
[----:B------:R-:W-:Y:S01]  /*244b0*/  FFMA.FTZ R11, R175, -R200, R11 ;  /* 0x800000c8af0b7223 */ /* 0x000fe2000001000b */
[----:B------:R-:W-:Y:S01]  /*244c0*/  I2FP.F32.S32 R173, R172 ;  /* 0x000000ac00ad7245 */ /* 0x000fe20000201400 */
[----:B------:R-:W-:Y:S01]  /*244d0*/  STL [R1+0x74], R241 ;  /* 0x000074f101007387 */ /* 0x000fe20000100800 */
[----:B------:R-:W-:Y:S01]  /*244e0*/  I2FP.F32.S32 R181, R2 ;  /* 0x0000000200b57245 */ /* 0x000fe20000201400 */
[----:B------:R-:W-:Y:S01]  /*244f0*/  IMAD.IADD R172, R210, 0x1, -R0 ;  /* 0x00000001d2ac7824 */ /* 0x000fe200078e0a00 */
[----:B------:R-:W-:Y:S01]  /*24500*/  FSEL R240, R7, -INF , !P5 ;  /* 0xff80000007f07808 */ /* 0x000fe20006800000 */
[-C--:B------:R-:W-:Y:S01]  /*24510*/  FFMA.FTZ R14, R173, -R200.reuse, R14 ;  /* 0x800000c8ad0e7223 */ /* 0x080fe2000001000e */
[----:B------:R-:W-:Y:S01]  /*24520*/  FSEL R238, R6, -INF , !P2 ;  /* 0xff80000006ee7808 */ /* 0x000fe20005000000 */
[----:B------:R-:W-:Y:S01]  /*24530*/  FFMA.FTZ R13, R181, -R200, R13 ;  /* 0x800000c8b50d7223 */ /* 0x000fe2000001000d */
[----:B------:R-:W-:Y:S01]  /*24540*/  IABS R180, R172 ;  /* 0x000000ac00b47213 */ /* 0x000fe20000000000 */
[----:B------:R-:W-:Y:S01]  /*24550*/  IMAD.IADD R6, R207, 0x1, -R3 ;  /* 0x00000001cf067824 */ /* 0x000fe200078e0a03 */
[CC--:B------:R-:W-:Y:S01]  /*24560*/  ISETP.GE.AND P6, PT, R3.reuse, R204.reuse, PT ;  /* 0x000000cc0300720c */ /* 0x0c0fe20003fc6270 */
[----:B------:R-:W1:Y:S01]  /*24570*/  LDSM.16.M88.4 R172, [R198] ;  /* 0x00000000c6ac783b */ /* 0x000e620000000200 */
[-C--:B------:R-:W-:Y:S01]  /*24580*/  ISETP.GE.AND P5, PT, R3, R203.reuse, PT ;  /* 0x000000cb0300720c */ /* 0x080fe20003fa6270 */
[----:B------:R-:W-:Y:S01]  /*24590*/  IMAD.MOV.U32 R2, RZ, RZ, R180 ;  /* 0x000000ffff027224 */ /* 0x000fe200078e00b4 */
[C---:B------:R-:W-:Y:S01]  /*245a0*/  ISETP.GE.AND P3, PT, R202.reuse, R204, PT ;  /* 0x000000ccca00720c */ /* 0x040fe20003f66270 */
[----:B------:R-:W-:Y:S01]  /*245b0*/  IMAD.IADD R5, R207, 0x1, -R0 ;  /* 0x00000001cf057824 */ /* 0x000fe200078e0a00 */
[C---:B------:R-:W-:Y:S01]  /*245c0*/  ISETP.GE.AND P2, PT, R202.reuse, R203, PT ;  /* 0x000000cbca00720c */ /* 0x040fe20003f46270 */
[----:B------:R-:W-:Y:S01]  /*245d0*/  IMAD.MOV.U32 R180, RZ, RZ, R244 ;  /* 0x000000ffffb47224 */ /* 0x000fe200078e00f4 */
[C---:B------:R-:W-:Y:S02]  /*245e0*/  ISETP.GE.OR P6, PT, R3.reuse, R212, !P6 ;  /* 0x000000d40300720c */ /* 0x040fe400077c6670 */
[-C--:B------:R-:W-:Y:S02]  /*245f0*/  ISETP.GE.OR P5, PT, R3, R211.reuse, !P5 ;  /* 0x000000d30300720c */ /* 0x080fe40006fa6670 */
[----:B------:R-:W-:Y:S02]  /*24600*/  I2FP.F32.S32 R2, R2 ;  /* 0x0000000200027245 */ /* 0x000fe40000201400 */
[C---:B------:R-:W-:Y:S02]  /*24610*/  ISETP.GE.OR P3, PT, R202.reuse, R212, !P3 ;  /* 0x000000d4ca00720c */ /* 0x040fe40005f66670 */
[----:B------:R-:W-:Y:S01]  /*24620*/  ISETP.GE.OR P2, PT, R202, R211, !P2 ;  /* 0x000000d3ca00720c */ /* 0x000fe20005746670 */
[----:B------:R-:W-:Y:S01]  /*24630*/  FFMA.FTZ R15, R2, -R200, R15 ;  /* 0x800000c8020f7223 */ /* 0x000fe2000001000f */
[----:B------:R-:W-:Y:S01]  /*24640*/  FSEL R182, R9, -INF , !P1 ;  /* 0xff80000009b67808 */ /* 0x000fe20004800000 */
        /* <DEDUP_REMOVED lines=8> */
[CC--:B------:R-:W-:Y:S02]  /*246d0*/  ISETP.GE.AND P6, PT, R0.reuse, R206.reuse, PT ;  /* 0x000000ce0000720c */ /* 0x0c0fe40003fc6270 */
[CC--:B------:R-:W-:Y:S02]  /*246e0*/  ISETP.GE.AND P5, PT, R0.reuse, R205.reuse, PT ;  /* 0x000000cd0000720c */ /* 0x0c0fe40003fa6270 */
[C---:B------:R-:W-:Y:S02]  /*246f0*/  ISETP.GE.AND P3, PT, R3.reuse, R206, PT ;  /* 0x000000ce0300720c */ /* 0x040fe40003f66270 */
[C---:B------:R-:W-:Y:S01]  /*24700*/  ISETP.GE.AND P2, PT, R3.reuse, R205, PT ;  /* 0x000000cd0300720c */ /* 0x040fe20003f46270 */
[-C--:B-1----:R-:W-:Y:S03]  /*24710*/  HMMA.16816.F32.BF16 R20, R176, R172.reuse, R20 ;  /* 0x000000acb014723c */ /* 0x082fe60000041814 */
[C---:B------:R-:W-:Y:S02]  /*24720*/  ISETP.GE.OR P1, PT, R0.reuse, R212, !P1 ;  /* 0x000000d40000720c */ /* 0x040fe40004f26670 */
[C---:B------:R-:W-:Y:S01]  /*24730*/  ISETP.GE.OR P0, PT, R0.reuse, R211, !P0 ;  /* 0x000000d30000720c */ /* 0x040fe20004706670 */
[C---:B------:R-:W-:Y:S04]  /*24740*/  HMMA.16816.F32.BF16 R24, R184.reuse, R172, R24 ;  /* 0x000000acb818723c */ /* 0x040fe80000041818 */
[CC--:B------:R-:W-:Y:S02]  /*24750*/  ISETP.GE.OR P6, PT, R0.reuse, R214.reuse, !P6 ;  /* 0x000000d60000720c */ /* 0x0c0fe400077c6670 */
[-C--:B------:R-:W-:Y:S01]  /*24760*/  ISETP.GE.OR P5, PT, R0, R213.reuse, !P5 ;  /* 0x000000d50000720c */ /* 0x080fe20006fa6670 */
[-C--:B------:R-:W-:Y:S03]  /*24770*/  HMMA.16816.F32.BF16 R28, R184, R174.reuse, R28 ;  /* 0x000000aeb81c723c */ /* 0x080fe6000004181c */
[----:B------:R-:W-:Y:S01]  /*24780*/  ISETP.GE.OR P3, PT, R3, R214, !P3 ;  /* 0x000000d60300720c */ /* 0x000fe20005f66670 */
[----:B------:R-:W-:Y:S01]  /*24790*/  IMAD.IADD R0, R209, 0x1, -R0 ;  /* 0x00000001d1007824 */ /* 0x000fe200078e0a00 */
[----:B------:R-:W-:Y:S01]  /*247a0*/  ISETP.GE.OR P2, PT, R3, R213, !P2 ;  /* 0x000000d50300720c */ /* 0x000fe20005746670 */
[C---:B------:R-:W-:Y:S05]  /*247b0*/  HMMA.16816.F32.BF16 R32, R176.reuse, R174, R32 ;  /* 0x000000aeb020723c */ /* 0x040fea0000041820 */
[----:B------:R-:W-:Y:S01]  /*247c0*/  IABS R7, R6 ;  /* 0x0000000600077213 */ /* 0x000fe20000000000 */
[--C-:B------:R-:W-:Y:S01]  /*247d0*/  IMAD.IADD R3, R207, 0x1, -R2.reuse ;  /* 0x00000001cf037824 */ /* 0x100fe200078e0a02 */
[----:B------:R-:W-:Y:S04]  /*247e0*/  IABS R6, R0 ;  /* 0x0000000000067213 */ /* 0x000fe80000000000 */
[----:B------:R-:W-:Y:S01]  /*247f0*/  IABS R0, R3 ;  /* 0x0000000300007213 */ /* 0x000fe20000000000 */
[----:B------:R-:W-:Y:S01]  /*24800*/  IMAD.MOV.U32 R3, RZ, RZ, R7 ;  /* 0x000000ffff037224 */ /* 0x000fe200078e0007 */
[----:B------:R-:W-:Y:S01]  /*24810*/  IABS R4, R4 ;  /* 0x0000000400047213 */ /* 0x000fe20000000000 */
[----:B------:R-:W-:Y:S01]  /*24820*/  IMAD.IADD R7, R208, 0x1, -R2 ;  /* 0x00000001d0077824 */ /* 0x000fe200078e0a02 */
[----:B------:R-:W-:Y:S02]  /*24830*/  I2FP.F32.S32 R0, R0 ;  /* 0x0000000000007245 */ /* 0x000fe40000201400 */
[----:B------:R-:W-:Y:S02]  /*24840*/  I2FP.F32.S32 R3, R3 ;  /* 0x0000000300037245 */ /* 0x000fe40000201400 */
[----:B------:R-:W-:Y:S01]  /*24850*/  I2FP.F32.S32 R4, R4 ;  /* 0x0000000400047245 */ /* 0x000fe20000201400 */
[-C--:B------:R-:W-:Y:S01]  /*24860*/  FFMA.FTZ R20, R0, -R200.reuse, R20 ;  /* 0x800000c800147223 */ /* 0x080fe20000010014 */
[----:B------:R-:W-:Y:S01]  /*24870*/  IABS R5, R5 ;  /* 0x0000000500057213 */ /* 0x000fe20000000000 */
[----:B------:R-:W-:Y:S01]  /*24880*/  FFMA.FTZ R16, R3, -R200, R16 ;  /* 0x800000c803107223 */ /* 0x000fe20000010010 */
[----:B------:R-:W-:Y:S01]  /*24890*/  I2FP.F32.S32 R6, R6 ;  /* 0x0000000600067245 */ /* 0x000fe20000201400 */
[-C--:B------:R-:W-:Y:S01]  /*248a0*/  FFMA.FTZ R18, R4, -R200.reuse, R18 ;  /* 0x800000c804127223 */ /* 0x080fe20000010012 */
[----:B------:R-:W-:Y:S01]  /*248b0*/  I2FP.F32.S32 R5, R5 ;  /* 0x0000000500057245 */ /* 0x000fe20000201400 */
[----:B------:R-:W-:Y:S01]  /*248c0*/  VIADD R0, R202, 0x11 ;  /* 0x00000011ca007836 */ /* 0x000fe20000000000 */
[----:B------:R-:W-:Y:S01]  /*248d0*/  FSEL R3, R16, -INF , !P3 ;  /* 0xff80000010037808 */ /* 0x000fe20005800000 */
[-C--:B------:R-:W-:Y:S01]  /*248e0*/  FFMA.FTZ R19, R6, -R200.reuse, R19 ;  /* 0x800000c806137223 */ /* 0x080fe20000010013 */
[----:B------:R-:W-:Y:S01]  /*248f0*/  FSEL R4, R18, -INF , !P2 ;  /* 0xff80000012047808 */ /* 0x000fe20005000000 */
[----:B------:R-:W-:Y:S01]  /*24900*/  FFMA.FTZ R17, R5, -R200, R17 ;  /* 0x800000c805117223 */ /* 0x000fe20000010011 */
[----:B------:R-:W-:Y:S01]  /*24910*/  FSEL R14, R13, -INF , !P1 ;  /* 0xff8000000d0e7808 */ /* 0x000fe20004800000 */
[----:B------:R1:W-:Y:S01]  /*24920*/  STL [R1+0x4c], R3 ;  /* 0x00004c0301007387 */ /* 0x0003e20000100800 */
[----:B------:R-:W-:Y:S01]  /*24930*/  FSEL R15, R15, -INF , !P0 ;  /* 0xff8000000f0f7808 */ /* 0x000fe20004000000 */
[----:B------:R-:W-:Y:S01]  /*24940*/  IMAD.MOV.U32 R16, RZ, RZ, R241 ;  /* 0x000000ffff107224 */ /* 0x000fe200078e00f1 */
[C---:B------:R-:W-:Y:S01]  /*24950*/  ISETP.GE.AND P1, PT, R2.reuse, R206, PT ;  /* 0x000000ce0200720c */ /* 0x040fe20003f26270 */
[----:B------:R2:W-:Y:S01]  /*24960*/  STL [R1+0x5c], R4 ;  /* 0x00005c0401007387 */ /* 0x0005e20000100800 */
[C---:B------:R-:W-:Y:S01]  /*24970*/  ISETP.GE.AND P0, PT, R2.reuse, R205, PT ;  /* 0x000000cd0200720c */ /* 0x040fe20003f06270 */
[----:B------:R-:W-:Y:S01]  /*24980*/  IMAD.IADD R6, R209, 0x1, -R0 ;  /* 0x00000001d1067824 */ /* 0x000fe200078e0a00 */
[----:B------:R-:W-:Y:S01]  /*24990*/  ISETP.GE.AND P3, PT, R2, R204, PT ;  /* 0x000000cc0200720c */ /* 0x000fe20003f66270 */
[----:B------:R-:W-:Y:S01]  /*249a0*/  IMAD.IADD R5, R210, 0x1, -R2 ;  /* 0x00000001d2057824 */ /* 0x000fe200078e0a02 */
[C---:B------:R-:W-:Y:S01]  /*249b0*/  ISETP.GE.AND P2, PT, R2.reuse, R203, PT ;  /* 0x000000cb0200720c */ /* 0x040fe20003f46270 */
[----:B------:R-:W-:Y:S01]  /*249c0*/  IMAD.MOV.U32 R18, RZ, RZ, R242 ;  /* 0x000000ffff127224 */ /* 0x000fe200078e00f2 */
[----:B------:R-:W-:Y:S02]  /*249d0*/  IABS R7, R7 ;  /* 0x0000000700077213 */ /* 0x000fe40000000000 */
[C---:B------:R-:W-:Y:S02]  /*249e0*/  ISETP.GE.OR P1, PT, R2.reuse, R214, !P1 ;  /* 0x000000d60200720c */ /* 0x040fe40004f26670 */
[C---:B------:R-:W-:Y:S02]  /*249f0*/  ISETP.GE.OR P0, PT, R2.reuse, R213, !P0 ;  /* 0x000000d50200720c */ /* 0x040fe40004706670 */
[C---:B------:R-:W-:Y:S02]  /*24a00*/  ISETP.GE.OR P3, PT, R2.reuse, R212, !P3 ;  /* 0x000000d40200720c */ /* 0x040fe40005f66670 */
[----:B------:R-:W-:Y:S02]  /*24a10*/  ISETP.GE.OR P2, PT, R2, R211, !P2 ;  /* 0x000000d30200720c */ /* 0x000fe40005746670 */
[----:B------:R-:W-:Y:S01]  /*24a20*/  FSEL R13, R17, -INF , !P6 ;  /* 0xff800000110d7808 */ /* 0x000fe20007000000 */
[----:B------:R-:W-:Y:S01]  /*24a30*/  IMAD.MOV.U32 R17, RZ, RZ, R240 ;  /* 0x000000ffff117224 */ /* 0x000fe200078e00f0 */
[----:B------:R-:W-:Y:S01]  /*24a40*/  ISETP.GE.AND P6, PT, R0, R206, PT ;  /* 0x000000ce0000720c */ /* 0x000fe20003fc6270 */
[----:B-1----:R-:W-:Y:S01]  /*24a50*/  IMAD.IADD R3, R209, 0x1, -R2 ;  /* 0x00000001d1037824 */ /* 0x002fe200078e0a02 */
[----:B------:R-:W-:Y:S01]  /*24a60*/  IABS R2, R6 ;  /* 0x0000000600027213 */ /* 0x000fe20000000000 */
[----:B------:R-:W-:Y:S01]  /*24a70*/  STL [R1+0x40], R13 ;  /* 0x0000400d01007387 */ /* 0x000fe20000100800 */
[----:B------:R-:W-:Y:S01]  /*24a80*/  IABS R6, R5 ;  /* 0x0000000500067213 */ /* 0x000fe20000000000 */
[----:B------:R-:W-:Y:S01]  /*24a90*/  IMAD.MOV.U32 R5, RZ, RZ, R7 ;  /* 0x000000ffff057224 */ /* 0x000fe200078e0007 */
[----:B------:R-:W-:Y:S01]  /*24aa0*/  IABS R8, R3 ;  /* 0x0000000300087213 */ /* 0x000fe20000000000 */
[----:B--2---:R-:W-:Y:S01]  /*24ab0*/  IMAD.IADD R4, R207, 0x1, -R0 ;  /* 0x00000001cf047824 */ /* 0x004fe200078e0a00 */
[----:B------:R-:W-:Y:S02]  /*24ac0*/  I2FP.F32.S32 R6, R6 ;  /* 0x0000000600067245 */ /* 0x000fe40000201400 */
[----:B------:R-:W-:Y:S02]  /*24ad0*/  I2FP.F32.S32 R5, R5 ;  /* 0x0000000500057245 */ /* 0x000fe40000201400 */
[----:B------:R-:W-:Y:S01]  /*24ae0*/  IABS R3, R4 ;  /* 0x0000000400037213 */ /* 0x000fe20000000000 */
[----:B------:R-:W-:Y:S01]  /*24af0*/  FFMA.FTZ R26, R6, -R200, R26 ;  /* 0x800000c8061a7223 */ /* 0x000fe2000001001a */
[----:B------:R-:W-:Y:S01]  /*24b00*/  ISETP.GE.OR P6, PT, R0, R214, !P6 ;  /* 0x000000d60000720c */ /* 0x000fe200077c6670 */
[----:B------:R-:W-:Y:S01]  /*24b10*/  FFMA.FTZ R24, R5, -R200, R24 ;  /* 0x800000c805187223 */ /* 0x000fe20000010018 */
[----:B------:R-:W-:Y:S01]  /*24b20*/  FSEL R5, R20, -INF , !P1 ;  /* 0xff80000014057808 */ /* 0x000fe20004800000 */
[----:B------:R-:W-:Y:S01]  /*24b30*/  IMAD.MOV.U32 R4, RZ, RZ, R8 ;  /* 0x000000ffff047224 */ /* 0x000fe200078e0008 */
[----:B------:R-:W-:Y:S01]  /*24b40*/  I2FP.F32.S32 R3, R3 ;  /* 0x0000000300037245 */ /* 0x000fe20000201400 */
[----:B------:R-:W-:Y:S01]  /*24b50*/  IMAD.IADD R6, R208, 0x1, -R0 ;  /* 0x00000001d0067824 */ /* 0x000fe200078e0a00 */
[C---:B------:R-:W-:Y:S02]  /*24b60*/  ISETP.GE.AND P1, PT, R0.reuse, R204, PT ;  /* 0x000000cc0000720c */ /* 0x040fe40003f26270 */
[----:B------:R-:W-:Y:S01]  /*24b70*/  I2FP.F32.S32 R4, R4 ;  /* 0x0000000400047245 */ /* 0x000fe20000201400 */
[----:B------:R-:W-:Y:S01]  /*24b80*/  FFMA.FTZ R21, R3, -R200, R21 ;  /* 0x800000c803157223 */ /* 0x000fe20000010015 */
[----:B------:R-:W-:Y:S01]  /*24b90*/  ISETP.GE.OR P1, PT, R0, R212, !P1 ;  /* 0x000000d40000720c */ /* 0x000fe20004f26670 */
[----:B------:R-:W-:Y:S01]  /*24ba0*/  VIADD R3, R202, 0x18 ;  /* 0x00000018ca037836 */ /* 0x000fe20000000000 */
[----:B------:R-:W-:Y:S01]  /*24bb0*/  I2FP.F32.S32 R2, R2 ;  /* 0x0000000200027245 */ /* 0x000fe20000201400 */
[-C--:B------:R-:W-:Y:S01]  /*24bc0*/  FFMA.FTZ R22, R4, -R200.reuse, R22 ;  /* 0x800000c804167223 */ /* 0x080fe20000010016 */
[----:B------:R-:W-:Y:S01]  /*24bd0*/  FSEL R4, R19, -INF , !P5 ;  /* 0xff80000013047808 */ /* 0x000fe20006800000 */
[----:B------:R-:W-:Y:S01]  /*24be0*/  IMAD.MOV.U32 R19, RZ, RZ, R239 ;  /* 0x000000ffff137224 */ /* 0x000fe200078e00ef */
[----:B------:R-:W-:Y:S01]  /*24bf0*/  ISETP.GE.AND P5, PT, R0, R205, PT ;  /* 0x000000cd0000720c */ /* 0x000fe20003fa6270 */
[----:B------:R-:W-:Y:S01]  /*24c00*/  FFMA.FTZ R23, R2, -R200, R23 ;  /* 0x800000c802177223 */ /* 0x000fe20000010017 */
[----:B------:R-:W-:Y:S01]  /*24c10*/  IABS R7, R6 ;  /* 0x0000000600077213 */ /* 0x000fe20000000000 */
[----:B------:R1:W-:Y:S01]  /*24c20*/  STL [R1+0x48], R4 ;  /* 0x0000480401007387 */ /* 0x0003e20000100800 */
[----:B------:R-:W-:Y:S01]  /*24c30*/  ISETP.GE.OR P5, PT, R0, R213, !P5 ;  /* 0x000000d50000720c */ /* 0x000fe20006fa6670 */
[----:B------:R-:W-:Y:S01]  /*24c40*/  VIADD R2, R202, 0x19 ;  /* 0x00000019ca027836 */ /* 0x000fe20000000000 */
[----:B------:R-:W-:Y:S01]  /*24c50*/  FSEL R20, R26, -INF , !P2 ;  /* 0xff8000001a147808 */ /* 0x000fe20005000000 */
[----:B------:R2:W-:Y:S01]  /*24c60*/  STL [R1+0x3c], R5 ;  /* 0x00003c0501007387 */ /* 0x0005e20000100800 */
[----:B------:R-:W-:Y:S01]  /*24c70*/  ISETP.GE.AND P2, PT, R3, R205, PT ;  /* 0x000000cd0300720c */ /* 0x000fe20003f46270 */
[--C-:B------:R-:W-:Y:S02]  /*24c80*/  IMAD.IADD R6, R208, 0x1, -R2.reuse ;  /* 0x00000001d0067824 */ /* 0x100fe400078e0a02 */
[----:B------:R-:W-:Y:S01]  /*24c90*/  IMAD.IADD R9, R207, 0x1, -R2 ;  /* 0x00000001cf097824 */ /* 0x000fe200078e0a02 */
[----:B------:R-:W-:Y:S02]  /*24ca0*/  ISETP.GE.OR P2, PT, R3, R213, !P2 ;  /* 0x000000d50300720c */ /* 0x000fe40005746670 */
[----:B-1----:R-:W-:Y:S01]  /*24cb0*/  FSEL R4, R22, -INF , !P0 ;  /* 0xff80000016047808 */ /* 0x002fe20004000000 */
[----:B------:R-:W-:Y:S01]  /*24cc0*/  IMAD.MOV.U32 R22, RZ, RZ, R243 ;  /* 0x000000ffff167224 */ /* 0x000fe200078e00f3 */
[----:B------:R-:W-:Y:S01]  /*24cd0*/  ISETP.GE.AND P0, PT, R0, R203, PT ;  /* 0x000000cb0000720c */ /* 0x000fe20003f06270 */
[----:B--2---:R-:W-:Y:S02]  /*24ce0*/  IMAD.IADD R5, R210, 0x1, -R3 ;  /* 0x00000001d2057824 */ /* 0x004fe400078e0a03 */
[----:B------:R1:W-:Y:S01]  /*24cf0*/  STL [R1+0x44], R4 ;  /* 0x0000440401007387 */ /* 0x0003e20000100800 */
[----:B------:R-:W-:Y:S01]  /*24d00*/  ISETP.GE.OR P0, PT, R0, R211, !P0 ;  /* 0x000000d30000720c */ /* 0x000fe20004706670 */
[----:B------:R-:W-:Y:S05]  /*24d10*/  IMAD.IADD R0, R210, 0x1, -R0 ;  /* 0x00000001d2007824 */ /* 0x000fea00078e0a00 */
[----:B------:R-:W-:Y:S02]  /*24d20*/  IABS R8, R0 ;  /* 0x0000000000087213 */ /* 0x000fe40000000000 */
[----:B------:R-:W-:Y:S02]  /*24d30*/  IABS R0, R5 ;  /* 0x0000000500007213 */ /* 0x000fe40000000000 */
[----:B------:R-:W-:Y:S02]  /*24d40*/  IABS R5, R6 ;  /* 0x0000000600057213 */ /* 0x000fe40000000000 */
[----:B------:R-:W-:Y:S02]  /*24d50*/  I2FP.F32.S32 R0, R0 ;  /* 0x0000000000007245 */ /* 0x000fe40000201400 */
[----:B------:R-:W-:Y:S02]  /*24d60*/  I2FP.F32.S32 R6, R7 ;  /* 0x0000000700067245 */ /* 0x000fe40000201400 */
[----:B------:R-:W-:Y:S01]  /*24d70*/  I2FP.F32.S32 R7, R8 ;  /* 0x0000000800077245 */ /* 0x000fe20000201400 */
[-C--:B------:R-:W-:Y:S01]  /*24d80*/  FFMA.FTZ R30, R0, -R200.reuse, R30 ;  /* 0x800000c8001e7223 */ /* 0x080fe2000001001e */
[----:B------:R-:W-:Y:S01]  /*24d90*/  FSEL R0, R21, -INF , !P6 ;  /* 0xff80000015007808 */ /* 0x000fe20007000000 */
[-C--:B------:R-:W-:Y:S01]  /*24da0*/  FFMA.FTZ R25, R6, -R200.reuse, R25 ;  /* 0x800000c806197223 */ /* 0x080fe20000010019 */
[----:B------:R-:W-:Y:S01]  /*24db0*/  I2FP.F32.S32 R5, R5 ;  /* 0x0000000500057245 */ /* 0x000fe20000201400 */
[----:B------:R-:W-:Y:S01]  /*24dc0*/  FFMA.FTZ R27, R7, -R200, R27 ;  /* 0x800000c8071b7223 */ /* 0x000fe2000001001b */
[----:B------:R-:W-:Y:S01]  /*24dd0*/  ISETP.GE.AND P6, PT, R3, R204, PT ;  /* 0x000000cc0300720c */ /* 0x000fe20003fc6270 */
[----:B------:R2:W-:Y:S01]  /*24de0*/  STL [R1+0x14], R0 ;  /* 0x0000140001007387 */ /* 0x0005e20000100800 */
[----:B-1----:R-:W-:Y:S02]  /*24df0*/  IMAD.IADD R4, R208, 0x1, -R3 ;  /* 0x00000001d0047824 */ /* 0x002fe400078e0a03 */
[----:B------:R-:W-:Y:S01]  /*24e00*/  FFMA.FTZ R29, R5, -R200, R29 ;  /* 0x800000c8051d7223 */ /* 0x000fe2000001001d */
[----:B------:R-:W-:Y:S01]  /*24e10*/  ISETP.GE.OR P6, PT, R3, R212, !P6 ;  /* 0x000000d40300720c */ /* 0x000fe200077c6670 */
[--C-:B------:R-:W-:Y:S01]  /*24e20*/  IMAD.IADD R8, R207, 0x1, -R3.reuse ;  /* 0x00000001cf087824 */ /* 0x100fe200078e0a03 */
[----:B------:R-:W-:Y:S02]  /*24e30*/  FSEL R21, R27, -INF , !P0 ;  /* 0xff8000001b157808 */ /* 0x000fe40004000000 */
[----:B------:R-:W-:Y:S02]  /*24e40*/  IABS R4, R4 ;  /* 0x0000000400047213 */ /* 0x000fe40000000000 */
[C---:B------:R-:W-:Y:S02]  /*24e50*/  ISETP.GE.AND P0, PT, R2.reuse, R203, PT ;  /* 0x000000cb0200720c */ /* 0x040fe40003f06270 */
[----:B------:R-:W-:Y:S02]  /*24e60*/  I2FP.F32.S32 R4, R4 ;  /* 0x0000000400047245 */ /* 0x000fe40000201400 */
[----:B------:R-:W-:Y:S02]  /*24e70*/  ISETP.GE.OR P0, PT, R2, R211, !P0 ;  /* 0x000000d30200720c */ /* 0x000fe40004706670 */
[----:B------:R-:W-:Y:S01]  /*24e80*/  IABS R10, R8 ;  /* 0x00000008000a7213 */ /* 0x000fe20000000000 */
[----:B------:R-:W-:Y:S01]  /*24e90*/  FFMA.FTZ R28, R4, -R200, R28 ;  /* 0x800000c8041c7223 */ /* 0x000fe2000001001c */
[----:B------:R-:W-:Y:S02]  /*24ea0*/  FSEL R4, R23, -INF , !P5 ;  /* 0xff80000017047808 */ /* 0x000fe40006800000 */
[C---:B------:R-:W-:Y:S02]  /*24eb0*/  ISETP.GE.AND P5, PT, R3.reuse, R203, PT ;  /* 0x000000cb0300720c */ /* 0x040fe40003fa6270 */
[----:B------:R-:W-:Y:S01]  /*24ec0*/  IABS R8, R9 ;  /* 0x0000000900087213 */ /* 0x000fe20000000000 */
[----:B------:R-:W-:Y:S01]  /*24ed0*/  STL [R1+0x28], R4 ;  /* 0x0000280401007387 */ /* 0x000fe20000100800 */
[C---:B------:R-:W-:Y:S02]  /*24ee0*/  ISETP.GE.OR P5, PT, R3.reuse, R211, !P5 ;  /* 0x000000d30300720c */ /* 0x040fe40006fa6670 */
[----:B--2---:R-:W-:Y:S01]  /*24ef0*/  FSEL R0, R24, -INF , !P3 ;  /* 0xff80000018007808 */ /* 0x004fe20005800000 */
[----:B------:R-:W1:Y:S01]  /*24f00*/  LDSM.16.M88.4 R4, [R197] ;  /* 0x00000000c504783b */ /* 0x000e620000000200 */
[----:B------:R-:W-:Y:S02]  /*24f10*/  FSEL R172, R30, -INF , !P5 ;  /* 0xff8000001eac7808 */ /* 0x000fe40006800000 */
[C---:B------:R-:W-:Y:S02]  /*24f20*/  ISETP.GE.AND P5, PT, R2.reuse, R205, PT ;  /* 0x000000cd0200720c */ /* 0x040fe40003fa6270 */
[C---:B------:R-:W-:Y:S02]  /*24f30*/  ISETP.GE.AND P3, PT, R3.reuse, R206, PT ;  /* 0x000000ce0300720c */ /* 0x040fe40003f66270 */
[C---:B------:R-:W-:Y:S01]  /*24f40*/  ISETP.GE.OR P5, PT, R2.reuse, R213, !P5 ;  /* 0x000000d50200720c */ /* 0x040fe20006fa6670 */
[----:B------:R2:W-:Y:S01]  /*24f50*/  STL [R1+0x38], R0 ;  /* 0x0000380001007387 */ /* 0x0005e20000100800 */
[----:B------:R-:W-:Y:S01]  /*24f60*/  ISETP.GE.OR P3, PT, R3, R214, !P3 ;  /* 0x000000d60300720c */ /* 0x000fe20005f66670 */
[----:B------:R-:W-:Y:S05]  /*24f70*/  IMAD.IADD R3, R209, 0x1, -R3 ;  /* 0x00000001d1037824 */ /* 0x000fea00078e0a03 */
[----:B------:R-:W-:Y:S02]  /*24f80*/  IABS R3, R3 ;  /* 0x0000000300037213 */ /* 0x000fe40000000000 */
[----:B--2---:R-:W-:Y:S02]  /*24f90*/  FSEL R0, R25, -INF , !P1 ;  /* 0xff80000019007808 */ /* 0x004fe40004800000 */
[C---:B------:R-:W-:Y:S03]  /*24fa0*/  ISETP.GE.AND P1, PT, R2.reuse, R204, PT ;  /* 0x000000cc0200720c */ /* 0x040fe60003f26270 */
[----:B------:R2:W-:Y:S01]  /*24fb0*/  STL [R1+0x34], R0 ;  /* 0x0000340001007387 */ /* 0x0005e20000100800 */
[----:B------:R-:W-:Y:S01]  /*24fc0*/  ISETP.GE.OR P1, PT, R2, R212, !P1 ;  /* 0x000000d40200720c */ /* 0x000fe20004f26670 */
[-C--:B-1----:R-:W-:Y:S06]  /*24fd0*/  HMMA.16816.F32.BF16 R36, R176, R4.reuse, R36 ;  /* 0x00000004b024723c */ /* 0x082fec0000041824 */
[C---:B------:R-:W-:Y:S06]  /*24fe0*/  HMMA.16816.F32.BF16 R40, R184.reuse, R4, R40 ;  /* 0x00000004b828723c */ /* 0x040fec0000041828 */
[-C--:B------:R-:W-:Y:S05]  /*24ff0*/  HMMA.16816.F32.BF16 R44, R184, R6.reuse, R44 ;  /* 0x00000006b82c723c */ /* 0x080fea000004182c */
[----:B------:R-:W-:Y:S01]  /*25000*/  FSEL R4, R29, -INF , !P1 ;  /* 0xff8000001d047808 */ /* 0x000fe20004800000 */
[C---:B------:R-:W-:Y:S05]  /*25010*/  HMMA.16816.F32.BF16 R48, R176.reuse, R6, R48 ;  /* 0x00000006b030723c */ /* 0x040fea0000041830 */
[----:B--2---:R-:W-:Y:S02]  /*25020*/  FSEL R0, R28, -INF , !P6 ;  /* 0xff8000001c007808 */ /* 0x004fe40007000000 */
[C---:B------:R-:W-:Y:S03]  /*25030*/  ISETP.GE.AND P6, PT, R2.reuse, R206, PT ;  /* 0x000000ce0200720c */ /* 0x040fe60003fc6270 */
[----:B------:R1:W-:Y:S01]  /*25040*/  STL [R1+0x30], R0 ;  /* 0x0000300001007387 */ /* 0x0003e20000100800 */
[----:B------:R-:W-:Y:S03]  /*25050*/  ISETP.GE.OR P6, PT, R2, R214, !P6 ;  /* 0x000000d60200720c */ /* 0x000fe600077c6670 */
[----:B------:R2:W-:Y:S01]  /*25060*/  STL [R1+0x20], R4 ;  /* 0x0000200401007387 */ /* 0x0005e20000100800 */
[--C-:B-1----:R-:W-:Y:S02]  /*25070*/  IMAD.IADD R0, R210, 0x1, -R2.reuse ;  /* 0x00000001d2007824 */ /* 0x102fe400078e0a02 */
[----:B------:R-:W-:Y:S03]  /*25080*/  IMAD.IADD R2, R209, 0x1, -R2 ;  /* 0x00000001d1027824 */ /* 0x000fe600078e0a02 */
[----:B------:R-:W-:Y:S02]  /*25090*/  IABS R0, R0 ;  /* 0x0000000000007213 */ /* 0x000fe40000000000 */
[----:B------:R-:W-:Y:S02]  /*250a0*/  IABS R9, R2 ;  /* 0x0000000200097213 */ /* 0x000fe40000000000 */
[----:B------:R-:W-:Y:S02]  /*250b0*/  I2FP.F32.S32 R2, R10 ;  /* 0x0000000a00027245 */ /* 0x000fe40000201400 */
[----:B------:R-:W-:Y:S03]  /*250c0*/  I2FP.F32.S32 R0, R0 ;  /* 0x0000000000007245 */ /* 0x000fe60000201400 */
[-C--:B------:R-:W-:Y:S01]  /*250d0*/  FFMA.FTZ R32, R2, -R200.reuse, R32 ;  /* 0x800000c802207223 */ /* 0x080fe20000010020 */
[----:B------:R-:W-:Y:S01]  /*250e0*/  I2FP.F32.S32 R2, R9 ;  /* 0x0000000900027245 */ /* 0x000fe20000201400 */
[-C--:B------:R-:W-:Y:S01]  /*250f0*/  FFMA.FTZ R31, R0, -R200.reuse, R31 ;  /* 0x800000c8001f7223 */ /* 0x080fe2000001001f */
[----:B------:R-:W-:Y:S02]  /*25100*/  I2FP.F32.S32 R0, R3 ;  /* 0x0000000300007245 */ /* 0x000fe40000201400 */
[----:B--2---:R-:W-:Y:S01]  /*25110*/  FSEL R4, R32, -INF , !P3 ;  /* 0xff80000020047808 */ /* 0x004fe20005800000 */
[----:B------:R-:W-:Y:S01]  /*25120*/  FFMA.FTZ R35, R2, -R200, R35 ;  /* 0x800000c802237223 */ /* 0x000fe20000010023 */
[----:B------:R-:W-:Y:S01]  /*25130*/  I2FP.F32.S32 R3, R8 ;  /* 0x0000000800037245 */ /* 0x000fe20000201400 */
[-C--:B------:R-:W-:Y:S01]  /*25140*/  FFMA.FTZ R34, R0, -R200.reuse, R34 ;  /* 0x800000c800227223 */ /* 0x080fe20000010022 */
[----:B------:R-:W-:Y:S01]  /*25150*/  FSEL R173, R31, -INF , !P0 ;  /* 0xff8000001fad7808 */ /* 0x000fe20004000000 */
[----:B------:R1:W-:Y:S01]  /*25160*/  STL [R1+0x8], R4 ;  /* 0x0000080401007387 */ /* 0x0003e20000100800 */
[----:B------:R-:W-:Y:S02]  /*25170*/  VIADD R0, R202, 0x20 ;  /* 0x00000020ca007836 */ /* 0x000fe40000000000 */
[----:B------:R-:W-:Y:S01]  /*25180*/  FFMA.FTZ R33, R3, -R200, R33 ;  /* 0x800000c803217223 */ /* 0x000fe20000010021 */
[----:B------:R-:W-:Y:S01]  /*25190*/  FSEL R5, R34, -INF , !P2 ;  /* 0xff80000022057808 */ /* 0x000fe20005000000 */
[----:B------:R-:W-:Y:S01]  /*251a0*/  VIADD R3, R202, 0x21 ;  /* 0x00000021ca037836 */ /* 0x000fe20000000000 */
[C---:B------:R-:W-:Y:S01]  /*251b0*/  ISETP.GE.AND P0, PT, R0.reuse, R205, PT ;  /* 0x000000cd0000720c */ /* 0x040fe20003f06270 */
[--C-:B------:R-:W-:Y:S01]  /*251c0*/  IMAD.IADD R8, R207, 0x1, -R0.reuse ;  /* 0x00000001cf087824 */ /* 0x100fe200078e0a00 */
[C---:B------:R-:W-:Y:S01]  /*251d0*/  ISETP.GE.AND P1, PT, R0.reuse, R206, PT ;  /* 0x000000ce0000720c */ /* 0x040fe20003f26270 */
[----:B------:R2:W-:Y:S01]  /*251e0*/  STL [R1+0x18], R5 ;  /* 0x0000180501007387 */ /* 0x0005e20000100800 */
[C---:B------:R-:W-:Y:S01]  /*251f0*/  ISETP.GE.OR P0, PT, R0.reuse, R213, !P0 ;  /* 0x000000d50000720c */ /* 0x040fe20004706670 */
[C-C-:B------:R-:W-:Y:S01]  /*25200*/  IMAD.IADD R11, R209.reuse, 0x1, -R3.reuse ;  /* 0x00000001d10b7824 */ /* 0x140fe200078e0a03 */
[----:B------:R-:W-:Y:S01]  /*25210*/  IABS R10, R8 ;  /* 0x00000008000a7213 */ /* 0x000fe20000000000 */
[----:B------:R-:W-:Y:S01]  /*25220*/  IMAD.IADD R2, R209, 0x1, -R0 ;  /* 0x00000001d1027824 */ /* 0x000fe200078e0a00 */
[----:B------:R-:W-:Y:S01]  /*25230*/  ISETP.GE.OR P1, PT, R0, R214, !P1 ;  /* 0x000000d60000720c */ /* 0x000fe20004f26670 */
[----:B------:R-:W-:Y:S01]  /*25240*/  IMAD.IADD R9, R207, 0x1, -R3 ;  /* 0x00000001cf097824 */ /* 0x000fe200078e0a03 */
[----:B------:R-:W-:Y:S02]  /*25250*/  I2FP.F32.S32 R10, R10 ;  /* 0x0000000a000a7245 */ /* 0x000fe40000201400 */
[----:B------:R-:W-:Y:S02]  /*25260*/  IABS R2, R2 ;  /* 0x0000000200027213 */ /* 0x000fe40000000000 */
[----:B------:R-:W-:Y:S01]  /*25270*/  IABS R8, R11 ;  /* 0x0000000b00087213 */ /* 0x000fe20000000000 */
[----:B------:R-:W-:Y:S01]  /*25280*/  FFMA.FTZ R36, R10, -R200, R36 ;  /* 0x800000c80a247223 */ /* 0x000fe20000010024 */
[----:B------:R-:W-:Y:S02]  /*25290*/  I2FP.F32.S32 R2, R2 ;  /* 0x0000000200027245 */ /* 0x000fe40000201400 */
[----:B------:R-:W-:Y:S02]  /*252a0*/  I2FP.F32.S32 R8, R8 ;  /* 0x0000000800087245 */ /* 0x000fe40000201400 */
[----:B-1----:R-:W-:Y:S01]  /*252b0*/  FSEL R4, R33, -INF , !P6 ;  /* 0xff80000021047808 */ /* 0x002fe20007000000 */
[-C--:B------:R-:W-:Y:S01]  /*252c0*/  FFMA.FTZ R38, R2, -R200.reuse, R38 ;  /* 0x800000c802267223 */ /* 0x080fe20000010026 */
[----:B------:R-:W-:Y:S01]  /*252d0*/  IABS R9, R9 ;  /* 0x0000000900097213 */ /* 0x000fe20000000000 */
[----:B------:R-:W-:Y:S01]  /*252e0*/  FFMA.FTZ R39, R8, -R200, R39 ;  /* 0x800000c808277223 */ /* 0x000fe20000010027 */
[----:B------:R-:W-:Y:S01]  /*252f0*/  FSEL R251, R36, -INF , !P1 ;  /* 0xff80000024fb7808 */ /* 0x000fe20004800000 */
[----:B------:R1:W-:Y:S01]  /*25300*/  STL [R1+0x4], R4 ;  /* 0x0000040401007387 */ /* 0x0003e20000100800 */
[----:B------:R-:W-:Y:S01]  /*25310*/  I2FP.F32.S32 R9, R9 ;  /* 0x0000000900097245 */ /* 0x000fe20000201400 */
[----:B------:R-:W-:Y:S01]  /*25320*/  VIADD R2, R202, 0x28 ;  /* 0x00000028ca027836 */ /* 0x000fe20000000000 */
[C---:B------:R-:W-:Y:S01]  /*25330*/  ISETP.GE.AND P6, PT, R3.reuse, R206, PT ;  /* 0x000000ce0300720c */ /* 0x040fe20003fc6270 */
[----:B--2---:R-:W-:Y:S01]  /*25340*/  IMAD.IADD R5, R208, 0x1, -R3 ;  /* 0x00000001d0057824 */ /* 0x004fe200078e0a03 */
[-C--:B------:R-:W-:Y:S01]  /*25350*/  ISETP.GE.AND P1, PT, R3, R204.reuse, PT ;  /* 0x000000cc0300720c */ /* 0x080fe20003f26270 */
[----:B------:R-:W-:Y:S01]  /*25360*/  IMAD.IADD R11, R207, 0x1, -R2 ;  /* 0x00000001cf0b7824 */ /* 0x000fe200078e0a02 */
[----:B------:R-:W-:Y:S01]  /*25370*/  ISETP.GE.AND P3, PT, R0, R204, PT ;  /* 0x000000cc0000720c */ /* 0x000fe20003f66270 */
[----:B------:R-:W-:Y:S01]  /*25380*/  FFMA.FTZ R37, R9, -R200, R37 ;  /* 0x800000c809257223 */ /* 0x000fe20000010025 */
[----:B------:R-:W-:Y:S01]  /*25390*/  IABS R5, R5 ;  /* 0x0000000500057213 */ /* 0x000fe20000000000 */
[----:B------:R-:W-:Y:S01]  /*253a0*/  IMAD.IADD R8, R208, 0x1, -R0 ;  /* 0x00000001d0087824 */ /* 0x000fe200078e0a00 */
[C---:B------:R-:W-:Y:S01]  /*253b0*/  ISETP.GE.AND P2, PT, R0.reuse, R203, PT ;  /* 0x000000cb0000720c */ /* 0x040fe20003f46270 */
[----:B------:R-:W-:Y:S01]  /*253c0*/  IMAD.IADD R10, R209, 0x1, -R2 ;  /* 0x00000001d10a7824 */ /* 0x000fe200078e0a02 */
[----:B------:R-:W-:Y:S01]  /*253d0*/  I2FP.F32.S32 R5, R5 ;  /* 0x0000000500057245 */ /* 0x000fe20000201400 */
[----:B------:R-:W-:Y:S01]  /*253e0*/  IMAD.MOV.U32 R36, RZ, RZ, R238 ;  /* 0x000000ffff247224 */ /* 0x000fe200078e00ee */
[C---:B------:R-:W-:Y:S02]  /*253f0*/  ISETP.GE.OR P6, PT, R3.reuse, R214, !P6 ;  /* 0x000000d60300720c */ /* 0x040fe400077c6670 */
[----:B------:R-:W-:Y:S01]  /*25400*/  ISETP.GE.OR P1, PT, R3, R212, !P1 ;  /* 0x000000d40300720c */ /* 0x000fe20004f26670 */
[----:B------:R-:W-:Y:S01]  /*25410*/  FFMA.FTZ R41, R5, -R200, R41 ;  /* 0x800000c805297223 */ /* 0x000fe20000010029 */
[----:B------:R-:W-:Y:S02]  /*25420*/  IABS R9, R8 ;  /* 0x0000000800097213 */ /* 0x000fe40000000000 */
[C---:B------:R-:W-:Y:S02]  /*25430*/  ISETP.GE.OR P3, PT, R0.reuse, R212, !P3 ;  /* 0x000000d40000720c */ /* 0x040fe40005f66670 */
[----:B------:R-:W-:Y:S02]  /*25440*/  ISETP.GE.OR P2, PT, R0, R211, !P2 ;  /* 0x000000d30000720c */ /* 0x000fe40005746670 */
[----:B-1----:R-:W-:Y:S02]  /*25450*/  FSEL R4, R35, -INF , !P5 ;  /* 0xff80000023047808 */ /* 0x002fe40006800000 */
[----:B------:R-:W-:Y:S02]  /*25460*/  ISETP.GE.AND P5, PT, R3, R205, PT ;  /* 0x000000cd0300720c */ /* 0x000fe40003fa6270 */
[----:B------:R-:W-:Y:S01]  /*25470*/  FSEL R245, R37, -INF , !P6 ;  /* 0xff80000025f57808 */ /* 0x000fe20007000000 */
[----:B------:R1:W-:Y:S01]  /*25480*/  STL [R1+0x10], R4 ;  /* 0x0000100401007387 */ /* 0x0003e20000100800 */
[----:B------:R-:W-:Y:S01]  /*25490*/  ISETP.GE.OR P5, PT, R3, R213, !P5 ;  /* 0x000000d50300720c */ /* 0x000fe20006fa6670 */
[----:B------:R-:W-:Y:S01]  /*254a0*/  IMAD.MOV.U32 R37, RZ, RZ, R236 ;  /* 0x000000ffff257224 */ /* 0x000fe200078e00ec */
[C---:B------:R-:W-:Y:S02]  /*254b0*/  ISETP.GE.AND P6, PT, R2.reuse, R204, PT ;  /* 0x000000cc0200720c */ /* 0x040fe40003fc6270 */
[----:B------:R-:W-:Y:S02]  /*254c0*/  FSEL R249, R39, -INF , !P5 ;  /* 0xff80000027f97808 */ /* 0x000fe40006800000 */
[C---:B------:R-:W-:Y:S02]  /*254d0*/  ISETP.GE.AND P5, PT, R2.reuse, R203, PT ;  /* 0x000000cb0200720c */ /* 0x040fe40003fa6270 */
[C---:B------:R-:W-:Y:S02]  /*254e0*/  ISETP.GE.OR P6, PT, R2.reuse, R212, !P6 ;  /* 0x000000d40200720c */ /* 0x040fe400077c6670 */
[----:B------:R-:W-:Y:S02]  /*254f0*/  ISETP.GE.OR P5, PT, R2, R211, !P5 ;  /* 0x000000d30200720c */ /* 0x000fe40006fa6670 */
[----:B------:R-:W-:Y:S02]  /*25500*/  IABS R10, R10 ;  /* 0x0000000a000a7213 */ /* 0x000fe40000000000 */
[----:B------:R-:W-:Y:S01]  /*25510*/  FSEL R248, R41, -INF , !P1 ;  /* 0xff80000029f87808 */ /* 0x000fe20004800000 */
[----:B------:R-:W-:Y:S01]  /*25520*/  IMAD.MOV.U32 R41, RZ, RZ, R21 ;  /* 0x000000ffff297224 */ /* 0x000fe200078e0015 */
[----:B------:R-:W-:Y:S05]  /*25530*/  I2FP.F32.S32 R10, R10 ;  /* 0x0000000a000a7245 */ /* 0x000fea0000201400 */
[----:B------:R-:W-:Y:S01]  /*25540*/  FFMA.FTZ R50, R10, -R200, R50 ;  /* 0x800000c80a327223 */ /* 0x000fe20000010032 */
[----:B-1----:R-:W-:Y:S01]  /*25550*/  FSEL R4, R38, -INF , !P0 ;  /* 0xff80000026047808 */ /* 0x002fe20004000000 */
[----:B------:R-:W-:Y:S01]  /*25560*/  IMAD.MOV.U32 R38, RZ, RZ, R237 ;  /* 0x000000ffff267224 */ /* 0x000fe200078e00ed */
[C---:B------:R-:W-:Y:S03]  /*25570*/  ISETP.GE.AND P0, PT, R3.reuse, R203, PT ;  /* 0x000000cb0300720c */ /* 0x040fe60003f06270 */
[----:B------:R1:W-:Y:S01]  /*25580*/  STL [R1+0xc], R4 ;  /* 0x00000c0401007387 */ /* 0x0003e20000100800 */
[----:B------:R-:W-:Y:S01]  /*25590*/  ISETP.GE.OR P0, PT, R3, R211, !P0 ;  /* 0x000000d30300720c */ /* 0x000fe20004706670 */
[----:B------:R-:W-:Y:S02]  /*255a0*/  IMAD.IADD R3, R210, 0x1, -R3 ;  /* 0x00000001d2037824 */ /* 0x000fe400078e0a03 */
[----:B------:R-:W2:Y:S03]  /*255b0*/  LDL R39, [R1+0x338] ;  /* 0x0003380001277983 */ /* 0x000ea60000100800 */
[----:B------:R-:W-:Y:S01]  /*255c0*/  IABS R8, R3 ;  /* 0x0000000300087213 */ /* 0x000fe20000000000 */
[----:B------:R-:W-:Y:S03]  /*255d0*/  IMAD.MOV.U32 R3, RZ, RZ, R9 ;  /* 0x000000ffff037224 */ /* 0x000fe600078e0009 */
[----:B------:R-:W-:Y:S02]  /*255e0*/  I2FP.F32.S32 R8, R8 ;  /* 0x0000000800087245 */ /* 0x000fe40000201400 */
[----:B------:R-:W-:Y:S03]  /*255f0*/  I2FP.F32.S32 R3, R3 ;  /* 0x0000000300037245 */ /* 0x000fe60000201400 */
[-C--:B------:R-:W-:Y:S02]  /*25600*/  FFMA.FTZ R43, R8, -R200.reuse, R43 ;  /* 0x800000c8082b7223 */ /* 0x080fe4000001002b */
[----:B------:R-:W-:Y:S01]  /*25610*/  FFMA.FTZ R40, R3, -R200, R40 ;  /* 0x800000c803287223 */ /* 0x000fe20000010028 */
[----:B------:R-:W-:Y:S02]  /*25620*/  VIADD R3, R202, 0x29 ;  /* 0x00000029ca037836 */ /* 0x000fe40000000000 */
[----:B------:R-:W-:Y:S02]  /*25630*/  FSEL R175, R43, -INF , !P0 ;  /* 0xff8000002baf7808 */ /* 0x000fe40004000000 */
[----:B------:R-:W-:Y:S01]  /*25640*/  FSEL R250, R40, -INF , !P3 ;  /* 0xff80000028fa7808 */ /* 0x000fe20005800000 */
[----:B------:R-:W-:Y:S01]  /*25650*/  IMAD.IADD R10, R207, 0x1, -R3 ;  /* 0x00000001cf0a7824 */ /* 0x000fe200078e0a03 */
[----:B------:R-:W-:Y:S01]  /*25660*/  ISETP.GE.AND P3, PT, R2, R206, PT ;  /* 0x000000ce0200720c */ /* 0x000fe20003f66270 */
[----:B-1----:R-:W-:Y:S01]  /*25670*/  IMAD.IADD R4, R210, 0x1, -R0 ;  /* 0x00000001d2047824 */ /* 0x002fe200078e0a00 */
[C---:B------:R-:W-:Y:S01]  /*25680*/  ISETP.GE.AND P1, PT, R3.reuse, R204, PT ;  /* 0x000000cc0300720c */ /* 0x040fe20003f26270 */
[----:B------:R-:W-:Y:S01]  /*25690*/  IMAD.MOV.U32 R40, RZ, RZ, R181 ;  /* 0x000000ffff287224 */ /* 0x000fe200078e00b5 */
[----:B------:R-:W-:Y:S01]  /*256a0*/  ISETP.GE.OR P3, PT, R2, R214, !P3 ;  /* 0x000000d60200720c */ /* 0x000fe20005f66670 */
[--C-:B------:R-:W-:Y:S01]  /*256b0*/  IMAD.IADD R8, R208, 0x1, -R3.reuse ;  /* 0x00000001d0087824 */ /* 0x100fe200078e0a03 */
[----:B------:R-:W-:Y:S01]  /*256c0*/  IABS R4, R4 ;  /* 0x0000000400047213 */ /* 0x000fe20000000000 */
[----:B------:R-:W-:Y:S01]  /*256d0*/  IMAD.IADD R9, R210, 0x1, -R3 ;  /* 0x00000001d2097824 */ /* 0x000fe200078e0a03 */
[C---:B------:R-:W-:Y:S01]  /*256e0*/  ISETP.GE.AND P0, PT, R3.reuse, R203, PT ;  /* 0x000000cb0300720c */ /* 0x040fe20003f06270 */
[----:B------:R-:W-:Y:S01]  /*256f0*/  IMAD.IADD R0, R208, 0x1, -R2 ;  /* 0x00000001d0007824 */ /* 0x000fe200078e0a02 */
[----:B------:R-:W-:Y:S02]  /*25700*/  I2FP.F32.S32 R4, R4 ;  /* 0x0000000400047245 */ /* 0x000fe40000201400 */
[C---:B------:R-:W-:Y:S02]  /*25710*/  ISETP.GE.OR P1, PT, R3.reuse, R212, !P1 ;  /* 0x000000d40300720c */ /* 0x040fe40004f26670 */
[----:B------:R-:W-:Y:S01]  /*25720*/  IABS R0, R0 ;  /* 0x0000000000007213 */ /* 0x000fe20000000000 */
[----:B------:R-:W-:Y:S01]  /*25730*/  FFMA.FTZ R42, R4, -R200, R42 ;  /* 0x800000c8042a7223 */ /* 0x000fe2000001002a */
[C---:B------:R-:W-:Y:S01]  /*25740*/  ISETP.GE.OR P0, PT, R3.reuse, R211, !P0 ;  /* 0x000000d30300720c */ /* 0x040fe20004706670 */
[----:B------:R-:W1:Y:S01]  /*25750*/  LDSM.16.M88.4 R4, [R196] ;  /* 0x00000000c404783b */ /* 0x000e620000000200 */
[----:B------:R-:W-:Y:S02]  /*25760*/  I2FP.F32.S32 R0, R0 ;  /* 0x0000000000007245 */ /* 0x000fe40000201400 */
[----:B------:R-:W-:Y:S02]  /*25770*/  FSEL R174, R42, -INF , !P2 ;  /* 0xff8000002aae7808 */ /* 0x000fe40005000000 */
[----:B------:R-:W-:Y:S01]  /*25780*/  ISETP.GE.AND P2, PT, R2, R205, PT ;  /* 0x000000cd0200720c */ /* 0x000fe20003f46270 */
[----:B------:R-:W-:Y:S01]  /*25790*/  FFMA.FTZ R44, R0, -R200, R44 ;  /* 0x800000c8002c7223 */ /* 0x000fe2000001002c */
[----:B------:R-:W-:Y:S02]  /*257a0*/  IMAD.IADD R0, R210, 0x1, -R2 ;  /* 0x00000001d2007824 */ /* 0x000fe400078e0a02 */
[----:B------:R-:W-:Y:S02]  /*257b0*/  ISETP.GE.OR P2, PT, R2, R213, !P2 ;  /* 0x000000d50200720c */ /* 0x000fe40005746670 */
        /* <DEDUP_REMOVED lines=14> */
[C---:B------:R-:W-:Y:S01]  /*258a0*/  VIADD R0, R202.reuse, 0x31 ;  /* 0x00000031ca007836 */ /* 0x040fe20000000000 */
[----:B------:R-:W-:Y:S01]  /*258b0*/  IABS R11, R10 ;  /* 0x0000000a000b7213 */ /* 0x000fe20000000000 */
[----:B------:R-:W-:Y:S01]  /*258c0*/  VIADD R2, R202, 0x30 ;  /* 0x00000030ca027836 */ /* 0x000fe20000000000 */
[----:B------:R-:W-:Y:S01]  /*258d0*/  FSEL R252, R46, -INF , !P5 ;  /* 0xff8000002efc7808 */ /* 0x000fe20006800000 */
[----:B------:R-:W-:Y:S01]  /*258e0*/  IMAD.IADD R10, R207, 0x1, -R0 ;  /* 0x00000001cf0a7824 */ /* 0x000fe200078e0a00 */
[----:B------:R-:W-:Y:S01]  /*258f0*/  ISETP.GE.AND P5, PT, R3, R205, PT ;  /* 0x000000cd0300720c */ /* 0x000fe20003fa6270 */
[----:B------:R-:W-:Y:S01]  /*25900*/  FFMA.FTZ R48, R9, -R200, R48 ;  /* 0x800000c809307223 */ /* 0x000fe20000010030 */
[----:B------:R-:W-:Y:S01]  /*25910*/  ISETP.GE.OR P6, PT, R3, R214, !P6 ;  /* 0x000000d60300720c */ /* 0x000fe200077c6670 */
[--C-:B------:R-:W-:Y:S01]  /*25920*/  IMAD.IADD R9, R209, 0x1, -R2.reuse ;  /* 0x00000001d1097824 */ /* 0x100fe200078e0a02 */
[----:B------:R-:W-:Y:S01]  /*25930*/  ISETP.GE.OR P5, PT, R3, R213, !P5 ;  /* 0x000000d50300720c */ /* 0x000fe20006fa6670 */
[-C--:B-1----:R-:W-:Y:S03]  /*25940*/  HMMA.16816.F32.BF16 R52, R176, R4.reuse, R52 ;  /* 0x00000004b034723c */ /* 0x082fe60000041834 */
[----:B------:R-:W-:Y:S01]  /*25950*/  FSEL R244, R45, -INF , !P1 ;  /* 0xff8000002df47808 */ /* 0x000fe20004800000 */
[----:B------:R-:W-:Y:S01]  /*25960*/  IMAD.IADD R3, R209, 0x1, -R3 ;  /* 0x00000001d1037824 */ /* 0x000fe200078e0a03 */
[----:B------:R-:W-:Y:S01]  /*25970*/  FSEL R246, R47, -INF , !P0 ;  /* 0xff8000002ff67808 */ /* 0x000fe20004000000 */
[C---:B------:R-:W-:Y:S04]  /*25980*/  HMMA.16816.F32.BF16 R56, R184.reuse, R4, R56 ;  /* 0x00000004b838723c */ /* 0x040fe80000041838 */
[C---:B------:R-:W-:Y:S01]  /*25990*/  ISETP.GE.AND P1, PT, R2.reuse, R206, PT ;  /* 0x000000ce0200720c */ /* 0x040fe20003f26270 */
[--C-:B------:R-:W-:Y:S01]  /*259a0*/  IMAD.IADD R8, R207, 0x1, -R2.reuse ;  /* 0x00000001cf087824 */ /* 0x100fe200078e0a02 */
[----:B------:R-:W-:Y:S01]  /*259b0*/  IABS R12, R3 ;  /* 0x00000003000c7213 */ /* 0x000fe20000000000 */
[-C--:B------:R-:W-:Y:S03]  /*259c0*/  HMMA.16816.F32.BF16 R60, R184, R6.reuse, R60 ;  /* 0x00000006b83c723c */ /* 0x080fe6000004183c */
[----:B------:R-:W-:Y:S01]  /*259d0*/  ISETP.GE.AND P0, PT, R2, R205, PT ;  /* 0x000000cd0200720c */ /* 0x000fe20003f06270 */
[--C-:B------:R-:W-:Y:S01]  /*259e0*/  IMAD.IADD R4, R208, 0x1, -R2.reuse ;  /* 0x00000001d0047824 */ /* 0x100fe200078e0a02 */
[----:B------:R-:W-:Y:S01]  /*259f0*/  IABS R8, R8 ;  /* 0x0000000800087213 */ /* 0x000fe20000000000 */
[C---:B------:R-:W-:Y:S04]  /*25a00*/  HMMA.16816.F32.BF16 R64, R176.reuse, R6, R64 ;  /* 0x00000006b040723c */ /* 0x040fe80000041840 */
[----:B------:R-:W-:Y:S01]  /*25a10*/  ISETP.GE.OR P1, PT, R2, R214, !P1 ;  /* 0x000000d60200720c */ /* 0x000fe20004f26670 */
[----:B------:R-:W-:Y:S01]  /*25a20*/  IMAD.IADD R5, R210, 0x1, -R2 ;  /* 0x00000001d2057824 */ /* 0x000fe200078e0a02 */
[----:B------:R-:W-:Y:S02]  /*25a30*/  IABS R3, R9 ;  /* 0x0000000900037213 */ /* 0x000fe40000000000 */
[----:B------:R-:W-:Y:S02]  /*25a40*/  IABS R9, R10 ;  /* 0x0000000a00097213 */ /* 0x000fe40000000000 */
[----:B------:R-:W-:Y:S02]  /*25a50*/  ISETP.GE.OR P0, PT, R2, R213, !P0 ;  /* 0x000000d50200720c */ /* 0x000fe40004706670 */
        /* <DEDUP_REMOVED lines=10> */
[----:B------:R-:W-:Y:S01]  /*25b00*/  ISETP.GE.AND P3, PT, R2, R204, PT ;  /* 0x000000cc0200720c */ /* 0x000fe20003f66270 */
[--C-:B------:R-:W-:Y:S01]  /*25b10*/  IMAD.IADD R8, R208, 0x1, -R0.reuse ;  /* 0x00000001d0087824 */ /* 0x100fe200078e0a00 */
[----:B------:R-:W-:Y:S01]  /*25b20*/  ISETP.GE.AND P2, PT, R2, R203, PT ;  /* 0x000000cb0200720c */ /* 0x000fe20003f46270 */
[--C-:B------:R-:W-:Y:S01]  /*25b30*/  IMAD.IADD R3, R209, 0x1, -R0.reuse ;  /* 0x00000001d1037824 */ /* 0x100fe200078e0a00 */
[----:B------:R-:W-:Y:S02]  /*25b40*/  I2FP.F32.S32 R9, R9 ;  /* 0x0000000900097245 */ /* 0x000fe40000201400 */
[----:B------:R-:W-:Y:S02]  /*25b50*/  FSEL R242, R51, -INF , !P5 ;  /* 0xff80000033f27808 */ /* 0x000fe40006800000 */
[----:B------:R-:W-:Y:S01]  /*25b60*/  FSEL R239, R49, -INF , !P6 ;  /* 0xff80000031ef7808 */ /* 0x000fe20007000000 */
[----:B------:R-:W-:Y:S01]  /*25b70*/  FFMA.FTZ R53, R9, -R200, R53 ;  /* 0x800000c809357223 */ /* 0x000fe20000010035 */
[----:B------:R-:W-:Y:S02]  /*25b80*/  FSEL R50, R52, -INF , !P1 ;  /* 0xff80000034327808 */ /* 0x000fe40004800000 */
[----:B------:R-:W-:Y:S02]  /*25b90*/  FSEL R51, R54, -INF , !P0 ;  /* 0xff80000036337808 */ /* 0x000fe40004000000 */
[C---:B------:R-:W-:Y:S02]  /*25ba0*/  ISETP.GE.OR P3, PT, R2.reuse, R212, !P3 ;  /* 0x000000d40200720c */ /* 0x040fe40005f66670 */
[----:B------:R-:W-:Y:S02]  /*25bb0*/  ISETP.GE.OR P2, PT, R2, R211, !P2 ;  /* 0x000000d30200720c */ /* 0x000fe40005746670 */
[C---:B------:R-:W-:Y:S02]  /*25bc0*/  ISETP.GE.AND P6, PT, R0.reuse, R206, PT ;  /* 0x000000ce0000720c */ /* 0x040fe40003fc6270 */
[C---:B------:R-:W-:Y:S02]  /*25bd0*/  ISETP.GE.AND P5, PT, R0.reuse, R205, PT ;  /* 0x000000cd0000720c */ /* 0x040fe40003fa6270 */
[C---:B------:R-:W-:Y:S02]  /*25be0*/  ISETP.GE.AND P1, PT, R0.reuse, R204, PT ;  /* 0x000000cc0000720c */ /* 0x040fe40003f26270 */
[----:B------:R-:W-:Y:S02]  /*25bf0*/  ISETP.GE.AND P0, PT, R0, R203, PT ;  /* 0x000000cb0000720c */ /* 0x000fe40003f06270 */
[----:B------:R-:W-:Y:S01]  /*25c00*/  IABS R2, R3 ;  /* 0x0000000300027213 */ /* 0x000fe20000000000 */
[----:B------:R-:W-:Y:S01]  /*25c10*/  IMAD.IADD R3, R210, 0x1, -R0 ;  /* 0x00000001d2037824 */ /* 0x000fe200078e0a00 */
[----:B------:R-:W-:Y:S02]  /*25c20*/  IABS R4, R4 ;  /* 0x0000000400047213 */ /* 0x000fe40000000000 */
[----:B------:R-:W-:Y:S02]  /*25c30*/  IABS R9, R8 ;  /* 0x0000000800097213 */ /* 0x000fe40000000000 */
[C---:B------:R-:W-:Y:S02]  /*25c40*/  ISETP.GE.OR P6, PT, R0.reuse, R214, !P6 ;  /* 0x000000d60000720c */ /* 0x040fe400077c6670 */
[C---:B------:R-:W-:Y:S02]  /*25c50*/  ISETP.GE.OR P5, PT, R0.reuse, R213, !P5 ;  /* 0x000000d50000720c */ /* 0x040fe40006fa6670 */
[C---:B------:R-:W-:Y:S02]  /*25c60*/  ISETP.GE.OR P1, PT, R0.reuse, R212, !P1 ;  /* 0x000000d40000720c */ /* 0x040fe40004f26670 */
[----:B------:R-:W-:Y:S02]  /*25c70*/  ISETP.GE.OR P0, PT, R0, R211, !P0 ;  /* 0x000000d30000720c */ /* 0x000fe40004706670 */
[----:B------:R-:W-:Y:S02]  /*25c80*/  I2FP.F32.S32 R0, R2 ;  /* 0x0000000200007245 */ /* 0x000fe40000201400 */
[----:B------:R-:W-:Y:S01]  /*25c90*/  IABS R8, R3 ;  /* 0x0000000300087213 */ /* 0x000fe20000000000 */
[----:B------:R-:W-:Y:S01]  /*25ca0*/  IMAD.MOV.U32 R3, RZ, RZ, R9 ;  /* 0x000000ffff037224 */ /* 0x000fe200078e0009 */
[----:B------:R-:W-:Y:S01]  /*25cb0*/  I2FP.F32.S32 R2, R4 ;  /* 0x0000000400027245 */ /* 0x000fe20000201400 */
[-C--:B------:R-:W-:Y:S01]  /*25cc0*/  FFMA.FTZ R55, R0, -R200.reuse, R55 ;  /* 0x800000c800377223 */ /* 0x080fe20000010037 */
[----:B------:R-:W-:Y:S01]  /*25cd0*/  IABS R5, R5 ;  /* 0x0000000500057213 */ /* 0x000fe20000000000 */
[----:B------:R-:W-:Y:S01]  /*25ce0*/  IMAD.MOV.U32 R4, RZ, RZ, R8 ;  /* 0x000000ffff047224 */ /* 0x000fe200078e0008 */
[----:B------:R-:W-:Y:S01]  /*25cf0*/  FSEL R44, R53, -INF , !P6 ;  /* 0xff800000352c7808 */ /* 0x000fe20007000000 */
[----:B------:R-:W-:Y:S01]  /*25d00*/  FFMA.FTZ R56, R2, -R200, R56 ;  /* 0x800000c802387223 */ /* 0x000fe20000010038 */
[----:B------:R-:W-:Y:S01]  /*25d10*/  I2FP.F32.S32 R2, R3 ;  /* 0x0000000300027245 */ /* 0x000fe20000201400 */
[----:B------:R-:W-:Y:S01]  /*25d20*/  VIADD R3, R202, 0x39 ;  /* 0x00000039ca037836 */ /* 0x000fe20000000000 */
[----:B------:R-:W-:Y:S02]  /*25d30*/  I2FP.F32.S32 R0, R5 ;  /* 0x0000000500007245 */ /* 0x000fe40000201400 */
[----:B------:R-:W-:Y:S01]  /*25d40*/  I2FP.F32.S32 R4, R4 ;  /* 0x0000000400047245 */ /* 0x000fe20000201400 */
[----:B------:R-:W-:Y:S01]  /*25d50*/  IMAD.IADD R8, R208, 0x1, -R3 ;  /* 0x00000001d0087824 */ /* 0x000fe200078e0a03 */
[----:B------:R-:W-:Y:S01]  /*25d60*/  FSEL R46, R55, -INF , !P5 ;  /* 0xff800000372e7808 */ /* 0x000fe20006800000 */
[----:B------:R-:W-:Y:S01]  /*25d70*/  FFMA.FTZ R58, R0, -R200, R58 ;  /* 0x800000c8003a7223 */ /* 0x000fe2000001003a */
[----:B------:R-:W-:Y:S01]  /*25d80*/  FSEL R56, R56, -INF , !P3 ;  /* 0xff80000038387808 */ /* 0x000fe20005800000 */
[----:B------:R-:W-:Y:S01]  /*25d90*/  VIADD R0, R202, 0x38 ;  /* 0x00000038ca007836 */ /* 0x000fe20000000000 */
[----:B------:R-:W-:Y:S01]  /*25da0*/  IABS R12, R8 ;  /* 0x00000008000c7213 */ /* 0x000fe20000000000 */
[----:B------:R-:W-:Y:S01]  /*25db0*/  FFMA.FTZ R57, R2, -R200, R57 ;  /* 0x800000c802397223 */ /* 0x000fe20000010039 */
[----:B------:R-:W-:Y:S01]  /*25dc0*/  FSEL R241, R58, -INF , !P2 ;  /* 0xff8000003af17808 */ /* 0x000fe20005000000 */
[----:B------:R-:W1:Y:S01]  /*25dd0*/  LDSM.16.M88.4 R8, [R195] ;  /* 0x00000000c308783b */ /* 0x000e620000000200 */
[----:B------:R-:W-:Y:S01]  /*25de0*/  ISETP.GE.AND P6, PT, R0, R204, PT ;  /* 0x000000cc0000720c */ /* 0x000fe20003fc6270 */
[--C-:B------:R-:W-:Y:S01]  /*25df0*/  IMAD.IADD R2, R208, 0x1, -R0.reuse ;  /* 0x00000001d0027824 */ /* 0x100fe200078e0a00 */
[----:B------:R-:W-:Y:S01]  /*25e00*/  ISETP.GE.AND P5, PT, R0, R203, PT ;  /* 0x000000cb0000720c */ /* 0x000fe20003fa6270 */
[--C-:B------:R-:W-:Y:S01]  /*25e10*/  IMAD.IADD R5, R210, 0x1, -R0.reuse ;  /* 0x00000001d2057824 */ /* 0x100fe200078e0a00 */
[----:B------:R-:W-:Y:S01]  /*25e20*/  ISETP.GE.OR P6, PT, R0, R212, !P6 ;  /* 0x000000d40000720c */ /* 0x000fe200077c6670 */
[----:B------:R-:W-:Y:S01]  /*25e30*/  IMAD.IADD R6, R207, 0x1, -R0 ;  /* 0x00000001cf067824 */ /* 0x000fe200078e0a00 */
[----:B------:R-:W-:Y:S01]  /*25e40*/  IABS R2, R2 ;  /* 0x0000000200027213 */ /* 0x000fe20000000000 */
[----:B------:R-:W-:Y:S01]  /*25e50*/  FFMA.FTZ R59, R4, -R200, R59 ;  /* 0x800000c8043b7223 */ /* 0x000fe2000001003b */
[----:B------:R-:W-:Y:S01]  /*25e60*/  IABS R5, R5 ;  /* 0x0000000500057213 */ /* 0x000fe20000000000 */
[--C-:B------:R-:W-:Y:S01]  /*25e70*/  IMAD.IADD R4, R210, 0x1, -R3.reuse ;  /* 0x00000001d2047824 */ /* 0x100fe200078e0a03 */
[----:B------:R-:W-:Y:S02]  /*25e80*/  I2FP.F32.S32 R2, R2 ;  /* 0x0000000200027245 */ /* 0x000fe40000201400 */
[----:B------:R-:W-:Y:S02]  /*25e90*/  I2FP.F32.S32 R5, R5 ;  /* 0x0000000500057245 */ /* 0x000fe40000201400 */
[----:B------:R-:W-:Y:S01]  /*25ea0*/  ISETP.GE.OR P5, PT, R0, R211, !P5 ;  /* 0x000000d30000720c */ /* 0x000fe20006fa6670 */
[----:B------:R-:W-:Y:S01]  /*25eb0*/  FFMA.FTZ R60, R2, -R200, R60 ;  /* 0x800000c8023c7223 */ /* 0x000fe2000001003c */
[----:B------:R-:W-:Y:S01]  /*25ec0*/  IABS R4, R4 ;  /* 0x0000000400047213 */ /* 0x000fe20000000000 */
[----:B------:R-:W-:Y:S01]  /*25ed0*/  VIADD R2, R202, 0x40 ;  /* 0x00000040ca027836 */ /* 0x000fe20000000000 */
[----:B------:R-:W-:Y:S01]  /*25ee0*/  FSEL R49, R57, -INF , !P1 ;  /* 0xff80000039317808 */ /* 0x000fe20004800000 */
[----:B------:R-:W-:Y:S01]  /*25ef0*/  FFMA.FTZ R62, R5, -R200, R62 ;  /* 0x800000c8053e7223 */ /* 0x000fe2000001003e */
[----:B------:R-:W-:Y:S01]  /*25f00*/  FSEL R238, R59, -INF , !P0 ;  /* 0xff8000003bee7808 */ /* 0x000fe20004000000 */
[----:B------:R-:W-:Y:S01]  /*25f10*/  IMAD.IADD R5, R207, 0x1, -R3 ;  /* 0x00000001cf057824 */ /* 0x000fe200078e0a03 */
[----:B------:R-:W-:Y:S01]  /*25f20*/  FSEL R48, R60, -INF , !P6 ;  /* 0xff8000003c307808 */ /* 0x000fe20007000000 */
[----:B------:R-:W-:Y:S01]  /*25f30*/  IMAD.MOV.U32 R59, RZ, RZ, R17 ;  /* 0x000000ffff3b7224 */ /* 0x000fe200078e0011 */
[----:B------:R-:W-:Y:S01]  /*25f40*/  FSEL R236, R62, -INF , !P5 ;  /* 0xff8000003eec7808 */ /* 0x000fe20006800000 */
[----:B------:R-:W-:Y:S01]  /*25f50*/  IMAD.MOV.U32 R57, RZ, RZ, R19 ;  /* 0x000000ffff397224 */ /* 0x000fe200078e0013 */
[----:B------:R-:W-:Y:S02]  /*25f60*/  I2FP.F32.S32 R4, R4 ;  /* 0x0000000400047245 */ /* 0x000fe40000201400 */
[C---:B------:R-:W-:Y:S02]  /*25f70*/  ISETP.GE.AND P1, PT, R3.reuse, R204, PT ;  /* 0x000000cc0300720c */ /* 0x040fe40003f26270 */
[C---:B------:R-:W-:Y:S01]  /*25f80*/  ISETP.GE.AND P0, PT, R3.reuse, R203, PT ;  /* 0x000000cb0300720c */ /* 0x040fe20003f06270 */
[----:B------:R-:W-:Y:S01]  /*25f90*/  FFMA.FTZ R63, R4, -R200, R63 ;  /* 0x800000c8043f7223 */ /* 0x000fe2000001003f */
[-C--:B------:R-:W-:Y:S01]  /*25fa0*/  ISETP.GE.AND P6, PT, R3, R206.reuse, PT ;  /* 0x000000ce0300720c */ /* 0x080fe20003fc6270 */
[----:B------:R-:W-:Y:S01]  /*25fb0*/  IMAD.IADD R4, R209, 0x1, -R0 ;  /* 0x00000001d1047824 */ /* 0x000fe200078e0a00 */
        /* <DEDUP_REMOVED lines=10> */
[C---:B------:R-:W-:Y:S01]  /*26060*/  ISETP.GE.OR P3, PT, R0.reuse, R214, !P3 ;  /* 0x000000d60000720c */ /* 0x040fe20005f66670 */
        /* <DEDUP_REMOVED lines=13> */
[----:B------:R-:W-:Y:S01]  /*26140*/  FFMA.FTZ R68, R0, -R200, R68 ;  /* 0x800000c800447223 */ /* 0x000fe20000010044 */
[----:B------:R-:W-:Y:S01]  /*26150*/  I2FP.F32.S32 R12, R12 ;  /* 0x0000000c000c7245 */ /* 0x000fe20000201400 */
[----:B------:R-:W-:Y:S01]  /*26160*/  VIADD R0, R202, 0x41 ;  /* 0x00000041ca007836 */ /* 0x000fe20000000000 */
[----:B------:R-:W-:Y:S01]  /*26170*/  IABS R5, R5 ;  /* 0x0000000500057213 */ /* 0x000fe20000000000 */
[----:B------:R-:W-:Y:S01]  /*26180*/  FFMA.FTZ R64, R3, -R200, R64 ;  /* 0x800000c803407223 */ /* 0x000fe20000010040 */
[----:B------:R-:W-:Y:S01]  /*26190*/  I2FP.F32.S32 R6, R6 ;  /* 0x0000000600067245 */ /* 0x000fe20000201400 */
[----:B------:R-:W-:Y:S01]  /*261a0*/  IMAD.IADD R3, R209, 0x1, -R2 ;  /* 0x00000001d1037824 */ /* 0x000fe200078e0a02 */
[----:B------:R-:W-:Y:S01]  /*261b0*/  I2FP.F32.S32 R5, R5 ;  /* 0x0000000500057245 */ /* 0x000fe20000201400 */
[-C--:B------:R-:W-:Y:S01]  /*261c0*/  FFMA.FTZ R66, R4, -R200.reuse, R66 ;  /* 0x800000c804427223 */ /* 0x080fe20000010042 */
[----:B------:R-:W-:Y:S01]  /*261d0*/  FSEL R237, R63, -INF , !P0 ;  /* 0xff8000003fed7808 */ /* 0x000fe20004000000 */
[----:B------:R-:W-:Y:S01]  /*261e0*/  IMAD.IADD R4, R207, 0x1, -R0 ;  /* 0x00000001cf047824 */ /* 0x000fe200078e0a00 */
[----:B------:R-:W-:Y:S01]  /*261f0*/  IABS R8, R3 ;  /* 0x0000000300087213 */ /* 0x000fe20000000000 */
[-C--:B------:R-:W-:Y:S01]  /*26200*/  FFMA.FTZ R61, R12, -R200.reuse, R61 ;  /* 0x800000c80c3d7223 */ /* 0x080fe2000001003d */
[----:B------:R-:W-:Y:S01]  /*26210*/  FSEL R64, R64, -INF , !P3 ;  /* 0xff80000040407808 */ /* 0x000fe20005800000 */
[----:B------:R-:W-:Y:S01]  /*26220*/  FFMA.FTZ R67, R6, -R200, R67 ;  /* 0x800000c806437223 */ /* 0x000fe20000010043 */
[----:B------:R-:W-:Y:S01]  /*26230*/  IABS R3, R4 ;  /* 0x0000000400037213 */ /* 0x000fe20000000000 */
[----:B------:R-:W-:Y:S01]  /*26240*/  IMAD.MOV.U32 R4, RZ, RZ, R8 ;  /* 0x000000ffff047224 */ /* 0x000fe200078e0008 */
[----:B------:R-:W-:Y:S01]  /*26250*/  FSEL R45, R61, -INF , !P1 ;  /* 0xff8000003d2d7808 */ /* 0x000fe20004800000 */
[----:B------:R-:W-:Y:S01]  /*26260*/  IMAD.IADD R6, R209, 0x1, -R0 ;  /* 0x00000001d1067824 */ /* 0x000fe200078e0a00 */
[----:B------:R-:W-:Y:S01]  /*26270*/  FSEL R66, R66, -INF , !P2 ;  /* 0xff80000042427808 */ /* 0x000fe20005000000 */
[----:B------:R-:W-:Y:S01]  /*26280*/  FFMA.FTZ R65, R5, -R200, R65 ;  /* 0x800000c805417223 */ /* 0x000fe20000010041 */
[----:B------:R-:W-:Y:S01]  /*26290*/  ISETP.GE.AND P1, PT, R2, R206, PT ;  /* 0x000000ce0200720c */ /* 0x000fe20003f26270 */
[----:B------:R-:W-:Y:S01]  /*262a0*/  IMAD.IADD R5, R210, 0x1, -R2 ;  /* 0x00000001d2057824 */ /* 0x000fe200078e0a02 */
[C---:B------:R-:W-:Y:S02]  /*262b0*/  ISETP.GE.AND P0, PT, R2.reuse, R205, PT ;  /* 0x000000cd0200720c */ /* 0x040fe40003f06270 */
[C---:B------:R-:W-:Y:S02]  /*262c0*/  ISETP.GE.AND P3, PT, R2.reuse, R204, PT ;  /* 0x000000cc0200720c */ /* 0x040fe40003f66270 */
[C---:B------:R-:W-:Y:S02]  /*262d0*/  ISETP.GE.AND P2, PT, R2.reuse, R203, PT ;  /* 0x000000cb0200720c */ /* 0x040fe40003f46270 */
[C---:B------:R-:W-:Y:S02]  /*262e0*/  ISETP.GE.OR P1, PT, R2.reuse, R214, !P1 ;  /* 0x000000d60200720c */ /* 0x040fe40004f26670 */
[C---:B------:R-:W-:Y:S02]  /*262f0*/  ISETP.GE.OR P0, PT, R2.reuse, R213, !P0 ;  /* 0x000000d50200720c */ /* 0x040fe40004706670 */
[C---:B------:R-:W-:Y:S02]  /*26300*/  ISETP.GE.OR P3, PT, R2.reuse, R212, !P3 ;  /* 0x000000d40200720c */ /* 0x040fe40005f66670 */
[----:B------:R-:W-:Y:S02]  /*26310*/  ISETP.GE.OR P2, PT, R2, R211, !P2 ;  /* 0x000000d30200720c */ /* 0x000fe40005746670 */
[----:B------:R-:W-:Y:S01]  /*26320*/  I2FP.F32.S32 R4, R4 ;  /* 0x0000000400047245 */ /* 0x000fe20000201400 */
[----:B--2---:R-:W-:Y:S01]  /*26330*/  IMAD.WIDE.U32 R54, R39, -0x326172a9, RZ ;  /* 0xcd9e8d5727367825 */ /* 0x004fe200078e00ff */
[----:B------:R-:W-:Y:S02]  /*26340*/  IABS R2, R6 ;  /* 0x0000000600027213 */ /* 0x000fe40000000000 */
[----:B------:R-:W-:Y:S01]  /*26350*/  IABS R7, R7 ;  /* 0x0000000700077213 */ /* 0x000fe20000000000 */
[----:B------:R-:W-:Y:S01]  /*26360*/  IMAD.MOV.U32 R39, RZ, RZ, R14 ;  /* 0x000000ffff277224 */ /* 0x000fe200078e000e */
[----:B------:R-:W-:Y:S01]  /*26370*/  IABS R6, R5 ;  /* 0x0000000500067213 */ /* 0x000fe20000000000 */
[----:B------:R-:W-:Y:S01]  /*26380*/  STL.64 [R1+0x328], R54 ;  /* 0x0003283601007387 */ /* 0x000fe20000100a00 */
[----:B------:R-:W-:Y:S01]  /*26390*/  I2FP.F32.S32 R3, R3 ;  /* 0x0000000300037245 */ /* 0x000fe20000201400 */
[----:B------:R-:W-:Y:S01]  /*263a0*/  IMAD.MOV.U32 R14, RZ, RZ, R183 ;  /* 0x000000ffff0e7224 */ /* 0x000fe200078e00b7 */
[----:B------:R-:W-:Y:S01]  /*263b0*/  I2FP.F32.S32 R6, R6 ;  /* 0x0000000600067245 */ /* 0x000fe20000201400 */
[----:B------:R-:W-:Y:S01]  /*263c0*/  IMAD.MOV.U32 R5, RZ, RZ, R7 ;  /* 0x000000ffff057224 */ /* 0x000fe200078e0007 */
[----:B------:R-:W-:Y:S01]  /*263d0*/  I2FP.F32.S32 R2, R2 ;  /* 0x0000000200027245 */ /* 0x000fe20000201400 */
[----:B------:R-:W-:Y:S01]  /*263e0*/  IMAD.MOV.U32 R58, RZ, RZ, R14 ;  /* 0x000000ffff3a7224 */ /* 0x000fe200078e000e */
[----:B------:R-:W-:Y:S01]  /*263f0*/  FSEL R65, R65, -INF , !P6 ;  /* 0xff80000041417808 */ /* 0x000fe20007000000 */
[-C--:B------:R-:W-:Y:S01]  /*26400*/  FFMA.FTZ R74, R6, -R200.reuse, R74 ;  /* 0x800000c8064a7223 */ /* 0x080fe2000001004a */
[----:B------:R-:W-:Y:S01]  /*26410*/  FSEL R67, R67, -INF , !P5 ;  /* 0xff80000043437808 */ /* 0x000fe20006800000 */
[----:B------:R-:W-:Y:S01]  /*26420*/  FFMA.FTZ R69, R3, -R200, R69 ;  /* 0x800000c803457223 */ /* 0x000fe20000010045 */
[----:B------:R-:W-:Y:S01]  /*26430*/  FSEL R43, R68, -INF , !P1 ;  /* 0xff800000442b7808 */ /* 0x000fe20004800000 */
[----:B------:R-:W-:Y:S01]  /*26440*/  IMAD.IADD R6, R208, 0x1, -R0 ;  /* 0x00000001d0067824 */ /* 0x000fe200078e0a00 */
[----:B------:R-:W-:Y:S01]  /*26450*/  I2FP.F32.S32 R5, R5 ;  /* 0x0000000500057245 */ /* 0x000fe20000201400 */
[----:B------:R-:W2:Y:S01]  /*26460*/  LDL R68, [R1+0x3c] ;  /* 0x00003c0001447983 */ /* 0x000ea20000100800 */
[----:B------:R-:W-:Y:S01]  /*26470*/  ISETP.GE.AND P6, PT, R0, R206, PT ;  /* 0x000000ce0000720c */ /* 0x000fe20003fc6270 */
[----:B------:R-:W-:Y:S01]  /*26480*/  VIADD R3, R202, 0x48 ;  /* 0x00000048ca037836 */ /* 0x000fe20000000000 */
[C---:B------:R-:W-:Y:S01]  /*26490*/  ISETP.GE.AND P5, PT, R0.reuse, R205, PT ;  /* 0x000000cd0000720c */ /* 0x040fe20003fa6270 */
[----:B------:R-:W-:Y:S01]  /*264a0*/  FFMA.FTZ R72, R5, -R200, R72 ;  /* 0x800000c805487223 */ /* 0x000fe20000010048 */
[----:B------:R-:W-:Y:S01]  /*264b0*/  ISETP.GE.AND P1, PT, R0, R204, PT ;  /* 0x000000cc0000720c */ /* 0x000fe20003f26270 */
[--C-:B------:R-:W-:Y:S01]  /*264c0*/  IMAD.IADD R5, R210, 0x1, -R3.reuse ;  /* 0x00000001d2057824 */ /* 0x100fe200078e0a03 */
[----:B------:R-:W-:Y:S01]  /*264d0*/  ISETP.GE.OR P6, PT, R0, R214, !P6 ;  /* 0x000000d60000720c */ /* 0x000fe200077c6670 */
[----:B------:R-:W-:Y:S01]  /*264e0*/  FFMA.FTZ R70, R4, -R200, R70 ;  /* 0x800000c804467223 */ /* 0x000fe20000010046 */
[----:B------:R-:W-:Y:S01]  /*264f0*/  ISETP.GE.OR P5, PT, R0, R213, !P5 ;  /* 0x000000d50000720c */ /* 0x000fe20006fa6670 */
[----:B------:R-:W-:Y:S01]  /*26500*/  IMAD.IADD R4, R208, 0x1, -R3 ;  /* 0x00000001d0047824 */ /* 0x000fe200078e0a03 */
[----:B------:R-:W-:Y:S01]  /*26510*/  ISETP.GE.OR P1, PT, R0, R212, !P1 ;  /* 0x000000d40000720c */ /* 0x000fe20004f26670 */
[----:B------:R-:W-:Y:S01]  /*26520*/  FFMA.FTZ R71, R2, -R200, R71 ;  /* 0x800000c802477223 */ /* 0x000fe20000010047 */
[----:B------:R-:W-:Y:S01]  /*26530*/  FSEL R70, R70, -INF , !P0 ;  /* 0xff80000046467808 */ /* 0x000fe20004000000 */
[----:B------:R-:W-:Y:S01]  /*26540*/  VIADD R2, R202, 0x49 ;  /* 0x00000049ca027836 */ /* 0x000fe20000000000 */
[----:B------:R-:W-:Y:S01]  /*26550*/  ISETP.GE.AND P0, PT, R0, R203, PT ;  /* 0x000000cb0000720c */ /* 0x000fe20003f06270 */
[----:B------:R-:W-:Y:S01]  /*26560*/  IMAD.MOV.U32 R62, RZ, RZ, R39 ;  /* 0x000000ffff3e7224 */ /* 0x000fe200078e0027 */
[----:B------:R-:W-:Y:S01]  /*26570*/  IABS R7, R6 ;  /* 0x0000000600077213 */ /* 0x000fe20000000000 */
[----:B------:R-:W-:Y:S01]  /*26580*/  IMAD.IADD R6, R208, 0x1, -R2 ;  /* 0x00000001d0067824 */ /* 0x000fe200078e0a02 */
[----:B------:R-:W-:Y:S01]  /*26590*/  ISETP.GE.OR P0, PT, R0, R211, !P0 ;  /* 0x000000d30000720c */ /* 0x000fe20004706670 */
[----:B------:R-:W-:Y:S01]  /*265a0*/  IMAD.IADD R0, R210, 0x1, -R0 ;  /* 0x00000001d2007824 */ /* 0x000fe200078e0a00 */
[----:B------:R-:W-:Y:S01]  /*265b0*/  IABS R4, R4 ;  /* 0x0000000400047213 */ /* 0x000fe20000000000 */
[----:B------:R-:W-:Y:S01]  /*265c0*/  IMAD.IADD R9, R207, 0x1, -R2 ;  /* 0x00000001cf097824 */ /* 0x000fe200078e0a02 */
[----:B------:R-:W-:Y:S02]  /*265d0*/  FSEL R32, R69, -INF , !P6 ;  /* 0xff80000045207808 */ /* 0x000fe40007000000 */
[----:B------:R-:W-:Y:S02]  /*265e0*/  IABS R8, R0 ;  /* 0x0000000000087213 */ /* 0x000fe40000000000 */
        /* <DEDUP_REMOVED lines=9> */
[----:B------:R-:W-:Y:S01]  /*26680*/  I2FP.F32.S32 R0, R0 ;  /* 0x0000000000007245 */ /* 0x000fe20000201400 */
[-C--:B------:R-:W-:Y:S01]  /*26690*/  FFMA.FTZ R76, R4, -R200.reuse, R76 ;  /* 0x800000c8044c7223 */ /* 0x080fe2000001004c */
[----:B------:R-:W-:Y:S01]  /*266a0*/  FSEL R71, R71, -INF , !P5 ;  /* 0xff80000047477808 */ /* 0x000fe20006800000 */
[----:B------:R-:W-:Y:S01]  /*266b0*/  FFMA.FTZ R77, R5, -R200, R77 ;  /* 0x800000c8054d7223 */ /* 0x000fe2000001004d */
[C---:B------:R-:W-:Y:S01]  /*266c0*/  ISETP.GE.AND P6, PT, R3.reuse, R204, PT ;  /* 0x000000cc0300720c */ /* 0x040fe20003fc6270 */
[----:B------:R-:W1:Y:S01]  /*266d0*/  LDSM.16.M88.4 R4, [R194] ;  /* 0x00000000c204783b */ /* 0x000e620000000200 */
[C---:B------:R-:W-:Y:S01]  /*266e0*/  ISETP.GE.AND P5, PT, R3.reuse, R203, PT ;  /* 0x000000cb0300720c */ /* 0x040fe20003fa6270 */
[----:B------:R-:W-:Y:S01]  /*266f0*/  FFMA.FTZ R78, R0, -R200, R78 ;  /* 0x800000c8004e7223 */ /* 0x000fe2000001004e */
[C---:B------:R-:W-:Y:S01]  /*26700*/  ISETP.GE.OR P6, PT, R3.reuse, R212, !P6 ;  /* 0x000000d40300720c */ /* 0x040fe200077c6670 */
[--C-:B------:R-:W-:Y:S01]  /*26710*/  IMAD.IADD R0, R210, 0x1, -R2.reuse ;  /* 0x00000001d2007824 */ /* 0x100fe200078e0a02 */
[C---:B------:R-:W-:Y:S02]  /*26720*/  ISETP.GE.OR P5, PT, R3.reuse, R211, !P5 ;  /* 0x000000d30300720c */ /* 0x040fe40006fa6670 */
[----:B------:R-:W-:Y:S02]  /*26730*/  FSEL R35, R72, -INF , !P3 ;  /* 0xff80000048237808 */ /* 0x000fe40005800000 */
[----:B------:R-:W-:Y:S01]  /*26740*/  FSEL R53, R74, -INF , !P2 ;  /* 0xff8000004a357808 */ /* 0x000fe20005000000 */
[----:B------:R-:W3:Y:S01]  /*26750*/  LDL R72, [R1+0x28] ;  /* 0x0000280001487983 */ /* 0x000ee20000100800 */
[C---:B------:R-:W-:Y:S02]  /*26760*/  ISETP.GE.AND P3, PT, R3.reuse, R206, PT ;  /* 0x000000ce0300720c */ /* 0x040fe40003f66270 */
[----:B------:R-:W-:Y:S01]  /*26770*/  ISETP.GE.AND P2, PT, R3, R205, PT ;  /* 0x000000cd0300720c */ /* 0x000fe20003f46270 */
[----:B------:R-:W4:Y:S01]  /*26780*/  LDL R74, [R1+0x38] ;  /* 0x00003800014a7983 */ /* 0x000f220000100800 */
[----:B------:R-:W-:Y:S02]  /*26790*/  FSEL R34, R73, -INF , !P1 ;  /* 0xff80000049227808 */ /* 0x000fe40004800000 */
[----:B------:R-:W-:Y:S01]  /*267a0*/  FSEL R52, R75, -INF , !P0 ;  /* 0xff8000004b347808 */ /* 0x000fe20004000000 */
[----:B------:R-:W5:Y:S01]  /*267b0*/  LDL R73, [R1+0x44] ;  /* 0x0000440001497983 */ /* 0x000f620000100800 */
[----:B------:R-:W-:Y:S02]  /*267c0*/  FSEL R33, R76, -INF , !P6 ;  /* 0xff8000004c217808 */ /* 0x000fe40007000000 */
[----:B------:R-:W-:Y:S01]  /*267d0*/  FSEL R47, R78, -INF , !P5 ;  /* 0xff8000004e2f7808 */ /* 0x000fe20006800000 */
[----:B------:R-:W2:Y:S01]  /*267e0*/  LDL R75, [R1+0x34] ;  /* 0x00003400014b7983 */ /* 0x000ea20000100800 */
[C---:B------:R-:W-:Y:S02]  /*267f0*/  ISETP.GE.AND P1, PT, R2.reuse, R204, PT ;  /* 0x000000cc0200720c */ /* 0x040fe40003f26270 */
[C---:B------:R-:W-:Y:S01]  /*26800*/  ISETP.GE.AND P0, PT, R2.reuse, R203, PT ;  /* 0x000000cb0200720c */ /* 0x040fe20003f06270 */
[----:B------:R-:W3:Y:S01]  /*26810*/  LDL R78, [R1+0x8] ;  /* 0x00000800014e7983 */ /* 0x000ee20000100800 */
[C---:B------:R-:W-:Y:S02]  /*26820*/  ISETP.GE.AND P6, PT, R2.reuse, R206, PT ;  /* 0x000000ce0200720c */ /* 0x040fe40003fc6270 */
[C---:B------:R-:W-:Y:S01]  /*26830*/  ISETP.GE.AND P5, PT, R2.reuse, R205, PT ;  /* 0x000000cd0200720c */ /* 0x040fe20003fa6270 */
[----:B------:R-:W3:Y:S01]  /*26840*/  LDL R76, [R1+0x4] ;  /* 0x00000400014c7983 */ /* 0x000ee20000100800 */
[C---:B------:R-:W-:Y:S02]  /*26850*/  ISETP.GE.OR P3, PT, R3.reuse, R214, !P3 ;  /* 0x000000d60300720c */ /* 0x040fe40005f66670 */
[----:B------:R-:W-:Y:S01]  /*26860*/  ISETP.GE.OR P2, PT, R3, R213, !P2 ;  /* 0x000000d50300720c */ /* 0x000fe20005746670 */
[C---:B------:R-:W-:Y:S01]  /*26870*/  IMAD.IADD R3, R209.reuse, 0x1, -R3 ;  /* 0x00000001d1037824 */ /* 0x040fe200078e0a03 */
[----:B------:R-:W-:Y:S02]  /*26880*/  IABS R0, R0 ;  /* 0x0000000000007213 */ /* 0x000fe40000000000 */
[C---:B------:R-:W-:Y:S02]  /*26890*/  ISETP.GE.OR P1, PT, R2.reuse, R212, !P1 ;  /* 0x000000d40200720c */ /* 0x040fe40004f26670 */
[C---:B------:R-:W-:Y:S01]  /*268a0*/  ISETP.GE.OR P0, PT, R2.reuse, R211, !P0 ;  /* 0x000000d30200720c */ /* 0x040fe20004706670 */
[-C--:B-1----:R-:W-:Y:S03]  /*268b0*/  HMMA.16816.F32.BF16 R84, R176, R4.reuse, R84 ;  /* 0x00000004b054723c */ /* 0x082fe60000041854 */
[C---:B------:R-:W-:Y:S02]  /*268c0*/  ISETP.GE.OR P6, PT, R2.reuse, R214, !P6 ;  /* 0x000000d60200720c */ /* 0x040fe400077c6670 */
[----:B------:R-:W-:Y:S01]  /*268d0*/  ISETP.GE.OR P5, PT, R2, R213, !P5 ;  /* 0x000000d50200720c */ /* 0x000fe20006fa6670 */
[C---:B------:R-:W-:Y:S05]  /*268e0*/  HMMA.16816.F32.BF16 R88, R184.reuse, R4, R88 ;  /* 0x00000004b858723c */ /* 0x040fea0000041858 */
[----:B------:R-:W-:Y:S01]  /*268f0*/  IABS R10, R8 ;  /* 0x00000008000a7213 */ /* 0x000fe20000000000 */
[-C--:B------:R-:W-:Y:S05]  /*26900*/  HMMA.16816.F32.BF16 R92, R184, R6.reuse, R92 ;  /* 0x00000006b85c723c */ /* 0x080fea000004185c */
[----:B------:R-:W-:Y:S01]  /*26910*/  I2FP.F32.S32 R0, R0 ;  /* 0x0000000000007245 */ /* 0x000fe20000201400 */
[C---:B------:R-:W-:Y:S05]  /*26920*/  HMMA.16816.F32.BF16 R96, R176.reuse, R6, R96 ;  /* 0x00000006b060723c */ /* 0x040fea0000041860 */
[----:B------:R-:W-:Y:S01]  /*26930*/  IABS R3, R3 ;  /* 0x0000000300037213 */ /* 0x000fe20000000000 */
[----:B------:R-:W-:Y:S01]  /*26940*/  FFMA.FTZ R79, R0, -R200, R79 ;  /* 0x800000c8004f7223 */ /* 0x000fe2000001004f */
[----:B------:R-:W-:Y:S01]  /*26950*/  IABS R8, R9 ;  /* 0x0000000900087213 */ /* 0x000fe20000000000 */
[----:B------:R-:W-:Y:S03]  /*26960*/  IMAD.IADD R2, R209, 0x1, -R2 ;  /* 0x00000001d1027824 */ /* 0x000fe600078e0a02 */
[----:B------:R-:W-:Y:S02]  /*26970*/  I2FP.F32.S32 R0, R3 ;  /* 0x0000000300007245 */ /* 0x000fe40000201400 */
[----:B------:R-:W-:Y:S02]  /*26980*/  IABS R9, R2 ;  /* 0x0000000200097213 */ /* 0x000fe40000000000 */
[----:B------:R-:W-:Y:S01]  /*26990*/  I2FP.F32.S32 R2, R10 ;  /* 0x0000000a00027245 */ /* 0x000fe20000201400 */
[----:B------:R-:W-:Y:S01]  /*269a0*/  FFMA.FTZ R82, R0, -R200, R82 ;  /* 0x800000c800527223 */ /* 0x000fe20000010052 */
[----:B------:R-:W-:Y:S01]  /*269b0*/  I2FP.F32.S32 R3, R8 ;  /* 0x0000000800037245 */ /* 0x000fe20000201400 */
[----:B------:R-:W-:Y:S01]  /*269c0*/  VIADD R0, R202, 0x50 ;  /* 0x00000050ca007836 */ /* 0x000fe20000000000 */
[----:B------:R-:W-:Y:S01]  /*269d0*/  FSEL R77, R77, -INF , !P1 ;  /* 0xff8000004d4d7808 */ /* 0x000fe20004800000 */
[----:B------:R-:W-:Y:S01]  /*269e0*/  FFMA.FTZ R80, R2, -R200, R80 ;  /* 0x800000c802507223 */ /* 0x000fe20000010050 */
[----:B------:R-:W-:Y:S01]  /*269f0*/  I2FP.F32.S32 R2, R9 ;  /* 0x0000000900027245 */ /* 0x000fe20000201400 */
[--C-:B------:R-:W-:Y:S01]  /*26a00*/  IMAD.IADD R4, R210, 0x1, -R0.reuse ;  /* 0x00000001d2047824 */ /* 0x100fe200078e0a00 */
[----:B------:R-:W-:Y:S01]  /*26a10*/  FSEL R79, R79, -INF , !P0 ;  /* 0xff8000004f4f7808 */ /* 0x000fe20004000000 */
[--C-:B------:R-:W-:Y:S01]  /*26a20*/  IMAD.IADD R8, R207, 0x1, -R0.reuse ;  /* 0x00000001cf087824 */ /* 0x100fe200078e0a00 */
[C---:B------:R-:W-:Y:S01]  /*26a30*/  ISETP.GE.AND P1, PT, R0.reuse, R206, PT ;  /* 0x000000ce0000720c */ /* 0x040fe20003f26270 */
[----:B------:R-:W-:Y:S01]  /*26a40*/  FFMA.FTZ R81, R3, -R200, R81 ;  /* 0x800000c803517223 */ /* 0x000fe20000010051 */
[----:B------:R-:W-:Y:S01]  /*26a50*/  ISETP.GE.AND P0, PT, R0, R205, PT ;  /* 0x000000cd0000720c */ /* 0x000fe20003f06270 */
[----:B------:R-:W-:Y:S01]  /*26a60*/  VIADD R3, R202, 0x51 ;  /* 0x00000051ca037836 */ /* 0x000fe20000000000 */
[----:B------:R-:W-:Y:S01]  /*26a70*/  IABS R10, R8 ;  /* 0x00000008000a7213 */ /* 0x000fe20000000000 */
[----:B------:R-:W-:Y:S01]  /*26a80*/  FFMA.FTZ R83, R2, -R200, R83 ;  /* 0x800000c802537223 */ /* 0x000fe20000010053 */
[----:B------:R-:W-:Y:S01]  /*26a90*/  IABS R4, R4 ;  /* 0x0000000400047213 */ /* 0x000fe20000000000 */
[--C-:B------:R-:W-:Y:S01]  /*26aa0*/  IMAD.IADD R5, R208, 0x1, -R3.reuse ;  /* 0x00000001d0057824 */ /* 0x100fe200078e0a03 */
[----:B------:R-:W-:Y:S01]  /*26ab0*/  I2FP.F32.S32 R10, R10 ;  /* 0x0000000a000a7245 */ /* 0x000fe20000201400 */
[C---:B------:R-:W-:Y:S01]  /*26ac0*/  IMAD.IADD R2, R209.reuse, 0x1, -R0 ;  /* 0x00000001d1027824 */ /* 0x040fe200078e0a00 */
[----:B------:R-:W-:Y:S01]  /*26ad0*/  ISETP.GE.OR P1, PT, R0, R214, !P1 ;  /* 0x000000d60000720c */ /* 0x000fe20004f26670 */
[--C-:B------:R-:W-:Y:S01]  /*26ae0*/  IMAD.IADD R11, R209, 0x1, -R3.reuse ;  /* 0x00000001d10b7824 */ /* 0x100fe200078e0a03 */
[----:B------:R-:W-:Y:S01]  /*26af0*/  IABS R5, R5 ;  /* 0x0000000500057213 */ /* 0x000fe20000000000 */
[----:B------:R-:W-:Y:S01]  /*26b00*/  FFMA.FTZ R84, R10, -R200, R84 ;  /* 0x800000c80a547223 */ /* 0x000fe20000010054 */
[----:B------:R-:W-:Y:S01]  /*26b10*/  IABS R2, R2 ;  /* 0x0000000200027213 */ /* 0x000fe20000000000 */
[C---:B------:R-:W-:Y:S01]  /*26b20*/  IMAD.IADD R9, R207.reuse, 0x1, -R3 ;  /* 0x00000001cf097824 */ /* 0x040fe200078e0a03 */
[----:B------:R-:W-:Y:S02]  /*26b30*/  IABS R8, R11 ;  /* 0x0000000b00087213 */ /* 0x000fe40000000000 */
[----:B------:R-:W-:Y:S02]  /*26b40*/  I2FP.F32.S32 R2, R2 ;  /* 0x0000000200027245 */ /* 0x000fe40000201400 */
[----:B------:R-:W-:Y:S02]  /*26b50*/  I2FP.F32.S32 R8, R8 ;  /* 0x0000000800087245 */ /* 0x000fe40000201400 */
[----:B------:R-:W-:Y:S01]  /*26b60*/  ISETP.GE.OR P0, PT, R0, R213, !P0 ;  /* 0x000000d50000720c */ /* 0x000fe20004706670 */
[----:B------:R-:W-:Y:S01]  /*26b70*/  FFMA.FTZ R86, R2, -R200, R86 ;  /* 0x800000c802567223 */ /* 0x000fe20000010056 */
[----:B------:R-:W-:Y:S01]  /*26b80*/  IABS R9, R9 ;  /* 0x0000000900097213 */ /* 0x000fe20000000000 */
[----:B------:R-:W-:Y:S01]  /*26b90*/  VIADD R2, R202, 0x58 ;  /* 0x00000058ca027836 */ /* 0x000fe20000000000 */
[----:B------:R-:W-:Y:S01]  /*26ba0*/  I2FP.F32.S32 R4, R4 ;  /* 0x0000000400047245 */ /* 0x000fe20000201400 */
[-C--:B------:R-:W-:Y:S01]  /*26bb0*/  FFMA.FTZ R87, R8, -R200.reuse, R87 ;  /* 0x800000c808577223 */ /* 0x080fe20000010057 */
[----:B------:R-:W-:Y:S01]  /*26bc0*/  I2FP.F32.S32 R5, R5 ;  /* 0x0000000500057245 */ /* 0x000fe20000201400 */
[----:B------:R-:W-:Y:S01]  /*26bd0*/  IMAD.IADD R11, R207, 0x1, -R2 ;  /* 0x00000001cf0b7824 */ /* 0x000fe200078e0a02 */
[----:B------:R-:W-:Y:S01]  /*26be0*/  FSEL R29, R81, -INF , !P6 ;  /* 0xff800000511d7808 */ /* 0x000fe20007000000 */
[-C--:B------:R-:W-:Y:S01]  /*26bf0*/  FFMA.FTZ R90, R4, -R200.reuse, R90 ;  /* 0x800000c8045a7223 */ /* 0x080fe2000001005a */
[----:B------:R-:W-:Y:S01]  /*26c00*/  FSEL R31, R83, -INF , !P5 ;  /* 0xff800000531f7808 */ /* 0x000fe20006800000 */
[----:B------:R-:W-:Y:S01]  /*26c10*/  FFMA.FTZ R89, R5, -R200, R89 ;  /* 0x800000c805597223 */ /* 0x000fe20000010059 */
[----:B------:R-:W-:Y:S01]  /*26c20*/  FSEL R28, R84, -INF , !P1 ;  /* 0xff800000541c7808 */ /* 0x000fe20004800000 */
[----:B------:R-:W1:Y:S01]  /*26c30*/  LDSM.16.M88.4 R4, [R193] ;  /* 0x00000000c104783b */ /* 0x000e620000000200 */
[----:B------:R-:W-:Y:S01]  /*26c40*/  FSEL R86, R86, -INF , !P0 ;  /* 0xff80000056567808 */ /* 0x000fe20004000000 */
[----:B------:R-:W-:Y:S01]  /*26c50*/  IMAD.IADD R10, R209, 0x1, -R2 ;  /* 0x00000001d10a7824 */ /* 0x000fe200078e0a02 */
[----:B------:R-:W-:Y:S01]  /*26c60*/  I2FP.F32.S32 R9, R9 ;  /* 0x0000000900097245 */ /* 0x000fe20000201400 */
[----:B------:R-:W-:Y:S01]  /*26c70*/  IMAD.IADD R8, R208, 0x1, -R0 ;  /* 0x00000001d0087824 */ /* 0x000fe200078e0a00 */
[C---:B------:R-:W-:Y:S01]  /*26c80*/  ISETP.GE.AND P6, PT, R3.reuse, R206, PT ;  /* 0x000000ce0300720c */ /* 0x040fe20003fc6270 */
[----:B------:R-:W-:Y:S01]  /*26c90*/  IMAD.MOV.U32 R81, RZ, RZ, R40 ;  /* 0x000000ffff517224 */ /* 0x000fe200078e0028 */
[----:B------:R-:W-:Y:S01]  /*26ca0*/  ISETP.GE.AND P5, PT, R3, R205, PT ;  /* 0x000000cd0300720c */ /* 0x000fe20003fa6270 */
[----:B------:R-:W-:Y:S01]  /*26cb0*/  FFMA.FTZ R85, R9, -R200, R85 ;  /* 0x800000c809557223 */ /* 0x000fe20000010055 */
[CC--:B------:R-:W-:Y:S02]  /*26cc0*/  ISETP.GE.AND P1, PT, R3.reuse, R204.reuse, PT ;  /* 0x000000cc0300720c */ /* 0x0c0fe40003f26270 */
[CC--:B------:R-:W-:Y:S02]  /*26cd0*/  ISETP.GE.AND P0, PT, R3.reuse, R203.reuse, PT ;  /* 0x000000cb0300720c */ /* 0x0c0fe40003f06270 */
[----:B------:R-:W-:Y:S02]  /*26ce0*/  FSEL R80, R80, -INF , !P3 ;  /* 0xff80000050507808 */ /* 0x000fe40005800000 */
[----:B------:R-:W-:Y:S02]  /*26cf0*/  FSEL R82, R82, -INF , !P2 ;  /* 0xff80000052527808 */ /* 0x000fe40005000000 */
[C---:B------:R-:W-:Y:S02]  /*26d00*/  ISETP.GE.AND P3, PT, R0.reuse, R204, PT ;  /* 0x000000cc0000720c */ /* 0x040fe40003f66270 */
[----:B------:R-:W-:Y:S02]  /*26d10*/  ISETP.GE.AND P2, PT, R0, R203, PT ;  /* 0x000000cb0000720c */ /* 0x000fe40003f46270 */
[C---:B------:R-:W-:Y:S02]  /*26d20*/  ISETP.GE.OR P6, PT, R3.reuse, R214, !P6 ;  /* 0x000000d60300720c */ /* 0x040fe400077c6670 */
[C---:B------:R-:W-:Y:S02]  /*26d30*/  ISETP.GE.OR P5, PT, R3.reuse, R213, !P5 ;  /* 0x000000d50300720c */ /* 0x040fe40006fa6670 */
[C---:B------:R-:W-:Y:S02]  /*26d40*/  ISETP.GE.OR P1, PT, R3.reuse, R212, !P1 ;  /* 0x000000d40300720c */ /* 0x040fe40004f26670 */
[-C--:B------:R-:W-:Y:S01]  /*26d50*/  ISETP.GE.OR P0, PT, R3, R211.reuse, !P0 ;  /* 0x000000d30300720c */ /* 0x080fe20004706670 */
[----:B------:R-:W-:Y:S01]  /*26d60*/  IMAD.IADD R3, R210, 0x1, -R3 ;  /* 0x00000001d2037824 */ /* 0x000fe200078e0a03 */
[----:B------:R-:W-:Y:S02]  /*26d70*/  IABS R9, R8 ;  /* 0x0000000800097213 */ /* 0x000fe40000000000 */
[C---:B------:R-:W-:Y:S02]  /*26d80*/  ISETP.GE.OR P3, PT, R0.reuse, R212, !P3 ;  /* 0x000000d40000720c */ /* 0x040fe40005f66670 */
[----:B------:R-:W-:Y:S01]  /*26d90*/  ISETP.GE.OR P2, PT, R0, R211, !P2 ;  /* 0x000000d30000720c */ /* 0x000fe20005746670 */
[----:B------:R-:W-:Y:S01]  /*26da0*/  IMAD.IADD R0, R208, 0x1, -R2 ;  /* 0x00000001d0007824 */ /* 0x000fe200078e0a02 */
[----:B------:R-:W-:Y:S01]  /*26db0*/  IABS R8, R3 ;  /* 0x0000000300087213 */ /* 0x000fe20000000000 */
[----:B------:R-:W-:Y:S01]  /*26dc0*/  IMAD.MOV.U32 R3, RZ, RZ, R9 ;  /* 0x000000ffff037224 */ /* 0x000fe200078e0009 */
[----:B------:R-:W-:Y:S02]  /*26dd0*/  FSEL R85, R85, -INF , !P6 ;  /* 0xff80000055557808 */ /* 0x000fe40007000000 */
[----:B------:R-:W-:Y:S01]  /*26de0*/  IABS R0, R0 ;  /* 0x0000000000007213 */ /* 0x000fe20000000000 */
[-C--:B-1----:R-:W-:Y:S03]  /*26df0*/  HMMA.16816.F32.BF16 R100, R176, R4.reuse, R100 ;  /* 0x00000004b064723c */ /* 0x082fe60000041864 */
[----:B------:R-:W-:Y:S02]  /*26e00*/  I2FP.F32.S32 R3, R3 ;  /* 0x0000000300037245 */ /* 0x000fe40000201400 */
[----:B------:R-:W-:Y:S01]  /*26e10*/  I2FP.F32.S32 R0, R0 ;  /* 0x0000000000007245 */ /* 0x000fe20000201400 */
[C---:B------:R-:W-:Y:S04]  /*26e20*/  HMMA.16816.F32.BF16 R104, R184.reuse, R4, R104 ;  /* 0x00000004b868723c */ /* 0x040fe80000041868 */
[----:B------:R-:W-:Y:S01]  /*26e30*/  ISETP.GE.AND P6, PT, R2, R204, PT ;  /* 0x000000cc0200720c */ /* 0x000fe20003fc6270 */
[----:B------:R-:W-:Y:S01]  /*26e40*/  FFMA.FTZ R92, R0, -R200, R92 ;  /* 0x800000c8005c7223 */ /* 0x000fe2000001005c */
[----:B------:R-:W-:Y:S01]  /*26e50*/  I2FP.F32.S32 R8, R8 ;  /* 0x0000000800087245 */ /* 0x000fe20000201400 */
[-C--:B------:R-:W-:Y:S03]  /*26e60*/  HMMA.16816.F32.BF16 R108, R184, R6.reuse, R108 ;  /* 0x00000006b86c723c */ /* 0x080fe6000004186c */
[C---:B------:R-:W-:Y:S01]  /*26e70*/  ISETP.GE.OR P6, PT, R2.reuse, R212, !P6 ;  /* 0x000000d40200720c */ /* 0x040fe200077c6670 */
[----:B------:R-:W-:Y:S01]  /*26e80*/  FFMA.FTZ R88, R3, -R200, R88 ;  /* 0x800000c803587223 */ /* 0x000fe20000010058 */
[----:B------:R-:W-:Y:S01]  /*26e90*/  FSEL R87, R87, -INF , !P5 ;  /* 0xff80000057577808 */ /* 0x000fe20006800000 */
[C---:B------:R-:W-:Y:S04]  /*26ea0*/  HMMA.16816.F32.BF16 R112, R176.reuse, R6, R112 ;  /* 0x00000006b070723c */ /* 0x040fe80000041870 */
[----:B------:R-:W-:Y:S01]  /*26eb0*/  ISETP.GE.AND P5, PT, R2, R203, PT ;  /* 0x000000cb0200720c */ /* 0x000fe20003fa6270 */
[----:B------:R-:W-:Y:S01]  /*26ec0*/  VIADD R3, R202, 0x59 ;  /* 0x00000059ca037836 */ /* 0x000fe20000000000 */
[----:B------:R-:W-:Y:S01]  /*26ed0*/  FSEL R88, R88, -INF , !P3 ;  /* 0xff80000058587808 */ /* 0x000fe20005800000 */
[----:B------:R-:W-:Y:S01]  /*26ee0*/  IMAD.IADD R0, R210, 0x1, -R2 ;  /* 0x00000001d2007824 */ /* 0x000fe200078e0a02 */
[----:B------:R-:W-:Y:S02]  /*26ef0*/  FSEL R30, R90, -INF , !P2 ;  /* 0xff8000005a1e7808 */ /* 0x000fe40005000000 */
[----:B------:R-:W-:Y:S01]  /*26f00*/  ISETP.GE.AND P3, PT, R2, R206, PT ;  /* 0x000000ce0200720c */ /* 0x000fe20003f66270 */
[----:B------:R-:W-:Y:S01]  /*26f10*/  FFMA.FTZ R91, R8, -R200, R91 ;  /* 0x800000c8085b7223 */ /* 0x000fe2000001005b */
[----:B------:R-:W-:Y:S01]  /*26f20*/  ISETP.GE.AND P2, PT, R2, R205, PT ;  /* 0x000000cd0200720c */ /* 0x000fe20003f46270 */
[--C-:B------:R-:W-:Y:S01]  /*26f30*/  IMAD.IADD R8, R208, 0x1, -R3.reuse ;  /* 0x00000001d0087824 */ /* 0x100fe200078e0a03 */
[----:B------:R-:W-:Y:S01]  /*26f40*/  IABS R12, R0 ;  /* 0x00000000000c7213 */ /* 0x000fe20000000000 */
[----:B------:R-:W-:Y:S01]  /*26f50*/  IMAD.IADD R9, R210, 0x1, -R3 ;  /* 0x00000001d2097824 */ /* 0x000fe200078e0a03 */
[C---:B------:R-:W-:Y:S02]  /*26f60*/  ISETP.GE.OR P5, PT, R2.reuse, R211, !P5 ;  /* 0x000000d30200720c */ /* 0x040fe40006fa6670 */
[C---:B------:R-:W-:Y:S02]  /*26f70*/  ISETP.GE.OR P3, PT, R2.reuse, R214, !P3 ;  /* 0x000000d60200720c */ /* 0x040fe40005f66670 */
[----:B------:R-:W-:Y:S02]  /*26f80*/  ISETP.GE.OR P2, PT, R2, R213, !P2 ;  /* 0x000000d50200720c */ /* 0x000fe40005746670 */
[----:B------:R-:W-:Y:S01]  /*26f90*/  IABS R2, R8 ;  /* 0x0000000800027213 */ /* 0x000fe20000000000 */
[----:B------:R-:W-:Y:S01]  /*26fa0*/  IMAD.MOV.U32 R8, RZ, RZ, R12 ;  /* 0x000000ffff087224 */ /* 0x000fe200078e000c */
[----:B------:R-:W-:Y:S02]  /*26fb0*/  IABS R10, R10 ;  /* 0x0000000a000a7213 */ /* 0x000fe40000000000 */
[----:B------:R-:W-:Y:S02]  /*26fc0*/  IABS R0, R9 ;  /* 0x0000000900007213 */ /* 0x000fe40000000000 */
[----:B------:R-:W-:Y:S02]  /*26fd0*/  I2FP.F32.S32 R8, R8 ;  /* 0x0000000800087245 */ /* 0x000fe40000201400 */
[----:B------:R-:W-:Y:S02]  /*26fe0*/  IABS R9, R11 ;  /* 0x0000000b00097213 */ /* 0x000fe40000000000 */
[----:B------:R-:W-:Y:S01]  /*26ff0*/  I2FP.F32.S32 R2, R2 ;  /* 0x0000000200027245 */ /* 0x000fe20000201400 */
[----:B------:R-:W-:Y:S01]  /*27000*/  FFMA.FTZ R94, R8, -R200, R94 ;  /* 0x800000c8085e7223 */ /* 0x000fe2000001005e */
[----:B------:R-:W-:Y:S02]  /*27010*/  I2FP.F32.S32 R10, R10 ;  /* 0x0000000a000a7245 */ /* 0x000fe40000201400 */
[----:B------:R-:W-:Y:S01]  /*27020*/  I2FP.F32.S32 R0, R0 ;  /* 0x0000000000007245 */ /* 0x000fe20000201400 */
[-C--:B------:R-:W-:Y:S01]  /*27030*/  FFMA.FTZ R93, R2, -R200.reuse, R93 ;  /* 0x800000c8025d7223 */ /* 0x080fe2000001005d */
[----:B------:R-:W-:Y:S01]  /*27040*/  FSEL R89, R89, -INF , !P1 ;  /* 0xff80000059597808 */ /* 0x000fe20004800000 */
[----:B------:R-:W-:Y:S01]  /*27050*/  VIADD R2, R202, 0x60 ;  /* 0x00000060ca027836 */ /* 0x000fe20000000000 */
[----:B------:R-:W-:Y:S01]  /*27060*/  FSEL R91, R91, -INF , !P0 ;  /* 0xff8000005b5b7808 */ /* 0x000fe20004000000 */
[----:B------:R-:W-:Y:S01]  /*27070*/  FFMA.FTZ R98, R10, -R200, R98 ;  /* 0x800000c80a627223 */ /* 0x000fe20000010062 */
[----:B------:R-:W-:Y:S01]  /*27080*/  FSEL R26, R92, -INF , !P6 ;  /* 0xff8000005c1a7808 */ /* 0x000fe20007000000 */
[----:B------:R-:W-:Y:S01]  /*27090*/  IMAD.IADD R10, R207, 0x1, -R3 ;  /* 0x00000001cf0a7824 */ /* 0x000fe200078e0a03 */
[----:B------:R-:W-:Y:S01]  /*270a0*/  FSEL R27, R94, -INF , !P5 ;  /* 0xff8000005e1b7808 */ /* 0x000fe20006800000 */
[----:B------:R-:W5:Y:S01]  /*270b0*/  LDL R92, [R1+0x30] ;  /* 0x00003000015c7983 */ /* 0x000f620000100800 */
[----:B------:R-:W-:Y:S01]  /*270c0*/  I2FP.F32.S32 R9, R9 ;  /* 0x0000000900097245 */ /* 0x000fe20000201400 */
[--C-:B------:R-:W-:Y:S01]  /*270d0*/  IMAD.IADD R4, R208, 0x1, -R2.reuse ;  /* 0x00000001d0047824 */ /* 0x100fe200078e0a02 */
[C---:B------:R-:W-:Y:S01]  /*270e0*/  ISETP.GE.AND P1, PT, R3.reuse, R204, PT ;  /* 0x000000cc0300720c */ /* 0x040fe20003f26270 */
[----:B------:R-:W3:Y:S01]  /*270f0*/  LDL R94, [R1+0x20] ;  /* 0x00002000015e7983 */ /* 0x000ee20000100800 */
[C---:B------:R-:W-:Y:S01]  /*27100*/  ISETP.GE.AND P0, PT, R3.reuse, R203, PT ;  /* 0x000000cb0300720c */ /* 0x040fe20003f06270 */
[----:B------:R-:W-:Y:S01]  /*27110*/  IMAD.IADD R5, R210, 0x1, -R2 ;  /* 0x00000001d2057824 */ /* 0x000fe200078e0a02 */
[C---:B------:R-:W-:Y:S01]  /*27120*/  ISETP.GE.AND P6, PT, R3.reuse, R206, PT ;  /* 0x000000ce0300720c */ /* 0x040fe20003fc6270 */
[----:B------:R-:W-:Y:S01]  /*27130*/  FFMA.FTZ R95, R0, -R200, R95 ;  /* 0x800000c8005f7223 */ /* 0x000fe2000001005f */
[C---:B------:R-:W-:Y:S01]  /*27140*/  ISETP.GE.AND P5, PT, R3.reuse, R205, PT ;  /* 0x000000cd0300720c */ /* 0x040fe20003fa6270 */
[----:B------:R-:W-:Y:S01]  /*27150*/  VIADD R0, R202, 0x61 ;  /* 0x00000061ca007836 */ /* 0x000fe20000000000 */
[----:B------:R-:W-:Y:S01]  /*27160*/  ISETP.GE.OR P1, PT, R3, R212, !P1 ;  /* 0x000000d40300720c */ /* 0x000fe20004f26670 */
[----:B------:R-:W-:Y:S01]  /*27170*/  FFMA.FTZ R96, R9, -R200, R96 ;  /* 0x800000c809607223 */ /* 0x000fe20000010060 */
[----:B------:R-:W-:Y:S01]  /*27180*/  ISETP.GE.OR P0, PT, R3, R211, !P0 ;  /* 0x000000d30300720c */ /* 0x000fe20004706670 */
[--C-:B------:R-:W-:Y:S01]  /*27190*/  IMAD.IADD R9, R209, 0x1, -R2.reuse ;  /* 0x00000001d1097824 */ /* 0x100fe200078e0a02 */
[----:B------:R-:W-:Y:S01]  /*271a0*/  ISETP.GE.OR P6, PT, R3, R214, !P6 ;  /* 0x000000d60300720c */ /* 0x000fe200077c6670 */
[----:B------:R-:W-:Y:S01]  /*271b0*/  IMAD.IADD R8, R207, 0x1, -R2 ;  /* 0x00000001cf087824 */ /* 0x000fe200078e0a02 */
        /* <DEDUP_REMOVED lines=10> */
[----:B------:R-:W-:Y:S01]  /*27260*/  LOP3.LUT R12, R219, R224, R54, 0x96, !PT ;  /* 0x000000e0db0c7212 */ /* 0x000fe200078e9636 */
[----:B------:R-:W-:Y:S01]  /*27270*/  IMAD.MOV.U32 R54, RZ, RZ, R20 ;  /* 0x000000ffff367224 */ /* 0x000fe200078e0014 */
[----:B------:R-:W-:Y:S01]  /*27280*/  I2FP.F32.S32 R8, R8 ;  /* 0x0000000800087245 */ /* 0x000fe20000201400 */
[-C--:B------:R-:W-:Y:S01]  /*27290*/  FFMA.FTZ R97, R10, -R200.reuse, R97 ;  /* 0x800000c80a617223 */ /* 0x080fe20000010061 */
[----:B------:R-:W-:Y:S01]  /*272a0*/  I2FP.F32.S32 R3, R3 ;  /* 0x0000000300037245 */ /* 0x000fe20000201400 */
[-C--:B------:R-:W-:Y:S01]  /*272b0*/  FFMA.FTZ R99, R11, -R200.reuse, R99 ;  /* 0x800000c80b637223 */ /* 0x080fe20000010063 */
[----:B------:R-:W-:Y:S01]  /*272c0*/  FSEL R24, R93, -INF , !P1 ;  /* 0xff8000005d187808 */ /* 0x000fe20004800000 */
[----:B------:R-:W-:Y:S01]  /*272d0*/  FFMA.FTZ R100, R8, -R200, R100 ;  /* 0x800000c808647223 */ /* 0x000fe20000010064 */
[----:B------:R-:W-:Y:S01]  /*272e0*/  FSEL R25, R95, -INF , !P0 ;  /* 0xff8000005f197808 */ /* 0x000fe20004000000 */
[----:B------:R-:W3:Y:S01]  /*272f0*/  LDL R93, [R1+0x18] ;  /* 0x00001800015d7983 */ /* 0x000ee20000100800 */
[----:B------:R-:W-:Y:S01]  /*27300*/  ISETP.GE.AND P1, PT, R2, R206, PT ;  /* 0x000000ce0200720c */ /* 0x000fe20003f26270 */
[----:B------:R-:W-:Y:S01]  /*27310*/  IMAD.IADD R8, R208, 0x1, -R0 ;  /* 0x00000001d0087824 */ /* 0x000fe200078e0a00 */
[C---:B------:R-:W-:Y:S01]  /*27320*/  ISETP.GE.AND P0, PT, R2.reuse, R205, PT ;  /* 0x000000cd0200720c */ /* 0x040fe20003f06270 */
[----:B------:R-:W-:Y:S01]  /*27330*/  FFMA.FTZ R102, R3, -R200, R102 ;  /* 0x800000c803667223 */ /* 0x000fe20000010066 */
[C---:B------:R-:W-:Y:S01]  /*27340*/  ISETP.GE.OR P1, PT, R2.reuse, R214, !P1 ;  /* 0x000000d60200720c */ /* 0x040fe20004f26670 */
[--C-:B------:R-:W-:Y:S01]  /*27350*/  IMAD.IADD R3, R209, 0x1, -R0.reuse ;  /* 0x00000001d1037824 */ /* 0x100fe200078e0a00 */
        /* <DEDUP_REMOVED lines=14> */
[----:B------:R-:W-:Y:S02]  /*27440*/  ISETP.GE.OR P2, PT, R2, R211, !P2 ;  /* 0x000000d30200720c */ /* 0x000fe40005746670 */
[----:B------:R-:W-:Y:S02]  /*27450*/  IABS R2, R3 ;  /* 0x0000000300027213 */ /* 0x000fe40000000000 */
[C---:B------:R-:W-:Y:S02]  /*27460*/  ISETP.GE.OR P6, PT, R0.reuse, R214, !P6 ;  /* 0x000000d60000720c */ /* 0x040fe400077c6670 */
[C---:B------:R-:W-:Y:S02]  /*27470*/  ISETP.GE.OR P5, PT, R0.reuse, R213, !P5 ;  /* 0x000000d50000720c */ /* 0x040fe40006fa6670 */
[C---:B------:R-:W-:Y:S02]  /*27480*/  ISETP.GE.OR P1, PT, R0.reuse, R212, !P1 ;  /* 0x000000d40000720c */ /* 0x040fe40004f26670 */
[----:B------:R-:W-:Y:S01]  /*27490*/  ISETP.GE.OR P0, PT, R0, R211, !P0 ;  /* 0x000000d30000720c */ /* 0x000fe20004706670 */
[----:B------:R-:W-:Y:S01]  /*274a0*/  IMAD.IADD R0, R210, 0x1, -R0 ;  /* 0x00000001d2007824 */ /* 0x000fe200078e0a00 */
[----:B------:R-:W-:Y:S02]  /*274b0*/  IABS R3, R4 ;  /* 0x0000000400037213 */ /* 0x000fe40000000000 */
[----:B------:R-:W-:Y:S02]  /*274c0*/  IABS R5, R5 ;  /* 0x0000000500057213 */ /* 0x000fe40000000000 */
[----:B------:R-:W-:Y:S02]  /*274d0*/  I2FP.F32.S32 R3, R3 ;  /* 0x0000000300037245 */ /* 0x000fe40000201400 */
[----:B------:R-:W-:Y:S01]  /*274e0*/  IABS R4, R0 ;  /* 0x0000000000047213 */ /* 0x000fe20000000000 */
[----:B------:R-:W-:Y:S01]  /*274f0*/  IMAD.MOV.U32 R0, RZ, RZ, R5 ;  /* 0x000000ffff007224 */ /* 0x000fe200078e0005 */
[----:B------:R-:W-:Y:S01]  /*27500*/  I2FP.F32.S32 R2, R2 ;  /* 0x0000000200027245 */ /* 0x000fe20000201400 */
[----:B------:R-:W-:Y:S01]  /*27510*/  FFMA.FTZ R104, R3, -R200, R104 ;  /* 0x800000c803687223 */ /* 0x000fe20000010068 */
[----:B------:R-:W-:Y:S01]  /*27520*/  I2FP.F32.S32 R9, R9 ;  /* 0x0000000900097245 */ /* 0x000fe20000201400 */
[----:B------:R-:W-:Y:S01]  /*27530*/  IMAD.MOV.U32 R3, RZ, RZ, R4 ;  /* 0x000000ffff037224 */ /* 0x000fe200078e0004 */
[----:B------:R-:W-:Y:S01]  /*27540*/  I2FP.F32.S32 R0, R0 ;  /* 0x0000000000007245 */ /* 0x000fe20000201400 */
[----:B------:R-:W-:Y:S01]  /*27550*/  FFMA.FTZ R103, R2, -R200, R103 ;  /* 0x800000c802677223 */ /* 0x000fe20000010067 */
[----:B------:R-:W-:Y:S01]  /*27560*/  IABS R8, R8 ;  /* 0x0000000800087213 */ /* 0x000fe20000000000 */
[-C--:B------:R-:W-:Y:S01]  /*27570*/  FFMA.FTZ R101, R9, -R200.reuse, R101 ;  /* 0x800000c809657223 */ /* 0x080fe20000010065 */
[----:B------:R-:W-:Y:S01]  /*27580*/  I2FP.F32.S32 R3, R3 ;  /* 0x0000000300037245 */ /* 0x000fe20000201400 */
[-C--:B------:R-:W-:Y:S01]  /*27590*/  FFMA.FTZ R106, R0, -R200.reuse, R106 ;  /* 0x800000c8006a7223 */ /* 0x080fe2000001006a */
[----:B------:R-:W-:Y:S01]  /*275a0*/  FSEL R103, R103, -INF , !P5 ;  /* 0xff80000067677808 */ /* 0x000fe20006800000 */
[----:B------:R-:W-:Y:S01]  /*275b0*/  IMAD.MOV.U32 R2, RZ, RZ, R8 ;  /* 0x000000ffff027224 */ /* 0x000fe200078e0008 */
[----:B------:R-:W-:Y:S01]  /*275c0*/  FSEL R101, R101, -INF , !P6 ;  /* 0xff80000065657808 */ /* 0x000fe20007000000 */
[----:B------:R-:W-:Y:S01]  /*275d0*/  VIADD R0, R202, 0x69 ;  /* 0x00000069ca007836 */ /* 0x000fe20000000000 */
[----:B------:R-:W-:Y:S01]  /*275e0*/  FSEL R106, R106, -INF , !P2 ;  /* 0xff8000006a6a7808 */ /* 0x000fe20005000000 */
[----:B------:R-:W-:Y:S01]  /*275f0*/  FFMA.FTZ R107, R3, -R200, R107 ;  /* 0x800000c8036b7223 */ /* 0x000fe2000001006b */
[----:B------:R-:W-:Y:S01]  /*27600*/  I2FP.F32.S32 R2, R2 ;  /* 0x0000000200027245 */ /* 0x000fe20000201400 */
[----:B------:R-:W-:Y:S02]  /*27610*/  IMAD.IADD R5, R208, 0x1, -R0 ;  /* 0x00000001d0057824 */ /* 0x000fe400078e0a00 */
[----:B------:R-:W-:Y:S01]  /*27620*/  VIADD R3, R202, 0x68 ;  /* 0x00000068ca037836 */ /* 0x000fe20000000000 */
[----:B------:R-:W-:Y:S01]  /*27630*/  FSEL R107, R107, -INF , !P0 ;  /* 0xff8000006b6b7808 */ /* 0x000fe20004000000 */
[----:B------:R-:W-:Y:S01]  /*27640*/  FFMA.FTZ R105, R2, -R200, R105 ;  /* 0x800000c802697223 */ /* 0x000fe20000010069 */
[----:B------:R-:W-:Y:S01]  /*27650*/  IABS R5, R5 ;  /* 0x0000000500057213 */ /* 0x000fe20000000000 */
[----:B------:R-:W-:Y:S01]  /*27660*/  IMAD.IADD R6, R208, 0x1, -R3 ;  /* 0x00000001d0067824 */ /* 0x000fe200078e0a03 */
[----:B------:R-:W-:Y:S01]  /*27670*/  LOP3.LUT R2, R37, R55, RZ, 0x3c, !PT ;  /* 0x0000003725027212 */ /* 0x000fe200078e3cff */
[----:B------:R-:W-:Y:S01]  /*27680*/  IMAD.MOV.U32 R55, RZ, RZ, R15 ;  /* 0x000000ffff377224 */ /* 0x000fe200078e000f */
[C---:B------:R-:W-:Y:S01]  /*27690*/  ISETP.GE.AND P6, PT, R3.reuse, R204, PT ;  /* 0x000000cc0300720c */ /* 0x040fe20003fc6270 */
[----:B------:R-:W-:Y:S01]  /*276a0*/  IMAD.MOV.U32 R9, RZ, RZ, R5 ;  /* 0x000000ffff097224 */ /* 0x000fe200078e0005 */
[----:B------:R-:W-:Y:S01]  /*276b0*/  IABS R7, R6 ;  /* 0x0000000600077213 */ /* 0x000fe20000000000 */
[----:B------:R-:W-:Y:S01]  /*276c0*/  IMAD.MOV.U32 R219, RZ, RZ, R55 ;  /* 0x000000ffffdb7224 */ /* 0x000fe200078e0037 */
[C---:B------:R-:W-:Y:S01]  /*276d0*/  ISETP.GE.AND P5, PT, R3.reuse, R203, PT ;  /* 0x000000cb0300720c */ /* 0x040fe20003fa6270 */
[----:B------:R-:W3:Y:S01]  /*276e0*/  LDL R55, [R1+0x5c] ;  /* 0x00005c0001377983 */ /* 0x000ee20000100800 */
[C---:B------:R-:W-:Y:S01]  /*276f0*/  ISETP.GE.AND P2, PT, R3.reuse, R205, PT ;  /* 0x000000cd0300720c */ /* 0x040fe20003f46270 */
[----:B------:R-:W-:Y:S01]  /*27700*/  IMAD.IADD R4, R210, 0x1, -R3 ;  /* 0x00000001d2047824 */ /* 0x000fe200078e0a03 */
[C---:B------:R-:W-:Y:S01]  /*27710*/  ISETP.GE.OR P6, PT, R3.reuse, R212, !P6 ;  /* 0x000000d40300720c */ /* 0x040fe200077c6670 */
[----:B------:R-:W-:Y:S01]  /*27720*/  IMAD.MOV.U32 R37, RZ, RZ, R22 ;  /* 0x000000ffff257224 */ /* 0x000fe200078e0016 */
[C---:B------:R-:W-:Y:S01]  /*27730*/  ISETP.GE.OR P5, PT, R3.reuse, R211, !P5 ;  /* 0x000000d30300720c */ /* 0x040fe20006fa6670 */
[----:B------:R-:W-:Y:S01]  /*27740*/  IMAD.MOV.U32 R22, RZ, RZ, R182 ;  /* 0x000000ffff167224 */ /* 0x000fe200078e00b6 */
[----:B------:R-:W-:Y:S01]  /*27750*/  IABS R6, R4 ;  /* 0x0000000400067213 */ /* 0x000fe20000000000 */
[----:B------:R-:W-:Y:S01]  /*27760*/  IMAD.MOV.U32 R4, RZ, RZ, R7 ;  /* 0x000000ffff047224 */ /* 0x000fe200078e0007 */
[C---:B------:R-:W-:Y:S01]  /*27770*/  ISETP.GE.OR P2, PT, R3.reuse, R213, !P2 ;  /* 0x000000d50300720c */ /* 0x040fe20005746670 */
[----:B------:R-:W-:Y:S01]  /*27780*/  IMAD.MOV.U32 R42, RZ, RZ, R22 ;  /* 0x000000ffff2a7224 */ /* 0x000fe200078e0016 */
[----:B------:R-:W-:Y:S01]  /*27790*/  FSEL R22, R104, -INF , !P3 ;  /* 0xff80000068167808 */ /* 0x000fe20005800000 */
[----:B------:R-:W-:Y:S01]  /*277a0*/  IMAD.MOV.U32 R8, RZ, RZ, R6 ;  /* 0x000000ffff087224 */ /* 0x000fe200078e0006 */
[----:B------:R-:W-:Y:S01]  /*277b0*/  I2FP.F32.S32 R10, R4 ;  /* 0x00000004000a7245 */ /* 0x000fe20000201400 */
[----:B------:R-:W3:Y:S01]  /*277c0*/  LDL R104, [R1+0x10] ;  /* 0x0000100001687983 */ /* 0x000ee20000100800 */
[C---:B------:R-:W-:Y:S01]  /*277d0*/  ISETP.GE.AND P3, PT, R3.reuse, R206, PT ;  /* 0x000000ce0300720c */ /* 0x040fe20003f66270 */
[----:B------:R-:W-:Y:S01]  /*277e0*/  IMAD.MOV.U32 R69, RZ, RZ, R42 ;  /* 0x000000ffff457224 */ /* 0x000fe200078e002a */
[----:B------:R-:W-:Y:S01]  /*277f0*/  I2FP.F32.S32 R8, R8 ;  /* 0x0000000800087245 */ /* 0x000fe20000201400 */
[----:B------:R-:W1:Y:S01]  /*27800*/  LDSM.16.M88.4 R4, [R192] ;  /* 0x00000000c004783b */ /* 0x000e620000000200 */
[----:B------:R-:W-:Y:S01]  /*27810*/  ISETP.GE.OR P3, PT, R3, R214, !P3 ;  /* 0x000000d60300720c */ /* 0x000fe20005f66670 */
[----:B------:R-:W-:Y:S04]  /*27820*/  DEPBAR.LE SB0, 0x0 ;  /* 0x000080000000791a */ /* 0x000fe80000000000 */
[----:B------:R-:W-:Y:S01]  /*27830*/  I2FP.F32.S32 R9, R9 ;  /* 0x0000000900097245 */ /* 0x000fe20000201400 */
[----:B------:R-:W-:Y:S01]  /*27840*/  IMAD.WIDE.U32 R182, R2, -0x2daee0ad, RZ ;  /* 0xd2511f5302b67825 */ /* 0x000fe200078e00ff */
[----:B------:R-:W-:Y:S01]  /*27850*/  FSEL R105, R105, -INF , !P1 ;  /* 0xff80000069697808 */ /* 0x000fe20004800000 */
[----:B------:R-:W3:Y:S01]  /*27860*/  LDL R42, [R1+0x4c] ;  /* 0x00004c00012a7983 */ /* 0x000ee20000100800 */
[----:B------:R-:W-:Y:S01]  /*27870*/  ISETP.GE.AND P1, PT, R0, R204, PT ;  /* 0x000000cc0000720c */ /* 0x000fe20003f26270 */
[----:B------:R-:W-:Y:S01]  /*27880*/  IMAD.IADD R2, R210, 0x1, -R0 ;  /* 0x00000001d2027824 */ /* 0x000fe200078e0a00 */
[----:B------:R-:W-:Y:S01]  /*27890*/  LOP3.LUT R180, R183, R180, R222, 0x96, !PT ;  /* 0x000000b4b7b47212 */ /* 0x000fe200078e96de */
[----:B------:R-:W-:Y:S01]  /*278a0*/  BAR.SYNC.DEFER_BLOCKING 0x0 ;  /* 0x0000000000007b1d */ /* 0x000fe20000010000 */
[----:B------:R-:W-:Y:S01]  /*278b0*/  ISETP.GE.AND P0, PT, R0, R203, PT ;  /* 0x000000cb0000720c */ /* 0x000fe20003f06270 */
[----:B------:R-:W-:Y:S01]  /*278c0*/  FFMA.FTZ R110, R8, -R200, R110 ;  /* 0x800000c8086e7223 */ /* 0x000fe2000001006e */
[----:B------:R-:W-:Y:S01]  /*278d0*/  IABS R2, R2 ;  /* 0x0000000200027213 */ /* 0x000fe20000000000 */
[----:B------:R-:W-:Y:S01]  /*278e0*/  IMAD.WIDE.U32 R180, R180, -0x326172a9, RZ ;  /* 0xcd9e8d57b4b47825 */ /* 0x000fe200078e00ff */
[----:B------:R-:W-:Y:S02]  /*278f0*/  ISETP.GE.OR P1, PT, R0, R212, !P1 ;  /* 0x000000d40000720c */ /* 0x000fe40004f26670 */
[----:B------:R-:W-:Y:S01]  /*27900*/  I2FP.F32.S32 R2, R2 ;  /* 0x0000000200027245 */ /* 0x000fe20000201400 */
[----:B------:R-:W-:Y:S01]  /*27910*/  FFMA.FTZ R108, R10, -R200, R108 ;  /* 0x800000c80a6c7223 */ /* 0x000fe2000001006c */
[----:B------:R-:W-:Y:S01]  /*27920*/  LOP3.LUT R11, R181, R221, R218, 0x96, !PT ;  /* 0x000000ddb50b7212 */ /* 0x000fe200078e96da */
[----:B------:R-:W-:Y:S01]  /*27930*/  IMAD.MOV.U32 R218, RZ, RZ, R54 ;  /* 0x000000ffffda7224 */ /* 0x000fe200078e0036 */
[----:B------:R-:W-:Y:S01]  /*27940*/  FSEL R110, R110, -INF , !P5 ;  /* 0xff8000006e6e7808 */ /* 0x000fe20006800000 */
[--C-:B------:R-:W-:Y:S01]  /*27950*/  IMAD.IADD R8, R207, 0x1, -R3.reuse ;  /* 0x00000001cf087824 */ /* 0x100fe200078e0a03 */
[----:B------:R-:W-:Y:S01]  /*27960*/  FSEL R108, R108, -INF , !P6 ;  /* 0xff8000006c6c7808 */ /* 0x000fe20007000000 */
[----:B------:R-:W-:Y:S01]  /*27970*/  IMAD.IADD R3, R209, 0x1, -R3 ;  /* 0x00000001d1037824 */ /* 0x000fe200078e0a03 */
[C---:B------:R-:W-:Y:S01]  /*27980*/  ISETP.GE.AND P6, PT, R0.reuse, R206, PT ;  /* 0x000000ce0000720c */ /* 0x040fe20003fc6270 */
[-C--:B------:R-:W-:Y:S01]  /*27990*/  FFMA.FTZ R109, R9, -R200.reuse, R109 ;  /* 0x800000c8096d7223 */ /* 0x080fe2000001006d */
[----:B------:R-:W-:Y:S01]  /*279a0*/  ISETP.GE.AND P5, PT, R0, R205, PT ;  /* 0x000000cd0000720c */ /* 0x000fe20003fa6270 */
[----:B------:R-:W-:Y:S01]  /*279b0*/  FFMA.FTZ R111, R2, -R200, R111 ;  /* 0x800000c8026f7223 */ /* 0x000fe2000001006f */
[----:B------:R-:W-:Y:S01]  /*279c0*/  IABS R8, R8 ;  /* 0x0000000800087213 */ /* 0x000fe20000000000 */
[----:B------:R-:W-:Y:S01]  /*279d0*/  VIADD R2, R202, 0x70 ;  /* 0x00000070ca027836 */ /* 0x000fe20000000000 */
[----:B------:R-:W-:Y:S01]  /*279e0*/  IABS R3, R3 ;  /* 0x0000000300037213 */ /* 0x000fe20000000000 */
[----:B------:R-:W-:Y:S01]  /*279f0*/  IMAD.IADD R9, R207, 0x1, -R0 ;  /* 0x00000001cf097824 */ /* 0x000fe200078e0a00 */
[C---:B------:R-:W-:Y:S01]  /*27a00*/  ISETP.GE.OR P0, PT, R0.reuse, R211, !P0 ;  /* 0x000000d30000720c */ /* 0x040fe20004706670 */
[----:B------:R-:W3:Y:S01]  /*27a10*/  LDL R54, [R1+0x48] ;  /* 0x0000480001367983 */ /* 0x000ee20000100800 */
[C---:B------:R-:W-:Y:S01]  /*27a20*/  ISETP.GE.OR P6, PT, R0.reuse, R214, !P6 ;  /* 0x000000d60000720c */ /* 0x040fe200077c6670 */
[----:B------:R-:W-:Y:S01]  /*27a30*/  IMAD.MOV.U32 R10, RZ, RZ, R3 ;  /* 0x000000ffff0a7224 */ /* 0x000fe200078e0003 */
[----:B------:R-:W-:Y:S01]  /*27a40*/  I2FP.F32.S32 R8, R8 ;  /* 0x0000000800087245 */ /* 0x000fe20000201400 */
[-C--:B-1----:R-:W-:Y:S05]  /*27a50*/  HMMA.16816.F32.BF16 R116, R176, R4.reuse, R116 ;  /* 0x00000004b074723c */ /* 0x082fea0000041874 */
[----:B------:R-:W-:Y:S01]  /*27a60*/  ISETP.GE.OR P5, PT, R0, R213, !P5 ;  /* 0x000000d50000720c */ /* 0x000fe20006fa6670 */
[C---:B------:R-:W-:Y:S05]  /*27a70*/  HMMA.16816.F32.BF16 R120, R184.reuse, R4, R120 ;  /* 0x00000004b878723c */ /* 0x040fea0000041878 */
[----:B------:R-:W-:Y:S01]  /*27a80*/  IABS R9, R9 ;  /* 0x0000000900097213 */ /* 0x000fe20000000000 */
[-C--:B------:R-:W-:Y:S01]  /*27a90*/  HMMA.16816.F32.BF16 R124, R184, R6.reuse, R124 ;  /* 0x00000006b87c723c */ /* 0x080fe2000004187c */
[----:B------:R-:W3:Y:S04]  /*27aa0*/  LDL R187, [R1+0xc] ;  /* 0x00000c0001bb7983 */ /* 0x000ee80000100800 */
[----:B------:R-:W-:Y:S01]  /*27ab0*/  I2FP.F32.S32 R10, R10 ;  /* 0x0000000a000a7245 */ /* 0x000fe20000201400 */
[----:B------:R-:W-:Y:S01]  /*27ac0*/  HMMA.16816.F32.BF16 R128, R176, R6, R128 ;  /* 0x00000006b080723c */ /* 0x000fe20000041880 */
[----:B------:R-:W3:Y:S04]  /*27ad0*/  LDL R7, [R1+0x364] ;  /* 0x0003640001077983 */ /* 0x000ee80000100800 */
[----:B------:R-:W-:Y:S01]  /*27ae0*/  FSEL R109, R109, -INF , !P1 ;  /* 0xff8000006d6d7808 */ /* 0x000fe20004800000 */
[----:B------:R-:W-:Y:S01]  /*27af0*/  IMAD.MOV.U32 R185, RZ, RZ, R58 ;  /* 0x000000ffffb97224 */ /* 0x000fe200078e003a */
[----:B------:R-:W-:Y:S01]  /*27b00*/  FSEL R111, R111, -INF , !P0 ;  /* 0xff8000006f6f7808 */ /* 0x000fe20004000000 */
[----:B------:R-:W3:Y:S01]  /*27b10*/  LDL R58, [R1+0x14] ;  /* 0x00001400013a7983 */ /* 0x000ee20000100800 */
[C---:B------:R-:W-:Y:S02]  /*27b20*/  ISETP.GE.AND P1, PT, R2.reuse, R206, PT ;  /* 0x000000ce0200720c */ /* 0x040fe40003f26270 */
[C---:B------:R-:W-:Y:S01]  /*27b30*/  ISETP.GE.AND P0, PT, R2.reuse, R205, PT ;  /* 0x000000cd0200720c */ /* 0x040fe20003f06270 */
[----:B------:R-:W-:Y:S01]  /*27b40*/  IMAD.IADD R0, R209, 0x1, -R0 ;  /* 0x00000001d1007824 */ /* 0x000fe200078e0a00 */
[C---:B------:R-:W-:Y:S01]  /*27b50*/  ISETP.GE.OR P1, PT, R2.reuse, R214, !P1 ;  /* 0x000000d60200720c */ /* 0x040fe20004f26670 */
[----:B------:R-:W-:Y:S01]  /*27b60*/  IMAD.IADD R3, R207, 0x1, -R2 ;  /* 0x00000001cf037824 */ /* 0x000fe200078e0a02 */
[----:B------:R-:W-:Y:S01]  /*27b70*/  ISETP.GE.OR P0, PT, R2, R213, !P0 ;  /* 0x000000d50200720c */ /* 0x000fe20004706670 */
[----:B------:R-:W-:Y:S01]  /*27b80*/  FFMA.FTZ R112, R8, -R200, R112 ;  /* 0x800000c808707223 */ /* 0x000fe20000010070 */
[----:B------:R-:W-:Y:S01]  /*27b90*/  IABS R8, R0 ;  /* 0x0000000000087213 */ /* 0x000fe20000000000 */
[----:B------:R-:W-:Y:S01]  /*27ba0*/  FFMA.FTZ R114, R10, -R200, R114 ;  /* 0x800000c80a727223 */ /* 0x000fe20000010072 */
[----:B------:R-:W-:Y:S01]  /*27bb0*/  IABS R0, R3 ;  /* 0x0000000300007213 */ /* 0x000fe20000000000 */
[----:B------:R-:W-:Y:S01]  /*27bc0*/  IMAD.MOV.U32 R3, RZ, RZ, R9 ;  /* 0x000000ffff037224 */ /* 0x000fe200078e0009 */
[----:B------:R-:W-:Y:S01]  /*27bd0*/  FSEL R112, R112, -INF , !P3 ;  /* 0xff80000070707808 */ /* 0x000fe20005800000 */
[----:B------:R-:W-:Y:S01]  /*27be0*/  IMAD.MOV.U32 R10, RZ, RZ, R8 ;  /* 0x000000ffff0a7224 */ /* 0x000fe200078e0008 */
[----:B------:R-:W-:Y:S01]  /*27bf0*/  I2FP.F32.S32 R0, R0 ;  /* 0x0000000000007245 */ /* 0x000fe20000201400 */
[----:B------:R-:W-:Y:S01]  /*27c00*/  IMAD.WIDE.U32 R8, R12, -0x2daee0ad, RZ ;  /* 0xd2511f530c087825 */ /* 0x000fe200078e00ff */
[----:B------:R-:W-:Y:S02]  /*27c10*/  I2FP.F32.S32 R3, R3 ;  /* 0x0000000300037245 */ /* 0x000fe40000201400 */
[----:B------:R-:W-:Y:S01]  /*27c20*/  I2FP.F32.S32 R10, R10 ;  /* 0x0000000a000a7245 */ /* 0x000fe20000201400 */
[-C--:B------:R-:W-:Y:S01]  /*27c30*/  FFMA.FTZ R116, R0, -R200.reuse, R116 ;  /* 0x800000c800747223 */ /* 0x080fe20000010074 */
[----:B------:R-:W-:Y:S01]  /*27c40*/  FSEL R114, R114, -INF , !P2 ;  /* 0xff80000072727808 */ /* 0x000fe20005000000 */
[----:B------:R-:W-:Y:S01]  /*27c50*/  FFMA.FTZ R113, R3, -R200, R113 ;  /* 0x800000c803717223 */ /* 0x000fe20000010071 */
[----:B------:R-:W-:Y:S01]  /*27c60*/  ISETP.GE.AND P3, PT, R2, R204, PT ;  /* 0x000000cc0200720c */ /* 0x000fe20003f66270 */
[----:B------:R-:W-:Y:S01]  /*27c70*/  VIADD R3, R202, 0x71 ;  /* 0x00000071ca037836 */ /* 0x000fe20000000000 */
[----:B------:R-:W-:Y:S01]  /*27c80*/  ISETP.GE.AND P2, PT, R2, R203, PT ;  /* 0x000000cb0200720c */ /* 0x000fe20003f46270 */
[----:B------:R-:W-:Y:S01]  /*27c90*/  IMAD.IADD R0, R209, 0x1, -R2 ;  /* 0x00000001d1007824 */ /* 0x000fe200078e0a02 */
[----:B------:R-:W-:Y:S01]  /*27ca0*/  LOP3.LUT R14, R9, R225, R182, 0x96, !PT ;  /* 0x000000e1090e7212 */ /* 0x000fe200078e96b6 */
[----:B------:R-:W-:Y:S01]  /*27cb0*/  FFMA.FTZ R115, R10, -R200, R115 ;  /* 0x800000c80a737223 */ /* 0x000fe20000010073 */
[C---:B------:R-:W-:Y:S01]  /*27cc0*/  ISETP.GE.OR P3, PT, R2.reuse, R212, !P3 ;  /* 0x000000d40200720c */ /* 0x040fe20005f66670 */
[--C-:B------:R-:W-:Y:S01]  /*27cd0*/  IMAD.IADD R4, R207, 0x1, -R3.reuse ;  /* 0x00000001cf047824 */ /* 0x100fe200078e0a03 */
[----:B------:R-:W-:Y:S01]  /*27ce0*/  IABS R10, R0 ;  /* 0x00000000000a7213 */ /* 0x000fe20000000000 */
[----:B------:R-:W-:Y:S01]  /*27cf0*/  IMAD.WIDE.U32 R20, R11, -0x2daee0ad, RZ ;  /* 0xd2511f530b147825 */ /* 0x000fe200078e00ff */
[----:B------:R-:W-:Y:S02]  /*27d00*/  ISETP.GE.OR P2, PT, R2, R211, !P2 ;  /* 0x000000d30200720c */ /* 0x000fe40005746670 */
[----:B------:R-:W-:Y:S01]  /*27d10*/  FSEL R113, R113, -INF , !P6 ;  /* 0xff80000071717808 */ /* 0x000fe20007000000 */
[----:B------:R-:W-:Y:S01]  /*27d20*/  IMAD.IADD R9, R208, 0x1, -R2 ;  /* 0x00000001d0097824 */ /* 0x000fe200078e0a02 */
[----:B------:R-:W-:Y:S01]  /*27d30*/  LOP3.LUT R15, R21, R226, R8, 0x96, !PT ;  /* 0x000000e2150f7212 */ /* 0x000fe200078e9608 */
[----:B------:R-:W-:Y:S01]  /*27d40*/  IMAD.IADD R5, R210, 0x1, -R2 ;  /* 0x00000001d2057824 */ /* 0x000fe200078e0a02 */
[----:B------:R-:W-:Y:S01]  /*27d50*/  IABS R2, R4 ;  /* 0x0000000400027213 */ /* 0x000fe20000000000 */
[----:B------:R-:W-:Y:S01]  /*27d60*/  IMAD.MOV.U32 R4, RZ, RZ, R10 ;  /* 0x000000ffff047224 */ /* 0x000fe200078e000a */
[----:B------:R-:W-:Y:S01]  /*27d70*/  IABS R9, R9 ;  /* 0x0000000900097213 */ /* 0x000fe20000000000 */
[----:B------:R-:W-:Y:S01]  /*27d80*/  IMAD.IADD R8, R209, 0x1, -R3 ;  /* 0x00000001d1087824 */ /* 0x000fe200078e0a03 */
[----:B------:R-:W-:Y:S01]  /*27d90*/  I2FP.F32.S32 R2, R2 ;  /* 0x0000000200027245 */ /* 0x000fe20000201400 */
[----:B------:R-:W-:Y:S01]  /*27da0*/  IMAD.MOV.U32 R178, RZ, RZ, R36 ;  /* 0x000000ffffb27224 */ /* 0x000fe200078e0024 */
[----:B------:R-:W-:Y:S01]  /*27db0*/  I2FP.F32.S32 R4, R4 ;  /* 0x0000000400047245 */ /* 0x000fe20000201400 */
[----:B------:R-:W-:Y:S01]  /*27dc0*/  IMAD.MOV.U32 R179, RZ, RZ, R38 ;  /* 0x000000ffffb37224 */ /* 0x000fe200078e0026 */
[----:B------:R-:W-:Y:S01]  /*27dd0*/  IABS R0, R8 ;  /* 0x0000000800007213 */ /* 0x000fe20000000000 */
[----:B------:R-:W-:Y:S01]  /*27de0*/  FFMA.FTZ R117, R2, -R200, R117 ;  /* 0x800000c802757223 */ /* 0x000fe20000010075 */
[----:B------:R-:W-:Y:S01]  /*27df0*/  IABS R8, R5 ;  /* 0x0000000500087213 */ /* 0x000fe20000000000 */
[----:B------:R-:W-:Y:S01]  /*27e00*/  IMAD.MOV.U32 R5, RZ, RZ, R9 ;  /* 0x000000ffff057224 */ /* 0x000fe200078e0009 */
[----:B------:R-:W-:Y:S01]  /*27e10*/  I2FP.F32.S32 R0, R0 ;  /* 0x0000000000007245 */ /* 0x000fe20000201400 */
[-C--:B------:R-:W-:Y:S01]  /*27e20*/  FFMA.FTZ R118, R4, -R200.reuse, R118 ;  /* 0x800000c804767223 */ /* 0x080fe20000010076 */
[----:B------:R-:W-:Y:S01]  /*27e30*/  FSEL R115, R115, -INF , !P5 ;  /* 0xff80000073737808 */ /* 0x000fe20006800000 */
[----:B------:R-:W-:Y:S01]  /*27e40*/  VIADD R2, R202, 0x78 ;  /* 0x00000078ca027836 */ /* 0x000fe20000000000 */
[----:B------:R-:W-:Y:S01]  /*27e50*/  I2FP.F32.S32 R4, R5 ;  /* 0x0000000500047245 */ /* 0x000fe20000201400 */
[-C--:B------:R-:W-:Y:S01]  /*27e60*/  FFMA.FTZ R119, R0, -R200.reuse, R119 ;  /* 0x800000c800777223 */ /* 0x080fe20000010077 */
[----:B------:R-:W-:Y:S01]  /*27e70*/  FSEL R116, R116, -INF , !P1 ;  /* 0xff80000074747808 */ /* 0x000fe20004800000 */
[----:B------:R-:W-:Y:S01]  /*27e80*/  VIADD R0, R202, 0x79 ;  /* 0x00000079ca007836 */ /* 0x000fe20000000000 */
[----:B------:R-:W-:Y:S01]  /*27e90*/  FSEL R118, R118, -INF , !P0 ;  /* 0xff80000076767808 */ /* 0x000fe20004000000 */
[----:B------:R-:W-:Y:S01]  /*27ea0*/  FFMA.FTZ R120, R4, -R200, R120 ;  /* 0x800000c804787223 */ /* 0x000fe20000010078 */
[----:B------:R-:W-:Y:S01]  /*27eb0*/  I2FP.F32.S32 R5, R8 ;  /* 0x0000000800057245 */ /* 0x000fe20000201400 */
[C---:B------:R-:W-:Y:S01]  /*27ec0*/  IMAD.IADD R8, R208.reuse, 0x1, -R3 ;  /* 0x00000001d0087824 */ /* 0x040fe200078e0a03 */
[C---:B------:R-:W-:Y:S01]  /*27ed0*/  ISETP.GE.AND P6, PT, R3.reuse, R206, PT ;  /* 0x000000ce0300720c */ /* 0x040fe20003fc6270 */
[----:B------:R-:W-:Y:S01]  /*27ee0*/  IMAD.IADD R4, R208, 0x1, -R2 ;  /* 0x00000001d0047824 */ /* 0x000fe200078e0a02 */
[----:B------:R-:W-:Y:S01]  /*27ef0*/  ISETP.GE.AND P5, PT, R3, R205, PT ;  /* 0x000000cd0300720c */ /* 0x000fe20003fa6270 */
[----:B------:R-:W-:Y:S01]  /*27f00*/  FFMA.FTZ R122, R5, -R200, R122 ;  /* 0x800000c8057a7223 */ /* 0x000fe2000001007a */
[C---:B------:R-:W-:Y:S01]  /*27f10*/  ISETP.GE.AND P1, PT, R3.reuse, R204, PT ;  /* 0x000000cc0300720c */ /* 0x040fe20003f26270 */
[C---:B------:R-:W-:Y:S01]  /*27f20*/  IMAD.IADD R5, R210.reuse, 0x1, -R2 ;  /* 0x00000001d2057824 */ /* 0x040fe200078e0a02 */
[C---:B------:R-:W-:Y:S01]  /*27f30*/  ISETP.GE.AND P0, PT, R3.reuse, R203, PT ;  /* 0x000000cb0300720c */ /* 0x040fe20003f06270 */
[----:B------:R-:W-:Y:S01]  /*27f40*/  IMAD.MOV.U32 R63, RZ, RZ, R37 ;  /* 0x000000ffff3f7224 */ /* 0x000fe200078e0025 */
[C---:B------:R-:W-:Y:S01]  /*27f50*/  ISETP.GE.OR P6, PT, R3.reuse, R214, !P6 ;  /* 0x000000d60300720c */ /* 0x040fe200077c6670 */
[----:B------:R-:W-:Y:S01]  /*27f60*/  IMAD.MOV.U32 R184, RZ, RZ, R41 ;  /* 0x000000ffffb87224 */ /* 0x000fe200078e0029 */
        /* <DEDUP_REMOVED lines=20> */
[C---:B------:R-:W-:Y:S01]  /*280b0*/  ISETP.GE.AND P6, PT, R2.reuse, R204, PT ;  /* 0x000000cc0200720c */ /* 0x040fe20003fc6270 */
[----:B------:R-:W-:Y:S01]  /*280c0*/  IMAD.IADD R3, R209, 0x1, -R2 ;  /* 0x00000001d1037824 */ /* 0x000fe200078e0a02 */
[----:B------:R-:W-:Y:S01]  /*280d0*/  ISETP.GE.AND P5, PT, R2, R203, PT ;  /* 0x000000cb0200720c */ /* 0x000fe20003fa6270 */
[----:B------:R-:W-:Y:S01]  /*280e0*/  IMAD.IADD R4, R207, 0x1, -R0 ;  /* 0x00000001cf047824 */ /* 0x000fe200078e0a00 */
[----:B------:R-:W-:Y:S02]  /*280f0*/  I2FP.F32.S32 R5, R5 ;  /* 0x0000000500057245 */ /* 0x000fe40000201400 */
[----:B------:R-:W-:Y:S02]  /*28100*/  FSEL R120, R120, -INF , !P3 ;  /* 0xff80000078787808 */ /* 0x000fe40005800000 */
[----:B------:R-:W-:Y:S01]  /*28110*/  FSEL R122, R122, -INF , !P2 ;  /* 0xff8000007a7a7808 */ /* 0x000fe20005000000 */
[----:B------:R-:W-:Y:S01]  /*28120*/  FFMA.FTZ R125, R5, -R200, R125 ;  /* 0x800000c8057d7223 */ /* 0x000fe2000001007d */
[C---:B------:R-:W-:Y:S01]  /*28130*/  ISETP.GE.OR P6, PT, R2.reuse, R212, !P6 ;  /* 0x000000d40200720c */ /* 0x040fe200077c6670 */
[----:B------:R-:W-:Y:S01]  /*28140*/  IMAD.IADD R5, R207, 0x1, -R2 ;  /* 0x00000001cf057824 */ /* 0x000fe200078e0a02 */
[C---:B------:R-:W-:Y:S02]  /*28150*/  ISETP.GE.OR P5, PT, R2.reuse, R211, !P5 ;  /* 0x000000d30200720c */ /* 0x040fe40006fa6670 */
        /* <DEDUP_REMOVED lines=12> */
[--C-:B------:R-:W-:Y:S01]  /*28220*/  IMAD.IADD R2, R210, 0x1, -R0.reuse ;  /* 0x00000001d2027824 */ /* 0x100fe200078e0a00 */
[C---:B------:R-:W-:Y:S02]  /*28230*/  ISETP.GE.OR P1, PT, R0.reuse, R212, !P1 ;  /* 0x000000d40000720c */ /* 0x040fe40004f26670 */
        /* <DEDUP_REMOVED lines=9> */
[----:B------:R-:W-:Y:S02]  /*282d0*/  I2FP.F32.S32 R3, R3 ;  /* 0x0000000300037245 */ /* 0x000fe40000201400 */
[----:B------:R-:W-:Y:S02]  /*282e0*/  I2FP.F32.S32 R2, R2 ;  /* 0x0000000200027245 */ /* 0x000fe40000201400 */
[----:B------:R-:W-:Y:S01]  /*282f0*/  I2FP.F32.S32 R0, R0 ;  /* 0x0000000000007245 */ /* 0x000fe20000201400 */
[----:B------:R-:W-:Y:S01]  /*28300*/  FFMA.FTZ R130, R3, -R200, R130 ;  /* 0x800000c803827223 */ /* 0x000fe20000010082 */
[----:B------:R-:W-:Y:S01]  /*28310*/  I2FP.F32.S32 R4, R4 ;  /* 0x0000000400047245 */ /* 0x000fe20000201400 */
[----:B------:R-:W-:Y:S01]  /*28320*/  FFMA.FTZ R131, R2, -R200, R131 ;  /* 0x800000c802837223 */ /* 0x000fe20000010083 */
        /* <DEDUP_REMOVED lines=16> */
[----:B--2---:R-:W-:Y:S02]  /*28430*/  FMNMX.FTZ R2, R75, R2, !PT ;  /* 0x000000024b027209 */ /* 0x004fe40007810000 */
[----:B------:R-:W-:Y:S02]  /*28440*/  FMNMX.FTZ R0, R184, R0, !PT ;  /* 0x00000000b8007209 */ /* 0x000fe40007810000 */
[----:B-----5:R-:W-:Y:S02]  /*28450*/  FMNMX.FTZ R2, R92, R2, !PT ;  /* 0x000000025c027209 */ /* 0x020fe40007810000 */
[----:B------:R-:W-:Y:S02]  /*28460*/  FMNMX.FTZ R0, R172, R0, !PT ;  /* 0x00000000ac007209 */ /* 0x000fe40007810000 */
        /* <DEDUP_REMOVED lines=90> */
[----:B------:R-:W-:Y:S01]  /*28a10*/  FSEL R125, R125, -INF , !P1 ;  /* 0xff8000007d7d7808 */ /* 0x000fe20004800000 */
[----:B------:R-:W-:Y:S01]  /*28a20*/  FFMA.FTZ R128, R5, -R200, R128 ;  /* 0x800000c805807223 */ /* 0x000fe20000010080 */
[----:B------:R-:W-:Y:S02]  /*28a30*/  FMNMX.FTZ R39, R101, R39, !PT ;  /* 0x0000002765277209 */ /* 0x000fe40007810000 */
[----:B------:R-:W-:Y:S02]  /*28a40*/  FMNMX.FTZ R3, R115, R3, !PT ;  /* 0x0000000373037209 */ /* 0x000fe40007810000 */
[----:B------:R-:W-:Y:S02]  /*28a50*/  FMNMX.FTZ R39, R112, R39, !PT ;  /* 0x0000002770277209 */ /* 0x000fe40007810000 */
[----:B------:R-:W-:Y:S02]  /*28a60*/  FMNMX.FTZ R2, R109, R2, !PT ;  /* 0x000000026d027209 */ /* 0x000fe40007810000 */
[----:B------:R-:W-:Y:S02]  /*28a70*/  FMNMX.FTZ R39, R113, R39, !PT ;  /* 0x0000002771277209 */ /* 0x000fe40007810000 */
[----:B------:R-:W-:Y:S02]  /*28a80*/  FMNMX.FTZ R0, R111, R0, !PT ;  /* 0x000000006f007209 */ /* 0x000fe40007810000 */
[----:B------:R-:W-:Y:S02]  /*28a90*/  ISETP.GT.AND P1, PT, R232, R7, PT ;  /* 0x00000007e800720c */ /* 0x000fe40003f24270 */
[----:B------:R-:W-:Y:S02]  /*28aa0*/  FMNMX.FTZ R39, R116, R39, !PT ;  /* 0x0000002774277209 */ /* 0x000fe40007810000 */
[----:B------:R-:W-:Y:S02]  /*28ab0*/  FMNMX.FTZ R3, R118, R3, !PT ;  /* 0x0000000376037209 */ /* 0x000fe40007810000 */
[----:B------:R-:W-:Y:S02]  /*28ac0*/  FMNMX.FTZ R2, R120, R2, !PT ;  /* 0x0000000278027209 */ /* 0x000fe40007810000 */
[----:B------:R-:W-:Y:S02]  /*28ad0*/  FMNMX.FTZ R0, R122, R0, !PT ;  /* 0x000000007a007209 */ /* 0x000fe40007810000 */
[----:B------:R-:W-:Y:S02]  /*28ae0*/  FSEL R128, R128, -INF , !P3 ;  /* 0xff80000080807808 */ /* 0x000fe40005800000 */
[----:B------:R-:W-:Y:S02]  /*28af0*/  FMNMX.FTZ R39, R117, R39, !PT ;  /* 0x0000002775277209 */ /* 0x000fe40007810000 */
[----:B------:R-:W-:Y:S02]  /*28b00*/  FSEL R130, R130, -INF , !P2 ;  /* 0xff80000082827808 */ /* 0x000fe40005000000 */
        /* <DEDUP_REMOVED lines=21> */
[----:B------:R-:W5:Y:S04]  /*28c60*/  LDL.64 R10, [R1+0x3a8] ;  /* 0x0003a800010a7983 */ /* 0x000f680000100a00 */
[----:B------:R-:W5:Y:S04]  /*28c70*/  LDL R7, [R1+0x34c] ;  /* 0x00034c0001077983 */ /* 0x000f680000100800 */
[----:B------:R1:W-:Y:S04]  /*28c80*/  @P4 STS [R215+0x2000], RZ ;  /* 0x002000ffd7004388 */ /* 0x0003e80000000800 */
[----:B------:R1:W-:Y:S04]  /*28c90*/  @P4 STS [R215+0x2004], RZ ;  /* 0x002004ffd7004388 */ /* 0x0003e80000000800 */
[----:B------:R1:W-:Y:S01]  /*28ca0*/  @P4 STS.64 [R215+0x2008], RZ ;  /* 0x002008ffd7004388 */ /* 0x0003e20000000a00 */
[----:B--2---:R-:W-:Y:S03]  /*28cb0*/  VIADD R0, R13, 0xfffffffe ;  /* 0xfffffffe0d007836 */ /* 0x004fe60000000000 */
[----:B------:R-:W2:Y:S01]  /*28cc0*/  LDL R13, [R1+0x3b4] ;  /* 0x0003b400010d7983 */ /* 0x000ea20000100800 */
[C---:B---3--:R-:W-:Y:S01]  /*28cd0*/  SHF.L.U64.HI R4, R16.reuse, 0x7, R17 ;  /* 0x0000000710047819 */ /* 0x048fe20000010211 */
[----:B------:R-:W-:Y:S01]  /*28ce0*/  IMAD.SHL.U32 R6, R16, 0x80, RZ ;  /* 0x0000008010067824 */ /* 0x000fe200078e00ff */
[----:B------:R-:W-:Y:S01]  /*28cf0*/  SHF.R.S32.HI R5, RZ, 0x1f, R0 ;  /* 0x0000001fff057819 */ /* 0x000fe20000011400 */
[----:B----4-:R-:W-:Y:S02]  /*28d00*/  IMAD.MOV.U32 R3, RZ, RZ, R41 ;  /* 0x000000ffff037224 */ /* 0x010fe400078e0029 */
[----:B------:R-:W-:Y:S02]  /*28d10*/  IMAD R4, R4, R0, RZ ;  /* 0x0000000004047224 */ /* 0x000fe400078e02ff */
[----:B-----5:R-:W-:Y:S04]  /*28d20*/  IMAD.MOV.U32 R2, RZ, RZ, R18 ;  /* 0x000000ffff027224 */ /* 0x020fe800078e0012 */
        /* <DEDUP_REMOVED lines=11> */
[C---:B---3--:R-:W-:Y:S02]  /*28de0*/  @!P4 LEA R4, P0, R3.reuse, R8, 0x1 ;  /* 0x000000080304c211 */ /* 0x048fe400078008ff */
[----:B------:R-:W-:Y:S04]  /*28df0*/  @!P4 LEA.HI.X R5, R16, R0, R17, 0x5, P1 ;  /* 0x000000001005c211 */ /* 0x000fe800008f2c11 */
[-C--:B------:R-:W-:Y:S05]  /*28e00*/  @!P4 LEA.HI.X R5, R3, R9.reuse, R5, 0x1, P0 ;  /* 0x000000090305c211 */ /* 0x080fea00000f0c05 */
[----:B------:R-:W-:Y:S01]  /*28e10*/  @!PT LDS RZ, [RZ] ;  /* 0x00000000fffff984 */ /* 0x000fe20000000800 */
[----:B------:R-:W-:Y:S01]  /*28e20*/  @!PT LDS RZ, [RZ] ;  /* 0x00000000fffff984 */ /* 0x000fe20000000800 */
[----:B------:R-:W-:Y:S01]  /*28e30*/  @!PT LDS RZ, [RZ] ;  /* 0x00000000fffff984 */ /* 0x000fe20000000800 */
[----:B------:R3:W-:Y:S04]  /*28e40*/  @!P4 LDGSTS.E.BYPASS.LTC128B.128 [R215+0x2800], desc[UR4][R4.64] ;  /* 0x0280000004d7cfae */ /* 0x0007e8000b901d44 */
[----:B------:R1:W-:Y:S01]  /*28e50*/  @P4 STS.128 [R215+0x3000], RZ ;  /* 0x003000ffd7004388 */ /* 0x0003e20000000c00 */
[----:B--2---:R-:W-:Y:S04]  /*28e60*/  @!P4 IADD3 R3, P1, R13, R2, RZ ;  /* 0x000000020d03c210 */ /* 0x004fe80007f3e0ff */
[C---:B---3--:R-:W-:Y:S01]  /*28e70*/  @!P4 LEA R4, P0, R3.reuse, R8, 0x1 ;  /* 0x000000080304c211 */ /* 0x048fe200078008ff */
[----:B------:R-:W-:Y:S05]  /*28e80*/  @!P4 IMAD.X R5, R0, 0x1, R12, P1 ;  /* 0x000000010005c824 */ /* 0x000fea00008e060c */
[-C--:B------:R-:W-:Y:S02]  /*28e90*/  @!P4 LEA.HI.X R5, R3, R9.reuse, R5, 0x1, P0 ;  /* 0x000000090305c211 */ /* 0x080fe400000f0c05 */
[----:B------:R-:W-:Y:S03]  /*28ea0*/  @!P4 IADD3 R3, P1, R10, R2, RZ ;  /* 0x000000020a03c210 */ /* 0x000fe60007f3e0ff */
        /* <DEDUP_REMOVED lines=13> */
.L_x_1210:
[----:B------:R-:W-:Y:S05]  /*28f80*/  BSYNC B0 ;  /* 0x0000000000007941 */ /* 0x000fea0003800000 */
.L_x_1209:
[----:B------:R-:W-:Y:S01]  /*28f90*/  LOP3.LUT R201, R201, 0xfffeffff, RZ, 0xc0, !PT ;  /* 0xfffeffffc9c97812 */ /* 0x000fe200078ec0ff */
[----:B-1----:R-:W2:Y:S01]  /*28fa0*/  LDL.LU R2, [R1+0x98] ;  /* 0x0000980001027983 */ /* 0x002ea20000300800 */
[----:B------:R-:W-:Y:S03]  /*28fb0*/  IMAD.WIDE.U32 R4, R14, -0x326172a9, RZ ;  /* 0xcd9e8d570e047825 */ /* 0x000fe600078e00ff */
[----:B------:R-:W-:Y:S01]  /*28fc0*/  @P4 LOP3.LUT R201, R201, 0x10000, RZ, 0xfc, !PT ;  /* 0x00010000c9c94812 */ /* 0x000fe200078efcff */
[----:B------:R-:W3:Y:S01]  /*28fd0*/  LDL.LU R0, [R1+0x9c] ;  /* 0x00009c0001007983 */ /* 0x000ee20000300800 */
[----:B------:R-:W-:Y:S02]  /*28fe0*/  IMAD.MOV.U32 R222, RZ, RZ, R57 ;  /* 0x000000ffffde7224 */ /* 0x000fe400078e0039 */
[----:B------:R-:W-:Y:S01]  /*28ff0*/  LOP3.LUT R201, R201, 0x7fffffff, RZ, 0xc0, !PT ;  /* 0x7fffffffc9c97812 */ /* 0x000fe200078ec0ff */
[----:B------:R-:W4:Y:S01]  /*29000*/  LDL.LU.64 R60, [R1+0x60] ;  /* 0x00006000013c7983 */ /* 0x000f220000300a00 */
[----:B------:R-:W-:Y:S05]  /*29010*/  IMAD.MOV.U32 R235, RZ, RZ, R59 ;  /* 0x000000ffffeb7224 */ /* 0x000fea00078e003b */
[----:B------:R1:W-:Y:S04]  /*29020*/  STL [R1+0x428], R232 ;  /* 0x000428e801007387 */ /* 0x0003e80000100800 */
[----:B------:R1:W-:Y:S04]  /*29030*/  STL [R1+0x424], R171 ;  /* 0x000424ab01007387 */ /* 0x0003e80000100800 */
[----:B------:R1:W-:Y:S04]  /*29040*/  STL [R1+0x420], R188 ;  /* 0x000420bc01007387 */ /* 0x0003e80000100800 */
[----:B------:R1:W-:Y:S04]  /*29050*/  STL [R1+0x41c], R215 ;  /* 0x00041cd701007387 */ /* 0x0003e80000100800 */
[----:B------:R1:W-:Y:S04]  /*29060*/  STL [R1+0x418], R214 ;  /* 0x000418d601007387 */ /* 0x0003e80000100800 */
[----:B------:R1:W-:Y:S04]  /*29070*/  STL [R1+0x414], R213 ;  /* 0x000414d501007387 */ /* 0x0003e80000100800 */
[----:B------:R1:W-:Y:S02]  /*29080*/  STL [R1+0x410], R212 ;  /* 0x000410d401007387 */ /* 0x0003e40000100800 */
[----:B-1----:R-:W-:Y:S02]  /*29090*/  IMAD.MOV.U32 R232, RZ, RZ, R172 ;  /* 0x000000ffffe87224 */ /* 0x002fe400078e00ac */
[----:B------:R1:W-:Y:S01]  /*290a0*/  STL [R1+0x40c], R211 ;  /* 0x00040cd301007387 */ /* 0x0003e20000100800 */
[----:B------:R-:W-:Y:S03]  /*290b0*/  IMAD.MOV.U32 R171, RZ, RZ, R175 ;  /* 0x000000ffffab7224 */ /* 0x000fe600078e00af */
[----:B------:R1:W-:Y:S01]  /*290c0*/  STL [R1+0x408], R210 ;  /* 0x000408d201007387 */ /* 0x0003e20000100800 */
[----:B------:R-:W-:Y:S03]  /*290d0*/  IMAD.MOV.U32 R188, RZ, RZ, R174 ;  /* 0x000000ffffbc7224 */ /* 0x000fe600078e00ae */
[----:B------:R1:W-:Y:S01]  /*290e0*/  STL [R1+0x404], R209 ;  /* 0x000404d101007387 */ /* 0x0003e20000100800 */
[----:B------:R-:W-:Y:S03]  /*290f0*/  IMAD.MOV.U32 R215, RZ, RZ, R173 ;  /* 0x000000ffffd77224 */ /* 0x000fe600078e00ad */
[----:B------:R-:W-:Y:S01]  /*29100*/  STL [R1+0x400], R208 ;  /* 0x000400d001007387 */ /* 0x000fe20000100800 */
[----:B------:R-:W-:Y:S03]  /*29110*/  IMAD.MOV.U32 R214, RZ, RZ, R62 ;  /* 0x000000ffffd67224 */ /* 0x000fe600078e003e */
[----:B------:R-:W-:Y:S01]  /*29120*/  STL [R1+0x3fc], R207 ;  /* 0x0003fccf01007387 */ /* 0x000fe20000100800 */
[----:B------:R-:W-:Y:S03]  /*29130*/  IMAD.MOV.U32 R213, RZ, RZ, R63 ;  /* 0x000000ffffd57224 */ /* 0x000fe600078e003f */
[----:B------:R-:W-:Y:S01]  /*29140*/  STL [R1+0x3f8], R206 ;  /* 0x0003f8ce01007387 */ /* 0x000fe20000100800 */
[----:B------:R-:W-:Y:S02]  /*29150*/  IMAD.MOV.U32 R212, RZ, RZ, R235 ;  /* 0x000000ffffd47224 */ /* 0x000fe400078e00eb */
[----:B------:R-:W-:Y:S01]  /*29160*/  IMAD.MOV.U32 R235, RZ, RZ, R179 ;  /* 0x000000ffffeb7224 */ /* 0x000fe200078e00b3 */
[----:B------:R-:W-:Y:S01]  /*29170*/  STL.64 [R1+0x3f0], R204 ;  /* 0x0003f0cc01007387 */ /* 0x000fe20000100a00 */
[----:B-1----:R-:W-:Y:S02]  /*29180*/  IMAD.MOV.U32 R211, RZ, RZ, R178 ;  /* 0x000000ffffd37224 */ /* 0x002fe400078e00b2 */
[----:B------:R-:W-:Y:S03]  /*29190*/  IMAD.MOV.U32 R210, RZ, RZ, R212 ;  /* 0x000000ffffd27224 */ /* 0x000fe600078e00d4 */
[----:B------:R-:W-:Y:S01]  /*291a0*/  STL [R1+0x3ec], R203 ;  /* 0x0003eccb01007387 */ /* 0x000fe20000100800 */
[----:B------:R-:W-:Y:S02]  /*291b0*/  IMAD.MOV.U32 R212, RZ, RZ, R69 ;  /* 0x000000ffffd47224 */ /* 0x000fe400078e0045 */
[----:B------:R-:W-:Y:S01]  /*291c0*/  IMAD.MOV.U32 R209, RZ, RZ, R211 ;  /* 0x000000ffffd17224 */ /* 0x000fe200078e00d3 */
[----:B------:R-:W-:Y:S01]  /*291d0*/  STL [R1+0x3e8], R200 ;  /* 0x0003e8c801007387 */ /* 0x000fe20000100800 */
[----:B------:R-:W-:Y:S03]  /*291e0*/  IMAD.MOV.U32 R211, RZ, RZ, R81 ;  /* 0x000000ffffd37224 */ /* 0x000fe600078e0051 */
[----:B------:R-:W-:Y:S04]  /*291f0*/  STL [R1+0x3e4], R198 ;  /* 0x0003e4c601007387 */ /* 0x000fe80000100800 */
[----:B------:R-:W-:Y:S04]  /*29200*/  STL [R1+0x3e0], R195 ;  /* 0x0003e0c301007387 */ /* 0x000fe80000100800 */
[----:B------:R-:W-:Y:S06]  /*29210*/  STL.64 [R1+0x3d8], R196 ;  /* 0x0003d8c401007387 */ /* 0x000fec0000100a00 */
[----:B------:R-:W-:Y:S04]  /*29220*/  STL [R1+0x3d4], R194 ;  /* 0x0003d4c201007387 */ /* 0x000fe80000100800 */
[----:B------:R-:W-:Y:S04]  /*29230*/  STL [R1+0x3d0], R193 ;  /* 0x0003d0c101007387 */ /* 0x000fe80000100800 */
[----:B------:R-:W-:Y:S04]  /*29240*/  STL [R1+0x3cc], R192 ;  /* 0x0003ccc001007387 */ /* 0x000fe80000100800 */
[----:B------:R-:W-:Y:S04]  /*29250*/  STL [R1+0x3c8], R189 ;  /* 0x0003c8bd01007387 */ /* 0x000fe80000100800 */
[----:B------:R-:W-:Y:S04]  /*29260*/  STL [R1+0x42c], R189 ;  /* 0x00042cbd01007387 */ /* 0x000fe80000100800 */
[----:B------:R-:W-:Y:S06]  /*29270*/  STL.64 [R1+0x3c0], R190 ;  /* 0x0003c0be01007387 */ /* 0x000fec0000100a00 */
[----:B------:R-:W-:Y:S04]  /*29280*/  STL [R1+0x3b8], R170 ;  /* 0x0003b8aa01007387 */ /* 0x000fe80000100800 */
[----:B------:R-:W-:Y:S04]  /*29290*/  STL [R1+0x430], R170 ;  /* 0x000430aa01007387 */ /* 0x000fe80000100800 */
[----:B------:R-:W-:Y:S04]  /*292a0*/  STL [R1+0x43c], R170 ;  /* 0x00043caa01007387 */ /* 0x000fe80000100800 */
[----:B------:R-:W4:Y:S04]  /*292b0*/  LDL.LU R83, [R1+0xa4] ;  /* 0x0000a40001537983 */ /* 0x000f280000300800 */
[----:B------:R-:W1:Y:S08]  /*292c0*/  SHFL.BFLY PT, R10, R39, 0x2, 0x1f ;  /* 0x0c401f00270a7f89 */ /* 0x000e7000000e0000 */
[----:B------:R-:W1:Y:S08]  /*292d0*/  SHFL.BFLY PT, R12, R37, 0x2, 0x1f ;  /* 0x0c401f00250c7f89 */ /* 0x000e7000000e0000 */
[----:B------:R-:W1:Y:S08]  /*292e0*/  SHFL.BFLY PT, R11, R38, 0x2, 0x1f ;  /* 0x0c401f00260b7f89 */ /* 0x000e7000000e0000 */
[----:B------:R-:W1:Y:S02]  /*292f0*/  SHFL.BFLY PT, R13, R36, 0x2, 0x1f ;  /* 0x0c401f00240d7f89 */ /* 0x000e6400000e0000 */
[----:B-1----:R-:W-:Y:S02]  /*29300*/  FMNMX.FTZ R39, R39, R10, !PT ;  /* 0x0000000a27277209 */ /* 0x002fe40007810000 */
[----:B------:R-:W-:Y:S02]  /*29310*/  FMNMX.FTZ R37, R37, R12, !PT ;  /* 0x0000000c25257209 */ /* 0x000fe40007810000 */
[----:B------:R-:W-:Y:S02]  /*29320*/  FMNMX.FTZ R38, R38, R11, !PT ;  /* 0x0000000b26267209 */ /* 0x000fe40007810000 */
[----:B------:R-:W-:Y:S05]  /*29330*/  FMNMX.FTZ R36, R36, R13, !PT ;  /* 0x0000000d24247209 */ /* 0x000fea0007810000 */
[----:B------:R-:W1:Y:S02]  /*29340*/  SHFL.BFLY PT, R12, R36, 0x1, 0x1f ;  /* 0x0c201f00240c7f89 */ /* 0x000e6400000e0000 */
[----:B-1----:R-:W-:Y:S04]  /*29350*/  FMNMX.FTZ R36, R36, R12, !PT ;  /* 0x0000000c24247209 */ /* 0x002fe80007810000 */
[----:B------:R-:W-:Y:S01]  /*29360*/  FSETP.NEU.FTZ.AND P0, PT, R36, -INF , PT ;  /* 0xff8000002400780b */ /* 0x000fe20003f1d000 */
[----:B--2---:R-:W-:Y:S04]  /*29370*/  IMAD.WIDE.U32 R8, R2, -0x326172a9, RZ ;  /* 0xcd9e8d5702087825 */ /* 0x004fe800078e00ff */
[----:B------:R-:W-:Y:S01]  /*29380*/  IMAD.WIDE.U32 R2, R15, -0x326172a9, RZ ;  /* 0xcd9e8d570f027825 */ /* 0x000fe200078e00ff */
[----:B------:R-:W-:Y:S03]  /*29390*/  LOP3.LUT R9, R9, R220, R216, 0x96, !PT ;  /* 0x000000dc09097212 */ /* 0x000fe600078e96d8 */
[----:B---3--:R-:W-:Y:S01]  /*293a0*/  IMAD.WIDE.U32 R6, R0, -0x326172a9, RZ ;  /* 0xcd9e8d5700067825 */ /* 0x008fe200078e00ff */
[----:B------:R-:W-:Y:S02]  /*293b0*/  LOP3.LUT R4, R3, R230, R4, 0x96, !PT ;  /* 0x000000e603047212 */ /* 0x000fe400078e9604 */
[----:B------:R-:W-:Y:S01]  /*293c0*/  LOP3.LUT R0, R5, R220, R180, 0x96, !PT ;  /* 0x000000dc05007212 */ /* 0x000fe200078e96b4 */
[----:B------:R-:W-:Y:S01]  /*293d0*/  IMAD.WIDE.U32 R16, R9, -0x2daee0ad, RZ ;  /* 0xd2511f5309107825 */ /* 0x000fe200078e00ff */
[----:B------:R-:W-:Y:S02]  /*293e0*/  LOP3.LUT R8, R7, R230, R8, 0x96, !PT ;  /* 0x000000e607087212 */ /* 0x000fe400078e9608 */
[----:B------:R-:W1:Y:S01]  /*293f0*/  SHFL.BFLY PT, R7, R37, 0x1, 0x1f ;  /* 0x0c201f0025077f89 */ /* 0x000e6200000e0000 */
[----:B------:R-:W-:Y:S01]  /*29400*/  IMAD.WIDE.U32 R18, R4, -0x2daee0ad, RZ ;  /* 0xd2511f5304127825 */ /* 0x000fe200078e00ff */
[-C--:B----4-:R-:W-:Y:S06]  /*29410*/  LOP3.LUT R3, R17, R229.reuse, R60, 0x96, !PT ;  /* 0x000000e511037212 */ /* 0x090fec00078e963c */
[----:B------:R-:W2:Y:S01]  /*29420*/  LDL.LU R60, [R1+0xa8] ;  /* 0x0000a800013c7983 */ /* 0x000ea20000300800 */
[----:B------:R-:W-:Y:S03]  /*29430*/  IMAD.WIDE.U32 R14, R0, -0x2daee0ad, RZ ;  /* 0xd2511f53000e7825 */ /* 0x000fe600078e00ff */
[----:B------:R-:W3:Y:S01]  /*29440*/  LDL R57, [R1+0x35c] ;  /* 0x00035c0001397983 */ /* 0x000ee20000100800 */
[----:B------:R-:W-:Y:S01]  /*29450*/  IMAD.WIDE.U32 R40, R8, -0x2daee0ad, RZ ;  /* 0xd2511f5308287825 */ /* 0x000fe200078e00ff */
[----:B------:R-:W-:Y:S02]  /*29460*/  LOP3.LUT R0, R15, R229, R20, 0x96, !PT ;  /* 0x000000e50f007212 */ /* 0x000fe400078e9614 */
[-C--:B------:R-:W-:Y:S01]  /*29470*/  LOP3.LUT R4, R19, R227.reuse, R14, 0x96, !PT ;  /* 0x000000e313047212 */ /* 0x080fe200078e960e */
[----:B------:R-:W4:Y:S01]  /*29480*/  LDL R177, [R1+0x358] ;  /* 0x0003580001b17983 */ /* 0x000f220000100800 */
[----:B------:R-:W-:Y:S01]  /*29490*/  LOP3.LUT R8, R41, R227, R16, 0x96, !PT ;  /* 0x000000e329087212 */ /* 0x000fe200078e9610 */
[----:B------:R-:W-:Y:S02]  /*294a0*/  IMAD.WIDE.U32 R10, R0, -0x326172a9, RZ ;  /* 0xcd9e8d57000a7825 */ /* 0x000fe400078e00ff */
[----:B------:R-:W4:Y:S02]  /*294b0*/  LDL R176, [R1+0x344] ;  /* 0x0003440001b07983 */ /* 0x000f240000100800 */
[----:B------:R-:W-:Y:S01]  /*294c0*/  IMAD.WIDE.U32 R14, R3, -0x326172a9, RZ ;  /* 0xcd9e8d57030e7825 */ /* 0x000fe200078e00ff */
[-C--:B------:R-:W-:Y:S01]  /*294d0*/  LOP3.LUT R2, R11, R228.reuse, R2, 0x96, !PT ;  /* 0x000000e40b027212 */ /* 0x080fe200078e9602 */
[----:B------:R-:W4:Y:S02]  /*294e0*/  LDL R170, [R1+0x348] ;  /* 0x0003480001aa7983 */ /* 0x000f240000100800 */
[----:B------:R-:W-:Y:S01]  /*294f0*/  IMAD.WIDE.U32 R4, R4, -0x326172a9, RZ ;  /* 0xcd9e8d5704047825 */ /* 0x000fe200078e00ff */
[----:B-1----:R-:W-:Y:S01]  /*29500*/  FMNMX.FTZ R37, R37, R7, !PT ;  /* 0x0000000725257209 */ /* 0x002fe20007810000 */
[----:B------:R-:W1:Y:S01]  /*29510*/  SHFL.BFLY PT, R0, R39, 0x1, 0x1f ;  /* 0x0c201f0027007f89 */ /* 0x000e6200000e0000 */
[----:B------:R-:W-:Y:S01]  /*29520*/  LOP3.LUT R6, R15, R228, R6, 0x96, !PT ;  /* 0x000000e40f067212 */ /* 0x000fe200078e9606 */
[----:B------:R-:W-:Y:S01]  /*29530*/  IMAD.WIDE.U32 R8, R8, -0x326172a9, RZ ;  /* 0xcd9e8d5708087825 */ /* 0x000fe200078e00ff */
[----:B------:R-:W-:Y:S05]  /*29540*/  FSETP.NEU.FTZ.AND P1, PT, R37, -INF , PT ;  /* 0xff8000002500780b */ /* 0x000fea0003f3d000 */
[----:B------:R-:W1:Y:S01]  /*29550*/  SHFL.BFLY PT, R3, R38, 0x1, 0x1f ;  /* 0x0c201f0026037f89 */ /* 0x000e6200000e0000 */
[----:B------:R-:W-:Y:S02]  /*29560*/  SHF.R.U32.HI R13, RZ, 0x18, R4 ;  /* 0x00000018ff0d7819 */ /* 0x000fe40000011604 */
[-C--:B------:R-:W-:Y:S05]  /*29570*/  LOP3.LUT R11, R9, R233.reuse, R14, 0x96, !PT ;  /* 0x000000e9090b7212 */ /* 0x080fea00078e960e */
[----:B------:R-:W4:Y:S01]  /*29580*/  LDL R12, [R1+0x368] ;  /* 0x00036800010c7983 */ /* 0x000f220000100800 */
[----:B------:R-:W-:Y:S02]  /*29590*/  LOP3.LUT R10, R5, R233, R10, 0x96, !PT ;  /* 0x000000e9050a7212 */ /* 0x000fe400078e960a */
[C---:B------:R-:W-:Y:S01]  /*295a0*/  LOP3.LUT R186, R4.reuse, 0xff, RZ, 0xc0, !PT ;  /* 0x000000ff04ba7812 */ /* 0x040fe200078ec0ff */
[----:B------:R-:W4:Y:S01]  /*295b0*/  LDL R7, [R1+0x360] ;  /* 0x0003600001077983 */ /* 0x000f220000100800 */
[----:B------:R-:W-:Y:S02]  /*295c0*/  SHF.R.U32.HI R14, RZ, 0x10, R4 ;  /* 0x00000010ff0e7819 */ /* 0x000fe40000011604 */
[----:B------:R-:W-:Y:S01]  /*295d0*/  LOP3.LUT R17, R4, 0xffff, RZ, 0xc0, !PT ;  /* 0x0000ffff04117812 */ /* 0x000fe200078ec0ff */
[----:B------:R-:W-:Y:S01]  /*295e0*/  IMAD.WIDE.U32 R4, R6, -0x2daee0ad, RZ ;  /* 0xd2511f5306047825 */ /* 0x000fe200078e00ff */
[C---:B------:R-:W-:Y:S02]  /*295f0*/  LOP3.LUT R95, R8.reuse, 0xff, RZ, 0xc0, !PT ;  /* 0x000000ff085f7812 */ /* 0x040fe400078ec0ff */
[--C-:B------:R-:W-:Y:S02]  /*29600*/  SHF.R.U32.HI R202, RZ, 0x18, R8.reuse ;  /* 0x00000018ffca7819 */ /* 0x100fe40000011608 */
[----:B------:R-:W-:Y:S02]  /*29610*/  SHF.R.U32.HI R15, RZ, 0x10, R8 ;  /* 0x00000010ff0f7819 */ /* 0x000fe40000011608 */
[----:B------:R-:W-:Y:S01]  /*29620*/  LOP3.LUT R21, R8, 0xffff, RZ, 0xc0, !PT ;  /* 0x0000ffff08157812 */ /* 0x000fe200078ec0ff */
[----:B------:R-:W-:Y:S01]  /*29630*/  IMAD.WIDE.U32 R8, R2, -0x2daee0ad, RZ ;  /* 0xd2511f5302087825 */ /* 0x000fe200078e00ff */
[----:B-1----:R-:W-:Y:S02]  /*29640*/  FMNMX.FTZ R39, R39, R0, !PT ;  /* 0x0000000027277209 */ /* 0x002fe40007810000 */
[----:B------:R-:W-:Y:S02]  /*29650*/  FSEL R0, R37, RZ, P1 ;  /* 0x000000ff25007208 */ /* 0x000fe40000800000 */
[C---:B------:R-:W-:Y:S02]  /*29660*/  FSETP.NEU.FTZ.AND P3, PT, R39.reuse, -INF , PT ;  /* 0xff8000002700780b */ /* 0x040fe40003f7d000 */
[----:B------:R-:W-:Y:S02]  /*29670*/  FMNMX.FTZ R38, R38, R3, !PT ;  /* 0x0000000326267209 */ /* 0x000fe40007810000 */
[----:B------:R-:W-:Y:S02]  /*29680*/  FSEL R3, R39, RZ, P3 ;  /* 0x000000ff27037208 */ /* 0x000fe40001800000 */
[----:B------:R-:W-:Y:S02]  /*29690*/  FSETP.NEU.FTZ.AND P2, PT, R38, -INF , PT ;  /* 0xff8000002600780b */ /* 0x000fe40003f5d000 */
[----:B------:R-:W-:Y:S01]  /*296a0*/  LOP3.LUT R90, R4, 0xff, RZ, 0xc0, !PT ;  /* 0x000000ff045a7812 */ /* 0x000fe200078ec0ff */
[----:B------:R-:W-:Y:S01]  /*296b0*/  FADD.FTZ R6, -R3, R132 ;  /* 0x0000008403067221 */ /* 0x000fe20000010100 */
[----:B------:R-:W-:Y:S01]  /*296c0*/  FSEL R2, R38, RZ, P2 ;  /* 0x000000ff26027208 */ /* 0x000fe20001000000 */
[----:B------:R-:W-:Y:S01]  /*296d0*/  FADD.FTZ R3, -R0, R134 ;  /* 0x0000008600037221 */ /* 0x000fe20000010100 */
[----:B------:R-:W-:Y:S02]  /*296e0*/  FSEL R0, R36, RZ, P0 ;  /* 0x000000ff24007208 */ /* 0x000fe40000000000 */
[----:B------:R-:W-:Y:S02]  /*296f0*/  @P3 LOP3.LUT R201, R201, 0x80000000, RZ, 0xfc, !PT ;  /* 0x80000000c9c93812 */ /* 0x000fe400078efcff */
[--C-:B------:R-:W-:Y:S02]  /*29700*/  SHF.R.U32.HI R61, RZ, 0x18, R4.reuse ;  /* 0x00000018ff3d7819 */ /* 0x100fe40000011604 */
[----:B------:R-:W-:Y:S02]  /*29710*/  SHF.R.U32.HI R84, RZ, 0x10, R4 ;  /* 0x00000010ff547819 */ /* 0x000fe40000011604 */
[----:B------:R-:W-:Y:S01]  /*29720*/  LOP3.LUT R96, R4, 0xffff, RZ, 0xc0, !PT ;  /* 0x0000ffff04607812 */ /* 0x000fe200078ec0ff */
[----:B------:R-:W-:Y:S01]  /*29730*/  FADD.FTZ R4, -R2, R133 ;  /* 0x0000008502047221 */ /* 0x000fe20000010100 */
[----:B------:R-:W-:Y:S01]  /*29740*/  LOP3.LUT R201, R201, 0xbfffffff, RZ, 0xc0, !PT ;  /* 0xbfffffffc9c97812 */ /* 0x000fe200078ec0ff */
[----:B------:R-:W-:Y:S01]  /*29750*/  FADD.FTZ R2, -R0, R135 ;  /* 0x0000008700027221 */ /* 0x000fe20000010100 */
[----:B------:R-:W-:Y:S02]  /*29760*/  LOP3.LUT R0, R11, 0xff, RZ, 0xc0, !PT ;  /* 0x000000ff0b007812 */ /* 0x000fe400078ec0ff */
[----:B------:R-:W-:Y:S02]  /*29770*/  LOP3.LUT R134, R15, 0xff, RZ, 0xc0, !PT ;  /* 0x000000ff0f867812 */ /* 0x000fe400078ec0ff */
[-C--:B------:R-:W-:Y:S02]  /*29780*/  LOP3.LUT R59, R9, R231.reuse, R18, 0x96, !PT ;  /* 0x000000e7093b7212 */ /* 0x080fe400078e9612 */
[----:B------:R-:W-:Y:S01]  /*29790*/  LOP3.LUT R40, R5, R231, R40, 0x96, !PT ;  /* 0x000000e705287212 */ /* 0x000fe200078e9628 */
[----:B------:R-:W4:Y:S01]  /*297a0*/  LDL R18, [R1+0x354] ;  /* 0x0003540001127983 */ /* 0x000f220000100800 */
[----:B------:R-:W-:Y:S02]  /*297b0*/  LOP3.LUT R183, R8, 0xffff, RZ, 0xc0, !PT ;  /* 0x0000ffff08b77812 */ /* 0x000fe400078ec0ff */
[----:B------:R-:W-:Y:S01]  /*297c0*/  SHF.R.U32.HI R16, RZ, 0x18, R11 ;  /* 0x00000018ff107819 */ /* 0x000fe2000001160b */
[----:B------:R-:W4:Y:S01]  /*297d0*/  LDL R5, [R1+0x350] ;  /* 0x0003500001057983 */ /* 0x000f220000100800 */
[----:B------:R-:W-:Y:S02]  /*297e0*/  LOP3.LUT R19, R10, 0xff, RZ, 0xc0, !PT ;  /* 0x000000ff0a137812 */ /* 0x000fe400078ec0ff */
[----:B------:R-:W-:Y:S01]  /*297f0*/  LOP3.LUT R84, R84, 0xff, RZ, 0xc0, !PT ;  /* 0x000000ff54547812 */ /* 0x000fe200078ec0ff */
[----:B------:R-:W4:Y:S04]  /*29800*/  LDL.LU R206, [R1+0x68] ;  /* 0x0000680001ce7983 */ /* 0x000f280000300800 */
[----:B------:R-:W4:Y:S04]  /*29810*/  LDL.LU R207, [R1+0x74] ;  /* 0x0000740001cf7983 */ /* 0x000f280000300800 */
[----:B------:R-:W4:Y:S04]  /*29820*/  LDL.LU R208, [R1+0x40] ;  /* 0x0000400001d07983 */ /* 0x000f280000300800 */
[----:B------:R-:W-:Y:S04]  /*29830*/  STL [R1+0x438], R168 ;  /* 0x000438a801007387 */ /* 0x000fe80000100800 */
[----:B------:R-:W-:Y:S04]  /*29840*/  STL [R1+0x434], R169 ;  /* 0x000434a901007387 */ /* 0x000fe80000100800 */
[----:B------:R-:W-:Y:S04]  /*29850*/  STL [R1+0x440], R39 ;  /* 0x0004402701007387 */ /* 0x000fe80000100800 */
[----:B------:R1:W-:Y:S01]  /*29860*/  STL [R1+0x444], R38 ;  /* 0x0004442601007387 */ /* 0x0003e20000100800 */
[----:B------:R-:W-:Y:S01]  /*29870*/  IMAD.MOV.U32 R175, RZ, RZ, R83 ;  /* 0x000000ffffaf7224 */ /* 0x000fe200078e0053 */
[----:B------:R-:W-:Y:S02]  /*29880*/  SHF.R.U32.HI R83, RZ, 0x10, R8 ;  /* 0x00000010ff537819 */ /* 0x000fe40000011608 */
[----:B------:R-:W-:Y:S04]  /*29890*/  STL [R1+0x448], R37 ;  /* 0x0004482501007387 */ /* 0x000fe80000100800 */
[----:B------:R-:W-:Y:S04]  /*298a0*/  STL [R1+0x44c], R37 ;  /* 0x00044c2501007387 */ /* 0x000fe80000100800 */
[----:B------:R-:W-:Y:S01]  /*298b0*/  STL [R1+0x450], R36 ;  /* 0x0004502401007387 */ /* 0x000fe20000100800 */
[----:B--2---:R-:W-:Y:S01]  /*298c0*/  IMAD.MOV.U32 R174, RZ, RZ, R60 ;  /* 0x000000ffffae7224 */ /* 0x004fe200078e003c */
[----:B------:R-:W-:Y:S04]  /*298d0*/  SHF.R.U32.HI R60, RZ, 0x18, R8 ;  /* 0x00000018ff3c7819 */ /* 0x000fe80000011608 */
[----:B---3--:R-:W-:Y:S02]  /*298e0*/  IADD3 R172, P5, R174, R57, RZ ;  /* 0x00000039aeac7210 */ /* 0x008fe40007fbe0ff */
[----:B------:R-:W-:Y:S03]  /*298f0*/  LOP3.LUT R57, R8, 0xff, RZ, 0xc0, !PT ;  /* 0x000000ff08397812 */ /* 0x000fe600078ec0ff */
[C---:B----4-:R-:W-:Y:S01]  /*29900*/  IMAD.X R173, R175.reuse, 0x1, R177, P5 ;  /* 0x00000001afad7824 */ /* 0x050fe200028e06b1 */
[----:B------:R-:W-:Y:S05]  /*29910*/  IADD3 R176, P5, R174, R176, RZ ;  /* 0x000000b0aeb07210 */ /* 0x000fea0007fbe0ff */
[----:B------:R-:W-:Y:S01]  /*29920*/  IMAD.X R177, R175, 0x1, R170, P5 ;  /* 0x00000001afb17824 */ /* 0x000fe200028e06aa */
[----:B------:R-:W-:Y:S01]  /*29930*/  ISETP.GE.U32.AND P5, PT, R199, R13, PT ;  /* 0x0000000dc700720c */ /* 0x000fe20003fa6070 */
[----:B------:R-:W-:Y:S11]  /*29940*/  IMAD R62, R12, 0x70, RZ ;  /* 0x000000700c3e7824 */ /* 0x000ff600078e02ff */
[----:B------:R-:W-:Y:S01]  /*29950*/  @!UPT UIADD3 URZ, URZ, URZ, URZ ;  /* 0x0000003f3f3ff290 */ /* 0x000fe2000fffe03f */
[----:B------:R-:W-:Y:S02]  /*29960*/  @P5 LOP3.LUT R201, R201, 0x40000000, RZ, 0xfc, !PT ;  /* 0x40000000c9c95812 */ /* 0x000fe400078efcff */
[C---:B------:R-:W-:Y:S02]  /*29970*/  ISETP.GE.U32.AND P5, PT, R199.reuse, R0, PT ;  /* 0x00000000c700720c */ /* 0x040fe40003fa6070 */
[--C-:B------:R-:W-:Y:S02]  /*29980*/  SHF.R.U32.HI R0, RZ, 0x18, R10.reuse ;  /* 0x00000018ff007819 */ /* 0x100fe4000001160a */
[----:B------:R-:W-:Y:S02]  /*29990*/  IADD3 R62, P3, R62, R172, RZ ;  /* 0x000000ac3e3e7210 */ /* 0x000fe40007f7e0ff */
[----:B------:R-:W-:Y:S02]  /*299a0*/  ISETP.GE.U32.AND P4, PT, R199, R0, PT ;  /* 0x00000000c700720c */ /* 0x000fe40003f86070 */
[----:B------:R-:W-:Y:S01]  /*299b0*/  SHF.R.U32.HI R0, RZ, 0x10, R11 ;  /* 0x00000010ff007819 */ /* 0x000fe2000001160b */
[----:B------:R-:W-:Y:S01]  /*299c0*/  IMAD.X R63, R7, 0x1, R173, P3 ;  /* 0x00000001073f7824 */ /* 0x000fe200018e06ad */
[----:B------:R-:W-:Y:S02]  /*299d0*/  LOP3.LUT P3, RZ, R201, 0x80000000, RZ, 0xc0, !PT ;  /* 0x80000000c9ff7812 */ /* 0x000fe4000786c0ff */
[----:B------:R-:W-:Y:S02]  /*299e0*/  LOP3.LUT R15, R0, 0xff, RZ, 0xc0, !PT ;  /* 0x000000ff000f7812 */ /* 0x000fe400078ec0ff */
[----:B------:R-:W-:Y:S02]  /*299f0*/  SHF.R.U32.HI R0, RZ, 0x10, R10 ;  /* 0x00000010ff007819 */ /* 0x000fe4000001160a */
[----:B------:R-:W-:Y:S02]  /*29a00*/  LOP3.LUT R11, R11, 0xffff, RZ, 0xc0, !PT ;  /* 0x0000ffff0b0b7812 */ /* 0x000fe400078ec0ff */
[----:B------:R-:W-:Y:S02]  /*29a10*/  LOP3.LUT R20, R0, 0xff, RZ, 0xc0, !PT ;  /* 0x000000ff00147812 */ /* 0x000fe400078ec0ff */
[----:B------:R-:W-:Y:S02]  /*29a20*/  SHF.R.U32.HI R0, RZ, 0x8, R21 ;  /* 0x00000008ff007819 */ /* 0x000fe40000011615 */
[----:B------:R-:W-:Y:S02]  /*29a30*/  LOP3.LUT R10, R10, 0xffff, RZ, 0xc0, !PT ;  /* 0x0000ffff0a0a7812 */ /* 0x000fe400078ec0ff */
[----:B------:R-:W-:Y:S02]  /*29a40*/  LOP3.LUT R69, R0, 0xffff, RZ, 0xc0, !PT ;  /* 0x0000ffff00457812 */ /* 0x000fe400078ec0ff */
[----:B------:R-:W-:Y:S01]  /*29a50*/  SHF.R.U32.HI R10, RZ, 0x8, R10 ;  /* 0x00000008ff0a7819 */ /* 0x000fe2000001160a */
[----:B------:R-:W2:Y:S03]  /*29a60*/  LD.E R0, desc[UR4][R168.64+0xdc] ;  /* 0x0000dc04a8007980 */ /* 0x000ea6000c101900 */
[----:B------:R-:W-:Y:S02]  /*29a70*/  LOP3.LUT R10, R10, 0xffff, RZ, 0xc0, !PT ;  /* 0x0000ffff0a0a7812 */ /* 0x000fe400078ec0ff */
[----:B------:R-:W-:Y:S05]  /*29a80*/  IADD3 R178, P6, R174, R18, RZ ;  /* 0x00000012aeb27210 */ /* 0x000fea0007fde0ff */
[----:B------:R-:W-:Y:S01]  /*29a90*/  IMAD.X R179, R175, 0x1, R5, P6 ;  /* 0x00000001afb37824 */ /* 0x000fe200030e0605 */
[----:B------:R-:W-:Y:S04]  /*29aa0*/  LOP3.LUT R5, R14, 0xff, RZ, 0xc0, !PT ;  /* 0x000000ff0e057812 */ /* 0x000fe800078ec0ff */
[----:B------:R-:W-:Y:S02]  /*29ab0*/  ISETP.GE.U32.AND P6, PT, R199, R5, PT ;  /* 0x00000005c700720c */ /* 0x000fe40003fc6070 */
[----:B------:R-:W-:Y:S04]  /*29ac0*/  SHF.R.U32.HI R5, RZ, 0x8, R17 ;  /* 0x00000008ff057819 */ /* 0x000fe80000011611 */
        /* <DEDUP_REMOVED lines=13> */
[--C-:B------:R-:W-:Y:S01]  /*29ba0*/  FFMA.FTZ R17, R32, R0, -R8.reuse ;  /* 0x0000000020117223 */ /* 0x100fe20000010808 */
[----:B------:R-:W-:Y:S01]  /*29bb0*/  ISETP.GE.U32.AND P3, PT, R199, R16, PT ;  /* 0x00000010c700720c */ /* 0x000fe20003f66070 */
[--C-:B------:R-:W-:Y:S01]  /*29bc0*/  FFMA.FTZ R14, R80, R0, -R8.reuse ;  /* 0x00000000500e7223 */ /* 0x100fe20000010808 */
[----:B------:R-:W-:Y:S01]  /*29bd0*/  FSEL R9, R9, RZ, P0 ;  /* 0x000000ff09097208 */ /* 0x000fe20000000000 */
[----:B------:R2:W-:Y:S01]  /*29be0*/  STL [R1+0x8], R18 ;  /* 0x0000081201007387 */ /* 0x0005e20000100800 */
[----:B------:R-:W-:Y:S01]  /*29bf0*/  ISETP.GE.U32.AND P0, PT, R199, R10, PT ;  /* 0x0000000ac700720c */ /* 0x000fe20003f06070 */
[-CC-:B------:R-:W-:Y:S01]  /*29c00*/  FFMA.FTZ R13, R206, R0.reuse, -R8.reuse ;  /* 0x00000000ce0d7223 */ /* 0x180fe20000010808 */
[-CC-:B------:R-:W-:Y:S01]  /*29c10*/  FFMA.FTZ R12, R207, R0.reuse, -R8.reuse ;  /* 0x00000000cf0c7223 */ /* 0x180fe20000010808 */
[----:B------:R3:W-:Y:S01]  /*29c20*/  STL [R1+0x14], R17 ;  /* 0x0000141101007387 */ /* 0x0007e20000100800 */
[-CC-:B------:R-:W-:Y:S01]  /*29c30*/  FFMA.FTZ R41, R208, R0.reuse, -R8.reuse ;  /* 0x00000000d0297223 */ /* 0x180fe20000010808 */
[----:B------:R-:W-:Y:S02]  /*29c40*/  IMAD.MOV.U32 R206, RZ, RZ, R209 ;  /* 0x000000ffffce7224 */ /* 0x000fe400078e00d1 */
[-C--:B-1----:R-:W-:Y:S01]  /*29c50*/  FFMA.FTZ R38, R112, R0.reuse, -R8 ;  /* 0x0000000070267223 */ /* 0x082fe20000010808 */
[----:B------:R1:W-:Y:S01]  /*29c60*/  STL [R1+0x40], R14 ;  /* 0x0000400e01007387 */ /* 0x0003e20000100800 */
[----:B------:R-:W-:Y:S02]  /*29c70*/  IMAD.MOV.U32 R207, RZ, RZ, R210 ;  /* 0x000000ffffcf7224 */ /* 0x000fe400078e00d2 */
[-C--:B------:R-:W-:Y:S01]  /*29c80*/  FFMA.FTZ R39, R113, R0.reuse, -R8 ;  /* 0x0000000071277223 */ /* 0x080fe20000010808 */
[----:B------:R-:W-:Y:S02]  /*29c90*/  IMAD.MOV.U32 R209, RZ, RZ, R212 ;  /* 0x000000ffffd17224 */ /* 0x000fe400078e00d4 */
[-C--:B------:R-:W-:Y:S01]  /*29ca0*/  FFMA.FTZ R21, R86, R0.reuse, -R7 ;  /* 0x0000000056157223 */ /* 0x080fe20000010807 */
[----:B------:R-:W-:Y:S02]  /*29cb0*/  IMAD.MOV.U32 R208, RZ, RZ, R211 ;  /* 0x000000ffffd07224 */ /* 0x000fe400078e00d3 */
[-CC-:B------:R-:W-:Y:S01]  /*29cc0*/  FFMA.FTZ R194, R102, R0.reuse, -R7.reuse ;  /* 0x0000000066c27223 */ /* 0x180fe20000010807 */
[----:B------:R-:W-:Y:S02]  /*29cd0*/  IMAD.MOV.U32 R211, RZ, RZ, R214 ;  /* 0x000000ffffd37224 */ /* 0x000fe400078e00d6 */
[-C--:B------:R-:W-:Y:S01]  /*29ce0*/  FFMA.FTZ R168, R114, R0.reuse, -R7 ;  /* 0x0000000072a87223 */ /* 0x080fe20000010807 */
[----:B------:R-:W-:Y:S02]  /*29cf0*/  IMAD.MOV.U32 R210, RZ, RZ, R213 ;  /* 0x000000ffffd27224 */ /* 0x000fe400078e00d5 */
[-C--:B------:R-:W-:Y:S01]  /*29d00*/  FFMA.FTZ R169, R115, R0.reuse, -R7 ;  /* 0x0000000073a97223 */ /* 0x080fe20000010807 */
[----:B------:R-:W-:Y:S02]  /*29d10*/  IMAD.MOV.U32 R212, RZ, RZ, R215 ;  /* 0x000000ffffd47224 */ /* 0x000fe400078e00d7 */
[-C--:B------:R-:W-:Y:S01]  /*29d20*/  FFMA.FTZ R135, R240, R0.reuse, -R8 ;  /* 0x00000000f0877223 */ /* 0x080fe20000010808 */
[----:B------:R-:W-:Y:S02]  /*29d30*/  IMAD.MOV.U32 R213, RZ, RZ, R232 ;  /* 0x000000ffffd57224 */ /* 0x000fe400078e00e8 */
[-C--:B------:R-:W-:Y:S01]  /*29d40*/  FFMA.FTZ R132, R251, R0.reuse, -R8 ;  /* 0x00000000fb847223 */ /* 0x080fe20000010808 */
[----:B------:R-:W-:Y:S02]  /*29d50*/  IMAD.MOV.U32 R215, RZ, RZ, R218 ;  /* 0x000000ffffd77224 */ /* 0x000fe400078e00da */
[-CC-:B------:R-:W-:Y:S01]  /*29d60*/  FFMA.FTZ R42, R42, R0.reuse, -R8.reuse ;  /* 0x000000002a2a7223 */ /* 0x180fe20000010808 */
[-CC-:B--2---:R-:W-:Y:S01]  /*29d70*/  FFMA.FTZ R18, R29, R0.reuse, -R8.reuse ;  /* 0x000000001d127223 */ /* 0x184fe20000010808 */
[----:B------:R-:W-:Y:S02]  /*29d80*/  IMAD.MOV.U32 R205, RZ, RZ, R209 ;  /* 0x000000ffffcd7224 */ /* 0x000fe400078e00d1 */
[-CC-:B------:R-:W-:Y:S01]  /*29d90*/  FFMA.FTZ R76, R76, R0.reuse, -R8.reuse ;  /* 0x000000004c4c7223 */ /* 0x180fe20000010808 */
[----:B------:R-:W-:Y:S02]  /*29da0*/  IMAD.MOV.U32 R209, RZ, RZ, R211 ;  /* 0x000000ffffd17224 */ /* 0x000fe400078e00d3 */
[-CC-:B---3--:R-:W-:Y:S01]  /*29db0*/  FFMA.FTZ R17, R28, R0.reuse, -R8.reuse ;  /* 0x000000001c117223 */ /* 0x188fe20000010808 */
[----:B------:R2:W-:Y:S01]  /*29dc0*/  STL [R1+0x3c], R18 ;  /* 0x00003c1201007387 */ /* 0x0005e20000100800 */
[----:B------:R-:W-:Y:S02]  /*29dd0*/  IMAD.MOV.U32 R211, RZ, RZ, R213 ;  /* 0x000000ffffd37224 */ /* 0x000fe400078e00d5 */
[-CC-:B------:R-:W-:Y:S01]  /*29de0*/  FFMA.FTZ R133, R245, R0.reuse, -R8.reuse ;  /* 0x00000000f5857223 */ /* 0x180fe20000010808 */
[-C--:B-1----:R-:W-:Y:S01]  /*29df0*/  FFMA.FTZ R14, R85, R0.reuse, -R8 ;  /* 0x00000000550e7223 */ /* 0x082fe20000010808 */
[----:B------:R1:W-:Y:S01]  /*29e00*/  STL [R1+0x60], R17 ;  /* 0x0000601101007387 */ /* 0x0003e20000100800 */
[----:B------:R-:W-:Y:S02]  /*29e10*/  IMAD.MOV.U32 R214, RZ, RZ, R184 ;  /* 0x000000ffffd67224 */ /* 0x000fe400078e00b8 */
[-CC-:B------:R-:W-:Y:S01]  /*29e20*/  FFMA.FTZ R184, R239, R0.reuse, -R8.reuse ;  /* 0x00000000efb87223 */ /* 0x180fe20000010808 */
[----:B------:R-:W-:Y:S01]  /*29e30*/  IMAD.MOV.U32 R213, RZ, RZ, R215 ;  /* 0x000000ffffd57224 */ /* 0x000fe200078e00d7 */
[----:B------:R3:W-:Y:S01]  /*29e40*/  STL [R1+0x4c], R14 ;  /* 0x00004c0e01007387 */ /* 0x0007e20000100800 */
        /* <DEDUP_REMOVED lines=12> */
[-CC-:B------:R-:W-:Y:S01]  /*29f10*/  FFMA.FTZ R206, R129, R0.reuse, -R8.reuse ;  /* 0x0000000081ce7223 */ /* 0x180fe20000010808 */
[----:B------:R-:W-:Y:S02]  /*29f20*/  IMAD.MOV.U32 R232, RZ, RZ, R219 ;  /* 0x000000ffffe87224 */ /* 0x000fe400078e00db */
[-CC-:B------:R-:W-:Y:S01]  /*29f30*/  FFMA.FTZ R68, R68, R0.reuse, -R8.reuse ;  /* 0x0000000044447223 */ /* 0x180fe20000010808 */
[-CC-:B------:R-:W-:Y:S01]  /*29f40*/  FFMA.FTZ R58, R58, R0.reuse, -R8.reuse ;  /* 0x000000003a3a7223 */ /* 0x180fe20000010808 */
[-CC-:B--2---:R-:W-:Y:S01]  /*29f50*/  FFMA.FTZ R18, R97, R0.reuse, -R8.reuse ;  /* 0x0000000061127223 */ /* 0x184fe20000010808 */
[-CC-:B------:R-:W-:Y:S01]  /*29f60*/  FFMA.FTZ R78, R78, R0.reuse, -R8.reuse ;  /* 0x000000004e4e7223 */ /* 0x180fe20000010808 */
[-C--:B------:R-:W-:Y:S01]  /*29f70*/  FFMA.FTZ R219, R44, R0.reuse, -R8 ;  /* 0x000000002cdb7223 */ /* 0x080fe20000010808 */
[----:B------:R-:W-:Y:S02]  /*29f80*/  IMAD.MOV.U32 R198, RZ, RZ, R204 ;  /* 0x000000ffffc67224 */ /* 0x000fe400078e00cc */
[-C--:B-1----:R-:W-:Y:S01]  /*29f90*/  FFMA.FTZ R17, R100, R0.reuse, -R8 ;  /* 0x0000000064117223 */ /* 0x082fe20000010808 */
[----:B------:R-:W-:Y:S02]  /*29fa0*/  IMAD.MOV.U32 R204, RZ, RZ, R209 ;  /* 0x000000ffffcc7224 */ /* 0x000fe400078e00d1 */
[-C--:B------:R-:W-:Y:S01]  /*29fb0*/  FFMA.FTZ R116, R187, R0.reuse, -R7 ;  /* 0x00000000bb747223 */ /* 0x080fe20000010807 */
[----:B------:R-:W-:Y:S02]  /*29fc0*/  IMAD.MOV.U32 R209, RZ, RZ, R210 ;  /* 0x000000ffffd17224 */ /* 0x000fe400078e00d2 */
[-C--:B---3--:R-:W-:Y:S01]  /*29fd0*/  FFMA.FTZ R14, R23, R0.reuse, -R8 ;  /* 0x00000000170e7223 */ /* 0x088fe20000010808 */
[----:B------:R-:W-:Y:S02]  /*29fe0*/  IMAD.MOV.U32 R210, RZ, RZ, R213 ;  /* 0x000000ffffd27224 */ /* 0x000fe400078e00d5 */
[-C--:B------:R-:W-:Y:S01]  /*29ff0*/  FFMA.FTZ R115, R248, R0.reuse, -R5 ;  /* 0x00000000f8737223 */ /* 0x080fe20000010805 */
[----:B------:R-:W-:Y:S02]  /*2a000*/  IMAD.MOV.U32 R213, RZ, RZ, R235 ;  /* 0x000000ffffd57224 */ /* 0x000fe400078e00eb */
[-C--:B------:R-:W-:Y:S01]  /*2a010*/  FFMA.FTZ R235, R46, R0.reuse, -R7 ;  /* 0x000000002eeb7223 */ /* 0x080fe20000010807 */
[----:B------:R1:W-:Y:S01]  /*2a020*/  STL [R1+0x64], R14 ;  /* 0x0000640e01007387 */ /* 0x0003e20000100800 */
[----:B------:R-:W-:Y:S02]  /*2a030*/  IMAD.MOV.U32 R193, RZ, RZ, R198 ;  /* 0x000000ffffc17224 */ /* 0x000fe400078e00c6 */
[-C--:B------:R-:W-:Y:S01]  /*2a040*/  FFMA.FTZ R129, R244, R0.reuse, -R5 ;  /* 0x00000000f4817223 */ /* 0x080fe20000010805 */
[----:B------:R-:W-:Y:S01]  /*2a050*/  IMAD.MOV.U32 R195, RZ, RZ, R204 ;  /* 0x000000ffffc37224 */ /* 0x000fe200078e00cc */
[----:B------:R2:W-:Y:S01]  /*2a060*/  STL [R1+0x68], R18 ;  /* 0x0000681201007387 */ /* 0x0005e20000100800 */
[----:B------:R-:W-:Y:S02]  /*2a070*/  IMAD.MOV.U32 R204, RZ, RZ, R210 ;  /* 0x000000ffffcc7224 */ /* 0x000fe400078e00d2 */
[-C--:B------:R-:W-:Y:S01]  /*2a080*/  FFMA.FTZ R117, R249, R0.reuse, -R7 ;  /* 0x00000000f9757223 */ /* 0x080fe20000010807 */
[-C--:B------:R-:W-:Y:S01]  /*2a090*/  FFMA.FTZ R44, R195, R0.reuse, -R5 ;  /* 0x00000000c32c7223 */ /* 0x080fe20000010805 */
[----:B------:R3:W-:Y:S01]  /*2a0a0*/  STL [R1+0x98], R17 ;  /* 0x0000981101007387 */ /* 0x0007e20000100800 */
        /* <DEDUP_REMOVED lines=16> */
[-C--:B-1----:R-:W-:Y:S01]  /*2a1b0*/  FFMA.FTZ R14, R101, R0.reuse, -R8 ;  /* 0x00000000650e7223 */ /* 0x082fe20000010808 */
[-CC-:B------:R-:W-:Y:S01]  /*2a1c0*/  FFMA.FTZ R8, R203, R0.reuse, -R7.reuse ;  /* 0x00000000cb087223 */ /* 0x180fe20000010807 */
[----:B------:R-:W-:Y:S02]  /*2a1d0*/  IMAD.MOV.U32 R203, RZ, RZ, R208 ;  /* 0x000000ffffcb7224 */ /* 0x000fe400078e00d0 */
[-CC-:B------:R-:W-:Y:S01]  /*2a1e0*/  FFMA.FTZ R54, R54, R0.reuse, -R7.reuse ;  /* 0x0000000036367223 */ /* 0x180fe20000010807 */
[-C--:B--2---:R-:W-:Y:S01]  /*2a1f0*/  FFMA.FTZ R18, R71, R0.reuse, -R7 ;  /* 0x0000000047127223 */ /* 0x084fe20000010807 */
[----:B------:R1:W-:Y:S01]  /*2a200*/  STL [R1+0x9c], R14 ;  /* 0x00009c0e01007387 */ /* 0x0003e20000100800 */
[----:B------:R-:W-:Y:S02]  /*2a210*/  IMAD.MOV.U32 R208, RZ, RZ, R211 ;  /* 0x000000ffffd07224 */ /* 0x000fe400078e00d3 */
[-CC-:B------:R-:W-:Y:S01]  /*2a220*/  FFMA.FTZ R73, R73, R0.reuse, -R7.reuse ;  /* 0x0000000049497223 */ /* 0x180fe20000010807 */
[-CC-:B---3--:R-:W-:Y:S01]  /*2a230*/  FFMA.FTZ R17, R82, R0.reuse, -R7.reuse ;  /* 0x0000000052117223 */ /* 0x188fe20000010807 */
[----:B------:R2:W-:Y:S01]  /*2a240*/  STL [R1+0x454], R38 ;  /* 0x0004542601007387 */ /* 0x0005e20000100800 */
[----:B------:R-:W-:Y:S02]  /*2a250*/  IMAD.MOV.U32 R211, RZ, RZ, R232 ;  /* 0x000000ffffd37224 */ /* 0x000fe400078e00e8 */
[-C--:B------:R-:W-:Y:S01]  /*2a260*/  FFMA.FTZ R72, R72, R0.reuse, -R7 ;  /* 0x0000000048487223 */ /* 0x080fe20000010807 */
[----:B------:R-:W-:Y:S01]  /*2a270*/  IMAD.MOV.U32 R232, RZ, RZ, R185 ;  /* 0x000000ffffe87224 */ /* 0x000fe200078e00b9 */
[----:B------:R-:W-:Y:S01]  /*2a280*/  STL [R1+0x458], R39 ;  /* 0x0004582701007387 */ /* 0x000fe20000100800 */
[----:B------:R-:W-:Y:S02]  /*2a290*/  IMAD.MOV.U32 R198, RZ, RZ, R211 ;  /* 0x000000ffffc67224 */ /* 0x000fe400078e00d3 */
[-C--:B------:R-:W-:Y:S01]  /*2a2a0*/  FFMA.FTZ R185, R243, R0.reuse, -R7 ;  /* 0x00000000f3b97223 */ /* 0x080fe20000010807 */
[----:B------:R-:W-:Y:S01]  /*2a2b0*/  IMAD.MOV.U32 R211, RZ, RZ, R213 ;  /* 0x000000ffffd37224 */ /* 0x000fe200078e00d5 */
[----:B------:R3:W-:Y:S01]  /*2a2c0*/  STL [R1+0x45c], R215 ;  /* 0x00045cd701007387 */ /* 0x0007e20000100800 */
[-CC-:B------:R-:W-:Y:S01]  /*2a2d0*/  FFMA.FTZ R213, R118, R0.reuse, -R7.reuse ;  /* 0x0000000076d57223 */ /* 0x180fe20000010807 */
[-C--:B------:R-:W-:Y:S01]  /*2a2e0*/  FFMA.FTZ R243, R66, R0.reuse, -R7 ;  /* 0x0000000042f37223 */ /* 0x080fe20000010807 */
[----:B------:R-:W-:Y:S01]  /*2a2f0*/  IMAD.MOV.U32 R197, RZ, RZ, R203 ;  /* 0x000000ffffc57224 */ /* 0x000fe200078e00cb */
[----:B------:R-:W-:Y:S01]  /*2a300*/  STL [R1+0x460], R214 ;  /* 0x000460d601007387 */ /* 0x000fe20000100800 */
[----:B------:R-:W-:Y:S01]  /*2a310*/  MUFU.EX2 R66, R13 ;  /* 0x0000000d00427308 */ /* 0x000fe20000000800 */
[-C--:B------:R-:W-:Y:S01]  /*2a320*/  FFMA.FTZ R203, R130, R0.reuse, -R7 ;  /* 0x0000000082cb7223 */ /* 0x080fe20000010807 */
[-CC-:B------:R-:W-:Y:S01]  /*2a330*/  FFMA.FTZ R46, R197, R0.reuse, -R5.reuse ;  /* 0x00000000c52e7223 */ /* 0x180fe20000010805 */
[----:B------:R-:W-:Y:S01]  /*2a340*/  STL [R1+0x464], R207 ;  /* 0x000464cf01007387 */ /* 0x000fe20000100800 */
[----:B------:R-:W-:Y:S02]  /*2a350*/  IMAD.MOV.U32 R197, RZ, RZ, R198 ;  /* 0x000000ffffc57224 */ /* 0x000fe400078e00c6 */
[-C--:B------:R-:W-:Y:S01]  /*2a360*/  FFMA.FTZ R130, R56, R0.reuse, -R5 ;  /* 0x0000000038827223 */ /* 0x080fe20000010805 */
[----:B------:R-:W-:Y:S01]  /*2a370*/  IMAD.MOV.U32 R192, RZ, RZ, R232 ;  /* 0x000000ffffc07224 */ /* 0x000fe200078e00e8 */
[----:B------:R4:W-:Y:S01]  /*2a380*/  STL [R1+0x468], R206 ;  /* 0x000468ce01007387 */ /* 0x0009e20000100800 */
[-C--:B-1----:R-:W-:Y:S01]  /*2a390*/  FFMA.FTZ R14, R200, R0.reuse, -R7 ;  /* 0x00000000c80e7223 */ /* 0x082fe20000010807 */
[----:B------:R-:W-:Y:S01]  /*2a3a0*/  IMAD.MOV.U32 R200, RZ, RZ, R205 ;  /* 0x000000ffffc87224 */ /* 0x000fe200078e00cd */
[----:B------:R-:W1:Y:S01]  /*2a3b0*/  MUFU.EX2 R118, R12 ;  /* 0x0000000c00767308 */ /* 0x000e620000000800 */
[----:B------:R4:W-:Y:S01]  /*2a3c0*/  STL [R1+0x4], R18 ;  /* 0x0000041201007387 */ /* 0x0009e20000100800 */
[----:B------:R-:W-:Y:S02]  /*2a3d0*/  IMAD.MOV.U32 R205, RZ, RZ, R212 ;  /* 0x000000ffffcd7224 */ /* 0x000fe400078e00d4 */
[-C--:B--2---:R-:W-:Y:S01]  /*2a3e0*/  FFMA.FTZ R38, R105, R0.reuse, -R5 ;  /* 0x0000000069267223 */ /* 0x084fe20000010805 */
[----:B------:R-:W-:Y:S01]  /*2a3f0*/  IMAD.MOV.U32 R212, RZ, RZ, R222 ;  /* 0x000000ffffd47224 */ /* 0x000fe200078e00de */
[----:B------:R2:W-:Y:S01]  /*2a400*/  STL [R1+0x28], R17 ;  /* 0x0000281101007387 */ /* 0x0005e20000100800 */
[----:B------:R-:W-:Y:S02]  /*2a410*/  IMAD.MOV.U32 R196, RZ, RZ, R200 ;  /* 0x000000ffffc47224 */ /* 0x000fe400078e00c8 */
[-C--:B------:R-:W-:Y:S01]  /*2a420*/  FFMA.FTZ R200, R131, R0.reuse, -R7 ;  /* 0x0000000083c87223 */ /* 0x080fe20000010807 */
[----:B------:R-:W-:Y:S02]  /*2a430*/  IMAD.MOV.U32 R210, RZ, RZ, R212 ;  /* 0x000000ffffd27224 */ /* 0x000fe400078e00d4 */
[-C--:B------:R-:W-:Y:S01]  /*2a440*/  FFMA.FTZ R131, R49, R0.reuse, -R5 ;  /* 0x0000000031837223 */ /* 0x080fe20000010805 */
[-C--:B---3--:R-:W-:Y:S01]  /*2a450*/  FFMA.FTZ R215, R103, R0.reuse, -R7 ;  /* 0x0000000067d77223 */ /* 0x088fe20000010807 */
[-CC-:B------:R-:W-:Y:S01]  /*2a460*/  FFMA.FTZ R39, R22, R0.reuse, -R5.reuse ;  /* 0x0000000016277223 */ /* 0x180fe20000010805 */
[-CC-:B------:R-:W-:Y:S01]  /*2a470*/  FFMA.FTZ R232, R109, R0.reuse, -R5.reuse ;  /* 0x000000006de87223 */ /* 0x180fe20000010805 */
[-C--:B------:R-:W-:Y:S01]  /*2a480*/  FFMA.FTZ R198, R124, R0.reuse, -R5 ;  /* 0x000000007cc67223 */ /* 0x080fe20000010805 */
[----:B------:R-:W-:Y:S01]  /*2a490*/  MUFU.EX2 R109, R8 ;  /* 0x00000008006d7308 */ /* 0x000fe20000000800 */
[-C--:B------:R-:W-:Y:S01]  /*2a4a0*/  FFMA.FTZ R212, R119, R0.reuse, -R7 ;  /* 0x0000000077d47223 */ /* 0x080fe20000010807 */
[--C-:B------:R-:W-:Y:S01]  /*2a4b0*/  FFMA.FTZ R85, R208, R0, -R9.reuse ;  /* 0x00000000d0557223 */ /* 0x100fe20000010809 */
[----:B-1----:R-:W-:Y:S01]  /*2a4c0*/  F2FP.BF16.F32.PACK_AB R49, R118, R66 ;  /* 0x000000427631723e */ /* 0x002fe200000010ff */
[-CC-:B------:R-:W-:Y:S01]  /*2a4d0*/  FFMA.FTZ R112, R188, R0.reuse, -R9.reuse ;  /* 0x00000000bc707223 */ /* 0x180fe20000010809 */
[-CC-:B------:R-:W-:Y:S01]  /*2a4e0*/  FFMA.FTZ R119, R252, R0.reuse, -R9.reuse ;  /* 0x00000000fc777223 */ /* 0x180fe20000010809 */
[-C--:B------:R-:W-:Y:S01]  /*2a4f0*/  FFMA.FTZ R45, R197, R0.reuse, -R9 ;  /* 0x00000000c52d7223 */ /* 0x080fe20000010809 */
[----:B------:R-:W-:Y:S01]  /*2a500*/  PRMT R48, R49, 0x7632, R48 ;  /* 0x0000763231307816 */ /* 0x000fe20000000030 */
[-C--:B----4-:R-:W-:Y:S02]  /*2a510*/  FFMA.FTZ R206, R24, R0.reuse, -R5 ;  /* 0x0000000018ce7223 */ /* 0x090fe40000010805 */
[----:B------:R-:W1:Y:S01]  /*2a520*/  MUFU.EX2 R14, R14 ;  /* 0x0000000e000e7308 */ /* 0x000e620000000800 */
[-CC-:B------:R-:W-:Y:S01]  /*2a530*/  FFMA.FTZ R222, R51, R0.reuse, -R7.reuse ;  /* 0x0000000033de7223 */ /* 0x180fe20000010807 */
[----:B------:R-:W-:Y:S01]  /*2a540*/  PRMT R100, R49, 0x5410, R48 ;  /* 0x0000541031647816 */ /* 0x000fe20000000030 */
[-C--:B------:R-:W-:Y:S01]  /*2a550*/  FFMA.FTZ R18, R87, R0.reuse, -R7 ;  /* 0x0000000057127223 */ /* 0x080fe20000010807 */
[-CC-:B------:R-:W-:Y:S01]  /*2a560*/  FFMA.FTZ R70, R204, R0.reuse, -R9.reuse ;  /* 0x00000000cc467223 */ /* 0x180fe20000010809 */
[-CC-:B------:R-:W-:Y:S01]  /*2a570*/  FFMA.FTZ R71, R205, R0.reuse, -R9.reuse ;  /* 0x00000000cd477223 */ /* 0x180fe20000010809 */
[-C--:B------:R-:W-:Y:S01]  /*2a580*/  FFMA.FTZ R207, R27, R0.reuse, -R9 ;  /* 0x000000001bcf7223 */ /* 0x080fe20000010809 */
[-C--:B--2---:R-:W-:Y:S01]  /*2a590*/  FFMA.FTZ R17, R31, R0.reuse, -R7 ;  /* 0x000000001f117223 */ /* 0x084fe20000010807 */
[-CC-:B------:R-:W-:Y:S01]  /*2a5a0*/  FFMA.FTZ R214, R25, R0.reuse, -R9.reuse ;  /* 0x0000000019d67223 */ /* 0x180fe20000010809 */
[-CC-:B------:R-:W-:Y:S01]  /*2a5b0*/  FFMA.FTZ R36, R106, R0.reuse, -R9.reuse ;  /* 0x000000006a247223 */ /* 0x180fe20000010809 */
[-CC-:B------:R-:W-:Y:S01]  /*2a5c0*/  FFMA.FTZ R37, R107, R0.reuse, -R9.reuse ;  /* 0x000000006b257223 */ /* 0x180fe20000010809 */
[-CC-:B------:R-:W-:Y:S01]  /*2a5d0*/  FFMA.FTZ R188, R111, R0.reuse, -R9.reuse ;  /* 0x000000006fbc7223 */ /* 0x180fe20000010809 */
[----:B------:R2:W-:Y:S01]  /*2a5e0*/  STL [R1+0x18], R17 ;  /* 0x0000181101007387 */ /* 0x0005e20000100800 */
[-CC-:B------:R-:W-:Y:S01]  /*2a5f0*/  FFMA.FTZ R208, R123, R0.reuse, -R9.reuse ;  /* 0x000000007bd07223 */ /* 0x180fe20000010809 */
[-CC-:B------:R-:W-:Y:S01]  /*2a600*/  FFMA.FTZ R113, R171, R0.reuse, -R9.reuse ;  /* 0x00000000ab717223 */ /* 0x180fe20000010809 */
[--C-:B------:R-:W-:Y:S01]  /*2a610*/  FFMA.FTZ R171, R110, R0, -R9.reuse ;  /* 0x000000006eab7223 */ /* 0x100fe20000010809 */
[----:B------:R-:W-:Y:S01]  /*2a620*/  STL [R1+0x48], R21 ;  /* 0x0000481501007387 */ /* 0x000fe20000100800 */
[----:B-1----:R-:W-:Y:S01]  /*2a630*/  F2FP.BF16.F32.PACK_AB R51, R109, R14 ;  /* 0x0000000e6d33723e */ /* 0x002fe200000010ff */
[-CC-:B------:R-:W-:Y:S01]  /*2a640*/  FFMA.FTZ R236, R236, R0.reuse, -R9.reuse ;  /* 0x00000000ecec7223 */ /* 0x180fe20000010809 */
[-CC-:B------:R-:W-:Y:S01]  /*2a650*/  FFMA.FTZ R237, R237, R0.reuse, -R9.reuse ;  /* 0x00000000eded7223 */ /* 0x180fe20000010809 */
[----:B------:R1:W-:Y:S01]  /*2a660*/  STL [R1+0x44], R18 ;  /* 0x0000441201007387 */ /* 0x0003e20000100800 */
[----:B------:R-:W-:Y:S01]  /*2a670*/  PRMT R50, R51, 0x7632, R50 ;  /* 0x0000763233327816 */ /* 0x000fe20000000032 */
[-CC-:B------:R-:W-:Y:S01]  /*2a680*/  FFMA.FTZ R247, R79, R0.reuse, -R9.reuse ;  /* 0x000000004ff77223 */ /* 0x180fe20000010809 */
[-CC-:B------:R-:W-:Y:S01]  /*2a690*/  FFMA.FTZ R250, R30, R0.reuse, -R9.reuse ;  /* 0x000000001efa7223 */ /* 0x180fe20000010809 */
[-C--:B------:R-:W-:Y:S01]  /*2a6a0*/  FFMA.FTZ R252, R91, R0.reuse, -R9 ;  /* 0x000000005bfc7223 */ /* 0x080fe20000010809 */
[----:B------:R-:W-:Y:S01]  /*2a6b0*/  PRMT R101, R51, 0x5410, R50 ;  /* 0x0000541033657816 */ /* 0x000fe20000000032 */
[-CC-:B------:R-:W-:Y:S01]  /*2a6c0*/  FFMA.FTZ R93, R93, R0.reuse, -R7.reuse ;  /* 0x000000005d5d7223 */ /* 0x180fe20000010807 */
[-CC-:B------:R-:W-:Y:S01]  /*2a6d0*/  FFMA.FTZ R104, R104, R0.reuse, -R7.reuse ;  /* 0x0000000068687223 */ /* 0x180fe20000010807 */
[-C--:B------:R-:W-:Y:S01]  /*2a6e0*/  FFMA.FTZ R245, R67, R0.reuse, -R7 ;  /* 0x0000000043f57223 */ /* 0x080fe20000010807 */
[-CC-:B------:R-:W-:Y:S01]  /*2a6f0*/  FFMA.FTZ R125, R238, R0.reuse, -R9.reuse ;  /* 0x00000000ee7d7223 */ /* 0x180fe20000010809 */
[-CC-:B------:R-:W-:Y:S01]  /*2a700*/  FFMA.FTZ R238, R53, R0.reuse, -R9.reuse ;  /* 0x0000000035ee7223 */ /* 0x180fe20000010809 */
[-CC-:B------:R-:W-:Y:S01]  /*2a710*/  FFMA.FTZ R124, R241, R0.reuse, -R9.reuse ;  /* 0x00000000f17c7223 */ /* 0x180fe20000010809 */
[-C--:B------:R-:W-:Y:S01]  /*2a720*/  FFMA.FTZ R241, R52, R0.reuse, -R9 ;  /* 0x0000000034f17223 */ /* 0x080fe20000010809 */
[----:B------:R-:W3:Y:S01]  /*2a730*/  MUFU.EX2 R35, R4 ;  /* 0x0000000400237308 */ /* 0x000ee20000000800 */
[-C--:B--2---:R-:W-:Y:S09]  /*2a740*/  FFMA.FTZ R17, R98, R0.reuse, -R7 ;  /* 0x0000000062117223 */ /* 0x084ff20000010807 */
[----:B------:R-:W-:Y:S01]  /*2a750*/  MUFU.EX2 R91, R41 ;  /* 0x00000029005b7308 */ /* 0x000fe20000000800 */
[----:B------:R2:W-:Y:S01]  /*2a760*/  STL [R1+0x5c], R17 ;  /* 0x00005c1101007387 */ /* 0x0005e20000100800 */
[-CC-:B-1----:R-:W-:Y:S03]  /*2a770*/  FFMA.FTZ R18, R196, R0.reuse, -R5.reuse ;  /* 0x00000000c4127223 */ /* 0x182fe60000010805 */
[----:B------:R1:W-:Y:S01]  /*2a780*/  STL [R1+0x46c], R194 ;  /* 0x00046cc201007387 */ /* 0x0003e20000100800 */
[----:B------:R-:W-:Y:S02]  /*2a790*/  IMAD.MOV.U32 R196, RZ, RZ, R210 ;  /* 0x000000ffffc47224 */ /* 0x000fe400078e00d2 */
[----:B------:R-:W-:Y:S02]  /*2a7a0*/  FFMA.FTZ R210, R121, R0, -R5 ;  /* 0x0000000079d27223 */ /* 0x000fe40000010805 */
[----:B------:R4:W-:Y:S01]  /*2a7b0*/  MUFU.EX2 R108, R18 ;  /* 0x00000012006c7308 */ /* 0x0009e20000000800 */
[C---:B---3--:R-:W-:Y:S01]  /*2a7c0*/  FMUL.FTZ R34, R35.reuse, R146 ;  /* 0x0000009223227220 */ /* 0x048fe20000410000 */
[----:B------:R-:W-:Y:S08]  /*2a7d0*/  FFMA.FTZ R43, R196, R0, -R9 ;  /* 0x00000000c42b7223 */ /* 0x000ff00000010809 */
[----:B------:R-:W3:Y:S10]  /*2a7e0*/  MUFU.EX2 R79, R42 ;  /* 0x0000002a004f7308 */ /* 0x000ef40000000800 */
[----:B------:R-:W-:Y:S01]  /*2a7f0*/  MUFU.EX2 R87, R44 ;  /* 0x0000002c00577308 */ /* 0x000fe20000000800 */
[----:B----4-:R-:W-:Y:S01]  /*2a800*/  FMUL.FTZ R18, R35, R162 ;  /* 0x000000a223127220 */ /* 0x010fe20000410000 */
[-C--:B--2---:R-:W-:Y:S01]  /*2a810*/  FFMA.FTZ R17, R99, R0.reuse, -R7 ;  /* 0x0000000063117223 */ /* 0x084fe20000010807 */
[-C--:B-1----:R-:W-:Y:S04]  /*2a820*/  FFMA.FTZ R194, R26, R0.reuse, -R5 ;  /* 0x000000001ac27223 */ /* 0x082fe80000010805 */
[----:B------:R1:W-:Y:S03]  /*2a830*/  STL [R1+0x6c], R17 ;  /* 0x00006c1101007387 */ /* 0x0003e60000100800 */
[----:B------:R-:W-:Y:S01]  /*2a840*/  MUFU.EX2 R82, R46 ;  /* 0x0000002e00527308 */ /* 0x000fe20000000800 */
[----:B---3--:R-:W-:Y:S01]  /*2a850*/  F2FP.BF16.F32.PACK_AB R42, R91, R79 ;  /* 0x0000004f5b2a723e */ /* 0x008fe200000010ff */
[----:B------:R2:W-:Y:S03]  /*2a860*/  STL [R1+0x470], R215 ;  /* 0x000470d701007387 */ /* 0x0005e60000100800 */
[----:B------:R-:W-:Y:S01]  /*2a870*/  PRMT R41, R42, 0x7632, R41 ;  /* 0x000076322a297816 */ /* 0x000fe20000000029 */
[----:B------:R3:W-:Y:S04]  /*2a880*/  STL [R1+0x474], R168 ;  /* 0x000474a801007387 */ /* 0x0007e80000100800 */
[----:B------:R-:W-:Y:S01]  /*2a890*/  MUFU.EX2 R89, R54 ;  /* 0x0000003600597308 */ /* 0x000fe20000000800 */
[----:B------:R4:W-:Y:S04]  /*2a8a0*/  STL [R1+0x478], R169 ;  /* 0x000478a901007387 */ /* 0x0009e80000100800 */
[----:B------:R4:W4:Y:S05]  /*2a8b0*/  LDL.S16 R29, [R1+0x2a8] ;  /* 0x0002a800011d7983 */ /* 0x00092a0000100600 */
[----:B------:R-:W-:Y:S01]  /*2a8c0*/  MUFU.EX2 R80, R43 ;  /* 0x0000002b00507308 */ /* 0x000fe20000000800 */
[----:B------:R4:W4:Y:S04]  /*2a8d0*/  LDL.S16 R28, [R1+0x2a4] ;  /* 0x0002a400011c7983 */ /* 0x0009280000100600 */
[----:B------:R4:W4:Y:S01]  /*2a8e0*/  LDL.S16 R23, [R1+0x2a0] ;  /* 0x0002a00001177983 */ /* 0x0009220000100600 */
[-C--:B-1----:R-:W-:Y:S01]  /*2a8f0*/  FFMA.FTZ R17, R193, R0.reuse, -R5 ;  /* 0x00000000c1117223 */ /* 0x082fe20000010805 */
[----:B------:R-:W-:Y:S02]  /*2a900*/  IMAD.MOV.U32 R193, RZ, RZ, R211 ;  /* 0x000000ffffc17224 */ /* 0x000fe400078e00d3 */
[-CC-:B------:R-:W-:Y:S01]  /*2a910*/  FFMA.FTZ R211, R120, R0.reuse, -R5.reuse ;  /* 0x0000000078d37223 */ /* 0x180fe20000010805 */
[----:B------:R1:W4:Y:S01]  /*2a920*/  LDL.S16 R21, [R1+0x29c] ;  /* 0x00029c0001157983 */ /* 0x0003220000100600 */
[-C--:B--2---:R-:W-:Y:S01]  /*2a930*/  FFMA.FTZ R215, R88, R0.reuse, -R5 ;  /* 0x0000000058d77223 */ /* 0x084fe20000010805 */
[-CC-:B------:R-:W-:Y:S01]  /*2a940*/  FFMA.FTZ R120, R246, R0.reuse, -R9.reuse ;  /* 0x00000000f6787223 */ /* 0x180fe20000010809 */
[----:B------:R-:W2:Y:S01]  /*2a950*/  MUFU.EX2 R17, R17 ;  /* 0x0000001100117308 */ /* 0x000ea20000000800 */
[-C--:B------:R-:W-:Y:S01]  /*2a960*/  FFMA.FTZ R246, R47, R0.reuse, -R9 ;  /* 0x000000002ff67223 */ /* 0x080fe20000010809 */
[-C--:B---3--:R-:W-:Y:S01]  /*2a970*/  FFMA.FTZ R168, R77, R0.reuse, -R5 ;  /* 0x000000004da87223 */ /* 0x088fe20000010805 */
[-CC-:B------:R-:W-:Y:S01]  /*2a980*/  FFMA.FTZ R88, R209, R0.reuse, -R9.reuse ;  /* 0x00000000d1587223 */ /* 0x180fe20000010809 */
[-C--:B------:R-:W-:Y:S01]  /*2a990*/  FFMA.FTZ R209, R122, R0.reuse, -R9 ;  /* 0x000000007ad17223 */ /* 0x080fe20000010809 */
[----:B----4-:R-:W-:Y:S01]  /*2a9a0*/  FFMA.FTZ R169, R33, R0, -R5 ;  /* 0x0000000021a97223 */ /* 0x010fe20000010805 */
[----:B------:R-:W-:Y:S04]  /*2a9b0*/  SHF.R.U32.HI R5, RZ, 0x8, R11 ;  /* 0x00000008ff057819 */ /* 0x000fe8000001160b */
[----:B------:R3:W4:Y:S01]  /*2a9c0*/  MUFU.EX2 R77, R55 ;  /* 0x00000037004d7308 */ /* 0x0007220000000800 */
[----:B------:R-:W-:Y:S04]  /*2a9d0*/  LOP3.LUT R5, R5, 0xffff, RZ, 0xc0, !PT ;  /* 0x0000ffff05057812 */ /* 0x000fe800078ec0ff */
[----:B------:R-:W-:Y:S05]  /*2a9e0*/  ISETP.GE.U32.AND P1, PT, R199, R5, PT ;  /* 0x00000005c700720c */ /* 0x000fea0003f26070 */
[----:B------:R-:W-:Y:S01]  /*2a9f0*/  MUFU.EX2 R75, R75 ;  /* 0x0000004b004b7308 */ /* 0x000fe20000000800 */
[----:B--2---:R-:W-:Y:S04]  /*2aa00*/  F2FP.BF16.F32.PACK_AB R47, R108, R17 ;  /* 0x000000116c2f723e */ /* 0x004fe800000010ff */
[C---:B------:R-:W-:Y:S05]  /*2aa10*/  PRMT R53, R47.reuse, 0x7632, R53 ;  /* 0x000076322f357816 */ /* 0x040fea0000000035 */
[----:B------:R-:W-:Y:S01]  /*2aa20*/  MUFU.EX2 R78, R78 ;  /* 0x0000004e004e7308 */ /* 0x000fe20000000800 */
[----:B------:R-:W-:Y:S02]  /*2aa30*/  PRMT R102, R47, 0x5410, R53 ;  /* 0x000054102f667816 */ /* 0x000fe40000000035 */
[----:B---3--:R-:W-:Y:S02]  /*2aa40*/  LOP3.LUT R55, R40, 0xff, RZ, 0xc0, !PT ;  /* 0x000000ff28377812 */ /* 0x008fe400078ec0ff */
[----:B----4-:R-:W-:Y:S05]  /*2aa50*/  F2FP.BF16.F32.PACK_AB R44, R89, R77 ;  /* 0x0000004d592c723e */ /* 0x010fea00000010ff */
[----:B------:R-:W-:Y:S01]  /*2aa60*/  MUFU.EX2 R86, R45 ;  /* 0x0000002d00567308 */ /* 0x000fe20000000800 */
[----:B------:R-:W-:Y:S09]  /*2aa70*/  PRMT R43, R44, 0x7632, R43 ;  /* 0x000076322c2b7816 */ /* 0x000ff2000000002b */
[----:B------:R-:W-:Y:S10]  /*2aa80*/  MUFU.EX2 R68, R68 ;  /* 0x0000004400447308 */ /* 0x000ff40000000800 */
[----:B------:R-:W-:Y:S10]  /*2aa90*/  MUFU.EX2 R73, R73 ;  /* 0x0000004900497308 */ /* 0x000ff40000000800 */
[----:B------:R-:W-:Y:S10]  /*2aaa0*/  MUFU.EX2 R72, R72 ;  /* 0x0000004800487308 */ /* 0x000ff40000000800 */
[----:B------:R-:W2:Y:S02]  /*2aab0*/  MUFU.EX2 R6, R6 ;  /* 0x0000000600067308 */ /* 0x000ea40000000800 */
[C---:B--2---:R-:W-:Y:S01]  /*2aac0*/  FMUL.FTZ R32, R6.reuse, R144 ;  /* 0x0000009006207220 */ /* 0x044fe20000410000 */
[----:B------:R-:W-:Y:S01]  /*2aad0*/  FMUL.FTZ R33, R6, R145 ;  /* 0x0000009106217220 */ /* 0x000fe20000410000 */
[----:B------:R-:W-:Y:S02]  /*2aae0*/  @!P5 HFMA2.BF16_V2 R29, -RZ.H0_H0, RZ.H0_H0, -R49.H0_H0 ;  /* 0x200000ffff1dd231 */ /* 0x000fe40000340931 */
[----:B------:R-:W-:Y:S03]  /*2aaf0*/  @!P1 HFMA2.BF16_V2 R28, -RZ.H0_H0, RZ.H0_H0, -R48.H0_H0 ;  /* 0x200000ffff1c9231 */ /* 0x000fe60000340930 */
[----:B------:R-:W-:Y:S01]  /*2ab00*/  PRMT R7, R29, 0x7610, R7 ;  /* 0x000076101d077816 */ /* 0x000fe20000000007 */
[----:B------:R-:W-:Y:S01]  /*2ab10*/  @!P5 STL.S16 [R1+0x2a8], R29 ;  /* 0x0002a81d0100d387 */ /* 0x000fe20000100600 */
[----:B------:R-:W-:Y:S01]  /*2ab20*/  @!P2 HFMA2.BF16_V2 R23, -RZ.H0_H0, RZ.H0_H0, -R51.H0_H0 ;  /* 0x200000ffff17a231 */ /* 0x000fe20000340933 */
[----:B------:R-:W-:Y:S02]  /*2ab30*/  PRMT R5, R28, 0x7610, R5 ;  /* 0x000076101c057816 */ /* 0x000fe40000000005 */
[----:B------:R-:W-:Y:S01]  /*2ab40*/  @!P1 STL.S16 [R1+0x2a4], R28 ;  /* 0x0002a41c01009387 */ /* 0x000fe20000100600 */
[----:B------:R-:W-:Y:S01]  /*2ab50*/  @!P5 PRMT R49, R7, 0x5410, RZ ;  /* 0x000054100731d816 */ /* 0x000fe200000000ff */
[----:B------:R-:W-:Y:S01]  /*2ab60*/  @!P3 HFMA2.BF16_V2 R21, -RZ.H0_H0, RZ.H0_H0, -R50.H0_H0 ;  /* 0x200000ffff15b231 */ /* 0x000fe20000340932 */
[----:B------:R-:W-:Y:S01]  /*2ab70*/  PRMT R11, R23, 0x7610, R11 ;  /* 0x00007610170b7816 */ /* 0x000fe2000000000b */
[----:B------:R2:W-:Y:S01]  /*2ab80*/  @!P2 STL.S16 [R1+0x2a0], R23 ;  /* 0x0002a0170100a387 */ /* 0x0005e20000100600 */
[----:B------:R-:W-:Y:S01]  /*2ab90*/  @!P1 PRMT R48, R5, 0x5410, RZ ;  /* 0x0000541005309816 */ /* 0x000fe200000000ff */
[-CC-:B------:R-:W-:Y:S01]  /*2aba0*/  FFMA.FTZ R5, R192, R0.reuse, -R9.reuse ;  /* 0x00000000c0057223 */ /* 0x180fe20000010809 */
[----:B------:R-:W-:Y:S01]  /*2abb0*/  PRMT R10, R21, 0x7610, R10 ;  /* 0x00007610150a7816 */ /* 0x000fe2000000000a */
[----:B------:R3:W-:Y:S01]  /*2abc0*/  @!P3 STL.S16 [R1+0x29c], R21 ;  /* 0x00029c150100b387 */ /* 0x0007e20000100600 */
[----:B------:R-:W-:Y:S01]  /*2abd0*/  @!P2 PRMT R51, R11, 0x5410, RZ ;  /* 0x000054100b33a816 */ /* 0x000fe200000000ff */
[-CC-:B------:R-:W-:Y:S01]  /*2abe0*/  FFMA.FTZ R192, R127, R0.reuse, -R9.reuse ;  /* 0x000000007fc07223 */ /* 0x180fe20000010809 */
[----:B------:R-:W-:Y:S01]  /*2abf0*/  @!P3 PRMT R50, R10, 0x5410, RZ ;  /* 0x000054100a32b816 */ /* 0x000fe200000000ff */
[----:B------:R-:W4:Y:S01]  /*2ac00*/  LDL.LU R22, [R1+0x10c] ;  /* 0x00010c0001167983 */ /* 0x000f220000300800 */
[----:B------:R-:W-:Y:S01]  /*2ac10*/  ISETP.GE.U32.AND P2, PT, R199, R19, PT ;  /* 0x00000013c700720c */ /* 0x000fe20003f46070 */
[--C-:B------:R-:W-:Y:S01]  /*2ac20*/  FFMA.FTZ R7, R193, R0, -R9.reuse ;  /* 0x00000000c1077223 */ /* 0x100fe20000010809 */
[----:B------:R-:W-:Y:S01]  /*2ac30*/  ISETP.GE.U32.AND P3, PT, R199, R20, PT ;  /* 0x00000014c700720c */ /* 0x000fe20003f66070 */
[----:B------:R-:W-:Y:S01]  /*2ac40*/  MUFU.EX2 R5, R5 ;  /* 0x0000000500057308 */ /* 0x000fe20000000800 */
[C---:B------:R-:W-:Y:S01]  /*2ac50*/  LOP3.LUT P5, RZ, R201.reuse, 0x40000000, RZ, 0xc0, !PT ;  /* 0x40000000c9ff7812 */ /* 0x040fe200078ac0ff */
[----:B------:R-:W-:Y:S01]  /*2ac60*/  FFMA.FTZ R193, R126, R0, -R9 ;  /* 0x000000007ec17223 */ /* 0x000fe20000010809 */
[----:B------:R-:W-:Y:S01]  /*2ac70*/  LOP3.LUT R201, R201, 0xffdfffff, RZ, 0xc0, !PT ;  /* 0xffdfffffc9c97812 */ /* 0x000fe200078ec0ff */
[----:B------:R-:W-:Y:S01]  /*2ac80*/  FMUL.FTZ R0, R0, R2 ;  /* 0x0000000200007220 */ /* 0x000fe20000410000 */
[----:B------:R-:W-:Y:S01]  /*2ac90*/  ST.E.U16 desc[UR4][R174.64], R49 ;  /* 0x00000031ae007985 */ /* 0x000fe2000c101504 */
[----:B------:R-:W-:Y:S01]  /*2aca0*/  FMUL.FTZ R20, R6, R156 ;  /* 0x0000009c06147220 */ /* 0x000fe20000410000 */
[C---:B------:R-:W-:Y:S03]  /*2acb0*/  FMUL.FTZ R19, R35.reuse, R163 ;  /* 0x000000a323137220 */ /* 0x040fe60000410000 */
[----:B------:R-:W1:Y:S01]  /*2acc0*/  MUFU.EX2 R103, R7 ;  /* 0x0000000700677308 */ /* 0x000e620000000800 */
[----:B------:R-:W-:Y:S04]  /*2acd0*/  ST.E.U16 desc[UR4][R174.64+0x2], R48 ;  /* 0x00000230ae007985 */ /* 0x000fe8000c101504 */
[----:B------:R-:W-:Y:S01]  /*2ace0*/  ST.E.U16 desc[UR4][R172.64+0x2], R50 ;  /* 0x00000232ac007985 */ /* 0x000fe2000c101504 */
[----:B--2---:R-:W-:Y:S04]  /*2acf0*/  FMUL.FTZ R23, R35, R159 ;  /* 0x0000009f23177220 */ /* 0x004fe80000410000 */
[----:B------:R-:W2:Y:S01]  /*2ad00*/  MUFU.EX2 R0, R0 ;  /* 0x0000000000007308 */ /* 0x000ea20000000800 */
[----:B---3--:R-:W3:Y:S04]  /*2ad10*/  LDL.LU R21, [R1+0x108] ;  /* 0x0001080001157983 */ /* 0x008ee80000300800 */
[----:B------:R-:W3:Y:S05]  /*2ad20*/  LDL.LU R16, [R1+0x100] ;  /* 0x0001000001107983 */ /* 0x000eea0000300800 */
[----:B------:R-:W-:Y:S01]  /*2ad30*/  MUFU.EX2 R163, R214 ;  /* 0x000000d600a37308 */ /* 0x000fe20000000800 */
[----:B-1----:R-:W-:Y:S01]  /*2ad40*/  F2FP.BF16.F32.PACK_AB R52, R103, R5 ;  /* 0x000000056734723e */ /* 0x002fe200000010ff */
[----:B------:R1:W3:Y:S01]  /*2ad50*/  LDL.S16 R15, [R1+0x2b8] ;  /* 0x0002b800010f7983 */ /* 0x0002e20000100600 */
[C---:B------:R-:W-:Y:S02]  /*2ad60*/  FMUL.FTZ R7, R35.reuse, R167 ;  /* 0x000000a723077220 */ /* 0x040fe40000410000 */
[C---:B------:R-:W-:Y:S01]  /*2ad70*/  PRMT R56, R52.reuse, 0x7632, R56 ;  /* 0x0000763234387816 */ /* 0x040fe20000000038 */
[----:B------:R1:W3:Y:S04]  /*2ad80*/  LDL.S16 R13, [R1+0x2b4] ;  /* 0x0002b400010d7983 */ /* 0x0002e80000100600 */
[----:B------:R-:W1:Y:S01]  /*2ad90*/  MUFU.EX2 R2, R3 ;  /* 0x0000000300027308 */ /* 0x000e620000000800 */
[----:B------:R-:W-:Y:S01]  /*2ada0*/  PRMT R99, R52, 0x5410, R56 ;  /* 0x0000541034637816 */ /* 0x000fe20000000038 */
[----:B------:R-:W3:Y:S01]  /*2adb0*/  LDL.LU R12, [R1+0x104] ;  /* 0x00010400010c7983 */ /* 0x000ee20000300800 */
[C---:B--2---:R-:W-:Y:S01]  /*2adc0*/  FMUL.FTZ R26, R0.reuse, R142 ;  /* 0x0000008e001a7220 */ /* 0x044fe20000410000 */
[C---:B------:R-:W-:Y:S01]  /*2add0*/  FMUL.FTZ R27, R0.reuse, R143 ;  /* 0x0000008f001b7220 */ /* 0x040fe20000410000 */
[C---:B------:R-:W-:Y:S01]  /*2ade0*/  FMUL.FTZ R30, R0.reuse, R138 ;  /* 0x0000008a001e7220 */ /* 0x040fe20000410000 */
[----:B------:R2:W2:Y:S01]  /*2adf0*/  LDL.S16 R11, [R1+0x2c8] ;  /* 0x0002c800010b7983 */ /* 0x0004a20000100600 */
[----:B------:R-:W-:Y:S03]  /*2ae00*/  FMUL.FTZ R31, R0, R139 ;  /* 0x0000008b001f7220 */ /* 0x000fe60000410000 */
[----:B------:R2:W2:Y:S04]  /*2ae10*/  LDL.S16 R10, [R1+0x2c4] ;  /* 0x0002c400010a7983 */ /* 0x0004a80000100600 */
[----:B------:R-:W-:Y:S01]  /*2ae20*/  ST.E.U16 desc[UR4][R172.64], R51 ;  /* 0x00000033ac007985 */ /* 0x000fe2000c101504 */
[C---:B-1----:R-:W-:Y:S01]  /*2ae30*/  FMUL.FTZ R29, R2.reuse, R137 ;  /* 0x00000089021d7220 */ /* 0x042fe20000410000 */
[C---:B------:R-:W-:Y:S01]  /*2ae40*/  FMUL.FTZ R28, R2.reuse, R136 ;  /* 0x00000088021c7220 */ /* 0x040fe20000410000 */
[C---:B------:R-:W-:Y:S01]  /*2ae50*/  FMUL.FTZ R24, R2.reuse, R140 ;  /* 0x0000008c02187220 */ /* 0x040fe20000410000 */
[----:B------:R-:W-:Y:S01]  /*2ae60*/  FMUL.FTZ R25, R2, R141 ;  /* 0x0000008d02197220 */ /* 0x000fe20000410000 */
[----:B----4-:R-:W-:Y:S01]  /*2ae70*/  FFMA.FTZ R66, R6, R22, R66 ;  /* 0x0000001606427223 */ /* 0x010fe20000010042 */
[C---:B------:R-:W-:Y:S01]  /*2ae80*/  FMUL.FTZ R22, R35.reuse, R158 ;  /* 0x0000009e23167220 */ /* 0x040fe20000410000 */
[----:B---3--:R-:W-:Y:S01]  /*2ae90*/  FFMA.FTZ R65, R35, R21, R14 ;  /* 0x0000001523417223 */ /* 0x008fe2000001000e */
[----:B------:R-:W-:Y:S01]  /*2aea0*/  FMUL.FTZ R14, R0, R150 ;  /* 0x00000096000e7220 */ /* 0x000fe20000410000 */
[----:B------:R-:W-:Y:S01]  /*2aeb0*/  FMUL.FTZ R21, R6, R157 ;  /* 0x0000009d06157220 */ /* 0x000fe20000410000 */
[----:B------:R-:W-:Y:S01]  /*2aec0*/  FFMA.FTZ R67, R2, R16, R17 ;  /* 0x0000001002437223 */ /* 0x000fe20000010011 */
[C---:B------:R-:W-:Y:S01]  /*2aed0*/  FMUL.FTZ R17, R6.reuse, R161 ;  /* 0x000000a106117220 */ /* 0x040fe20000410000 */
[----:B------:R-:W-:Y:S02]  /*2aee0*/  FMUL.FTZ R16, R6, R160 ;  /* 0x000000a006107220 */ /* 0x000fe40000410000 */
[----:B------:R-:W-:Y:S01]  /*2aef0*/  MUFU.EX2 R160, R252 ;  /* 0x000000fc00a07308 */ /* 0x000fe20000000800 */
[----:B------:R-:W-:Y:S02]  /*2af00*/  @!P2 HFMA2.BF16_V2 R15, -RZ.H0_H0, RZ.H0_H0, -R47.H0_H0 ;  /* 0x200000ffff0fa231 */ /* 0x000fe4000034092f */
[----:B------:R-:W-:Y:S03]  /*2af10*/  @!P0 HFMA2.BF16_V2 R13, -RZ.H0_H0, RZ.H0_H0, -R53.H0_H0 ;  /* 0x200000ffff0d8231 */ /* 0x000fe60000340935 */
[----:B------:R-:W-:Y:S01]  /*2af20*/  PRMT R9, R15, 0x7610, R9 ;  /* 0x000076100f097816 */ /* 0x000fe20000000009 */
[----:B------:R1:W-:Y:S03]  /*2af30*/  @!P2 STL.S16 [R1+0x2b8], R15 ;  /* 0x0002b80f0100a387 */ /* 0x0003e60000100600 */
[----:B------:R-:W-:Y:S01]  /*2af40*/  MUFU.EX2 R252, R37 ;  /* 0x0000002500fc7308 */ /* 0x000fe20000000800 */
[----:B------:R-:W-:Y:S01]  /*2af50*/  FFMA.FTZ R64, R0, R12, R5 ;  /* 0x0000000c00407223 */ /* 0x000fe20000010005 */
[----:B------:R-:W-:Y:S01]  /*2af60*/  @!P2 PRMT R47, R9, 0x5410, RZ ;  /* 0x00005410092fa816 */ /* 0x000fe200000000ff */
[----:B------:R3:W-:Y:S01]  /*2af70*/  @!P0 STL.S16 [R1+0x2b4], R13 ;  /* 0x0002b40d01008387 */ /* 0x0007e20000100600 */
[----:B------:R-:W-:Y:S01]  /*2af80*/  ISETP.GE.U32.AND P2, PT, R199, R95, PT ;  /* 0x0000005fc700720c */ /* 0x000fe20003f46070 */
[----:B--2---:R-:W-:Y:S01]  /*2af90*/  @!P3 HFMA2.BF16_V2 R11, -RZ.H0_H0, RZ.H0_H0, -R52.H0_H0 ;  /* 0x200000ffff0bb231 */ /* 0x004fe20000340934 */
        /* <DEDUP_REMOVED lines=19> */
[----:B-1----:R-:W-:Y:S01]  /*2b0d0*/  FMUL.FTZ R15, R0, R151 ;  /* 0x00000097000f7220 */ /* 0x002fe20000410000 */
[----:B------:R-:W-:Y:S01]  /*2b0e0*/  MUFU.EX2 R165, R207 ;  /* 0x000000cf00a57308 */ /* 0x000fe20000000800 */
[----:B------:R-:W-:Y:S01]  /*2b0f0*/  ST.E.U16 desc[UR4][R178.64], R52 ;  /* 0x00000034b2007985 */ /* 0x000fe2000c101504 */
[----:B---3--:R-:W-:Y:S01]  /*2b100*/  FMUL.FTZ R13, R2, R149 ;  /* 0x00000095020d7220 */ /* 0x008fe20000410000 */
[----:B------:R-:W-:Y:S01]  /*2b110*/  SHF.R.U32.HI R2, RZ, 0x18, R59 ;  /* 0x00000018ff027819 */ /* 0x000fe2000001163b */
[----:B------:R-:W-:Y:S01]  /*2b120*/  FMUL.FTZ R4, R6, R164 ;  /* 0x000000a406047220 */ /* 0x000fe20000410000 */
[----:B------:R-:W-:Y:S01]  /*2b130*/  ST.E.U16 desc[UR4][R178.64+0x2], R56 ;  /* 0x00000238b2007985 */ /* 0x000fe2000c101504 */
[C---:B------:R-:W-:Y:S01]  /*2b140*/  FMUL.FTZ R6, R35.reuse, R166 ;  /* 0x000000a623067220 */ /* 0x040fe20000410000 */
[----:B------:R-:W-:Y:S01]  /*2b150*/  FMUL.FTZ R35, R35, R147 ;  /* 0x0000009323237220 */ /* 0x000fe20000410000 */
[----:B--2---:R-:W-:Y:S02]  /*2b160*/  SHF.R.U32.HI R47, RZ, 0x8, R183 ;  /* 0x00000008ff2f7819 */ /* 0x004fe400000116b7 */
[----:B------:R-:W-:Y:S01]  /*2b170*/  MUFU.EX2 R164, R170 ;  /* 0x000000aa00a47308 */ /* 0x000fe20000000800 */
[----:B------:R-:W-:Y:S01]  /*2b180*/  @P4 LOP3.LUT R201, R201, 0x200000, RZ, 0xfc, !PT ;  /* 0x00200000c9c94812 */ /* 0x000fe200078efcff */
[C---:B----4-:R-:W-:Y:S01]  /*2b190*/  FMUL.FTZ R11, R0.reuse, R155 ;  /* 0x0000009b000b7220 */ /* 0x050fe20000410000 */
[----:B------:R-:W-:Y:S02]  /*2b1a0*/  LOP3.LUT R47, R47, 0xffff, RZ, 0xc0, !PT ;  /* 0x0000ffff2f2f7812 */ /* 0x000fe400078ec0ff */
[----:B------:R-:W-:Y:S01]  /*2b1b0*/  LOP3.LUT R201, R201, 0xffbfffff, RZ, 0xc0, !PT ;  /* 0xffbfffffc9c97812 */ /* 0x000fe200078ec0ff */
[----:B------:R-:W-:Y:S02]  /*2b1c0*/  FMUL.FTZ R10, R0, R154 ;  /* 0x0000009a000a7220 */ /* 0x000fe40000410000 */
[----:B------:R2:W3:Y:S02]  /*2b1d0*/  LDL.S16 R0, [R1+0x2bc] ;  /* 0x0002bc0001007983 */ /* 0x0004e40000100600 */
[----:B------:R-:W-:Y:S10]  /*2b1e0*/  MUFU.EX2 R63, R74 ;  /* 0x0000004a003f7308 */ /* 0x000ff40000000800 */
[----:B------:R-:W-:Y:S10]  /*2b1f0*/  MUFU.EX2 R62, R70 ;  /* 0x00000046003e7308 */ /* 0x000ff40000000800 */
[----:B------:R-:W-:Y:S01]  /*2b200*/  MUFU.EX2 R170, R250 ;  /* 0x000000fa00aa7308 */ /* 0x000fe20000000800 */
[----:B------:R-:W-:Y:S05]  /*2b210*/  @!P2 HFMA2.BF16_V2 R3, -RZ.H0_H0, RZ.H0_H0, -R42.H0_H0 ;  /* 0x200000ffff03a231 */ /* 0x000fea000034092a */
[----:B------:R-:W-:Y:S01]  /*2b220*/  PRMT R121, R3, 0x7610, R121 ;  /* 0x0000761003797816 */ /* 0x000fe20000000079 */
[----:B------:R1:W-:Y:S01]  /*2b230*/  @!P2 STL.S16 [R1+0x2c0], R3 ;  /* 0x0002c0030100a387 */ /* 0x0003e20000100600 */
[----:B------:R-:W-:Y:S02]  /*2b240*/  ISETP.GE.U32.AND P2, PT, R199, R57, PT ;  /* 0x00000039c700720c */ /* 0x000fe40003f46070 */
[----:B------:R-:W-:Y:S11]  /*2b250*/  SHF.R.U32.HI R57, RZ, 0x18, R40 ;  /* 0x00000018ff397819 */ /* 0x000ff60000011628 */
[----:B------:R-:W-:Y:S01]  /*2b260*/  @P2 LOP3.LUT R201, R201, 0x400000, RZ, 0xfc, !PT ;  /* 0x00400000c9c92812 */ /* 0x000fe200078efcff */
[----:B---3--:R-:W-:Y:S03]  /*2b270*/  @!P3 HFMA2.BF16_V2 R0, -RZ.H0_H0, RZ.H0_H0, -R41.H0_H0 ;  /* 0x200000ffff00b231 */ /* 0x008fe60000340929 */
        /* <DEDUP_REMOVED lines=8> */
[----:B------:R2:W2:Y:S01]  /*2b300*/  LDL.S16 R138, [R1+0x2e8] ;  /* 0x0002e800018a7983 */ /* 0x0004a20000100600 */
[C---:B------:R-:W-:Y:S02]  /*2b310*/  ISETP.GE.U32.AND P0, PT, R199.reuse, R81, PT ;  /* 0x00000051c700720c */ /* 0x040fe40003f06070 */
[----:B------:R-:W-:Y:S01]  /*2b320*/  ISETP.GE.U32.AND P1, PT, R199, R2, PT ;  /* 0x00000002c700720c */ /* 0x000fe20003f26070 */
[----:B------:R2:W2:Y:S01]  /*2b330*/  LDL.S16 R137, [R1+0x2e0] ;  /* 0x0002e00001897983 */ /* 0x0004a20000100600 */
[----:B------:R-:W-:Y:S01]  /*2b340*/  SHF.R.U32.HI R2, RZ, 0x10, R59 ;  /* 0x00000010ff027819 */ /* 0x000fe2000001163b */
[----:B------:R-:W3:Y:S01]  /*2b350*/  MUFU.EX2 R81, R58 ;  /* 0x0000003a00517308 */ /* 0x000ee20000000800 */
[----:B-1----:R-:W-:Y:S01]  /*2b360*/  SHF.R.U32.HI R3, RZ, 0x8, R96 ;  /* 0x00000008ff037819 */ /* 0x002fe20000011660 */
[----:B------:R1:W2:Y:S01]  /*2b370*/  LDL.S16 R136, [R1+0x2dc] ;  /* 0x0002dc0001887983 */ /* 0x0002a20000100600 */
[----:B------:R-:W-:Y:S02]  /*2b380*/  LOP3.LUT R60, R2, 0xff, RZ, 0xc0, !PT ;  /* 0x000000ff023c7812 */ /* 0x000fe400078ec0ff */
[----:B------:R-:W-:Y:S01]  /*2b390*/  F2FP.BF16.F32.PACK_AB R2, R87, R82 ;  /* 0x000000525702723e */ /* 0x000fe200000010ff */
[----:B------:R1:W2:Y:S01]  /*2b3a0*/  LDL.S16 R127, [R1+0x2d8] ;  /* 0x0002d800017f7983 */ /* 0x0002a20000100600 */
[----:B------:R-:W-:Y:S02]  /*2b3b0*/  LOP3.LUT R61, R3, 0xffff, RZ, 0xc0, !PT ;  /* 0x0000ffff033d7812 */ /* 0x000fe400078ec0ff */
[----:B------:R-:W-:Y:S01]  /*2b3c0*/  PRMT R96, R44, 0x5410, R43 ;  /* 0x000054102c607816 */ /* 0x000fe2000000002b */
[----:B------:R1:W2:Y:S01]  /*2b3d0*/  LDL.S16 R126, [R1+0x2d4] ;  /* 0x0002d400017e7983 */ /* 0x0002a20000100600 */
[C---:B---3--:R-:W-:Y:S02]  /*2b3e0*/  LOP3.LUT R0, R59.reuse, 0xff, RZ, 0xc0, !PT ;  /* 0x000000ff3b007812 */ /* 0x048fe400078ec0ff */
[----:B------:R-:W-:Y:S01]  /*2b3f0*/  LOP3.LUT R59, R59, 0xffff, RZ, 0xc0, !PT ;  /* 0x0000ffff3b3b7812 */ /* 0x000fe200078ec0ff */
[----:B------:R1:W3:Y:S01]  /*2b400*/  LDL.S16 R123, [R1+0x308] ;  /* 0x00030800017b7983 */ /* 0x0002e20000100600 */
[C---:B------:R-:W-:Y:S02]  /*2b410*/  ISETP.GE.U32.AND P4, PT, R199.reuse, R0, PT ;  /* 0x00000000c700720c */ /* 0x040fe40003f86070 */
[----:B------:R-:W-:Y:S01]  /*2b420*/  LOP3.LUT R0, R40, 0xffff, RZ, 0xc0, !PT ;  /* 0x0000ffff28007812 */ /* 0x000fe200078ec0ff */
[----:B------:R1:W3:Y:S01]  /*2b430*/  LDL.S16 R122, [R1+0x2e4] ;  /* 0x0002e400017a7983 */ /* 0x0002e20000100600 */
[----:B------:R-:W-:Y:S02]  /*2b440*/  SHF.R.U32.HI R40, RZ, 0x10, R40 ;  /* 0x00000010ff287819 */ /* 0x000fe40000011628 */
[----:B------:R-:W-:Y:S02]  /*2b450*/  SHF.R.U32.HI R0, RZ, 0x8, R0 ;  /* 0x00000008ff007819 */ /* 0x000fe40000011600 */
[----:B------:R-:W-:Y:S02]  /*2b460*/  LOP3.LUT R40, R40, 0xff, RZ, 0xc0, !PT ;  /* 0x000000ff28287812 */ /* 0x000fe400078ec0ff */
[----:B------:R-:W-:Y:S02]  /*2b470*/  LOP3.LUT R54, R0, 0xffff, RZ, 0xc0, !PT ;  /* 0x0000ffff00367812 */ /* 0x000fe400078ec0ff */
[----:B------:R-:W-:Y:S02]  /*2b480*/  ISETP.GE.U32.AND P2, PT, R199, R40, PT ;  /* 0x00000028c700720c */ /* 0x000fe40003f46070 */
[----:B------:R-:W-:Y:S02]  /*2b490*/  @P4 LOP3.LUT R201, R201, 0x1000000, RZ, 0xfc, !PT ;  /* 0x01000000c9c94812 */ /* 0x000fe400078efcff */
[----:B------:R-:W-:Y:S02]  /*2b4a0*/  ISETP.GE.U32.AND P4, PT, R199, R186, PT ;  /* 0x000000bac700720c */ /* 0x000fe40003f86070 */
[----:B------:R-:W-:Y:S01]  /*2b4b0*/  LOP3.LUT R201, R201, 0xfdffffff, RZ, 0xc0, !PT ;  /* 0xfdffffffc9c97812 */ /* 0x000fe200078ec0ff */
[----:B------:R-:W-:Y:S01]  /*2b4c0*/  MUFU.EX2 R186, R206 ;  /* 0x000000ce00ba7308 */ /* 0x000fe20000000800 */
[----:B------:R-:W-:Y:S02]  /*2b4d0*/  PRMT R0, R2, 0x7632, R0 ;  /* 0x0000763202007816 */ /* 0x000fe40000000000 */
[----:B------:R-:W-:Y:S02]  /*2b4e0*/  @P3 LOP3.LUT R201, R201, 0x2000000, RZ, 0xfc, !PT ;  /* 0x02000000c9c93812 */ /* 0x000fe400078efcff */
[----:B------:R-:W-:Y:S02]  /*2b4f0*/  ISETP.GE.U32.AND P3, PT, R199, R202, PT ;  /* 0x000000cac700720c */ /* 0x000fe40003f66070 */
[----:B------:R-:W-:Y:S02]  /*2b500*/  LOP3.LUT R201, R201, 0xfbffffff, RZ, 0xc0, !PT ;  /* 0xfbffffffc9c97812 */ /* 0x000fe400078ec0ff */
[----:B------:R-:W-:Y:S02]  /*2b510*/  F2FP.BF16.F32.PACK_AB R40, R86, R80 ;  /* 0x000000505628723e */ /* 0x000fe400000010ff */
[----:B------:R-:W-:Y:S02]  /*2b520*/  @P1 LOP3.LUT R201, R201, 0x4000000, RZ, 0xfc, !PT ;  /* 0x04000000c9c91812 */ /* 0x000fe400078efcff */
[----:B------:R-:W-:Y:S02]  /*2b530*/  ISETP.GE.U32.AND P1, PT, R199, R134, PT ;  /* 0x00000086c700720c */ /* 0x000fe40003f26070 */
[----:B------:R-:W-:Y:S02]  /*2b540*/  LOP3.LUT R201, R201, 0xf7ffffff, RZ, 0xc0, !PT ;  /* 0xf7ffffffc9c97812 */ /* 0x000fe400078ec0ff */
[----:B------:R-:W-:Y:S02]  /*2b550*/  PRMT R3, R40, 0x7632, R3 ;  /* 0x0000763228037816 */ /* 0x000fe40000000003 */
[----:B------:R-:W-:Y:S02]  /*2b560*/  @P2 LOP3.LUT R201, R201, 0x8000000, RZ, 0xfc, !PT ;  /* 0x08000000c9c92812 */ /* 0x000fe400078efcff */
[----:B------:R-:W-:Y:S02]  /*2b570*/  ISETP.GE.U32.AND P2, PT, R199, R55, PT ;  /* 0x00000037c700720c */ /* 0x000fe40003f46070 */
[----:B------:R-:W-:Y:S02]  /*2b580*/  LOP3.LUT R201, R201, 0xefffffff, RZ, 0xc0, !PT ;  /* 0xefffffffc9c97812 */ /* 0x000fe400078ec0ff */
[----:B------:R-:W-:Y:S02]  /*2b590*/  F2FP.BF16.F32.PACK_AB R46, R81, R68 ;  /* 0x00000044512e723e */ /* 0x000fe400000010ff */
[----:B------:R-:W-:Y:S02]  /*2b5a0*/  @P1 LOP3.LUT R201, R201, 0x10000000, RZ, 0xfc, !PT ;  /* 0x10000000c9c91812 */ /* 0x000fe400078efcff */
[----:B------:R-:W-:Y:S02]  /*2b5b0*/  PRMT R45, R46, 0x7632, R45 ;  /* 0x000076322e2d7816 */ /* 0x000fe4000000002d */
[----:B------:R-:W-:Y:S02]  /*2b5c0*/  LOP3.LUT R201, R201, 0xdfffffff, RZ, 0xc0, !PT ;  /* 0xdfffffffc9c97812 */ /* 0x000fe400078ec0ff */
[----:B------:R-:W-:Y:S02]  /*2b5d0*/  F2FP.BF16.F32.PACK_AB R58, R72, R73 ;  /* 0x00000049483a723e */ /* 0x000fe400000010ff */
[----:B------:R-:W-:Y:S01]  /*2b5e0*/  @P3 LOP3.LUT R201, R201, 0x20000000, RZ, 0xfc, !PT ;  /* 0x20000000c9c93812 */ /* 0x000fe200078efcff */
[----:B----4-:R-:W-:Y:S02]  /*2b5f0*/  @!P1 HFMA2.BF16_V2 R139, -RZ.H0_H0, RZ.H0_H0, -R44.H0_H0 ;  /* 0x200000ffff8b9231 */ /* 0x010fe4000034092c */
[----:B--2---:R-:W-:Y:S03]  /*2b600*/  @!P3 HFMA2.BF16_V2 R138, -RZ.H0_H0, RZ.H0_H0, -R43.H0_H0 ;  /* 0x200000ffff8ab231 */ /* 0x004fe6000034092b */
[----:B------:R-:W-:Y:S01]  /*2b610*/  PRMT R83, R139, 0x7610, R83 ;  /* 0x000076108b537816 */ /* 0x000fe20000000053 */
[----:B------:R-:W-:Y:S01]  /*2b620*/  @!P1 STL.S16 [R1+0x2ec], R139 ;  /* 0x0002ec8b01009387 */ /* 0x000fe20000100600 */
[C---:B------:R-:W-:Y:S01]  /*2b630*/  ISETP.GE.U32.AND P1, PT, R199.reuse, R95, PT ;  /* 0x0000005fc700720c */ /* 0x040fe20003f26070 */
[----:B------:R-:W-:Y:S01]  /*2b640*/  @!P4 HFMA2.BF16_V2 R137, -RZ.H0_H0, RZ.H0_H0, -R2.H0_H0 ;  /* 0x200000ffff89c231 */ /* 0x000fe20000340902 */
[----:B------:R-:W-:Y:S01]  /*2b650*/  PRMT R95, R42, 0x5410, R41 ;  /* 0x000054102a5f7816 */ /* 0x000fe20000000029 */
[----:B------:R-:W-:Y:S01]  /*2b660*/  @!P3 STL.S16 [R1+0x2e8], R138 ;  /* 0x0002e88a0100b387 */ /* 0x000fe20000100600 */
[-C--:B------:R-:W-:Y:S01]  /*2b670*/  ISETP.GE.U32.AND P3, PT, R199, R54.reuse, PT ;  /* 0x00000036c700720c */ /* 0x080fe20003f66070 */
[----:B------:R-:W-:Y:S01]  /*2b680*/  @!P0 HFMA2.BF16_V2 R136, -RZ.H0_H0, RZ.H0_H0, -R0.H0_H0 ;  /* 0x200000ffff888231 */ /* 0x000fe20000340900 */
[----:B------:R-:W-:Y:S01]  /*2b690*/  PRMT R98, R138, 0x7610, R98 ;  /* 0x000076108a627816 */ /* 0x000fe20000000062 */
[----:B------:R-:W-:Y:S01]  /*2b6a0*/  @!P4 STL.S16 [R1+0x2e0], R137 ;  /* 0x0002e0890100c387 */ /* 0x000fe20000100600 */
[----:B------:R-:W-:Y:S01]  /*2b6b0*/  PRMT R110, R137, 0x7610, R110 ;  /* 0x00007610896e7816 */ /* 0x000fe2000000006e */
[----:B------:R-:W-:Y:S01]  /*2b6c0*/  @!P6 HFMA2.BF16_V2 R127, -RZ.H0_H0, RZ.H0_H0, -R40.H0_H0 ;  /* 0x200000ffff7fe231 */ /* 0x000fe20000340928 */
[----:B------:R-:W-:Y:S01]  /*2b6d0*/  PRMT R97, R136, 0x7610, R97 ;  /* 0x0000761088617816 */ /* 0x000fe20000000061 */
[----:B------:R2:W-:Y:S02]  /*2b6e0*/  @!P0 STL.S16 [R1+0x2dc], R136 ;  /* 0x0002dc8801008387 */ /* 0x0005e40000100600 */
[----:B------:R-:W-:Y:S01]  /*2b6f0*/  @!P1 PRMT R42, R121, 0x5410, RZ ;  /* 0x00005410792a9816 */ /* 0x000fe200000000ff */
[----:B------:R-:W-:Y:S01]  /*2b700*/  @!P5 HFMA2.BF16_V2 R126, -RZ.H0_H0, RZ.H0_H0, -R3.H0_H0 ;  /* 0x200000ffff7ed231 */ /* 0x000fe20000340903 */
[----:B------:R-:W-:Y:S01]  /*2b710*/  LOP3.LUT P1, RZ, R201, 0x10000000, RZ, 0xc0, !PT ;  /* 0x10000000c9ff7812 */ /* 0x000fe2000782c0ff */
[----:B------:R-:W-:Y:S01]  /*2b720*/  @!P6 STL.S16 [R1+0x2d8], R127 ;  /* 0x0002d87f0100e387 */ /* 0x000fe20000100600 */
[----:B------:R-:W-:Y:S01]  /*2b730*/  PRMT R107, R127, 0x7610, R107 ;  /* 0x000076107f6b7816 */ /* 0x000fe2000000006b */
[----:B---3--:R-:W-:Y:S01]  /*2b740*/  @!P2 HFMA2.BF16_V2 R123, -RZ.H0_H0, RZ.H0_H0, -R46.H0_H0 ;  /* 0x200000ffff7ba231 */ /* 0x008fe2000034092e */
[----:B------:R-:W-:Y:S01]  /*2b750*/  PRMT R106, R126, 0x7610, R106 ;  /* 0x000076107e6a7816 */ /* 0x000fe2000000006a */
[----:B------:R-:W-:Y:S01]  /*2b760*/  @!P5 STL.S16 [R1+0x2d4], R126 ;  /* 0x0002d47e0100d387 */ /* 0x000fe20000100600 */
[----:B------:R-:W-:Y:S02]  /*2b770*/  @!P3 HFMA2.BF16_V2 R122, -RZ.H0_H0, RZ.H0_H0, -R45.H0_H0 ;  /* 0x200000ffff7ab231 */ /* 0x000fe4000034092d */
[----:B------:R-:W-:Y:S01]  /*2b780*/  PRMT R105, R123, 0x7610, R105 ;  /* 0x000076107b697816 */ /* 0x000fe20000000069 */
[----:B------:R-:W-:Y:S01]  /*2b790*/  @!P2 STL.S16 [R1+0x308], R123 ;  /* 0x0003087b0100a387 */ /* 0x000fe20000100600 */
[----:B------:R-:W-:Y:S02]  /*2b7a0*/  ISETP.GE.U32.AND P2, PT, R199, R69, PT ;  /* 0x00000045c700720c */ /* 0x000fe40003f46070 */
[----:B------:R-:W-:Y:S01]  /*2b7b0*/  PRMT R69, R122, 0x7610, R69 ;  /* 0x000076107a457816 */ /* 0x000fe20000000045 */
[----:B------:R-:W-:Y:S01]  /*2b7c0*/  @!P3 STL.S16 [R1+0x2e4], R122 ;  /* 0x0002e47a0100b387 */ /* 0x000fe20000100600 */
[----:B------:R-:W-:Y:S02]  /*2b7d0*/  @!P1 PRMT R44, R83, 0x5410, RZ ;  /* 0x00005410532c9816 */ /* 0x000fe400000000ff */
[C---:B------:R-:W-:Y:S01]  /*2b7e0*/  LOP3.LUT P3, RZ, R201.reuse, 0x20000000, RZ, 0xc0, !PT ;  /* 0x20000000c9ff7812 */ /* 0x040fe2000786c0ff */
[----:B------:R1:W3:Y:S01]  /*2b7f0*/  LDL.S16 R83, [R1+0x298] ;  /* 0x0002980001537983 */ /* 0x0002e20000100600 */
[----:B------:R-:W-:Y:S03]  /*2b800*/  LOP3.LUT P1, RZ, R201, 0x4000000, RZ, 0xc0, !PT ;  /* 0x04000000c9ff7812 */ /* 0x000fe6000782c0ff */
[----:B------:R1:W4:Y:S01]  /*2b810*/  LDL.S16 R49, [R1+0x294] ;  /* 0x0002940001317983 */ /* 0x0003220000100600 */
[----:B--2---:R-:W-:Y:S01]  /*2b820*/  MUFU.EX2 R136, R246 ;  /* 0x000000f600887308 */ /* 0x004fe20000000800 */
[----:B------:R-:W-:Y:S02]  /*2b830*/  @!P2 PRMT R41, R111, 0x5410, RZ ;  /* 0x000054106f29a816 */ /* 0x000fe400000000ff */
[----:B------:R-:W-:Y:S01]  /*2b840*/  LOP3.LUT P2, RZ, R201, 0x8000000, RZ, 0xc0, !PT ;  /* 0x08000000c9ff7812 */ /* 0x000fe2000784c0ff */
[----:B------:R1:W2:Y:S03]  /*2b850*/  LDL.S16 R48, [R1+0x28c] ;  /* 0x00028c0001307983 */ /* 0x0002a60000100600 */
[----:B------:R-:W-:Y:S01]  /*2b860*/  @!P3 PRMT R43, R98, 0x5410, RZ ;  /* 0x00005410622bb816 */ /* 0x000fe200000000ff */
[----:B------:R-:W-:Y:S01]  /*2b870*/  ST.E.U16 desc[UR4][R174.64+0x10], R42 ;  /* 0x0000102aae007985 */ /* 0x000fe2000c101504 */
[----:B------:R-:W-:Y:S02]  /*2b880*/  PRMT R98, R2, 0x5410, R0 ;  /* 0x0000541002627816 */ /* 0x000fe40000000000 */
[----:B------:R-:W-:Y:S01]  /*2b890*/  @!P0 PRMT R0, R97, 0x5410, RZ ;  /* 0x0000541061008816 */ /* 0x000fe200000000ff */
[----:B------:R-:W-:Y:S01]  /*2b8a0*/  ST.E.U16 desc[UR4][R174.64+0x12], R41 ;  /* 0x00001229ae007985 */ /* 0x000fe2000c101504 */
[----:B------:R-:W-:Y:S02]  /*2b8b0*/  PRMT R97, R40, 0x5410, R3 ;  /* 0x0000541028617816 */ /* 0x000fe40000000003 */
[----:B------:R-:W-:Y:S01]  /*2b8c0*/  @!P6 PRMT R40, R107, 0x5410, RZ ;  /* 0x000054106b28e816 */ /* 0x000fe200000000ff */
[----:B------:R1:W-:Y:S01]  /*2b8d0*/  ST.E.U16 desc[UR4][R172.64+0x10], R44 ;  /* 0x0000102cac007985 */ /* 0x0003e2000c101504 */
[C---:B------:R-:W-:Y:S02]  /*2b8e0*/  ISETP.GE.U32.AND P6, PT, R199.reuse, R54, PT ;  /* 0x00000036c700720c */ /* 0x040fe40003fc6070 */
[----:B------:R-:W-:Y:S01]  /*2b8f0*/  @!P5 PRMT R3, R106, 0x5410, RZ ;  /* 0x000054106a03d816 */ /* 0x000fe200000000ff */
[----:B------:R-:W-:Y:S01]  /*2b900*/  ST.E.U16 desc[UR4][R172.64+0x12], R43 ;  /* 0x0000122bac007985 */ /* 0x000fe2000c101504 */
[----:B------:R-:W-:Y:S02]  /*2b910*/  PRMT R106, R46, 0x5410, R45 ;  /* 0x000054102e6a7816 */ /* 0x000fe4000000002d */
[----:B------:R-:W-:Y:S01]  /*2b920*/  ISETP.GE.U32.AND P5, PT, R199, R55, PT ;  /* 0x00000037c700720c */ /* 0x000fe20003fa6070 */
[----:B------:R-:W-:Y:S01]  /*2b930*/  ST.E.U16 desc[UR4][R176.64+0x10], R0 ;  /* 0x00001000b0007985 */ /* 0x000fe2000c101504 */
[----:B------:R-:W-:Y:S02]  /*2b940*/  @!P4 PRMT R2, R110, 0x5410, RZ ;  /* 0x000054106e02c816 */ /* 0x000fe400000000ff */
[----:B------:R-:W-:Y:S02]  /*2b950*/  LOP3.LUT P4, RZ, R201, 0x1000000, RZ, 0xc0, !PT ;  /* 0x01000000c9ff7812 */ /* 0x000fe4000788c0ff */
[----:B------:R-:W-:Y:S01]  /*2b960*/  F2FP.BF16.F32.PACK_AB R55, R75, R63 ;  /* 0x0000003f4b37723e */ /* 0x000fe200000010ff */
[----:B------:R-:W-:Y:S01]  /*2b970*/  ST.E.U16 desc[UR4][R176.64+0xe], R2 ;  /* 0x00000e02b0007985 */ /* 0x000fe2000c101504 */
[----:B------:R-:W-:Y:S02]  /*2b980*/  @!P6 PRMT R45, R69, 0x5410, RZ ;  /* 0x00005410452de816 */ /* 0x000fe400000000ff */
[----:B------:R-:W-:Y:S01]  /*2b990*/  ISETP.GE.U32.AND P6, PT, R199, R57, PT ;  /* 0x00000039c700720c */ /* 0x000fe20003fc6070 */
[----:B------:R2:W2:Y:S01]  /*2b9a0*/  LDL.S16 R69, [R1+0x274] ;  /* 0x0002740001457983 */ /* 0x0004a20000100600 */
[C---:B------:R-:W-:Y:S02]  /*2b9b0*/  PRMT R57, R58.reuse, 0x7632, R57 ;  /* 0x000076323a397816 */ /* 0x040fe40000000039 */
[----:B------:R-:W-:Y:S01]  /*2b9c0*/  @!P5 PRMT R46, R105, 0x5410, RZ ;  /* 0x00005410692ed816 */ /* 0x000fe200000000ff */
[----:B------:R1:W-:Y:S01]  /*2b9d0*/  ST.E.U16 desc[UR4][R178.64+0x10], R40 ;  /* 0x00001028b2007985 */ /* 0x0003e2000c101504 */
[----:B------:R-:W-:Y:S02]  /*2b9e0*/  ISETP.GE.U32.AND P5, PT, R199, R47, PT ;  /* 0x0000002fc700720c */ /* 0x000fe40003fa6070 */
[----:B------:R-:W-:Y:S01]  /*2b9f0*/  PRMT R105, R58, 0x5410, R57 ;  /* 0x000054103a697816 */ /* 0x000fe20000000039 */
[----:B------:R-:W-:Y:S01]  /*2ba00*/  ST.E.U16 desc[UR4][R178.64+0x12], R3 ;  /* 0x00001203b2007985 */ /* 0x000fe2000c101504 */
[----:B------:R-:W-:Y:S01]  /*2ba10*/  PRMT R54, R55, 0x7632, R54 ;  /* 0x0000763237367816 */ /* 0x000fe20000000036 */
[----:B-1----:R-:W-:Y:S01]  /*2ba20*/  MUFU.EX2 R44, R185 ;  /* 0x000000b9002c7308 */ /* 0x002fe20000000800 */
[----:B------:R-:W-:Y:S01]  /*2ba30*/  LOP3.LUT P3, RZ, R201, 0x2000000, RZ, 0xc0, !PT ;  /* 0x02000000c9ff7812 */ /* 0x000fe2000786c0ff */
[----:B------:R-:W-:Y:S01]  /*2ba40*/  ST.E.U16 desc[UR4][R174.64+0x22], R45 ;  /* 0x0000222dae007985 */ /* 0x000fe2000c101504 */
[----:B------:R-:W-:Y:S02]  /*2ba50*/  PRMT R107, R55, 0x5410, R54 ;  /* 0x00005410376b7816 */ /* 0x000fe40000000036 */
[----:B------:R-:W-:Y:S01]  /*2ba60*/  LOP3.LUT P0, RZ, R201, 0x800000, RZ, 0xc0, !PT ;  /* 0x00800000c9ff7812 */ /* 0x000fe2000780c0ff */
[----:B------:R-:W-:Y:S04]  /*2ba70*/  ST.E.U16 desc[UR4][R174.64+0x20], R46 ;  /* 0x0000202eae007985 */ /* 0x000fe8000c101504 */
[----:B------:R-:W-:Y:S10]  /*2ba80*/  MUFU.EX2 R40, R124 ;  /* 0x0000007c00287308 */ /* 0x000ff40000000800 */
[----:B------:R-:W-:Y:S01]  /*2ba90*/  MUFU.EX2 R124, R245 ;  /* 0x000000f5007c7308 */ /* 0x000fe20000000800 */
[----:B---3--:R-:W-:Y:S02]  /*2baa0*/  @!P2 HFMA2.BF16_V2 R83, -RZ.H0_H0, RZ.H0_H0, -R58.H0_H0 ;  /* 0x200000ffff53a231 */ /* 0x008fe4000034093a */
[----:B----4-:R-:W-:Y:S03]  /*2bab0*/  @!P6 HFMA2.BF16_V2 R49, -RZ.H0_H0, RZ.H0_H0, -R57.H0_H0 ;  /* 0x200000ffff31e231 */ /* 0x010fe60000340939 */
[----:B------:R-:W-:Y:S01]  /*2bac0*/  PRMT R50, R83, 0x7610, R50 ;  /* 0x0000761053327816 */ /* 0x000fe20000000032 */
[----:B------:R1:W-:Y:S01]  /*2bad0*/  @!P2 STL.S16 [R1+0x298], R83 ;  /* 0x000298530100a387 */ /* 0x0003e20000100600 */
[----:B------:R-:W-:Y:S03]  /*2bae0*/  PRMT R47, R49, 0x7610, R47 ;  /* 0x00007610312f7816 */ /* 0x000fe6000000002f */
[----:B------:R3:W-:Y:S01]  /*2baf0*/  @!P6 STL.S16 [R1+0x294], R49 ;  /* 0x000294310100e387 */ /* 0x0007e20000100600 */
[----:B------:R-:W-:Y:S01]  /*2bb00*/  @!P2 PRMT R58, R50, 0x5410, RZ ;  /* 0x00005410323aa816 */ /* 0x000fe200000000ff */
[----:B------:R-:W-:Y:S01]  /*2bb10*/  FADD.FTZ R50, R109, R65 ;  /* 0x000000416d327221 */ /* 0x000fe20000010000 */
[----:B------:R-:W-:Y:S01]  /*2bb20*/  @!P6 PRMT R57, R47, 0x5410, RZ ;  /* 0x000054102f39e816 */ /* 0x000fe200000000ff */
[----:B------:R4:W4:Y:S01]  /*2bb30*/  LDL.S16 R111, [R1+0x270] ;  /* 0x00027000016f7983 */ /* 0x0009220000100600 */
[----:B------:R-:W-:Y:S01]  /*2bb40*/  SHF.R.U32.HI R47, RZ, 0x8, R59 ;  /* 0x00000008ff2f7819 */ /* 0x000fe2000001163b */
[----:B------:R-:W-:Y:S01]  /*2bb50*/  FADD.FTZ R50, R77, R50 ;  /* 0x000000324d327221 */ /* 0x000fe20000010000 */
[----:B------:R-:W-:Y:S01]  /*2bb60*/  LOP3.LUT P2, RZ, R201, 0x400000, RZ, 0xc0, !PT ;  /* 0x00400000c9ff7812 */ /* 0x000fe2000784c0ff */
[----:B------:R4:W4:Y:S01]  /*2bb70*/  LDL.S16 R110, [R1+0x290] ;  /* 0x00029000016e7983 */ /* 0x0009220000100600 */
[----:B------:R-:W-:Y:S03]  /*2bb80*/  LOP3.LUT R47, R47, 0xffff, RZ, 0xc0, !PT ;  /* 0x0000ffff2f2f7812 */ /* 0x000fe600078ec0ff */
[----:B------:R-:W-:Y:S01]  /*2bb90*/  ST.E.U16 desc[UR4][R172.64+0x20], R58 ;  /* 0x0000203aac007985 */ /* 0x000fe2000c101504 */
[----:B------:R-:W-:Y:S03]  /*2bba0*/  ISETP.GE.U32.AND P6, PT, R199, R47, PT ;  /* 0x0000002fc700720c */ /* 0x000fe60003fc6070 */
[----:B------:R2:W-:Y:S04]  /*2bbb0*/  ST.E.U16 desc[UR4][R172.64+0x22], R57 ;  /* 0x00002239ac007985 */ /* 0x0005e8000c101504 */
[----:B-1----:R1:W4:Y:S01]  /*2bbc0*/  LDL.S16 R83, [R1+0x26c] ;  /* 0x00026c0001537983 */ /* 0x0023220000100600 */
[----:B---3--:R-:W-:Y:S05]  /*2bbd0*/  FADD.FTZ R49, R118, R66 ;  /* 0x0000004276317221 */ /* 0x008fea0000010000 */
[----:B--2---:R-:W-:Y:S02]  /*2bbe0*/  @!P6 HFMA2.BF16_V2 R48, -RZ.H0_H0, RZ.H0_H0, -R54.H0_H0 ;  /* 0x200000ffff30e231 */ /* 0x004fe40000340936 */
[----:B------:R-:W-:Y:S02]  /*2bbf0*/  @!P4 HFMA2.BF16_V2 R69, -RZ.H0_H0, RZ.H0_H0, -R55.H0_H0 ;  /* 0x200000ffff45c231 */ /* 0x000fe40000340937 */
[----:B------:R-:W-:Y:S01]  /*2bc00*/  FADD.FTZ R49, R79, R49 ;  /* 0x000000314f317221 */ /* 0x000fe20000010000 */
[----:B------:R-:W-:Y:S02]  /*2bc10*/  PRMT R47, R48, 0x7610, R47 ;  /* 0x00007610302f7816 */ /* 0x000fe4000000002f */
[----:B------:R-:W-:Y:S01]  /*2bc20*/  PRMT R59, R69, 0x7610, R59 ;  /* 0x00007610453b7816 */ /* 0x000fe2000000003b */
[----:B------:R2:W-:Y:S01]  /*2bc30*/  @!P4 STL.S16 [R1+0x274], R69 ;  /* 0x000274450100c387 */ /* 0x0005e20000100600 */
[----:B------:R-:W-:Y:S01]  /*2bc40*/  @!P6 PRMT R54, R47, 0x5410, RZ ;  /* 0x000054102f36e816 */ /* 0x000fe200000000ff */
[----:B------:R-:W-:Y:S01]  /*2bc50*/  FADD.FTZ R49, R91, R49 ;  /* 0x000000315b317221 */ /* 0x000fe20000010000 */
[----:B------:R-:W-:Y:S01]  /*2bc60*/  @!P4 PRMT R55, R59, 0x5410, RZ ;  /* 0x000054103b37c816 */ /* 0x000fe200000000ff */
[----:B------:R3:W-:Y:S01]  /*2bc70*/  @!P6 STL.S16 [R1+0x28c], R48 ;  /* 0x00028c300100e387 */ /* 0x0007e20000100600 */
[----:B------:R-:W-:Y:S01]  /*2bc80*/  ISETP.GE.U32.AND P6, PT, R199, R60, PT ;  /* 0x0000003cc700720c */ /* 0x000fe20003fc6070 */
[----:B------:R-:W-:Y:S01]  /*2bc90*/  FADD.FTZ R47, R108, R67 ;  /* 0x000000436c2f7221 */ /* 0x000fe20000010000 */
[C---:B------:R-:W-:Y:S01]  /*2bca0*/  LOP3.LUT P4, RZ, R201.reuse, 0x200000, RZ, 0xc0, !PT ;  /* 0x00200000c9ff7812 */ /* 0x040fe2000788c0ff */
[----:B------:R1:W4:Y:S01]  /*2bcb0*/  LDL.S16 R59, [R1+0x244] ;  /* 0x00024400013b7983 */ /* 0x0003220000100600 */
[----:B------:R-:W-:Y:S01]  /*2bcc0*/  LOP3.LUT R201, R201, 0xfff7ffff, RZ, 0xc0, !PT ;  /* 0xfff7ffffc9c97812 */ /* 0x000fe200078ec0ff */
[----:B------:R-:W-:Y:S01]  /*2bcd0*/  FADD.FTZ R47, R82, R47 ;  /* 0x0000002f522f7221 */ /* 0x000fe20000010000 */
[----:B------:R-:W-:Y:S01]  /*2bce0*/  MUFU.EX2 R57, R236 ;  /* 0x000000ec00397308 */ /* 0x000fe20000000800 */
[----:B------:R-:W4:Y:S04]  /*2bcf0*/  LDL.LU R154, [R1+0x2c] ;  /* 0x00002c00019a7983 */ /* 0x000f280000300800 */
[----:B------:R-:W4:Y:S05]  /*2bd00*/  LDL.64 R204, [R1+0x110] ;  /* 0x0001100001cc7983 */ /* 0x000f2a0000100a00 */
[----:B------:R-:W-:Y:S01]  /*2bd10*/  MUFU.EX2 R82, R85 ;  /* 0x0000005500527308 */ /* 0x000fe20000000800 */
[----:B------:R-:W4:Y:S09]  /*2bd20*/  LDL.LU.64 R196, [R1+0x330] ;  /* 0x0003300001c47983 */ /* 0x000f320000300a00 */
[----:B--2---:R-:W2:Y:S01]  /*2bd30*/  MUFU.EX2 R69, R71 ;  /* 0x0000004700457308 */ /* 0x004ea20000000800 */
[----:B------:R-:W-:Y:S01]  /*2bd40*/  ST.E.U16 desc[UR4][R176.64+0x20], R54 ;  /* 0x00002036b0007985 */ /* 0x000fe2000c101504 */
[----:B---3--:R-:W-:Y:S03]  /*2bd50*/  FADD.FTZ R48, R103, R64 ;  /* 0x0000004067307221 */ /* 0x008fe60000010000 */
[----:B------:R-:W-:Y:S01]  /*2bd60*/  ST.E.U16 desc[UR4][R176.64+0x1e], R55 ;  /* 0x00001e37b0007985 */ /* 0x000fe2000c101504 */
[----:B------:R-:W-:Y:S04]  /*2bd70*/  FADD.FTZ R48, R80, R48 ;  /* 0x0000003050307221 */ /* 0x000fe80000010000 */
[----:B------:R-:W-:Y:S10]  /*2bd80*/  MUFU.EX2 R236, R215 ;  /* 0x000000d700ec7308 */ /* 0x000ff40000000800 */
[----:B------:R-:W-:Y:S01]  /*2bd90*/  MUFU.EX2 R80, R88 ;  /* 0x0000005800507308 */ /* 0x000fe20000000800 */
[----:B--2---:R-:W-:Y:S04]  /*2bda0*/  F2FP.BF16.F32.PACK_AB R71, R69, R62 ;  /* 0x0000003e4547723e */ /* 0x004fe800000010ff */
[C---:B------:R-:W-:Y:S05]  /*2bdb0*/  PRMT R70, R71.reuse, 0x7632, R70 ;  /* 0x0000763247467816 */ /* 0x040fea0000000046 */
[----:B------:R-:W-:Y:S01]  /*2bdc0*/  MUFU.EX2 R88, R115 ;  /* 0x0000007300587308 */ /* 0x000fe20000000800 */
[----:B------:R-:W-:Y:S09]  /*2bdd0*/  PRMT R108, R71, 0x5410, R70 ;  /* 0x00005410476c7816 */ /* 0x000ff20000000046 */
[----:B------:R-:W-:Y:S01]  /*2bde0*/  MUFU.EX2 R58, R237 ;  /* 0x000000ed003a7308 */ /* 0x000fe20000000800 */
[----:B----4-:R-:W-:Y:S05]  /*2bdf0*/  @!P6 HFMA2.BF16_V2 R111, -RZ.H0_H0, RZ.H0_H0, -R71.H0_H0 ;  /* 0x200000ffff6fe231 */ /* 0x010fea0000340947 */
[----:B------:R-:W-:Y:S01]  /*2be00*/  PRMT R65, R111, 0x7610, R65 ;  /* 0x000076106f417816 */ /* 0x000fe20000000041 */
[----:B------:R-:W-:Y:S03]  /*2be10*/  @!P6 STL.S16 [R1+0x270], R111 ;  /* 0x0002706f0100e387 */ /* 0x000fe60000100600 */
[----:B------:R-:W-:Y:S02]  /*2be20*/  @!P6 PRMT R71, R65, 0x5410, RZ ;  /* 0x000054104147e816 */ /* 0x000fe400000000ff */
[-C--:B------:R-:W-:Y:S03]  /*2be30*/  ISETP.GE.U32.AND P6, PT, R199, R90.reuse, PT ;  /* 0x0000005ac700720c */ /* 0x080fe60003fc6070 */
[----:B------:R-:W-:Y:S01]  /*2be40*/  ST.E.U16 desc[UR4][R178.64+0x20], R71 ;  /* 0x00002047b2007985 */ /* 0x000fe2000c101504 */
[----:B------:R-:W-:Y:S05]  /*2be50*/  @!P3 HFMA2.BF16_V2 R83, -RZ.H0_H0, RZ.H0_H0, -R70.H0_H0 ;  /* 0x200000ffff53b231 */ /* 0x000fea0000340946 */
[----:B------:R-:W-:Y:S01]  /*2be60*/  PRMT R64, R83, 0x7610, R64 ;  /* 0x0000761053407816 */ /* 0x000fe20000000040 */
[----:B------:R2:W-:Y:S03]  /*2be70*/  @!P3 STL.S16 [R1+0x26c], R83 ;  /* 0x00026c530100b387 */ /* 0x0005e60000100600 */
[----:B------:R-:W-:Y:S02]  /*2be80*/  @!P3 PRMT R70, R64, 0x5410, RZ ;  /* 0x000054104046b816 */ /* 0x000fe400000000ff */
[----:B------:R-:W-:Y:S03]  /*2be90*/  ISETP.GE.U32.AND P3, PT, R199, R90, PT ;  /* 0x0000005ac700720c */ /* 0x000fe60003f66070 */
[----:B------:R-:W-:Y:S01]  /*2bea0*/  ST.E.U16 desc[UR4][R178.64+0x22], R70 ;  /* 0x00002246b2007985 */ /* 0x000fe2000c101504 */
[----:B--2---:R-:W2:Y:S02]  /*2beb0*/  MUFU.EX2 R83, R76 ;  /* 0x0000004c00537308 */ /* 0x004ea40000000800 */
[----:B--2---:R-:W-:Y:S04]  /*2bec0*/  F2FP.BF16.F32.PACK_AB R77, R83, R78 ;  /* 0x0000004e534d723e */ /* 0x004fe800000010ff */
[C---:B------:R-:W-:Y:S01]  /*2bed0*/  PRMT R76, R77.reuse, 0x7632, R76 ;  /* 0x000076324d4c7816 */ /* 0x040fe2000000004c */
[----:B------:R-:W-:Y:S03]  /*2bee0*/  @!P6 HFMA2.BF16_V2 R110, -RZ.H0_H0, RZ.H0_H0, -R77.H0_H0 ;  /* 0x200000ffff6ee231 */ /* 0x000fe6000034094d */
[----:B------:R-:W-:Y:S02]  /*2bef0*/  PRMT R103, R77, 0x5410, R76 ;  /* 0x000054104d677816 */ /* 0x000fe4000000004c */
[----:B------:R-:W-:Y:S01]  /*2bf00*/  PRMT R60, R110, 0x7610, R60 ;  /* 0x000076106e3c7816 */ /* 0x000fe2000000003c */
[----:B------:R2:W-:Y:S01]  /*2bf10*/  @!P6 STL.S16 [R1+0x290], R110 ;  /* 0x0002906e0100e387 */ /* 0x0005e20000100600 */
[----:B------:R-:W-:Y:S01]  /*2bf20*/  ISETP.GE.U32.AND P6, PT, R199, R61, PT ;  /* 0x0000003dc700720c */ /* 0x000fe20003fc6070 */
[----:B------:R-:W-:Y:S01]  /*2bf30*/  FADD.FTZ R61, R68, R49 ;  /* 0x00000031443d7221 */ /* 0x000fe20000010000 */
[----:B------:R-:W-:Y:S01]  /*2bf40*/  @!P3 PRMT R77, R60, 0x5410, RZ ;  /* 0x000054103c4db816 */ /* 0x000fe200000000ff */
[----:B------:R-:W-:Y:S01]  /*2bf50*/  FADD.FTZ R60, R87, R47 ;  /* 0x0000002f573c7221 */ /* 0x000fe20000010000 */
[----:B------:R-:W-:Y:S02]  /*2bf60*/  VIADD R47, R154, 0x1 ;  /* 0x000000019a2f7836 */ /* 0x000fe40000000000 */
[----:B------:R-:W-:Y:S01]  /*2bf70*/  FADD.FTZ R66, R81, R61 ;  /* 0x0000003d51427221 */ /* 0x000fe20000010000 */
[----:B------:R-:W-:Y:S01]  /*2bf80*/  ST.E.U16 desc[UR4][R174.64+0x30], R77 ;  /* 0x0000304dae007985 */ /* 0x000fe2000c101504 */
[----:B------:R-:W-:Y:S01]  /*2bf90*/  MUFU.EX2 R81, R94 ;  /* 0x0000005e00517308 */ /* 0x000fe20000000800 */
[----:B------:R-:W-:Y:S01]  /*2bfa0*/  LOP3.LUT R159, R205, R47, RZ, 0x3c, !PT ;  /* 0x0000002fcd9f7212 */ /* 0x000fe200078e3cff */
[----:B------:R-:W-:Y:S01]  /*2bfb0*/  FADD.FTZ R47, R86, R48 ;  /* 0x00000030562f7221 */ /* 0x000fe20000010000 */
[----:B------:R-:W-:Y:S02]  /*2bfc0*/  FADD.FTZ R64, R63, R60 ;  /* 0x0000003c3f407221 */ /* 0x000fe40000010000 */
[----:B------:R-:W-:Y:S02]  /*2bfd0*/  @!P6 HFMA2.BF16_V2 R59, -RZ.H0_H0, RZ.H0_H0, -R76.H0_H0 ;  /* 0x200000ffff3be231 */ /* 0x000fe4000034094c */
[----:B------:R-:W-:Y:S01]  /*2bfe0*/  FADD.FTZ R47, R62, R47 ;  /* 0x0000002f3e2f7221 */ /* 0x000fe20000010000 */
[----:B------:R-:W-:Y:S02]  /*2bff0*/  FADD.FTZ R68, R75, R64 ;  /* 0x000000404b447221 */ /* 0x000fe40000010000 */
[----:B------:R-:W-:Y:S01]  /*2c000*/  MUFU.EX2 R75, R132 ;  /* 0x00000084004b7308 */ /* 0x000fe20000000800 */
[----:B------:R-:W-:Y:S01]  /*2c010*/  PRMT R51, R59, 0x7610, R51 ;  /* 0x000076103b337816 */ /* 0x000fe20000000033 */
[----:B------:R3:W-:Y:S01]  /*2c020*/  @!P6 STL.S16 [R1+0x244], R59 ;  /* 0x0002443b0100e387 */ /* 0x0007e20000100600 */
[----:B------:R-:W-:Y:S02]  /*2c030*/  FADD.FTZ R69, R69, R47 ;  /* 0x0000002f45457221 */ /* 0x000fe40000010000 */
[----:B------:R-:W-:Y:S01]  /*2c040*/  @!P6 PRMT R76, R51, 0x5410, RZ ;  /* 0x00005410334ce816 */ /* 0x000fe200000000ff */
[----:B------:R1:W4:Y:S01]  /*2c050*/  LDL.S16 R118, [R1+0x1a4] ;  /* 0x0001a40001767983 */ /* 0x0003220000100600 */
[----:B------:R-:W-:Y:S03]  /*2c060*/  ISETP.GE.U32.AND P6, PT, R199, R84, PT ;  /* 0x00000054c700720c */ /* 0x000fe60003fc6070 */
[----:B------:R-:W-:Y:S01]  /*2c070*/  MUFU.EX2 R47, R93 ;  /* 0x0000005d002f7308 */ /* 0x000fe20000000800 */
[----:B------:R1:W4:Y:S04]  /*2c080*/  LDL.S16 R111, [R1+0x220] ;  /* 0x00022000016f7983 */ /* 0x0003280000100600 */
[----:B--2---:R1:W2:Y:S04]  /*2c090*/  LDL.S16 R110, [R1+0x1fc] ;  /* 0x0001fc00016e7983 */ /* 0x0042a80000100600 */
[----:B------:R1:W2:Y:S04]  /*2c0a0*/  LDL.S16 R109, [R1+0x1c0] ;  /* 0x0001c000016d7983 */ /* 0x0002a80000100600 */
[----:B------:R-:W-:Y:S01]  /*2c0b0*/  ST.E.U16 desc[UR4][R174.64+0x32], R76 ;  /* 0x0000324cae007985 */ /* 0x000fe2000c101504 */
[----:B---3--:R-:W-:Y:S01]  /*2c0c0*/  FADD.FTZ R59, R89, R50 ;  /* 0x00000032593b7221 */ /* 0x008fe20000010000 */
[----:B------:R-:W-:Y:S01]  /*2c0d0*/  LOP3.LUT R50, R159, R223, RZ, 0x3c, !PT ;  /* 0x000000df9f327212 */ /* 0x000fe200078e3cff */
[----:B------:R-:W-:Y:S02]  /*2c0e0*/  MUFU.EX2 R89, R113 ;  /* 0x0000007100597308 */ /* 0x000fe40000000800 */
[----:B------:R-:W-:Y:S02]  /*2c0f0*/  FADD.FTZ R59, R73, R59 ;  /* 0x0000003b493b7221 */ /* 0x000fe40000010000 */
[----:B------:R-:W-:Y:S04]  /*2c100*/  IMAD.WIDE.U32 R50, R50, -0x326172a9, RZ ;  /* 0xcd9e8d5732327825 */ /* 0x000fe800078e00ff */
[----:B------:R-:W-:Y:S02]  /*2c110*/  FADD.FTZ R67, R72, R59 ;  /* 0x0000003b48437221 */ /* 0x000fe40000010000 */
[----:B------:R-:W3:Y:S01]  /*2c120*/  MUFU.EX2 R73, R104 ;  /* 0x0000006800497308 */ /* 0x000ee20000000800 */
[----:B------:R-:W-:Y:S01]  /*2c130*/  LOP3.LUT R48, R51, R224, R196, 0x96, !PT ;  /* 0x000000e033307212 */ /* 0x000fe200078e96c4 */
[----:B------:R-:W-:Y:S01]  /*2c140*/  FADD.FTZ R59, R78, R66 ;  /* 0x000000424e3b7221 */ /* 0x000fe20000010000 */
[-CC-:B------:R-:W-:Y:S02]  /*2c150*/  LOP3.LUT R62, R217, R221.reuse, R50.reuse, 0x96, !PT ;  /* 0x000000ddd93e7212 */ /* 0x180fe400078e9632 */
[----:B------:R-:W-:Y:S01]  /*2c160*/  LOP3.LUT R50, R181, R221, R50, 0x96, !PT ;  /* 0x000000ddb5327212 */ /* 0x000fe200078e9632 */
[----:B------:R-:W-:Y:S04]  /*2c170*/  IMAD.WIDE.U32 R48, R48, -0x2daee0ad, RZ ;  /* 0xd2511f5330307825 */ /* 0x000fe800078e00ff */
[----:B------:R-:W-:Y:S01]  /*2c180*/  IMAD.WIDE.U32 R62, R62, -0x2daee0ad, RZ ;  /* 0xd2511f533e3e7825 */ /* 0x000fe200078e00ff */
[----:B------:R-:W-:Y:S04]  /*2c190*/  LOP3.LUT R60, R49, R225, R234, 0x96, !PT ;  /* 0x000000e1313c7212 */ /* 0x000fe800078e96ea */
[----:B------:R-:W-:Y:S01]  /*2c1a0*/  LOP3.LUT R63, R63, R226, R48, 0x96, !PT ;  /* 0x000000e23f3f7212 */ /* 0x000fe200078e9630 */
[----:B------:R-:W-:Y:S01]  /*2c1b0*/  IMAD.WIDE.U32 R60, R60, -0x326172a9, RZ ;  /* 0xcd9e8d573c3c7825 */ /* 0x000fe200078e00ff */
[----:B---3--:R-:W-:Y:S04]  /*2c1c0*/  F2FP.BF16.F32.PACK_AB R79, R73, R47 ;  /* 0x0000002f494f723e */ /* 0x008fe800000010ff */
[----:B------:R-:W-:Y:S02]  /*2c1d0*/  LOP3.LUT R48, R61, R220, R216, 0x96, !PT ;  /* 0x000000dc3d307212 */ /* 0x000fe400078e96d8 */
[C---:B------:R-:W-:Y:S03]  /*2c1e0*/  PRMT R78, R79.reuse, 0x7632, R78 ;  /* 0x000076324f4e7816 */ /* 0x040fe6000000004e */
[----:B------:R-:W-:Y:S01]  /*2c1f0*/  IMAD.WIDE.U32 R48, R48, -0x2daee0ad, RZ ;  /* 0xd2511f5330307825 */ /* 0x000fe200078e00ff */
[----:B------:R-:W-:Y:S04]  /*2c200*/  PRMT R104, R79, 0x5410, R78 ;  /* 0x000054104f687816 */ /* 0x000fe8000000004e */
[----:B------:R-:W-:Y:S01]  /*2c210*/  LOP3.LUT R61, R49, R229, R62, 0x96, !PT ;  /* 0x000000e5313d7212 */ /* 0x000fe200078e963e */
[----:B------:R-:W-:Y:S05]  /*2c220*/  IMAD.WIDE.U32 R62, R63, -0x326172a9, RZ ;  /* 0xcd9e8d573f3e7825 */ /* 0x000fea00078e00ff */
[----:B------:R-:W-:Y:S01]  /*2c230*/  LOP3.LUT R64, R63, R230, R60, 0x96, !PT ;  /* 0x000000e63f407212 */ /* 0x000fe200078e963c */
[----:B------:R-:W-:Y:S01]  /*2c240*/  IMAD.WIDE.U32 R60, R61, -0x326172a9, RZ ;  /* 0xcd9e8d573d3c7825 */ /* 0x000fe200078e00ff */
[----:B------:R-:W3:Y:S03]  /*2c250*/  MUFU.EX2 R63, R92 ;  /* 0x0000005c003f7308 */ /* 0x000ee60000000800 */
[----:B------:R-:W-:Y:S01]  /*2c260*/  IMAD.WIDE.U32 R64, R64, -0x2daee0ad, RZ ;  /* 0xd2511f5340407825 */ /* 0x000fe200078e00ff */
[----:B------:R-:W-:Y:S03]  /*2c270*/  LOP3.LUT R74, R61, R228, R62, 0x96, !PT ;  /* 0x000000e43d4a7212 */ /* 0x000fe600078e963e */
[----:B------:R-:W-:Y:S01]  /*2c280*/  FADD.FTZ R61, R47, R67 ;  /* 0x000000432f3d7221 */ /* 0x000fe20000010000 */
[----:B------:R-:W-:Y:S01]  /*2c290*/  FADD.FTZ R62, R83, R59 ;  /* 0x0000003b533e7221 */ /* 0x000fe20000010000 */
[----:B------:R-:W-:Y:S05]  /*2c2a0*/  LOP3.LUT R48, R65, R227, R48, 0x96, !PT ;  /* 0x000000e341307212 */ /* 0x000fea00078e9630 */
[----:B------:R-:W-:Y:S01]  /*2c2b0*/  IMAD.WIDE.U32 R48, R48, -0x326172a9, RZ ;  /* 0xcd9e8d5730307825 */ /* 0x000fe200078e00ff */
[----:B---3--:R-:W-:Y:S04]  /*2c2c0*/  F2FP.BF16.F32.PACK_AB R67, R81, R63 ;  /* 0x0000003f5143723e */ /* 0x008fe800000010ff */
[----:B------:R-:W-:Y:S01]  /*2c2d0*/  LOP3.LUT R47, R49, R233, R60, 0x96, !PT ;  /* 0x000000e9312f7212 */ /* 0x000fe200078e963c */
[----:B------:R-:W-:Y:S01]  /*2c2e0*/  FADD.FTZ R60, R63, R68 ;  /* 0x000000443f3c7221 */ /* 0x000fe20000010000 */
[----:B------:R-:W-:Y:S01]  /*2c2f0*/  PRMT R66, R67, 0x7632, R66 ;  /* 0x0000763243427816 */ /* 0x000fe20000000042 */
[----:B------:R-:W-:Y:S01]  /*2c300*/  FADD.FTZ R63, R73, R61 ;  /* 0x0000003d493f7221 */ /* 0x000fe20000010000 */
[C---:B------:R-:W-:Y:S01]  /*2c310*/  LOP3.LUT R59, R47.reuse, 0xffff, RZ, 0xc0, !PT ;  /* 0x0000ffff2f3b7812 */ /* 0x040fe200078ec0ff */
[----:B------:R-:W3:Y:S01]  /*2c320*/  MUFU.EX2 R61, R133 ;  /* 0x00000085003d7308 */ /* 0x000ee20000000800 */
[----:B------:R-:W-:Y:S02]  /*2c330*/  LOP3.LUT R72, R47, 0xff, RZ, 0xc0, !PT ;  /* 0x000000ff2f487812 */ /* 0x000fe400078ec0ff */
[----:B------:R-:W-:Y:S04]  /*2c340*/  SHF.R.U32.HI R59, RZ, 0x8, R59 ;  /* 0x00000008ff3b7819 */ /* 0x000fe8000001163b */
[----:B------:R-:W-:Y:S02]  /*2c350*/  LOP3.LUT R59, R59, 0xffff, RZ, 0xc0, !PT ;  /* 0x0000ffff3b3b7812 */ /* 0x000fe400078ec0ff */
[----:B---3--:R-:W-:Y:S01]  /*2c360*/  F2FP.BF16.F32.PACK_AB R73, R61, R75 ;  /* 0x0000004b3d49723e */ /* 0x008fe200000010ff */
[----:B----4-:R-:W-:Y:S02]  /*2c370*/  @!P6 HFMA2.BF16_V2 R118, -RZ.H0_H0, RZ.H0_H0, -R79.H0_H0 ;  /* 0x200000ffff76e231 */ /* 0x010fe4000034094f */
[----:B------:R-:W-:Y:S03]  /*2c380*/  @!P4 HFMA2.BF16_V2 R111, -RZ.H0_H0, RZ.H0_H0, -R78.H0_H0 ;  /* 0x200000ffff6fc231 */ /* 0x000fe6000034094e */
[----:B------:R-:W-:Y:S01]  /*2c390*/  PRMT R84, R118, 0x7610, R84 ;  /* 0x0000761076547816 */ /* 0x000fe20000000054 */
[----:B------:R-:W-:Y:S01]  /*2c3a0*/  @!P6 STL.S16 [R1+0x1a4], R118 ;  /* 0x0001a4760100e387 */ /* 0x000fe20000100600 */
[----:B--2---:R-:W-:Y:S01]  /*2c3b0*/  @!P2 HFMA2.BF16_V2 R110, -RZ.H0_H0, RZ.H0_H0, -R67.H0_H0 ;  /* 0x200000ffff6ea231 */ /* 0x004fe20000340943 */
[----:B------:R-:W-:Y:S02]  /*2c3c0*/  PRMT R65, R111, 0x7610, R65 ;  /* 0x000076106f417816 */ /* 0x000fe40000000041 */
[----:B------:R1:W2:Y:S01]  /*2c3d0*/  LDL.S16 R85, [R1+0x1bc] ;  /* 0x0001bc0001557983 */ /* 0x0002a20000100600 */
[----:B------:R-:W-:Y:S01]  /*2c3e0*/  @!P6 PRMT R79, R84, 0x5410, RZ ;  /* 0x00005410544fe816 */ /* 0x000fe200000000ff */
[----:B------:R-:W-:Y:S01]  /*2c3f0*/  @!P5 HFMA2.BF16_V2 R109, -RZ.H0_H0, RZ.H0_H0, -R66.H0_H0 ;  /* 0x200000ffff6dd231 */ /* 0x000fe20000340942 */
[----:B------:R-:W-:Y:S01]  /*2c400*/  @!P4 PRMT R78, R65, 0x5410, RZ ;  /* 0x00005410414ec816 */ /* 0x000fe200000000ff */
[----:B------:R-:W-:Y:S01]  /*2c410*/  @!P4 STL.S16 [R1+0x220], R111 ;  /* 0x0002206f0100c387 */ /* 0x000fe20000100600 */
[----:B------:R-:W-:Y:S01]  /*2c420*/  PRMT R86, R110, 0x7610, R86 ;  /* 0x000076106e567816 */ /* 0x000fe20000000056 */
[----:B------:R-:W-:Y:S01]  /*2c430*/  FADD.FTZ R65, R81, R60 ;  /* 0x0000003c51417221 */ /* 0x000fe20000010000 */
[----:B------:R-:W-:Y:S01]  /*2c440*/  PRMT R87, R109, 0x7610, R87 ;  /* 0x000076106d577816 */ /* 0x000fe20000000057 */
[----:B------:R3:W-:Y:S01]  /*2c450*/  @!P2 STL.S16 [R1+0x1fc], R110 ;  /* 0x0001fc6e0100a387 */ /* 0x0007e20000100600 */
[----:B------:R-:W-:Y:S01]  /*2c460*/  ISETP.GE.U32.AND P4, PT, R199, R59, PT ;  /* 0x0000003bc700720c */ /* 0x000fe20003f86070 */
[----:B------:R-:W-:Y:S01]  /*2c470*/  FADD.FTZ R60, R82, R69 ;  /* 0x00000045523c7221 */ /* 0x000fe20000010000 */
[C---:B------:R-:W-:Y:S01]  /*2c480*/  F2FP.BF16.F32.PACK_AB R69, R80.reuse, R82 ;  /* 0x000000525045723e */ /* 0x040fe200000010ff */
[----:B------:R1:W4:Y:S01]  /*2c490*/  LDL.S16 R83, [R1+0x1f8] ;  /* 0x0001f80001537983 */ /* 0x0003220000100600 */
[--C-:B------:R-:W-:Y:S01]  /*2c4a0*/  SHF.R.U32.HI R59, RZ, 0x18, R47.reuse ;  /* 0x00000018ff3b7819 */ /* 0x100fe2000001162f */
[----:B------:R-:W-:Y:S01]  /*2c4b0*/  FADD.FTZ R80, R80, R60 ;  /* 0x0000003c50507221 */ /* 0x000fe20000010000 */
[----:B------:R-:W-:Y:S01]  /*2c4c0*/  PRMT R68, R69, 0x7632, R68 ;  /* 0x0000763245447816 */ /* 0x000fe20000000044 */
[----:B------:R1:W-:Y:S01]  /*2c4d0*/  @!P5 STL.S16 [R1+0x1c0], R109 ;  /* 0x0001c06d0100d387 */ /* 0x0003e20000100600 */
[----:B------:R-:W-:Y:S01]  /*2c4e0*/  SHF.R.U32.HI R47, RZ, 0x10, R47 ;  /* 0x00000010ff2f7819 */ /* 0x000fe2000001162f */
[----:B------:R-:W-:Y:S01]  /*2c4f0*/  MUFU.EX2 R84, R116 ;  /* 0x0000007400547308 */ /* 0x000fe20000000800 */
[----:B------:R-:W-:Y:S01]  /*2c500*/  ISETP.GE.U32.AND P6, PT, R199, R59, PT ;  /* 0x0000003bc700720c */ /* 0x000fe20003fc6070 */
[----:B------:R2:W4:Y:S01]  /*2c510*/  LDL.S16 R92, [R1+0x1a0] ;  /* 0x0001a000015c7983 */ /* 0x0005220000100600 */
[----:B------:R-:W-:Y:S02]  /*2c520*/  LOP3.LUT R47, R47, 0xff, RZ, 0xc0, !PT ;  /* 0x000000ff2f2f7812 */ /* 0x000fe400078ec0ff */
[----:B------:R-:W-:Y:S01]  /*2c530*/  LOP3.LUT R59, R48, 0xff, RZ, 0xc0, !PT ;  /* 0x000000ff303b7812 */ /* 0x000fe200078ec0ff */
[----:B------:R2:W4:Y:S04]  /*2c540*/  LDL.S16 R91, [R1+0x19c] ;  /* 0x00019c00015b7983 */ /* 0x0005280000100600 */
[----:B------:R-:W1:Y:S01]  /*2c550*/  MUFU.EX2 R82, R114 ;  /* 0x0000007200527308 */ /* 0x000e620000000800 */
[----:B------:R-:W-:Y:S01]  /*2c560*/  ISETP.GE.U32.AND P3, PT, R199, R59, PT ;  /* 0x0000003bc700720c */ /* 0x000fe20003f66070 */
[----:B------:R-:W-:Y:S01]  /*2c570*/  ST.E.U16 desc[UR4][R172.64+0x30], R79 ;  /* 0x0000304fac007985 */ /* 0x000fe2000c101504 */
[----:B------:R-:W-:Y:S03]  /*2c580*/  FADD.FTZ R59, R75, R62 ;  /* 0x0000003e4b3b7221 */ /* 0x000fe60000010000 */
[----:B------:R-:W-:Y:S01]  /*2c590*/  ST.E.U16 desc[UR4][R172.64+0x32], R78 ;  /* 0x0000324eac007985 */ /* 0x000fe2000c101504 */
[----:B---3--:R-:W-:Y:S01]  /*2c5a0*/  PRMT R110, R69, 0x5410, R68 ;  /* 0x00005410456e7816 */ /* 0x008fe20000000044 */
[----:B------:R-:W-:Y:S01]  /*2c5b0*/  FADD.FTZ R62, R61, R59 ;  /* 0x0000003b3d3e7221 */ /* 0x000fe20000010000 */
[--C-:B------:R-:W-:Y:S02]  /*2c5c0*/  SHF.R.U32.HI R59, RZ, 0x18, R48.reuse ;  /* 0x00000018ff3b7819 */ /* 0x100fe40000011630 */
[----:B------:R-:W-:Y:S02]  /*2c5d0*/  SHF.R.U32.HI R61, RZ, 0x10, R48 ;  /* 0x00000010ff3d7819 */ /* 0x000fe40000011630 */
[----:B-1----:R-:W-:Y:S02]  /*2c5e0*/  PRMT R109, R67, 0x5410, R66 ;  /* 0x00005410436d7816 */ /* 0x002fe40000000042 */
[----:B------:R-:W-:Y:S02]  /*2c5f0*/  @!P5 PRMT R66, R87, 0x5410, RZ ;  /* 0x000054105742d816 */ /* 0x000fe400000000ff */
[----:B------:R-:W-:Y:S02]  /*2c600*/  @!P2 PRMT R67, R86, 0x5410, RZ ;  /* 0x000054105643a816 */ /* 0x000fe400000000ff */
[----:B------:R-:W-:Y:S01]  /*2c610*/  ISETP.GE.U32.AND P5, PT, R199, R72, PT ;  /* 0x00000048c700720c */ /* 0x000fe20003fa6070 */
[----:B------:R-:W1:Y:S01]  /*2c620*/  MUFU.EX2 R86, R117 ;  /* 0x0000007500567308 */ /* 0x000e620000000800 */
[----:B------:R-:W-:Y:S01]  /*2c630*/  PRMT R72, R73, 0x7632, R72 ;  /* 0x0000763249487816 */ /* 0x000fe20000000048 */
[----:B------:R-:W-:Y:S01]  /*2c640*/  ST.E.U16 desc[UR4][R176.64+0x2e], R67 ;  /* 0x00002e43b0007985 */ /* 0x000fe2000c101504 */
[----:B------:R-:W-:Y:S01]  /*2c650*/  ISETP.GE.U32.AND P2, PT, R199, R59, PT ;  /* 0x0000003bc700720c */ /* 0x000fe20003f46070 */
[----:B------:R-:W-:Y:S01]  /*2c660*/  FADD.FTZ R59, R82, R65 ;  /* 0x00000041523b7221 */ /* 0x000fe20000010000 */
[----:B------:R-:W-:Y:S01]  /*2c670*/  PRMT R113, R73, 0x5410, R72 ;  /* 0x0000541049717816 */ /* 0x000fe20000000048 */
[----:B------:R-:W-:Y:S01]  /*2c680*/  ST.E.U16 desc[UR4][R176.64+0x30], R66 ;  /* 0x00003042b0007985 */ /* 0x000fe2000c101504 */
[----:B-1----:R-:W-:Y:S01]  /*2c690*/  F2FP.BF16.F32.PACK_AB R75, R86, R84 ;  /* 0x00000054564b723e */ /* 0x002fe200000010ff */
[----:B--2---:R-:W-:Y:S05]  /*2c6a0*/  @!P1 HFMA2.BF16_V2 R85, -RZ.H0_H0, RZ.H0_H0, -R69.H0_H0 ;  /* 0x200000ffff559231 */ /* 0x004fea0000340945 */
[----:B------:R-:W-:Y:S01]  /*2c6b0*/  PRMT R60, R85, 0x7610, R60 ;  /* 0x00007610553c7816 */ /* 0x000fe2000000003c */
[----:B------:R1:W-:Y:S03]  /*2c6c0*/  @!P1 STL.S16 [R1+0x1bc], R85 ;  /* 0x0001bc5501009387 */ /* 0x0003e60000100600 */
[----:B------:R-:W-:Y:S01]  /*2c6d0*/  @!P1 PRMT R69, R60, 0x5410, RZ ;  /* 0x000054103c459816 */ /* 0x000fe200000000ff */
[----:B------:R2:W3:Y:S01]  /*2c6e0*/  LDL.S16 R87, [R1+0x198] ;  /* 0x0001980001577983 */ /* 0x0004e20000100600 */
[----:B------:R-:W-:Y:S01]  /*2c6f0*/  ISETP.GE.U32.AND P1, PT, R199, R47, PT ;  /* 0x0000002fc700720c */ /* 0x000fe20003f26070 */
[----:B----4-:R-:W-:Y:S01]  /*2c700*/  @!P0 HFMA2.BF16_V2 R83, -RZ.H0_H0, RZ.H0_H0, -R68.H0_H0 ;  /* 0x200000ffff538231 */ /* 0x010fe20000340944 */
[----:B------:R-:W-:Y:S01]  /*2c710*/  LOP3.LUT R60, R48, 0xffff, RZ, 0xc0, !PT ;  /* 0x0000ffff303c7812 */ /* 0x000fe200078ec0ff */
[----:B------:R-:W-:Y:S01]  /*2c720*/  IMAD.WIDE.U32 R48, R74, -0x2daee0ad, RZ ;  /* 0xd2511f534a307825 */ /* 0x000fe200078e00ff */
[----:B------:R-:W-:Y:S01]  /*2c730*/  PRMT R74, R75, 0x7632, R74 ;  /* 0x000076324b4a7816 */ /* 0x000fe2000000004a */
[----:B------:R-:W-:Y:S01]  /*2c740*/  ST.E.U16 desc[UR4][R178.64+0x30], R69 ;  /* 0x00003045b2007985 */ /* 0x000fe2000c101504 */
[----:B------:R-:W-:Y:S01]  /*2c750*/  PRMT R81, R83, 0x7610, R81 ;  /* 0x0000761053517816 */ /* 0x000fe20000000051 */
[----:B------:R-:W-:Y:S01]  /*2c760*/  FADD.FTZ R47, R84, R63 ;  /* 0x0000003f542f7221 */ /* 0x000fe20000010000 */
[C---:B------:R-:W-:Y:S01]  /*2c770*/  F2FP.BF16.F32.PACK_AB R63, R88.reuse, R82 ;  /* 0x00000052583f723e */ /* 0x040fe200000010ff */
[----:B------:R-:W-:Y:S01]  /*2c780*/  @!P5 HFMA2.BF16_V2 R92, -RZ.H0_H0, RZ.H0_H0, -R73.H0_H0 ;  /* 0x200000ffff5cd231 */ /* 0x000fe20000340949 */
[----:B------:R-:W-:Y:S01]  /*2c790*/  @!P0 PRMT R68, R81, 0x5410, RZ ;  /* 0x0000541051448816 */ /* 0x000fe200000000ff */
[----:B------:R-:W-:Y:S01]  /*2c7a0*/  FADD.FTZ R88, R88, R59 ;  /* 0x0000003b58587221 */ /* 0x000fe20000010000 */
[----:B------:R-:W-:Y:S01]  /*2c7b0*/  LOP3.LUT R81, R49, R231, R64, 0x96, !PT ;  /* 0x000000e731517212 */ /* 0x000fe200078e9640 */
[----:B------:R-:W-:Y:S01]  /*2c7c0*/  @!P4 HFMA2.BF16_V2 R91, -RZ.H0_H0, RZ.H0_H0, -R72.H0_H0 ;  /* 0x200000ffff5bc231 */ /* 0x000fe20000340948 */
[----:B------:R-:W-:Y:S01]  /*2c7d0*/  PRMT R114, R75, 0x5410, R74 ;  /* 0x000054104b727816 */ /* 0x000fe2000000004a */
[----:B------:R-:W-:Y:S01]  /*2c7e0*/  FADD.FTZ R86, R86, R47 ;  /* 0x0000002f56567221 */ /* 0x000fe20000010000 */
[----:B------:R-:W-:Y:S01]  /*2c7f0*/  SHF.R.U32.HI R47, RZ, 0x8, R60 ;  /* 0x00000008ff2f7819 */ /* 0x000fe2000001163c */
[----:B------:R-:W-:Y:S01]  /*2c800*/  ST.E.U16 desc[UR4][R178.64+0x32], R68 ;  /* 0x00003244b2007985 */ /* 0x000fe2000c101504 */
[----:B------:R-:W-:Y:S01]  /*2c810*/  PRMT R64, R91, 0x7610, R64 ;  /* 0x000076105b407816 */ /* 0x000fe20000000040 */
[----:B------:R-:W-:Y:S01]  /*2c820*/  MUFU.EX2 R82, R135 ;  /* 0x0000008700527308 */ /* 0x000fe20000000800 */
[----:B------:R-:W-:Y:S01]  /*2c830*/  LOP3.LUT R84, R47, 0xffff, RZ, 0xc0, !PT ;  /* 0x0000ffff2f547812 */ /* 0x000fe200078ec0ff */
[----:B-1----:R2:W4:Y:S01]  /*2c840*/  LDL.S16 R85, [R1+0x194] ;  /* 0x0001940001557983 */ /* 0x0025220000100600 */
[----:B------:R-:W-:Y:S02]  /*2c850*/  @!P4 PRMT R72, R64, 0x5410, RZ ;  /* 0x000054104048c816 */ /* 0x000fe400000000ff */
[----:B------:R-:W-:Y:S01]  /*2c860*/  LOP3.LUT R47, R61, 0xff, RZ, 0xc0, !PT ;  /* 0x000000ff3d2f7812 */ /* 0x000fe200078ec0ff */
[----:B------:R1:W-:Y:S01]  /*2c870*/  @!P0 STL.S16 [R1+0x1f8], R83 ;  /* 0x0001f85301008387 */ /* 0x0003e20000100600 */
[----:B------:R-:W-:Y:S03]  /*2c880*/  PRMT R90, R92, 0x7610, R90 ;  /* 0x000076105c5a7816 */ /* 0x000fe6000000005a */
[----:B------:R-:W2:Y:S01]  /*2c890*/  MUFU.EX2 R64, R184 ;  /* 0x000000b800407308 */ /* 0x000ea20000000800 */
[----:B------:R-:W4:Y:S01]  /*2c8a0*/  LDL.LU.64 R190, [R1+0x328] ;  /* 0x0003280001be7983 */ /* 0x000f220000300a00 */
[----:B------:R-:W-:Y:S05]  /*2c8b0*/  @!P5 PRMT R73, R90, 0x5410, RZ ;  /* 0x000054105a49d816 */ /* 0x000fea00000000ff */
[----:B------:R1:W-:Y:S04]  /*2c8c0*/  @!P5 STL.S16 [R1+0x1a0], R92 ;  /* 0x0001a05c0100d387 */ /* 0x0003e80000100600 */
[----:B------:R-:W-:Y:S01]  /*2c8d0*/  @!P4 STL.S16 [R1+0x19c], R91 ;  /* 0x00019c5b0100c387 */ /* 0x000fe20000100600 */
[----:B------:R-:W-:Y:S03]  /*2c8e0*/  ISETP.GE.U32.AND P4, PT, R199, R47, PT ;  /* 0x0000002fc700720c */ /* 0x000fe60003f86070 */
[----:B------:R-:W-:Y:S01]  /*2c8f0*/  ST.E.U16 desc[UR4][R174.64+0x40], R73 ;  /* 0x00004049ae007985 */ /* 0x000fe2000c101504 */
[----:B--2---:R-:W-:Y:S03]  /*2c900*/  F2FP.BF16.F32.PACK_AB R61, R64, R82 ;  /* 0x00000052403d723e */ /* 0x004fe600000010ff */
[----:B------:R2:W-:Y:S01]  /*2c910*/  ST.E.U16 desc[UR4][R174.64+0x42], R72 ;  /* 0x00004248ae007985 */ /* 0x0005e2000c101504 */
[----:B-1----:R-:W1:Y:S01]  /*2c920*/  MUFU.EX2 R83, R112 ;  /* 0x0000007000537308 */ /* 0x002e620000000800 */
[----:B------:R-:W-:Y:S02]  /*2c930*/  SHF.R.U32.HI R92, RZ, 0x18, R48 ;  /* 0x00000018ff5c7819 */ /* 0x000fe40000011630 */
[----:B-1----:R-:W-:Y:S01]  /*2c940*/  F2FP.BF16.F32.PACK_AB R65, R89, R83 ;  /* 0x000000535941723e */ /* 0x002fe200000010ff */
[--C-:B------:R-:W-:Y:S01]  /*2c950*/  FADD.FTZ R47, R83, R80.reuse ;  /* 0x00000050532f7221 */ /* 0x100fe20000010000 */
[----:B------:R-:W-:Y:S03]  /*2c960*/  PRMT R80, R61, 0x7632, R80 ;  /* 0x000076323d507816 */ /* 0x000fe60000000050 */
[----:B------:R-:W-:Y:S01]  /*2c970*/  FADD.FTZ R89, R89, R47 ;  /* 0x0000002f59597221 */ /* 0x000fe20000010000 */
[----:B------:R-:W-:Y:S02]  /*2c980*/  SHF.R.U32.HI R47, RZ, 0x18, R81 ;  /* 0x00000018ff2f7819 */ /* 0x000fe40000011651 */
[----:B--2---:R-:W-:Y:S02]  /*2c990*/  F2FP.BF16.F32.PACK_AB R72, R160, R170 ;  /* 0x000000aaa048723e */ /* 0x004fe400000010ff */
[----:B------:R-:W-:Y:S01]  /*2c9a0*/  ISETP.GE.U32.AND P0, PT, R199, R47, PT ;  /* 0x0000002fc700720c */ /* 0x000fe20003f06070 */
[--C-:B------:R-:W-:Y:S01]  /*2c9b0*/  FADD.FTZ R47, R82, R62.reuse ;  /* 0x0000003e522f7221 */ /* 0x100fe20000010000 */
[C---:B------:R-:W-:Y:S01]  /*2c9c0*/  PRMT R62, R63.reuse, 0x7632, R62 ;  /* 0x000076323f3e7816 */ /* 0x040fe2000000003e */
[----:B------:R-:W-:Y:S03]  /*2c9d0*/  IMAD.WIDE.U32 R82, R50, -0x2daee0ad, RZ ;  /* 0xd2511f5332527825 */ /* 0x000fe600078e00ff */
[----:B------:R-:W-:Y:S01]  /*2c9e0*/  PRMT R118, R63, 0x5410, R62 ;  /* 0x000054103f767816 */ /* 0x000fe2000000003e */
[----:B------:R-:W-:Y:S01]  /*2c9f0*/  FADD.FTZ R93, R64, R47 ;  /* 0x0000002f405d7221 */ /* 0x000fe20000010000 */
[----:B------:R-:W-:Y:S02]  /*2ca00*/  SHF.R.U32.HI R47, RZ, 0x10, R81 ;  /* 0x00000010ff2f7819 */ /* 0x000fe40000011651 */
[----:B------:R-:W-:Y:S02]  /*2ca10*/  PRMT R64, R65, 0x7632, R64 ;  /* 0x0000763241407816 */ /* 0x000fe40000000040 */
[----:B------:R-:W-:Y:S02]  /*2ca20*/  LOP3.LUT R47, R47, 0xff, RZ, 0xc0, !PT ;  /* 0x000000ff2f2f7812 */ /* 0x000fe400078ec0ff */
[----:B------:R-:W-:Y:S02]  /*2ca30*/  @P0 LOP3.LUT R201, R201, 0x80000, RZ, 0xfc, !PT ;  /* 0x00080000c9c90812 */ /* 0x000fe400078efcff */
[----:B------:R-:W-:Y:S02]  /*2ca40*/  PRMT R117, R65, 0x5410, R64 ;  /* 0x0000541041757816 */ /* 0x000fe40000000040 */
[----:B------:R-:W-:Y:S01]  /*2ca50*/  LOP3.LUT R201, R201, 0xffefffff, RZ, 0xc0, !PT ;  /* 0xffefffffc9c97812 */ /* 0x000fe200078ec0ff */
[----:B---3--:R-:W-:Y:S05]  /*2ca60*/  @!P1 HFMA2.BF16_V2 R87, -RZ.H0_H0, RZ.H0_H0, -R75.H0_H0 ;  /* 0x200000ffff579231 */ /* 0x008fea000034094b */
[----:B------:R-:W-:Y:S01]  /*2ca70*/  PRMT R60, R87, 0x7610, R60 ;  /* 0x00007610573c7816 */ /* 0x000fe2000000003c */
[----:B------:R1:W-:Y:S03]  /*2ca80*/  @!P1 STL.S16 [R1+0x198], R87 ;  /* 0x0001985701009387 */ /* 0x0003e60000100600 */
[----:B------:R-:W-:Y:S02]  /*2ca90*/  @!P1 PRMT R75, R60, 0x5410, RZ ;  /* 0x000054103c4b9816 */ /* 0x000fe400000000ff */
[C---:B------:R-:W-:Y:S03]  /*2caa0*/  LOP3.LUT R60, R48.reuse, 0xffff, RZ, 0xc0, !PT ;  /* 0x0000ffff303c7812 */ /* 0x040fe600078ec0ff */
[----:B------:R2:W-:Y:S01]  /*2cab0*/  ST.E.U16 desc[UR4][R172.64+0x40], R75 ;  /* 0x0000404bac007985 */ /* 0x0005e2000c101504 */
[----:B------:R-:W-:Y:S04]  /*2cac0*/  SHF.R.U32.HI R41, RZ, 0x8, R60 ;  /* 0x00000008ff297819 */ /* 0x000fe8000001163c */
[----:B------:R-:W-:Y:S01]  /*2cad0*/  LOP3.LUT R41, R41, 0xffff, RZ, 0xc0, !PT ;  /* 0x0000ffff29297812 */ /* 0x000fe200078ec0ff */
[----:B----4-:R-:W-:Y:S05]  /*2cae0*/  @!P6 HFMA2.BF16_V2 R85, -RZ.H0_H0, RZ.H0_H0, -R74.H0_H0 ;  /* 0x200000ffff55e231 */ /* 0x010fea000034094a */
[----:B------:R-:W-:Y:S01]  /*2caf0*/  PRMT R59, R85, 0x7610, R59 ;  /* 0x00007610553b7816 */ /* 0x000fe2000000003b */
[----:B------:R3:W-:Y:S03]  /*2cb00*/  @!P6 STL.S16 [R1+0x194], R85 ;  /* 0x000194550100e387 */ /* 0x0007e60000100600 */
[----:B------:R-:W-:Y:S01]  /*2cb10*/  @!P6 PRMT R74, R59, 0x5410, RZ ;  /* 0x000054103b4ae816 */ /* 0x000fe200000000ff */
[----:B------:R4:W4:Y:S01]  /*2cb20*/  LDL.S16 R94, [R1+0x288] ;  /* 0x00028800015e7983 */ /* 0x0009220000100600 */
[----:B------:R-:W-:Y:S02]  /*2cb30*/  LOP3.LUT R59, R48, 0xff, RZ, 0xc0, !PT ;  /* 0x000000ff303b7812 */ /* 0x000fe400078ec0ff */
[C---:B------:R-:W-:Y:S01]  /*2cb40*/  ISETP.GE.U32.AND P6, PT, R199.reuse, R47, PT ;  /* 0x0000002fc700720c */ /* 0x040fe20003fc6070 */
[----:B------:R4:W4:Y:S01]  /*2cb50*/  LDL.S16 R116, [R1+0x2b0] ;  /* 0x0002b00001747983 */ /* 0x0009220000100600 */
[----:B------:R-:W-:Y:S02]  /*2cb60*/  ISETP.GE.U32.AND P1, PT, R199, R59, PT ;  /* 0x0000003bc700720c */ /* 0x000fe40003f26070 */
[C---:B-1----:R-:W-:Y:S01]  /*2cb70*/  LOP3.LUT R87, R81.reuse, 0xff, RZ, 0xc0, !PT ;  /* 0x000000ff51577812 */ /* 0x042fe200078ec0ff */
[----:B------:R1:W4:Y:S01]  /*2cb80*/  LDL.S16 R115, [R1+0x250] ;  /* 0x0002500001737983 */ /* 0x0003220000100600 */
[----:B------:R-:W-:Y:S02]  /*2cb90*/  LOP3.LUT R81, R81, 0xffff, RZ, 0xc0, !PT ;  /* 0x0000ffff51517812 */ /* 0x000fe400078ec0ff */
[----:B--2---:R-:W-:Y:S01]  /*2cba0*/  PRMT R75, R72, 0x7632, R75 ;  /* 0x00007632484b7816 */ /* 0x004fe2000000004b */
[----:B------:R1:W2:Y:S01]  /*2cbb0*/  LDL.S16 R112, [R1+0x268] ;  /* 0x0002680001707983 */ /* 0x0002a20000100600 */
[----:B------:R-:W-:Y:S03]  /*2cbc0*/  SHF.R.U32.HI R81, RZ, 0x8, R81 ;  /* 0x00000008ff517819 */ /* 0x000fe60000011651 */
[----:B------:R-:W-:Y:S01]  /*2cbd0*/  @P6 LOP3.LUT R201, R201, 0x100000, RZ, 0xfc, !PT ;  /* 0x00100000c9c96812 */ /* 0x000fe200078efcff */
[----:B------:R1:W2:Y:S01]  /*2cbe0*/  LDL.S16 R111, [R1+0x240] ;  /* 0x00024000016f7983 */ /* 0x0002a20000100600 */
[----:B------:R-:W-:Y:S02]  /*2cbf0*/  LOP3.LUT R81, R81, 0xffff, RZ, 0xc0, !PT ;  /* 0x0000ffff51517812 */ /* 0x000fe400078ec0ff */
[----:B---3--:R-:W-:Y:S01]  /*2cc00*/  SHF.R.U32.HI R85, RZ, 0x10, R48 ;  /* 0x00000010ff557819 */ /* 0x008fe20000011630 */
[----:B------:R-:W-:Y:S01]  /*2cc10*/  ST.E.U16 desc[UR4][R172.64+0x42], R74 ;  /* 0x0000424aac007985 */ /* 0x000fe2000c101504 */
[----:B------:R-:W-:Y:S05]  /*2cc20*/  LOP3.LUT R48, R51, R224, R190, 0x96, !PT ;  /* 0x000000e033307212 */ /* 0x000fea00078e96be */
[----:B------:R-:W-:Y:S05]  /*2cc30*/  IMAD.WIDE.U32 R48, R48, -0x2daee0ad, RZ ;  /* 0xd2511f5330307825 */ /* 0x000fea00078e00ff */
        /* <DEDUP_REMOVED lines=26> */
[----:B--2---:R-:W-:Y:S03]  /*2cde0*/  @!P3 HFMA2.BF16_V2 R111, -RZ.H0_H0, RZ.H0_H0, -R61.H0_H0 ;  /* 0x200000ffff6fb231 */ /* 0x004fe6000034093d */
[----:B------:R-:W-:Y:S04]  /*2cdf0*/  LOP3.LUT R50, R50, 0xffff, RZ, 0xc0, !PT ;  /* 0x0000ffff32327812 */ /* 0x000fe800078ec0ff */
[C---:B------:R-:W-:Y:S01]  /*2ce00*/  ISETP.GE.U32.AND P5, PT, R199.reuse, R50, PT ;  /* 0x00000032c700720c */ /* 0x040fe20003fa6070 */
[----:B---3--:R1:W2:Y:S11]  /*2ce10*/  LDL.S16 R94, [R1+0x23c] ;  /* 0x00023c00015e7983 */ /* 0x0082b60000100600 */
        /* <DEDUP_REMOVED lines=19> */
[----:B------:R-:W-:Y:S02]  /*2cf50*/  @!P0 PRMT R65, R51, 0x5410, RZ ;  /* 0x0000541033418816 */ /* 0x000fe400000000ff */
[C---:B------:R-:W-:Y:S01]  /*2cf60*/  ISETP.GE.U32.AND P0, PT, R199.reuse, R84, PT ;  /* 0x00000054c700720c */ /* 0x040fe20003f06070 */
[----:B------:R1:W4:Y:S01]  /*2cf70*/  LDL.S16 R51, [R1+0x218] ;  /* 0x0002180001337983 */ /* 0x0003220000100600 */
[----:B------:R-:W-:Y:S03]  /*2cf80*/  MUFU.EX2 R84, R129 ;  /* 0x0000008100547308 */ /* 0x000fe60000000800 */
[----:B------:R1:W-:Y:S01]  /*2cf90*/  @!P5 STL.S16 [R1+0x268], R112 ;  /* 0x000268700100d387 */ /* 0x0003e20000100600 */
[----:B------:R-:W-:Y:S02]  /*2cfa0*/  ISETP.GE.U32.AND P5, PT, R199, R41, PT ;  /* 0x00000029c700720c */ /* 0x000fe40003fa6070 */
[----:B------:R-:W-:Y:S01]  /*2cfb0*/  LOP3.LUT R41, R85, 0xff, RZ, 0xc0, !PT ;  /* 0x000000ff55297812 */ /* 0x000fe200078ec0ff */
[----:B------:R1:W-:Y:S03]  /*2cfc0*/  @!P3 STL.S16 [R1+0x240], R111 ;  /* 0x0002406f0100b387 */ /* 0x0003e60000100600 */
[----:B------:R-:W-:Y:S01]  /*2cfd0*/  MUFU.EX2 R85, R218 ;  /* 0x000000da00557308 */ /* 0x000fe20000000800 */
[----:B------:R-:W-:Y:S04]  /*2cfe0*/  ST.E.U16 desc[UR4][R178.64+0x40], R65 ;  /* 0x00004041b2007985 */ /* 0x000fe8000c101504 */
[----:B------:R-:W-:Y:S05]  /*2cff0*/  ST.E.U16 desc[UR4][R178.64+0x42], R64 ;  /* 0x00004240b2007985 */ /* 0x000fea000c101504 */
[----:B------:R-:W-:Y:S01]  /*2d000*/  MUFU.EX2 R218, R168 ;  /* 0x000000a800da7308 */ /* 0x000fe20000000800 */
[----:B-1----:R-:W-:Y:S02]  /*2d010*/  PRMT R112, R61, 0x5410, R80 ;  /* 0x000054103d707816 */ /* 0x002fe40000000050 */
[----:B------:R-:W-:Y:S02]  /*2d020*/  @!P3 PRMT R61, R47, 0x5410, RZ ;  /* 0x000054102f3db816 */ /* 0x000fe400000000ff */
[----:B------:R-:W-:Y:S05]  /*2d030*/  ISETP.GE.U32.AND P3, PT, R199, R41, PT ;  /* 0x00000029c700720c */ /* 0x000fea0003f66070 */
[----:B------:R-:W1:Y:S01]  /*2d040*/  MUFU.EX2 R47, R187 ;  /* 0x000000bb002f7308 */ /* 0x000e620000000800 */
[----:B------:R1:W-:Y:S02]  /*2d050*/  ST.E.U16 desc[UR4][R174.64+0x50], R61 ;  /* 0x0000503dae007985 */ /* 0x0003e4000c101504 */
[----:B-1----:R-:W-:Y:S04]  /*2d060*/  F2FP.BF16.F32.PACK_AB R60, R47, R44 ;  /* 0x0000002c2f3c723e */ /* 0x002fe800000010ff */
[C---:B------:R-:W-:Y:S04]  /*2d070*/  PRMT R59, R60.reuse, 0x7632, R59 ;  /* 0x000076323c3b7816 */ /* 0x040fe8000000003b */
[----:B------:R-:W-:Y:S01]  /*2d080*/  PRMT R111, R60, 0x5410, R59 ;  /* 0x000054103c6f7816 */ /* 0x000fe2000000003b */
        /* <DEDUP_REMOVED lines=8> */
[----:B------:R2:W2:Y:S01]  /*2d110*/  LDL.S16 R53, [R1+0x1dc] ;  /* 0x0001dc0001357983 */ /* 0x0004a20000100600 */
        /* <DEDUP_REMOVED lines=10> */
[----:B----4-:R-:W-:Y:S02]  /*2d1c0*/  @!P2 HFMA2.BF16_V2 R51, -RZ.H0_H0, RZ.H0_H0, -R59.H0_H0 ;  /* 0x200000ffff33a231 */ /* 0x010fe4000034093b */
[----:B------:R-:W-:Y:S05]  /*2d1d0*/  FADD.FTZ R85, R85, R93 ;  /* 0x0000005d55557221 */ /* 0x000fea0000010000 */
[----:B------:R-:W-:Y:S01]  /*2d1e0*/  MUFU.EX2 R93, R244 ;  /* 0x000000f4005d7308 */ /* 0x000fe20000000800 */
[----:B------:R-:W-:Y:S01]  /*2d1f0*/  PRMT R41, R51, 0x7610, R41 ;  /* 0x0000761033297816 */ /* 0x000fe20000000029 */
[----:B------:R1:W-:Y:S01]  /*2d200*/  @!P2 STL.S16 [R1+0x218], R51 ;  /* 0x000218330100a387 */ /* 0x0003e20000100600 */
[----:B------:R-:W-:Y:S02]  /*2d210*/  FADD.FTZ R46, R94, R85 ;  /* 0x000000555e2e7221 */ /* 0x000fe40000010000 */
        /* <DEDUP_REMOVED lines=13> */
[----:B------:R-:W-:Y:S03]  /*2d2f0*/  @!P0 HFMA2.BF16_V2 R53, -RZ.H0_H0, RZ.H0_H0, -R56.H0_H0 ;  /* 0x200000ffff358231 */ /* 0x000fe60000340938 */
[----:B------:R-:W-:Y:S01]  /*2d300*/  PRMT R41, R115, 0x7610, R41 ;  /* 0x0000761073297816 */ /* 0x000fe20000000029 */
[----:B------:R1:W-:Y:S01]  /*2d310*/  @!P2 STL.S16 [R1+0x1b8], R115 ;  /* 0x0001b8730100a387 */ /* 0x0003e20000100600 */
[----:B------:R-:W-:Y:S03]  /*2d320*/  PRMT R83, R53, 0x7610, R83 ;  /* 0x0000761035537816 */ /* 0x000fe60000000053 */
[----:B------:R2:W-:Y:S04]  /*2d330*/  @!P0 STL.S16 [R1+0x1dc], R53 ;  /* 0x0001dc3501008387 */ /* 0x0005e80000100600 */
[----:B------:R3:W3:Y:S01]  /*2d340*/  LDL.S16 R81, [R1+0x1d8] ;  /* 0x0001d80001517983 */ /* 0x0006e20000100600 */
        /* <DEDUP_REMOVED lines=8> */
[----:B------:R-:W-:Y:S02]  /*2d3d0*/  LOP3.LUT R41, R41, 0xffff, RZ, 0xc0, !PT ;  /* 0x0000ffff29297812 */ /* 0x000fe400078ec0ff */
[----:B------:R-:W-:Y:S02]  /*2d3e0*/  PRMT R121, R56, 0x5410, R49 ;  /* 0x0000541038797816 */ /* 0x000fe40000000031 */
[----:B------:R-:W-:Y:S02]  /*2d3f0*/  ISETP.GE.U32.AND P2, PT, R199, R41, PT ;  /* 0x00000029c700720c */ /* 0x000fe40003f46070 */
[----:B------:R-:W-:Y:S01]  /*2d400*/  @!P0 PRMT R56, R83, 0x5410, RZ ;  /* 0x0000541053388816 */ /* 0x000fe200000000ff */
[----:B------:R-:W-:Y:S01]  /*2d410*/  IMAD.WIDE.U32 R82, R82, -0x2daee0ad, RZ ;  /* 0xd2511f5352527825 */ /* 0x000fe200078e00ff */
[----:B------:R-:W-:Y:S09]  /*2d420*/  LOP3.LUT P0, RZ, R201, 0x80000, RZ, 0xc0, !PT ;  /* 0x00080000c9ff7812 */ /* 0x000ff2000780c0ff */
[----:B----4-:R-:W-:Y:S05]  /*2d430*/  @!P2 HFMA2.BF16_V2 R44, -RZ.H0_H0, RZ.H0_H0, -R50.H0_H0 ;  /* 0x200000ffff2ca231 */ /* 0x010fea0000340932 */
[----:B------:R-:W-:Y:S01]  /*2d440*/  PRMT R41, R44, 0x7610, R41 ;  /* 0x000076102c297816 */ /* 0x000fe20000000029 */
[----:B------:R2:W-:Y:S03]  /*2d450*/  @!P2 STL.S16 [R1+0x1f4], R44 ;  /* 0x0001f42c0100a387 */ /* 0x0005e60000100600 */
[----:B------:R-:W-:Y:S01]  /*2d460*/  @!P2 PRMT R50, R41, 0x5410, RZ ;  /* 0x000054102932a816 */ /* 0x000fe200000000ff */
[--C-:B-1----:R-:W-:Y:S01]  /*2d470*/  FADD.FTZ R41, R53, R89.reuse ;  /* 0x0000005935297221 */ /* 0x102fe20000010000 */
[----:B------:R-:W-:Y:S01]  /*2d480*/  ISETP.GE.U32.AND P2, PT, R199, R48, PT ;  /* 0x00000030c700720c */ /* 0x000fe20003f46070 */
[----:B------:R4:W4:Y:S04]  /*2d490*/  LDL.S16 R122, [R1+0x190] ;  /* 0x00019000017a7983 */ /* 0x0009280000100600 */
[----:B------:R-:W-:Y:S01]  /*2d4a0*/  ST.E.U16 desc[UR4][R176.64+0x50], R50 ;  /* 0x00005032b0007985 */ /* 0x000fe2000c101504 */
[----:B--2---:R-:W1:Y:S02]  /*2d4b0*/  MUFU.EX2 R44, R120 ;  /* 0x00000078002c7308 */ /* 0x004e640000000800 */
[----:B-1----:R-:W-:Y:S04]  /*2d4c0*/  F2FP.BF16.F32.PACK_AB R53, R44, R53 ;  /* 0x000000352c35723e */ /* 0x002fe800000010ff */
[----:B------:R-:W-:Y:S01]  /*2d4d0*/  PRMT R52, R53, 0x7632, R52 ;  /* 0x0000763235347816 */ /* 0x000fe20000000034 */
[----:B------:R-:W-:Y:S04]  /*2d4e0*/  @!P6 HFMA2.BF16_V2 R116, -RZ.H0_H0, RZ.H0_H0, -R53.H0_H0 ;  /* 0x200000ffff74e231 */ /* 0x000fe80000340935 */
[----:B---3--:R-:W-:Y:S01]  /*2d4f0*/  @!P2 HFMA2.BF16_V2 R91, -RZ.H0_H0, RZ.H0_H0, -R52.H0_H0 ;  /* 0x200000ffff5ba231 */ /* 0x008fe20000340934 */
[----:B------:R-:W-:Y:S01]  /*2d500*/  PRMT R89, R116, 0x7610, R89 ;  /* 0x0000761074597816 */ /* 0x000fe20000000059 */
[----:B------:R1:W-:Y:S03]  /*2d510*/  @!P6 STL.S16 [R1+0x1b4], R116 ;  /* 0x0001b4740100e387 */ /* 0x0003e60000100600 */
[----:B------:R-:W-:Y:S01]  /*2d520*/  PRMT R88, R91, 0x7610, R88 ;  /* 0x000076105b587816 */ /* 0x000fe20000000058 */
[----:B------:R2:W-:Y:S01]  /*2d530*/  @!P2 STL.S16 [R1+0x1f0], R91 ;  /* 0x0001f05b0100a387 */ /* 0x0005e20000100600 */
[----:B-1----:R-:W-:Y:S02]  /*2d540*/  PRMT R116, R53, 0x5410, R52 ;  /* 0x0000541035747816 */ /* 0x002fe40000000034 */
[----:B------:R-:W-:Y:S02]  /*2d550*/  @!P6 PRMT R53, R89, 0x5410, RZ ;  /* 0x000054105935e816 */ /* 0x000fe400000000ff */
[----:B------:R-:W-:Y:S01]  /*2d560*/  @!P2 PRMT R52, R88, 0x5410, RZ ;  /* 0x000054105834a816 */ /* 0x000fe200000000ff */
[----:B------:R3:W3:Y:S01]  /*2d570*/  LDL.S16 R89, [R1+0x18c] ;  /* 0x00018c0001597983 */ /* 0x0006e20000100600 */
[----:B------:R-:W-:Y:S01]  /*2d580*/  LOP3.LUT P6, RZ, R201, 0x100000, RZ, 0xc0, !PT ;  /* 0x00100000c9ff7812 */ /* 0x000fe200078cc0ff */
[----:B--2---:R-:W-:Y:S01]  /*2d590*/  MUFU.EX2 R91, R235 ;  /* 0x000000eb005b7308 */ /* 0x004fe20000000800 */
[----:B------:R-:W-:Y:S01]  /*2d5a0*/  ISETP.GE.U32.AND P2, PT, R199, R92, PT ;  /* 0x0000005cc700720c */ /* 0x000fe20003f46070 */
[----:B------:R-:W-:Y:S01]  /*2d5b0*/  ST.E.U16 desc[UR4][R178.64+0x50], R53 ;  /* 0x00005035b2007985 */ /* 0x000fe2000c101504 */
[----:B------:R-:W-:Y:S03]  /*2d5c0*/  LOP3.LUT R201, R201, 0xfffdffff, RZ, 0xc0, !PT ;  /* 0xfffdffffc9c97812 */ /* 0x000fe600078ec0ff */
[----:B------:R-:W-:Y:S04]  /*2d5d0*/  ST.E.U16 desc[UR4][R178.64+0x52], R52 ;  /* 0x00005234b2007985 */ /* 0x000fe8000c101504 */
[----:B------:R-:W-:Y:S01]  /*2d5e0*/  MUFU.EX2 R92, R131 ;  /* 0x00000083005c7308 */ /* 0x000fe20000000800 */
[----:B------:R-:W-:Y:S09]  /*2d5f0*/  ST.E.U16 desc[UR4][R174.64+0x60], R56 ;  /* 0x00006038ae007985 */ /* 0x000ff2000c101504 */
[----:B------:R-:W-:Y:S01]  /*2d600*/  MUFU.EX2 R235, R38 ;  /* 0x0000002600eb7308 */ /* 0x000fe20000000800 */
[----:B------:R-:W-:Y:S05]  /*2d610*/  @!P4 HFMA2.BF16_V2 R81, -RZ.H0_H0, RZ.H0_H0, -R49.H0_H0 ;  /* 0x200000ffff51c231 */ /* 0x000fea0000340931 */
[----:B------:R-:W-:Y:S01]  /*2d620*/  PRMT R43, R81, 0x7610, R43 ;  /* 0x00007610512b7816 */ /* 0x000fe2000000002b */
[----:B------:R1:W-:Y:S03]  /*2d630*/  @!P4 STL.S16 [R1+0x1d8], R81 ;  /* 0x0001d8510100c387 */ /* 0x0003e60000100600 */
[----:B------:R-:W-:Y:S01]  /*2d640*/  @!P4 PRMT R49, R43, 0x5410, RZ ;  /* 0x000054102b31c816 */ /* 0x000fe200000000ff */
[----:B------:R2:W2:Y:S01]  /*2d650*/  LDL.S16 R88, [R1+0x168] ;  /* 0x0001680001587983 */ /* 0x0004a20000100600 */
[----:B------:R-:W-:Y:S01]  /*2d660*/  FADD.FTZ R43, R44, R41 ;  /* 0x000000292c2b7221 */ /* 0x000fe20000010000 */
[----:B------:R-:W-:Y:S01]  /*2d670*/  LOP3.LUT R41, R83, R231, R90, 0x96, !PT ;  /* 0x000000e753297212 */ /* 0x000fe200078e965a */
[----:B------:R-:W1:Y:S01]  /*2d680*/  MUFU.EX2 R44, R130 ;  /* 0x00000082002c7308 */ /* 0x000e620000000800 */
[----:B------:R2:W2:Y:S02]  /*2d690*/  LDL.S16 R126, [R1+0x164] ;  /* 0x00016400017e7983 */ /* 0x0004a40000100600 */
        /* <DEDUP_REMOVED lines=8> */
[----:B-1----:R-:W-:Y:S01]  /*2d720*/  F2FP.BF16.F32.PACK_AB R2, R92, R44 ;  /* 0x0000002c5c02723e */ /* 0x002fe200000010ff */
[----:B------:R-:W1:Y:S01]  /*2d730*/  MUFU.EX2 R81, R222 ;  /* 0x000000de00517308 */ /* 0x000e620000000800 */
[----:B------:R-:W-:Y:S02]  /*2d740*/  LOP3.LUT R0, R0, 0xffff, RZ, 0xc0, !PT ;  /* 0x0000ffff00007812 */ /* 0x000fe400078ec0ff */
[----:B-1----:R-:W-:Y:S01]  /*2d750*/  F2FP.BF16.F32.PACK_AB R48, R91, R81 ;  /* 0x000000515b30723e */ /* 0x002fe200000010ff */
[----:B------:R-:W-:Y:S02]  /*2d760*/  IMAD.MOV.U32 R222, RZ, RZ, R170 ;  /* 0x000000ffffde7224 */ /* 0x000fe400078e00aa */
[----:B------:R-:W-:Y:S01]  /*2d770*/  FADD.FTZ R86, R81, R86 ;  /* 0x0000005651567221 */ /* 0x000fe20000010000 */
[----:B------:R-:W-:Y:S01]  /*2d780*/  PRMT R47, R48, 0x7632, R47 ;  /* 0x00007632302f7816 */ /* 0x000fe2000000002f */
[----:B----4-:R-:W-:Y:S05]  /*2d790*/  @!P6 HFMA2.BF16_V2 R122, -RZ.H0_H0, RZ.H0_H0, -R48.H0_H0 ;  /* 0x200000ffff7ae231 */ /* 0x010fea0000340930 */
[----:B------:R-:W-:Y:S01]  /*2d7a0*/  PRMT R90, R122, 0x7610, R90 ;  /* 0x000076107a5a7816 */ /* 0x000fe2000000005a */
[----:B------:R1:W-:Y:S04]  /*2d7b0*/  @!P6 STL.S16 [R1+0x190], R122 ;  /* 0x0001907a0100e387 */ /* 0x0003e80000100600 */
[----:B------:R4:W4:Y:S04]  /*2d7c0*/  LDL.S16 R120, [R1+0x160] ;  /* 0x0001600001787983 */ /* 0x0009280000100600 */
[----:B------:R2:W4:Y:S01]  /*2d7d0*/  LDL.S16 R119, [R1+0x15c] ;  /* 0x00015c0001777983 */ /* 0x0005220000100600 */
[----:B-1----:R-:W-:Y:S02]  /*2d7e0*/  PRMT R122, R48, 0x5410, R47 ;  /* 0x00005410307a7816 */ /* 0x002fe4000000002f */
[----:B------:R-:W-:Y:S02]  /*2d7f0*/  @!P6 PRMT R48, R90, 0x5410, RZ ;  /* 0x000054105a30e816 */ /* 0x000fe400000000ff */
[----:B------:R-:W-:Y:S01]  /*2d800*/  ISETP.GE.U32.AND P6, PT, R199, R0, PT ;  /* 0x00000000c700720c */ /* 0x000fe20003fc6070 */
[----:B------:R-:W-:Y:S01]  /*2d810*/  MUFU.EX2 R90, R239 ;  /* 0x000000ef005a7308 */ /* 0x000fe20000000800 */
[C---:B------:R-:W-:Y:S01]  /*2d820*/  PRMT R0, R2.reuse, 0x7632, R0 ;  /* 0x0000763202007816 */ /* 0x040fe20000000000 */
[----:B------:R-:W-:Y:S03]  /*2d830*/  ST.E.U16 desc[UR4][R172.64+0x60], R48 ;  /* 0x00006030ac007985 */ /* 0x000fe6000c101504 */
[----:B------:R-:W-:Y:S01]  /*2d840*/  PRMT R123, R2, 0x5410, R0 ;  /* 0x00005410027b7816 */ /* 0x000fe20000000000 */
[----:B---3--:R-:W-:Y:S05]  /*2d850*/  @!P0 HFMA2.BF16_V2 R89, -RZ.H0_H0, RZ.H0_H0, -R47.H0_H0 ;  /* 0x200000ffff598231 */ /* 0x008fea000034092f */
[----:B------:R-:W-:Y:S01]  /*2d860*/  PRMT R87, R89, 0x7610, R87 ;  /* 0x0000761059577816 */ /* 0x000fe20000000057 */
[----:B------:R1:W-:Y:S03]  /*2d870*/  @!P0 STL.S16 [R1+0x18c], R89 ;  /* 0x00018c5901008387 */ /* 0x0003e60000100600 */
[----:B------:R-:W-:Y:S02]  /*2d880*/  @!P0 PRMT R47, R87, 0x5410, RZ ;  /* 0x00005410572f8816 */ /* 0x000fe400000000ff */
[----:B------:R-:W-:Y:S01]  /*2d890*/  ISETP.GE.U32.AND P0, PT, R199, R3, PT ;  /* 0x00000003c700720c */ /* 0x000fe20003f06070 */
[----:B------:R-:W3:Y:S02]  /*2d8a0*/  MUFU.EX2 R87, R125 ;  /* 0x0000007d00577308 */ /* 0x000ee40000000800 */
[----:B------:R-:W-:Y:S08]  /*2d8b0*/  ST.E.U16 desc[UR4][R172.64+0x62], R47 ;  /* 0x0000622fac007985 */ /* 0x000ff0000c101504 */
[----:B------:R-:W3:Y:S01]  /*2d8c0*/  MUFU.EX2 R125, R240 ;  /* 0x000000f0007d7308 */ /* 0x000ee20000000800 */
[----:B--2---:R-:W-:Y:S02]  /*2d8d0*/  @!P4 HFMA2.BF16_V2 R88, -RZ.H0_H0, RZ.H0_H0, -R2.H0_H0 ;  /* 0x200000ffff58c231 */ /* 0x004fe40000340902 */
[----:B------:R-:W-:Y:S03]  /*2d8e0*/  @!P6 HFMA2.BF16_V2 R126, -RZ.H0_H0, RZ.H0_H0, -R0.H0_H0 ;  /* 0x200000ffff7ee231 */ /* 0x000fe60000340900 */
[----:B------:R-:W-:Y:S01]  /*2d8f0*/  PRMT R84, R88, 0x7610, R84 ;  /* 0x0000761058547816 */ /* 0x000fe20000000054 */
[----:B------:R2:W-:Y:S01]  /*2d900*/  @!P4 STL.S16 [R1+0x168], R88 ;  /* 0x000168580100c387 */ /* 0x0005e20000100600 */
[----:B------:R-:W-:Y:S03]  /*2d910*/  PRMT R81, R126, 0x7610, R81 ;  /* 0x000076107e517816 */ /* 0x000fe60000000051 */
[----:B-1----:R1:W4:Y:S01]  /*2d920*/  LDL.S16 R89, [R1+0x188] ;  /* 0x0001880001597983 */ /* 0x0023220000100600 */
[----:B------:R-:W-:Y:S01]  /*2d930*/  @!P4 PRMT R2, R84, 0x5410, RZ ;  /* 0x000054105402c816 */ /* 0x000fe200000000ff */
[----:B------:R-:W-:Y:S01]  /*2d940*/  FADD.FTZ R84, R40, R43 ;  /* 0x0000002b28547221 */ /* 0x000fe20000010000 */
[----:B------:R-:W-:Y:S01]  /*2d950*/  @!P6 PRMT R0, R81, 0x5410, RZ ;  /* 0x000054105100e816 */ /* 0x000fe200000000ff */
[----:B------:R-:W-:Y:S01]  /*2d960*/  FADD.FTZ R81, R44, R42 ;  /* 0x0000002a2c517221 */ /* 0x000fe20000010000 */
[----:B---3--:R-:W-:Y:S01]  /*2d970*/  F2FP.BF16.F32.PACK_AB R40, R87, R40 ;  /* 0x000000285728723e */ /* 0x008fe200000010ff */
[----:B------:R-:W-:Y:S01]  /*2d980*/  ST.E.U16 desc[UR4][R176.64+0x5e], R2 ;  /* 0x00005e02b0007985 */ /* 0x000fe2000c101504 */
[----:B------:R-:W-:Y:S01]  /*2d990*/  F2FP.BF16.F32.PACK_AB R42, R125, R90 ;  /* 0x0000005a7d2a723e */ /* 0x000fe200000010ff */
[----:B------:R-:W-:Y:S01]  /*2d9a0*/  FADD.FTZ R92, R92, R81 ;  /* 0x000000515c5c7221 */ /* 0x000fe20000010000 */
[----:B------:R-:W-:Y:S01]  /*2d9b0*/  PRMT R3, R40, 0x7632, R3 ;  /* 0x0000763228037816 */ /* 0x000fe20000000003 */
[----:B------:R-:W-:Y:S04]  /*2d9c0*/  ST.E.U16 desc[UR4][R176.64+0x60], R0 ;  /* 0x00006000b0007985 */ /* 0x000fe8000c101504 */
[----:B--2---:R1:W2:Y:S04]  /*2d9d0*/  LDL.S16 R88, [R1+0x184] ;  /* 0x0001840001587983 */ /* 0x0042a80000100600 */
[----:B------:R3:W-:Y:S01]  /*2d9e0*/  @!P6 STL.S16 [R1+0x164], R126 ;  /* 0x0001647e0100e387 */ /* 0x0007e20000100600 */
[----:B------:R-:W-:Y:S02]  /*2d9f0*/  ISETP.GE.U32.AND P6, PT, R199, R41, PT ;  /* 0x00000029c700720c */ /* 0x000fe40003fc6070 */
[----:B------:R-:W-:Y:S01]  /*2da00*/  LOP3.LUT R41, R82, 0xff, RZ, 0xc0, !PT ;  /* 0x000000ff52297812 */ /* 0x000fe200078ec0ff */
[----:B----4-:R-:W-:Y:S01]  /*2da10*/  @!P0 HFMA2.BF16_V2 R120, -RZ.H0_H0, RZ.H0_H0, -R40.H0_H0 ;  /* 0x200000ffff788231 */ /* 0x010fe20000340928 */
[----:B---3--:R-:W-:Y:S09]  /*2da20*/  PRMT R126, R40, 0x5410, R3 ;  /* 0x00005410287e7816 */ /* 0x008ff20000000003 */
[----:B------:R-:W-:Y:S01]  /*2da30*/  @!P6 HFMA2.BF16_V2 R119, -RZ.H0_H0, RZ.H0_H0, -R3.H0_H0 ;  /* 0x200000ffff77e231 */ /* 0x000fe20000340903 */
[----:B------:R-:W-:Y:S01]  /*2da40*/  PRMT R43, R120, 0x7610, R43 ;  /* 0x00007610782b7816 */ /* 0x000fe2000000002b */
[----:B------:R3:W-:Y:S03]  /*2da50*/  @!P0 STL.S16 [R1+0x160], R120 ;  /* 0x0001607801008387 */ /* 0x0007e60000100600 */
[----:B------:R-:W-:Y:S01]  /*2da60*/  @!P0 PRMT R40, R43, 0x5410, RZ ;  /* 0x000054102b288816 */ /* 0x000fe200000000ff */
[----:B------:R-:W-:Y:S01]  /*2da70*/  @!P6 STL.S16 [R1+0x15c], R119 ;  /* 0x00015c770100e387 */ /* 0x000fe20000100600 */
[----:B------:R-:W-:Y:S02]  /*2da80*/  ISETP.GE.U32.AND P0, PT, R199, R41, PT ;  /* 0x00000029c700720c */ /* 0x000fe40003f06070 */
[----:B------:R-:W-:Y:S01]  /*2da90*/  LOP3.LUT R41, R82, 0xffff, RZ, 0xc0, !PT ;  /* 0x0000ffff52297812 */ /* 0x000fe200078ec0ff */
[----:B------:R4:W-:Y:S01]  /*2daa0*/  ST.E.U16 desc[UR4][R178.64+0x60], R40 ;  /* 0x00006028b2007985 */ /* 0x0009e2000c101504 */
[----:B------:R-:W-:Y:S02]  /*2dab0*/  PRMT R44, R119, 0x7610, R44 ;  /* 0x00007610772c7816 */ /* 0x000fe4000000002c */
[----:B------:R-:W-:Y:S02]  /*2dac0*/  SHF.R.U32.HI R41, RZ, 0x8, R41 ;  /* 0x00000008ff297819 */ /* 0x000fe40000011629 */
[----:B------:R-:W-:Y:S02]  /*2dad0*/  @!P6 PRMT R3, R44, 0x5410, RZ ;  /* 0x000054102c03e816 */ /* 0x000fe400000000ff */
[----:B------:R-:W-:Y:S02]  /*2dae0*/  LOP3.LUT R43, R41, 0xffff, RZ, 0xc0, !PT ;  /* 0x0000ffff292b7812 */ /* 0x000fe400078ec0ff */
[----:B------:R-:W-:Y:S01]  /*2daf0*/  PRMT R41, R42, 0x7632, R41 ;  /* 0x000076322a297816 */ /* 0x000fe20000000029 */
[----:B------:R1:W-:Y:S01]  /*2db00*/  ST.E.U16 desc[UR4][R178.64+0x62], R3 ;  /* 0x00006203b2007985 */ /* 0x0003e2000c101504 */
[----:B------:R-:W-:Y:S01]  /*2db10*/  ISETP.GE.U32.AND P6, PT, R199, R43, PT ;  /* 0x0000002bc700720c */ /* 0x000fe20003fc6070 */
[----:B------:R-:W-:Y:S01]  /*2db20*/  VIADD R43, R154, 0x2 ;  /* 0x000000029a2b7836 */ /* 0x000fe20000000000 */
[--C-:B------:R-:W-:Y:S02]  /*2db30*/  SHF.R.U32.HI R44, RZ, 0x18, R82.reuse ;  /* 0x00000018ff2c7819 */ /* 0x100fe40000011652 */
[----:B------:R-:W-:Y:S02]  /*2db40*/  SHF.R.U32.HI R82, RZ, 0x10, R82 ;  /* 0x00000010ff527819 */ /* 0x000fe40000011652 */
[----:B------:R-:W-:Y:S02]  /*2db50*/  LOP3.LUT R158, R205, R43, RZ, 0x3c, !PT ;  /* 0x0000002bcd9e7212 */ /* 0x000fe400078e3cff */
[----:B------:R-:W-:Y:S02]  /*2db60*/  LOP3.LUT R43, R82, 0xff, RZ, 0xc0, !PT ;  /* 0x000000ff522b7812 */ /* 0x000fe400078ec0ff */
[----:B---3--:R-:W-:Y:S02]  /*2db70*/  PRMT R120, R42, 0x5410, R41 ;  /* 0x000054102a787816 */ /* 0x008fe40000000029 */
[----:B----4-:R-:W-:Y:S04]  /*2db80*/  F2FP.BF16.F32.PACK_AB R40, R163, R165 ;  /* 0x000000a5a328723e */ /* 0x010fe800000010ff */
[----:B-1----:R-:W-:Y:S01]  /*2db90*/  PRMT R3, R40, 0x7632, R3 ;  /* 0x0000763228037816 */ /* 0x002fe20000000003 */
[----:B------:R-:W-:Y:S05]  /*2dba0*/  @!P1 HFMA2.BF16_V2 R89, -RZ.H0_H0, RZ.H0_H0, -R42.H0_H0 ;  /* 0x200000ffff599231 */ /* 0x000fea000034092a */
[----:B------:R-:W-:Y:S01]  /*2dbb0*/  PRMT R83, R89, 0x7610, R83 ;  /* 0x0000761059537816 */ /* 0x000fe20000000053 */
[----:B------:R-:W-:Y:S03]  /*2dbc0*/  @!P1 STL.S16 [R1+0x188], R89 ;  /* 0x0001885901009387 */ /* 0x000fe60000100600 */
[----:B------:R-:W-:Y:S02]  /*2dbd0*/  @!P1 PRMT R42, R83, 0x5410, RZ ;  /* 0x00005410532a9816 */ /* 0x000fe400000000ff */
[----:B------:R-:W-:Y:S03]  /*2dbe0*/  ISETP.GE.U32.AND P1, PT, R199, R44, PT ;  /* 0x0000002cc700720c */ /* 0x000fe60003f26070 */
[----:B------:R-:W-:Y:S01]  /*2dbf0*/  ST.E.U16 desc[UR4][R174.64+0x70], R42 ;  /* 0x0000702aae007985 */ /* 0x000fe2000c101504 */
[----:B--2---:R-:W-:Y:S05]  /*2dc00*/  @!P5 HFMA2.BF16_V2 R88, -RZ.H0_H0, RZ.H0_H0, -R41.H0_H0 ;  /* 0x200000ffff58d231 */ /* 0x004fea0000340929 */
[----:B------:R-:W-:Y:S01]  /*2dc10*/  PRMT R45, R88, 0x7610, R45 ;  /* 0x00007610582d7816 */ /* 0x000fe2000000002d */
[----:B------:R1:W-:Y:S03]  /*2dc20*/  @!P5 STL.S16 [R1+0x184], R88 ;  /* 0x000184580100d387 */ /* 0x0003e60000100600 */
[----:B------:R-:W-:Y:S01]  /*2dc30*/  @!P5 PRMT R41, R45, 0x5410, RZ ;  /* 0x000054102d29d816 */ /* 0x000fe200000000ff */
[----:B------:R2:W3:Y:S01]  /*2dc40*/  LDL.S16 R119, [R1+0x180] ;  /* 0x0001800001777983 */ /* 0x0004e20000100600 */
[----:B------:R-:W-:Y:S01]  /*2dc50*/  ISETP.GE.U32.AND P5, PT, R199, R43, PT ;  /* 0x0000002bc700720c */ /* 0x000fe20003fa6070 */
[----:B------:R-:W-:Y:S01]  /*2dc60*/  FADD.FTZ R43, R91, R86 ;  /* 0x000000565b2b7221 */ /* 0x000fe20000010000 */
[----:B------:R-:W-:Y:S01]  /*2dc70*/  FADD.FTZ R86, R87, R84 ;  /* 0x0000005457567221 */ /* 0x000fe20000010000 */
[----:B------:R2:W4:Y:S01]  /*2dc80*/  LDL.S16 R129, [R1+0x1d4] ;  /* 0x0001d40001817983 */ /* 0x0005220000100600 */
[----:B------:R-:W-:Y:S02]  /*2dc90*/  FADD.FTZ R87, R90, R46 ;  /* 0x0000002e5a577221 */ /* 0x000fe40000010000 */
[----:B------:R-:W1:Y:S01]  /*2dca0*/  MUFU.EX2 R46, R243 ;  /* 0x000000f3002e7308 */ /* 0x000e620000000800 */
[----:B------:R-:W2:Y:S04]  /*2dcb0*/  LDL.LU R155, [R1+0x8] ;  /* 0x00000800019b7983 */ /* 0x000ea80000300800 */
[----:B------:R2:W2:Y:S04]  /*2dcc0*/  LDL.S16 R128, [R1+0x1b0] ;  /* 0x0001b00001807983 */ /* 0x0004a80000100600 */
[----:B------:R-:W2:Y:S04]  /*2dcd0*/  LDL.LU R127, [R1+0x14] ;  /* 0x00001400017f7983 */ /* 0x000ea80000300800 */
[----:B------:R2:W2:Y:S01]  /*2dce0*/  LDL.S16 R131, [R1+0x158] ;  /* 0x0001580001837983 */ /* 0x0004a20000100600 */
[----:B-1----:R-:W-:Y:S01]  /*2dcf0*/  LOP3.LUT R88, R158, R223, RZ, 0x3c, !PT ;  /* 0x000000df9e587212 */ /* 0x002fe200078e3cff */
[----:B------:R-:W-:Y:S02]  /*2dd00*/  FADD.FTZ R81, R46, R43 ;  /* 0x0000002b2e517221 */ /* 0x000fe40000010000 */
[----:B------:R-:W-:Y:S02]  /*2dd10*/  ST.E.U16 desc[UR4][R174.64+0x72], R41 ;  /* 0x00007229ae007985 */ /* 0x000fe4000c101504 */
[----:B------:R-:W-:Y:S05]  /*2dd20*/  IMAD.WIDE.U32 R88, R88, -0x326172a9, RZ ;  /* 0xcd9e8d5758587825 */ /* 0x000fea00078e00ff */
[----:B------:R-:W-:Y:S02]  /*2dd30*/  LOP3.LUT R82, R89, R224, R196, 0x96, !PT ;  /* 0x000000e059527212 */ /* 0x000fe400078e96c4 */
        /* <DEDUP_REMOVED lines=22> */
[----:B------:R-:W2:Y:S01]  /*2dea0*/  MUFU.EX2 R85, R242 ;  /* 0x000000f200557308 */ /* 0x000ea20000000800 */
        /* <DEDUP_REMOVED lines=9> */
[----:B---3--:R-:W-:Y:S02]  /*2df40*/  @!P3 HFMA2.BF16_V2 R119, -RZ.H0_H0, RZ.H0_H0, -R44.H0_H0 ;  /* 0x200000ffff77b231 */ /* 0x008fe4000034092c */
[----:B----4-:R-:W-:Y:S03]  /*2df50*/  @!P2 HFMA2.BF16_V2 R129, -RZ.H0_H0, RZ.H0_H0, -R43.H0_H0 ;  /* 0x200000ffff81a231 */ /* 0x010fe6000034092b */
[----:B------:R-:W-:Y:S01]  /*2df60*/  PRMT R55, R119, 0x7610, R55 ;  /* 0x0000761077377816 */ /* 0x000fe20000000037 */
[----:B------:R1:W-:Y:S01]  /*2df70*/  @!P3 STL.S16 [R1+0x180], R119 ;  /* 0x000180770100b387 */ /* 0x0003e20000100600 */
[----:B--2---:R-:W2:Y:S01]  /*2df80*/  MUFU.EX2 R84, R155 ;  /* 0x0000009b00547308 */ /* 0x004ea20000000800 */
[----:B------:R-:W-:Y:S02]  /*2df90*/  PRMT R91, R129, 0x7610, R91 ;  /* 0x00007610815b7816 */ /* 0x000fe4000000005b */
[----:B------:R3:W4:Y:S04]  /*2dfa0*/  LDL.S16 R130, [R1+0x154] ;  /* 0x0001540001827983 */ /* 0x0007280000100600 */
        /* <DEDUP_REMOVED lines=20> */
[----:B------:R-:W-:Y:S01]  /*2e0f0*/  @!P6 HFMA2.BF16_V2 R131, -RZ.H0_H0, RZ.H0_H0, -R45.H0_H0 ;  /* 0x200000ffff83e231 */ /* 0x000fe2000034092d */
[----:B------:R-:W-:Y:S01]  /*2e100*/  @!P0 PRMT R46, R92, 0x5410, RZ ;  /* 0x000054105c2e8816 */ /* 0x000fe200000000ff */
[----:B--2---:R-:W-:Y:S01]  /*2e110*/  FADD.FTZ R85, R84, R85 ;  /* 0x0000005554557221 */ /* 0x004fe20000010000 */
[----:B------:R-:W-:Y:S01]  /*2e120*/  ISETP.GE.U32.AND P0, PT, R199, R55, PT ;  /* 0x00000037c700720c */ /* 0x000fe20003f06070 */
[----:B------:R-:W-:Y:S01]  /*2e130*/  MUFU.EX2 R92, R241 ;  /* 0x000000f1005c7308 */ /* 0x000fe20000000800 */
[----:B------:R-:W-:Y:S01]  /*2e140*/  PRMT R124, R131, 0x7610, R124 ;  /* 0x00007610837c7816 */ /* 0x000fe2000000007c */
[----:B------:R-:W-:Y:S01]  /*2e150*/  ST.E.U16 desc[UR4][R176.64+0x6e], R46 ;  /* 0x00006e2eb0007985 */ /* 0x000fe2000c101504 */
[C---:B------:R-:W-:Y:S02]  /*2e160*/  PRMT R55, R57.reuse, 0x7632, R55 ;  /* 0x0000763239377816 */ /* 0x040fe40000000037 */
[----:B------:R-:W-:Y:S02]  /*2e170*/  @!P6 PRMT R45, R124, 0x5410, RZ ;  /* 0x000054107c2de816 */ /* 0x000fe400000000ff */
[----:B------:R-:W-:Y:S02]  /*2e180*/  PRMT R124, R57, 0x5410, R55 ;  /* 0x00005410397c7816 */ /* 0x000fe40000000037 */
[----:B------:R-:W-:Y:S01]  /*2e190*/  SHF.R.U32.HI R54, RZ, 0x10, R54 ;  /* 0x00000010ff367819 */ /* 0x000fe20000011636 */
[----:B------:R-:W-:Y:S03]  /*2e1a0*/  ST.E.U16 desc[UR4][R176.64+0x70], R45 ;  /* 0x0000702db0007985 */ /* 0x000fe6000c101504 */
[----:B------:R-:W-:Y:S01]  /*2e1b0*/  LOP3.LUT R54, R54, 0xff, RZ, 0xc0, !PT ;  /* 0x000000ff36367812 */ /* 0x000fe200078ec0ff */
[----:B-1----:R1:W2:Y:S02]  /*2e1c0*/  MUFU.EX2 R128, R127 ;  /* 0x0000007f00807308 */ /* 0x0022a40000000800 */
[----:B-1----:R-:W2:Y:S04]  /*2e1d0*/  LDL.LU R127, [R1+0x4] ;  /* 0x00000400017f7983 */ /* 0x002ea80000300800 */
[----:B------:R1:W2:Y:S04]  /*2e1e0*/  LDL.S16 R129, [R1+0x214] ;  /* 0x0002140001817983 */ /* 0x0002a80000100600 */
[----:B------:R1:W-:Y:S01]  /*2e1f0*/  @!P6 STL.S16 [R1+0x158], R131 ;  /* 0x000158830100e387 */ /* 0x0003e20000100600 */
[----:B----4-:R-:W-:Y:S05]  /*2e200*/  @!P5 HFMA2.BF16_V2 R130, -RZ.H0_H0, RZ.H0_H0, -R57.H0_H0 ;  /* 0x200000ffff82d231 */ /* 0x010fea0000340939 */
[----:B------:R-:W-:Y:S01]  /*2e210*/  PRMT R133, R130, 0x7610, R133 ;  /* 0x0000761082857816 */ /* 0x000fe20000000085 */
[----:B------:R4:W-:Y:S01]  /*2e220*/  @!P5 STL.S16 [R1+0x154], R130 ;  /* 0x000154820100d387 */ /* 0x0009e20000100600 */
[----:B---3--:R-:W-:Y:S02]  /*2e230*/  @!P1 HFMA2.BF16_V2 R132, -RZ.H0_H0, RZ.H0_H0, -R55.H0_H0 ;  /* 0x200000ffff849231 */ /* 0x008fe40000340937 */
[----:B------:R-:W-:Y:S01]  /*2e240*/  @!P5 PRMT R57, R133, 0x5410, RZ ;  /* 0x000054108539d816 */ /* 0x000fe200000000ff */
[----:B-1----:R3:W3:Y:S01]  /*2e250*/  LDL.S16 R131, [R1+0x234] ;  /* 0x0002340001837983 */ /* 0x0026e20000100600 */
[C---:B------:R-:W-:Y:S02]  /*2e260*/  ISETP.GE.U32.AND P5, PT, R199.reuse, R54, PT ;  /* 0x00000036c700720c */ /* 0x040fe40003fa6070 */
[----:B--2---:R-:W-:Y:S01]  /*2e270*/  F2FP.BF16.F32.PACK_AB R54, R128, R84 ;  /* 0x000000548036723e */ /* 0x004fe200000010ff */
[----:B------:R2:W2:Y:S01]  /*2e280*/  LDL.S16 R134, [R1+0x1d0] ;  /* 0x0001d00001867983 */ /* 0x0004a20000100600 */
[C---:B------:R-:W-:Y:S01]  /*2e290*/  F2FP.BF16.F32.PACK_AB R84, R92.reuse, R86 ;  /* 0x000000565c54723e */ /* 0x040fe200000010ff */
[----:B------:R-:W-:Y:S01]  /*2e2a0*/  FADD.FTZ R92, R92, R58 ;  /* 0x0000003a5c5c7221 */ /* 0x000fe20000010000 */
[----:B------:R-:W-:Y:S01]  /*2e2b0*/  LOP3.LUT R58, R82, 0xffff, RZ, 0xc0, !PT ;  /* 0x0000ffff523a7812 */ /* 0x000fe200078ec0ff */
[----:B------:R1:W2:Y:S01]  /*2e2c0*/  LDL.S16 R133, [R1+0x1cc] ;  /* 0x0001cc0001857983 */ /* 0x0002a20000100600 */
[----:B------:R-:W-:Y:S01]  /*2e2d0*/  PRMT R81, R54, 0x7632, R81 ;  /* 0x0000763236517816 */ /* 0x000fe20000000051 */
[----:B------:R-:W-:Y:S01]  /*2e2e0*/  FADD.FTZ R128, R128, R85 ;  /* 0x0000005580807221 */ /* 0x000fe20000010000 */
[----:B------:R-:W-:Y:S01]  /*2e2f0*/  SHF.R.U32.HI R58, RZ, 0x8, R58 ;  /* 0x00000008ff3a7819 */ /* 0x000fe2000001163a */
[----:B------:R1:W-:Y:S01]  /*2e300*/  @!P1 STL.S16 [R1+0x150], R132 ;  /* 0x0001508401009387 */ /* 0x0003e20000100600 */
[----:B------:R-:W-:Y:S02]  /*2e310*/  SHF.R.U32.HI R82, RZ, 0x10, R82 ;  /* 0x00000010ff527819 */ /* 0x000fe40000011652 */
[----:B------:R-:W-:Y:S01]  /*2e320*/  LOP3.LUT R138, R58, 0xffff, RZ, 0xc0, !PT ;  /* 0x0000ffff3a8a7812 */ /* 0x000fe200078ec0ff */
[----:B------:R-:W-:Y:S01]  /*2e330*/  ST.E.U16 desc[UR4][R178.64+0x70], R57 ;  /* 0x00007039b2007985 */ /* 0x000fe2000c101504 */
[----:B------:R-:W-:Y:S02]  /*2e340*/  LOP3.LUT R58, R82, 0xff, RZ, 0xc0, !PT ;  /* 0x000000ff523a7812 */ /* 0x000fe400078ec0ff */
[----:B------:R-:W-:Y:S02]  /*2e350*/  PRMT R87, R132, 0x7610, R87 ;  /* 0x0000761084577816 */ /* 0x000fe40000000057 */
[----:B------:R-:W-:Y:S01]  /*2e360*/  ISETP.GE.U32.AND P4, PT, R199, R58, PT ;  /* 0x0000003ac700720c */ /* 0x000fe20003f86070 */
[----:B----4-:R-:W4:Y:S01]  /*2e370*/  MUFU.EX2 R130, R251 ;  /* 0x000000fb00827308 */ /* 0x010f220000000800 */
[----:B------:R-:W-:Y:S02]  /*2e380*/  @!P1 PRMT R55, R87, 0x5410, RZ ;  /* 0x0000541057379816 */ /* 0x000fe400000000ff */
[----:B------:R-:W-:Y:S03]  /*2e390*/  ISETP.GE.U32.AND P1, PT, R199, R71, PT ;  /* 0x00000047c700720c */ /* 0x000fe60003f26070 */
[----:B------:R-:W-:Y:S04]  /*2e3a0*/  ST.E.U16 desc[UR4][R178.64+0x72], R55 ;  /* 0x00007237b2007985 */ /* 0x000fe8000c101504 */
[----:B-1----:R-:W-:Y:S01]  /*2e3b0*/  MUFU.EX2 R132, R248 ;  /* 0x000000f800847308 */ /* 0x002fe20000000800 */
[----:B----4-:R-:W-:Y:S09]  /*2e3c0*/  FADD.FTZ R85, R130, R91 ;  /* 0x0000005b82557221 */ /* 0x010ff20000010000 */
[----:B------:R-:W-:Y:S10]  /*2e3d0*/  MUFU.EX2 R248, R194 ;  /* 0x000000c200f87308 */ /* 0x000ff40000000800 */
[----:B------:R-:W1:Y:S01]  /*2e3e0*/  MUFU.EX2 R127, R127 ;  /* 0x0000007f007f7308 */ /* 0x000e620000000800 */
[----:B------:R-:W-:Y:S05]  /*2e3f0*/  @!P3 HFMA2.BF16_V2 R129, -RZ.H0_H0, RZ.H0_H0, -R54.H0_H0 ;  /* 0x200000ffff81b231 */ /* 0x000fea0000340936 */
[----:B------:R-:W-:Y:S01]  /*2e400*/  PRMT R86, R129, 0x7610, R86 ;  /* 0x0000761081567816 */ /* 0x000fe20000000056 */
[----:B------:R4:W-:Y:S01]  /*2e410*/  @!P3 STL.S16 [R1+0x214], R129 ;  /* 0x000214810100b387 */ /* 0x0009e20000100600 */
[C---:B-1----:R-:W-:Y:S01]  /*2e420*/  F2FP.BF16.F32.PACK_AB R83, R127.reuse, R130 ;  /* 0x000000827f53723e */ /* 0x042fe200000010ff */
        /* <DEDUP_REMOVED lines=12> */
[----:B---3--:R-:W-:Y:S02]  /*2e4f0*/  @!P2 HFMA2.BF16_V2 R131, -RZ.H0_H0, RZ.H0_H0, -R81.H0_H0 ;  /* 0x200000ffff83a231 */ /* 0x008fe40000340951 */
[----:B--2---:R-:W-:Y:S03]  /*2e500*/  @!P5 HFMA2.BF16_V2 R134, -RZ.H0_H0, RZ.H0_H0, -R83.H0_H0 ;  /* 0x200000ffff86d231 */ /* 0x004fe60000340953 */
[----:B------:R-:W-:Y:S01]  /*2e510*/  PRMT R130, R131, 0x7610, R130 ;  /* 0x0000761083827816 */ /* 0x000fe20000000082 */
[----:B------:R1:W-:Y:S01]  /*2e520*/  @!P2 STL.S16 [R1+0x234], R131 ;  /* 0x000234830100a387 */ /* 0x0003e20000100600 */
[----:B------:R-:W-:Y:S01]  /*2e530*/  @!P0 HFMA2.BF16_V2 R133, -RZ.H0_H0, RZ.H0_H0, -R82.H0_H0 ;  /* 0x200000ffff858231 */ /* 0x000fe20000340952 */
[----:B------:R-:W-:Y:S02]  /*2e540*/  PRMT R94, R134, 0x7610, R94 ;  /* 0x00007610865e7816 */ /* 0x000fe4000000005e */
[----:B------:R2:W-:Y:S01]  /*2e550*/  @!P5 STL.S16 [R1+0x1d0], R134 ;  /* 0x0001d0860100d387 */ /* 0x0005e20000100600 */
[----:B------:R-:W-:Y:S02]  /*2e560*/  @!P2 PRMT R81, R130, 0x5410, RZ ;  /* 0x000054108251a816 */ /* 0x000fe400000000ff */
[----:B------:R-:W-:Y:S01]  /*2e570*/  PRMT R91, R133, 0x7610, R91 ;  /* 0x00007610855b7816 */ /* 0x000fe2000000005b */
[----:B------:R3:W-:Y:S01]  /*2e580*/  @!P0 STL.S16 [R1+0x1cc], R133 ;  /* 0x0001cc8501008387 */ /* 0x0007e20000100600 */
[----:B------:R-:W-:Y:S02]  /*2e590*/  PRMT R130, R83, 0x5410, R82 ;  /* 0x0000541053827816 */ /* 0x000fe40000000052 */
[----:B------:R-:W-:Y:S01]  /*2e5a0*/  @!P5 PRMT R83, R94, 0x5410, RZ ;  /* 0x000054105e53d816 */ /* 0x000fe200000000ff */
[----:B------:R4:W4:Y:S01]  /*2e5b0*/  LDL.S16 R151, [R1+0x284] ;  /* 0x0002840001977983 */ /* 0x0009220000100600 */
[----:B------:R-:W-:Y:S02]  /*2e5c0*/  @!P0 PRMT R82, R91, 0x5410, RZ ;  /* 0x000054105b528816 */ /* 0x000fe400000000ff */
[C---:B------:R-:W-:Y:S01]  /*2e5d0*/  LOP3.LUT R91, R86.reuse, 0xff, RZ, 0xc0, !PT ;  /* 0x000000ff565b7812 */ /* 0x040fe200078ec0ff */
[----:B------:R2:W4:Y:S01]  /*2e5e0*/  LDL.S16 R148, [R1+0x2ac] ;  /* 0x0002ac0001947983 */ /* 0x0005220000100600 */
[----:B------:R-:W-:Y:S02]  /*2e5f0*/  LOP3.LUT R94, R86, 0xffff, RZ, 0xc0, !PT ;  /* 0x0000ffff565e7812 */ /* 0x000fe400078ec0ff */
[----:B------:R-:W-:Y:S01]  /*2e600*/  LOP3.LUT R86, R89, R224, R190, 0x96, !PT ;  /* 0x000000e059567212 */ /* 0x000fe200078e96be */
[----:B------:R2:W4:Y:S01]  /*2e610*/  LDL.S16 R156, [R1+0x264] ;  /* 0x00026400019c7983 */ /* 0x0005220000100600 */
[C---:B------:R-:W-:Y:S01]  /*2e620*/  ISETP.GE.U32.AND P0, PT, R199.reuse, R58, PT ;  /* 0x0000003ac700720c */ /* 0x040fe20003f06070 */
[----:B------:R-:W-:Y:S01]  /*2e630*/  FADD.FTZ R58, R136, R92 ;  /* 0x0000005c883a7221 */ /* 0x000fe20000010000 */
[----:B------:R-:W-:Y:S01]  /*2e640*/  ISETP.GE.U32.AND P3, PT, R199, R91, PT ;  /* 0x0000005bc700720c */ /* 0x000fe20003f66070 */
[----:B------:R-:W-:Y:S01]  /*2e650*/  IMAD.WIDE.U32 R86, R86, -0x2daee0ad, RZ ;  /* 0xd2511f5356567825 */ /* 0x000fe200078e00ff */
[----:B-1----:R-:W1:Y:S01]  /*2e660*/  MUFU.EX2 R131, R249 ;  /* 0x000000f900837308 */ /* 0x002e620000000800 */
[----:B------:R4:W4:Y:S03]  /*2e670*/  LDL.S16 R146, [R1+0x280] ;  /* 0x0002800001927983 */ /* 0x0009260000100600 */
[----:B------:R-:W-:Y:S01]  /*2e680*/  LOP3.LUT R92, R87, R225, R182, 0x96, !PT ;  /* 0x000000e1575c7212 */ /* 0x000fe200078e96b6 */
[----:B------:R-:W4:Y:S05]  /*2e690*/  LDL.LU R150, [R1+0x40] ;  /* 0x0000400001967983 */ /* 0x000f2a0000300800 */
[----:B------:R-:W-:Y:S01]  /*2e6a0*/  MUFU.EX2 R249, R36 ;  /* 0x0000002400f97308 */ /* 0x000fe20000000800 */
[----:B------:R-:W-:Y:S01]  /*2e6b0*/  @P0 LOP3.LUT R201, R201, 0x20000, RZ, 0xfc, !PT ;  /* 0x00020000c9c90812 */ /* 0x000fe200078efcff */
[----:B------:R-:W4:Y:S01]  /*2e6c0*/  LDL.LU R155, [R1+0x3c] ;  /* 0x00003c00019b7983 */ /* 0x000f220000300800 */
[----:B------:R-:W-:Y:S01]  /*2e6d0*/  ISETP.GE.U32.AND P0, PT, R199, R138, PT ;  /* 0x0000008ac700720c */ /* 0x000fe20003f06070 */
[----:B------:R-:W-:Y:S01]  /*2e6e0*/  IMAD.WIDE.U32 R92, R92, -0x326172a9, RZ ;  /* 0xcd9e8d575c5c7825 */ /* 0x000fe200078e00ff */
[----:B------:R-:W-:Y:S01]  /*2e6f0*/  LOP3.LUT R201, R201, 0xfffbffff, RZ, 0xc0, !PT ;  /* 0xfffbffffc9c97812 */ /* 0x000fe200078ec0ff */
[----:B------:R-:W-:Y:S04]  /*2e700*/  ST.E.U16 desc[UR4][R174.64+0x82], R81 ;  /* 0x00008251ae007985 */ /* 0x000fe8000c101504 */
[----:B--2---:R-:W2:Y:S01]  /*2e710*/  MUFU.EX2 R134, R247 ;  /* 0x000000f700867308 */ /* 0x004ea20000000800 */
[----:B-1----:R-:W-:Y:S01]  /*2e720*/  F2FP.BF16.F32.PACK_AB R90, R131, R132 ;  /* 0x00000084835a723e */ /* 0x002fe200000010ff */
[----:B---3--:R-:W-:Y:S01]  /*2e730*/  IMAD.WIDE.U32 R132, R88, -0x2daee0ad, RZ ;  /* 0xd2511f5358847825 */ /* 0x008fe200078e00ff */
[----:B------:R-:W-:Y:S01]  /*2e740*/  @P3 LOP3.LUT R201, R201, 0x40000, RZ, 0xfc, !PT ;  /* 0x00040000c9c93812 */ /* 0x000fe200078efcff */
[----:B------:R1:W-:Y:S01]  /*2e750*/  ST.E.U16 desc[UR4][R172.64+0x80], R83 ;  /* 0x00008053ac007985 */ /* 0x0003e2000c101504 */
[----:B------:R-:W-:Y:S01]  /*2e760*/  PRMT R89, R90, 0x7632, R89 ;  /* 0x000076325a597816 */ /* 0x000fe20000000059 */
[----:B------:R-:W-:Y:S01]  /*2e770*/  FADD.FTZ R131, R131, R85 ;  /* 0x0000005583837221 */ /* 0x000fe20000010000 */
[----:B------:R-:W-:Y:S01]  /*2e780*/  LOP3.LUT R85, R133, R226, R86, 0x96, !PT ;  /* 0x000000e285557212 */ /* 0x000fe200078e9656 */
[----:B------:R-:W-:Y:S01]  /*2e790*/  ST.E.U16 desc[UR4][R172.64+0x82], R82 ;  /* 0x00008252ac007985 */ /* 0x000fe2000c101504 */
[----:B------:R-:W-:Y:S02]  /*2e7a0*/  LOP3.LUT R86, R93, R220, R180, 0x96, !PT ;  /* 0x000000dc5d567212 */ /* 0x000fe400078e96b4 */
[----:B------:R-:W-:Y:S03]  /*2e7b0*/  ISETP.GE.U32.AND P3, PT, R199, R140, PT ;  /* 0x0000008cc700720c */ /* 0x000fe60003f66070 */
[----:B------:R-:W-:Y:S01]  /*2e7c0*/  IMAD.WIDE.U32 R86, R86, -0x2daee0ad, RZ ;  /* 0xd2511f5356567825 */ /* 0x000fe200078e00ff */
[C---:B--2---:R-:W-:Y:S03]  /*2e7d0*/  F2FP.BF16.F32.PACK_AB R88, R134.reuse, R136 ;  /* 0x000000888658723e */ /* 0x044fe600000010ff */
[----:B------:R-:W-:Y:S01]  /*2e7e0*/  FADD.FTZ R184, R134, R58 ;  /* 0x0000003a86b87221 */ /* 0x000fe20000010000 */
[----:B------:R-:W-:Y:S01]  /*2e7f0*/  LOP3.LUT R87, R87, R229, R132, 0x96, !PT ;  /* 0x000000e557577212 */ /* 0x000fe200078e9684 */
[----:B------:R-:W-:Y:S01]  /*2e800*/  IMAD.WIDE.U32 R132, R85, -0x326172a9, RZ ;  /* 0xcd9e8d5755847825 */ /* 0x000fe200078e00ff */
[----:B------:R-:W-:Y:S02]  /*2e810*/  SHF.R.U32.HI R58, RZ, 0x10, R71 ;  /* 0x00000010ff3a7819 */ /* 0x000fe40000011647 */
[----:B------:R-:W-:Y:S02]  /*2e820*/  PRMT R134, R90, 0x5410, R89 ;  /* 0x000054105a867816 */ /* 0x000fe40000000059 */
[----:B------:R-:W-:Y:S02]  /*2e830*/  LOP3.LUT R92, R133, R230, R92, 0x96, !PT ;  /* 0x000000e6855c7212 */ /* 0x000fe400078e965c */
[----:B------:R-:W-:Y:S02]  /*2e840*/  LOP3.LUT R58, R58, 0xff, RZ, 0xc0, !PT ;  /* 0x000000ff3a3a7812 */ /* 0x000fe400078ec0ff */
[----:B------:R-:W-:Y:S01]  /*2e850*/  LOP3.LUT R71, R71, 0xffff, RZ, 0xc0, !PT ;  /* 0x0000ffff47477812 */ /* 0x000fe200078ec0ff */
[----:B------:R-:W-:Y:S01]  /*2e860*/  IMAD.WIDE.U32 R142, R92, -0x2daee0ad, RZ ;  /* 0xd2511f535c8e7825 */ /* 0x000fe200078e00ff */
[----:B------:R-:W-:Y:S02]  /*2e870*/  ISETP.GE.U32.AND P6, PT, R199, R58, PT ;  /* 0x0000003ac700720c */ /* 0x000fe40003fc6070 */
[C---:B------:R-:W-:Y:S01]  /*2e880*/  PRMT R92, R84.reuse, 0x7632, R92 ;  /* 0x00007632545c7816 */ /* 0x040fe2000000005c */
[----:B-1----:R-:W-:Y:S01]  /*2e890*/  IMAD.MOV.U32 R83, RZ, RZ, R248 ;  /* 0x000000ffff537224 */ /* 0x002fe200078e00f8 */
[----:B------:R-:W-:Y:S01]  /*2e8a0*/  LOP3.LUT R136, R143, R227, R86, 0x96, !PT ;  /* 0x000000e38f887212 */ /* 0x000fe200078e9656 */
[----:B------:R-:W-:Y:S01]  /*2e8b0*/  IMAD.WIDE.U32 R86, R87, -0x326172a9, RZ ;  /* 0xcd9e8d5757567825 */ /* 0x000fe200078e00ff */
[----:B------:R-:W-:Y:S02]  /*2e8c0*/  PRMT R133, R84, 0x5410, R92 ;  /* 0x0000541054857816 */ /* 0x000fe4000000005c */
[----:B------:R-:W-:Y:S01]  /*2e8d0*/  SHF.R.U32.HI R71, RZ, 0x8, R71 ;  /* 0x00000008ff477819 */ /* 0x000fe20000011647 */
[----:B------:R-:W-:Y:S01]  /*2e8e0*/  IMAD.WIDE.U32 R136, R136, -0x326172a9, RZ ;  /* 0xcd9e8d5788887825 */ /* 0x000fe200078e00ff */
[----:B------:R-:W-:Y:S02]  /*2e8f0*/  LOP3.LUT R91, R87, R228, R132, 0x96, !PT ;  /* 0x000000e4575b7212 */ /* 0x000fe400078e9684 */
[----:B------:R-:W-:Y:S02]  /*2e900*/  PRMT R87, R88, 0x7632, R87 ;  /* 0x0000763258577816 */ /* 0x000fe40000000057 */
[----:B------:R-:W-:Y:S02]  /*2e910*/  LOP3.LUT R58, R137, R233, R86, 0x96, !PT ;  /* 0x000000e9893a7212 */ /* 0x000fe400078e9656 */
[----:B------:R-:W-:Y:S02]  /*2e920*/  LOP3.LUT R71, R71, 0xffff, RZ, 0xc0, !PT ;  /* 0x0000ffff47477812 */ /* 0x000fe400078ec0ff */
[----:B------:R-:W-:Y:S02]  /*2e930*/  LOP3.LUT R85, R58, 0xff, RZ, 0xc0, !PT ;  /* 0x000000ff3a557812 */ /* 0x000fe400078ec0ff */
[--C-:B------:R-:W-:Y:S02]  /*2e940*/  SHF.R.U32.HI R70, RZ, 0x10, R58.reuse ;  /* 0x00000010ff467819 */ /* 0x100fe4000001163a */
[C---:B------:R-:W-:Y:S02]  /*2e950*/  ISETP.GE.U32.AND P2, PT, R199.reuse, R85, PT ;  /* 0x00000055c700720c */ /* 0x040fe40003f46070 */
[----:B------:R-:W-:Y:S04]  /*2e960*/  LOP3.LUT R70, R70, 0xff, RZ, 0xc0, !PT ;  /* 0x000000ff46467812 */ /* 0x000fe800078ec0ff */
[----:B------:R-:W-:Y:S07]  /*2e970*/  ISETP.GE.U32.AND P5, PT, R199, R70, PT ;  /* 0x00000046c700720c */ /* 0x000fee0003fa6070 */
[----:B----4-:R-:W-:Y:S05]  /*2e980*/  @!P2 HFMA2.BF16_V2 R151, -RZ.H0_H0, RZ.H0_H0, -R90.H0_H0 ;  /* 0x200000ffff97a231 */ /* 0x010fea000034095a */
[----:B------:R-:W-:Y:S01]  /*2e990*/  PRMT R85, R151, 0x7610, R85 ;  /* 0x0000761097557816 */ /* 0x000fe20000000055 */
[----:B------:R-:W-:Y:S01]  /*2e9a0*/  @!P2 STL.S16 [R1+0x284], R151 ;  /* 0x000284970100a387 */ /* 0x000fe20000100600 */
[----:B------:R-:W-:Y:S02]  /*2e9b0*/  @!P5 HFMA2.BF16_V2 R156, -RZ.H0_H0, RZ.H0_H0, -R84.H0_H0 ;  /* 0x200000ffff9cd231 */ /* 0x000fe40000340954 */
[----:B------:R-:W-:Y:S01]  /*2e9c0*/  @!P2 PRMT R90, R85, 0x5410, RZ ;  /* 0x00005410555aa816 */ /* 0x000fe200000000ff */
[----:B------:R2:W3:Y:S01]  /*2e9d0*/  LDL.S16 R153, [R1+0x258] ;  /* 0x0002580001997983 */ /* 0x0004e20000100600 */
[----:B------:R-:W-:Y:S02]  /*2e9e0*/  LOP3.LUT R85, R58, 0xffff, RZ, 0xc0, !PT ;  /* 0x0000ffff3a557812 */ /* 0x000fe400078ec0ff */
[----:B------:R-:W-:Y:S01]  /*2e9f0*/  SHF.R.U32.HI R58, RZ, 0x18, R58 ;  /* 0x00000018ff3a7819 */ /* 0x000fe2000001163a */
[----:B------:R-:W-:Y:S01]  /*2ea00*/  ST.E.U16 desc[UR4][R176.64+0x7e], R90 ;  /* 0x00007e5ab0007985 */ /* 0x000fe2000c101504 */
[----:B------:R-:W-:Y:S04]  /*2ea10*/  SHF.R.U32.HI R85, RZ, 0x8, R85 ;  /* 0x00000008ff557819 */ /* 0x000fe80000011655 */
[----:B------:R-:W-:Y:S04]  /*2ea20*/  LOP3.LUT R85, R85, 0xffff, RZ, 0xc0, !PT ;  /* 0x0000ffff55557812 */ /* 0x000fe800078ec0ff */
[----:B------:R-:W-:Y:S02]  /*2ea30*/  ISETP.GE.U32.AND P2, PT, R199, R85, PT ;  /* 0x00000055c700720c */ /* 0x000fe40003f46070 */
[----:B------:R-:W-:Y:S04]  /*2ea40*/  PRMT R85, R156, 0x7610, R85 ;  /* 0x000076109c557816 */ /* 0x000fe80000000055 */
[----:B------:R-:W-:Y:S02]  /*2ea50*/  @!P5 PRMT R84, R85, 0x5410, RZ ;  /* 0x000054105554d816 */ /* 0x000fe400000000ff */
[----:B------:R-:W1:Y:S05]  /*2ea60*/  MUFU.EX2 R85, R150 ;  /* 0x0000009600557308 */ /* 0x000e6a0000000800 */
[----:B------:R-:W-:Y:S05]  /*2ea70*/  @!P2 HFMA2.BF16_V2 R148, -RZ.H0_H0, RZ.H0_H0, -R89.H0_H0 ;  /* 0x200000ffff94a231 */ /* 0x000fea0000340959 */
[----:B------:R-:W-:Y:S01]  /*2ea80*/  PRMT R86, R148, 0x7610, R86 ;  /* 0x0000761094567816 */ /* 0x000fe20000000056 */
[----:B------:R4:W-:Y:S03]  /*2ea90*/  @!P2 STL.S16 [R1+0x2ac], R148 ;  /* 0x0002ac940100a387 */ /* 0x0009e60000100600 */
[----:B------:R-:W-:Y:S02]  /*2eaa0*/  @!P2 PRMT R89, R86, 0x5410, RZ ;  /* 0x000054105659a816 */ /* 0x000fe400000000ff */
[----:B------:R-:W-:Y:S01]  /*2eab0*/  ISETP.GE.U32.AND P2, PT, R199, R58, PT ;  /* 0x0000003ac700720c */ /* 0x000fe20003f46070 */
[----:B------:R-:W2:Y:S02]  /*2eac0*/  MUFU.EX2 R86, R155 ;  /* 0x0000009b00567308 */ /* 0x000ea40000000800 */
[----:B------:R-:W-:Y:S04]  /*2ead0*/  ST.E.U16 desc[UR4][R176.64+0x80], R89 ;  /* 0x00008059b0007985 */ /* 0x000fe8000c101504 */
[----:B------:R-:W-:Y:S06]  /*2eae0*/  ST.E.U16 desc[UR4][R178.64+0x80], R84 ;  /* 0x00008054b2007985 */ /* 0x000fec000c101504 */
[----:B------:R-:W-:Y:S05]  /*2eaf0*/  @!P2 HFMA2.BF16_V2 R146, -RZ.H0_H0, RZ.H0_H0, -R92.H0_H0 ;  /* 0x200000ffff92a231 */ /* 0x000fea000034095c */
[----:B------:R-:W-:Y:S01]  /*2eb00*/  PRMT R70, R146, 0x7610, R70 ;  /* 0x0000761092467816 */ /* 0x000fe20000000046 */
[----:B----4-:R4:W4:Y:S03]  /*2eb10*/  LDL.S16 R148, [R1+0x254] ;  /* 0x0002540001947983 */ /* 0x0109260000100600 */
[----:B------:R-:W-:Y:S01]  /*2eb20*/  @!P2 PRMT R92, R70, 0x5410, RZ ;  /* 0x00005410465ca816 */ /* 0x000fe200000000ff */
[----:B-1----:R-:W-:Y:S01]  /*2eb30*/  FADD.FTZ R70, R85, R128 ;  /* 0x0000008055467221 */ /* 0x002fe20000010000 */
[C---:B--2---:R-:W-:Y:S01]  /*2eb40*/  F2FP.BF16.F32.PACK_AB R85, R86.reuse, R85 ;  /* 0x000000555655723e */ /* 0x044fe200000010ff */
[----:B------:R-:W2:Y:S02]  /*2eb50*/  LDL.LU R152, [R1+0x28] ;  /* 0x0000280001987983 */ /* 0x000ea40000300800 */
[----:B------:R-:W-:Y:S01]  /*2eb60*/  FADD.FTZ R167, R86, R70 ;  /* 0x0000004656a77221 */ /* 0x000fe20000010000 */
[C---:B------:R-:W-:Y:S01]  /*2eb70*/  PRMT R77, R85.reuse, 0x7632, R77 ;  /* 0x00007632554d7816 */ /* 0x040fe2000000004d */
[----:B------:R-:W2:Y:S03]  /*2eb80*/  LDL.LU R151, [R1+0x18] ;  /* 0x0000180001977983 */ /* 0x000ea60000300800 */
[----:B------:R-:W-:Y:S01]  /*2eb90*/  PRMT R128, R85, 0x5410, R77 ;  /* 0x0000541055807816 */ /* 0x000fe2000000004d */
[----:B------:R-:W-:Y:S04]  /*2eba0*/  @!P5 STL.S16 [R1+0x264], R156 ;  /* 0x0002649c0100d387 */ /* 0x000fe80000100600 */
[----:B------:R1:W-:Y:S04]  /*2ebb0*/  @!P2 STL.S16 [R1+0x280], R146 ;  /* 0x000280920100a387 */ /* 0x0003e80000100600 */
[----:B------:R2:W2:Y:S04]  /*2ebc0*/  LDL.S16 R76, [R1+0x22c] ;  /* 0x00022c00014c7983 */ /* 0x0004a80000100600 */
[----:B------:R-:W-:Y:S04]  /*2ebd0*/  ST.E.U16 desc[UR4][R178.64+0x82], R92 ;  /* 0x0000825cb2007985 */ /* 0x000fe8000c101504 */
[----:B-1----:R1:W2:Y:S04]  /*2ebe0*/  LDL.S16 R146, [R1+0x230] ;  /* 0x0002300001927983 */ /* 0x0022a80000100600 */
[----:B------:R-:W2:Y:S04]  /*2ebf0*/  LDL.LU R150, [R1+0x60] ;  /* 0x0000600001967983 */ /* 0x000ea80000300800 */
[----:B------:R-:W2:Y:S01]  /*2ec00*/  LDL.LU R155, [R1+0x4c] ;  /* 0x00004c00019b7983 */ /* 0x000ea20000300800 */
[----:B---3--:R-:W-:Y:S05]  /*2ec10*/  @!P3 HFMA2.BF16_V2 R153, -RZ.H0_H0, RZ.H0_H0, -R85.H0_H0 ;  /* 0x200000ffff99b231 */ /* 0x008fea0000340955 */
[----:B------:R-:W-:Y:S01]  /*2ec20*/  PRMT R149, R153, 0x7610, R149 ;  /* 0x0000761099957816 */ /* 0x000fe20000000095 */
[----:B------:R-:W-:Y:S03]  /*2ec30*/  @!P3 STL.S16 [R1+0x258], R153 ;  /* 0x000258990100b387 */ /* 0x000fe60000100600 */
[----:B------:R-:W-:Y:S05]  /*2ec40*/  @!P3 PRMT R85, R149, 0x5410, RZ ;  /* 0x000054109555b816 */ /* 0x000fea00000000ff */
[----:B------:R-:W-:Y:S01]  /*2ec50*/  ST.E.U16 desc[UR4][R174.64+0x90], R85 ;  /* 0x00009055ae007985 */ /* 0x000fe2000c101504 */
[----:B----4-:R-:W-:Y:S05]  /*2ec60*/  @!P0 HFMA2.BF16_V2 R148, -RZ.H0_H0, RZ.H0_H0, -R77.H0_H0 ;  /* 0x200000ffff948231 */ /* 0x010fea000034094d */
[----:B------:R-:W-:Y:S01]  /*2ec70*/  PRMT R58, R148, 0x7610, R58 ;  /* 0x00007610943a7816 */ /* 0x000fe2000000003a */
[----:B------:R3:W-:Y:S01]  /*2ec80*/  @!P0 STL.S16 [R1+0x254], R148 ;  /* 0x0002549401008387 */ /* 0x0007e20000100600 */
[----:B--2---:R-:W2:Y:S02]  /*2ec90*/  MUFU.EX2 R79, R152 ;  /* 0x00000098004f7308 */ /* 0x004ea40000000800 */
[----:B------:R-:W-:Y:S01]  /*2eca0*/  @!P0 PRMT R77, R58, 0x5410, RZ ;  /* 0x000054103a4d8816 */ /* 0x000fe200000000ff */
[----:B------:R1:W4:Y:S01]  /*2ecb0*/  LDL.S16 R149, [R1+0x1ec] ;  /* 0x0001ec0001957983 */ /* 0x0003220000100600 */
[----:B------:R-:W-:Y:S02]  /*2ecc0*/  SHF.R.U32.HI R58, RZ, 0x8, R94 ;  /* 0x00000008ff3a7819 */ /* 0x000fe4000001165e */
[C---:B------:R-:W-:Y:S01]  /*2ecd0*/  ISETP.GE.U32.AND P0, PT, R199.reuse, R139, PT ;  /* 0x0000008bc700720c */ /* 0x040fe20003f06070 */
[----:B------:R-:W-:Y:S01]  /*2ece0*/  ST.E.U16 desc[UR4][R174.64+0x92], R77 ;  /* 0x0000924dae007985 */ /* 0x000fe2000c101504 */
[----:B------:R-:W-:Y:S02]  /*2ecf0*/  LOP3.LUT R58, R58, 0xffff, RZ, 0xc0, !PT ;  /* 0x0000ffff3a3a7812 */ /* 0x000fe400078ec0ff */
[----:B------:R-:W1:Y:S02]  /*2ed00*/  MUFU.EX2 R187, R151 ;  /* 0x0000009700bb7308 */ /* 0x000e640000000800 */
[----:B------:R-:W-:Y:S02]  /*2ed10*/  ISETP.GE.U32.AND P5, PT, R199, R58, PT ;  /* 0x0000003ac700720c */ /* 0x000fe40003fa6070 */
[----:B------:R-:W-:Y:S01]  /*2ed20*/  LOP3.LUT R58, R135, 0xff, RZ, 0xc0, !PT ;  /* 0x000000ff873a7812 */ /* 0x000fe200078ec0ff */
[----:B--2---:R-:W-:Y:S03]  /*2ed30*/  FADD.FTZ R183, R79, R127 ;  /* 0x0000007f4fb77221 */ /* 0x004fe60000010000 */
[----:B------:R-:W-:Y:S01]  /*2ed40*/  ISETP.GE.U32.AND P2, PT, R199, R58, PT ;  /* 0x0000003ac700720c */ /* 0x000fe20003f46070 */
[----:B---3--:R2:W3:Y:S01]  /*2ed50*/  LDL.S16 R148, [R1+0x210] ;  /* 0x0002100001947983 */ /* 0x0084e20000100600 */
[----:B-1----:R-:W-:Y:S04]  /*2ed60*/  F2FP.BF16.F32.PACK_AB R79, R187, R79 ;  /* 0x0000004fbb4f723e */ /* 0x002fe800000010ff */
[C---:B------:R-:W-:Y:S04]  /*2ed70*/  PRMT R78, R79.reuse, 0x7632, R78 ;  /* 0x000076324f4e7816 */ /* 0x040fe8000000004e */
[----:B------:R-:W-:Y:S01]  /*2ed80*/  PRMT R127, R79, 0x5410, R78 ;  /* 0x000054104f7f7816 */ /* 0x000fe2000000004e */
[----:B------:R-:W-:Y:S02]  /*2ed90*/  @!P4 HFMA2.BF16_V2 R146, -RZ.H0_H0, RZ.H0_H0, -R79.H0_H0 ;  /* 0x200000ffff92c231 */ /* 0x000fe4000034094f */
[----:B------:R-:W-:Y:S01]  /*2eda0*/  @!P1 HFMA2.BF16_V2 R76, -RZ.H0_H0, RZ.H0_H0, -R78.H0_H0 ;  /* 0x200000ffff4c9231 */ /* 0x000fe2000034094e */
[----:B------:R-:W-:Y:S02]  /*2edb0*/  MUFU.EX2 R237, R150 ;  /* 0x0000009600ed7308 */ /* 0x000fe40000000800 */
[----:B------:R-:W-:Y:S01]  /*2edc0*/  PRMT R132, R146, 0x7610, R132 ;  /* 0x0000761092847816 */ /* 0x000fe20000000084 */
[----:B------:R-:W-:Y:S01]  /*2edd0*/  @!P4 STL.S16 [R1+0x230], R146 ;  /* 0x000230920100c387 */ /* 0x000fe20000100600 */
[----:B------:R-:W-:Y:S02]  /*2ede0*/  PRMT R58, R76, 0x7610, R58 ;  /* 0x000076104c3a7816 */ /* 0x000fe4000000003a */
[----:B------:R-:W-:Y:S01]  /*2edf0*/  @!P4 PRMT R79, R132, 0x5410, RZ ;  /* 0x00005410844fc816 */ /* 0x000fe200000000ff */
[----:B------:R1:W-:Y:S01]  /*2ee00*/  @!P1 STL.S16 [R1+0x22c], R76 ;  /* 0x00022c4c01009387 */ /* 0x0003e20000100600 */
[----:B------:R-:W-:Y:S02]  /*2ee10*/  @!P1 PRMT R78, R58, 0x5410, RZ ;  /* 0x000054103a4e9816 */ /* 0x000fe400000000ff */
[----:B------:R-:W2:Y:S01]  /*2ee20*/  MUFU.EX2 R240, R155 ;  /* 0x0000009b00f07308 */ /* 0x000ea20000000800 */
[----:B------:R-:W-:Y:S01]  /*2ee30*/  LOP3.LUT R58, R136, 0xff, RZ, 0xc0, !PT ;  /* 0x000000ff883a7812 */ /* 0x000fe200078ec0ff */
[----:B------:R-:W-:Y:S01]  /*2ee40*/  ST.E.U16 desc[UR4][R172.64+0x90], R79 ;  /* 0x0000904fac007985 */ /* 0x000fe2000c101504 */
[C---:B------:R-:W-:Y:S02]  /*2ee50*/  ISETP.GE.U32.AND P4, PT, R199.reuse, R71, PT ;  /* 0x00000047c700720c */ /* 0x040fe40003f86070 */
[----:B------:R-:W-:Y:S01]  /*2ee60*/  ISETP.GE.U32.AND P1, PT, R199, R58, PT ;  /* 0x0000003ac700720c */ /* 0x000fe20003f26070 */
[----:B------:R-:W-:Y:S01]  /*2ee70*/  ST.E.U16 desc[UR4][R172.64+0x92], R78 ;  /* 0x0000924eac007985 */ /* 0x000fe2000c101504 */
[----:B------:R-:W-:Y:S04]  /*2ee80*/  F2FP.BF16.F32.PACK_AB R71, R164, R236 ;  /* 0x000000eca447723e */ /* 0x000fe800000010ff */
[----:B------:R-:W-:Y:S02]  /*2ee90*/  PRMT R74, R71, 0x7632, R74 ;  /* 0x00007632474a7816 */ /* 0x000fe4000000004a */
[----:B--2---:R-:W-:Y:S04]  /*2eea0*/  F2FP.BF16.F32.PACK_AB R94, R240, R237 ;  /* 0x000000edf05e723e */ /* 0x004fe800000010ff */
[----:B------:R-:W-:Y:S01]  /*2eeb0*/  PRMT R93, R94, 0x7632, R93 ;  /* 0x000076325e5d7816 */ /* 0x000fe2000000005d */
[----:B-1----:R1:W2:Y:S02]  /*2eec0*/  MUFU.EX2 R76, R169 ;  /* 0x000000a9004c7308 */ /* 0x0022a40000000800 */
[----:B-1----:R-:W3:Y:S01]  /*2eed0*/  LDL.LU R169, [R1+0x478] ;  /* 0x0004780001a97983 */ /* 0x002ee20000300800 */
[----:B--2---:R-:W-:Y:S01]  /*2eee0*/  FADD.FTZ R166, R76, R131 ;  /* 0x000000834ca67221 */ /* 0x004fe20000010000 */
[----:B------:R-:W-:Y:S02]  /*2eef0*/  F2FP.BF16.F32.PACK_AB R76, R218, R76 ;  /* 0x0000004cda4c723e */ /* 0x000fe400000010ff */
[----:B------:R-:W2:Y:S02]  /*2ef00*/  LDL.LU R168, [R1+0x474] ;  /* 0x0004740001a87983 */ /* 0x000ea40000300800 */
[C---:B------:R-:W-:Y:S02]  /*2ef10*/  PRMT R86, R76.reuse, 0x7632, R86 ;  /* 0x000076324c567816 */ /* 0x040fe40000000056 */
[----:B------:R1:W2:Y:S02]  /*2ef20*/  LDL.S16 R138, [R1+0x224] ;  /* 0x00022400018a7983 */ /* 0x0002a40000100600 */
[----:B------:R-:W-:Y:S02]  /*2ef30*/  PRMT R131, R76, 0x5410, R86 ;  /* 0x000054104c837816 */ /* 0x000fe40000000056 */
[----:B------:R1:W2:Y:S04]  /*2ef40*/  LDL.S16 R132, [R1+0x1ac] ;  /* 0x0001ac0001847983 */ /* 0x0002a80000100600 */
[----:B------:R1:W2:Y:S01]  /*2ef50*/  LDL.S16 R146, [R1+0x1e8] ;  /* 0x0001e80001927983 */ /* 0x0002a20000100600 */
[----:B----4-:R-:W-:Y:S05]  /*2ef60*/  @!P1 HFMA2.BF16_V2 R149, -RZ.H0_H0, RZ.H0_H0, -R76.H0_H0 ;  /* 0x200000ffff959231 */ /* 0x010fea000034094c */
[----:B------:R-:W-:Y:S01]  /*2ef70*/  PRMT R58, R149, 0x7610, R58 ;  /* 0x00007610953a7816 */ /* 0x000fe2000000003a */
[----:B------:R-:W-:Y:S03]  /*2ef80*/  @!P1 STL.S16 [R1+0x1ec], R149 ;  /* 0x0001ec9501009387 */ /* 0x000fe60000100600 */
[----:B------:R-:W-:Y:S02]  /*2ef90*/  @!P1 PRMT R76, R58, 0x5410, RZ ;  /* 0x000054103a4c9816 */ /* 0x000fe400000000ff */
[----:B------:R-:W-:Y:S03]  /*2efa0*/  LOP3.LUT R58, R136, 0xffff, RZ, 0xc0, !PT ;  /* 0x0000ffff883a7812 */ /* 0x000fe600078ec0ff */
[----:B------:R-:W-:Y:S01]  /*2efb0*/  ST.E.U16 desc[UR4][R176.64+0x8e], R76 ;  /* 0x00008e4cb0007985 */ /* 0x000fe2000c101504 */
[----:B------:R-:W-:Y:S04]  /*2efc0*/  SHF.R.U32.HI R58, RZ, 0x8, R58 ;  /* 0x00000008ff3a7819 */ /* 0x000fe8000001163a */
[----:B------:R-:W-:Y:S01]  /*2efd0*/  LOP3.LUT R58, R58, 0xffff, RZ, 0xc0, !PT ;  /* 0x0000ffff3a3a7812 */ /* 0x000fe200078ec0ff */
[----:B---3--:R-:W-:Y:S03]  /*2efe0*/  @!P0 HFMA2.BF16_V2 R148, -RZ.H0_H0, RZ.H0_H0, -R94.H0_H0 ;  /* 0x200000ffff948231 */ /* 0x008fe6000034095e */
[C---:B------:R-:W-:Y:S02]  /*2eff0*/  ISETP.GE.U32.AND P1, PT, R199.reuse, R58, PT ;  /* 0x0000003ac700720c */ /* 0x040fe40003f26070 */
[----:B------:R-:W-:Y:S01]  /*2f000*/  PRMT R140, R148, 0x7610, R140 ;  /* 0x00007610948c7816 */ /* 0x000fe2000000008c */
[----:B------:R-:W-:Y:S04]  /*2f010*/  @!P0 STL.S16 [R1+0x210], R148 ;  /* 0x0002109401008387 */ /* 0x000fe80000100600 */
[----:B------:R1:W3:Y:S04]  /*2f020*/  LDL.S16 R67, [R1+0x1c8] ;  /* 0x0001c80001437983 */ /* 0x0002e80000100600 */
[----:B------:R-:W4:Y:S04]  /*2f030*/  LDL.LU R150, [R1+0x48] ;  /* 0x0000480001967983 */ /* 0x000f280000300800 */
[----:B------:R-:W4:Y:S01]  /*2f040*/  LDL.LU R155, [R1+0x44] ;  /* 0x00004400019b7983 */ /* 0x000f220000300800 */
[----:B--2---:R-:W-:Y:S05]  /*2f050*/  @!P1 HFMA2.BF16_V2 R138, -RZ.H0_H0, RZ.H0_H0, -R86.H0_H0 ;  /* 0x200000ffff8a9231 */ /* 0x004fea0000340956 */
[----:B------:R-:W-:Y:S01]  /*2f060*/  PRMT R58, R138, 0x7610, R58 ;  /* 0x000076108a3a7816 */ /* 0x000fe2000000003a */
[----:B------:R2:W-:Y:S03]  /*2f070*/  @!P1 STL.S16 [R1+0x224], R138 ;  /* 0x0002248a01009387 */ /* 0x0005e60000100600 */
[----:B------:R-:W-:Y:S02]  /*2f080*/  @!P1 PRMT R86, R58, 0x5410, RZ ;  /* 0x000054103a569816 */ /* 0x000fe400000000ff */
[--C-:B------:R-:W-:Y:S02]  /*2f090*/  SHF.R.U32.HI R58, RZ, 0x10, R136.reuse ;  /* 0x00000010ff3a7819 */ /* 0x100fe40000011688 */
[----:B------:R-:W-:Y:S01]  /*2f0a0*/  SHF.R.U32.HI R136, RZ, 0x18, R136 ;  /* 0x00000018ff887819 */ /* 0x000fe20000011688 */
[----:B------:R-:W-:Y:S01]  /*2f0b0*/  ST.E.U16 desc[UR4][R176.64+0x90], R86 ;  /* 0x00009056b0007985 */ /* 0x000fe2000c101504 */
[----:B------:R-:W-:Y:S02]  /*2f0c0*/  LOP3.LUT R58, R58, 0xff, RZ, 0xc0, !PT ;  /* 0x000000ff3a3a7812 */ /* 0x000fe400078ec0ff */
[C---:B------:R-:W-:Y:S02]  /*2f0d0*/  ISETP.GE.U32.AND P1, PT, R199.reuse, R136, PT ;  /* 0x00000088c700720c */ /* 0x040fe40003f26070 */
[----:B------:R-:W-:Y:S11]  /*2f0e0*/  ISETP.GE.U32.AND P3, PT, R199, R58, PT ;  /* 0x0000003ac700720c */ /* 0x000ff60003f66070 */
[----:B------:R-:W-:Y:S01]  /*2f0f0*/  @!P1 HFMA2.BF16_V2 R146, -RZ.H0_H0, RZ.H0_H0, -R87.H0_H0 ;  /* 0x200000ffff929231 */ /* 0x000fe20000340957 */
[----:B--2---:R1:W2:Y:S01]  /*2f100*/  LDL.S16 R138, [R1+0x17c] ;  /* 0x00017c00018a7983 */ /* 0x0042a20000100600 */
[----:B------:R-:W-:Y:S03]  /*2f110*/  @!P3 HFMA2.BF16_V2 R132, -RZ.H0_H0, RZ.H0_H0, -R88.H0_H0 ;  /* 0x200000ffff84b231 */ /* 0x000fe60000340958 */
[----:B------:R-:W-:Y:S02]  /*2f120*/  PRMT R139, R146, 0x7610, R139 ;  /* 0x00007610928b7816 */ /* 0x000fe4000000008b */
[----:B------:R-:W-:Y:S01]  /*2f130*/  PRMT R147, R132, 0x7610, R147 ;  /* 0x0000761084937816 */ /* 0x000fe20000000093 */
[----:B------:R1:W-:Y:S04]  /*2f140*/  @!P3 STL.S16 [R1+0x1ac], R132 ;  /* 0x0001ac840100b387 */ /* 0x0003e80000100600 */
[----:B------:R4:W-:Y:S01]  /*2f150*/  @!P1 STL.S16 [R1+0x1e8], R146 ;  /* 0x0001e89201009387 */ /* 0x0009e20000100600 */
[----:B-1----:R-:W-:Y:S02]  /*2f160*/  PRMT R132, R88, 0x5410, R87 ;  /* 0x0000541058847816 */ /* 0x002fe40000000057 */
[----:B------:R-:W-:Y:S02]  /*2f170*/  @!P3 PRMT R88, R147, 0x5410, RZ ;  /* 0x000054109358b816 */ /* 0x000fe400000000ff */
[----:B------:R-:W-:Y:S01]  /*2f180*/  @!P1 PRMT R87, R139, 0x5410, RZ ;  /* 0x000054108b579816 */ /* 0x000fe200000000ff */
[----:B------:R1:W2:Y:S01]  /*2f190*/  LDL.S16 R147, [R1+0x1c4] ;  /* 0x0001c40001937983 */ /* 0x0002a20000100600 */
[----:B------:R-:W-:Y:S02]  /*2f1a0*/  ISETP.GE.U32.AND P1, PT, R199, R141, PT ;  /* 0x0000008dc700720c */ /* 0x000fe40003f26070 */
[----:B------:R-:W-:Y:S01]  /*2f1b0*/  PRMT R139, R94, 0x5410, R93 ;  /* 0x000054105e8b7816 */ /* 0x000fe2000000005d */
[----:B------:R-:W-:Y:S01]  /*2f1c0*/  ST.E.U16 desc[UR4][R178.64+0x92], R87 ;  /* 0x00009257b2007985 */ /* 0x000fe2000c101504 */
[----:B------:R-:W-:Y:S02]  /*2f1d0*/  @!P0 PRMT R94, R140, 0x5410, RZ ;  /* 0x000054108c5e8816 */ /* 0x000fe400000000ff */
[C---:B------:R-:W-:Y:S01]  /*2f1e0*/  LOP3.LUT P0, RZ, R201.reuse, 0x20000, RZ, 0xc0, !PT ;  /* 0x00020000c9ff7812 */ /* 0x040fe2000780c0ff */
[----:B------:R-:W-:Y:S01]  /*2f1f0*/  ST.E.U16 desc[UR4][R178.64+0x90], R88 ;  /* 0x00009058b2007985 */ /* 0x000fe2000c101504 */
[----:B------:R-:W-:Y:S03]  /*2f200*/  LOP3.LUT P3, RZ, R201, 0x40000, RZ, 0xc0, !PT ;  /* 0x00040000c9ff7812 */ /* 0x000fe6000786c0ff */
[----:B------:R-:W-:Y:S01]  /*2f210*/  ST.E.U16 desc[UR4][R174.64+0xa0], R94 ;  /* 0x0000a05eae007985 */ /* 0x000fe2000c101504 */
[----:B---3--:R-:W-:Y:S01]  /*2f220*/  @!P4 HFMA2.BF16_V2 R67, -RZ.H0_H0, RZ.H0_H0, -R93.H0_H0 ;  /* 0x200000ffff43c231 */ /* 0x008fe2000034095d */
[----:B----4-:R3:W-:Y:S04]  /*2f230*/  MUFU.EX2 R238, R150 ;  /* 0x0000009600ee7308 */ /* 0x0107e80000000800 */
[----:B------:R-:W-:Y:S01]  /*2f240*/  PRMT R58, R67, 0x7610, R58 ;  /* 0x00007610433a7816 */ /* 0x000fe2000000003a */
[----:B------:R4:W-:Y:S03]  /*2f250*/  @!P4 STL.S16 [R1+0x1c8], R67 ;  /* 0x0001c8430100c387 */ /* 0x0009e60000100600 */
[----:B------:R-:W-:Y:S01]  /*2f260*/  @!P4 PRMT R93, R58, 0x5410, RZ ;  /* 0x000054103a5dc816 */ /* 0x000fe200000000ff */
[----:B------:R-:W2:Y:S01]  /*2f270*/  LDL.LU R215, [R1+0x470] ;  /* 0x0004700001d77983 */ /* 0x000ea20000300800 */
[----:B------:R-:W-:Y:S01]  /*2f280*/  LOP3.LUT P4, RZ, R201, 0x10000, RZ, 0xc0, !PT ;  /* 0x00010000c9ff7812 */ /* 0x000fe2000788c0ff */
[----:B------:R-:W1:Y:S02]  /*2f290*/  MUFU.EX2 R243, R155 ;  /* 0x0000009b00f37308 */ /* 0x000e640000000800 */
[----:B------:R2:W2:Y:S04]  /*2f2a0*/  LDL.S16 R141, [R1+0x14c] ;  /* 0x00014c00018d7983 */ /* 0x0004a80000100600 */
[----:B------:R2:W2:Y:S04]  /*2f2b0*/  LDL.S16 R146, [R1+0x148] ;  /* 0x0001480001927983 */ /* 0x0004a80000100600 */
[----:B---3--:R-:W3:Y:S04]  /*2f2c0*/  LDL.LU R150, [R1+0x64] ;  /* 0x0000640001967983 */ /* 0x008ee80000300800 */
[----:B------:R-:W-:Y:S01]  /*2f2d0*/  ST.E.U16 desc[UR4][R174.64+0xa2], R93 ;  /* 0x0000a25dae007985 */ /* 0x000fe2000c101504 */
[----:B-1----:R-:W-:Y:S01]  /*2f2e0*/  F2FP.BF16.F32.PACK_AB R68, R243, R238 ;  /* 0x000000eef344723e */ /* 0x002fe200000010ff */
[----:B----4-:R-:W-:Y:S03]  /*2f2f0*/  IMAD.WIDE.U32 R66, R91, -0x2daee0ad, RZ ;  /* 0xd2511f535b427825 */ /* 0x010fe600078e00ff */
[C---:B------:R-:W-:Y:S02]  /*2f300*/  PRMT R73, R68.reuse, 0x7610, R73 ;  /* 0x0000761044497816 */ /* 0x040fe40000000049 */
[----:B------:R-:W-:Y:S02]  /*2f310*/  PRMT R91, R68, 0x7632, R91 ;  /* 0x00007632445b7816 */ /* 0x000fe4000000005b */
[----:B------:R-:W-:Y:S04]  /*2f320*/  LOP3.LUT R58, R67, R231, R142, 0x96, !PT ;  /* 0x000000e7433a7212 */ /* 0x000fe800078e968e */
[----:B------:R-:W-:Y:S01]  /*2f330*/  LOP3.LUT R69, R58, 0xff, RZ, 0xc0, !PT ;  /* 0x000000ff3a457812 */ /* 0x000fe200078ec0ff */
[----:B--2---:R-:W-:Y:S05]  /*2f340*/  @!P6 HFMA2.BF16_V2 R138, -RZ.H0_H0, RZ.H0_H0, -R73.H0_H0 ;  /* 0x200000ffff8ae231 */ /* 0x004fea0000340949 */
[----:B------:R-:W-:Y:S01]  /*2f350*/  PRMT R68, R138, 0x7610, R68 ;  /* 0x000076108a447816 */ /* 0x000fe20000000044 */
[----:B------:R1:W-:Y:S04]  /*2f360*/  @!P6 STL.S16 [R1+0x17c], R138 ;  /* 0x00017c8a0100e387 */ /* 0x0003e80000100600 */
[----:B------:R-:W2:Y:S04]  /*2f370*/  LDL.LU R155, [R1+0x68] ;  /* 0x00006800019b7983 */ /* 0x000ea80000300800 */
[----:B------:R4:W4:Y:S01]  /*2f380*/  LDL.S16 R140, [R1+0x144] ;  /* 0x00014400018c7983 */ /* 0x0009220000100600 */
[----:B-1----:R-:W-:Y:S02]  /*2f390*/  PRMT R138, R73, 0x5410, R91 ;  /* 0x00005410498a7816 */ /* 0x002fe4000000005b */
[----:B------:R-:W-:Y:S02]  /*2f3a0*/  @!P6 PRMT R73, R68, 0x5410, RZ ;  /* 0x000054104449e816 */ /* 0x000fe400000000ff */
[----:B------:R-:W-:Y:S01]  /*2f3b0*/  LOP3.LUT R68, R58, 0xffff, RZ, 0xc0, !PT ;  /* 0x0000ffff3a447812 */ /* 0x000fe200078ec0ff */
[----:B------:R-:W-:Y:S02]  /*2f3c0*/  @!P0 HFMA2.BF16_V2 R147, -RZ.H0_H0, RZ.H0_H0, -R91.H0_H0 ;  /* 0x200000ffff938231 */ /* 0x000fe4000034095b */
[----:B------:R-:W-:Y:S01]  /*2f3d0*/  ST.E.U16 desc[UR4][R172.64+0xa0], R73 ;  /* 0x0000a049ac007985 */ /* 0x000fe2000c101504 */
[----:B------:R-:W-:Y:S02]  /*2f3e0*/  SHF.R.U32.HI R68, RZ, 0x8, R68 ;  /* 0x00000008ff447819 */ /* 0x000fe40000011644 */
[----:B------:R-:W-:Y:S01]  /*2f3f0*/  PRMT R142, R147, 0x7610, R142 ;  /* 0x00007610938e7816 */ /* 0x000fe2000000008e */
[----:B------:R1:W-:Y:S01]  /*2f400*/  @!P0 STL.S16 [R1+0x1c4], R147 ;  /* 0x0001c49301008387 */ /* 0x0003e20000100600 */
[----:B------:R-:W-:Y:S02]  /*2f410*/  LOP3.LUT R68, R68, 0xffff, RZ, 0xc0, !PT ;  /* 0x0000ffff44447812 */ /* 0x000fe400078ec0ff */
[----:B------:R-:W-:Y:S02]  /*2f420*/  @!P0 PRMT R91, R142, 0x5410, RZ ;  /* 0x000054108e5b8816 */ /* 0x000fe400000000ff */
[C---:B------:R-:W-:Y:S01]  /*2f430*/  ISETP.GE.U32.AND P0, PT, R199.reuse, R69, PT ;  /* 0x00000045c700720c */ /* 0x040fe20003f06070 */
[----:B------:R2:W4:Y:S01]  /*2f440*/  LDL.S16 R142, [R1+0x140] ;  /* 0x00014000018e7983 */ /* 0x0005220000100600 */
[----:B------:R-:W-:Y:S02]  /*2f450*/  ISETP.GE.U32.AND P6, PT, R199, R68, PT ;  /* 0x00000044c700720c */ /* 0x000fe40003fc6070 */
[--C-:B------:R-:W-:Y:S01]  /*2f460*/  SHF.R.U32.HI R68, RZ, 0x10, R58.reuse ;  /* 0x00000010ff447819 */ /* 0x100fe2000001163a */
[----:B------:R-:W-:Y:S01]  /*2f470*/  ST.E.U16 desc[UR4][R172.64+0xa2], R91 ;  /* 0x0000a25bac007985 */ /* 0x000fe2000c101504 */
[----:B------:R-:W-:Y:S02]  /*2f480*/  SHF.R.U32.HI R58, RZ, 0x18, R58 ;  /* 0x00000018ff3a7819 */ /* 0x000fe4000001163a */
[----:B------:R-:W-:Y:S02]  /*2f490*/  LOP3.LUT R68, R68, 0xff, RZ, 0xc0, !PT ;  /* 0x000000ff44447812 */ /* 0x000fe400078ec0ff */
[----:B-1----:R-:W-:Y:S01]  /*2f4a0*/  LOP3.LUT R147, R205, R61, RZ, 0x3c, !PT ;  /* 0x0000003dcd937212 */ /* 0x002fe200078e3cff */
[----:B------:R-:W-:Y:S02]  /*2f4b0*/  MUFU.EX2 R247, R215 ;  /* 0x000000d700f77308 */ /* 0x000fe40000000800 */
[----:B------:R-:W-:Y:S02]  /*2f4c0*/  @!P0 HFMA2.BF16_V2 R141, -RZ.H0_H0, RZ.H0_H0, -R71.H0_H0 ;  /* 0x200000ffff8d8231 */ /* 0x000fe40000340947 */
[----:B------:R-:W-:Y:S03]  /*2f4d0*/  @!P6 HFMA2.BF16_V2 R146, -RZ.H0_H0, RZ.H0_H0, -R74.H0_H0 ;  /* 0x200000ffff92e231 */ /* 0x000fe6000034094a */
[----:B------:R-:W-:Y:S01]  /*2f4e0*/  PRMT R135, R141, 0x7610, R135 ;  /* 0x000076108d877816 */ /* 0x000fe20000000087 */
[----:B------:R1:W-:Y:S02]  /*2f4f0*/  @!P0 STL.S16 [R1+0x14c], R141 ;  /* 0x00014c8d01008387 */ /* 0x0003e40000100600 */
[----:B---3--:R-:W-:Y:S01]  /*2f500*/  MUFU.EX2 R162, R150 ;  /* 0x0000009600a27308 */ /* 0x008fe20000000800 */
[----:B------:R-:W-:Y:S02]  /*2f510*/  PRMT R145, R146, 0x7610, R145 ;  /* 0x0000761092917816 */ /* 0x000fe40000000091 */
[----:B-1----:R-:W-:Y:S02]  /*2f520*/  PRMT R141, R71, 0x5410, R74 ;  /* 0x00005410478d7816 */ /* 0x002fe4000000004a */
[----:B------:R-:W-:Y:S02]  /*2f530*/  @!P0 PRMT R71, R135, 0x5410, RZ ;  /* 0x0000541087478816 */ /* 0x000fe400000000ff */
[----:B------:R-:W-:Y:S01]  /*2f540*/  ISETP.GE.U32.AND P0, PT, R199, R68, PT ;  /* 0x00000044c700720c */ /* 0x000fe20003f06070 */
[----:B------:R3:W3:Y:S01]  /*2f550*/  LDL.S16 R135, [R1+0x178] ;  /* 0x0001780001877983 */ /* 0x0006e20000100600 */
[----:B------:R-:W-:Y:S03]  /*2f560*/  @!P6 PRMT R74, R145, 0x5410, RZ ;  /* 0x00005410914ae816 */ /* 0x000fe600000000ff */
[----:B------:R-:W-:Y:S01]  /*2f570*/  @!P6 STL.S16 [R1+0x148], R146 ;  /* 0x000148920100e387 */ /* 0x000fe20000100600 */
[----:B------:R-:W-:Y:S02]  /*2f580*/  ISETP.GE.U32.AND P6, PT, R199, R58, PT ;  /* 0x0000003ac700720c */ /* 0x000fe40003fc6070 */
[----:B------:R-:W-:Y:S01]  /*2f590*/  LOP3.LUT R58, R66, 0xff, RZ, 0xc0, !PT ;  /* 0x000000ff423a7812 */ /* 0x000fe200078ec0ff */
[----:B------:R1:W3:Y:S04]  /*2f5a0*/  LDL.S16 R62, [R1+0x174] ;  /* 0x00017400013e7983 */ /* 0x0002e80000100600 */
[----:B------:R-:W-:Y:S04]  /*2f5b0*/  ST.E.U16 desc[UR4][R176.64+0x9e], R71 ;  /* 0x00009e47b0007985 */ /* 0x000fe8000c101504 */
[----:B------:R-:W-:Y:S01]  /*2f5c0*/  ST.E.U16 desc[UR4][R176.64+0xa0], R74 ;  /* 0x0000a04ab0007985 */ /* 0x000fe2000c101504 */
[----:B--2---:R-:W2:Y:S01]  /*2f5d0*/  MUFU.EX2 R239, R155 ;  /* 0x0000009b00ef7308 */ /* 0x004ea20000000800 */
[----:B----4-:R-:W-:Y:S05]  /*2f5e0*/  @!P0 HFMA2.BF16_V2 R140, -RZ.H0_H0, RZ.H0_H0, -R72.H0_H0 ;  /* 0x200000ffff8c8231 */ /* 0x010fea0000340948 */
[----:B------:R-:W-:Y:S01]  /*2f5f0*/  PRMT R143, R140, 0x7610, R143 ;  /* 0x000076108c8f7816 */ /* 0x000fe2000000008f */
[----:B------:R4:W-:Y:S01]  /*2f600*/  @!P0 STL.S16 [R1+0x144], R140 ;  /* 0x0001448c01008387 */ /* 0x0009e20000100600 */
[----:B--2---:R-:W-:Y:S01]  /*2f610*/  F2FP.BF16.F32.PACK_AB R70, R239, R162 ;  /* 0x000000a2ef46723e */ /* 0x004fe200000010ff */
[----:B------:R-:W-:Y:S02]  /*2f620*/  IMAD.MOV.U32 R88, RZ, RZ, R239 ;  /* 0x000000ffff587224 */ /* 0x000fe400078e00ef */
[----:B------:R-:W-:Y:S01]  /*2f630*/  MUFU.EX2 R239, R210 ;  /* 0x000000d200ef7308 */ /* 0x000fe20000000800 */
[----:B------:R-:W-:Y:S02]  /*2f640*/  PRMT R69, R70, 0x7632, R69 ;  /* 0x0000763246457816 */ /* 0x000fe40000000045 */
[----:B----4-:R-:W-:Y:S02]  /*2f650*/  PRMT R140, R72, 0x5410, R75 ;  /* 0x00005410488c7816 */ /* 0x010fe4000000004b */
[----:B------:R-:W-:Y:S02]  /*2f660*/  @!P0 PRMT R72, R143, 0x5410, RZ ;  /* 0x000054108f488816 */ /* 0x000fe400000000ff */
[----:B------:R-:W-:Y:S01]  /*2f670*/  ISETP.GE.U32.AND P0, PT, R199, R58, PT ;  /* 0x0000003ac700720c */ /* 0x000fe20003f06070 */
[----:B------:R-:W-:Y:S01]  /*2f680*/  @!P6 HFMA2.BF16_V2 R142, -RZ.H0_H0, RZ.H0_H0, -R75.H0_H0 ;  /* 0x200000ffff8ee231 */ /* 0x000fe2000034094b */
[----:B------:R-:W-:Y:S01]  /*2f690*/  LOP3.LUT R58, R66, 0xffff, RZ, 0xc0, !PT ;  /* 0x0000ffff423a7812 */ /* 0x000fe200078ec0ff */
[----:B------:R-:W-:Y:S03]  /*2f6a0*/  ST.E.U16 desc[UR4][R178.64+0xa0], R72 ;  /* 0x0000a048b2007985 */ /* 0x000fe6000c101504 */
[----:B------:R-:W-:Y:S01]  /*2f6b0*/  SHF.R.U32.HI R58, RZ, 0x8, R58 ;  /* 0x00000008ff3a7819 */ /* 0x000fe2000001163a */
[----:B------:R-:W-:Y:S01]  /*2f6c0*/  @!P6 STL.S16 [R1+0x140], R142 ;  /* 0x0001408e0100e387 */ /* 0x000fe20000100600 */
[----:B------:R-:W-:Y:S02]  /*2f6d0*/  PRMT R137, R142, 0x7610, R137 ;  /* 0x000076108e897816 */ /* 0x000fe40000000089 */
[----:B------:R-:W-:Y:S01]  /*2f6e0*/  LOP3.LUT R58, R58, 0xffff, RZ, 0xc0, !PT ;  /* 0x0000ffff3a3a7812 */ /* 0x000fe200078ec0ff */
[----:B------:R-:W2:Y:S01]  /*2f6f0*/  LDL.LU R155, [R1+0x5c] ;  /* 0x00005c00019b7983 */ /* 0x000ea20000300800 */
[----:B------:R-:W-:Y:S02]  /*2f700*/  @!P6 PRMT R75, R137, 0x5410, RZ ;  /* 0x00005410894be816 */ /* 0x000fe400000000ff */
[----:B------:R-:W-:Y:S01]  /*2f710*/  ISETP.GE.U32.AND P6, PT, R199, R58, PT ;  /* 0x0000003ac700720c */ /* 0x000fe20003fc6070 */
[----:B------:R-:W4:Y:S01]  /*2f720*/  LDL.LU R154, [R1+0x6c] ;  /* 0x00006c00019a7983 */ /* 0x000f220000300800 */
[--C-:B------:R-:W-:Y:S02]  /*2f730*/  SHF.R.U32.HI R58, RZ, 0x18, R66.reuse ;  /* 0x00000018ff3a7819 */ /* 0x100fe40000011642 */
[----:B------:R-:W-:Y:S01]  /*2f740*/  SHF.R.U32.HI R66, RZ, 0x10, R66 ;  /* 0x00000010ff427819 */ /* 0x000fe20000011642 */
[----:B------:R-:W-:Y:S01]  /*2f750*/  ST.E.U16 desc[UR4][R178.64+0xa2], R75 ;  /* 0x0000a24bb2007985 */ /* 0x000fe2000c101504 */
[----:B---3--:R-:W-:Y:S05]  /*2f760*/  @!P3 HFMA2.BF16_V2 R135, -RZ.H0_H0, RZ.H0_H0, -R70.H0_H0 ;  /* 0x200000ffff87b231 */ /* 0x008fea0000340946 */
[----:B------:R-:W-:Y:S01]  /*2f770*/  PRMT R63, R135, 0x7610, R63 ;  /* 0x00007610873f7816 */ /* 0x000fe2000000003f */
[----:B------:R3:W-:Y:S01]  /*2f780*/  @!P3 STL.S16 [R1+0x178], R135 ;  /* 0x000178870100b387 */ /* 0x0007e20000100600 */
[----:B------:R-:W-:Y:S05]  /*2f790*/  @!P5 HFMA2.BF16_V2 R62, -RZ.H0_H0, RZ.H0_H0, -R69.H0_H0 ;  /* 0x200000ffff3ed231 */ /* 0x000fea0000340945 */
[----:B------:R-:W-:Y:S01]  /*2f7a0*/  PRMT R136, R62, 0x7610, R136 ;  /* 0x000076103e887816 */ /* 0x000fe20000000088 */
[----:B------:R1:W-:Y:S04]  /*2f7b0*/  @!P5 STL.S16 [R1+0x174], R62 ;  /* 0x0001743e0100d387 */ /* 0x0003e80000100600 */
[----:B------:R2:W4:Y:S04]  /*2f7c0*/  LDL.S16 R80, [R1+0x170] ;  /* 0x0001700001507983 */ /* 0x0005280000100600 */
[----:B------:R2:W4:Y:S01]  /*2f7d0*/  LDL.S16 R137, [R1+0x16c] ;  /* 0x00016c0001897983 */ /* 0x0005220000100600 */
[----:B---3--:R-:W-:Y:S02]  /*2f7e0*/  PRMT R135, R70, 0x5410, R69 ;  /* 0x0000541046877816 */ /* 0x008fe40000000045 */
[----:B------:R-:W-:Y:S02]  /*2f7f0*/  @!P3 PRMT R70, R63, 0x5410, RZ ;  /* 0x000054103f46b816 */ /* 0x000fe400000000ff */
[----:B------:R-:W-:Y:S02]  /*2f800*/  ISETP.GE.U32.AND P3, PT, R199, R58, PT ;  /* 0x0000003ac700720c */ /* 0x000fe40003f66070 */
[----:B------:R-:W-:Y:S01]  /*2f810*/  LOP3.LUT R58, R66, 0xff, RZ, 0xc0, !PT ;  /* 0x000000ff423a7812 */ /* 0x000fe200078ec0ff */
[----:B------:R-:W-:Y:S01]  /*2f820*/  ST.E.U16 desc[UR4][R174.64+0xb0], R70 ;  /* 0x0000b046ae007985 */ /* 0x000fe2000c101504 */
[-C--:B-1----:R-:W-:Y:S02]  /*2f830*/  LOP3.LUT R62, R147, R223.reuse, RZ, 0x3c, !PT ;  /* 0x000000df933e7212 */ /* 0x082fe400078e3cff */
[----:B------:R-:W-:Y:S02]  /*2f840*/  @!P5 PRMT R69, R136, 0x5410, RZ ;  /* 0x000054108845d816 */ /* 0x000fe400000000ff */
[----:B------:R-:W-:Y:S01]  /*2f850*/  ISETP.GE.U32.AND P5, PT, R199, R58, PT ;  /* 0x0000003ac700720c */ /* 0x000fe20003fa6070 */
[----:B------:R-:W-:Y:S01]  /*2f860*/  IMAD.WIDE.U32 R62, R62, -0x326172a9, RZ ;  /* 0xcd9e8d573e3e7825 */ /* 0x000fe200078e00ff */
[----:B------:R-:W-:Y:S01]  /*2f870*/  F2FP.BF16.F32.PACK_AB R66, R186, R248 ;  /* 0x000000f8ba42723e */ /* 0x000fe200000010ff */
[----:B------:R-:W-:Y:S01]  /*2f880*/  ST.E.U16 desc[UR4][R174.64+0xb2], R69 ;  /* 0x0000b245ae007985 */ /* 0x000fe2000c101504 */
[----:B------:R-:W-:Y:S01]  /*2f890*/  LOP3.LUT R147, R147, R223, RZ, 0x3c, !PT ;  /* 0x000000df93937212 */ /* 0x000fe200078e3cff */
[----:B------:R-:W-:Y:S01]  /*2f8a0*/  MUFU.EX2 R248, R168 ;  /* 0x000000a800f87308 */ /* 0x000fe20000000800 */
[----:B------:R-:W-:Y:S02]  /*2f8b0*/  LOP3.LUT R58, R63, R224, R196, 0x96, !PT ;  /* 0x000000e03f3a7212 */ /* 0x000fe400078e96c4 */
[-CC-:B------:R-:W-:Y:S02]  /*2f8c0*/  LOP3.LUT R60, R217, R221.reuse, R62.reuse, 0x96, !PT ;  /* 0x000000ddd93c7212 */ /* 0x180fe400078e963e */
[----:B------:R-:W-:Y:S01]  /*2f8d0*/  PRMT R65, R66, 0x7632, R65 ;  /* 0x0000763242417816 */ /* 0x000fe20000000041 */
[----:B------:R-:W-:Y:S01]  /*2f8e0*/  IMAD.WIDE.U32 R58, R58, -0x2daee0ad, RZ ;  /* 0xd2511f533a3a7825 */ /* 0x000fe200078e00ff */
[----:B------:R-:W-:Y:S03]  /*2f8f0*/  LOP3.LUT R62, R181, R221, R62, 0x96, !PT ;  /* 0x000000ddb53e7212 */ /* 0x000fe600078e963e */
        /* <DEDUP_REMOVED lines=9> */
[----:B------:R-:W-:Y:S05]  /*2f990*/  IMAD.WIDE.U32 R58, R58, -0x2daee0ad, RZ ;  /* 0xd2511f533a3a7825 */ /* 0x000fea00078e00ff */
[----:B------:R-:W-:Y:S01]  /*2f9a0*/  LOP3.LUT R51, R59, R227, R52, 0x96, !PT ;  /* 0x000000e33b337212 */ /* 0x000fe200078e9634 */
[----:B------:R-:W-:Y:S05]  /*2f9b0*/  IMAD.WIDE.U32 R52, R53, -0x326172a9, RZ ;  /* 0xcd9e8d5735347825 */ /* 0x000fea00078e00ff */
[----:B------:R-:W-:Y:S01]  /*2f9c0*/  LOP3.LUT R53, R53, R228, R50, 0x96, !PT ;  /* 0x000000e435357212 */ /* 0x000fe200078e9632 */
[----:B--2---:R1:W-:Y:S01]  /*2f9d0*/  MUFU.EX2 R161, R155 ;  /* 0x0000009b00a17308 */ /* 0x0043e20000000800 */
[----:B------:R-:W-:Y:S05]  /*2f9e0*/  IMAD.WIDE.U32 R50, R51, -0x326172a9, RZ ;  /* 0xcd9e8d5733327825 */ /* 0x000fea00078e00ff */
[----:B------:R-:W-:Y:S02]  /*2f9f0*/  LOP3.LUT R49, R51, R233, R52, 0x96, !PT ;  /* 0x000000e933317212 */ /* 0x000fe400078e9634 */
[----:B------:R-:W-:Y:S02]  /*2fa00*/  SHF.R.U32.HI R149, RZ, 0x18, R50 ;  /* 0x00000018ff957819 */ /* 0x000fe40000011632 */
[----:B----4-:R-:W2:Y:S01]  /*2fa10*/  MUFU.EX2 R241, R154 ;  /* 0x0000009a00f17308 */ /* 0x010ea20000000800 */
[----:B------:R-:W-:Y:S02]  /*2fa20*/  LOP3.LUT R48, R49, 0xff, RZ, 0xc0, !PT ;  /* 0x000000ff31307812 */ /* 0x000fe400078ec0ff */
[----:B------:R-:W-:Y:S01]  /*2fa30*/  SHF.R.U32.HI R0, RZ, 0x18, R49 ;  /* 0x00000018ff007819 */ /* 0x000fe20000011631 */
[----:B-1----:R-:W3:Y:S04]  /*2fa40*/  LDL.LU R155, [R1+0x98] ;  /* 0x00009800019b7983 */ /* 0x002ee80000300800 */
[----:B------:R-:W4:Y:S04]  /*2fa50*/  LDL.LU R194, [R1+0x46c] ;  /* 0x00046c0001c27983 */ /* 0x000f280000300800 */
[----:B------:R-:W4:Y:S01]  /*2fa60*/  LDL.LU R206, [R1+0x468] ;  /* 0x0004680001ce7983 */ /* 0x000f220000300800 */
[----:B--2---:R-:W-:Y:S03]  /*2fa70*/  F2FP.BF16.F32.PACK_AB R68, R241, R161 ;  /* 0x000000a1f144723e */ /* 0x004fe600000010ff */
[----:B------:R-:W2:Y:S01]  /*2fa80*/  LDL.LU R154, [R1+0x9c] ;  /* 0x00009c00019a7983 */ /* 0x000ea20000300800 */
[----:B------:R-:W-:Y:S03]  /*2fa90*/  PRMT R67, R68, 0x7632, R67 ;  /* 0x0000763244437816 */ /* 0x000fe60000000043 */
[----:B------:R1:W2:Y:S04]  /*2faa0*/  LDL.S16 R136, [R1+0x13c] ;  /* 0x00013c0001887983 */ /* 0x0002a80000100600 */
[----:B------:R-:W2:Y:S01]  /*2fab0*/  LDL.LU R207, [R1+0x464] ;  /* 0x0004640001cf7983 */ /* 0x000ea20000300800 */
[----:B------:R-:W-:Y:S02]  /*2fac0*/  @!P2 HFMA2.BF16_V2 R80, -RZ.H0_H0, RZ.H0_H0, -R68.H0_H0 ;  /* 0x200000ffff50a231 */ /* 0x000fe40000340944 */
[----:B------:R-:W-:Y:S03]  /*2fad0*/  @!P1 HFMA2.BF16_V2 R137, -RZ.H0_H0, RZ.H0_H0, -R67.H0_H0 ;  /* 0x200000ffff899231 */ /* 0x000fe60000340943 */
[----:B------:R-:W-:Y:S01]  /*2fae0*/  PRMT R52, R80, 0x7610, R52 ;  /* 0x0000761050347816 */ /* 0x000fe20000000034 */
[----:B------:R1:W-:Y:S01]  /*2faf0*/  @!P2 STL.S16 [R1+0x170], R80 ;  /* 0x000170500100a387 */ /* 0x0003e20000100600 */
[----:B------:R-:W-:Y:S03]  /*2fb00*/  PRMT R59, R137, 0x7610, R59 ;  /* 0x00007610893b7816 */ /* 0x000fe6000000003b */
[----:B------:R-:W2:Y:S04]  /*2fb10*/  LDL.LU R214, [R1+0x460] ;  /* 0x0004600001d67983 */ /* 0x000ea80000300800 */
[----:B------:R2:W2:Y:S01]  /*2fb20*/  LDL.S16 R60, [R1+0x138] ;  /* 0x00013800013c7983 */ /* 0x0004a20000100600 */
[----:B-1----:R-:W-:Y:S02]  /*2fb30*/  PRMT R80, R68, 0x5410, R67 ;  /* 0x0000541044507816 */ /* 0x002fe40000000043 */
[----:B------:R-:W-:Y:S02]  /*2fb40*/  @!P2 PRMT R68, R52, 0x5410, RZ ;  /* 0x000054103444a816 */ /* 0x000fe400000000ff */
[----:B------:R-:W-:Y:S01]  /*2fb50*/  @!P1 PRMT R67, R59, 0x5410, RZ ;  /* 0x000054103b439816 */ /* 0x000fe200000000ff */
[----:B------:R1:W2:Y:S01]  /*2fb60*/  LDL.S16 R52, [R1+0x134] ;  /* 0x0001340001347983 */ /* 0x0002a20000100600 */
[----:B------:R-:W-:Y:S02]  /*2fb70*/  ISETP.GE.U32.AND P2, PT, R199, R48, PT ;  /* 0x00000030c700720c */ /* 0x000fe40003f46070 */
[----:B------:R-:W-:Y:S01]  /*2fb80*/  LOP3.LUT R48, R49, 0xffff, RZ, 0xc0, !PT ;  /* 0x0000ffff31307812 */ /* 0x000fe200078ec0ff */
[----:B------:R1:W-:Y:S01]  /*2fb90*/  @!P1 STL.S16 [R1+0x16c], R137 ;  /* 0x00016c8901009387 */ /* 0x0003e20000100600 */
[----:B------:R-:W-:Y:S02]  /*2fba0*/  SHF.R.U32.HI R49, RZ, 0x10, R49 ;  /* 0x00000010ff317819 */ /* 0x000fe40000011631 */
[----:B------:R-:W-:Y:S01]  /*2fbb0*/  SHF.R.U32.HI R47, RZ, 0x8, R48 ;  /* 0x00000008ff2f7819 */ /* 0x000fe20000011630 */
[----:B------:R2:W2:Y:S01]  /*2fbc0*/  LDL.S16 R59, [R1+0x1a8] ;  /* 0x0001a800013b7983 */ /* 0x0004a20000100600 */
[----:B------:R-:W-:Y:S02]  /*2fbd0*/  LOP3.LUT R49, R49, 0xff, RZ, 0xc0, !PT ;  /* 0x000000ff31317812 */ /* 0x000fe400078ec0ff */
[----:B------:R-:W-:Y:S01]  /*2fbe0*/  LOP3.LUT R47, R47, 0xffff, RZ, 0xc0, !PT ;  /* 0x0000ffff2f2f7812 */ /* 0x000fe200078ec0ff */
[----:B------:R-:W-:Y:S03]  /*2fbf0*/  ST.E.U16 desc[UR4][R172.64+0xb0], R68 ;  /* 0x0000b044ac007985 */ /* 0x000fe6000c101504 */
[C---:B------:R-:W-:Y:S01]  /*2fc00*/  ISETP.GE.U32.AND P1, PT, R199.reuse, R47, PT ;  /* 0x0000002fc700720c */ /* 0x040fe20003f26070 */
[----:B------:R-:W-:Y:S01]  /*2fc10*/  ST.E.U16 desc[UR4][R172.64+0xb2], R67 ;  /* 0x0000b243ac007985 */ /* 0x000fe2000c101504 */
[----:B-1----:R-:W-:Y:S01]  /*2fc20*/  PRMT R137, R66, 0x5410, R65 ;  /* 0x0000541042897816 */ /* 0x002fe20000000041 */
[----:B---3--:R-:W-:Y:S10]  /*2fc30*/  MUFU.EX2 R202, R155 ;  /* 0x0000009b00ca7308 */ /* 0x008ff40000000800 */
[----:B----4-:R-:W1:Y:S01]  /*2fc40*/  MUFU.EX2 R194, R194 ;  /* 0x000000c200c27308 */ /* 0x010e620000000800 */
[----:B--2---:R-:W-:Y:S09]  /*2fc50*/  @!P0 HFMA2.BF16_V2 R136, -RZ.H0_H0, RZ.H0_H0, -R66.H0_H0 ;  /* 0x200000ffff888231 */ /* 0x004ff20000340942 */
[----:B------:R-:W2:Y:S01]  /*2fc60*/  MUFU.EX2 R219, R154 ;  /* 0x0000009a00db7308 */ /* 0x000ea20000000800 */
[----:B------:R-:W-:Y:S01]  /*2fc70*/  PRMT R56, R136, 0x7610, R56 ;  /* 0x0000761088387816 */ /* 0x000fe20000000038 */
[----:B------:R3:W-:Y:S03]  /*2fc80*/  @!P0 STL.S16 [R1+0x13c], R136 ;  /* 0x00013c8801008387 */ /* 0x0007e60000100600 */
[----:B------:R-:W-:Y:S01]  /*2fc90*/  @!P0 PRMT R66, R56, 0x5410, RZ ;  /* 0x0000541038428816 */ /* 0x000fe200000000ff */
[----:B------:R4:W4:Y:S01]  /*2fca0*/  LDL.S16 R143, [R1+0x20c] ;  /* 0x00020c00018f7983 */ /* 0x0009220000100600 */
[----:B------:R-:W-:Y:S02]  /*2fcb0*/  ISETP.GE.U32.AND P0, PT, R199, R0, PT ;  /* 0x00000000c700720c */ /* 0x000fe40003f06070 */
[----:B-1----:R-:W-:Y:S01]  /*2fcc0*/  F2FP.BF16.F32.PACK_AB R61, R247, R194 ;  /* 0x000000c2f73d723e */ /* 0x002fe200000010ff */
[----:B------:R1:W4:Y:S03]  /*2fcd0*/  LDL.S16 R142, [R1+0x208] ;  /* 0x00020800018e7983 */ /* 0x0003260000100600 */
[----:B------:R-:W-:Y:S01]  /*2fce0*/  PRMT R64, R61, 0x7632, R64 ;  /* 0x000076323d407816 */ /* 0x000fe20000000040 */
[----:B------:R1:W4:Y:S01]  /*2fcf0*/  LDL.S16 R56, [R1+0x204] ;  /* 0x0002040001387983 */ /* 0x0003220000100600 */
[----:B--2---:R-:W-:Y:S03]  /*2fd00*/  F2FP.BF16.F32.PACK_AB R2, R219, R202 ;  /* 0x000000cadb02723e */ /* 0x004fe600000010ff */
[----:B------:R-:W-:Y:S01]  /*2fd10*/  ST.E.U16 desc[UR4][R176.64+0xae], R66 ;  /* 0x0000ae42b0007985 */ /* 0x000fe2000c101504 */
[----:B---3--:R-:W-:Y:S01]  /*2fd20*/  PRMT R136, R40, 0x5410, R3 ;  /* 0x0000541028887816 */ /* 0x008fe20000000003 */
[----:B------:R-:W-:Y:S05]  /*2fd30*/  @!P6 HFMA2.BF16_V2 R60, -RZ.H0_H0, RZ.H0_H0, -R65.H0_H0 ;  /* 0x200000ffff3ce231 */ /* 0x000fea0000340941 */
[----:B------:R-:W-:Y:S01]  /*2fd40*/  PRMT R0, R60, 0x7610, R0 ;  /* 0x000076103c007816 */ /* 0x000fe20000000000 */
[----:B------:R2:W-:Y:S03]  /*2fd50*/  @!P6 STL.S16 [R1+0x138], R60 ;  /* 0x0001383c0100e387 */ /* 0x0005e60000100600 */
[----:B------:R-:W-:Y:S02]  /*2fd60*/  @!P6 PRMT R65, R0, 0x5410, RZ ;  /* 0x000054100041e816 */ /* 0x000fe400000000ff */
[----:B------:R-:W-:Y:S03]  /*2fd70*/  LOP3.LUT R0, R50, 0xffff, RZ, 0xc0, !PT ;  /* 0x0000ffff32007812 */ /* 0x000fe600078ec0ff */
[----:B------:R-:W-:Y:S01]  /*2fd80*/  ST.E.U16 desc[UR4][R176.64+0xb0], R65 ;  /* 0x0000b041b0007985 */ /* 0x000fe2000c101504 */
[----:B------:R-:W-:Y:S01]  /*2fd90*/  SHF.R.U32.HI R0, RZ, 0x8, R0 ;  /* 0x00000008ff007819 */ /* 0x000fe20000011600 */
[----:B------:R-:W-:Y:S05]  /*2fda0*/  @!P5 HFMA2.BF16_V2 R52, -RZ.H0_H0, RZ.H0_H0, -R40.H0_H0 ;  /* 0x200000ffff34d231 */ /* 0x000fea0000340928 */
[----:B------:R-:W-:Y:S01]  /*2fdb0*/  PRMT R144, R52, 0x7610, R144 ;  /* 0x0000761034907816 */ /* 0x000fe20000000090 */
[----:B------:R3:W-:Y:S01]  /*2fdc0*/  @!P5 STL.S16 [R1+0x134], R52 ;  /* 0x000134340100d387 */ /* 0x0007e20000100600 */
[----:B------:R-:W-:Y:S02]  /*2fdd0*/  @!P3 HFMA2.BF16_V2 R59, -RZ.H0_H0, RZ.H0_H0, -R3.H0_H0 ;  /* 0x200000ffff3bb231 */ /* 0x000fe40000340903 */
[----:B------:R-:W-:Y:S01]  /*2fde0*/  @!P5 PRMT R40, R144, 0x5410, RZ ;  /* 0x000054109028d816 */ /* 0x000fe200000000ff */
[----:B------:R-:W4:Y:S01]  /*2fdf0*/  LDL.LU R215, [R1+0x45c] ;  /* 0x00045c0001d77983 */ /* 0x000f220000300800 */
[----:B------:R-:W-:Y:S02]  /*2fe00*/  ISETP.GE.U32.AND P5, PT, R199, R49, PT ;  /* 0x00000031c700720c */ /* 0x000fe40003fa6070 */
[----:B------:R-:W-:Y:S01]  /*2fe10*/  PRMT R42, R59, 0x7610, R42 ;  /* 0x000076103b2a7816 */ /* 0x000fe2000000002a */
[----:B------:R-:W-:Y:S01]  /*2fe20*/  ST.E.U16 desc[UR4][R178.64+0xb0], R40 ;  /* 0x0000b028b2007985 */ /* 0x000fe2000c101504 */
[----:B------:R-:W-:Y:S02]  /*2fe30*/  PRMT R144, R61, 0x5410, R64 ;  /* 0x000054103d907816 */ /* 0x000fe40000000040 */
[----:B------:R-:W-:Y:S01]  /*2fe40*/  @!P3 PRMT R3, R42, 0x5410, RZ ;  /* 0x000054102a03b816 */ /* 0x000fe200000000ff */
[----:B------:R-:W-:Y:S01]  /*2fe50*/  IMAD.WIDE.U32 R42, R53, -0x2daee0ad, RZ ;  /* 0xd2511f53352a7825 */ /* 0x000fe200078e00ff */
[----:B--2---:R-:W-:Y:S02]  /*2fe60*/  LOP3.LUT R60, R50, 0xff, RZ, 0xc0, !PT ;  /* 0x000000ff323c7812 */ /* 0x004fe400078ec0ff */
[----:B------:R-:W-:Y:S01]  /*2fe70*/  SHF.R.U32.HI R50, RZ, 0x10, R50 ;  /* 0x00000010ff327819 */ /* 0x000fe20000011632 */
[----:B------:R-:W-:Y:S01]  /*2fe80*/  ST.E.U16 desc[UR4][R178.64+0xb2], R3 ;  /* 0x0000b203b2007985 */ /* 0x000fe2000c101504 */
[----:B------:R-:W-:Y:S02]  /*2fe90*/  LOP3.LUT R155, R42, 0xff, RZ, 0xc0, !PT ;  /* 0x000000ff2a9b7812 */ /* 0x000fe400078ec0ff */
[----:B------:R-:W-:Y:S01]  /*2fea0*/  SHF.R.U32.HI R157, RZ, 0x18, R42 ;  /* 0x00000018ff9d7819 */ /* 0x000fe2000001162a */
[----:B---3--:R1:W2:Y:S04]  /*2feb0*/  LDL.S16 R52, [R1+0x200] ;  /* 0x0002000001347983 */ /* 0x0082a80000100600 */
[----:B------:R3:W-:Y:S02]  /*2fec0*/  @!P3 STL.S16 [R1+0x1a8], R59 ;  /* 0x0001a83b0100b387 */ /* 0x0007e40000100600 */
[----:B---3--:R-:W-:Y:S02]  /*2fed0*/  LOP3.LUT R59, R0, 0xffff, RZ, 0xc0, !PT ;  /* 0x0000ffff003b7812 */ /* 0x008fe400078ec0ff */
[----:B------:R-:W-:Y:S01]  /*2fee0*/  PRMT R0, R2, 0x7632, R0 ;  /* 0x0000763202007816 */ /* 0x000fe20000000000 */
[----:B----4-:R-:W-:Y:S04]  /*2fef0*/  @!P2 HFMA2.BF16_V2 R143, -RZ.H0_H0, RZ.H0_H0, -R2.H0_H0 ;  /* 0x200000ffff8fa231 */ /* 0x010fe80000340902 */
[----:B------:R-:W-:Y:S01]  /*2ff00*/  @!P1 HFMA2.BF16_V2 R142, -RZ.H0_H0, RZ.H0_H0, -R0.H0_H0 ;  /* 0x200000ffff8e9231 */ /* 0x000fe20000340900 */
[----:B------:R-:W-:Y:S01]  /*2ff10*/  PRMT R41, R143, 0x7610, R41 ;  /* 0x000076108f297816 */ /* 0x000fe20000000029 */
[----:B------:R3:W-:Y:S01]  /*2ff20*/  @!P2 STL.S16 [R1+0x20c], R143 ;  /* 0x00020c8f0100a387 */ /* 0x0007e20000100600 */
[----:B------:R-:W-:Y:S02]  /*2ff30*/  @!P5 HFMA2.BF16_V2 R56, -RZ.H0_H0, RZ.H0_H0, -R61.H0_H0 ;  /* 0x200000ffff38d231 */ /* 0x000fe4000034093d */
[----:B------:R-:W-:Y:S01]  /*2ff40*/  PRMT R48, R142, 0x7610, R48 ;  /* 0x000076108e307816 */ /* 0x000fe20000000030 */
[----:B------:R4:W-:Y:S02]  /*2ff50*/  @!P1 STL.S16 [R1+0x208], R142 ;  /* 0x0002088e01009387 */ /* 0x0009e40000100600 */
[----:B------:R-:W-:Y:S02]  /*2ff60*/  PRMT R44, R56, 0x7610, R44 ;  /* 0x00007610382c7816 */ /* 0x000fe4000000002c */
[----:B------:R1:W-:Y:S02]  /*2ff70*/  @!P5 STL.S16 [R1+0x204], R56 ;  /* 0x000204380100d387 */ /* 0x0003e40000100600 */
[----:B------:R-:W-:Y:S02]  /*2ff80*/  @!P5 PRMT R61, R44, 0x5410, RZ ;  /* 0x000054102c3dd816 */ /* 0x000fe400000000ff */
[----:B---3--:R-:W-:Y:S02]  /*2ff90*/  PRMT R143, R2, 0x5410, R0 ;  /* 0x00005410028f7816 */ /* 0x008fe40000000000 */
[----:B------:R-:W-:Y:S02]  /*2ffa0*/  @!P2 PRMT R2, R41, 0x5410, RZ ;  /* 0x000054102902a816 */ /* 0x000fe400000000ff */
[----:B------:R-:W-:Y:S01]  /*2ffb0*/  LOP3.LUT R41, R43, R231, R58, 0x96, !PT ;  /* 0x000000e72b297212 */ /* 0x000fe200078e963a */
[----:B----4-:R-:W3:Y:S01]  /*2ffc0*/  MUFU.EX2 R142, R39 ;  /* 0x00000027008e7308 */ /* 0x010ee20000000800 */
[----:B------:R-:W-:Y:S01]  /*2ffd0*/  @!P1 PRMT R0, R48, 0x5410, RZ ;  /* 0x0000541030009816 */ /* 0x000fe200000000ff */
[----:B------:R-:W-:Y:S01]  /*2ffe0*/  ST.E.U16 desc[UR4][R174.64+0xc0], R2 ;  /* 0x0000c002ae007985 */ /* 0x000fe2000c101504 */
[C---:B------:R-:W-:Y:S02]  /*2fff0*/  LOP3.LUT R44, R41.reuse, 0xffff, RZ, 0xc0, !PT ;  /* 0x0000ffff292c7812 */ /* 0x040fe400078ec0ff */
[----:B------:R-:W-:Y:S01]  /*30000*/  LOP3.LUT R151, R41, 0xff, RZ, 0xc0, !PT ;  /* 0x000000ff29977812 */ /* 0x000fe200078ec0ff */
[----:B------:R-:W-:Y:S01]  /*30010*/  ST.E.U16 desc[UR4][R174.64+0xc2], R0 ;  /* 0x0000c200ae007985 */ /* 0x000fe2000c101504 */
[----:B------:R-:W-:Y:S02]  /*30020*/  SHF.R.U32.HI R44, RZ, 0x8, R44 ;  /* 0x00000008ff2c7819 */ /* 0x000fe4000001162c */
[--C-:B------:R-:W-:Y:S01]  /*30030*/  SHF.R.U32.HI R153, RZ, 0x18, R41.reuse ;  /* 0x00000018ff997819 */ /* 0x100fe20000011629 */
[----:B------:R-:W-:Y:S01]  /*30040*/  ST.E.U16 desc[UR4][R172.64+0xc0], R61 ;  /* 0x0000c03dac007985 */ /* 0x000fe2000c101504 */
[----:B------:R-:W-:Y:S02]  /*30050*/  LOP3.LUT R150, R44, 0xffff, RZ, 0xc0, !PT ;  /* 0x0000ffff2c967812 */ /* 0x000fe400078ec0ff */
[----:B------:R-:W-:Y:S02]  /*30060*/  SHF.R.U32.HI R44, RZ, 0x10, R41 ;  /* 0x00000010ff2c7819 */ /* 0x000fe40000011629 */
[----:B------:R-:W-:Y:S02]  /*30070*/  LOP3.LUT R41, R42, 0xffff, RZ, 0xc0, !PT ;  /* 0x0000ffff2a297812 */ /* 0x000fe400078ec0ff */
[----:B------:R-:W-:Y:S02]  /*30080*/  LOP3.LUT R152, R44, 0xff, RZ, 0xc0, !PT ;  /* 0x000000ff2c987812 */ /* 0x000fe400078ec0ff */
[----:B------:R-:W-:Y:S02]  /*30090*/  SHF.R.U32.HI R44, RZ, 0x10, R42 ;  /* 0x00000010ff2c7819 */ /* 0x000fe4000001162a */
[----:B------:R-:W-:Y:S01]  /*300a0*/  LOP3.LUT R42, R63, R224, R190, 0x96, !PT ;  /* 0x000000e03f2a7212 */ /* 0x000fe200078e96be */
[----:B------:R-:W-:Y:S01]  /*300b0*/  IMAD.WIDE.U32 R62, R62, -0x2daee0ad, RZ ;  /* 0xd2511f533e3e7825 */ /* 0x000fe200078e00ff */
[----:B------:R-:W-:Y:S02]  /*300c0*/  SHF.R.U32.HI R41, RZ, 0x8, R41 ;  /* 0x00000008ff297819 */ /* 0x000fe40000011629 */
[----:B-1----:R-:W-:Y:S01]  /*300d0*/  LOP3.LUT R56, R50, 0xff, RZ, 0xc0, !PT ;  /* 0x000000ff32387812 */ /* 0x002fe200078ec0ff */
[----:B------:R-:W-:Y:S01]  /*300e0*/  IMAD.WIDE.U32 R42, R42, -0x2daee0ad, RZ ;  /* 0xd2511f532a2a7825 */ /* 0x000fe200078e00ff */
[----:B------:R-:W-:Y:S02]  /*300f0*/  LOP3.LUT R154, R41, 0xffff, RZ, 0xc0, !PT ;  /* 0x0000ffff299a7812 */ /* 0x000fe400078ec0ff */
[----:B------:R-:W-:Y:S02]  /*30100*/  LOP3.LUT R156, R44, 0xff, RZ, 0xc0, !PT ;  /* 0x000000ff2c9c7812 */ /* 0x000fe400078ec0ff */
[----:B------:R-:W-:Y:S02]  /*30110*/  LOP3.LUT R48, R43, R225, R182, 0x96, !PT ;  /* 0x000000e12b307212 */ /* 0x000fe400078e96b6 */
[----:B------:R-:W-:Y:S02]  /*30120*/  LOP3.LUT R41, R63, R226, R42, 0x96, !PT ;  /* 0x000000e23f297212 */ /* 0x000fe400078e962a */
[----:B---3--:R-:W-:Y:S01]  /*30130*/  F2FP.BF16.F32.PACK_AB R63, R235, R142 ;  /* 0x0000008eeb3f723e */ /* 0x008fe200000010ff */
[----:B------:R-:W-:Y:S05]  /*30140*/  IMAD.WIDE.U32 R48, R48, -0x326172a9, RZ ;  /* 0xcd9e8d5730307825 */ /* 0x000fea00078e00ff */
[----:B------:R-:W-:Y:S05]  /*30150*/  LOP3.LUT R42, R49, R220, R180, 0x96, !PT ;  /* 0x000000dc312a7212 */ /* 0x000fea00078e96b4 */
[----:B------:R-:W-:Y:S05]  /*30160*/  IMAD.WIDE.U32 R42, R42, -0x2daee0ad, RZ ;  /* 0xd2511f532a2a7825 */ /* 0x000fea00078e00ff */
[--C-:B------:R-:W-:Y:S02]  /*30170*/  LOP3.LUT R49, R43, R229, R62.reuse, 0x96, !PT ;  /* 0x000000e52b317212 */ /* 0x100fe400078e963e */
[----:B------:R-:W-:Y:S01]  /*30180*/  PRMT R62, R63, 0x7632, R62 ;  /* 0x000076323f3e7816 */ /* 0x000fe2000000003e */
[----:B--2---:R-:W-:Y:S05]  /*30190*/  @!P0 HFMA2.BF16_V2 R52, -RZ.H0_H0, RZ.H0_H0, -R64.H0_H0 ;  /* 0x200000ffff348231 */ /* 0x004fea0000340940 */
[----:B------:R-:W-:Y:S01]  /*301a0*/  PRMT R47, R52, 0x7610, R47 ;  /* 0x00007610342f7816 */ /* 0x000fe2000000002f */
[----:B------:R1:W-:Y:S03]  /*301b0*/  @!P0 STL.S16 [R1+0x200], R52 ;  /* 0x0002003401008387 */ /* 0x0003e60000100600 */
[----:B------:R-:W-:Y:S01]  /*301c0*/  @!P0 PRMT R64, R47, 0x5410, RZ ;  /* 0x000054102f408816 */ /* 0x000fe200000000ff */
[----:B------:R2:W3:Y:S04]  /*301d0*/  LDL.S16 R146, [R1+0x318] ;  /* 0x0003180001927983 */ /* 0x0004e80000100600 */
[----:B------:R2:W4:Y:S04]  /*301e0*/  LDL.S16 R145, [R1+0x320] ;  /* 0x0003200001917983 */ /* 0x0005280000100600 */
[----:B------:R-:W2:Y:S04]  /*301f0*/  LDL.LU R39, [R1+0x458] ;  /* 0x0004580001277983 */ /* 0x000ea80000300800 */
[----:B------:R-:W2:Y:S04]  /*30200*/  LDL.LU R38, [R1+0x454] ;  /* 0x0004540001267983 */ /* 0x000ea80000300800 */
[----:B------:R-:W-:Y:S01]  /*30210*/  ST.E.U16 desc[UR4][R172.64+0xc2], R64 ;  /* 0x0000c240ac007985 */ /* 0x000fe2000c101504 */
[----:B-1----:R-:W-:Y:S05]  /*30220*/  IMAD.WIDE.U32 R52, R41, -0x326172a9, RZ ;  /* 0xcd9e8d5729347825 */ /* 0x002fea00078e00ff */
[----:B------:R-:W-:Y:S05]  /*30230*/  LOP3.LUT R48, R53, R230, R48, 0x96, !PT ;  /* 0x000000e635307212 */ /* 0x000fea00078e9630 */
[----:B------:R-:W-:Y:S04]  /*30240*/  IMAD.WIDE.U32 R50, R48, -0x2daee0ad, RZ ;  /* 0xd2511f5330327825 */ /* 0x000fe800078e00ff */
        /* <DEDUP_REMOVED lines=26> */
[----:B---3--:R-:W-:Y:S05]  /*303f0*/  @!P5 HFMA2.BF16_V2 R146, -RZ.H0_H0, RZ.H0_H0, -R63.H0_H0 ;  /* 0x200000ffff92d231 */ /* 0x008fea000034093f */
[----:B------:R-:W-:Y:S01]  /*30400*/  PRMT R42, R146, 0x7610, R42 ;  /* 0x00007610922a7816 */ /* 0x000fe2000000002a */
[----:B------:R1:W-:Y:S02]  /*30410*/  @!P5 STL.S16 [R1+0x318], R146 ;  /* 0x000318920100d387 */ /* 0x0003e40000100600 */
[----:B-1----:R-:W-:Y:S02]  /*30420*/  PRMT R146, R63, 0x5410, R62 ;  /* 0x000054103f927816 */ /* 0x002fe4000000003e */
[----:B------:R-:W-:Y:S02]  /*30430*/  @!P5 PRMT R63, R42, 0x5410, RZ ;  /* 0x000054102a3fd816 */ /* 0x000fe400000000ff */
[----:B------:R-:W-:Y:S03]  /*30440*/  LOP3.LUT R42, R41, 0xffff, RZ, 0xc0, !PT ;  /* 0x0000ffff292a7812 */ /* 0x000fe600078ec0ff */
[----:B------:R-:W-:Y:S01]  /*30450*/  ST.E.U16 desc[UR4][R176.64+0xbe], R63 ;  /* 0x0000be3fb0007985 */ /* 0x000fe2000c101504 */
[----:B------:R-:W-:Y:S04]  /*30460*/  SHF.R.U32.HI R42, RZ, 0x8, R42 ;  /* 0x00000008ff2a7819 */ /* 0x000fe8000001162a */
[----:B------:R-:W-:Y:S04]  /*30470*/  LOP3.LUT R42, R42, 0xffff, RZ, 0xc0, !PT ;  /* 0x0000ffff2a2a7812 */ /* 0x000fe800078ec0ff */
[----:B------:R-:W-:Y:S11]  /*30480*/  ISETP.GE.U32.AND P5, PT, R199, R42, PT ;  /* 0x0000002ac700720c */ /* 0x000ff60003fa6070 */
[----:B------:R-:W-:Y:S02]  /*30490*/  @!UPT UIADD3 URZ, URZ, URZ, URZ ;  /* 0x0000003f3f3ff290 */ /* 0x000fe4000fffe03f */
[----:B----4-:R-:W-:Y:S05]  /*304a0*/  @!P5 HFMA2.BF16_V2 R145, -RZ.H0_H0, RZ.H0_H0, -R62.H0_H0 ;  /* 0x200000ffff91d231 */ /* 0x010fea000034093e */
        /* <DEDUP_REMOVED lines=9> */
[----:B------:R-:W-:Y:S01]  /*30540*/  ISETP.GE.U32.AND P6, PT, R199, R42, PT ;  /* 0x0000002ac700720c */ /* 0x000fe20003fc6070 */
[----:B-1----:R3:W4:Y:S04]  /*30550*/  LDL.S16 R145, [R1+0x314] ;  /* 0x0003140001917983 */ /* 0x0027280000100600 */
[----:B------:R-:W3:Y:S04]  /*30560*/  LDL.LU R36, [R1+0x450] ;  /* 0x0004500001247983 */ /* 0x000ee80000300800 */
[----:B------:R-:W2:Y:S04]  /*30570*/  LDL.LU R37, [R1+0x44c] ;  /* 0x00044c0001257983 */ /* 0x000ea80000300800 */
[----:B------:R1:W3:Y:S04]  /*30580*/  LDL.S16 R251, [R1+0x31c] ;  /* 0x00031c0001fb7983 */ /* 0x0002e80000100600 */
[----:B------:R1:W3:Y:S04]  /*30590*/  LDL.S16 R170, [R1+0x310] ;  /* 0x0003100001aa7983 */ /* 0x0002e80000100600 */
[----:B------:R1:W3:Y:S01]  /*305a0*/  LDL.S16 R142, [R1+0x30c] ;  /* 0x00030c00018e7983 */ /* 0x0002e20000100600 */
[----:B----4-:R-:W-:Y:S05]  /*305b0*/  @!P6 HFMA2.BF16_V2 R145, -RZ.H0_H0, RZ.H0_H0, -R50.H0_H0 ;  /* 0x200000ffff91e231 */ /* 0x010fea0000340932 */
[----:B------:R4:W-:Y:S01]  /*305c0*/  @!P6 STL.S16 [R1+0x314], R145 ;  /* 0x000314910100e387 */ /* 0x0009e20000100600 */
[----:B--2---:R-:W-:Y:S01]  /*305d0*/  PRMT R37, R145, 0x7610, R37 ;  /* 0x0000761091257816 */ /* 0x004fe20000000025 */
[----:B---3--:R-:W-:Y:S05]  /*305e0*/  @!P5 HFMA2.BF16_V2 R251, -RZ.H0_H0, RZ.H0_H0, -R49.H0_H0 ;  /* 0x200000fffffbd231 */ /* 0x008fea0000340931 */
[----:B------:R-:W-:Y:S02]  /*305f0*/  PRMT R242, R251, 0x7610, R242 ;  /* 0x00007610fbf27816 */ /* 0x000fe400000000f2 */
[----:B----4-:R-:W-:Y:S02]  /*30600*/  PRMT R145, R50, 0x5410, R49 ;  /* 0x0000541032917816 */ /* 0x010fe40000000031 */
[----:B------:R-:W-:Y:S02]  /*30610*/  @!P6 PRMT R50, R37, 0x5410, RZ ;  /* 0x000054102532e816 */ /* 0x000fe400000000ff */
[----:B------:R-:W-:Y:S01]  /*30620*/  @!P5 PRMT R49, R242, 0x5410, RZ ;  /* 0x00005410f231d816 */ /* 0x000fe200000000ff */
[----:B------:R-:W2:Y:S01]  /*30630*/  LDL.LU R37, [R1+0x448] ;  /* 0x0004480001257983 */ /* 0x000ea20000300800 */
[C---:B------:R-:W-:Y:S01]  /*30640*/  ISETP.GE.U32.AND P6, PT, R199.reuse, R59, PT ;  /* 0x0000003bc700720c */ /* 0x040fe20003fc6070 */
[----:B------:R-:W3:Y:S02]  /*30650*/  MUFU.EX2 R242, R39 ;  /* 0x0000002700f27308 */ /* 0x000ee40000000800 */
[----:B------:R4:W-:Y:S01]  /*30660*/  @!P5 STL.S16 [R1+0x31c], R251 ;  /* 0x00031cfb0100d387 */ /* 0x0009e20000100600 */
[C---:B------:R-:W-:Y:S03]  /*30670*/  ISETP.GE.U32.AND P5, PT, R199.reuse, R60, PT ;  /* 0x0000003cc700720c */ /* 0x040fe60003fa6070 */
[----:B------:R-:W-:Y:S04]  /*30680*/  ST.E.U16 desc[UR4][R178.64+0xc0], R50 ;  /* 0x0000c032b2007985 */ /* 0x000fe8000c101504 */
[----:B------:R-:W-:Y:S01]  /*30690*/  ST.E.U16 desc[UR4][R178.64+0xc2], R49 ;  /* 0x0000c231b2007985 */ /* 0x000fe2000c101504 */
[----:B---3--:R-:W-:Y:S01]  /*306a0*/  IMAD.MOV.U32 R90, RZ, RZ, R242 ;  /* 0x000000ffff5a7224 */ /* 0x008fe200078e00f2 */
[----:B----4-:R-:W3:Y:S02]  /*306b0*/  MUFU.EX2 R251, R38 ;  /* 0x0000002600fb7308 */ /* 0x010ee40000000800 */
[----:B---3--:R-:W-:Y:S01]  /*306c0*/  F2FP.BF16.F32.PACK_AB R58, R242, R251 ;  /* 0x000000fbf23a723e */ /* 0x008fe200000010ff */
[----:B------:R-:W3:Y:S07]  /*306d0*/  LDL.LU R38, [R1+0x444] ;  /* 0x0004440001267983 */ /* 0x000eee0000300800 */
[----:B------:R-:W-:Y:S01]  /*306e0*/  MUFU.EX2 R242, R188 ;  /* 0x000000bc00f27308 */ /* 0x000fe20000000800 */
[----:B------:R-:W-:Y:S01]  /*306f0*/  PRMT R57, R58, 0x7632, R57 ;  /* 0x000076323a397816 */ /* 0x000fe20000000039 */
[----:B------:R-:W-:Y:S01]  /*30700*/  @!P5 HFMA2.BF16_V2 R170, -RZ.H0_H0, RZ.H0_H0, -R58.H0_H0 ;  /* 0x200000ffffaad231 */ /* 0x000fe2000034093a */
[----:B------:R-:W4:Y:S03]  /*30710*/  LDL.LU R39, [R1+0x440] ;  /* 0x0004400001277983 */ /* 0x000f260000300800 */
[----:B------:R-:W-:Y:S01]  /*30720*/  @!P6 HFMA2.BF16_V2 R142, -RZ.H0_H0, RZ.H0_H0, -R57.H0_H0 ;  /* 0x200000ffff8ee231 */ /* 0x000fe20000340939 */
[----:B------:R-:W-:Y:S01]  /*30730*/  PRMT R250, R170, 0x7610, R250 ;  /* 0x00007610aafa7816 */ /* 0x000fe200000000fa */
[----:B------:R1:W-:Y:S04]  /*30740*/  @!P5 STL.S16 [R1+0x310], R170 ;  /* 0x000310aa0100d387 */ /* 0x0003e80000100600 */
[----:B-1----:R-:W2:Y:S04]  /*30750*/  LDL.LU R170, [R1+0x43c] ;  /* 0x00043c0001aa7983 */ /* 0x002ea80000300800 */
[----:B------:R1:W-:Y:S04]  /*30760*/  @!P6 STL.S16 [R1+0x30c], R142 ;  /* 0x00030c8e0100e387 */ /* 0x0003e80000100600 */
[----:B------:R1:W3:Y:S01]  /*30770*/  LDL.S16 R81, [R1+0x300] ;  /* 0x0003000001517983 */ /* 0x0002e20000100600 */
[----:B--2---:R-:W-:Y:S02]  /*30780*/  PRMT R170, R142, 0x7610, R170 ;  /* 0x000076108eaa7816 */ /* 0x004fe400000000aa */
[----:B-1----:R-:W-:Y:S02]  /*30790*/  PRMT R142, R58, 0x5410, R57 ;  /* 0x000054103a8e7816 */ /* 0x002fe40000000039 */
[----:B------:R-:W-:Y:S02]  /*307a0*/  @!P6 PRMT R57, R170, 0x5410, RZ ;  /* 0x00005410aa39e816 */ /* 0x000fe400000000ff */
[----:B------:R-:W-:Y:S01]  /*307b0*/  @!P5 PRMT R58, R250, 0x5410, RZ ;  /* 0x00005410fa3ad816 */ /* 0x000fe200000000ff */
[----:B------:R2:W4:Y:S01]  /*307c0*/  LDL.S16 R170, [R1+0x304] ;  /* 0x0003040001aa7983 */ /* 0x0005220000100600 */
[C---:B------:R-:W-:Y:S01]  /*307d0*/  ISETP.GE.U32.AND P6, PT, R199.reuse, R149, PT ;  /* 0x00000095c700720c */ /* 0x040fe20003fc6070 */
[----:B------:R-:W1:Y:S01]  /*307e0*/  MUFU.EX2 R250, R169 ;  /* 0x000000a900fa7308 */ /* 0x000e620000000800 */
[----:B------:R-:W-:Y:S01]  /*307f0*/  ISETP.GE.U32.AND P5, PT, R199, R56, PT ;  /* 0x00000038c700720c */ /* 0x000fe20003fa6070 */
[----:B------:R2:W5:Y:S04]  /*30800*/  LDL.LU R168, [R1+0x438] ;  /* 0x0004380001a87983 */ /* 0x0005680000300800 */
[----:B------:R-:W-:Y:S04]  /*30810*/  ST.E.U16 desc[UR4][R174.64+0xd0], R58 ;  /* 0x0000d03aae007985 */ /* 0x000fe8000c101504 */
[----:B------:R-:W-:Y:S01]  /*30820*/  ST.E.U16 desc[UR4][R174.64+0xd2], R57 ;  /* 0x0000d239ae007985 */ /* 0x000fe2000c101504 */
[----:B-1----:R-:W-:Y:S03]  /*30830*/  F2FP.BF16.F32.PACK_AB R60, R250, R248 ;  /* 0x000000f8fa3c723e */ /* 0x002fe600000010ff */
[----:B------:R2:W5:Y:S01]  /*30840*/  LDL.LU R169, [R1+0x434] ;  /* 0x0004340001a97983 */ /* 0x0005620000300800 */
[----:B------:R-:W-:Y:S03]  /*30850*/  PRMT R59, R60, 0x7632, R59 ;  /* 0x000076323c3b7816 */ /* 0x000fe6000000003b */
[----:B------:R2:W2:Y:S04]  /*30860*/  LDL.S16 R149, [R1+0x2fc] ;  /* 0x0002fc0001957983 */ /* 0x0004a80000100600 */
[----:B------:R1:W2:Y:S01]  /*30870*/  LDL.S16 R82, [R1+0x2f8] ;  /* 0x0002f80001527983 */ /* 0x0002a20000100600 */
[----:B---3--:R-:W-:Y:S05]  /*30880*/  @!P6 HFMA2.BF16_V2 R81, -RZ.H0_H0, RZ.H0_H0, -R59.H0_H0 ;  /* 0x200000ffff51e231 */ /* 0x008fea000034093b */
[----:B------:R-:W-:Y:S01]  /*30890*/  PRMT R245, R81, 0x7610, R245 ;  /* 0x0000761051f57816 */ /* 0x000fe200000000f5 */
[----:B----4-:R-:W-:Y:S05]  /*308a0*/  @!P5 HFMA2.BF16_V2 R170, -RZ.H0_H0, RZ.H0_H0, -R60.H0_H0 ;  /* 0x200000ffffaad231 */ /* 0x010fea000034093c */
[----:B------:R-:W-:Y:S01]  /*308b0*/  PRMT R246, R170, 0x7610, R246 ;  /* 0x00007610aaf67816 */ /* 0x000fe200000000f6 */
[----:B------:R3:W-:Y:S04]  /*308c0*/  @!P5 STL.S16 [R1+0x304], R170 ;  /* 0x000304aa0100d387 */ /* 0x0007e80000100600 */
[----:B---3--:R-:W3:Y:S04]  /*308d0*/  LDL.LU R170, [R1+0x430] ;  /* 0x0004300001aa7983 */ /* 0x008ee80000300800 */
[----:B------:R4:W-:Y:S02]  /*308e0*/  @!P6 STL.S16 [R1+0x300], R81 ;  /* 0x000300510100e387 */ /* 0x0009e40000100600 */
[----:B----4-:R-:W-:Y:S02]  /*308f0*/  PRMT R81, R60, 0x5410, R59 ;  /* 0x000054103c517816 */ /* 0x010fe4000000003b */
[----:B------:R-:W-:Y:S02]  /*30900*/  @!P5 PRMT R60, R246, 0x5410, RZ ;  /* 0x00005410f63cd816 */ /* 0x000fe400000000ff */
[----:B------:R-:W-:Y:S01]  /*30910*/  @!P6 PRMT R59, R245, 0x5410, RZ ;  /* 0x00005410f53be816 */ /* 0x000fe200000000ff */
[----:B------:R-:W-:Y:S01]  /*30920*/  MUFU.EX2 R246, R232 ;  /* 0x000000e800f67308 */ /* 0x000fe20000000800 */
[C---:B------:R-:W-:Y:S01]  /*30930*/  ISETP.GE.U32.AND P5, PT, R199.reuse, R151, PT ;  /* 0x00000097c700720c */ /* 0x040fe20003fa6070 */
[----:B------:R-:W-:Y:S01]  /*30940*/  ST.E.U16 desc[UR4][R172.64+0xd0], R60 ;  /* 0x0000d03cac007985 */ /* 0x000fe2000c101504 */
[----:B------:R-:W-:Y:S03]  /*30950*/  ISETP.GE.U32.AND P6, PT, R199, R150, PT ;  /* 0x00000096c700720c */ /* 0x000fe60003fc6070 */
[----:B------:R-:W-:Y:S04]  /*30960*/  ST.E.U16 desc[UR4][R172.64+0xd2], R59 ;  /* 0x0000d23bac007985 */ /* 0x000fe8000c101504 */
[----:B------:R-:W4:Y:S02]  /*30970*/  MUFU.EX2 R245, R189 ;  /* 0x000000bd00f57308 */ /* 0x000f240000000800 */
[----:B----4-:R-:W-:Y:S01]  /*30980*/  F2FP.BF16.F32.PACK_AB R46, R246, R245 ;  /* 0x000000f5f62e723e */ /* 0x010fe200000010ff */
[----:B------:R-:W4:Y:S03]  /*30990*/  LDL.LU R189, [R1+0x42c] ;  /* 0x00042c0001bd7983 */ /* 0x000f260000300800 */
[----:B------:R-:W-:Y:S01]  /*309a0*/  PRMT R45, R46, 0x7632, R45 ;  /* 0x000076322e2d7816 */ /* 0x000fe2000000002d */
[----:B--2---:R-:W-:Y:S01]  /*309b0*/  @!P3 HFMA2.BF16_V2 R149, -RZ.H0_H0, RZ.H0_H0, -R46.H0_H0 ;  /* 0x200000ffff95b231 */ /* 0x004fe2000034092e */
[----:B------:R-:W2:Y:S03]  /*309c0*/  LDL.LU R232, [R1+0x428] ;  /* 0x0004280001e87983 */ /* 0x000ea60000300800 */
[----:B------:R-:W-:Y:S01]  /*309d0*/  @!P2 HFMA2.BF16_V2 R82, -RZ.H0_H0, RZ.H0_H0, -R45.H0_H0 ;  /* 0x200000ffff52a231 */ /* 0x000fe2000034092d */
[----:B------:R-:W-:Y:S01]  /*309e0*/  PRMT R89, R149, 0x7610, R89 ;  /* 0x0000761095597816 */ /* 0x000fe20000000059 */
[----:B------:R1:W-:Y:S03]  /*309f0*/  @!P3 STL.S16 [R1+0x2fc], R149 ;  /* 0x0002fc950100b387 */ /* 0x0003e60000100600 */
[----:B------:R-:W-:Y:S01]  /*30a00*/  PRMT R84, R82, 0x7610, R84 ;  /* 0x0000761052547816 */ /* 0x000fe20000000054 */
[----:B------:R1:W-:Y:S04]  /*30a10*/  @!P2 STL.S16 [R1+0x2f8], R82 ;  /* 0x0002f8520100a387 */ /* 0x0003e80000100600 */
[----:B------:R2:W3:Y:S01]  /*30a20*/  LDL.S16 R77, [R1+0x2f4] ;  /* 0x0002f400014d7983 */ /* 0x0004e20000100600 */
[----:B-1----:R-:W-:Y:S03]  /*30a30*/  IMAD.MOV.U32 R149, RZ, RZ, R247 ;  /* 0x000000ffff957224 */ /* 0x002fe600078e00f7 */
[----:B------:R1:W4:Y:S01]  /*30a40*/  LDL.S16 R247, [R1+0x2f0] ;  /* 0x0002f00001f77983 */ /* 0x0003220000100600 */
[----:B------:R-:W-:Y:S02]  /*30a50*/  PRMT R82, R46, 0x5410, R45 ;  /* 0x000054102e527816 */ /* 0x000fe4000000002d */
[----:B------:R-:W-:Y:S01]  /*30a60*/  @!P3 PRMT R46, R89, 0x5410, RZ ;  /* 0x00005410592eb816 */ /* 0x000fe200000000ff */
[----:B------:R-:W-:Y:S01]  /*30a70*/  IMAD.MOV.U32 R89, RZ, RZ, R240 ;  /* 0x000000ffff597224 */ /* 0x000fe200078e00f0 */
[----:B------:R-:W-:Y:S01]  /*30a80*/  @!P2 PRMT R45, R84, 0x5410, RZ ;  /* 0x00005410542da816 */ /* 0x000fe200000000ff */
[----:B------:R-:W1:Y:S02]  /*30a90*/  MUFU.EX2 R240, R171 ;  /* 0x000000ab00f07308 */ /* 0x000e640000000800 */
[----:B------:R-:W-:Y:S04]  /*30aa0*/  ST.E.U16 desc[UR4][R176.64+0xce], R46 ;  /* 0x0000ce2eb0007985 */ /* 0x000fe8000c101504 */
[----:B------:R-:W-:Y:S01]  /*30ab0*/  ST.E.U16 desc[UR4][R176.64+0xd0], R45 ;  /* 0x0000d02db0007985 */ /* 0x000fe2000c101504 */
[----:B-1----:R-:W-:Y:S03]  /*30ac0*/  F2FP.BF16.F32.PACK_AB R48, R242, R240 ;  /* 0x000000f0f230723e */ /* 0x002fe600000010ff */
[----:B------:R-:W2:Y:S01]  /*30ad0*/  LDL.LU R171, [R1+0x424] ;  /* 0x0004240001ab7983 */ /* 0x000ea20000300800 */
[C---:B------:R-:W-:Y:S03]  /*30ae0*/  PRMT R47, R48.reuse, 0x7632, R47 ;  /* 0x00007632302f7816 */ /* 0x040fe6000000002f */
[----:B------:R-:W2:Y:S04]  /*30af0*/  LDL.LU R188, [R1+0x420] ;  /* 0x0004200001bc7983 */ /* 0x000ea80000300800 */
[----:B------:R1:W2:Y:S04]  /*30b00*/  LDL.S16 R85, [R1+0x2d0] ;  /* 0x0002d00001557983 */ /* 0x0002a80000100600 */
[----:B------:R1:W2:Y:S01]  /*30b10*/  LDL.S16 R84, [R1+0x2cc] ;  /* 0x0002cc0001547983 */ /* 0x0002a20000100600 */
[----:B---3--:R-:W-:Y:S05]  /*30b20*/  @!P1 HFMA2.BF16_V2 R77, -RZ.H0_H0, RZ.H0_H0, -R48.H0_H0 ;  /* 0x200000ffff4d9231 */ /* 0x008fea0000340930 */
[----:B------:R-:W-:Y:S01]  /*30b30*/  PRMT R244, R77, 0x7610, R244 ;  /* 0x000076104df47816 */ /* 0x000fe200000000f4 */
[----:B------:R3:W-:Y:S01]  /*30b40*/  @!P1 STL.S16 [R1+0x2f4], R77 ;  /* 0x0002f44d01009387 */ /* 0x0007e20000100600 */
[----:B----4-:R-:W-:Y:S05]  /*30b50*/  @!P0 HFMA2.BF16_V2 R247, -RZ.H0_H0, RZ.H0_H0, -R47.H0_H0 ;  /* 0x200000fffff78231 */ /* 0x010fea000034092f */
[----:B------:R-:W-:Y:S01]  /*30b60*/  PRMT R92, R247, 0x7610, R92 ;  /* 0x00007610f75c7816 */ /* 0x000fe2000000005c */
[----:B------:R4:W-:Y:S01]  /*30b70*/  @!P0 STL.S16 [R1+0x2f0], R247 ;  /* 0x0002f0f701008387 */ /* 0x0009e20000100600 */
[----:B---3--:R-:W-:Y:S02]  /*30b80*/  PRMT R77, R48, 0x5410, R47 ;  /* 0x00005410304d7816 */ /* 0x008fe4000000002f */
[----:B------:R-:W-:Y:S02]  /*30b90*/  @!P1 PRMT R48, R244, 0x5410, RZ ;  /* 0x00005410f4309816 */ /* 0x000fe400000000ff */
[----:B------:R-:W-:Y:S01]  /*30ba0*/  @!P0 PRMT R47, R92, 0x5410, RZ ;  /* 0x000054105c2f8816 */ /* 0x000fe200000000ff */
[----:B------:R3:W-:Y:S01]  /*30bb0*/  MUFU.EX2 R244, R215 ;  /* 0x000000d700f47308 */ /* 0x0007e20000000800 */
[----:B------:R-:W-:Y:S01]  /*30bc0*/  ISETP.GE.U32.AND P1, PT, R199, R51, PT ;  /* 0x00000033c700720c */ /* 0x000fe20003f26070 */
[----:B------:R-:W-:Y:S01]  /*30bd0*/  IMAD.MOV.U32 R92, RZ, RZ, R149 ;  /* 0x000000ffff5c7224 */ /* 0x000fe200078e0095 */
[----:B------:R-:W-:Y:S01]  /*30be0*/  ST.E.U16 desc[UR4][R178.64+0xd0], R48 ;  /* 0x0000d030b2007985 */ /* 0x000fe2000c101504 */
[----:B------:R-:W-:Y:S02]  /*30bf0*/  IMAD.MOV.U32 R149, RZ, RZ, R222 ;  /* 0x000000ffff957224 */ /* 0x000fe400078e00de */
[----:B------:R-:W-:Y:S01]  /*30c00*/  IMAD.MOV.U32 R222, RZ, RZ, R238 ;  /* 0x000000ffffde7224 */ /* 0x000fe200078e00ee */
[----:B------:R-:W-:Y:S03]  /*30c10*/  ST.E.U16 desc[UR4][R178.64+0xd2], R47 ;  /* 0x0000d22fb2007985 */ /* 0x000fe6000c101504 */
[----:B------:R-:W1:Y:S01]  /*30c20*/  MUFU.EX2 R238, R211 ;  /* 0x000000d300ee7308 */ /* 0x000e620000000800 */
[----:B------:R-:W-:Y:S02]  /*30c30*/  IMAD.MOV.U32 R151, RZ, RZ, R92 ;  /* 0x000000ffff977224 */ /* 0x000fe400078e005c */
[----:B------:R-:W-:Y:S02]  /*30c40*/  IMAD.MOV.U32 R92, RZ, RZ, R149 ;  /* 0x000000ffff5c7224 */ /* 0x000fe400078e0095 */
[----:B------:R-:W-:Y:S05]  /*30c50*/  IMAD.MOV.U32 R149, RZ, RZ, R235 ;  /* 0x000000ffff957224 */ /* 0x000fea00078e00eb */
[----:B----4-:R-:W4:Y:S01]  /*30c60*/  MUFU.EX2 R247, R214 ;  /* 0x000000d600f77308 */ /* 0x010f220000000800 */
[----:B---3--:R3:W5:Y:S01]  /*30c70*/  LDL.LU R215, [R1+0x41c] ;  /* 0x00041c0001d77983 */ /* 0x0087620000300800 */
[----:B------:R-:W-:Y:S02]  /*30c80*/  IMAD.MOV.U32 R94, RZ, RZ, R149 ;  /* 0x000000ffff5e7224 */ /* 0x000fe400078e0095 */
[----:B------:R-:W-:Y:S06]  /*30c90*/  IMAD.MOV.U32 R149, RZ, RZ, R187 ;  /* 0x000000ffff957224 */ /* 0x000fec00078e00bb */
[----:B------:R-:W-:Y:S01]  /*30ca0*/  MUFU.EX2 R235, R208 ;  /* 0x000000d000eb7308 */ /* 0x000fe20000000800 */
[----:B-1----:R-:W-:Y:S09]  /*30cb0*/  F2FP.BF16.F32.PACK_AB R42, R239, R238 ;  /* 0x000000eeef2a723e */ /* 0x002ff200000010ff */
[----:B------:R-:W-:Y:S01]  /*30cc0*/  MUFU.EX2 R187, R195 ;  /* 0x000000c300bb7308 */ /* 0x000fe20000000800 */
[----:B----4-:R-:W-:Y:S01]  /*30cd0*/  F2FP.BF16.F32.PACK_AB R54, R247, R244 ;  /* 0x000000f4f736723e */ /* 0x010fe200000010ff */
[----:B------:R3:W5:Y:S03]  /*30ce0*/  LDL.LU R214, [R1+0x418] ;  /* 0x0004180001d67983 */ /* 0x0007660000300800 */
[C---:B------:R-:W-:Y:S01]  /*30cf0*/  PRMT R53, R54.reuse, 0x7632, R53 ;  /* 0x0000763236357816 */ /* 0x040fe20000000035 */
[----:B--2---:R-:W-:Y:S03]  /*30d00*/  @!P5 HFMA2.BF16_V2 R85, -RZ.H0_H0, RZ.H0_H0, -R54.H0_H0 ;  /* 0x200000ffff55d231 */ /* 0x004fe60000340936 */
[----:B------:R-:W-:Y:S01]  /*30d10*/  PRMT R78, R54, 0x5410, R53 ;  /* 0x00005410364e7816 */ /* 0x000fe20000000035 */
[----:B------:R-:W-:Y:S01]  /*30d20*/  @!P6 HFMA2.BF16_V2 R84, -RZ.H0_H0, RZ.H0_H0, -R53.H0_H0 ;  /* 0x200000ffff54e231 */ /* 0x000fe20000340935 */
[----:B------:R-:W-:Y:S01]  /*30d30*/  PRMT R79, R85, 0x7610, R79 ;  /* 0x00007610554f7816 */ /* 0x000fe2000000004f */
[----:B------:R1:W-:Y:S03]  /*30d40*/  @!P5 STL.S16 [R1+0x2d0], R85 ;  /* 0x0002d0550100d387 */ /* 0x0003e60000100600 */
[----:B------:R-:W-:Y:S01]  /*30d50*/  PRMT R76, R84, 0x7610, R76 ;  /* 0x00007610544c7816 */ /* 0x000fe2000000004c */
[----:B------:R2:W-:Y:S01]  /*30d60*/  @!P6 STL.S16 [R1+0x2cc], R84 ;  /* 0x0002cc540100e387 */ /* 0x0005e20000100600 */
[----:B------:R-:W-:Y:S01]  /*30d70*/  @!P5 PRMT R54, R79, 0x5410, RZ ;  /* 0x000054104f36d816 */ /* 0x000fe200000000ff */
[----:B------:R-:W-:Y:S01]  /*30d80*/  IMAD.MOV.U32 R79, RZ, RZ, R89 ;  /* 0x000000ffff4f7224 */ /* 0x000fe200078e0059 */
[----:B------:R-:W-:Y:S01]  /*30d90*/  @!P6 PRMT R53, R76, 0x5410, RZ ;  /* 0x000054104c35e816 */ /* 0x000fe200000000ff */
[----:B------:R-:W-:Y:S01]  /*30da0*/  IMAD.MOV.U32 R89, RZ, RZ, R83 ;  /* 0x000000ffff597224 */ /* 0x000fe200078e0053 */
[C---:B------:R-:W-:Y:S01]  /*30db0*/  ISETP.GE.U32.AND P5, PT, R199.reuse, R152, PT ;  /* 0x00000098c700720c */ /* 0x040fe20003fa6070 */
[----:B------:R3:W4:Y:S01]  /*30dc0*/  LDL.S16 R76, [R1+0x27c] ;  /* 0x00027c00014c7983 */ /* 0x0007220000100600 */
[----:B------:R-:W-:Y:S01]  /*30dd0*/  ISETP.GE.U32.AND P6, PT, R199, R153, PT ;  /* 0x00000099c700720c */ /* 0x000fe20003fc6070 */
[----:B------:R-:W-:Y:S02]  /*30de0*/  IMAD.MOV.U32 R83, RZ, RZ, R243 ;  /* 0x000000ffff537224 */ /* 0x000fe400078e00f3 */
[----:B------:R-:W-:Y:S01]  /*30df0*/  MUFU.EX2 R243, R212 ;  /* 0x000000d400f37308 */ /* 0x000fe20000000800 */
[----:B------:R-:W-:Y:S01]  /*30e00*/  IMAD.MOV.U32 R152, RZ, RZ, R236 ;  /* 0x000000ffff987224 */ /* 0x000fe200078e00ec */
[----:B------:R-:W-:Y:S01]  /*30e10*/  ST.E.U16 desc[UR4][R174.64+0xe0], R54 ;  /* 0x0000e036ae007985 */ /* 0x000fe2000c101504 */
[----:B------:R-:W-:Y:S02]  /*30e20*/  IMAD.MOV.U32 R93, RZ, RZ, R89 ;  /* 0x000000ffff5d7224 */ /* 0x000fe400078e0059 */
[----:B------:R-:W-:Y:S01]  /*30e30*/  IMAD.MOV.U32 R89, RZ, RZ, R202 ;  /* 0x000000ffff597224 */ /* 0x000fe200078e00ca */
[----:B------:R-:W-:Y:S04]  /*30e40*/  ST.E.U16 desc[UR4][R174.64+0xe2], R53 ;  /* 0x0000e235ae007985 */ /* 0x000fe8000c101504 */
[----:B------:R-:W-:Y:S01]  /*30e50*/  MUFU.EX2 R236, R207 ;  /* 0x000000cf00ec7308 */ /* 0x000fe20000000800 */
[----:B-1----:R-:W-:Y:S02]  /*30e60*/  IMAD.MOV.U32 R85, RZ, RZ, R241 ;  /* 0x000000ffff557224 */ /* 0x002fe400078e00f1 */
[----:B--2---:R-:W-:Y:S07]  /*30e70*/  IMAD.MOV.U32 R84, RZ, RZ, R90 ;  /* 0x000000ffff547224 */ /* 0x004fee00078e005a */
[----:B------:R-:W1:Y:S01]  /*30e80*/  MUFU.EX2 R241, R213 ;  /* 0x000000d500f17308 */ /* 0x000e620000000800 */
[----:B------:R-:W-:Y:S01]  /*30e90*/  IMAD.MOV.U32 R90, RZ, RZ, R41 ;  /* 0x000000ffff5a7224 */ /* 0x000fe200078e0029 */
[----:B------:R-:W-:Y:S01]  /*30ea0*/  SHF.R.U32.HI R41, RZ, 0x8, R43 ;  /* 0x00000008ff297819 */ /* 0x000fe2000001162b */
[----:B------:R-:W-:Y:S02]  /*30eb0*/  IMAD.MOV.U32 R150, RZ, RZ, R85 ;  /* 0x000000ffff967224 */ /* 0x000fe400078e0055 */
[----:B------:R-:W-:Y:S01]  /*30ec0*/  IMAD.MOV.U32 R85, RZ, RZ, R84 ;  /* 0x000000ffff557224 */ /* 0x000fe200078e0054 */
[----:B------:R-:W-:Y:S01]  /*30ed0*/  LOP3.LUT R41, R41, 0xffff, RZ, 0xc0, !PT ;  /* 0x0000ffff29297812 */ /* 0x000fe200078ec0ff */
[----:B------:R-:W-:Y:S03]  /*30ee0*/  IMAD.MOV.U32 R84, RZ, RZ, R83 ;  /* 0x000000ffff547224 */ /* 0x000fe600078e0053 */
[----:B------:R-:W2:Y:S01]  /*30ef0*/  MUFU.EX2 R202, R198 ;  /* 0x000000c600ca7308 */ /* 0x000ea20000000800 */
[----:B------:R-:W-:Y:S01]  /*30f00*/  IMAD.MOV.U32 R83, RZ, RZ, R222 ;  /* 0x000000ffff537224 */ /* 0x000fe200078e00de */
[----:B------:R-:W-:Y:S03]  /*30f10*/  ISETP.GE.U32.AND P0, PT, R199, R41, PT ;  /* 0x00000029c700720c */ /* 0x000fe60003f06070 */
[----:B------:R-:W-:Y:S01]  /*30f20*/  IMAD.MOV.U32 R153, RZ, RZ, R83 ;  /* 0x000000ffff997224 */ /* 0x000fe200078e0053 */
[----:B------:R-:W-:Y:S04]  /*30f30*/  LOP3.LUT R83, R159, R223, RZ, 0x3c, !PT ;  /* 0x000000df9f537212 */ /* 0x000fe800078e3cff */
[----:B------:R3:W3:Y:S01]  /*30f40*/  MUFU.EX2 R222, R209 ;  /* 0x000000d100de7308 */ /* 0x0006e20000000800 */
[----:B-1----:R-:W-:Y:S01]  /*30f50*/  F2FP.BF16.F32.PACK_AB R56, R243, R241 ;  /* 0x000000f1f338723e */ /* 0x002fe200000010ff */
[----:B------:R1:W5:Y:S03]  /*30f60*/  LDL.LU R213, [R1+0x414] ;  /* 0x0004140001d57983 */ /* 0x0003660000300800 */
[----:B------:R-:W-:Y:S01]  /*30f70*/  PRMT R55, R56, 0x7632, R55 ;  /* 0x0000763238377816 */ /* 0x000fe20000000037 */
[----:B------:R1:W3:Y:S01]  /*30f80*/  LDL.S16 R87, [R1+0x278] ;  /* 0x0002780001577983 */ /* 0x0002e20000100600 */
[----:B--2---:R-:W-:Y:S03]  /*30f90*/  F2FP.BF16.F32.PACK_AB R2, R187, R202 ;  /* 0x000000cabb02723e */ /* 0x004fe600000010ff */
[----:B------:R1:W5:Y:S01]  /*30fa0*/  LDL.LU R212, [R1+0x410] ;  /* 0x0004100001d47983 */ /* 0x0003620000300800 */
[----:B------:R-:W-:Y:S01]  /*30fb0*/  PRMT R0, R2, 0x7632, R0 ;  /* 0x0000763202007816 */ /* 0x000fe20000000000 */
[----:B----4-:R-:W-:Y:S05]  /*30fc0*/  @!P5 HFMA2.BF16_V2 R76, -RZ.H0_H0, RZ.H0_H0, -R56.H0_H0 ;  /* 0x200000ffff4cd231 */ /* 0x010fea0000340938 */
[----:B------:R-:W-:Y:S01]  /*30fd0*/  PRMT R51, R76, 0x7610, R51 ;  /* 0x000076104c337816 */ /* 0x000fe20000000033 */
[----:B------:R2:W-:Y:S02]  /*30fe0*/  @!P5 STL.S16 [R1+0x27c], R76 ;  /* 0x00027c4c0100d387 */ /* 0x0005e40000100600 */
[----:B--2---:R-:W-:Y:S02]  /*30ff0*/  PRMT R76, R56, 0x5410, R55 ;  /* 0x00005410384c7816 */ /* 0x004fe40000000037 */
[----:B------:R-:W-:Y:S02]  /*31000*/  @!P5 PRMT R56, R51, 0x5410, RZ ;  /* 0x000054103338d816 */ /* 0x000fe400000000ff */
[----:B------:R-:W-:Y:S01]  /*31010*/  ISETP.GE.U32.AND P5, PT, R199, R155, PT ;  /* 0x0000009bc700720c */ /* 0x000fe20003fa6070 */
[----:B------:R-:W-:Y:S02]  /*31020*/  IMAD.MOV.U32 R155, RZ, RZ, R150 ;  /* 0x000000ffff9b7224 */ /* 0x000fe400078e0096 */
[----:B------:R-:W-:Y:S01]  /*31030*/  IMAD.MOV.U32 R150, RZ, RZ, R92 ;  /* 0x000000ffff967224 */ /* 0x000fe200078e005c */
[----:B------:R2:W-:Y:S01]  /*31040*/  ST.E.U16 desc[UR4][R172.64+0xe0], R56 ;  /* 0x0000e038ac007985 */ /* 0x0005e2000c101504 */
[----:B------:R-:W-:Y:S02]  /*31050*/  IMAD.MOV.U32 R92, RZ, RZ, R84 ;  /* 0x000000ffff5c7224 */ /* 0x000fe400078e0054 */
[----:B---3--:R-:W-:Y:S02]  /*31060*/  @!P6 HFMA2.BF16_V2 R87, -RZ.H0_H0, RZ.H0_H0, -R55.H0_H0 ;  /* 0x200000ffff57e231 */ /* 0x008fe40000340937 */
[----:B------:R-:W-:Y:S03]  /*31070*/  IMAD.MOV.U32 R53, RZ, RZ, R150 ;  /* 0x000000ffff357224 */ /* 0x000fe600078e0096 */
[----:B------:R-:W-:Y:S01]  /*31080*/  PRMT R41, R87, 0x7610, R41 ;  /* 0x0000761057297816 */ /* 0x000fe20000000029 */
[----:B------:R3:W-:Y:S03]  /*31090*/  @!P6 STL.S16 [R1+0x278], R87 ;  /* 0x000278570100e387 */ /* 0x0007e60000100600 */
[----:B------:R-:W-:Y:S01]  /*310a0*/  @!P6 PRMT R55, R41, 0x5410, RZ ;  /* 0x000054102937e816 */ /* 0x000fe200000000ff */
[----:B------:R1:W5:Y:S01]  /*310b0*/  LDL.LU R211, [R1+0x40c] ;  /* 0x00040c0001d37983 */ /* 0x0003620000300800 */
[----:B------:R-:W-:Y:S02]  /*310c0*/  LOP3.LUT R41, R44, 0xff, RZ, 0xc0, !PT ;  /* 0x000000ff2c297812 */ /* 0x000fe400078ec0ff */
[C---:B------:R-:W-:Y:S01]  /*310d0*/  ISETP.GE.U32.AND P6, PT, R199.reuse, R154, PT ;  /* 0x0000009ac700720c */ /* 0x040fe20003fc6070 */
[----:B------:R-:W-:Y:S01]  /*310e0*/  ST.E.U16 desc[UR4][R172.64+0xe2], R55 ;  /* 0x0000e237ac007985 */ /* 0x000fe2000c101504 */
[----:B------:R-:W-:Y:S01]  /*310f0*/  ISETP.GE.U32.AND P2, PT, R199, R41, PT ;  /* 0x00000029c700720c */ /* 0x000fe20003f46070 */
[----:B------:R-:W-:Y:S01]  /*31100*/  IMAD.MOV.U32 R154, RZ, RZ, R151 ;  /* 0x000000ffff9a7224 */ /* 0x000fe200078e0097 */
[C---:B------:R-:W-:Y:S01]  /*31110*/  PRMT R41, R42.reuse, 0x7632, R41 ;  /* 0x000076322a297816 */ /* 0x040fe20000000029 */
[----:B------:R-:W-:Y:S02]  /*31120*/  IMAD.MOV.U32 R151, RZ, RZ, R85 ;  /* 0x000000ffff977224 */ /* 0x000fe400078e0055 */
[----:B--2---:R-:W-:Y:S02]  /*31130*/  IMAD.MOV.U32 R56, RZ, RZ, R92 ;  /* 0x000000ffff387224 */ /* 0x004fe400078e005c */
[----:B---3--:R-:W-:Y:S02]  /*31140*/  IMAD.MOV.U32 R87, RZ, RZ, R79 ;  /* 0x000000ffff577224 */ /* 0x008fe400078e004f */
[----:B------:R1:W2:Y:S04]  /*31150*/  LDL.S16 R79, [R1+0x24c] ;  /* 0x00024c00014f7983 */ /* 0x0002a80000100600 */
[----:B------:R1:W5:Y:S04]  /*31160*/  LDL.LU R210, [R1+0x408] ;  /* 0x0004080001d27983 */ /* 0x0003680000300800 */
[----:B------:R1:W3:Y:S01]  /*31170*/  LDL.S16 R51, [R1+0x260] ;  /* 0x0002600001337983 */ /* 0x0002e20000100600 */
[----:B--2---:R-:W-:Y:S05]  /*31180*/  @!P2 HFMA2.BF16_V2 R79, -RZ.H0_H0, RZ.H0_H0, -R42.H0_H0 ;  /* 0x200000ffff4fa231 */ /* 0x004fea000034092a */
[----:B------:R-:W-:Y:S01]  /*31190*/  PRMT R43, R79, 0x7610, R43 ;  /* 0x000076104f2b7816 */ /* 0x000fe2000000002b */
[----:B------:R2:W-:Y:S02]  /*311a0*/  @!P2 STL.S16 [R1+0x24c], R79 ;  /* 0x00024c4f0100a387 */ /* 0x0005e40000100600 */
        /* <DEDUP_REMOVED lines=11> */
[----:B------:R-:W-:Y:S01]  /*31260*/  @!P2 PRMT R41, R43, 0x5410, RZ ;  /* 0x000054102b29a816 */ /* 0x000fe200000000ff */
[----:B------:R1:W5:Y:S01]  /*31270*/  LDL.LU R209, [R1+0x404] ;  /* 0x0004040001d17983 */ /* 0x0003620000300800 */
[--C-:B------:R-:W-:Y:S03]  /*31280*/  SHF.R.U32.HI R43, RZ, 0x10, R44.reuse ;  /* 0x00000010ff2b7819 */ /* 0x100fe6000001162c */
[----:B------:R1:W5:Y:S01]  /*31290*/  LDL.LU R208, [R1+0x400] ;  /* 0x0004000001d07983 */ /* 0x0003620000300800 */
[----:B------:R-:W-:Y:S03]  /*312a0*/  LOP3.LUT R43, R43, 0xff, RZ, 0xc0, !PT ;  /* 0x000000ff2b2b7812 */ /* 0x000fe600078ec0ff */
[----:B------:R1:W3:Y:S01]  /*312b0*/  LDL.S16 R73, [R1+0x248] ;  /* 0x0002480001497983 */ /* 0x0002e20000100600 */
[----:B------:R-:W-:Y:S03]  /*312c0*/  ISETP.GE.U32.AND P3, PT, R199, R43, PT ;  /* 0x0000002bc700720c */ /* 0x000fe60003f66070 */
[----:B------:R1:W4:Y:S04]  /*312d0*/  LDL.S16 R71, [R1+0x25c] ;  /* 0x00025c0001477983 */ /* 0x0003280000100600 */
[----:B------:R-:W-:Y:S01]  /*312e0*/  ST.E.U16 desc[UR4][R176.64+0xe0], R41 ;  /* 0x0000e029b0007985 */ /* 0x000fe2000c101504 */
[----:B--2---:R-:W-:Y:S02]  /*312f0*/  SHF.R.U32.HI R51, RZ, 0x18, R44 ;  /* 0x00000018ff337819 */ /* 0x004fe4000001162c */
[----:B------:R-:W-:Y:S02]  /*31300*/  F2FP.BF16.F32.PACK_AB R44, R235, R222 ;  /* 0x000000deeb2c723e */ /* 0x000fe400000010ff */
[----:B------:R-:W-:Y:S02]  /*31310*/  ISETP.GE.U32.AND P2, PT, R199, R51, PT ;  /* 0x00000033c700720c */ /* 0x000fe40003f46070 */
[C---:B------:R-:W-:Y:S01]  /*31320*/  PRMT R43, R44.reuse, 0x7632, R43 ;  /* 0x000076322c2b7816 */ /* 0x040fe2000000002b */
[----:B---3--:R-:W-:Y:S10]  /*31330*/  @!P3 HFMA2.BF16_V2 R73, -RZ.H0_H0, RZ.H0_H0, -R44.H0_H0 ;  /* 0x200000ffff49b231 */ /* 0x008ff4000034092c */
[----:B----4-:R-:W-:Y:S01]  /*31340*/  @!P2 HFMA2.BF16_V2 R71, -RZ.H0_H0, RZ.H0_H0, -R43.H0_H0 ;  /* 0x200000ffff47a231 */ /* 0x010fe2000034092b */
[----:B------:R-:W-:Y:S01]  /*31350*/  PRMT R86, R73, 0x7610, R86 ;  /* 0x0000761049567816 */ /* 0x000fe20000000056 */
[----:B------:R2:W-:Y:S03]  /*31360*/  @!P3 STL.S16 [R1+0x248], R73 ;  /* 0x000248490100b387 */ /* 0x0005e60000100600 */
[----:B------:R-:W-:Y:S01]  /*31370*/  PRMT R51, R71, 0x7610, R51 ;  /* 0x0000761047337816 */ /* 0x000fe20000000033 */
[----:B------:R3:W-:Y:S04]  /*31380*/  @!P2 STL.S16 [R1+0x25c], R71 ;  /* 0x00025c470100a387 */ /* 0x0007e80000100600 */
[----:B------:R1:W5:Y:S01]  /*31390*/  LDL.LU R207, [R1+0x3fc] ;  /* 0x0003fc0001cf7983 */ /* 0x0003620000300800 */
[----:B--2---:R-:W-:Y:S02]  /*313a0*/  PRMT R73, R44, 0x5410, R43 ;  /* 0x000054102c497816 */ /* 0x004fe4000000002b */
[----:B------:R-:W-:Y:S01]  /*313b0*/  @!P3 PRMT R44, R86, 0x5410, RZ ;  /* 0x00005410562cb816 */ /* 0x000fe200000000ff */
[----:B------:R-:W-:Y:S01]  /*313c0*/  IMAD.MOV.U32 R86, RZ, RZ, R237 ;  /* 0x000000ffff567224 */ /* 0x000fe200078e00ed */
[----:B------:R-:W-:Y:S01]  /*313d0*/  @!P2 PRMT R43, R51, 0x5410, RZ ;  /* 0x00005410332ba816 */ /* 0x000fe200000000ff */
[----:B------:R-:W2:Y:S01]  /*313e0*/  MUFU.EX2 R237, R206 ;  /* 0x000000ce00ed7308 */ /* 0x000ea20000000800 */
[----:B------:R-:W-:Y:S01]  /*313f0*/  LOP3.LUT R51, R52, 0xff, RZ, 0xc0, !PT ;  /* 0x000000ff34337812 */ /* 0x000fe200078ec0ff */
[----:B------:R-:W-:Y:S01]  /*31400*/  ST.E.U16 desc[UR4][R178.64+0xe0], R44 ;  /* 0x0000e02cb2007985 */ /* 0x000fe2000c101504 */
[C---:B------:R-:W-:Y:S01]  /*31410*/  ISETP.GE.U32.AND P2, PT, R199.reuse, R148, PT ;  /* 0x00000094c700720c */ /* 0x040fe20003f46070 */
[----:B------:R-:W-:Y:S01]  /*31420*/  IMAD.MOV.U32 R148, RZ, RZ, R90 ;  /* 0x000000ffff947224 */ /* 0x000fe200078e005a */
[----:B------:R-:W-:Y:S01]  /*31430*/  ISETP.GE.U32.AND P3, PT, R199, R51, PT ;  /* 0x00000033c700720c */ /* 0x000fe20003f66070 */
[----:B------:R-:W-:Y:S01]  /*31440*/  ST.E.U16 desc[UR4][R178.64+0xe2], R43 ;  /* 0x0000e22bb2007985 */ /* 0x000fe2000c101504 */
[----:B------:R-:W-:Y:S01]  /*31450*/  IMAD.MOV.U32 R159, RZ, RZ, R86 ;  /* 0x000000ffff9f7224 */ /* 0x000fe200078e0056 */
[----:B------:R-:W-:Y:S01]  /*31460*/  LOP3.LUT R86, R158, R223, RZ, 0x3c, !PT ;  /* 0x000000df9e567212 */ /* 0x000fe200078e3cff */
[----:B------:R-:W-:Y:S02]  /*31470*/  IMAD.MOV.U32 R158, RZ, RZ, R88 ;  /* 0x000000ffff9e7224 */ /* 0x000fe400078e0058 */
[----:B------:R-:W-:Y:S02]  /*31480*/  IMAD.MOV.U32 R88, RZ, RZ, R218 ;  /* 0x000000ffff587224 */ /* 0x000fe400078e00da */
[----:B------:R-:W-:Y:S01]  /*31490*/  MUFU.EX2 R218, R200 ;  /* 0x000000c800da7308 */ /* 0x000fe20000000800 */
[----:B------:R-:W-:Y:S01]  /*314a0*/  IMAD.WIDE.U32 R58, R86, -0x326172a9, RZ ;  /* 0xcd9e8d57563a7825 */ /* 0x000fe200078e00ff */
[----:B--2---:R-:W-:Y:S01]  /*314b0*/  F2FP.BF16.F32.PACK_AB R52, R237, R236 ;  /* 0x000000eced34723e */ /* 0x004fe200000010ff */
[----:B------:R1:W5:Y:S03]  /*314c0*/  LDL.LU R206, [R1+0x3f8] ;  /* 0x0003f80001ce7983 */ /* 0x0003660000300800 */
[----:B------:R-:W-:Y:S01]  /*314d0*/  PRMT R51, R52, 0x7632, R51 ;  /* 0x0000763234337816 */ /* 0x000fe20000000033 */
[----:B---3--:R1:W2:Y:S04]  /*314e0*/  LDL.S16 R71, [R1+0x238] ;  /* 0x0002380001477983 */ /* 0x0082a80000100600 */
[----:B------:R1:W3:Y:S01]  /*314f0*/  LDL.S16 R74, [R1+0x228] ;  /* 0x00022800014a7983 */ /* 0x0002e20000100600 */
[----:B--2---:R-:W-:Y:S02]  /*31500*/  @!P5 HFMA2.BF16_V2 R71, -RZ.H0_H0, RZ.H0_H0, -R52.H0_H0 ;  /* 0x200000ffff47d231 */ /* 0x004fe40000340934 */
[----:B---3--:R-:W-:Y:S03]  /*31510*/  @!P6 HFMA2.BF16_V2 R74, -RZ.H0_H0, RZ.H0_H0, -R51.H0_H0 ;  /* 0x200000ffff4ae231 */ /* 0x008fe60000340933 */
[----:B------:R-:W-:Y:S01]  /*31520*/  PRMT R91, R71, 0x7610, R91 ;  /* 0x00007610475b7816 */ /* 0x000fe2000000005b */
[----:B------:R2:W-:Y:S01]  /*31530*/  @!P5 STL.S16 [R1+0x238], R71 ;  /* 0x000238470100d387 */ /* 0x0005e20000100600 */
[----:B------:R-:W-:Y:S03]  /*31540*/  PRMT R72, R74, 0x7610, R72 ;  /* 0x000076104a487816 */ /* 0x000fe60000000048 */
[----:B------:R3:W-:Y:S01]  /*31550*/  @!P6 STL.S16 [R1+0x228], R74 ;  /* 0x0002284a0100e387 */ /* 0x0007e20000100600 */
[----:B--2---:R-:W-:Y:S02]  /*31560*/  PRMT R71, R52, 0x5410, R51 ;  /* 0x0000541034477816 */ /* 0x004fe40000000033 */
[----:B------:R-:W-:Y:S01]  /*31570*/  @!P6 PRMT R51, R72, 0x5410, RZ ;  /* 0x000054104833e816 */ /* 0x000fe200000000ff */
[----:B------:R-:W-:Y:S01]  /*31580*/  IMAD.SHL.U32 R72, R232, 0x4, RZ ;  /* 0x00000004e8487824 */ /* 0x000fe200078e00ff */
[----:B------:R-:W-:Y:S02]  /*31590*/  @!P5 PRMT R52, R91, 0x5410, RZ ;  /* 0x000054105b34d816 */ /* 0x000fe400000000ff */
[----:B------:R-:W-:Y:S01]  /*315a0*/  ISETP.GE.U32.AND P5, PT, R199, R156, PT ;  /* 0x0000009cc700720c */ /* 0x000fe20003fa6070 */
[----:B------:R-:W-:Y:S01]  /*315b0*/  ST.E.U16 desc[UR4][R174.64+0xf2], R51 ;  /* 0x0000f233ae007985 */ /* 0x000fe2000c101504 */
[----:B------:R-:W-:Y:S01]  /*315c0*/  LOP3.LUT R72, R223, R205, R72, 0x96, !PT ;  /* 0x000000cddf487212 */ /* 0x000fe200078e9648 */
[----:B------:R-:W-:Y:S01]  /*315d0*/  IMAD.MOV.U32 R223, RZ, RZ, R87 ;  /* 0x000000ffffdf7224 */ /* 0x000fe200078e0057 */
[----:B------:R-:W-:Y:S01]  /*315e0*/  ISETP.GE.U32.AND P6, PT, R199, R157, PT ;  /* 0x0000009dc700720c */ /* 0x000fe20003fc6070 */
[----:B------:R-:W-:Y:S01]  /*315f0*/  IMAD.MOV.U32 R87, RZ, RZ, R219 ;  /* 0x000000ffff577224 */ /* 0x000fe200078e00db */
[----:B------:R1:W5:Y:S01]  /*31600*/  LDL.LU.64 R204, [R1+0x3f0] ;  /* 0x0003f00001cc7983 */ /* 0x0003620000300a00 */
[----:B------:R2:W4:Y:S01]  /*31610*/  MUFU.EX2 R219, R203 ;  /* 0x000000cb00db7308 */ /* 0x0005220000000800 */
[----:B------:R-:W-:Y:S04]  /*31620*/  IMAD.WIDE.U32 R90, R72, -0x326172a9, RZ ;  /* 0xcd9e8d57485a7825 */ /* 0x000fe800078e00ff */
[----:B------:R-:W-:Y:S01]  /*31630*/  ST.E.U16 desc[UR4][R174.64+0xf0], R52 ;  /* 0x0000f034ae007985 */ /* 0x000fe2000c101504 */
[----:B---3--:R-:W-:Y:S01]  /*31640*/  LOP3.LUT R74, R91, R224, R196, 0x96, !PT ;  /* 0x000000e05b4a7212 */ /* 0x008fe200078e96c4 */
[----:B------:R-:W-:Y:S01]  /*31650*/  IMAD.MOV.U32 R157, RZ, RZ, R94 ;  /* 0x000000ffff9d7224 */ /* 0x000fe200078e005e */
[----:B------:R-:W-:Y:S03]  /*31660*/  LOP3.LUT R69, R217, R221, R90, 0x96, !PT ;  /* 0x000000ddd9457212 */ /* 0x000fe600078e965a */
[----:B------:R-:W-:Y:S04]  /*31670*/  IMAD.WIDE.U32 R74, R74, -0x2daee0ad, RZ ;  /* 0xd2511f534a4a7825 */ /* 0x000fe800078e00ff */
[----:B------:R-:W-:Y:S01]  /*31680*/  IMAD.WIDE.U32 R68, R69, -0x2daee0ad, RZ ;  /* 0xd2511f5345447825 */ /* 0x000fe200078e00ff */
[----:B------:R-:W-:Y:S01]  /*31690*/  LOP3.LUT R84, R75, R225, R234, 0x96, !PT ;  /* 0x000000e14b547212 */ /* 0x000fe200078e96ea */
[----:B--2---:R1:W5:Y:S03]  /*316a0*/  LDL.LU R203, [R1+0x3ec] ;  /* 0x0003ec0001cb7983 */ /* 0x0043660000300800 */
[----:B------:R-:W-:Y:S01]  /*316b0*/  LOP3.LUT R74, R69, R226, R74, 0x96, !PT ;  /* 0x000000e2454a7212 */ /* 0x000fe200078e964a */
[----:B------:R1:W5:Y:S01]  /*316c0*/  LDL.LU R200, [R1+0x3e8] ;  /* 0x0003e80001c87983 */ /* 0x0003620000300800 */
[----:B------:R-:W-:Y:S03]  /*316d0*/  IMAD.WIDE.U32 R84, R84, -0x326172a9, RZ ;  /* 0xcd9e8d5754547825 */ /* 0x000fe600078e00ff */
[----:B------:R1:W5:Y:S01]  /*316e0*/  LDL.LU R198, [R1+0x3e4] ;  /* 0x0003e40001c67983 */ /* 0x0003620000300800 */
[----:B------:R-:W-:Y:S01]  /*316f0*/  IMAD.WIDE.U32 R74, R74, -0x326172a9, RZ ;  /* 0xcd9e8d574a4a7825 */ /* 0x000fe200078e00ff */
[----:B------:R-:W-:Y:S02]  /*31700*/  LOP3.LUT R66, R85, R220, R216, 0x96, !PT ;  /* 0x000000dc55427212 */ /* 0x000fe400078e96d8 */
[----:B------:R1:W5:Y:S02]  /*31710*/  LDL.LU R195, [R1+0x3e0] ;  /* 0x0003e00001c37983 */ /* 0x0003640000300800 */
[----:B------:R-:W-:Y:S01]  /*31720*/  LOP3.LUT R84, R75, R230, R84, 0x96, !PT ;  /* 0x000000e64b547212 */ /* 0x000fe200078e9654 */
[----:B------:R-:W-:Y:S01]  /*31730*/  IMAD.WIDE.U32 R66, R66, -0x2daee0ad, RZ ;  /* 0xd2511f5342427825 */ /* 0x000fe200078e00ff */
[----:B------:R1:W2:Y:S03]  /*31740*/  LDL.S16 R156, [R1+0x130] ;  /* 0x00013000019c7983 */ /* 0x0002a60000100600 */
[----:B------:R-:W-:Y:S01]  /*31750*/  IMAD.WIDE.U32 R84, R84, -0x2daee0ad, RZ ;  /* 0xd2511f5354547825 */ /* 0x000fe200078e00ff */
[----:B------:R-:W-:Y:S01]  /*31760*/  LOP3.LUT R68, R67, R229, R68, 0x96, !PT ;  /* 0x000000e543447212 */ /* 0x000fe200078e9644 */
[----:B------:R1:W3:Y:S02]  /*31770*/  LDL.S16 R61, [R1+0x12c] ;  /* 0x00012c00013d7983 */ /* 0x0002e40000100600 */
[----:B------:R-:W-:Y:S01]  /*31780*/  IMAD.MOV.U32 R75, RZ, RZ, R223 ;  /* 0x000000ffff4b7224 */ /* 0x000fe200078e00df */
[----:B------:R-:W-:Y:S01]  /*31790*/  LOP3.LUT R66, R85, R227, R66, 0x96, !PT ;  /* 0x000000e355427212 */ /* 0x000fe200078e9642 */
[----:B------:R1:W3:Y:S01]  /*317a0*/  LDL.S16 R223, [R1+0x11c] ;  /* 0x00011c0001df7983 */ /* 0x0002e20000100600 */
[----:B------:R-:W-:Y:S03]  /*317b0*/  IMAD.WIDE.U32 R68, R68, -0x326172a9, RZ ;  /* 0xcd9e8d5744447825 */ /* 0x000fe600078e00ff */
[----:B------:R1:W3:Y:S01]  /*317c0*/  LDL.S16 R85, [R1+0x128] ;  /* 0x0001280001557983 */ /* 0x0002e20000100600 */
[----:B------:R-:W-:Y:S01]  /*317d0*/  IMAD.WIDE.U32 R66, R66, -0x326172a9, RZ ;  /* 0xcd9e8d5742427825 */ /* 0x000fe200078e00ff */
[----:B------:R-:W-:Y:S02]  /*317e0*/  LOP3.LUT R74, R69, R228, R74, 0x96, !PT ;  /* 0x000000e4454a7212 */ /* 0x000fe400078e964a */
[C---:B------:R-:W-:Y:S02]  /*317f0*/  LOP3.LUT R40, R66.reuse, 0xffff, RZ, 0xc0, !PT ;  /* 0x0000ffff42287812 */ /* 0x040fe400078ec0ff */
[----:B------:R-:W-:Y:S02]  /*31800*/  LOP3.LUT R65, R67, R233, R68, 0x96, !PT ;  /* 0x000000e943417212 */ /* 0x000fe400078e9644 */
[----:B------:R-:W-:Y:S02]  /*31810*/  LOP3.LUT R68, R66, 0xff, RZ, 0xc0, !PT ;  /* 0x000000ff42447812 */ /* 0x000fe400078ec0ff */
[----:B------:R-:W-:Y:S02]  /*31820*/  SHF.R.U32.HI R40, RZ, 0x8, R40 ;  /* 0x00000008ff287819 */ /* 0x000fe40000011628 */
[----:B------:R-:W-:Y:S02]  /*31830*/  SHF.R.U32.HI R69, RZ, 0x10, R66 ;  /* 0x00000010ff457819 */ /* 0x000fe40000011642 */
[----:B------:R-:W-:Y:S02]  /*31840*/  PRMT R72, R68, 0x5410, R40 ;  /* 0x0000541044487816 */ /* 0x000fe40000000028 */
[----:B----4-:R-:W-:Y:S02]  /*31850*/  F2FP.BF16.F32.PACK_AB R40, R218, R219 ;  /* 0x000000dbda28723e */ /* 0x010fe400000010ff */
[----:B------:R-:W-:Y:S01]  /*31860*/  SHF.R.U32.HI R70, RZ, 0x18, R66 ;  /* 0x00000018ff467819 */ /* 0x000fe20000011642 */
[----:B------:R-:W-:Y:S01]  /*31870*/  IMAD.WIDE.U32 R66, R74, -0x2daee0ad, RZ ;  /* 0xd2511f534a427825 */ /* 0x000fe200078e00ff */
[----:B------:R-:W-:Y:S02]  /*31880*/  PRMT R3, R40, 0x7632, R3 ;  /* 0x0000763228037816 */ /* 0x000fe40000000003 */
[----:B------:R-:W-:Y:S02]  /*31890*/  LOP3.LUT R68, R69, 0xff, RZ, 0xc0, !PT ;  /* 0x000000ff45447812 */ /* 0x000fe400078ec0ff */
[----:B------:R-:W-:Y:S02]  /*318a0*/  LOP3.LUT R84, R67, R231, R84, 0x96, !PT ;  /* 0x000000e743547212 */ /* 0x000fe400078e9654 */
[----:B------:R-:W-:Y:S02]  /*318b0*/  PRMT R74, R68, 0x5410, R70 ;  /* 0x00005410444a7816 */ /* 0x000fe40000000046 */
[----:B------:R-:W-:Y:S02]  /*318c0*/  SHF.R.U32.HI R94, RZ, 0x10, R66 ;  /* 0x00000010ff5e7819 */ /* 0x000fe40000011642 */
[----:B------:R-:W-:Y:S01]  /*318d0*/  LOP3.LUT R64, R65, 0xff, RZ, 0xc0, !PT ;  /* 0x000000ff41407812 */ /* 0x000fe200078ec0ff */
[----:B--2---:R-:W-:Y:S05]  /*318e0*/  @!P5 HFMA2.BF16_V2 R156, -RZ.H0_H0, RZ.H0_H0, -R40.H0_H0 ;  /* 0x200000ffff9cd231 */ /* 0x004fea0000340928 */
[----:B------:R-:W-:Y:S01]  /*318f0*/  PRMT R185, R156, 0x7610, R185 ;  /* 0x000076109cb97816 */ /* 0x000fe200000000b9 */
[----:B---3--:R-:W-:Y:S01]  /*31900*/  @!P6 HFMA2.BF16_V2 R61, -RZ.H0_H0, RZ.H0_H0, -R3.H0_H0 ;  /* 0x200000ffff3de231 */ /* 0x008fe20000340903 */
[----:B------:R2:W-:Y:S01]  /*31910*/  @!P5 STL.S16 [R1+0x130], R156 ;  /* 0x0001309c0100d387 */ /* 0x0005e20000100600 */
[----:B------:R-:W-:Y:S03]  /*31920*/  @!P0 HFMA2.BF16_V2 R223, -RZ.H0_H0, RZ.H0_H0, -R0.H0_H0 ;  /* 0x200000ffffdf8231 */ /* 0x000fe60000340900 */
[----:B------:R-:W-:Y:S01]  /*31930*/  PRMT R69, R61, 0x7610, R69 ;  /* 0x000076103d457816 */ /* 0x000fe20000000045 */
[----:B------:R3:W-:Y:S01]  /*31940*/  @!P6 STL.S16 [R1+0x12c], R61 ;  /* 0x00012c3d0100e387 */ /* 0x0007e20000100600 */
[----:B------:R-:W-:Y:S01]  /*31950*/  @!P1 HFMA2.BF16_V2 R85, -RZ.H0_H0, RZ.H0_H0, -R2.H0_H0 ;  /* 0x200000ffff559231 */ /* 0x000fe20000340902 */
[----:B------:R-:W-:Y:S02]  /*31960*/  PRMT R189, R223, 0x7610, R189 ;  /* 0x00007610dfbd7816 */ /* 0x000fe400000000bd */
[----:B------:R-:W-:Y:S02]  /*31970*/  PRMT R57, R69, 0x7610, R57 ;  /* 0x0000761045397816 */ /* 0x000fe40000000039 */
[----:B------:R-:W-:Y:S01]  /*31980*/  PRMT R68, R85, 0x7610, R68 ;  /* 0x0000761055447816 */ /* 0x000fe20000000044 */
[----:B------:R4:W-:Y:S01]  /*31990*/  @!P1 STL.S16 [R1+0x128], R85 ;  /* 0x0001285501009387 */ /* 0x0009e20000100600 */
[----:B------:R-:W-:Y:S03]  /*319a0*/  PRMT R86, R57, 0x7610, R86 ;  /* 0x0000761039567816 */ /* 0x000fe60000000056 */
[----:B------:R1:W-:Y:S01]  /*319b0*/  @!P0 STL.S16 [R1+0x11c], R223 ;  /* 0x00011cdf01008387 */ /* 0x0003e20000100600 */
[----:B--2---:R-:W-:Y:S01]  /*319c0*/  IMAD.MOV.U32 R156, RZ, RZ, R87 ;  /* 0x000000ffff9c7224 */ /* 0x004fe200078e0057 */
[----:B------:R-:W-:Y:S02]  /*319d0*/  LOP3.LUT R87, R66, 0xffff, RZ, 0xc0, !PT ;  /* 0x0000ffff42577812 */ /* 0x000fe400078ec0ff */
[----:B---3--:R-:W-:Y:S04]  /*319e0*/  LOP3.LUT R61, R65, 0xffff, RZ, 0xc0, !PT ;  /* 0x0000ffff413d7812 */ /* 0x008fe800078ec0ff */
[----:B------:R-:W-:Y:S01]  /*319f0*/  SHF.R.U32.HI R61, RZ, 0x8, R61 ;  /* 0x00000008ff3d7819 */ /* 0x000fe2000001163d */
[----:B----4-:R-:W-:Y:S03]  /*31a00*/  IMAD.MOV.U32 R85, RZ, RZ, R89 ;  /* 0x000000ffff557224 */ /* 0x010fe600078e0059 */
[----:B------:R-:W-:Y:S01]  /*31a10*/  PRMT R70, R64, 0x5410, R61 ;  /* 0x0000541040467816 */ /* 0x000fe2000000003d */
[----:B------:R-:W-:Y:S01]  /*31a20*/  IMAD.MOV.U32 R89, RZ, RZ, R149 ;  /* 0x000000ffff597224 */ /* 0x000fe200078e0095 */
[----:B------:R-:W-:Y:S01]  /*31a30*/  LOP3.LUT R149, R66, 0xff, RZ, 0xc0, !PT ;  /* 0x000000ff42957812 */ /* 0x000fe200078ec0ff */
[----:B-1----:R-:W-:Y:S01]  /*31a40*/  IMAD.MOV.U32 R223, RZ, RZ, R148 ;  /* 0x000000ffffdf7224 */ /* 0x002fe200078e0094 */
[----:B------:R-:W-:Y:S01]  /*31a50*/  SHF.R.U32.HI R148, RZ, 0x18, R66 ;  /* 0x00000018ff947819 */ /* 0x000fe20000011642 */
[----:B------:R-:W-:Y:S01]  /*31a60*/  IMAD.WIDE.U32 R66, R83, -0x326172a9, RZ ;  /* 0xcd9e8d5753427825 */ /* 0x000fe200078e00ff */
[--C-:B------:R-:W-:Y:S02]  /*31a70*/  SHF.R.U32.HI R61, RZ, 0x10, R65.reuse ;  /* 0x00000010ff3d7819 */ /* 0x100fe40000011641 */
[----:B------:R-:W-:Y:S01]  /*31a80*/  SHF.R.U32.HI R65, RZ, 0x18, R65 ;  /* 0x00000018ff417819 */ /* 0x000fe20000011641 */
[----:B------:R-:W-:Y:S01]  /*31a90*/  IMAD.MOV.U32 R64, RZ, RZ, R75 ;  /* 0x000000ffff407224 */ /* 0x000fe200078e004b */
[----:B------:R-:W-:Y:S01]  /*31aa0*/  LOP3.LUT R62, R67, R224, R196, 0x96, !PT ;  /* 0x000000e0433e7212 */ /* 0x000fe200078e96c4 */
[----:B------:R-:W-:Y:S01]  /*31ab0*/  IMAD.MOV.U32 R49, RZ, RZ, R89 ;  /* 0x000000ffff317224 */ /* 0x000fe200078e0059 */
[----:B------:R-:W-:Y:S01]  /*31ac0*/  LOP3.LUT R61, R61, 0xff, RZ, 0xc0, !PT ;  /* 0x000000ff3d3d7812 */ /* 0x000fe200078ec0ff */
[----:B------:R-:W-:Y:S01]  /*31ad0*/  IMAD.MOV.U32 R50, RZ, RZ, R64 ;  /* 0x000000ffff327224 */ /* 0x000fe200078e0040 */
[-CC-:B------:R-:W-:Y:S01]  /*31ae0*/  LOP3.LUT R64, R217, R221.reuse, R66.reuse, 0x96, !PT ;  /* 0x000000ddd9407212 */ /* 0x180fe200078e9642 */
[----:B------:R-:W-:Y:S01]  /*31af0*/  IMAD.WIDE.U32 R62, R62, -0x2daee0ad, RZ ;  /* 0xd2511f533e3e7825 */ /* 0x000fe200078e00ff */
[----:B------:R-:W-:Y:S02]  /*31b00*/  PRMT R75, R61, 0x5410, R65 ;  /* 0x000054103d4b7816 */ /* 0x000fe40000000041 */
[----:B------:R-:W-:Y:S01]  /*31b10*/  LOP3.LUT R66, R181, R221, R66, 0x96, !PT ;  /* 0x000000ddb5427212 */ /* 0x000fe200078e9642 */
[----:B------:R-:W-:Y:S01]  /*31b20*/  IMAD.WIDE.U32 R64, R64, -0x2daee0ad, RZ ;  /* 0xd2511f5340407825 */ /* 0x000fe200078e00ff */
[----:B------:R-:W-:Y:S03]  /*31b30*/  LOP3.LUT R63, R63, R225, R234, 0x96, !PT ;  /* 0x000000e13f3f7212 */ /* 0x000fe600078e96ea */
[----:B------:R-:W-:Y:S01]  /*31b40*/  IMAD.MOV.U32 R57, RZ, RZ, R49 ;  /* 0x000000ffff397224 */ /* 0x000fe200078e0031 */
[----:B------:R-:W-:Y:S01]  /*31b50*/  LOP3.LUT R65, R65, R226, R62, 0x96, !PT ;  /* 0x000000e241417212 */ /* 0x000fe200078e963e */
[----:B------:R-:W-:Y:S01]  /*31b60*/  IMAD.WIDE.U32 R62, R63, -0x326172a9, RZ ;  /* 0xcd9e8d573f3e7825 */ /* 0x000fe200078e00ff */
[----:B------:R-:W-:Y:S03]  /*31b70*/  LOP3.LUT R49, R59, R224, R196, 0x96, !PT ;  /* 0x000000e03b317212 */ /* 0x000fe600078e96c4 */
[----:B------:R-:W-:Y:S01]  /*31b80*/  IMAD.MOV.U32 R83, RZ, RZ, R157 ;  /* 0x000000ffff537224 */ /* 0x000fe200078e009d */
[----:B------:R-:W-:Y:S01]  /*31b90*/  LOP3.LUT R60, R63, R220, R216, 0x96, !PT ;  /* 0x000000dc3f3c7212 */ /* 0x000fe200078e96d8 */
[----:B------:R-:W-:Y:S02]  /*31ba0*/  IMAD.MOV.U32 R157, RZ, RZ, R156 ;  /* 0x000000ffff9d7224 */ /* 0x000fe400078e009c */
[----:B------:R-:W-:Y:S02]  /*31bb0*/  IMAD.MOV.U32 R156, RZ, RZ, R88 ;  /* 0x000000ffff9c7224 */ /* 0x000fe400078e0058 */
[----:B------:R-:W-:Y:S04]  /*31bc0*/  IMAD.WIDE.U32 R60, R60, -0x2daee0ad, RZ ;  /* 0xd2511f533c3c7825 */ /* 0x000fe800078e00ff */
[----:B------:R-:W-:Y:S01]  /*31bd0*/  IMAD.WIDE.U32 R48, R49, -0x2daee0ad, RZ ;  /* 0xd2511f5331307825 */ /* 0x000fe200078e00ff */
[----:B------:R-:W-:Y:S03]  /*31be0*/  LOP3.LUT R63, R61, R229, R64, 0x96, !PT ;  /* 0x000000e53d3f7212 */ /* 0x000fe600078e9640 */
        /* <DEDUP_REMOVED lines=16> */
[----:B------:R-:W-:Y:S01]  /*31cf0*/  IMAD.WIDE.U32 R48, R49, -0x326172a9, RZ ;  /* 0xcd9e8d5731307825 */ /* 0x000fe200078e00ff */
[----:B------:R-:W-:Y:S03]  /*31d00*/  PRMT R63, R86, 0x7610, R63 ;  /* 0x00007610563f7816 */ /* 0x000fe6000000003f */
[----:B------:R-:W-:Y:S01]  /*31d10*/  IMAD.MOV.U32 R86, RZ, RZ, R153 ;  /* 0x000000ffff567224 */ /* 0x000fe200078e0099 */
[----:B------:R-:W-:Y:S01]  /*31d20*/  LOP3.LUT R46, R49, R220, R216, 0x96, !PT ;  /* 0x000000dc312e7212 */ /* 0x000fe200078e96d8 */
[----:B------:R-:W-:Y:S01]  /*31d30*/  IMAD.MOV.U32 R49, RZ, RZ, R197 ;  /* 0x000000ffff317224 */ /* 0x000fe200078e00c5 */
[----:B------:R-:W-:Y:S03]  /*31d40*/  PRMT R64, R63, 0x7610, R64 ;  /* 0x000076103f407816 */ /* 0x000fe60000000040 */
[----:B------:R-:W-:Y:S01]  /*31d50*/  IMAD.WIDE.U32 R46, R46, -0x2daee0ad, RZ ;  /* 0xd2511f532e2e7825 */ /* 0x000fe200078e00ff */
[----:B------:R-:W-:Y:S02]  /*31d60*/  PRMT R65, R64, 0x7610, R65 ;  /* 0x0000761040417816 */ /* 0x000fe40000000041 */
[----:B------:R-:W-:Y:S02]  /*31d70*/  PRMT R64, R40, 0x5410, R3 ;  /* 0x0000541028407816 */ /* 0x000fe40000000003 */
[----:B------:R-:W-:Y:S01]  /*31d80*/  LOP3.LUT R156, R47, R229, R62, 0x96, !PT ;  /* 0x000000e52f9c7212 */ /* 0x000fe200078e963e */
[----:B------:R-:W-:Y:S01]  /*31d90*/  IMAD.MOV.U32 R62, RZ, RZ, R151 ;  /* 0x000000ffff3e7224 */ /* 0x000fe200078e0097 */
[----:B------:R-:W-:Y:S01]  /*31da0*/  @!P6 PRMT R3, R65, 0x5410, RZ ;  /* 0x000054104103e816 */ /* 0x000fe200000000ff */
[----:B------:R-:W-:Y:S01]  /*31db0*/  IMAD.WIDE.U32 R150, R45, -0x326172a9, RZ ;  /* 0xcd9e8d572d967825 */ /* 0x000fe200078e00ff */
[----:B------:R-:W-:Y:S02]  /*31dc0*/  PRMT R65, R2, 0x5410, R0 ;  /* 0x0000541002417816 */ /* 0x000fe40000000000 */
[----:B------:R-:W-:Y:S01]  /*31dd0*/  @!P0 PRMT R0, R189, 0x5410, RZ ;  /* 0x00005410bd008816 */ /* 0x000fe200000000ff */
[----:B------:R-:W-:Y:S01]  /*31de0*/  ST.E.U16 desc[UR4][R172.64+0xf2], R3 ;  /* 0x0000f203ac007985 */ /* 0x000fe2000c101504 */
[----:B------:R-:W-:Y:S01]  /*31df0*/  LOP3.LUT R48, R151, R230, R48, 0x96, !PT ;  /* 0x000000e697307212 */ /* 0x000fe200078e9630 */
[----:B------:R-:W-:Y:S02]  /*31e00*/  IMAD.MOV.U32 R45, RZ, RZ, R154 ;  /* 0x000000ffff2d7224 */ /* 0x000fe400078e009a */
[----:B------:R-:W-:Y:S02]  /*31e10*/  IMAD.MOV.U32 R151, RZ, RZ, R155 ;  /* 0x000000ffff977224 */ /* 0x000fe400078e009b */
[----:B------:R-:W-:Y:S04]  /*31e20*/  IMAD.WIDE.U32 R154, R48, -0x2daee0ad, RZ ;  /* 0xd2511f53309a7825 */ /* 0x000fe800078e00ff */
[----:B------:R-:W-:Y:S01]  /*31e30*/  IMAD.MOV.U32 R48, RZ, RZ, R196 ;  /* 0x000000ffff307224 */ /* 0x000fe200078e00c4 */
[----:B------:R-:W-:Y:S01]  /*31e40*/  LOP3.LUT R155, R155, R227, R46, 0x96, !PT ;  /* 0x000000e39b9b7212 */ /* 0x000fe200078e962e */
[----:B------:R-:W-:Y:S01]  /*31e50*/  IMAD.WIDE.U32 R46, R147, -0x326172a9, RZ ;  /* 0xcd9e8d57932e7825 */ /* 0x000fe200078e00ff */
[----:B------:R2:W5:Y:S03]  /*31e60*/  LDL.LU.64 R196, [R1+0x3d8] ;  /* 0x0003d80001c47983 */ /* 0x0005660000300a00 */
[----:B------:R-:W-:Y:S01]  /*31e70*/  IMAD.MOV.U32 R147, RZ, RZ, R151 ;  /* 0x000000ffff937224 */ /* 0x000fe200078e0097 */
[----:B------:R-:W-:Y:S01]  /*31e80*/  LOP3.LUT R48, R47, R224, R48, 0x96, !PT ;  /* 0x000000e02f307212 */ /* 0x000fe200078e9630 */
[----:B------:R-:W-:Y:S01]  /*31e90*/  IMAD.MOV.U32 R151, RZ, RZ, R45 ;  /* 0x000000ffff977224 */ /* 0x000fe200078e002d */
[-CC-:B------:R-:W-:Y:S02]  /*31ea0*/  LOP3.LUT R45, R217, R221.reuse, R46.reuse, 0x96, !PT ;  /* 0x000000ddd92d7212 */ /* 0x180fe400078e962e */
[----:B------:R-:W-:Y:S01]  /*31eb0*/  LOP3.LUT R46, R181, R221, R46, 0x96, !PT ;  /* 0x000000ddb52e7212 */ /* 0x000fe200078e962e */
[----:B------:R-:W-:Y:S05]  /*31ec0*/  IMAD.WIDE.U32 R48, R48, -0x2daee0ad, RZ ;  /* 0xd2511f5330307825 */ /* 0x000fea00078e00ff */
[----:B------:R-:W-:Y:S01]  /*31ed0*/  LOP3.LUT R49, R49, R225, R234, 0x96, !PT ;  /* 0x000000e131317212 */ /* 0x000fe200078e96ea */
[----:B------:R-:W-:Y:S02]  /*31ee0*/  IMAD.MOV.U32 R234, RZ, RZ, R93 ;  /* 0x000000ffffea7224 */ /* 0x000fe400078e005d */
[----:B------:R-:W-:Y:S04]  /*31ef0*/  IMAD.WIDE.U32 R92, R45, -0x2daee0ad, RZ ;  /* 0xd2511f532d5c7825 */ /* 0x000fe800078e00ff */
[----:B------:R-:W-:Y:S01]  /*31f00*/  IMAD.MOV.U32 R217, RZ, RZ, R234 ;  /* 0x000000ffffd97224 */ /* 0x000fe200078e00ea */
[----:B------:R-:W-:Y:S01]  /*31f10*/  LOP3.LUT R45, R93, R226, R48, 0x96, !PT ;  /* 0x000000e25d2d7212 */ /* 0x000fe200078e9630 */
[----:B------:R-:W-:Y:S02]  /*31f20*/  IMAD.MOV.U32 R234, RZ, RZ, R62 ;  /* 0x000000ffffea7224 */ /* 0x000fe400078e003e */
[----:B------:R-:W-:Y:S02]  /*31f30*/  IMAD.MOV.U32 R62, RZ, RZ, R53 ;  /* 0x000000ffff3e7224 */ /* 0x000fe400078e0035 */
[----:B------:R-:W-:Y:S02]  /*31f40*/  IMAD.MOV.U32 R53, RZ, RZ, R50 ;  /* 0x000000ffff357224 */ /* 0x000fe400078e0032 */
[----:B------:R-:W-:Y:S02]  /*31f50*/  IMAD.MOV.U32 R50, RZ, RZ, R85 ;  /* 0x000000ffff327224 */ /* 0x000fe400078e0055 */
[----:B------:R-:W-:Y:S02]  /*31f60*/  IMAD.MOV.U32 R85, RZ, RZ, R158 ;  /* 0x000000ffff557224 */ /* 0x000fe400078e009e */
[----:B------:R-:W-:Y:S02]  /*31f70*/  IMAD.MOV.U32 R158, RZ, RZ, R152 ;  /* 0x000000ffff9e7224 */ /* 0x000fe400078e0098 */
[----:B------:R-:W-:Y:S04]  /*31f80*/  IMAD.WIDE.U32 R48, R49, -0x326172a9, RZ ;  /* 0xcd9e8d5731307825 */ /* 0x000fe800078e00ff */
[----:B------:R-:W-:Y:S01]  /*31f90*/  IMAD.WIDE.U32 R152, R45, -0x326172a9, RZ ;  /* 0xcd9e8d572d987825 */ /* 0x000fe200078e00ff */
[----:B------:R-:W-:Y:S03]  /*31fa0*/  LOP3.LUT R216, R49, R220, R216, 0x96, !PT ;  /* 0x000000dc31d87212 */ /* 0x000fe600078e96d8 */
[----:B------:R-:W-:Y:S01]  /*31fb0*/  IMAD.MOV.U32 R45, RZ, RZ, R147 ;  /* 0x000000ffff2d7224 */ /* 0x000fe200078e0093 */
[----:B------:R-:W-:Y:S02]  /*31fc0*/  LOP3.LUT R147, R153, R230, R48, 0x96, !PT ;  /* 0x000000e699937212 */ /* 0x000fe400078e9630 */
[----:B------:R-:W-:Y:S01]  /*31fd0*/  LOP3.LUT R48, R91, R224, R190, 0x96, !PT ;  /* 0x000000e05b307212 */ /* 0x000fe200078e96be */
[----:B------:R-:W-:Y:S01]  /*31fe0*/  IMAD.MOV.U32 R49, RZ, RZ, R45 ;  /* 0x000000ffff317224 */ /* 0x000fe200078e002d */
        /* <DEDUP_REMOVED lines=9> */
[----:B------:R-:W-:Y:S04]  /*32080*/  IMAD.WIDE.U32 R54, R42, -0x326172a9, RZ ;  /* 0xcd9e8d572a367825 */ /* 0x000fe800078e00ff */
[----:B------:R-:W-:Y:S01]  /*32090*/  IMAD.MOV.U32 R42, RZ, RZ, R45 ;  /* 0x000000ffff2a7224 */ /* 0x000fe200078e002d */
[----:B------:R-:W-:Y:S01]  /*320a0*/  LOP3.LUT R44, R55, R220, R180, 0x96, !PT ;  /* 0x000000dc372c7212 */ /* 0x000fe200078e96b4 */
[----:B------:R-:W-:Y:S02]  /*320b0*/  IMAD.MOV.U32 R55, RZ, RZ, R194 ;  /* 0x000000ffff377224 */ /* 0x000fe400078e00c2 */
[----:B------:R2:W5:Y:S02]  /*320c0*/  LDL.LU R194, [R1+0x3d4] ;  /* 0x0003d40001c27983 */ /* 0x0005640000300800 */
[----:B------:R-:W-:Y:S05]  /*320d0*/  IMAD.WIDE.U32 R44, R44, -0x2daee0ad, RZ ;  /* 0xd2511f532c2c7825 */ /* 0x000fea00078e00ff */
[----:B------:R-:W-:Y:S01]  /*320e0*/  LOP3.LUT R48, R45, R229, R56, 0x96, !PT ;  /* 0x000000e52d307212 */ /* 0x000fe200078e9638 */
[----:B------:R-:W-:Y:S04]  /*320f0*/  IMAD.WIDE.U32 R56, R49, -0x326172a9, RZ ;  /* 0xcd9e8d5731387825 */ /* 0x000fe800078e00ff */
[----:B------:R-:W-:Y:S01]  /*32100*/  IMAD.MOV.U32 R49, RZ, RZ, R41 ;  /* 0x000000ffff317224 */ /* 0x000fe200078e0029 */
[----:B------:R-:W-:Y:S01]  /*32110*/  LOP3.LUT R41, R57, R230, R54, 0x96, !PT ;  /* 0x000000e639297212 */ /* 0x000fe200078e9636 */
[----:B------:R-:W-:Y:S04]  /*32120*/  IMAD.MOV.U32 R54, RZ, RZ, R62 ;  /* 0x000000ffff367224 */ /* 0x000fe800078e003e */
[----:B------:R-:W-:Y:S04]  /*32130*/  IMAD.WIDE.U32 R62, R41, -0x2daee0ad, RZ ;  /* 0xd2511f53293e7825 */ /* 0x000fe800078e00ff */
[----:B------:R-:W-:Y:S01]  /*32140*/  IMAD.MOV.U32 R41, RZ, RZ, R49 ;  /* 0x000000ffff297224 */ /* 0x000fe200078e0031 */
[----:B------:R-:W-:Y:S01]  /*32150*/  LOP3.LUT R44, R63, R227, R44, 0x96, !PT ;  /* 0x000000e33f2c7212 */ /* 0x000fe200078e962c */
[----:B------:R-:W-:Y:S01]  /*32160*/  IMAD.WIDE.U32 R48, R48, -0x326172a9, RZ ;  /* 0xcd9e8d5730307825 */ /* 0x000fe200078e00ff */
[----:B------:R-:W-:Y:S02]  /*32170*/  PRMT R63, R185, 0x7610, R63 ;  /* 0x00007610b93f7816 */ /* 0x000fe4000000003f */
[----:B------:R-:W-:Y:S01]  /*32180*/  MUFU.EX2 R185, R192 ;  /* 0x000000c000b97308 */ /* 0x000fe20000000800 */
[----:B------:R-:W-:Y:S01]  /*32190*/  IMAD.MOV.U32 R57, RZ, RZ, R41 ;  /* 0x000000ffff397224 */ /* 0x000fe200078e0029 */
[----:B------:R-:W-:Y:S01]  /*321a0*/  @!P5 PRMT R40, R63, 0x5410, RZ ;  /* 0x000054103f28d816 */ /* 0x000fe200000000ff */
[----:B------:R-:W-:Y:S01]  /*321b0*/  IMAD.WIDE.U32 R44, R44, -0x326172a9, RZ ;  /* 0xcd9e8d572c2c7825 */ /* 0x000fe200078e00ff */
[----:B------:R-:W-:Y:S03]  /*321c0*/  LOP3.LUT R49, R49, R228, R56, 0x96, !PT ;  /* 0x000000e431317212 */ /* 0x000fe600078e9638 */
[----:B------:R1:W-:Y:S01]  /*321d0*/  ST.E.U16 desc[UR4][R172.64+0xf0], R40 ;  /* 0x0000f028ac007985 */ /* 0x0003e2000c101504 */
[----:B------:R-:W-:Y:S01]  /*321e0*/  LOP3.LUT R41, R45, R233, R48, 0x96, !PT ;  /* 0x000000e92d297212 */ /* 0x000fe200078e9630 */
[----:B------:R-:W-:Y:S02]  /*321f0*/  IMAD.MOV.U32 R56, RZ, RZ, R55 ;  /* 0x000000ffff387224 */ /* 0x000fe400078e0037 */
[----:B------:R-:W-:Y:S01]  /*32200*/  IMAD.MOV.U32 R55, RZ, RZ, R42 ;  /* 0x000000ffff377224 */ /* 0x000fe200078e002a */
[C---:B------:R-:W-:Y:S01]  /*32210*/  LOP3.LUT R42, R44.reuse, 0xffff, RZ, 0xc0, !PT ;  /* 0x0000ffff2c2a7812 */ /* 0x040fe200078ec0ff */
[----:B------:R3:W-:Y:S01]  /*32220*/  ST.E.U16 desc[UR4][R176.64+0xf0], R0 ;  /* 0x0000f000b0007985 */ /* 0x0007e2000c101504 */
[----:B------:R-:W-:Y:S01]  /*32230*/  LOP3.LUT R45, R44, 0xff, RZ, 0xc0, !PT ;  /* 0x000000ff2c2d7812 */ /* 0x000fe200078ec0ff */
[----:B------:R-:W-:Y:S01]  /*32240*/  IMAD.MOV.U32 R48, RZ, RZ, R50 ;  /* 0x000000ffff307224 */ /* 0x000fe200078e0032 */
[----:B------:R-:W-:Y:S02]  /*32250*/  SHF.R.U32.HI R42, RZ, 0x8, R42 ;  /* 0x00000008ff2a7819 */ /* 0x000fe4000001162a */
[----:B------:R-:W-:Y:S02]  /*32260*/  LOP3.LUT R43, R41, 0xff, RZ, 0xc0, !PT ;  /* 0x000000ff292b7812 */ /* 0x000fe400078ec0ff */
[----:B------:R-:W-:Y:S01]  /*32270*/  PRMT R50, R45, 0x5410, R42 ;  /* 0x000054102d327816 */ /* 0x000fe2000000002a */
[----:B------:R-:W-:Y:S01]  /*32280*/  IMAD.MOV.U32 R45, RZ, RZ, R53 ;  /* 0x000000ffff2d7224 */ /* 0x000fe200078e0035 */
[--C-:B------:R-:W-:Y:S02]  /*32290*/  SHF.R.U32.HI R42, RZ, 0x10, R44.reuse ;  /* 0x00000010ff2a7819 */ /* 0x100fe4000001162c */
[----:B------:R-:W-:Y:S01]  /*322a0*/  SHF.R.U32.HI R44, RZ, 0x18, R44 ;  /* 0x00000018ff2c7819 */ /* 0x000fe2000001162c */
[----:B------:R-:W-:Y:S01]  /*322b0*/  IMAD.MOV.U32 R63, RZ, RZ, R45 ;  /* 0x000000ffff3f7224 */ /* 0x000fe200078e002d */
[----:B------:R-:W-:Y:S01]  /*322c0*/  LOP3.LUT R42, R42, 0xff, RZ, 0xc0, !PT ;  /* 0x000000ff2a2a7812 */ /* 0x000fe200078ec0ff */
[----:B------:R-:W-:Y:S02]  /*322d0*/  IMAD.MOV.U32 R45, RZ, RZ, R54 ;  /* 0x000000ffff2d7224 */ /* 0x000fe400078e0036 */
[----:B------:R-:W-:Y:S01]  /*322e0*/  IMAD.MOV.U32 R54, RZ, RZ, R217 ;  /* 0x000000ffff367224 */ /* 0x000fe200078e00d9 */
[----:B------:R-:W-:Y:S01]  /*322f0*/  PRMT R53, R42, 0x5410, R44 ;  /* 0x000054102a357816 */ /* 0x000fe2000000002c */
[----:B------:R-:W-:Y:S01]  /*32300*/  IMAD.MOV.U32 R44, RZ, RZ, R48 ;  /* 0x000000ffff2c7224 */ /* 0x000fe200078e0030 */
[----:B------:R-:W-:Y:S01]  /*32310*/  LOP3.LUT R42, R41, 0xffff, RZ, 0xc0, !PT ;  /* 0x0000ffff292a7812 */ /* 0x000fe200078ec0ff */
[----:B------:R-:W-:Y:S01]  /*32320*/  IMAD.MOV.U32 R217, RZ, RZ, R151 ;  /* 0x000000ffffd97224 */ /* 0x000fe200078e0097 */
[----:B-1----:R-:W-:Y:S01]  /*32330*/  PRMT R40, R68, 0x7610, R40 ;  /* 0x0000761044287816 */ /* 0x002fe20000000028 */
[----:B------:R-:W-:Y:S01]  /*32340*/  IMAD.MOV.U32 R52, RZ, RZ, R44 ;  /* 0x000000ffff347224 */ /* 0x000fe200078e002c */
[----:B------:R-:W-:Y:S01]  /*32350*/  SHF.R.U32.HI R42, RZ, 0x8, R42 ;  /* 0x00000008ff2a7819 */ /* 0x000fe2000001162a */
[----:B------:R-:W-:Y:S01]  /*32360*/  IMAD.MOV.U32 R44, RZ, RZ, R57 ;  /* 0x000000ffff2c7224 */ /* 0x000fe200078e0039 */
[----:B------:R-:W-:Y:S01]  /*32370*/  @!P1 PRMT R2, R40, 0x5410, RZ ;  /* 0x0000541028029816 */ /* 0x000fe200000000ff */
[----:B------:R-:W-:Y:S01]  /*32380*/  IMAD.MOV.U32 R173, RZ, RZ, R52 ;  /* 0x000000ffffad7224 */ /* 0x000fe200078e0034 */
[----:B------:R-:W-:Y:S01]  /*32390*/  PRMT R48, R43, 0x5410, R42 ;  /* 0x000054102b307816 */ /* 0x000fe2000000002a */
[----:B------:R-:W-:Y:S01]  /*323a0*/  IMAD.WIDE.U32 R42, R49, -0x2daee0ad, RZ ;  /* 0xd2511f53312a7825 */ /* 0x000fe200078e00ff */
[--C-:B---3--:R-:W-:Y:S01]  /*323b0*/  SHF.R.U32.HI R0, RZ, 0x10, R41.reuse ;  /* 0x00000010ff007819 */ /* 0x108fe20000011629 */
[----:B------:R1:W-:Y:S01]  /*323c0*/  ST.E.U16 desc[UR4][R176.64+0xee], R2 ;  /* 0x0000ee02b0007985 */ /* 0x0003e2000c101504 */
[----:B------:R-:W-:Y:S01]  /*323d0*/  SHF.R.U32.HI R41, RZ, 0x18, R41 ;  /* 0x00000018ff297819 */ /* 0x000fe20000011629 */
[----:B------:R-:W-:Y:S01]  /*323e0*/  IMAD.MOV.U32 R49, RZ, RZ, R186 ;  /* 0x000000ffff317224 */ /* 0x000fe200078e00ba */
[----:B------:R-:W-:Y:S01]  /*323f0*/  LOP3.LUT R3, R0, 0xff, RZ, 0xc0, !PT ;  /* 0x000000ff00037812 */ /* 0x000fe200078ec0ff */
[----:B------:R3:W1:Y:S01]  /*32400*/  MUFU.EX2 R186, R193 ;  /* 0x000000c100ba7308 */ /* 0x0006620000000800 */
[----:B------:R-:W-:Y:S01]  /*32410*/  SHF.R.U32.HI R57, RZ, 0x10, R42 ;  /* 0x00000010ff397819 */ /* 0x000fe2000001162a */
[----:B------:R-:W-:Y:S01]  /*32420*/  IMAD.MOV.U32 R52, RZ, RZ, R44 ;  /* 0x000000ffff347224 */ /* 0x000fe200078e002c */
[----:B------:R-:W-:Y:S01]  /*32430*/  SHF.R.U32.HI R68, RZ, 0x18, R42 ;  /* 0x00000018ff447819 */ /* 0x000fe2000001162a */
[----:B------:R-:W-:Y:S01]  /*32440*/  IMAD.MOV.U32 R51, RZ, RZ, R49 ;  /* 0x000000ffff337224 */ /* 0x000fe200078e0031 */
[----:B------:R-:W-:Y:S01]  /*32450*/  LOP3.LUT R62, R43, R231, R62, 0x96, !PT ;  /* 0x000000e72b3e7212 */ /* 0x000fe200078e963e */
[----:B------:R-:W-:Y:S01]  /*32460*/  IMAD.MOV.U32 R49, RZ, RZ, R56 ;  /* 0x000000ffff317224 */ /* 0x000fe200078e0038 */
[C---:B------:R-:W-:Y:S01]  /*32470*/  LOP3.LUT R56, R42.reuse, 0xffff, RZ, 0xc0, !PT ;  /* 0x0000ffff2a387812 */ /* 0x040fe200078ec0ff */
[----:B------:R-:W-:Y:S01]  /*32480*/  IMAD.MOV.U32 R151, RZ, RZ, R83 ;  /* 0x000000ffff977224 */ /* 0x000fe200078e0053 */
[----:B------:R-:W-:Y:S01]  /*32490*/  LOP3.LUT R83, R42, 0xff, RZ, 0xc0, !PT ;  /* 0x000000ff2a537812 */ /* 0x000fe200078ec0ff */
[----:B------:R-:W-:Y:S01]  /*324a0*/  IMAD.MOV.U32 R172, RZ, RZ, R51 ;  /* 0x000000ffffac7224 */ /* 0x000fe200078e0033 */
[----:B------:R-:W-:Y:S01]  /*324b0*/  LOP3.LUT R42, R67, R224, R190, 0x96, !PT ;  /* 0x000000e0432a7212 */ /* 0x000fe200078e96be */
[----:B------:R-:W-:Y:S02]  /*324c0*/  IMAD.MOV.U32 R51, RZ, RZ, R63 ;  /* 0x000000ffff337224 */ /* 0x000fe400078e003f */
[----:B------:R-:W-:Y:S02]  /*324d0*/  IMAD.MOV.U32 R63, RZ, RZ, R45 ;  /* 0x000000ffff3f7224 */ /* 0x000fe400078e002d */
[----:B------:R-:W-:Y:S01]  /*324e0*/  IMAD.WIDE.U32 R42, R42, -0x2daee0ad, RZ ;  /* 0xd2511f532a2a7825 */ /* 0x000fe200078e00ff */
[----:B---3--:R2:W5:Y:S03]  /*324f0*/  LDL.LU R193, [R1+0x3d0] ;  /* 0x0003d00001c17983 */ /* 0x0085660000300800 */
[----:B------:R-:W-:Y:S01]  /*32500*/  IMAD.MOV.U32 R45, RZ, RZ, R54 ;  /* 0x000000ffff2d7224 */ /* 0x000fe200078e0036 */
[----:B------:R-:W-:Y:S01]  /*32510*/  LOP3.LUT R44, R43, R225, R182, 0x96, !PT ;  /* 0x000000e12b2c7212 */ /* 0x000fe200078e96b6 */
[----:B------:R2:W5:Y:S01]  /*32520*/  LDL.LU R192, [R1+0x3cc] ;  /* 0x0003cc0001c07983 */ /* 0x0005620000300800 */
[----:B-1----:R-:W-:Y:S01]  /*32530*/  F2FP.BF16.F32.PACK_AB R2, R185, R186 ;  /* 0x000000bab902723e */ /* 0x002fe200000010ff */
[----:B------:R-:W-:Y:S02]  /*32540*/  IMAD.MOV.U32 R54, RZ, RZ, R217 ;  /* 0x000000ffff367224 */ /* 0x000fe400078e00d9 */
[----:B------:R2:W5:Y:S01]  /*32550*/  LDL.LU R189, [R1+0x3c8] ;  /* 0x0003c80001bd7983 */ /* 0x0005620000300800 */
[----:B------:R-:W-:Y:S01]  /*32560*/  PRMT R0, R2, 0x7632, R0 ;  /* 0x0000763202007816 */ /* 0x000fe20000000000 */
[----:B------:R-:W-:Y:S02]  /*32570*/  IMAD.WIDE.U32 R66, R66, -0x2daee0ad, RZ ;  /* 0xd2511f5342427825 */ /* 0x000fe400078e00ff */
[----:B------:R2:W3:Y:S02]  /*32580*/  LDL.S16 R176, [R1+0x1e4] ;  /* 0x0001e40001b07983 */ /* 0x0004e40000100600 */
[----:B------:R-:W-:Y:S01]  /*32590*/  IMAD.MOV.U32 R217, RZ, RZ, R151 ;  /* 0x000000ffffd97224 */ /* 0x000fe200078e0097 */
[----:B------:R-:W-:Y:S01]  /*325a0*/  PRMT R151, R199, 0x7054, R199 ;  /* 0x00007054c7977816 */ /* 0x000fe200000000c7 */
[----:B------:R2:W4:Y:S01]  /*325b0*/  LDL.S16 R177, [R1+0x1e0] ;  /* 0x0001e00001b17983 */ /* 0x0005220000100600 */
[----:B------:R-:W-:Y:S01]  /*325c0*/  LOP3.LUT R43, R67, R226, R42, 0x96, !PT ;  /* 0x000000e2432b7212 */ /* 0x000fe200078e962a */
[----:B------:R-:W-:Y:S01]  /*325d0*/  IMAD.MOV.U32 R40, RZ, RZ, R49 ;  /* 0x000000ffff287224 */ /* 0x000fe200078e0031 */
[----:B------:R-:W-:Y:S01]  /*325e0*/  PRMT R49, R3, 0x5410, R41 ;  /* 0x0000541003317816 */ /* 0x000fe20000000029 */
[----:B------:R-:W-:Y:S01]  /*325f0*/  IMAD.MOV.U32 R3, RZ, RZ, R45 ;  /* 0x000000ffff037224 */ /* 0x000fe200078e002d */
[--C-:B------:R-:W-:Y:S01]  /*32600*/  HSET2.LE.AND R42, R72, R151.reuse, PT ;  /* 0x00000097482a7233 */ /* 0x100fe20003803000 */
[----:B------:R-:W-:Y:S01]  /*32610*/  IMAD.MOV.U32 R72, RZ, RZ, R55 ;  /* 0x000000ffff487224 */ /* 0x000fe200078e0037 */
[--C-:B------:R-:W-:Y:S01]  /*32620*/  HSET2.LE.AND R50, R50, R151.reuse, PT ;  /* 0x0000009732327233 */ /* 0x100fe20003803000 */
[----:B------:R-:W-:Y:S01]  /*32630*/  IMAD.WIDE.U32 R44, R44, -0x326172a9, RZ ;  /* 0xcd9e8d572c2c7825 */ /* 0x000fe200078e00ff */
[--C-:B------:R-:W-:Y:S02]  /*32640*/  HSET2.LE.AND R48, R48, R151.reuse, PT ;  /* 0x0000009730307233 */ /* 0x100fe40003803000 */
[----:B------:R-:W-:Y:S01]  /*32650*/  LOP3.LUT R42, R95, R42, RZ, 0xc0, !PT ;  /* 0x0000002a5f2a7212 */ /* 0x000fe200078ec0ff */
[----:B------:R-:W-:Y:S01]  /*32660*/  IMAD.MOV.U32 R95, RZ, RZ, R90 ;  /* 0x000000ffff5f7224 */ /* 0x000fe200078e005a */
[--C-:B------:R-:W-:Y:S01]  /*32670*/  HSET2.LE.AND R49, R49, R151.reuse, PT ;  /* 0x0000009731317233 */ /* 0x100fe20003803000 */
[----:B------:R-:W-:Y:S01]  /*32680*/  IMAD.MOV.U32 R67, RZ, RZ, R91 ;  /* 0x000000ffff437224 */ /* 0x000fe200078e005b */
[----:B------:R-:W-:Y:S02]  /*32690*/  LOP3.LUT R50, R98, R50, RZ, 0xc0, !PT ;  /* 0x0000003262327212 */ /* 0x000fe400078ec0ff */
[----:B------:R-:W-:Y:S02]  /*326a0*/  LOP3.LUT R48, R102, R48, RZ, 0xc0, !PT ;  /* 0x0000003066307212 */ /* 0x000fe400078ec0ff */
[----:B------:R-:W-:Y:S01]  /*326b0*/  LOP3.LUT R49, R99, R49, RZ, 0xc0, !PT ;  /* 0x0000003163317212 */ /* 0x000fe200078ec0ff */
[----:B------:R-:W-:Y:S01]  /*326c0*/  IMAD.MOV.U32 R99, RZ, RZ, R72 ;  /* 0x000000ffff637224 */ /* 0x000fe200078e0048 */
[----:B------:R-:W-:Y:S01]  /*326d0*/  SHF.R.U32.HI R72, RZ, 0x10, R60 ;  /* 0x00000010ff487819 */ /* 0x000fe2000001163c */
[----:B---3--:R-:W-:Y:S02]  /*326e0*/  @!P3 HFMA2.BF16_V2 R176, -RZ.H0_H0, RZ.H0_H0, -R2.H0_H0 ;  /* 0x200000ffffb0b231 */ /* 0x008fe40000340902 */
[----:B----4-:R-:W-:Y:S03]  /*326f0*/  @!P2 HFMA2.BF16_V2 R177, -RZ.H0_H0, RZ.H0_H0, -R0.H0_H0 ;  /* 0x200000ffffb1a231 */ /* 0x010fe60000340900 */
[----:B------:R-:W-:Y:S01]  /*32700*/  PRMT R170, R176, 0x7610, R170 ;  /* 0x00007610b0aa7816 */ /* 0x000fe200000000aa */
[----:B------:R1:W-:Y:S01]  /*32710*/  @!P3 STL.S16 [R1+0x1e4], R176 ;  /* 0x0001e4b00100b387 */ /* 0x0003e20000100600 */
[----:B------:R-:W-:Y:S03]  /*32720*/  PRMT R93, R177, 0x7610, R93 ;  /* 0x00007610b15d7816 */ /* 0x000fe6000000005d */
[----:B------:R3:W-:Y:S01]  /*32730*/  @!P2 STL.S16 [R1+0x1e0], R177 ;  /* 0x0001e0b10100a387 */ /* 0x0007e20000100600 */
[----:B-1----:R-:W-:Y:S02]  /*32740*/  IMAD.MOV.U32 R176, RZ, RZ, R172 ;  /* 0x000000ffffb07224 */ /* 0x002fe400078e00ac */
[----:B------:R-:W-:Y:S01]  /*32750*/  IMAD.MOV.U32 R172, RZ, RZ, R40 ;  /* 0x000000ffffac7224 */ /* 0x000fe200078e0028 */
[----:B------:R-:W-:Y:S01]  /*32760*/  LOP3.LUT R40, R45, R220, R180, 0x96, !PT ;  /* 0x000000dc2d287212 */ /* 0x000fe200078e96b4 */
[----:B---3--:R-:W-:Y:S02]  /*32770*/  IMAD.MOV.U32 R177, RZ, RZ, R173 ;  /* 0x000000ffffb17224 */ /* 0x008fe400078e00ad */
[----:B------:R-:W-:Y:S02]  /*32780*/  IMAD.MOV.U32 R173, RZ, RZ, R54 ;  /* 0x000000ffffad7224 */ /* 0x000fe400078e0036 */
[----:B------:R-:W-:Y:S01]  /*32790*/  IMAD.WIDE.U32 R54, R43, -0x326172a9, RZ ;  /* 0xcd9e8d572b367825 */ /* 0x000fe200078e00ff */
[--C-:B------:R-:W-:Y:S03]  /*327a0*/  HSET2.LE.AND R43, R74, R151.reuse, PT ;  /* 0x000000974a2b7233 */ /* 0x100fe60003803000 */
[----:B------:R-:W-:Y:S01]  /*327b0*/  IMAD.WIDE.U32 R40, R40, -0x2daee0ad, RZ ;  /* 0xd2511f5328287825 */ /* 0x000fe200078e00ff */
[----:B------:R-:W-:Y:S02]  /*327c0*/  LOP3.LUT R44, R55, R230, R44, 0x96, !PT ;  /* 0x000000e6372c7212 */ /* 0x000fe400078e962c */
[----:B------:R-:W-:Y:S01]  /*327d0*/  LOP3.LUT R43, R96, R43, RZ, 0xc0, !PT ;  /* 0x0000002b602b7212 */ /* 0x000fe200078ec0ff */
[----:B------:R-:W-:Y:S01]  /*327e0*/  IMAD.MOV.U32 R45, RZ, RZ, R85 ;  /* 0x000000ffff2d7224 */ /* 0x000fe200078e0055 */
[----:B------:R-:W-:Y:S01]  /*327f0*/  LOP3.LUT R66, R41, R229, R66, 0x96, !PT ;  /* 0x000000e529427212 */ /* 0x000fe200078e9642 */
[----:B------:R-:W-:Y:S01]  /*32800*/  IMAD.WIDE.U32 R90, R44, -0x2daee0ad, RZ ;  /* 0xd2511f532c5a7825 */ /* 0x000fe200078e00ff */
[----:B------:R-:W-:Y:S03]  /*32810*/  LOP3.LUT R44, R59, R224, R190, 0x96, !PT ;  /* 0x000000e03b2c7212 */ /* 0x000fe600078e96be */
[----:B------:R-:W-:Y:S01]  /*32820*/  IMAD.MOV.U32 R59, RZ, RZ, R158 ;  /* 0x000000ffff3b7224 */ /* 0x000fe200078e009e */
[----:B------:R-:W-:Y:S01]  /*32830*/  LOP3.LUT R85, R91, R227, R40, 0x96, !PT ;  /* 0x000000e35b557212 */ /* 0x000fe200078e9628 */
[----:B------:R-:W-:Y:S01]  /*32840*/  IMAD.MOV.U32 R96, RZ, RZ, R161 ;  /* 0x000000ffff607224 */ /* 0x000fe200078e00a1 */
[--C-:B------:R-:W-:Y:S01]  /*32850*/  HSET2.LE.AND R40, R70, R151.reuse, PT ;  /* 0x0000009746287233 */ /* 0x100fe20003803000 */
[----:B------:R-:W-:Y:S02]  /*32860*/  IMAD.MOV.U32 R74, RZ, RZ, R45 ;  /* 0x000000ffff4a7224 */ /* 0x000fe400078e002d */
[----:B------:R-:W-:Y:S03]  /*32870*/  IMAD.WIDE.U32 R44, R44, -0x2daee0ad, RZ ;  /* 0xd2511f532c2c7825 */ /* 0x000fe600078e00ff */
[----:B------:R-:W-:Y:S01]  /*32880*/  LOP3.LUT R40, R100, R40, RZ, 0xc0, !PT ;  /* 0x0000002864287212 */ /* 0x000fe200078ec0ff */
[----:B------:R-:W-:Y:S01]  /*32890*/  IMAD.MOV.U32 R100, RZ, RZ, R160 ;  /* 0x000000ffff647224 */ /* 0x000fe200078e00a0 */
[-C--:B------:R-:W-:Y:S01]  /*328a0*/  LOP3.LUT R45, R45, R225.reuse, R182, 0x96, !PT ;  /* 0x000000e12d2d7212 */ /* 0x080fe200078e96b6 */
[----:B------:R-:W-:Y:S04]  /*328b0*/  IMAD.WIDE.U32 R160, R58, -0x2daee0ad, RZ ;  /* 0xd2511f533aa07825 */ /* 0x000fe800078e00ff */
[----:B------:R-:W-:Y:S02]  /*328c0*/  IMAD.MOV.U32 R70, RZ, RZ, R67 ;  /* 0x000000ffff467224 */ /* 0x000fe400078e0043 */
[----:B------:R-:W-:Y:S01]  /*328d0*/  IMAD.MOV.U32 R67, RZ, RZ, R3 ;  /* 0x000000ffff437224 */ /* 0x000fe200078e0003 */
[----:B------:R-:W-:Y:S01]  /*328e0*/  LOP3.LUT R3, R161, R226, R44, 0x96, !PT ;  /* 0x000000e2a1037212 */ /* 0x000fe200078e962c */
[----:B------:R-:W-:Y:S02]  /*328f0*/  IMAD.MOV.U32 R58, RZ, RZ, R159 ;  /* 0x000000ffff3a7224 */ /* 0x000fe400078e009f */
[----:B------:R-:W-:Y:S04]  /*32900*/  IMAD.WIDE.U32 R44, R45, -0x326172a9, RZ ;  /* 0xcd9e8d572d2c7825 */ /* 0x000fe800078e00ff */
[----:B------:R-:W-:Y:S01]  /*32910*/  IMAD.WIDE.U32 R158, R3, -0x326172a9, RZ ;  /* 0xcd9e8d57039e7825 */ /* 0x000fe200078e00ff */
[----:B------:R-:W-:Y:S02]  /*32920*/  PRMT R3, R93, 0x7610, R3 ;  /* 0x000076105d037816 */ /* 0x000fe40000000003 */
[----:B------:R-:W-:Y:S02]  /*32930*/  LOP3.LUT R93, R45, R220, R180, 0x96, !PT ;  /* 0x000000dc2d5d7212 */ /* 0x000fe400078e96b4 */
[----:B------:R-:W-:Y:S02]  /*32940*/  LOP3.LUT R91, R159, R230, R44, 0x96, !PT ;  /* 0x000000e69f5b7212 */ /* 0x000fe400078e962c */
[----:B------:R-:W-:Y:S01]  /*32950*/  LOP3.LUT R44, R47, R224, R190, 0x96, !PT ;  /* 0x000000e02f2c7212 */ /* 0x000fe200078e96be */
[----:B------:R-:W-:Y:S01]  /*32960*/  IMAD.MOV.U32 R47, RZ, RZ, R58 ;  /* 0x000000ffff2f7224 */ /* 0x000fe200078e003a */
[----:B------:R-:W-:Y:S01]  /*32970*/  PRMT R41, R3, 0x7610, R41 ;  /* 0x0000761003297816 */ /* 0x000fe20000000029 */
[----:B------:R-:W-:Y:S01]  /*32980*/  IMAD.MOV.U32 R58, RZ, RZ, R100 ;  /* 0x000000ffff3a7224 */ /* 0x000fe200078e0064 */
[----:B------:R2:W5:Y:S01]  /*32990*/  LDL.LU.64 R190, [R1+0x3c0] ;  /* 0x0003c00001be7983 */ /* 0x0005620000300a00 */
[----:B------:R-:W-:Y:S04]  /*329a0*/  IMAD.WIDE.U32 R44, R44, -0x2daee0ad, RZ ;  /* 0xd2511f532c2c7825 */ /* 0x000fe800078e00ff */
[----:B------:R-:W-:Y:S01]  /*329b0*/  IMAD.MOV.U32 R100, RZ, RZ, R96 ;  /* 0x000000ffff647224 */ /* 0x000fe200078e0060 */
[----:B------:R-:W-:Y:S01]  /*329c0*/  LOP3.LUT R45, R45, R225, R182, 0x96, !PT ;  /* 0x000000e12d2d7212 */ /* 0x000fe200078e96b6 */
[----:B------:R-:W-:Y:S02]  /*329d0*/  IMAD.MOV.U32 R96, RZ, RZ, R70 ;  /* 0x000000ffff607224 */ /* 0x000fe400078e0046 */
[----:B------:R-:W-:Y:S02]  /*329e0*/  IMAD.MOV.U32 R70, RZ, RZ, R74 ;  /* 0x000000ffff467224 */ /* 0x000fe400078e004a */
[----:B------:R-:W-:Y:S02]  /*329f0*/  IMAD.MOV.U32 R74, RZ, RZ, R163 ;  /* 0x000000ffff4a7224 */ /* 0x000fe400078e00a3 */
[----:B------:R-:W-:Y:S02]  /*32a00*/  IMAD.MOV.U32 R182, RZ, RZ, R162 ;  /* 0x000000ffffb67224 */ /* 0x000fe400078e00a2 */
[----:B------:R-:W-:Y:S04]  /*32a10*/  IMAD.WIDE.U32 R162, R46, -0x2daee0ad, RZ ;  /* 0xd2511f532ea27825 */ /* 0x000fe800078e00ff */
[----:B------:R-:W-:Y:S01]  /*32a20*/  IMAD.MOV.U32 R46, RZ, RZ, R165 ;  /* 0x000000ffff2e7224 */ /* 0x000fe200078e00a5 */
[----:B------:R-:W-:Y:S01]  /*32a30*/  LOP3.LUT R3, R163, R226, R44, 0x96, !PT ;  /* 0x000000e2a3037212 */ /* 0x000fe200078e962c */
[----:B------:R-:W-:Y:S04]  /*32a40*/  IMAD.WIDE.U32 R44, R45, -0x326172a9, RZ ;  /* 0xcd9e8d572d2c7825 */ /* 0x000fe800078e00ff */
[----:B------:R-:W-:Y:S01]  /*32a50*/  IMAD.WIDE.U32 R164, R3, -0x326172a9, RZ ;  /* 0xcd9e8d5703a47825 */ /* 0x000fe200078e00ff */
[----:B------:R-:W-:Y:S02]  /*32a60*/  PRMT R3, R41, 0x7610, R3 ;  /* 0x0000761029037816 */ /* 0x000fe40000000003 */
[--C-:B------:R-:W-:Y:S01]  /*32a70*/  HSET2.LE.AND R41, R75, R151.reuse, PT ;  /* 0x000000974b297233 */ /* 0x100fe20003803000 */
[----:B------:R-:W-:Y:S01]  /*32a80*/  IMAD.MOV.U32 R75, RZ, RZ, R95 ;  /* 0x000000ffff4b7224 */ /* 0x000fe200078e005f */
[--C-:B------:R-:W-:Y:S02]  /*32a90*/  LOP3.LUT R95, R165, R230, R44.reuse, 0x96, !PT ;  /* 0x000000e6a55f7212 */ /* 0x100fe400078e962c */
[----:B------:R-:W-:Y:S02]  /*32aa0*/  PRMT R44, R170, 0x7610, R44 ;  /* 0x00007610aa2c7816 */ /* 0x000fe4000000002c */
[----:B------:R-:W-:Y:S01]  /*32ab0*/  LOP3.LUT R180, R45, R220, R180, 0x96, !PT ;  /* 0x000000dc2db47212 */ /* 0x000fe200078e96b4 */
[----:B------:R2:W5:Y:S01]  /*32ac0*/  LDL.LU R170, [R1+0x3b8] ;  /* 0x0003b80001aa7983 */ /* 0x0005620000300800 */
[----:B------:R-:W-:Y:S02]  /*32ad0*/  PRMT R45, R3, 0x7610, R45 ;  /* 0x00007610032d7816 */ /* 0x000fe4000000002d */
[----:B------:R-:W-:Y:S02]  /*32ae0*/  PRMT R3, R2, 0x5410, R0 ;  /* 0x0000541002037816 */ /* 0x000fe40000000000 */
[----:B------:R-:W-:Y:S02]  /*32af0*/  @!P3 PRMT R2, R44, 0x5410, RZ ;  /* 0x000054102c02b816 */ /* 0x000fe400000000ff */
[----:B------:R-:W-:Y:S02]  /*32b00*/  @!P2 PRMT R0, R45, 0x5410, RZ ;  /* 0x000054102d00a816 */ /* 0x000fe400000000ff */
[----:B------:R-:W-:Y:S01]  /*32b10*/  LOP3.LUT R41, R101, R41, RZ, 0xc0, !PT ;  /* 0x0000002965297212 */ /* 0x000fe200078ec0ff */
[----:B------:R1:W-:Y:S01]  /*32b20*/  ST.E.U16 desc[UR4][R178.64+0xf0], R2 ;  /* 0x0000f002b2007985 */ /* 0x0003e2000c101504 */
[----:B------:R-:W-:Y:S02]  /*32b30*/  IMAD.MOV.U32 R101, RZ, RZ, R75 ;  /* 0x000000ffff657224 */ /* 0x000fe400078e004b */
[----:B------:R-:W-:Y:S01]  /*32b40*/  IMAD.MOV.U32 R75, RZ, RZ, R181 ;  /* 0x000000ffff4b7224 */ /* 0x000fe200078e00b5 */
[----:B------:R3:W-:Y:S01]  /*32b50*/  ST.E.U16 desc[UR4][R178.64+0xf2], R0 ;  /* 0x0000f200b2007985 */ /* 0x0007e2000c101504 */
[----:B------:R-:W-:Y:S02]  /*32b60*/  IMAD.MOV.U32 R181, RZ, RZ, R46 ;  /* 0x000000ffffb57224 */ /* 0x000fe400078e002e */
[----:B------:R-:W-:Y:S01]  /*32b70*/  IMAD.MOV.U32 R98, RZ, RZ, R75 ;  /* 0x000000ffff627224 */ /* 0x000fe200078e004b */
[----:B------:R-:W-:Y:S01]  /*32b80*/  SHF.R.U32.HI R75, RZ, 0x18, R60 ;  /* 0x00000018ff4b7819 */ /* 0x000fe2000001163c */
[----:B-1----:R-:W-:Y:S02]  /*32b90*/  IMAD.MOV.U32 R2, RZ, RZ, R47 ;  /* 0x000000ffff027224 */ /* 0x002fe400078e002f */
[----:B------:R-:W1:Y:S01]  /*32ba0*/  LDSM.16.MT88.4 R44, [R171+0x4000] ;  /* 0x00400000ab2c783b */ /* 0x000e620000004200 */
[----:B---3--:R-:W-:Y:S01]  /*32bb0*/  LOP3.LUT R0, R94, 0xff, RZ, 0xc0, !PT ;  /* 0x000000ff5e007812 */ /* 0x008fe200078ec0ff */
[----:B------:R-:W-:Y:S01]  /*32bc0*/  IMAD.MOV.U32 R179, RZ, RZ, R51 ;  /* 0x000000ffffb37224 */ /* 0x000fe200078e0033 */
[--C-:B------:R-:W-:Y:S01]  /*32bd0*/  HSET2.LE.AND R51, R53, R151.reuse, PT ;  /* 0x0000009735337233 */ /* 0x100fe20003803000 */
[----:B------:R-:W-:Y:S02]  /*32be0*/  IMAD.MOV.U32 R94, RZ, RZ, R59 ;  /* 0x000000ffff5e7224 */ /* 0x000fe400078e003b */
[----:B------:R-:W-:Y:S02]  /*32bf0*/  IMAD.MOV.U32 R178, RZ, RZ, R181 ;  /* 0x000000ffffb27224 */ /* 0x000fe400078e00b5 */
[----:B------:R-:W-:Y:S01]  /*32c00*/  LOP3.LUT R51, R97, R51, RZ, 0xc0, !PT ;  /* 0x0000003361337212 */ /* 0x000fe200078ec0ff */
[----:B------:R-:W-:Y:S02]  /*32c10*/  IMAD.MOV.U32 R181, RZ, RZ, R67 ;  /* 0x000000ffffb57224 */ /* 0x000fe400078e0043 */
[----:B------:R-:W-:Y:S04]  /*32c20*/  IMAD.WIDE.U32 R66, R66, -0x326172a9, RZ ;  /* 0xcd9e8d5742427825 */ /* 0x000fe800078e00ff */
[----:B------:R-:W-:Y:S02]  /*32c30*/  IMAD.MOV.U32 R102, RZ, RZ, R179 ;  /* 0x000000ffff667224 */ /* 0x000fe400078e00b3 */
[----:B------:R-:W-:Y:S02]  /*32c40*/  IMAD.MOV.U32 R97, RZ, RZ, R101 ;  /* 0x000000ffff617224 */ /* 0x000fe400078e0065 */
[----:B------:R-:W-:Y:S02]  /*32c50*/  IMAD.MOV.U32 R179, RZ, RZ, R182 ;  /* 0x000000ffffb37224 */ /* 0x000fe400078e00b6 */
[----:B------:R-:W-:Y:S02]  /*32c60*/  IMAD.MOV.U32 R101, RZ, RZ, R100 ;  /* 0x000000ffff657224 */ /* 0x000fe400078e0064 */
[----:B------:R-:W-:Y:S01]  /*32c70*/  IMAD.MOV.U32 R182, RZ, RZ, R74 ;  /* 0x000000ffffb67224 */ /* 0x000fe200078e004a */
[C---:B------:R-:W-:Y:S01]  /*32c80*/  LOP3.LUT R74, R60.reuse, 0xff, RZ, 0xc0, !PT ;  /* 0x000000ff3c4a7812 */ /* 0x040fe200078ec0ff */
[----:B------:R-:W-:Y:S01]  /*32c90*/  IMAD.MOV.U32 R100, RZ, RZ, R70 ;  /* 0x000000ffff647224 */ /* 0x000fe200078e0046 */
[----:B------:R-:W-:Y:S01]  /*32ca0*/  LOP3.LUT R70, R60, 0xffff, RZ, 0xc0, !PT ;  /* 0x0000ffff3c467812 */ /* 0x000fe200078ec0ff */
[----:B------:R-:W-:Y:S01]  /*32cb0*/  IMAD.MOV.U32 R60, RZ, RZ, R86 ;  /* 0x000000ffff3c7224 */ /* 0x000fe200078e0056 */
[----:B------:R-:W-:Y:S01]  /*32cc0*/  LOP3.LUT R86, R67, R228, R54, 0x96, !PT ;  /* 0x000000e443567212 */ /* 0x000fe200078e9636 */
[----:B------:R-:W-:Y:S01]  /*32cd0*/  IMAD.MOV.U32 R67, RZ, RZ, R2 ;  /* 0x000000ffff437224 */ /* 0x000fe200078e0002 */
[----:B------:R-:W-:Y:S01]  /*32ce0*/  SHF.R.U32.HI R2, RZ, 0x8, R87 ;  /* 0x00000008ff027819 */ /* 0x000fe20000011657 */
[----:B------:R-:W-:Y:S01]  /*32cf0*/  IMAD.MOV.U32 R87, RZ, RZ, R99 ;  /* 0x000000ffff577224 */ /* 0x000fe200078e0063 */
[----:B------:R-:W-:Y:S01]  /*32d00*/  PRMT R61, R0, 0x5410, R148 ;  /* 0x00005410003d7816 */ /* 0x000fe20000000094 */
[----:B------:R-:W-:Y:S01]  /*32d10*/  IMAD.MOV.U32 R99, RZ, RZ, R58 ;  /* 0x000000ffff637224 */ /* 0x000fe200078e003a */
[C---:B------:R-:W-:Y:S01]  /*32d20*/  LOP3.LUT R0, R84.reuse, 0xffff, RZ, 0xc0, !PT ;  /* 0x0000ffff54007812 */ /* 0x040fe200078ec0ff */
[----:B------:R-:W-:Y:S03]  /*32d30*/  IMAD.MOV.U32 R148, RZ, RZ, R67 ;  /* 0x000000ffff947224 */ /* 0x000fe600078e0043 */
[----:B------:R-:W-:Y:S01]  /*32d40*/  SHF.R.U32.HI R0, RZ, 0x8, R0 ;  /* 0x00000008ff007819 */ /* 0x000fe20000011600 */
[-C--:B-1----:R-:W-:Y:S06]  /*32d50*/  HMMA.16816.F32.BF16 R4, R40, R44.reuse, R4 ;  /* 0x0000002c2804723c */ /* 0x082fec0000041804 */
[C---:B------:R-:W-:Y:S06]  /*32d60*/  HMMA.16816.F32.BF16 R8, R48.reuse, R44, R8 ;  /* 0x0000002c3008723c */ /* 0x040fec0000041808 */
[-C--:B------:R-:W-:Y:S05]  /*32d70*/  HMMA.16816.F32.BF16 R12, R48, R46.reuse, R12 ;  /* 0x0000002e300c723c */ /* 0x080fea000004180c */
[----:B------:R-:W-:Y:S01]  /*32d80*/  IMAD.MOV.U32 R44, RZ, RZ, R52 ;  /* 0x000000ffff2c7224 */ /* 0x000fe200078e0034 */
[C---:B------:R-:W-:Y:S01]  /*32d90*/  HMMA.16816.F32.BF16 R16, R40.reuse, R46, R16 ;  /* 0x0000002e2810723c */ /* 0x040fe20000041810 */
[----:B------:R-:W1:Y:S04]  /*32da0*/  LDSM.16.MT88.4 R52, [R188+0x4000] ;  /* 0x00400000bc34783b */ /* 0x000e680000004200 */
[----:B------:R-:W-:Y:S01]  /*32db0*/  IMAD.MOV.U32 R45, RZ, RZ, R63 ;  /* 0x000000ffff2d7224 */ /* 0x000fe200078e003f */
[----:B------:R-:W-:Y:S01]  /*32dc0*/  PRMT R63, R149, 0x5410, R2 ;  /* 0x00005410953f7816 */ /* 0x000fe20000000002 */
[----:B------:R-:W-:Y:S01]  /*32dd0*/  IMAD.MOV.U32 R47, RZ, RZ, R44 ;  /* 0x000000ffff2f7224 */ /* 0x000fe200078e002c */
[----:B------:R-:W-:Y:S03]  /*32de0*/  LOP3.LUT R2, R57, 0xff, RZ, 0xc0, !PT ;  /* 0x000000ff39027812 */ /* 0x000fe600078ec0ff */
[----:B------:R-:W-:Y:S01]  /*32df0*/  SHF.R.U32.HI R44, RZ, 0x8, R56 ;  /* 0x00000008ff2c7819 */ /* 0x000fe20000011638 */
[----:B------:R-:W-:Y:S01]  /*32e00*/  IMAD.MOV.U32 R46, RZ, RZ, R45 ;  /* 0x000000ffff2e7224 */ /* 0x000fe200078e002d */
[----:B------:R-:W-:Y:S01]  /*32e10*/  LOP3.LUT R45, R84, 0xff, RZ, 0xc0, !PT ;  /* 0x000000ff542d7812 */ /* 0x000fe200078ec0ff */
[----:B------:R-:W3:Y:S01]  /*32e20*/  LDSM.16.MT88.4 R56, [R171+0x4400] ;  /* 0x00440000ab38783b */ /* 0x000ee20000004200 */
[----:B------:R-:W-:Y:S01]  /*32e30*/  PRMT R68, R2, 0x5410, R68 ;  /* 0x0000541002447816 */ /* 0x000fe20000000044 */
[----:B------:R-:W-:Y:S01]  /*32e40*/  IMAD.MOV.U32 R149, RZ, RZ, R60 ;  /* 0x000000ffff957224 */ /* 0x000fe200078e003c */
[----:B------:R-:W-:Y:S01]  /*32e50*/  IADD3 R2, P0, R174, -0x100, RZ ;  /* 0xffffff00ae027810 */ /* 0x000fe20007f1e0ff */
[----:B------:R-:W-:Y:S01]  /*32e60*/  IMAD.MOV.U32 R174, RZ, RZ, R47 ;  /* 0x000000ffffae7224 */ /* 0x000fe200078e002f */
[----:B------:R-:W-:Y:S02]  /*32e70*/  PRMT R60, R45, 0x5410, R0 ;  /* 0x000054102d3c7816 */ /* 0x000fe40000000000 */
[----:B------:R-:W-:Y:S01]  /*32e80*/  IADD3.X R45, R175, -0x1, RZ, P0, !PT ;  /* 0xffffffffaf2d7810 */ /* 0x000fe200007fe4ff */
[----:B------:R4:W-:Y:S01]  /*32e90*/  STL [R1+0xa8], R2 ;  /* 0x0000a80201007387 */ /* 0x0009e20000100800 */
[----:B------:R-:W-:Y:S01]  /*32ea0*/  SHF.R.U32.HI R0, RZ, 0x10, R84 ;  /* 0x00000010ff007819 */ /* 0x000fe20000011654 */
[----:B------:R-:W-:Y:S01]  /*32eb0*/  IMAD.MOV.U32 R175, RZ, RZ, R46 ;  /* 0x000000ffffaf7224 */ /* 0x000fe200078e002e */
[----:B------:R-:W-:Y:S01]  /*32ec0*/  PRMT R67, R83, 0x5410, R44 ;  /* 0x0000541053437816 */ /* 0x000fe2000000002c */
[----:B------:R2:W-:Y:S01]  /*32ed0*/  STL [R1+0xa4], R45 ;  /* 0x0000a42d01007387 */ /* 0x0005e20000100800 */
[----:B------:R-:W-:Y:S02]  /*32ee0*/  SHF.R.U32.HI R84, RZ, 0x18, R84 ;  /* 0x00000018ff547819 */ /* 0x000fe40000011654 */
[----:B------:R-:W-:Y:S02]  /*32ef0*/  LOP3.LUT R44, R0, 0xff, RZ, 0xc0, !PT ;  /* 0x000000ff002c7812 */ /* 0x000fe400078ec0ff */
[----:B------:R-:W-:Y:S02]  /*32f00*/  LOP3.LUT R0, R62, 0xff, RZ, 0xc0, !PT ;  /* 0x000000ff3e007812 */ /* 0x000fe400078ec0ff */
[--C-:B------:R-:W-:Y:S02]  /*32f10*/  HSET2.LE.AND R46, R63, R151.reuse, PT ;  /* 0x000000973f2e7233 */ /* 0x100fe40003803000 */
[--C-:B------:R-:W-:Y:S03]  /*32f20*/  HSET2.LE.AND R47, R61, R151.reuse, PT ;  /* 0x000000973d2f7233 */ /* 0x100fe60003803000 */
[----:B------:R-:W-:Y:S01]  /*32f30*/  LOP3.LUT R46, R103, R46, RZ, 0xc0, !PT ;  /* 0x0000002e672e7212 */ /* 0x000fe200078ec0ff */
[----:B------:R-:W-:Y:S01]  /*32f40*/  IMAD.MOV.U32 R103, RZ, RZ, R87 ;  /* 0x000000ffff677224 */ /* 0x000fe200078e0057 */
[----:B------:R-:W-:Y:S01]  /*32f50*/  LOP3.LUT R47, R104, R47, RZ, 0xc0, !PT ;  /* 0x0000002f682f7212 */ /* 0x000fe200078ec0ff */
[-C--:B-1----:R-:W-:Y:S03]  /*32f60*/  HMMA.16816.F32.BF16 R20, R40, R52.reuse, R20 ;  /* 0x000000342814723c */ /* 0x082fe60000041814 */
[----:B----4-:R-:W-:Y:S03]  /*32f70*/  LOP3.LUT R2, R62, 0xffff, RZ, 0xc0, !PT ;  /* 0x0000ffff3e027812 */ /* 0x010fe600078ec0ff */
[C---:B------:R-:W-:Y:S05]  /*32f80*/  HMMA.16816.F32.BF16 R24, R48.reuse, R52, R24 ;  /* 0x000000343018723c */ /* 0x040fea0000041818 */
[----:B------:R-:W-:Y:S02]  /*32f90*/  SHF.R.U32.HI R2, RZ, 0x8, R2 ;  /* 0x00000008ff027819 */ /* 0x000fe40000011602 */
[----:B--2---:R-:W-:Y:S01]  /*32fa0*/  PRMT R45, R44, 0x5410, R84 ;  /* 0x000054102c2d7816 */ /* 0x004fe20000000054 */
[-C--:B------:R-:W-:Y:S01]  /*32fb0*/  HMMA.16816.F32.BF16 R28, R48, R54.reuse, R28 ;  /* 0x00000036301c723c */ /* 0x080fe2000004181c */
[----:B------:R-:W1:Y:S02]  /*32fc0*/  LDSM.16.MT88.4 R48, [R188+0x4400] ;  /* 0x00440000bc30783b */ /* 0x000e640000004200 */
[----:B------:R-:W-:Y:S01]  /*32fd0*/  SHF.R.U32.HI R44, RZ, 0x10, R62 ;  /* 0x00000010ff2c7819 */ /* 0x000fe2000001163e */
[----:B------:R-:W-:Y:S01]  /*32fe0*/  IMAD.WIDE.U32 R52, R85, -0x326172a9, RZ ;  /* 0xcd9e8d5755347825 */ /* 0x000fe200078e00ff */
[----:B------:R-:W-:Y:S01]  /*32ff0*/  PRMT R2, R0, 0x5410, R2 ;  /* 0x0000541000027816 */ /* 0x000fe20000000002 */
[----:B------:R-:W-:Y:S05]  /*33000*/  HMMA.16816.F32.BF16 R32, R40, R54, R32 ;  /* 0x000000362820723c */ /* 0x000fea0000041820 */
[----:B------:R-:W-:Y:S02]  /*33010*/  SHF.R.U32.HI R62, RZ, 0x18, R62 ;  /* 0x00000018ff3e7819 */ /* 0x000fe4000001163e */
[----:B------:R-:W-:Y:S04]  /*33020*/  LOP3.LUT R0, R44, 0xff, RZ, 0xc0, !PT ;  /* 0x000000ff2c007812 */ /* 0x000fe800078ec0ff */
[--C-:B------:R-:W-:Y:S02]  /*33030*/  HSET2.LE.AND R44, R60, R151.reuse, PT ;  /* 0x000000973c2c7233 */ /* 0x100fe40003803000 */
[--C-:B------:R-:W-:Y:S02]  /*33040*/  HSET2.LE.AND R45, R45, R151.reuse, PT ;  /* 0x000000972d2d7233 */ /* 0x100fe40003803000 */
[----:B------:R-:W-:Y:S02]  /*33050*/  PRMT R0, R0, 0x5410, R62 ;  /* 0x0000541000007816 */ /* 0x000fe4000000003e */
[----:B------:R-:W-:Y:S02]  /*33060*/  LOP3.LUT R44, R106, R44, RZ, 0xc0, !PT ;  /* 0x0000002c6a2c7212 */ /* 0x000fe400078ec0ff */
[----:B------:R-:W-:Y:S02]  /*33070*/  LOP3.LUT R45, R105, R45, RZ, 0xc0, !PT ;  /* 0x0000002d692d7212 */ /* 0x000fe400078ec0ff */
[--C-:B------:R-:W-:Y:S02]  /*33080*/  HSET2.LE.AND R42, R67, R151.reuse, PT ;  /* 0x00000097432a7233 */ /* 0x100fe40003803000 */
[--C-:B------:R-:W-:Y:S02]  /*33090*/  HSET2.LE.AND R40, R2, R151.reuse, PT ;  /* 0x0000009702287233 */ /* 0x100fe40003803000 */
[--C-:B------:R-:W-:Y:S01]  /*330a0*/  HSET2.LE.AND R41, R0, R151.reuse, PT ;  /* 0x0000009700297233 */ /* 0x100fe20003803000 */
[-C--:B---3--:R-:W-:Y:S05]  /*330b0*/  HMMA.16816.F32.BF16 R4, R44, R56.reuse, R4 ;  /* 0x000000382c04723c */ /* 0x088fea0000041804 */
[--C-:B------:R-:W-:Y:S02]  /*330c0*/  HSET2.LE.AND R43, R68, R151.reuse, PT ;  /* 0x00000097442b7233 */ /* 0x100fe40003803000 */
[----:B------:R-:W-:Y:S04]  /*330d0*/  LOP3.LUT R40, R107, R40, RZ, 0xc0, !PT ;  /* 0x000000286b287212 */ /* 0x000fe800078ec0ff */
[----:B------:R-:W-:Y:S02]  /*330e0*/  LOP3.LUT R41, R108, R41, RZ, 0xc0, !PT ;  /* 0x000000296c297212 */ /* 0x000fe400078ec0ff */
[----:B------:R-:W-:Y:S02]  /*330f0*/  LOP3.LUT R42, R109, R42, RZ, 0xc0, !PT ;  /* 0x0000002a6d2a7212 */ /* 0x000fe400078ec0ff */
[----:B------:R-:W-:Y:S02]  /*33100*/  LOP3.LUT R43, R110, R43, RZ, 0xc0, !PT ;  /* 0x0000002b6e2b7212 */ /* 0x000fe400078ec0ff */
[C---:B------:R-:W-:Y:S02]  /*33110*/  LOP3.LUT R55, R52.reuse, 0xffff, RZ, 0xc0, !PT ;  /* 0x0000ffff34377812 */ /* 0x040fe400078ec0ff */
[--C-:B------:R-:W-:Y:S02]  /*33120*/  SHF.R.U32.HI R54, RZ, 0x10, R52.reuse ;  /* 0x00000010ff367819 */ /* 0x100fe40000011634 */
[----:B------:R-:W-:Y:S01]  /*33130*/  LOP3.LUT R61, R52, 0xff, RZ, 0xc0, !PT ;  /* 0x000000ff343d7812 */ /* 0x000fe200078ec0ff */
[C---:B------:R-:W-:Y:S04]  /*33140*/  HMMA.16816.F32.BF16 R8, R40.reuse, R56, R8 ;  /* 0x000000382808723c */ /* 0x040fe80000041808 */
[----:B------:R-:W-:Y:S02]  /*33150*/  SHF.R.U32.HI R60, RZ, 0x18, R52 ;  /* 0x00000018ff3c7819 */ /* 0x000fe40000011634 */
[----:B------:R-:W-:Y:S01]  /*33160*/  SHF.R.U32.HI R52, RZ, 0x8, R70 ;  /* 0x00000008ff347819 */ /* 0x000fe20000011646 */
[-C--:B------:R-:W-:Y:S04]  /*33170*/  HMMA.16816.F32.BF16 R12, R40, R58.reuse, R12 ;  /* 0x0000003a280c723c */ /* 0x080fe8000004180c */
[----:B------:R-:W-:Y:S01]  /*33180*/  LOP3.LUT R0, R53, R233, R66, 0x96, !PT ;  /* 0x000000e935007212 */ /* 0x000fe200078e9642 */
[----:B------:R-:W-:Y:S01]  /*33190*/  IMAD.WIDE.U32 R66, R86, -0x2daee0ad, RZ ;  /* 0xd2511f5356427825 */ /* 0x000fe200078e00ff */
[----:B------:R-:W-:Y:S01]  /*331a0*/  PRMT R63, R74, 0x5410, R52 ;  /* 0x000054104a3f7816 */ /* 0x000fe20000000034 */
[C---:B------:R-:W-:Y:S01]  /*331b0*/  HMMA.16816.F32.BF16 R16, R44.reuse, R58, R16 ;  /* 0x0000003a2c10723c */ /* 0x040fe20000041810 */
[----:B------:R-:W2:Y:S03]  /*331c0*/  LDSM.16.MT88.4 R56, [R171+0x4800] ;  /* 0x00480000ab38783b */ /* 0x000ea60000004200 */
[----:B------:R-:W-:Y:S01]  /*331d0*/  LOP3.LUT R2, R72, 0xff, RZ, 0xc0, !PT ;  /* 0x000000ff48027812 */ /* 0x000fe200078ec0ff */
[----:B------:R-:W-:Y:S01]  /*331e0*/  IMAD.WIDE.U32 R52, R89, -0x2daee0ad, RZ ;  /* 0xd2511f5359347825 */ /* 0x000fe200078e00ff */
[----:B------:R-:W-:Y:S01]  /*331f0*/  LOP3.LUT R54, R54, 0xff, RZ, 0xc0, !PT ;  /* 0x000000ff36367812 */ /* 0x000fe200078ec0ff */
[-C--:B-1----:R-:W-:Y:S04]  /*33200*/  HMMA.16816.F32.BF16 R20, R44, R48.reuse, R20 ;  /* 0x000000302c14723c */ /* 0x082fe80000041814 */
[----:B------:R-:W-:Y:S01]  /*33210*/  PRMT R62, R2, 0x5410, R75 ;  /* 0x00005410023e7816 */ /* 0x000fe2000000004b */
[----:B------:R-:W-:Y:S01]  /*33220*/  IMAD.WIDE.U32 R86, R91, -0x2daee0ad, RZ ;  /* 0xd2511f535b567825 */ /* 0x000fe200078e00ff */
[C---:B------:R-:W-:Y:S01]  /*33230*/  LOP3.LUT R74, R52.reuse, 0xffff, RZ, 0xc0, !PT ;  /* 0x0000ffff344a7812 */ /* 0x040fe200078ec0ff */
[C---:B------:R-:W-:Y:S04]  /*33240*/  HMMA.16816.F32.BF16 R24, R40.reuse, R48, R24 ;  /* 0x000000302818723c */ /* 0x040fe80000041818 */
[----:B------:R-:W-:Y:S02]  /*33250*/  LOP3.LUT R75, R52, 0xff, RZ, 0xc0, !PT ;  /* 0x000000ff344b7812 */ /* 0x000fe400078ec0ff */
[--C-:B------:R-:W-:Y:S01]  /*33260*/  SHF.R.U32.HI R83, RZ, 0x10, R52.reuse ;  /* 0x00000010ff537819 */ /* 0x100fe20000011634 */
[-C--:B------:R-:W-:Y:S04]  /*33270*/  HMMA.16816.F32.BF16 R28, R40, R50.reuse, R28 ;  /* 0x00000032281c723c */ /* 0x080fe8000004181c */
[----:B------:R-:W-:Y:S02]  /*33280*/  SHF.R.U32.HI R84, RZ, 0x18, R52 ;  /* 0x00000018ff547819 */ /* 0x000fe40000011634 */
[----:B------:R-:W-:Y:S01]  /*33290*/  SHF.R.U32.HI R55, RZ, 0x8, R55 ;  /* 0x00000008ff377819 */ /* 0x000fe20000011637 */
[----:B------:R-:W-:Y:S04]  /*332a0*/  HMMA.16816.F32.BF16 R32, R44, R50, R32 ;  /* 0x000000322c20723c */ /* 0x000fe80000041820 */
[----:B------:R-:W-:Y:S02]  /*332b0*/  LOP3.LUT R52, R69, 0xffff, RZ, 0xc0, !PT ;  /* 0x0000ffff45347812 */ /* 0x000fe400078ec0ff */
[----:B------:R-:W-:Y:S02]  /*332c0*/  LOP3.LUT R2, R0, 0xffff, RZ, 0xc0, !PT ;  /* 0x0000ffff00027812 */ /* 0x000fe400078ec0ff */
[----:B------:R-:W-:Y:S03]  /*332d0*/  PRMT R70, R54, 0x5410, R60 ;  /* 0x0000541036467816 */ /* 0x000fe6000000003c */
        /* <DEDUP_REMOVED lines=19> */
[----:B------:R-:W1:Y:S01]  /*33410*/  LDSM.16.MT88.4 R60, [R188+0x4800] ;  /* 0x00480000bc3c783b */ /* 0x000e620000004200 */
[----:B------:R-:W-:Y:S02]  /*33420*/  LOP3.LUT R0, R53, 0xff, RZ, 0xc0, !PT ;  /* 0x000000ff35007812 */ /* 0x000fe400078ec0ff */
[--C-:B------:R-:W-:Y:S02]  /*33430*/  HSET2.LE.AND R53, R69, R151.reuse, PT ;  /* 0x0000009745357233 */ /* 0x100fe40003803000 */
        /* <DEDUP_REMOVED lines=26> */
[-C--:B-1----:R-:W-:Y:S04]  /*335e0*/  HMMA.16816.F32.BF16 R20, R52, R60.reuse, R20 ;  /* 0x0000003c3414723c */ /* 0x082fe80000041814 */
        /* <DEDUP_REMOVED lines=38> */
[----:B------:R-:W1:Y:S01]  /*33850*/  LDSM.16.MT88.4 R56, [R188+0x4c00] ;  /* 0x004c0000bc38783b */ /* 0x000e620000004200 */
[--C-:B------:R-:W-:Y:S01]  /*33860*/  HSET2.LE.AND R42, R67, R151.reuse, PT ;  /* 0x00000097432a7233 */ /* 0x100fe20003803000 */
[-C--:B---3--:R-:W-:Y:S05]  /*33870*/  HMMA.16816.F32.BF16 R4, R44, R48.reuse, R4 ;  /* 0x000000302c04723c */ /* 0x088fea0000041804 */
        /* <DEDUP_REMOVED lines=21> */
[-C--:B-1----:R-:W-:Y:S04]  /*339d0*/  HMMA.16816.F32.BF16 R20, R44, R56.reuse, R20 ;  /* 0x000000382c14723c */ /* 0x082fe80000041814 */
        /* <DEDUP_REMOVED lines=15> */
[----:B------:R-:W1:Y:S01]  /*33ad0*/  LDSM.16.MT88.4 R48, [R171+0x5000] ;  /* 0x00500000ab30783b */ /* 0x000e620000004200 */
        /* <DEDUP_REMOVED lines=24> */
[----:B------:R-:W2:Y:S01]  /*33c60*/  LDSM.16.MT88.4 R52, [R188+0x5000] ;  /* 0x00500000bc34783b */ /* 0x000ea20000004200 */
        /* <DEDUP_REMOVED lines=30> */
[-C--:B--2---:R-:W-:Y:S04]  /*33e50*/  HMMA.16816.F32.BF16 R20, R40, R52.reuse, R20 ;  /* 0x000000342814723c */ /* 0x084fe80000041814 */
        /* <DEDUP_REMOVED lines=15> */
[----:B------:R-:W1:Y:S01]  /*33f50*/  LDSM.16.MT88.4 R48, [R171+0x5400] ;  /* 0x00540000ab30783b */ /* 0x000e620000004200 */
        /* <DEDUP_REMOVED lines=18> */
[----:B------:R-:W2:Y:S01]  /*34080*/  LDSM.16.MT88.4 R52, [R188+0x5400] ;  /* 0x00540000bc34783b */ /* 0x000ea20000004200 */
        /* <DEDUP_REMOVED lines=14> */
[-C--:B-1----:R-:W-:Y:S05]  /*34170*/  HMMA.16816.F32.BF16 R4, R44, R48.reuse, R4 ;  /* 0x000000302c04723c */ /* 0x082fea0000041804 */
        /* <DEDUP_REMOVED lines=17> */
[-C--:B--2---:R-:W-:Y:S04]  /*34290*/  HMMA.16816.F32.BF16 R20, R44, R52.reuse, R20 ;  /* 0x000000342c14723c */ /* 0x084fe80000041814 */
        /* <DEDUP_REMOVED lines=9> */
[--C-:B------:R-:W-:Y:S02]  /*34330*/  HSET2.LE.AND R42, R68, R151.reuse, PT ;  /* 0x00000097442a7233 */ /* 0x100fe40003803000 */
[----:B------:R-:W-:Y:S02]  /*34340*/  PRMT R69, R56, 0x5410, R67 ;  /* 0x0000541038457816 */ /* 0x000fe40000000043 */
[----:B------:R-:W-:Y:S01]  /*34350*/  PRMT R63, R61, 0x5410, R48 ;  /* 0x000054103d3f7816 */ /* 0x000fe20000000030 */
[----:B------:R-:W1:Y:S02]  /*34360*/  LDSM.16.MT88.4 R56, [R171+0x5800] ;  /* 0x00580000ab38783b */ /* 0x000e640000004200 */
[--C-:B------:R-:W-:Y:S01]  /*34370*/  HSET2.LE.AND R43, R69, R151.reuse, PT ;  /* 0x00000097452b7233 */ /* 0x100fe20003803000 */
[----:B------:R-:W-:Y:S01]  /*34380*/  IMAD.WIDE.U32 R66, R74, -0x2daee0ad, RZ ;  /* 0xd2511f534a427825 */ /* 0x000fe200078e00ff */
[----:B------:R-:W-:Y:S02]  /*34390*/  LOP3.LUT R70, R49, R228, R164, 0x96, !PT ;  /* 0x000000e431467212 */ /* 0x000fe400078e96a4 */
[----:B------:R-:W-:Y:S02]  /*343a0*/  LOP3.LUT R42, R82, R42, RZ, 0xc0, !PT ;  /* 0x0000002a522a7212 */ /* 0x000fe400078ec0ff */
[----:B------:R-:W-:Y:S01]  /*343b0*/  LOP3.LUT R48, R60, 0xffff, RZ, 0xc0, !PT ;  /* 0x0000ffff3c307812 */ /* 0x000fe200078ec0ff */
[----:B------:R-:W-:Y:S01]  /*343c0*/  IMAD.WIDE.U32 R44, R70, -0x2daee0ad, RZ ;  /* 0xd2511f53462c7825 */ /* 0x000fe200078e00ff */
[----:B------:R-:W-:Y:S02]  /*343d0*/  LOP3.LUT R43, R77, R43, RZ, 0xc0, !PT ;  /* 0x0000002b4d2b7212 */ /* 0x000fe400078ec0ff */
[----:B------:R-:W-:Y:S02]  /*343e0*/  SHF.R.U32.HI R49, RZ, 0x10, R60 ;  /* 0x00000010ff317819 */ /* 0x000fe4000001163c */
        /* <DEDUP_REMOVED lines=16> */
[----:B------:R-:W-:Y:S02]  /*344f0*/  LOP3.LUT R48, R143, R48, RZ, 0xc0, !PT ;  /* 0x000000308f307212 */ /* 0x000fe400078ec0ff */
[--C-:B------:R-:W-:Y:S02]  /*34500*/  HSET2.LE.AND R51, R62, R151.reuse, PT ;  /* 0x000000973e337233 */ /* 0x100fe40003803000 */
[----:B------:R-:W-:Y:S02]  /*34510*/  LOP3.LUT R50, R142, R50, RZ, 0xc0, !PT ;  /* 0x000000328e327212 */ /* 0x000fe400078ec0ff */
[--C-:B------:R-:W-:Y:S02]  /*34520*/  HSET2.LE.AND R40, R61, R151.reuse, PT ;  /* 0x000000973d287233 */ /* 0x100fe40003803000 */
[----:B------:R-:W-:Y:S01]  /*34530*/  LOP3.LUT R51, R81, R51, RZ, 0xc0, !PT ;  /* 0x0000003351337212 */ /* 0x000fe200078ec0ff */
[----:B------:R-:W2:Y:S01]  /*34540*/  LDSM.16.MT88.4 R60, [R188+0x5800] ;  /* 0x00580000bc3c783b */ /* 0x000ea20000004200 */
[----:B------:R-:W-:Y:S02]  /*34550*/  PRMT R0, R0, 0x5410, R52 ;  /* 0x0000541000007816 */ /* 0x000fe40000000034 */
[----:B------:R-:W-:Y:S02]  /*34560*/  LOP3.LUT R40, R146, R40, RZ, 0xc0, !PT ;  /* 0x0000002892287212 */ /* 0x000fe400078ec0ff */
[----:B------:R-:W-:Y:S02]  /*34570*/  LOP3.LUT R49, R144, R49, RZ, 0xc0, !PT ;  /* 0x0000003190317212 */ /* 0x000fe400078ec0ff */
[--C-:B------:R-:W-:Y:S02]  /*34580*/  HSET2.LE.AND R41, R0, R151.reuse, PT ;  /* 0x0000009700297233 */ /* 0x100fe40003803000 */
[----:B------:R-:W-:Y:S02]  /*34590*/  LOP3.LUT R0, R45, R231, R88, 0x96, !PT ;  /* 0x000000e72d007212 */ /* 0x000fe400078e9658 */
[----:B------:R-:W-:Y:S01]  /*345a0*/  LOP3.LUT R45, R44, 0xffff, RZ, 0xc0, !PT ;  /* 0x0000ffff2c2d7812 */ /* 0x000fe200078ec0ff */
[-C--:B-1----:R-:W-:Y:S05]  /*345b0*/  HMMA.16816.F32.BF16 R4, R48, R56.reuse, R4 ;  /* 0x000000383004723c */ /* 0x082fea0000041804 */
[----:B------:R-:W-:Y:S02]  /*345c0*/  LOP3.LUT R41, R145, R41, RZ, 0xc0, !PT ;  /* 0x0000002991297212 */ /* 0x000fe400078ec0ff */
[----:B------:R-:W-:Y:S04]  /*345d0*/  SHF.R.U32.HI R46, RZ, 0x8, R45 ;  /* 0x00000008ff2e7819 */ /* 0x000fe8000001162d */
[----:B------:R-:W-:Y:S01]  /*345e0*/  LOP3.LUT R52, R66, 0xffff, RZ, 0xc0, !PT ;  /* 0x0000ffff42347812 */ /* 0x000fe200078ec0ff */
[C---:B------:R-:W-:Y:S04]  /*345f0*/  HMMA.16816.F32.BF16 R8, R40.reuse, R56, R8 ;  /* 0x000000382808723c */ /* 0x040fe80000041808 */
[----:B------:R-:W-:Y:S02]  /*34600*/  SHF.R.U32.HI R47, RZ, 0x10, R66 ;  /* 0x00000010ff2f7819 */ /* 0x000fe40000011642 */
[----:B------:R-:W-:Y:S01]  /*34610*/  LOP3.LUT R53, R44, 0xff, RZ, 0xc0, !PT ;  /* 0x000000ff2c357812 */ /* 0x000fe200078ec0ff */
[-C--:B------:R-:W-:Y:S04]  /*34620*/  HMMA.16816.F32.BF16 R12, R40, R58.reuse, R12 ;  /* 0x0000003a280c723c */ /* 0x080fe8000004180c */
[----:B------:R-:W-:Y:S02]  /*34630*/  SHF.R.U32.HI R45, RZ, 0x10, R44 ;  /* 0x00000010ff2d7819 */ /* 0x000fe4000001162c */
[----:B------:R-:W-:Y:S01]  /*34640*/  LOP3.LUT R2, R67, R231, R84, 0x96, !PT ;  /* 0x000000e743027212 */ /* 0x000fe200078e9654 */
[C---:B------:R-:W-:Y:S04]  /*34650*/  HMMA.16816.F32.BF16 R16, R48.reuse, R58, R16 ;  /* 0x0000003a3010723c */ /* 0x040fe80000041810 */
[----:B------:R-:W-:Y:S02]  /*34660*/  LOP3.LUT R54, R66, 0xff, RZ, 0xc0, !PT ;  /* 0x000000ff42367812 */ /* 0x000fe400078ec0ff */
[----:B------:R-:W-:Y:S01]  /*34670*/  SHF.R.U32.HI R66, RZ, 0x18, R66 ;  /* 0x00000018ff427819 */ /* 0x000fe20000011642 */
[-C--:B--2---:R-:W-:Y:S04]  /*34680*/  HMMA.16816.F32.BF16 R20, R48, R60.reuse, R20 ;  /* 0x0000003c3014723c */ /* 0x084fe80000041814 */
[----:B------:R-:W-:Y:S02]  /*34690*/  SHF.R.U32.HI R52, RZ, 0x8, R52 ;  /* 0x00000008ff347819 */ /* 0x000fe40000011634 */
[----:B------:R-:W-:Y:S01]  /*346a0*/  LOP3.LUT R47, R47, 0xff, RZ, 0xc0, !PT ;  /* 0x000000ff2f2f7812 */ /* 0x000fe200078ec0ff */
[C---:B------:R-:W-:Y:S04]  /*346b0*/  HMMA.16816.F32.BF16 R24, R40.reuse, R60, R24 ;  /* 0x0000003c2818723c */ /* 0x040fe80000041818 */
[----:B------:R-:W-:Y:S02]  /*346c0*/  PRMT R138, R53, 0x5410, R46 ;  /* 0x00005410358a7816 */ /* 0x000fe4000000002e */
[----:B------:R-:W-:Y:S01]  /*346d0*/  LOP3.LUT R53, R0, 0xff, RZ, 0xc0, !PT ;  /* 0x000000ff00357812 */ /* 0x000fe200078ec0ff */
[-C--:B------:R-:W-:Y:S04]  /*346e0*/  HMMA.16816.F32.BF16 R28, R40, R62.reuse, R28 ;  /* 0x0000003e281c723c */ /* 0x080fe8000004181c */
[----:B------:R-:W-:Y:S02]  /*346f0*/  LOP3.LUT R139, R45, 0xff, RZ, 0xc0, !PT ;  /* 0x000000ff2d8b7812 */ /* 0x000fe400078ec0ff */
[----:B------:R-:W-:Y:S01]  /*34700*/  LOP3.LUT R45, R2, 0xffff, RZ, 0xc0, !PT ;  /* 0x0000ffff022d7812 */ /* 0x000fe200078ec0ff */
[----:B------:R-:W-:Y:S01]  /*34710*/  FADD.FTZ R40, R148, R167 ;  /* 0x000000a794287221 */ /* 0x000fe20000010000 */
[----:B------:R-:W-:Y:S01]  /*34720*/  SHF.R.U32.HI R46, RZ, 0x10, R2 ;  /* 0x00000010ff2e7819 */ /* 0x000fe20000011602 */
[----:B------:R-:W-:Y:S04]  /*34730*/  HMMA.16816.F32.BF16 R32, R48, R62, R32 ;  /* 0x0000003e3020723c */ /* 0x000fe80000041820 */
[----:B------:R-:W-:Y:S02]  /*34740*/  PRMT R54, R54, 0x5410, R52 ;  /* 0x0000541036367816 */ /* 0x000fe40000000034 */
[----:B------:R-:W-:Y:S02]  /*34750*/  PRMT R66, R47, 0x5410, R66 ;  /* 0x000054102f427816 */ /* 0x000fe40000000042 */
[----:B------:R-:W-:Y:S03]  /*34760*/  LOP3.LUT R52, R2, 0xff, RZ, 0xc0, !PT ;  /* 0x000000ff02347812 */ /* 0x000fe600078ec0ff */
[--C-:B------:R-:W-:Y:S02]  /*34770*/  HSET2.LE.AND R146, R54, R151.reuse, PT ;  /* 0x0000009736927233 */ /* 0x100fe40003803000 */
[----:B------:R-:W-:Y:S02]  /*34780*/  SHF.R.U32.HI R47, RZ, 0x18, R2 ;  /* 0x00000018ff2f7819 */ /* 0x000fe40000011602 */
[----:B------:R-:W-:Y:S02]  /*34790*/  LOP3.LUT R2, R0, 0xffff, RZ, 0xc0, !PT ;  /* 0x0000ffff00027812 */ /* 0x000fe400078ec0ff */
[----:B------:R-:W-:Y:S02]  /*347a0*/  SHF.R.U32.HI R45, RZ, 0x8, R45 ;  /* 0x00000008ff2d7819 */ /* 0x000fe4000001162d */
[----:B------:R-:W-:Y:S02]  /*347b0*/  SHF.R.U32.HI R2, RZ, 0x8, R2 ;  /* 0x00000008ff027819 */ /* 0x000fe40000011602 */
[----:B------:R-:W-:Y:S02]  /*347c0*/  LOP3.LUT R46, R46, 0xff, RZ, 0xc0, !PT ;  /* 0x000000ff2e2e7812 */ /* 0x000fe400078ec0ff */
[--C-:B------:R-:W-:Y:S02]  /*347d0*/  HSET2.LE.AND R147, R66, R151.reuse, PT ;  /* 0x0000009742937233 */ /* 0x100fe40003803000 */
[----:B------:R-:W-:Y:S02]  /*347e0*/  PRMT R45, R52, 0x5410, R45 ;  /* 0x00005410342d7816 */ /* 0x000fe4000000002d */
[----:B------:R-:W-:Y:S02]  /*347f0*/  PRMT R46, R46, 0x5410, R47 ;  /* 0x000054102e2e7816 */ /* 0x000fe4000000002f */
[----:B------:R-:W-:Y:S02]  /*34800*/  SHF.R.U32.HI R55, RZ, 0x18, R44 ;  /* 0x00000018ff377819 */ /* 0x000fe4000001162c */
[--C-:B------:R-:W-:Y:S02]  /*34810*/  HSET2.LE.AND R144, R45, R151.reuse, PT ;  /* 0x000000972d907233 */ /* 0x100fe40003803000 */
[--C-:B------:R-:W-:Y:S02]  /*34820*/  HSET2.LE.AND R145, R46, R151.reuse, PT ;  /* 0x000000972e917233 */ /* 0x100fe40003803000 */
        /* <DEDUP_REMOVED lines=9> */
[--C-:B------:R-:W-:Y:S01]  /*348c0*/  SHF.R.U32.HI R44, RZ, 0x10, R0.reuse ;  /* 0x00000010ff2c7819 */ /* 0x100fe20000011600 */
[-C--:B------:R-:W-:Y:S05]  /*348d0*/  HMMA.16816.F32.BF16 R164, R144, R160.reuse, R4 ;  /* 0x000000a090a4723c */ /* 0x080fea0000041804 */
[----:B------:R-:W-:Y:S01]  /*348e0*/  SHF.R.U32.HI R137, RZ, 0x18, R0 ;  /* 0x00000018ff897819 */ /* 0x000fe20000011600 */
[----:B------:R-:W-:Y:S01]  /*348f0*/  FADD.FTZ R2, R94, R2 ;  /* 0x000000025e027221 */ /* 0x000fe20000010000 */
[----:B------:R-:W-:Y:S01]  /*34900*/  LOP3.LUT R44, R44, 0xff, RZ, 0xc0, !PT ;  /* 0x000000ff2c2c7812 */ /* 0x000fe200078ec0ff */
[----:B------:R-:W-:Y:S03]  /*34910*/  FADD.FTZ R0, R103, R183 ;  /* 0x000000b767007221 */ /* 0x000fe60000010000 */
[----:B------:R-:W-:Y:S01]  /*34920*/  LOP3.LUT R139, R3, R139, RZ, 0xc0, !PT ;  /* 0x0000008b038b7212 */ /* 0x000fe200078ec0ff */
[----:B------:R-:W-:Y:S01]  /*34930*/  FADD.FTZ R3, R175, R184 ;  /* 0x000000b8af037221 */ /* 0x000fe20000010000 */
[----:B------:R-:W-:Y:S01]  /*34940*/  PRMT R137, R44, 0x5410, R137 ;  /* 0x000054102c897816 */ /* 0x000fe20000000089 */
        /* <DEDUP_REMOVED lines=18> */
[--C-:B------:R-:W-:Y:S01]  /*34a70*/  HSET2.LE.AND R138, R138, R151.reuse, PT ;  /* 0x000000978a8a7233 */ /* 0x100fe20003803000 */
[----:B------:R-:W2:Y:S01]  /*34a80*/  LDL R223, [R1+0x364] ;  /* 0x0003640001df7983 */ /* 0x000ea20000100800 */
[----:B------:R-:W-:Y:S01]  /*34a90*/  HSET2.LE.AND R137, R137, R151, PT ;  /* 0x0000009789897233 */ /* 0x000fe20003803000 */
[----:B------:R-:W-:Y:S01]  /*34aa0*/  FADD.FTZ R3, R252, R3 ;  /* 0x00000003fc037221 */ /* 0x000fe20000010000 */
        /* <DEDUP_REMOVED lines=32> */
[-C--:B------:R-:W-:Y:S01]  /*34cb0*/  HMMA.16816.F32.BF16 R136, R136, R46.reuse, R28 ;  /* 0x0000002e8888723c */ /* 0x080fe2000004181c */
[----:B------:R3:W-:Y:S02]  /*34cc0*/  STL [R1+0x104], R5 ;  /* 0x0001040501007387 */ /* 0x0007e40000100800 */
[----:B------:R-:W-:Y:S01]  /*34cd0*/  FADD.FTZ R3, R237, R4 ;  /* 0x00000004ed037221 */ /* 0x000fe20000010000 */
[----:B------:R-:W-:Y:S01]  /*34ce0*/  FADD.FTZ R2, R218, R2 ;  /* 0x00000002da027221 */ /* 0x000fe20000010000 */
[----:B------:R-:W-:Y:S01]  /*34cf0*/  FADD.FTZ R0, R187, R0 ;  /* 0x00000000bb007221 */ /* 0x000fe20000010000 */
[----:B------:R-:W-:Y:S02]  /*34d00*/  HMMA.16816.F32.BF16 R144, R144, R46, R32 ;  /* 0x0000002e9090723c */ /* 0x000fe40000041820 */
[----:B------:R3:W-:Y:S04]  /*34d10*/  STL [R1+0x10c], R3 ;  /* 0x00010c0301007387 */ /* 0x0007e80000100800 */
[----:B------:R3:W-:Y:S04]  /*34d20*/  STL [R1+0x108], R2 ;  /* 0x0001080201007387 */ /* 0x0007e80000100800 */
[----:B------:R3:W-:Y:S04]  /*34d30*/  STL [R1+0xa0], R232 ;  /* 0x0000a0e801007387 */ /* 0x0007e80000100800 */
[----:B------:R3:W-:Y:S01]  /*34d40*/  STL [R1+0x100], R0 ;  /* 0x0001000001007387 */ /* 0x0007e20000100800 */
[----:B--2---:R-:W-:Y:S11]  /*34d50*/  ISETP.GT.AND P0, PT, R232, R223, PT ;  /* 0x000000dfe800720c */ /* 0x004ff60003f04270 */
[----:B------:R-:W-:Y:S02]  /*34d60*/  @!UPT UIADD3 URZ, URZ, URZ, URZ ;  /* 0x0000003f3f3ff290 */ /* 0x000fe4000fffe03f */
[----:B---3--:R-:W-:Y:S05]  /*34d70*/  @P0 BRA `(.L_x_1211) ;  /* 0xfffffee800a40947 */ /* 0x008fea000383ffff */
.L_x_1208:
[----:B------:R1:W5:Y:S04]  /*34d80*/  LDL R15, [R1+0x10c] ;  /* 0x00010c00010f7983 */ /* 0x0003680000100800 */
[----:B------:R1:W5:Y:S04]  /*34d90*/  LDL R14, [R1+0x108] ;  /* 0x00010800010e7983 */ /* 0x0003680000100800 */
[----:B------:R1:W5:Y:S04]  /*34da0*/  LDL R12, [R1+0x104] ;  /* 0x00010400010c7983 */ /* 0x0003680000100800 */
[----:B------:R1:W5:Y:S04]  /*34db0*/  LDL R13, [R1+0x100] ;  /* 0x00010000010d7983 */ /* 0x0003680000100800 */
[----:B-----5:R1:W5:Y:S04]  /*34dc0*/  LD.E R24, desc[UR4][R168.64+0xd8] ;  /* 0x0000d804a8187980 */ /* 0x020368000c101900 */
[----:B------:R1:W5:Y:S01]  /*34dd0*/  LD.E R5, desc[UR4][R168.64+0x17c] ;  /* 0x00017c04a8057980 */ /* 0x000362000c101900 */
[----:B------:R-:W-:-:S03]  /*34de0*/  UMOV UR6, 0xffffffff ;  /* 0xffffffff00067882 */ /* 0x000fc60000000000 */
[----:B------:R-:W-:Y:S05]  /*34df0*/  BRA.DIV UR6, `(.L_x_1212) ;  /* 0x0000001606487947 */ /* 0x000fea000b800000 */
[----:B------:R-:W2:Y:S04]  /*34e00*/  SHFL.BFLY PT, R8, R15, 0x2, 0x1f ;  /* 0x0c401f000f087f89 */ /* 0x000ea800000e0000 */
[----:B------:R-:W3:Y:S04]  /*34e10*/  SHFL.BFLY PT, R7, R14, 0x2, 0x1f ;  /* 0x0c401f000e077f89 */ /* 0x000ee800000e0000 */
[----:B------:R-:W4:Y:S04]  /*34e20*/  SHFL.BFLY PT, R6, R13, 0x2, 0x1f ;  /* 0x0c401f000d067f89 */ /* 0x000f2800000e0000 */
[----:B------:R-:W1:Y:S01]  /*34e30*/  SHFL.BFLY PT, R2, R12, 0x2, 0x1f ;  /* 0x0c401f000c027f89 */ /* 0x000e6200000e0000 */
[----:B--2---:R-:W-:Y:S01]  /*34e40*/  FADD.FTZ R8, R8, R15 ;  /* 0x0000000f08087221 */ /* 0x004fe20000010000 */
[----:B---3--:R-:W-:-:S04]  /*34e50*/  FADD.FTZ R7, R7, R14 ;  /* 0x0000000e07077221 */ /* 0x008fc80000010000 */
[----:B------:R-:W2:Y:S01]  /*34e60*/  SHFL.BFLY PT, R11, R8, 0x1, 0x1f ;  /* 0x0c201f00080b7f89 */ /* 0x000ea200000e0000 */
[----:B----4-:R-:W-:-:S03]  /*34e70*/  FADD.FTZ R6, R6, R13 ;  /* 0x0000000d06067221 */ /* 0x010fc60000010000 */
[----:B------:R-:W3:Y:S01]  /*34e80*/  SHFL.BFLY PT, R10, R7, 0x1, 0x1f ;  /* 0x0c201f00070a7f89 */ /* 0x000ee200000e0000 */
[----:B-1----:R-:W-:-:S03]  /*34e90*/  FADD.FTZ R2, R2, R12 ;  /* 0x0000000c02027221 */ /* 0x002fc60000010000 */
[----:B------:R-:W1:Y:S04]  /*34ea0*/  SHFL.BFLY PT, R9, R6, 0x1, 0x1f ;  /* 0x0c201f0006097f89 */ /* 0x000e6800000e0000 */
[----:B------:R4:W4:Y:S01]  /*34eb0*/  SHFL.BFLY PT, R4, R2, 0x1, 0x1f ;  /* 0x0c201f0002047f89 */ /* 0x00092200000e0000 */
[----:B--2---:R-:W-:Y:S01]  /*34ec0*/  FADD.FTZ R23, R8, R11 ;  /* 0x0000000b08177221 */ /* 0x004fe20000010000 */
[----:B---3--:R-:W-:Y:S01]  /*34ed0*/  FADD.FTZ R22, R7, R10 ;  /* 0x0000000a07167221 */ /* 0x008fe20000010000 */
[----:B-1----:R-:W-:-:S07]  /*34ee0*/  FADD.FTZ R21, R6, R9 ;  /* 0x0000000906157221 */ /* 0x002fce0000010000 */
.L_x_1235:
        /* <DEDUP_REMOVED lines=166> */
.L_x_1216:
[----:B------:R-:W-:Y:S05]  /*35950*/  BSYNC B0 ;  /* 0x0000000000007941 */ /* 0x000fea0003800000 */
.L_x_1215:
[----:B------:R-:W-:Y:S01]  /*35960*/  PRMT R0, RZ, 0x7610, R0 ;  /* 0x00007610ff007816 */ /* 0x000fe20000000000 */
[--C-:B------:R-:W-:Y:S01]  /*35970*/  IMAD.MOV.U32 R4, RZ, RZ, R32.reuse ;  /* 0x000000ffff047224 */ /* 0x100fe200078e0020 */
[----:B------:R-:W-:Y:S02]  /*35980*/  SHF.R.S32.HI R5, RZ, 0x1f, R32 ;  /* 0x0000001fff057819 */ /* 0x000fe40000011420 */
.L_x_1214:
[----:B------:R-:W-:Y:S05]  /*35990*/  BSYNC B1 ;  /* 0x0000000000017941 */ /* 0x000fea0003800000 */
.L_x_1213:
        /* <DEDUP_REMOVED lines=11> */
.L_x_1218:
[----:B------:R-:W-:Y:S05]  /*35a50*/  BSYNC B0 ;  /* 0x0000000000007941 */ /* 0x000fea0003800000 */
.L_x_1217:
[----:B------:R-:W2:Y:S01]  /*35a60*/  S2R R44, SR_CTAID.Z ;  /* 0x00000000002c7919 */ /* 0x000ea20000002700 */
[----:B------:R-:W-:Y:S01]  /*35a70*/  IMAD R2, R27, R2, RZ ;  /* 0x000000021b027224 */ /* 0x000fe200078e02ff */
[----:B------:R-:W-:Y:S01]  /*35a80*/  LOP3.LUT R3, R25, 0xffffffe0, RZ, 0xc0, !PT ;  /* 0xffffffe019037812 */ /* 0x000fe200078ec0ff */
[----:B------:R-:W-:-:S03]  /*35a90*/  IMAD R7, R6, UR9, RZ ;  /* 0x0000000906077c24 */ /* 0x000fc6000f8e02ff */
[----:B------:R-:W-:Y:S01]  /*35aa0*/  SEL R2, R2, RZ, !P4 ;  /* 0x000000ff02027207 */ /* 0x000fe20006000000 */
[----:B------:R-:W-:Y:S01]  /*35ab0*/  IMAD.IADD R3, R26, 0x1, -R3 ;  /* 0x000000011a037824 */ /* 0x000fe200078e0a03 */
[----:B------:R-:W-:Y:S05]  /*35ac0*/  WARPSYNC.ALL ;  /* 0x0000000000007948 */ /* 0x000fea0003800000 */
[----:B------:R-:W-:Y:S01]  /*35ad0*/  LOP3.LUT P2, RZ, R3, 0x3, RZ, 0xc0, !PT ;  /* 0x0000000303ff7812 */ /* 0x000fe2000784c0ff */
[----:B------:R-:W-:Y:S02]  /*35ae0*/  IMAD.SHL.U32 R7, R7, 0x80, RZ ;  /* 0x0000008007077824 */ /* 0x000fe400078e00ff */
[----:B--2---:R-:W-:-:S02]  /*35af0*/  IMAD R0, R44, R0, R2 ;  /* 0x000000002c007224 */ /* 0x004fc400078e0202 */
[----:B------:R2:W5:Y:S01]  /*35b00*/  LD.E.64 R2, desc[UR4][R168.64+0xa0] ;  /* 0x0000a004a8027980 */ /* 0x000562000c101b00 */
[----:B------:R-:W-:Y:S01]  /*35b10*/  SHF.R.S32.HI R10, RZ, 0x1f, R7 ;  /* 0x0000001fff0a7819 */ /* 0x000fe20000011407 */
[----:B------:R-:W-:Y:S01]  /*35b20*/  BSSY B0, `(.L_x_1219) ;  /* 0x000002b000007945 */ /* 0x000fe20003800000 */
[----:B------:R-:W-:Y:S01]  /*35b30*/  BAR.SYNC.DEFER_BLOCKING 0x0 ;  /* 0x0000000000007b1d */ /* 0x000fe20000010000 */
[--C-:B------:R-:W-:Y:S02]  /*35b40*/  IADD3 R4, P1, P0, R7, R4, R0.reuse ;  /* 0x0000000407047210 */ /* 0x100fe4000783e000 */
[----:B------:R-:W-:-:S04]  /*35b50*/  SHF.R.S32.HI R0, RZ, 0x1f, R0 ;  /* 0x0000001fff007819 */ /* 0x000fc80000011400 */
[----:B------:R-:W-:Y:S01]  /*35b60*/  IADD3.X R0, R10, R5, R0, P1, P0 ;  /* 0x000000050a007210 */ /* 0x000fe20000fe0400 */
[----:B------:R2:W3:Y:S04]  /*35b70*/  LDS.128 R24, [R215] ;  /* 0x00000000d7187984 */ /* 0x0004e80000000c00 */
[----:B-1----:R2:W1:Y:S04]  /*35b80*/  LDS.128 R32, [R215+0x800] ;  /* 0x00080000d7207984 */ /* 0x0024680000000c00 */
[----:B------:R2:W4:Y:S04]  /*35b90*/  LDS.128 R36, [R215+0x1000] ;  /* 0x00100000d7247984 */ /* 0x0005280000000c00 */
[----:B------:R2:W1:Y:S01]  /*35ba0*/  LDS.128 R40, [R215+0x1800] ;  /* 0x00180000d7287984 */ /* 0x0004620000000c00 */
[----:B------:R-:W-:Y:S05]  /*35bb0*/  @P2 BRA `(.L_x_1220) ;  /* 0x0000000000842947 */ /* 0x000fea0003800000 */
        /* <DEDUP_REMOVED lines=33> */
.L_x_1220:
[----:B------:R-:W-:Y:S05]  /*35dd0*/  BSYNC B0 ;  /* 0x0000000000007941 */ /* 0x000fea0003800000 */
.L_x_1219:
[----:B--2---:R-:W2:Y:S04]  /*35de0*/  LDL.LU R10, [R1+0x39c] ;  /* 0x00039c00010a7983 */ /* 0x004ea80000300800 */
[----:B------:R-:W3:Y:S04]  /*35df0*/  LD.E R6, desc[UR4][R168.64+0xc0] ;  /* 0x0000c004a8067980 */ /* 0x000ee8000c101900 */
[----:B------:R1:W5:Y:S02]  /*35e00*/  LDL.64 R12, [R1+0x390] ;  /* 0x00039000010c7983 */ /* 0x0003640000100a00 */
[----:B-----5:R-:W4:Y:S01]  /*35e10*/  S2R R2, SR_TID.X ;  /* 0x0000000000027919 */ /* 0x020f220000002100 */
[----:B------:R-:W-:Y:S01]  /*35e20*/  IMAD.U32 R4, RZ, RZ, UR9 ;  /* 0x00000009ff047e24 */ /* 0x000fe2000f8e00ff */
[----:B------:R-:W-:Y:S01]  /*35e30*/  SHF.R.S32.HI R5, RZ, 0x1f, R44 ;  /* 0x0000001fff057819 */ /* 0x000fe2000001142c */
[----:B------:R-:W-:Y:S01]  /*35e40*/  IMAD R3, R19, R44, RZ ;  /* 0x0000002c13037224 */ /* 0x000fe200078e02ff */
[----:B----4-:R-:W-:-:S04]  /*35e50*/  SHF.R.S32.HI R0, RZ, 0x1f, R2 ;  /* 0x0000001fff007819 */ /* 0x010fc80000011402 */
[----:B------:R-:W-:-:S04]  /*35e60*/  LEA.HI R0, R0, R2, RZ, 0x2 ;  /* 0x0000000200007211 */ /* 0x000fc800078f10ff */
[----:B------:R-:W-:-:S05]  /*35e70*/  LOP3.LUT R0, R0, 0xfffffffc, RZ, 0xc0, !PT ;  /* 0xfffffffc00007812 */ /* 0x000fca00078ec0ff */
[----:B------:R-:W-:-:S04]  /*35e80*/  IMAD.IADD R0, R2, 0x1, -R0 ;  /* 0x0000000102007824 */ /* 0x000fc800078e0a00 */
[----:B------:R-:W-:-:S05]  /*35e90*/  IMAD.SHL.U32 R0, R0, 0x8, RZ ;  /* 0x0000000800007824 */ /* 0x000fca00078e00ff */
[----:B------:R-:W-:Y:S02]  /*35ea0*/  IADD3 R2, P0, R0, R22, RZ ;  /* 0x0000001600027210 */ /* 0x000fe40007f1e0ff */
[----:B------:R-:W-:Y:S01]  /*35eb0*/  SHF.R.S32.HI R7, RZ, 0x1f, R0 ;  /* 0x0000001fff077819 */ /* 0x000fe20000011400 */
[----:B------:R-:W-:-:S04]  /*35ec0*/  IMAD R5, R18, R5, R3 ;  /* 0x0000000512057224 */ /* 0x000fc800078e0203 */
        /* <DEDUP_REMOVED lines=22> */
.L_x_1222:
[----:B------:R-:W-:Y:S05]  /*36030*/  BSYNC B0 ;  /* 0x0000000000007941 */ /* 0x000fea0003800000 */
.L_x_1221:
        /* <DEDUP_REMOVED lines=13> */
.L_x_1224:
[----:B------:R-:W-:Y:S05]  /*36110*/  BSYNC B0 ;  /* 0x0000000000007941 */ /* 0x000fea0003800000 */
.L_x_1223:
        /* <DEDUP_REMOVED lines=13> */
.L_x_1226:
[----:B------:R-:W-:Y:S05]  /*361f0*/  BSYNC B0 ;  /* 0x0000000000007941 */ /* 0x000fea0003800000 */
.L_x_1225:
[----:B-123--:R-:W-:Y:S02]  /*36200*/  MOV R10, 0x60 ;  /* 0x00000060000a7802 */ /* 0x00efe40000000f00 */
[----:B------:R-:W-:-:S03]  /*36210*/  MOV R3, 0x0 ;  /* 0x0000000000037802 */ /* 0x000fc60000000f00 */
[----:B------:R-:W-:-:S04]  /*36220*/  IMAD.MOV.U32 R2, RZ, RZ, R10 ;  /* 0x000000ffff027224 */ /* 0x000fc800078e000a */
[----:B------:R-:W-:Y:S05]  /*36230*/  @P1 RET.REL.NODEC R2 `(_ZN5flash16flash_fwd_kernelI23Flash_fwd_kernel_traitsILi32ELi128ELi128ELi4ELb0ELb0EN7cutlass10bfloat16_tE19Flash_kernel_traitsILi32ELi128ELi128ELi4ES3_EELb1ELb0ELb1ELb1ELb0ELb0ELb0ELb1EEEvNS_16Flash_fwd_paramsE) ;  /* 0xfffffc9c02701950 */ /* 0x000fea0003c3ffff */
        /* <DEDUP_REMOVED lines=13> */
[----:B------:R-:W-:Y:S05]  /*36310*/  RET.REL.NODEC R2 `(_ZN5flash16flash_fwd_kernelI23Flash_fwd_kernel_traitsILi32ELi128ELi128ELi4ELb0ELb0EN7cutlass10bfloat16_tE19Flash_kernel_traitsILi32ELi128ELi128ELi4ES3_EELb1ELb0ELb1ELb1ELb0ELb0ELb0ELb1EEEvNS_16Flash_fwd_paramsE) ;  /* 0xfffffc9c02387950 */ /* 0x000fea0003c3ffff */
.L_x_1212:
[----:B------:R-:W-:Y:S01]  /*36320*/  IMAD.MOV.U32 R0, RZ, RZ, 0x2 ;  /* 0x00000002ff007424 */ /* 0x000fe200078e00ff */
[----:B------:R-:W-:Y:S01]  /*36330*/  MOV R2, R15 ;  /* 0x0000000f00027202 */ /* 0x000fe20000000f00 */
[----:B------:R-:W-:Y:S01]  /*36340*/  IMAD.MOV.U32 R4, RZ, RZ, -0x1 ;  /* 0xffffffffff047424 */ /* 0x000fe200078e00ff */
[----:B------:R-:W-:-:S07]  /*36350*/  MOV R3, 0x1f ;  /* 0x0000001f00037802 */ /* 0x000fce0000000f00 */
[----:B-1---5:R-:W-:Y:S05]  /*36360*/  WARPSYNC.COLLECTIVE R4, `(.L_x_1227) ;  /* 0x0000000004087348 */ /* 0x022fea0003c00000 */
[----:B------:R2:W3:Y:S02]  /*36370*/  SHFL.BFLY P0, R0, R2, R0, R3 ;  /* 0x0c00000002007389 */ /* 0x0004e40000000003 */
[----:B-123-5:R-:W-:Y:S01]  /*36380*/  ENDCOLLECTIVE ;  /* 0x000000000000791b */ /* 0x02efe20003800000 */
.L_x_1227:
[----:B------:R-:W-:Y:S02]  /*36390*/  MOV R8, R0 ;  /* 0x0000000000087202 */ /* 0x000fe40000000f00 */
[----:B------:R-:W-:-:S03]  /*363a0*/  MOV R0, 0x1 ;  /* 0x0000000100007802 */ /* 0x000fc60000000f00 */
[----:B------:R-:W-:-:S04]  /*363b0*/  FADD.FTZ R8, R8, R15 ;  /* 0x0000000f08087221 */ /* 0x000fc80000010000 */
[----:B------:R-:W-:-:S07]  /*363c0*/  IMAD.MOV.U32 R2, RZ, RZ, R8 ;  /* 0x000000ffff027224 */ /* 0x000fce00078e0008 */
[----:B------:R-:W-:Y:S05]  /*363d0*/  WARPSYNC.COLLECTIVE R4, `(.L_x_1228) ;  /* 0x0000000004087348 */ /* 0x000fea0003c00000 */
[----:B------:R1:W2:Y:S02]  /*363e0*/  SHFL.BFLY P0, R0, R2, R0, R3 ;  /* 0x0c00000002007389 */ /* 0x0002a40000000003 */
[----:B-12---:R-:W-:Y:S01]  /*363f0*/  ENDCOLLECTIVE ;  /* 0x000000000000791b */ /* 0x006fe20003800000 */
.L_x_1228:
[----:B------:R-:W-:Y:S01]  /*36400*/  IMAD.MOV.U32 R11, RZ, RZ, R0 ;  /* 0x000000ffff0b7224 */ /* 0x000fe200078e0000 */
[----:B------:R-:W-:Y:S02]  /*36410*/  MOV R0, 0x2 ;  /* 0x0000000200007802 */ /* 0x000fe40000000f00 */
[----:B------:R-:W-:Y:S01]  /*36420*/  MOV R2, R14 ;  /* 0x0000000e00027202 */ /* 0x000fe20000000f00 */
[----:B------:R-:W-:-:S07]  /*36430*/  FADD.FTZ R23, R8, R11 ;  /* 0x0000000b08177221 */ /* 0x000fce0000010000 */
[----:B------:R-:W-:Y:S05]  /*36440*/  WARPSYNC.COLLECTIVE R4, `(.L_x_1229) ;  /* 0x0000000004087348 */ /* 0x000fea0003c00000 */
[----:B------:R1:W2:Y:S02]  /*36450*/  SHFL.BFLY P0, R0, R2, R0, R3 ;  /* 0x0c00000002007389 */ /* 0x0002a40000000003 */
[----:B-12---:R-:W-:Y:S01]  /*36460*/  ENDCOLLECTIVE ;  /* 0x000000000000791b */ /* 0x006fe20003800000 */
.L_x_1229:
[----:B------:R-:W-:Y:S01]  /*36470*/  IMAD.MOV.U32 R7, RZ, RZ, R0 ;  /* 0x000000ffff077224 */ /* 0x000fe200078e0000 */
[----:B------:R-:W-:-:S03]  /*36480*/  MOV R0, 0x1 ;  /* 0x0000000100007802 */ /* 0x000fc60000000f00 */
[----:B------:R-:W-:-:S05]  /*36490*/  FADD.FTZ R7, R7, R14 ;  /* 0x0000000e07077221 */ /* 0x000fca0000010000 */
[----:B------:R-:W-:-:S07]  /*364a0*/  MOV R2, R7 ;  /* 0x0000000700027202 */ /* 0x000fce0000000f00 */
[----:B------:R-:W-:Y:S05]  /*364b0*/  WARPSYNC.COLLECTIVE R4, `(.L_x_1230) ;  /* 0x0000000004087348 */ /* 0x000fea0003c00000 */
[----:B------:R1:W2:Y:S02]  /*364c0*/  SHFL.BFLY P0, R0, R2, R0, R3 ;  /* 0x0c00000002007389 */ /* 0x0002a40000000003 */
[----:B-12---:R-:W-:Y:S01]  /*364d0*/  ENDCOLLECTIVE ;  /* 0x000000000000791b */ /* 0x006fe20003800000 */
.L_x_1230:
[----:B------:R-:W-:Y:S01]  /*364e0*/  IMAD.MOV.U32 R10, RZ, RZ, R0 ;  /* 0x000000ffff0a7224 */ /* 0x000fe200078e0000 */
[----:B------:R-:W-:Y:S02]  /*364f0*/  MOV R0, 0x2 ;  /* 0x0000000200007802 */ /* 0x000fe40000000f00 */
[----:B------:R-:W-:Y:S01]  /*36500*/  MOV R2, R13 ;  /* 0x0000000d00027202 */ /* 0x000fe20000000f00 */
[----:B------:R-:W-:-:S07]  /*36510*/  FADD.FTZ R22, R7, R10 ;  /* 0x0000000a07167221 */ /* 0x000fce0000010000 */
[----:B------:R-:W-:Y:S05]  /*36520*/  WARPSYNC.COLLECTIVE R4, `(.L_x_1231) ;  /* 0x0000000004087348 */ /* 0x000fea0003c00000 */
[----:B------:R1:W2:Y:S02]  /*36530*/  SHFL.BFLY P0, R0, R2, R0, R3 ;  /* 0x0c00000002007389 */ /* 0x0002a40000000003 */
[----:B-12---:R-:W-:Y:S01]  /*36540*/  ENDCOLLECTIVE ;  /* 0x000000000000791b */ /* 0x006fe20003800000 */
.L_x_1231:
[----:B------:R-:W-:Y:S01]  /*36550*/  IMAD.MOV.U32 R6, RZ, RZ, R0 ;  /* 0x000000ffff067224 */ /* 0x000fe200078e0000 */
[----:B------:R-:W-:-:S03]  /*36560*/  MOV R0, 0x1 ;  /* 0x0000000100007802 */ /* 0x000fc60000000f00 */
[----:B------:R-:W-:-:S05]  /*36570*/  FADD.FTZ R6, R6, R13 ;  /* 0x0000000d06067221 */ /* 0x000fca0000010000 */
[----:B------:R-:W-:-:S07]  /*36580*/  MOV R2, R6 ;  /* 0x0000000600027202 */ /* 0x000fce0000000f00 */
[----:B------:R-:W-:Y:S05]  /*36590*/  WARPSYNC.COLLECTIVE R4, `(.L_x_1232) ;  /* 0x0000000004087348 */ /* 0x000fea0003c00000 */
[----:B------:R1:W2:Y:S02]  /*365a0*/  SHFL.BFLY P0, R0, R2, R0, R3 ;  /* 0x0c00000002007389 */ /* 0x0002a40000000003 */
[----:B-12---:R-:W-:Y:S01]  /*365b0*/  ENDCOLLECTIVE ;  /* 0x000000000000791b */ /* 0x006fe20003800000 */
.L_x_1232:
[----:B------:R-:W-:Y:S01]  /*365c0*/  IMAD.MOV.U32 R9, RZ, RZ, R0 ;  /* 0x000000ffff097224 */ /* 0x000fe200078e0000 */
[----:B------:R-:W-:Y:S02]  /*365d0*/  MOV R0, 0x2 ;  /* 0x0000000200007802 */ /* 0x000fe40000000f00 */
[----:B------:R-:W-:Y:S01]  /*365e0*/  MOV R2, R12 ;  /* 0x0000000c00027202 */ /* 0x000fe20000000f00 */
[----:B------:R-:W-:-:S07]  /*365f0*/  FADD.FTZ R21, R6, R9 ;  /* 0x0000000906157221 */ /* 0x000fce0000010000 */
[----:B------:R-:W-:Y:S05]  /*36600*/  WARPSYNC.COLLECTIVE R4, `(.L_x_1233) ;  /* 0x0000000004087348 */ /* 0x000fea0003c00000 */
[----:B------:R1:W2:Y:S02]  /*36610*/  SHFL.BFLY P0, R0, R2, R0, R3 ;  /* 0x0c00000002007389 */ /* 0x0002a40000000003 */
[----:B-12---:R-:W-:Y:S01]  /*36620*/  ENDCOLLECTIVE ;  /* 0x000000000000791b */ /* 0x006fe20003800000 */
.L_x_1233:
[----:B------:R-:W-:Y:S01]  /*36630*/  IMAD.MOV.U32 R2, RZ, RZ, R0 ;  /* 0x000000ffff027224 */ /* 0x000fe200078e0000 */
[----:B------:R-:W-:-:S03]  /*36640*/  MOV R0, 0x1 ;  /* 0x0000000100007802 */ /* 0x000fc60000000f00 */
[----:B------:R-:W-:-:S07]  /*36650*/  FADD.FTZ R2, R2, R12 ;  /* 0x0000000c02027221 */ /* 0x000fce0000010000 */
[----:B------:R-:W-:Y:S05]  /*36660*/  WARPSYNC.COLLECTIVE R4, `(.L_x_1234) ;  /* 0x0000000004087348 */ /* 0x000fea0003c00000 */
[----:B------:R1:W2:Y:S02]  /*36670*/  SHFL.BFLY P0, R0, R2, R0, R3 ;  /* 0x0c00000002007389 */ /* 0x0002a40000000003 */
[----:B-12---:R-:W-:Y:S01]  /*36680*/  ENDCOLLECTIVE ;  /* 0x000000000000791b */ /* 0x006fe20003800000 */
.L_x_1234:
[----:B------:R-:W-:Y:S01]  /*36690*/  MOV R4, R0 ;  /* 0x0000000000047202 */ /* 0x000fe20000000f00 */
[----:B------:R-:W-:Y:S06]  /*366a0*/  BRA `(.L_x_1235) ;  /* 0xffffffe800107947 */ /* 0x000fec000383ffff */
.L_x_1236:
        /* <DEDUP_REMOVED lines=13> */
.L_x_1303:


//--------------------- .text._ZN5flash16flash_fwd_kernelI23Flash_fwd_kernel_traitsILi32ELi128ELi128ELi4ELb0ELb0EN7cutlass10bfloat16_tE19Flash_kernel_traitsILi32ELi128ELi128ELi4ES3_EELb0ELb0ELb1ELb1ELb0ELb0ELb1ELb0EEEvNS_16Flash_fwd_paramsE --------------------------
	.section	.text._ZN5flash16flash_fwd_kernelI23Flash_fwd_kernel_traitsILi32ELi128ELi128ELi4ELb0ELb0EN7cutlass10bfloat16_tE19Flash_kernel_traitsILi32ELi128ELi128ELi4ES3_EELb0ELb0ELb1ELb1ELb0ELb0ELb1ELb0EEEvNS_16Flash_fwd_paramsE,"ax",@progbits
	.align	128
        .global         _ZN5flash16flash_fwd_kernelI23Flash_fwd_kernel_traitsILi32ELi128ELi128ELi4ELb0ELb0EN7cutlass10bfloat16_tE19Flash_kernel_traitsILi32ELi128ELi128ELi4ES3_EELb0ELb0ELb1ELb1ELb0ELb0ELb1ELb0EEEvNS_16Flash_fwd_paramsE
        .type           _ZN5flash16flash_fwd_kernelI23Flash_fwd_kernel_traitsILi32ELi128ELi128ELi4ELb0ELb0EN7cutlass10bfloat16_tE19Flash_kernel_traitsILi32ELi128ELi128ELi4ES3_EELb0ELb0ELb1ELb1ELb0ELb0ELb1ELb0EEEvNS_16Flash_fwd_paramsE,@function
        .size           _ZN5flash16flash_fwd_kernelI23Flash_fwd_kernel_traitsILi32ELi128ELi128ELi4ELb0ELb0EN7cutlass10bfloat16_tE19Flash_kernel_traitsILi32ELi128ELi128ELi4ES3_EELb0ELb0ELb1ELb1ELb0ELb0ELb1ELb0EEEvNS_16Flash_fwd_paramsE,(.L_x_1328 - _ZN5flash16flash_fwd_kernelI23Flash_fwd_kernel_traitsILi32ELi128ELi128ELi4ELb0ELb0EN7cutlass10bfloat16_tE19Flash_kernel_traitsILi32ELi128ELi128ELi4ES3_EELb0ELb0ELb1ELb1ELb0ELb0ELb1ELb0EEEvNS_16Flash_fwd_paramsE)
        .other          _ZN5flash16flash_fwd_kernelI23Flash_fwd_kernel_traitsILi32ELi128ELi128ELi4ELb0ELb0EN7cutlass10bfloat16_tE19Flash_kernel_traitsILi32ELi128ELi128ELi4ES3_EELb0ELb0ELb1ELb1ELb0ELb0ELb1ELb0EEEvNS_16Flash_fwd_paramsE,@"STO_CUDA_ENTRY STV_DEFAULT"
_ZN5flash16flash_fwd_kernelI23Flash_fwd_kernel_traitsILi32ELi128ELi128ELi4ELb0ELb0EN7cutlass10bfloat16_tE19Flash_kernel_traitsILi32ELi128ELi128ELi4ES3_EELb0ELb0ELb1ELb1ELb0ELb0ELb1ELb0EEEvNS_16Flash_fwd_paramsE:
.text._ZN5flash16flash_fwd_kernelI23Flash_fwd_kernel_traitsILi32ELi128ELi128ELi4ELb0ELb0EN7cutlass10bfloat16_tE19Flash_kernel_traitsILi32ELi128ELi128ELi4ES3_EELb0ELb0ELb1ELb1ELb0ELb0ELb1ELb0EEEvNS_16Flash_fwd_paramsE:
        /* <DEDUP_REMOVED lines=56> */
.L_x_1237:
[----:B------:R-:W-:-:S05]  /*0380*/  ULDC UR8, c[0x0][0x2c8] ;  /* 0x0000b20000087ab9 */ /* 0x000fca0000000800 */
.L_x_1238:
        /* <DEDUP_REMOVED lines=133> */
.L_x_1241:
[----:B------:R-:W-:Y:S05]  /*0be0*/  BSYNC B0 ;  /* 0x0000000000007941 */ /* 0x000fea0003800000 */
.L_x_1240:
        /* <DEDUP_REMOVED lines=17> */
.L_x_1243:
[----:B------:R-:W-:Y:S05]  /*0d00*/  BSYNC B0 ;  /* 0x0000000000007941 */ /* 0x000fea0003800000 */
.L_x_1242:
        /* <DEDUP_REMOVED lines=15> */
.L_x_1245:
[----:B------:R-:W-:Y:S05]  /*0e00*/  BSYNC B0 ;  /* 0x0000000000007941 */ /* 0x000fea0003800000 */
.L_x_1244:
        /* <DEDUP_REMOVED lines=14> */
.L_x_1247:
[----:B------:R-:W-:Y:S05]  /*0ef0*/  BSYNC B0 ;  /* 0x0000000000007941 */ /* 0x000fea0003800000 */
.L_x_1246:
        /* <DEDUP_REMOVED lines=10> */
.L_x_1249:
[----:B------:R-:W-:Y:S05]  /*0fa0*/  BSYNC B0 ;  /* 0x0000000000007941 */ /* 0x000fea0003800000 */
.L_x_1248:
        /* <DEDUP_REMOVED lines=10> */
.L_x_1251:
[----:B------:R-:W-:Y:S05]  /*1050*/  BSYNC B0 ;  /* 0x0000000000007941 */ /* 0x000fea0003800000 */
.L_x_1250:
        /* <DEDUP_REMOVED lines=10> */
.L_x_1253:
[----:B------:R-:W-:Y:S05]  /*1100*/  BSYNC B0 ;  /* 0x0000000000007941 */ /* 0x000fea0003800000 */
.L_x_1252:
        /* <DEDUP_REMOVED lines=10> */
.L_x_1239:
        /* <DEDUP_REMOVED lines=66> */
.L_x_1254:
        /* <DEDUP_REMOVED lines=26> */
.L_x_1255:
        /* <DEDUP_REMOVED lines=52> */
.L_x_1257:
[----:B------:R-:W-:Y:S05]  /*1ab0*/  BSYNC B0 ;  /* 0x0000000000007941 */ /* 0x000fea0003800000 */
.L_x_1256:
        /* <DEDUP_REMOVED lines=22> */
.L_x_1259:
[----:B------:R-:W-:Y:S05]  /*1c20*/  BSYNC B0 ;  /* 0x0000000000007941 */ /* 0x000fea0003800000 */
.L_x_1258:
        /* <DEDUP_REMOVED lines=22> */
.L_x_1261:
[----:B------:R-:W-:Y:S05]  /*1d90*/  BSYNC B0 ;  /* 0x0000000000007941 */ /* 0x000fea0003800000 */
.L_x_1260:
        /* <DEDUP_REMOVED lines=21> */
.L_x_1263:
[----:B------:R-:W-:Y:S05]  /*1ef0*/  BSYNC B0 ;  /* 0x0000000000007941 */ /* 0x000fea0003800000 */
.L_x_1262:
        /* <DEDUP_REMOVED lines=56> */
.L_x_1265:
[----:B------:R-:W-:Y:S05]  /*2280*/  BSYNC B0 ;  /* 0x0000000000007941 */ /* 0x000fea0003800000 */
.L_x_1264:
        /* <DEDUP_REMOVED lines=17> */
.L_x_1267:
[----:B------:R-:W-:Y:S05]  /*23a0*/  BSYNC B0 ;  /* 0x0000000000007941 */ /* 0x000fea0003800000 */
.L_x_1266:
        /* <DEDUP_REMOVED lines=18> */
.L_x_1269:
[----:B------:R-:W-:Y:S05]  /*24d0*/  BSYNC B0 ;  /* 0x0000000000007941 */ /* 0x000fea0003800000 */
.L_x_1268:
        /* <DEDUP_REMOVED lines=18> */
.L_x_1271:
[----:B------:R-:W-:Y:S05]  /*2600*/  BSYNC B0 ;  /* 0x0000000000007941 */ /* 0x000fea0003800000 */
.L_x_1270:
        /* <DEDUP_REMOVED lines=101> */
.L_x_1273:
[----:B------:R-:W-:Y:S05]  /*2c60*/  BSYNC B0 ;  /* 0x0000000000007941 */ /* 0x000fea0003800000 */
.L_x_1272:
        /* <DEDUP_REMOVED lines=19> */
.L_x_1275:
[----:B------:R-:W-:Y:S05]  /*2da0*/  BSYNC B0 ;  /* 0x0000000000007941 */ /* 0x000fea0003800000 */
.L_x_1274:
        /* <DEDUP_REMOVED lines=19> */
.L_x_1277:
[----:B------:R-:W-:Y:S05]  /*2ee0*/  BSYNC B0 ;  /* 0x0000000000007941 */ /* 0x000fea0003800000 */
.L_x_1276:
        /* <DEDUP_REMOVED lines=19> */
.L_x_1279:
[----:B------:R-:W-:Y:S05]  /*3020*/  BSYNC B0 ;  /* 0x0000000000007941 */ /* 0x000fea0003800000 */
.L_x_1278:
[----:B------:R-:W-:Y:S01]  /*3030*/  LDSM.16.M88.4 R12, [R186] ;  /* 0x00000000ba0c783b */ /* 0x000fe20000000200 */
[----:B------:R-:W-:Y:S01]  /*3040*/  LOP3.LUT P0, RZ, R17, 0x2, RZ, 0xc0, !PT ;  /* 0x0000000211ff7812 */ /* 0x000fe2000780c0ff */
[----:B------:R-:W-:Y:S01]  /*3050*/  IMAD.MOV.U32 R0, RZ, RZ, 0x10 ;  /* 0x00000010ff007424 */ /* 0x000fe200078e00ff */
[----:B------:R-:W-:Y:S01]  /*3060*/  LOP3.LUT P1, RZ, R16, 0x2, RZ, 0xc0, !PT ;  /* 0x0000000210ff7812 */ /* 0x000fe2000782c0ff */
[----:B-1--4-:R-:W1:Y:S01]  /*3070*/  LDSM.16.M88.4 R4, [R135+0x2000] ;  /* 0x002000008704783b */ /* 0x012e620000000200 */
[C---:B------:R-:W-:Y:S01]  /*3080*/  VIADD R2, R135.reuse, 0x2000 ;  /* 0x0000200087027836 */ /* 0x040fe20000000000 */
[----:B------:R-:W-:Y:S01]  /*3090*/  ULDC UR28, c[0x0][0x39c] ;  /* 0x0000e700001c7ab9 */ /* 0x000fe20000000800 */
[----:B------:R-:W-:Y:S01]  /*30a0*/  SEL R0, R0, 0xfffffff0, !P1 ;  /* 0xfffffff000007807 */ /* 0x000fe20004800000 */
[----:B------:R-:W4:Y:S01]  /*30b0*/  LDSM.16.M88.4 R8, [R186+0x1000] ;  /* 0x00100000ba08783b */ /* 0x000f220000000200 */
[----:B------:R-:W-:Y:S01]  /*30c0*/  VIADD R188, R135, 0x2020 ;  /* 0x0000202087bc7836 */ /* 0x000fe20000000000 */
[----:B------:R-:W-:-:S02]  /*30d0*/  UIADD3 UR7, UR27, -UR17, URZ ;  /* 0x800000111b077290 */ /* 0x000fc4000fffe03f */
[----:B------:R-:W-:Y:S01]  /*30e0*/  IMAD R187, R0, 0x2, R186 ;  /* 0x0000000200bb7824 */ /* 0x000fe200078e02ba */
[----:B------:R-:W5:Y:S01]  /*30f0*/  LDSM.16.M88.4 R24, [R135+0x3800] ;  /* 0x003800008718783b */ /* 0x000f620000000200 */
[----:B------:R-:W-:Y:S01]  /*3100*/  @P0 VIADD R188, R2, 0xffffffe0 ;  /* 0xffffffe002bc0836 */ /* 0x000fe20000000000 */
[----:B------:R-:W-:Y:S02]  /*3110*/  UIADD3 UR6, UR27, 0x1, -UR17 ;  /* 0x000000011b067890 */ /* 0x000fe4000fffe811 */
[----:B------:R-:W-:Y:S01]  /*3120*/  LDSM.16.M88.4 R16, [R187] ;  /* 0x00000000bb10783b */ /* 0x000fe20000000200 */
[----:B------:R-:W-:Y:S02]  /*3130*/  UISETP.GT.AND UP0, UPT, UR18, UR14, UPT ;  /* 0x0000000e1200728c */ /* 0x000fe4000bf04270 */
[----:B------:R-:W-:Y:S01]  /*3140*/  UIADD3 UR6, UR6, UR20, URZ ;  /* 0x0000001406067290 */ /* 0x000fe2000fffe03f */
[----:B------:R-:W2:Y:S04]  /*3150*/  LDSM.16.M88.4 R48, [R188] ;  /* 0x00000000bc30783b */ /* 0x000ea80000000200 */
[----:B------:R-:W3:Y:S04]  /*3160*/  LDSM.16.M88.4 R36, [R135+0x2c00] ;  /* 0x002c00008724783b */ /* 0x000ee80000000200 */
[----:B------:R-:W3:Y:S04]  /*3170*/  LDSM.16.M88.4 R32, [R135+0x3000] ;  /* 0x003000008720783b */ /* 0x000ee80000000200 */
[----:B------:R-:W3:Y:S04]  /*3180*/  LDSM.16.M88.4 R44, [R135+0x2400] ;  /* 0x00240000872c783b */ /* 0x000ee80000000200 */
[----:B------:R-:W3:Y:S04]  /*3190*/  LDSM.16.M88.4 R40, [R135+0x2800] ;  /* 0x002800008728783b */ /* 0x000ee80000000200 */
[----:B------:R-:W3:Y:S01]  /*31a0*/  LDSM.16.M88.4 R28, [R135+0x3400] ;  /* 0x00340000871c783b */ /* 0x000ee20000000200 */
[-C--:B-1----:R-:W-:Y:S03]  /*31b0*/  HMMA.16816.F32.BF16 R76, R12, R4.reuse, RZ ;  /* 0x000000040c4c723c */ /* 0x082fe600000418ff */
[----:B------:R-:W1:Y:S04]  /*31c0*/  LDSM.16.M88.4 R20, [R135+0x3c00] ;  /* 0x003c00008714783b */ /* 0x000e680000000200 */
[----:B------:R-:W-:Y:S01]  /*31d0*/  LDSM.16.M88.4 R60, [R188+0xc00] ;  /* 0x000c0000bc3c783b */ /* 0x000fe20000000200 */
[C---:B----4-:R-:W-:Y:S03]  /*31e0*/  HMMA.16816.F32.BF16 R128, R8.reuse, R4, RZ ;  /* 0x000000040880723c */ /* 0x050fe600000418ff */
[----:B------:R-:W-:Y:S03]  /*31f0*/  LDSM.16.M88.4 R64, [R188+0x1000] ;  /* 0x00100000bc40783b */ /* 0x000fe60000000200 */
[-C--:B------:R-:W-:Y:S01]  /*3200*/  HMMA.16816.F32.BF16 R136, R8, R6.reuse, RZ ;  /* 0x000000060888723c */ /* 0x080fe200000418ff */
[----:B------:R-:W-:Y:S04]  /*3210*/  LDSM.16.M88.4 R68, [R188+0x1400] ;  /* 0x00140000bc44783b */ /* 0x000fe80000000200 */
[----:B------:R-:W-:Y:S01]  /*3220*/  LDSM.16.M88.4 R52, [R188+0x400] ;  /* 0x00040000bc34783b */ /* 0x000fe20000000200 */
[----:B------:R-:W-:Y:S03]  /*3230*/  HMMA.16816.F32.BF16 R156, R12, R6, RZ ;  /* 0x000000060c9c723c */ /* 0x000fe600000418ff */
[----:B------:R-:W4:Y:S03]  /*3240*/  LDSM.16.M88.4 R4, [R187+0x1000] ;  /* 0x00100000bb04783b */ /* 0x000f260000000200 */
[C---:B-----5:R-:W-:Y:S01]  /*3250*/  HMMA.16816.F32.BF16 R88, R8.reuse, R24, RZ ;  /* 0x000000180858723c */ /* 0x060fe200000418ff */
[----:B------:R-:W5:Y:S04]  /*3260*/  LDSM.16.M88.4 R56, [R188+0x800] ;  /* 0x00080000bc38783b */ /* 0x000f680000000200 */
[----:B------:R-:W5:Y:S01]  /*3270*/  LDSM.16.M88.4 R112, [R188+0x1800] ;  /* 0x00180000bc70783b */ /* 0x000f620000000200 */
[----:B------:R-:W-:Y:S03]  /*3280*/  HMMA.16816.F32.BF16 R84, R8, R26, RZ ;  /* 0x0000001a0854723c */ /* 0x000fe600000418ff */
[----:B------:R-:W5:Y:S03]  /*3290*/  LDSM.16.M88.4 R124, [R188+0x1c00] ;  /* 0x001c0000bc7c783b */ /* 0x000f660000000200 */
[C---:B------:R-:W-:Y:S01]  /*32a0*/  HMMA.16816.F32.BF16 R192, R12.reuse, R24, RZ ;  /* 0x000000180cc0723c */ /* 0x040fe200000418ff */
[----:B------:R-:W0:Y:S05]  /*32b0*/  LDGDEPBAR ;  /* 0x00000000000079af */ /* 0x000e2a0000000000 */
[----:B------:R-:W-:Y:S06]  /*32c0*/  HMMA.16816.F32.BF16 R204, R12, R26, RZ ;  /* 0x0000001a0ccc723c */ /* 0x000fec00000418ff */
[----:B--2---:R-:W-:Y:S06]  /*32d0*/  HMMA.16816.F32.BF16 R24, R16, R48, R76 ;  /* 0x000000301018723c */ /* 0x004fec000004184c */
[C---:B---3--:R-:W-:Y:S06]  /*32e0*/  HMMA.16816.F32.BF16 R120, R8.reuse, R36, RZ ;  /* 0x000000240878723c */ /* 0x048fec00000418ff */
[----:B------:R-:W-:Y:S01]  /*32f0*/  HMMA.16816.F32.BF16 R116, R8, R38, RZ ;  /* 0x000000260874723c */ /* 0x000fe200000418ff */
[----:B------:R-:W-:-:S05]  /*3300*/  DEPBAR.LE SB0, 0x0 ;  /* 0x000080000000791a */ /* 0x000fca0000000000 */
[C---:B------:R-:W-:Y:S06]  /*3310*/  HMMA.16816.F32.BF16 R104, R8.reuse, R32, RZ ;  /* 0x000000200868723c */ /* 0x040fec00000418ff */
[----:B------:R-:W-:Y:S01]  /*3320*/  HMMA.16816.F32.BF16 R152, R8, R44, RZ ;  /* 0x0000002c0898723c */ /* 0x000fe200000418ff */
[----:B------:R-:W-:-:S05]  /*3330*/  FMUL.FTZ R2, R24, UR28 ;  /* 0x0000001c18027c20 */ /* 0x000fca0008410000 */
[C---:B------:R-:W-:Y:S06]  /*3340*/  HMMA.16816.F32.BF16 R148, R8.reuse, R46, RZ ;  /* 0x0000002e0894723c */ /* 0x040fec00000418ff */
[C---:B------:R-:W-:Y:S06]  /*3350*/  HMMA.16816.F32.BF16 R144, R8.reuse, R40, RZ ;  /* 0x000000280890723c */ /* 0x040fec00000418ff */
[C---:B------:R-:W-:Y:S06]  /*3360*/  HMMA.16816.F32.BF16 R140, R8.reuse, R42, RZ ;  /* 0x0000002a088c723c */ /* 0x040fec00000418ff */
[C---:B------:R-:W-:Y:S06]  /*3370*/  HMMA.16816.F32.BF16 R100, R8.reuse, R34, RZ ;  /* 0x000000220864723c */ /* 0x040fec00000418ff */
[C---:B------:R-:W-:Y:S06]  /*3380*/  HMMA.16816.F32.BF16 R96, R8.reuse, R28, RZ ;  /* 0x0000001c0860723c */ /* 0x040fec00000418ff */
[C---:B------:R-:W-:Y:S06]  /*3390*/  HMMA.16816.F32.BF16 R92, R8.reuse, R30, RZ ;  /* 0x0000001e085c723c */ /* 0x040fec00000418ff */
[C---:B-1----:R-:W-:Y:S06]  /*33a0*/  HMMA.16816.F32.BF16 R80, R8.reuse, R20, RZ ;  /* 0x000000140850723c */ /* 0x042fec00000418ff */
[----:B------:R-:W-:Y:S06]  /*33b0*/  HMMA.16816.F32.BF16 R72, R8, R22, RZ ;  /* 0x000000160848723c */ /* 0x000fec00000418ff */
[----:B----4-:R-:W-:Y:S06]  /*33c0*/  HMMA.16816.F32.BF16 R8, R4, R48, R128 ;  /* 0x000000300408723c */ /* 0x010fec0000041880 */
        /* <DEDUP_REMOVED lines=12> */
[C---:B------:R-:W-:Y:S01]  /*3490*/  HMMA.16816.F32.BF16 R12, R4.reuse, R50, R136 ;  /* 0x00000032040c723c */ /* 0x040fe20000041888 */
[----:B------:R1:W2:Y:S05]  /*34a0*/  MUFU.TANH R137, R2 ;  /* 0x0000000200897308 */ /* 0x0002aa0000002400 */
[C---:B------:R-:W-:Y:S06]  /*34b0*/  HMMA.16816.F32.BF16 R128, R4.reuse, R60, R120 ;  /* 0x0000003c0480723c */ /* 0x040fec0000041878 */
[----:B------:R-:W-:Y:S01]  /*34c0*/  HMMA.16816.F32.BF16 R120, R4, R62, R116 ;  /* 0x0000003e0478723c */ /* 0x000fe20000041874 */
[----:B-1----:R-:W-:-:S05]  /*34d0*/  FMUL.FTZ R2, R25, UR28 ;  /* 0x0000001c19027c20 */ /* 0x002fca0008410000 */
[C---:B------:R-:W-:Y:S01]  /*34e0*/  HMMA.16816.F32.BF16 R116, R4.reuse, R64, R104 ;  /* 0x000000400474723c */ /* 0x040fe20000041868 */
[----:B------:R1:W3:Y:S05]  /*34f0*/  MUFU.TANH R136, R2 ;  /* 0x0000000200887308 */ /* 0x0002ea0000002400 */
[----:B------:R-:W-:Y:S01]  /*3500*/  FMUL.FTZ R3, R15, UR28 ;  /* 0x0000001c0f037c20 */ /* 0x000fe20008410000 */
[C---:B------:R-:W-:Y:S03]  /*3510*/  HMMA.16816.F32.BF16 R104, R4.reuse, R66, R100 ;  /* 0x000000420468723c */ /* 0x040fe60000041864 */
[----:B------:R-:W-:Y:S03]  /*3520*/  MUFU.TANH R139, R3 ;  /* 0x00000003008b7308 */ /* 0x000fe60000002400 */
        /* <DEDUP_REMOVED lines=8> */
[----:B-1----:R-:W-:Y:S01]  /*35b0*/  FMUL.FTZ R2, R26, UR28 ;  /* 0x0000001c1a027c20 */ /* 0x002fe20008410000 */
[----:B------:R-:W-:-:S03]  /*35c0*/  FMUL.FTZ R123, R123, UR28 ;  /* 0x0000001c7b7b7c20 */ /* 0x000fc60008410000 */
[----:B------:R1:W-:Y:S01]  /*35d0*/  MUFU.TANH R190, R2 ;  /* 0x0000000200be7308 */ /* 0x0003e20000002400 */
[C---:B------:R-:W-:Y:S06]  /*35e0*/  HMMA.16816.F32.BF16 R152, R4.reuse, R52, R152 ;  /* 0x000000340498723c */ /* 0x040fec0000041898 */
[C---:B------:R-:W-:Y:S06]  /*35f0*/  HMMA.16816.F32.BF16 R148, R4.reuse, R54, R148 ;  /* 0x000000360494723c */ /* 0x040fec0000041894 */
[----:B-----5:R-:W-:Y:S01]  /*3600*/  HMMA.16816.F32.BF16 R144, R4, R56, R144 ;  /* 0x000000380490723c */ /* 0x020fe20000041890 */
[----:B-1----:R-:W-:-:S05]  /*3610*/  FMUL.FTZ R2, R27, UR28 ;  /* 0x0000001c1b027c20 */ /* 0x002fca0008410000 */
[C---:B------:R-:W-:Y:S01]  /*3620*/  HMMA.16816.F32.BF16 R140, R4.reuse, R58, R140 ;  /* 0x0000003a048c723c */ /* 0x040fe2000004188c */
[----:B------:R1:W-:Y:S05]  /*3630*/  MUFU.TANH R191, R2 ;  /* 0x0000000200bf7308 */ /* 0x0003ea0000002400 */
[C---:B------:R-:W-:Y:S06]  /*3640*/  HMMA.16816.F32.BF16 R88, R4.reuse, R112, R88 ;  /* 0x000000700458723c */ /* 0x040fec0000041858 */
[C---:B------:R-:W-:Y:S06]  /*3650*/  HMMA.16816.F32.BF16 R80, R4.reuse, R124, R80 ;  /* 0x0000007c0450723c */ /* 0x040fec0000041850 */
[C---:B------:R-:W-:Y:S01]  /*3660*/  HMMA.16816.F32.BF16 R84, R4.reuse, R114, R84 ;  /* 0x000000720454723c */ /* 0x040fe20000041854 */
[----:B-1----:R-:W-:Y:S01]  /*3670*/  FMUL.FTZ R2, R8, UR28 ;  /* 0x0000001c08027c20 */ /* 0x002fe20008410000 */
[----:B------:R-:W-:Y:S01]  /*3680*/  FMUL.FTZ R146, R146, UR28 ;  /* 0x0000001c92927c20 */ /* 0x000fe20008410000 */
[----:B------:R-:W-:Y:S01]  /*3690*/  FMUL.FTZ R145, R145, UR28 ;  /* 0x0000001c91917c20 */ /* 0x000fe20008410000 */
[----:B------:R-:W-:Y:S01]  /*36a0*/  FMUL.FTZ R147, R147, UR28 ;  /* 0x0000001c93937c20 */ /* 0x000fe20008410000 */
[----:B------:R-:W-:Y:S01]  /*36b0*/  FMUL.FTZ R144, R144, UR28 ;  /* 0x0000001c90907c20 */ /* 0x000fe20008410000 */
[----:B------:R-:W-:Y:S01]  /*36c0*/  HMMA.16816.F32.BF16 R92, R4, R126, R72 ;  /* 0x0000007e045c723c */ /* 0x000fe20000041848 */
[----:B------:R-:W-:Y:S01]  /*36d0*/  FMUL.FTZ R140, R140, UR28 ;  /* 0x0000001c8c8c7c20 */ /* 0x000fe20008410000 */
[----:B------:R-:W-:Y:S01]  /*36e0*/  FMUL.FTZ R142, R142, UR28 ;  /* 0x0000001c8e8e7c20 */ /* 0x000fe20008410000 */
[----:B------:R-:W-:-:S03]  /*36f0*/  FMUL.FTZ R141, R141, UR28 ;  /* 0x0000001c8d8d7c20 */ /* 0x000fc60008410000 */
[C---:B------:R-:W-:Y:S01]  /*3700*/  HMMA.16816.F32.BF16 R4, R16.reuse, R50, R156 ;  /* 0x000000321004723c */ /* 0x040fe2000004189c */
[----:B------:R1:W-:Y:S01]  /*3710*/  MUFU.TANH R158, R2 ;  /* 0x00000002009e7308 */ /* 0x0003e20000002400 */
[----:B------:R-:W-:Y:S01]  /*3720*/  FMUL.FTZ R213, R91, UR28 ;  /* 0x0000001c5bd57c20 */ /* 0x000fe20008410000 */
[----:B------:R-:W-:Y:S01]  /*3730*/  FMUL.FTZ R212, R89, UR28 ;  /* 0x0000001c59d47c20 */ /* 0x000fe20008410000 */
[----:B------:R-:W-:Y:S01]  /*3740*/  FMUL.FTZ R209, R88, UR28 ;  /* 0x0000001c58d17c20 */ /* 0x000fe20008410000 */
[----:B------:R-:W-:Y:S01]  /*3750*/  FMUL.FTZ R90, R90, UR28 ;  /* 0x0000001c5a5a7c20 */ /* 0x000fe20008410000 */
[C---:B------:R-:W-:Y:S01]  /*3760*/  HMMA.16816.F32.BF16 R72, R16.reuse, R56, R160 ;  /* 0x000000381048723c */ /* 0x040fe200000418a0 */
[----:B------:R-:W-:Y:S01]  /*3770*/  FMUL.FTZ R218, R83, UR28 ;  /* 0x0000001c53da7c20 */ /* 0x000fe20008410000 */
[----:B------:R-:W-:Y:S01]  /*3780*/  FMUL.FTZ R217, R82, UR28 ;  /* 0x0000001c52d97c20 */ /* 0x000fe20008410000 */
[----:B------:R-:W-:Y:S02]  /*3790*/  FMUL.FTZ R216, R81, UR28 ;  /* 0x0000001c51d87c20 */ /* 0x000fe40008410000 */
[----:B------:R-:W-:Y:S01]  /*37a0*/  MUFU.TANH R81, R141 ;  /* 0x0000008d00517308 */ /* 0x000fe20000002400 */
[C---:B------:R-:W-:Y:S01]  /*37b0*/  HMMA.16816.F32.BF16 R76, R16.reuse, R54, R44 ;  /* 0x00000036104c723c */ /* 0x040fe2000004182c */
[----:B------:R-:W-:Y:S01]  /*37c0*/  FMUL.FTZ R219, R84, UR28 ;  /* 0x0000001c54db7c20 */ /* 0x000fe20008410000 */
[----:B------:R-:W-:Y:S01]  /*37d0*/  FMUL.FTZ R222, R86, UR28 ;  /* 0x0000001c56de7c20 */ /* 0x000fe20008410000 */
[----:B------:R-:W-:Y:S01]  /*37e0*/  FMUL.FTZ R224, R87, UR28 ;  /* 0x0000001c57e07c20 */ /* 0x000fe20008410000 */
[----:B------:R-:W-:Y:S01]  /*37f0*/  FMUL.FTZ R221, R85, UR28 ;  /* 0x0000001c55dd7c20 */ /* 0x000fe20008410000 */
[----:B-1----:R-:W-:Y:S01]  /*3800*/  FMUL.FTZ R2, R9, UR28 ;  /* 0x0000001c09027c20 */ /* 0x002fe20008410000 */
[----:B------:R-:W-:Y:S01]  /*3810*/  HMMA.16816.F32.BF16 R20, R16, R70, R180 ;  /* 0x000000461014723c */ /* 0x000fe200000418b4 */
[----:B------:R-:W-:Y:S01]  /*3820*/  FMUL.FTZ R227, R93, UR28 ;  /* 0x0000001c5de37c20 */ /* 0x000fe20008410000 */
[----:B------:R-:W-:Y:S01]  /*3830*/  FMUL.FTZ R226, R92, UR28 ;  /* 0x0000001c5ce27c20 */ /* 0x000fe20008410000 */
[----:B------:R1:W-:Y:S01]  /*3840*/  MUFU.TANH R160, R2 ;  /* 0x0000000200a07308 */ /* 0x0003e20000002400 */
[----:B------:R-:W-:-:S02]  /*3850*/  FMUL.FTZ R229, R94, UR28 ;  /* 0x0000001c5ee57c20 */ /* 0x000fc40008410000 */
[----:B------:R-:W-:Y:S01]  /*3860*/  FMUL.FTZ R4, R4, UR28 ;  /* 0x0000001c04047c20 */ /* 0x000fe20008410000 */
[----:B------:R-:W-:Y:S01]  /*3870*/  FMUL.FTZ R5, R5, UR28 ;  /* 0x0000001c05057c20 */ /* 0x000fe20008410000 */
[C---:B------:R-:W-:Y:S01]  /*3880*/  HMMA.16816.F32.BF16 R28, R16.reuse, R66, R172 ;  /* 0x00000042101c723c */ /* 0x040fe200000418ac */
[----:B------:R-:W-:Y:S01]  /*3890*/  FMUL.FTZ R182, R96, UR28 ;  /* 0x0000001c60b67c20 */ /* 0x000fe20008410000 */
[----:B------:R-:W-:Y:S01]  /*38a0*/  FMUL.FTZ R183, R97, UR28 ;  /* 0x0000001c61b77c20 */ /* 0x000fe20008410000 */
[----:B------:R-:W-:Y:S01]  /*38b0*/  FMUL.FTZ R180, R101, UR28 ;  /* 0x0000001c65b47c20 */ /* 0x000fe20008410000 */
[----:B------:R4:W-:Y:S01]  /*38c0*/  MUFU.TANH R71, R4 ;  /* 0x0000000400477308 */ /* 0x0009e20000002400 */
[----:B------:R-:W-:Y:S01]  /*38d0*/  FMUL.FTZ R181, R103, UR28 ;  /* 0x0000001c67b57c20 */ /* 0x000fe20008410000 */
[C---:B------:R-:W-:Y:S01]  /*38e0*/  HMMA.16816.F32.BF16 R48, R16.reuse, R52, R108 ;  /* 0x000000341030723c */ /* 0x040fe2000004186c */
[----:B------:R-:W-:Y:S01]  /*38f0*/  FMUL.FTZ R173, R107, UR28 ;  /* 0x0000001c6bad7c20 */ /* 0x000fe20008410000 */
[----:B------:R-:W-:Y:S01]  /*3900*/  FMUL.FTZ R172, R106, UR28 ;  /* 0x0000001c6aac7c20 */ /* 0x000fe20008410000 */
[----:B------:R-:W-:Y:S01]  /*3910*/  FMUL.FTZ R75, R75, UR28 ;  /* 0x0000001c4b4b7c20 */ /* 0x000fe20008410000 */
[----:B------:R-:W-:Y:S01]  /*3920*/  FMUL.FTZ R55, R77, UR28 ;  /* 0x0000001c4d377c20 */ /* 0x000fe20008410000 */
[----:B------:R-:W-:Y:S01]  /*3930*/  FMUL.FTZ R230, R95, UR28 ;  /* 0x0000001c5fe67c20 */ /* 0x000fe20008410000 */
[----:B------:R5:W3:Y:S01]  /*3940*/  MUFU.TANH R67, R5 ;  /* 0x0000000500437308 */ /* 0x000ae20000002400 */
[----:B-1----:R-:W-:Y:S01]  /*3950*/  FMUL.FTZ R2, R10, UR28 ;  /* 0x0000001c0a027c20 */ /* 0x002fe20008410000 */
[----:B------:R-:W-:Y:S01]  /*3960*/  FMUL.FTZ R52, R7, UR28 ;  /* 0x0000001c07347c20 */ /* 0x000fe20008410000 */
[----:B------:R-:W-:Y:S01]  /*3970*/  FMUL.FTZ R7, R148, UR28 ;  /* 0x0000001c94077c20 */ /* 0x000fe20008410000 */
[C---:B------:R-:W-:Y:S04]  /*3980*/  HMMA.16816.F32.BF16 R56, R16.reuse, R58, R40 ;  /* 0x0000003a1038723c */ /* 0x040fe80000041828 */
[----:B------:R1:W-:Y:S01]  /*3990*/  MUFU.TANH R138, R2 ;  /* 0x00000002008a7308 */ /* 0x0003e20000002400 */
[----:B----4-:R-:W-:Y:S01]  /*39a0*/  LEA R4, R189, UR26, 0x4 ;  /* 0x0000001abd047c11 */ /* 0x010fe2000f8e20ff */
[----:B------:R-:W-:Y:S01]  /*39b0*/  HMMA.16816.F32.BF16 R44, R16, R60, R164 ;  /* 0x0000003c102c723c */ /* 0x000fe200000418a4 */
[----:B------:R-:W-:Y:S01]  /*39c0*/  FMUL.FTZ R189, R99, UR28 ;  /* 0x0000001c63bd7c20 */ /* 0x000fe20008410000 */
[----:B------:R-:W-:Y:S01]  /*39d0*/  FMUL.FTZ R174, R30, UR28 ;  /* 0x0000001c1eae7c20 */ /* 0x000fe20008410000 */
[----:B------:R-:W-:-:S03]  /*39e0*/  FMUL.FTZ R175, R31, UR28 ;  /* 0x0000001c1faf7c20 */ /* 0x000fc60008410000 */
[----:B------:R4:W-:Y:S01]  /*39f0*/  MUFU.TANH R96, R7 ;  /* 0x0000000700607308 */ /* 0x0009e20000002400 */
[----:B-----5:R-:W-:Y:S01]  /*3a00*/  FMUL.FTZ R5, R150, UR28 ;  /* 0x0000001c96057c20 */ /* 0x020fe20008410000 */
[C---:B------:R-:W-:Y:S01]  /*3a10*/  HMMA.16816.F32.BF16 R36, R16.reuse, R62, R36 ;  /* 0x0000003e1024723c */ /* 0x040fe20000041824 */
[----:B------:R-:W-:Y:S01]  /*3a20*/  FMUL.FTZ R61, R48, UR28 ;  /* 0x0000001c303d7c20 */ /* 0x000fe20008410000 */
[----:B------:R-:W-:Y:S01]  /*3a30*/  FMUL.FTZ R48, R155, UR28 ;  /* 0x0000001c9b307c20 */ /* 0x000fe20008410000 */
[----:B------:R-:W-:Y:S01]  /*3a40*/  FMUL.FTZ R167, R118, UR28 ;  /* 0x0000001c76a77c20 */ /* 0x000fe20008410000 */
[----:B------:R-:W-:Y:S01]  /*3a50*/  FMUL.FTZ R53, R51, UR28 ;  /* 0x0000001c33357c20 */ /* 0x000fe20008410000 */
[----:B------:R-:W-:Y:S01]  /*3a60*/  FMUL.FTZ R51, R152, UR28 ;  /* 0x0000001c98337c20 */ /* 0x000fe20008410000 */
[----:B------:R5:W-:Y:S01]  /*3a70*/  MUFU.TANH R77, R5 ;  /* 0x00000005004d7308 */ /* 0x000be20000002400 */
[----:B-1----:R-:W-:Y:S01]  /*3a80*/  FMUL.FTZ R2, R11, UR28 ;  /* 0x0000001c0b027c20 */ /* 0x002fe20008410000 */
[C---:B------:R-:W-:Y:S01]  /*3a90*/  HMMA.16816.F32.BF16 R32, R16.reuse, R64, R168 ;  /* 0x000000401020723c */ /* 0x040fe200000418a8 */
[----:B------:R-:W-:Y:S01]  /*3aa0*/  FMUL.FTZ R54, R49, UR28 ;  /* 0x0000001c31367c20 */ /* 0x000fe20008410000 */
[----:B------:R-:W-:Y:S01]  /*3ab0*/  FMUL.FTZ R60, R50, UR28 ;  /* 0x0000001c323c7c20 */ /* 0x000fe20008410000 */
[----:B------:R-:W-:Y:S01]  /*3ac0*/  FMUL.FTZ R50, R153, UR28 ;  /* 0x0000001c99327c20 */ /* 0x000fe20008410000 */
[----:B------:R-:W-:Y:S01]  /*3ad0*/  FMUL.FTZ R49, R154, UR28 ;  /* 0x0000001c9a317c20 */ /* 0x000fe20008410000 */
[----:B------:R-:W-:Y:S01]  /*3ae0*/  FMUL.FTZ R56, R56, UR28 ;  /* 0x0000001c38387c20 */ /* 0x000fe20008410000 */
[----:B------:R1:W-:Y:S01]  /*3af0*/  MUFU.TANH R157, R2 ;  /* 0x00000002009d7308 */ /* 0x0003e20000002400 */
[----:B------:R-:W-:Y:S01]  /*3b00*/  HMMA.16816.F32.BF16 R8, R16, R124, R196 ;  /* 0x0000007c1008723c */ /* 0x000fe200000418c4 */
[----:B----4-:R-:W-:-:S02]  /*3b10*/  IMAD.U32 R7, RZ, RZ, UR7 ;  /* 0x00000007ff077e24 */ /* 0x010fc4000f8e00ff */
[----:B------:R-:W-:Y:S01]  /*3b20*/  FMUL.FTZ R169, R119, UR28 ;  /* 0x0000001c77a97c20 */ /* 0x000fe20008410000 */
[----:B------:R-:W-:Y:S01]  /*3b30*/  FMUL.FTZ R57, R57, UR28 ;  /* 0x0000001c39397c20 */ /* 0x000fe20008410000 */
[----:B------:R-:W-:Y:S01]  /*3b40*/  FMUL.FTZ R64, R72, UR28 ;  /* 0x0000001c48407c20 */ /* 0x000fe20008410000 */
[----:B------:R-:W-:Y:S01]  /*3b50*/  FMUL.FTZ R110, R58, UR28 ;  /* 0x0000001c3a6e7c20 */ /* 0x000fe20008410000 */
[C---:B------:R-:W-:Y:S01]  /*3b60*/  HMMA.16816.F32.BF16 R24, R16.reuse, R68, R176 ;  /* 0x000000441018723c */ /* 0x040fe200000418b0 */
[----:B------:R-:W-:Y:S01]  /*3b70*/  MUFU.TANH R118, R48 ;  /* 0x0000003000767308 */ /* 0x000fe20000002400 */
[----:B-----5:R-:W-:Y:S02]  /*3b80*/  IMAD.SHL.U32 R5, R185, 0x2, RZ ;  /* 0x00000002b9057824 */ /* 0x020fe400078e00ff */
[----:B------:R-:W-:Y:S01]  /*3b90*/  FMUL.FTZ R163, R39, UR28 ;  /* 0x0000001c27a37c20 */ /* 0x000fe20008410000 */
[----:B------:R-:W-:Y:S01]  /*3ba0*/  FMUL.FTZ R58, R21, UR28 ;  /* 0x0000001c153a7c20 */ /* 0x000fe20008410000 */
[----:B------:R-:W-:Y:S01]  /*3bb0*/  FMUL.FTZ R65, R74, UR28 ;  /* 0x0000001c4a417c20 */ /* 0x000fe20008410000 */
[----:B------:R-:W-:Y:S01]  /*3bc0*/  HMMA.16816.F32.BF16 R40, R16, R114, R204 ;  /* 0x000000721028723c */ /* 0x000fe200000418cc */
[----:B------:R-:W-:Y:S01]  /*3bd0*/  LOP3.LUT R220, R5, 0x6, RZ, 0xc0, !PT ;  /* 0x0000000605dc7812 */ /* 0x000fe200078ec0ff */
[----:B------:R-:W-:Y:S01]  /*3be0*/  IMAD.U32 R5, RZ, RZ, UR7 ;  /* 0x00000007ff057e24 */ /* 0x000fe2000f8e00ff */
[----:B------:R4:W-:Y:S01]  /*3bf0*/  MUFU.TANH R124, R52 ;  /* 0x00000034007c7308 */ /* 0x0009e20000002400 */
[----:B-1----:R-:W-:Y:S01]  /*3c00*/  FMUL.FTZ R2, R12, UR28 ;  /* 0x0000001c0c027c20 */ /* 0x002fe20008410000 */
        /* <DEDUP_REMOVED lines=8> */
[----:B------:R-:W-:-:S02]  /*3c90*/  IMAD.U32 R8, RZ, RZ, UR6 ;  /* 0x00000006ff087e24 */ /* 0x000fc4000f8e00ff */
[----:B------:R-:W-:Y:S01]  /*3ca0*/  FMUL.FTZ R70, R9, UR28 ;  /* 0x0000001c09467c20 */ /* 0x000fe20008410000 */
[----:B------:R-:W-:Y:S01]  /*3cb0*/  FMUL.FTZ R214, R10, UR28 ;  /* 0x0000001c0ad67c20 */ /* 0x000fe20008410000 */
[----:B------:R-:W-:Y:S01]  /*3cc0*/  FMUL.FTZ R215, R11, UR28 ;  /* 0x0000001c0bd77c20 */ /* 0x000fe20008410000 */
[----:B------:R-:W-:Y:S01]  /*3cd0*/  FMUL.FTZ R143, R38, UR28 ;  /* 0x0000001c268f7c20 */ /* 0x000fe20008410000 */
[----:B------:R-:W-:Y:S01]  /*3ce0*/  FMUL.FTZ R177, R27, UR28 ;  /* 0x0000001c1bb17c20 */ /* 0x000fe20008410000 */
[----:B------:R5:W-:Y:S01]  /*3cf0*/  MUFU.TANH R66, R61 ;  /* 0x0000003d00427308 */ /* 0x000be20000002400 */
[----:B----4-:R-:W-:Y:S01]  /*3d00*/  FMUL.FTZ R52, R76, UR28 ;  /* 0x0000001c4c347c20 */ /* 0x010fe20008410000 */
[----:B------:R-:W-:Y:S01]  /*3d10*/  FMUL.FTZ R39, R24, UR28 ;  /* 0x0000001c18277c20 */ /* 0x000fe20008410000 */
[----:B------:R-:W-:Y:S01]  /*3d20*/  FMUL.FTZ R37, R37, UR28 ;  /* 0x0000001c25257c20 */ /* 0x000fe20008410000 */
[----:B------:R-:W-:Y:S01]  /*3d30*/  FMUL.FTZ R38, R32, UR28 ;  /* 0x0000001c20267c20 */ /* 0x000fe20008410000 */
[----:B------:R-:W-:Y:S01]  /*3d40*/  FMUL.FTZ R45, R45, UR28 ;  /* 0x0000001c2d2d7c20 */ /* 0x000fe20008410000 */
[----:B------:R-:W-:Y:S01]  /*3d50*/  FMUL.FTZ R44, R44, UR28 ;  /* 0x0000001c2c2c7c20 */ /* 0x000fe20008410000 */
[----:B------:R-:W-:Y:S01]  /*3d60*/  FMUL.FTZ R32, R28, UR28 ;  /* 0x0000001c1c207c20 */ /* 0x000fe20008410000 */
[----:B------:R-:W-:Y:S01]  /*3d70*/  MUFU.TANH R27, R55 ;  /* 0x00000037001b7308 */ /* 0x000fe20000002400 */
        /* <DEDUP_REMOVED lines=8> */
[----:B-----5:R-:W-:Y:S01]  /*3e00*/  FMUL.FTZ R61, R73, UR28 ;  /* 0x0000001c493d7c20 */ /* 0x020fe20008410000 */
[----:B------:R-:W-:Y:S01]  /*3e10*/  FMUL.FTZ R223, R43, UR28 ;  /* 0x0000001c2bdf7c20 */ /* 0x000fe20008410000 */
[----:B------:R-:W-:Y:S01]  /*3e20*/  FMUL.FTZ R170, R104, UR28 ;  /* 0x0000001c68aa7c20 */ /* 0x000fe20008410000 */
[----:B------:R-:W-:Y:S01]  /*3e30*/  FMUL.FTZ R166, R116, UR28 ;  /* 0x0000001c74a67c20 */ /* 0x000fe20008410000 */
[----:B------:R-:W-:Y:S01]  /*3e40*/  FMUL.FTZ R171, R105, UR28 ;  /* 0x0000001c69ab7c20 */ /* 0x000fe20008410000 */
[----:B------:R-:W-:Y:S01]  /*3e50*/  FMUL.FTZ R168, R117, UR28 ;  /* 0x0000001c75a87c20 */ /* 0x000fe20008410000 */
[----:B------:R-:W-:Y:S01]  /*3e60*/  FMUL.FTZ R179, R102, UR28 ;  /* 0x0000001c66b37c20 */ /* 0x000fe20008410000 */
[----:B------:R-:W-:Y:S01]  /*3e70*/  MUFU.TANH R20, R52 ;  /* 0x0000003400147308 */ /* 0x000fe20000002400 */
[----:B------:R-:W-:-:S07]  /*3e80*/  FMUL.FTZ R178, R100, UR28 ;  /* 0x0000001c64b27c20 */ /* 0x000fce0008410000 */
[----:B------:R-:W-:Y:S01]  /*3e90*/  MUFU.TANH R119, R50 ;  /* 0x0000003200777308 */ /* 0x000fe20000002400 */
[----:B-1----:R-:W-:Y:S02]  /*3ea0*/  FMUL.FTZ R2, R14, UR28 ;  /* 0x0000001c0e027c20 */ /* 0x002fe40008410000 */
[C---:B------:R-:W-:Y:S05]  /*3eb0*/  HMMA.16816.F32.BF16 R12, R16.reuse, R112, R192 ;  /* 0x00000070100c723c */ /* 0x040fea00000418c0 */
[----:B------:R1:W-:Y:S01]  /*3ec0*/  MUFU.TANH R159, R2 ;  /* 0x00000002009f7308 */ /* 0x0003e20000002400 */
[----:B------:R-:W-:Y:S01]  /*3ed0*/  HMMA.16816.F32.BF16 R16, R16, R126, R200 ;  /* 0x0000007e1010723c */ /* 0x000fe200000418c8 */
[----:B------:R-:W-:Y:S01]  /*3ee0*/  FMUL.FTZ R112, R59, UR28 ;  /* 0x0000001c3b707c20 */ /* 0x000fe20008410000 */
[----:B------:R-:W-:Y:S01]  /*3ef0*/  FMUL.FTZ R192, R22, UR28 ;  /* 0x0000001c16c07c20 */ /* 0x000fe20008410000 */
[----:B------:R-:W-:-:S04]  /*3f00*/  FMUL.FTZ R193, R23, UR28 ;  /* 0x0000001c17c17c20 */ /* 0x000fc80008410000 */
[----:B------:R4:W-:Y:S08]  /*3f10*/  MUFU.TANH R126, R51 ;  /* 0x00000033007e7308 */ /* 0x0009f00000002400 */
[----:B------:R-:W-:Y:S01]  /*3f20*/  MUFU.TANH R113, R49 ;  /* 0x0000003100717308 */ /* 0x000fe20000002400 */
[----:B-1----:R-:W-:Y:S01]  /*3f30*/  LOP3.LUT R2, R184, 0xffffffe0, RZ, 0xc0, !PT ;  /* 0xffffffe0b8027812 */ /* 0x002fe200078ec0ff */
[----:B------:R-:W-:Y:S01]  /*3f40*/  FMUL.FTZ R184, R98, UR28 ;  /* 0x0000001c62b87c20 */ /* 0x000fe20008410000 */
[----:B------:R-:W-:Y:S01]  /*3f50*/  FMUL.FTZ R69, R13, UR28 ;  /* 0x0000001c0d457c20 */ /* 0x000fe20008410000 */
[----:B------:R-:W-:Y:S01]  /*3f60*/  FMUL.FTZ R194, R14, UR28 ;  /* 0x0000001c0ec27c20 */ /* 0x000fe20008410000 */
[----:B------:R-:W-:Y:S01]  /*3f70*/  FMUL.FTZ R195, R15, UR28 ;  /* 0x0000001c0fc37c20 */ /* 0x000fe20008410000 */
[----:B------:R-:W-:-:S02]  /*3f80*/  IMAD.IADD R2, R185, 0x1, -R2 ;  /* 0x00000001b9027824 */ /* 0x000fc400078e0a02 */
[----:B------:R-:W-:Y:S01]  /*3f90*/  FMUL.FTZ R185, R80, UR28 ;  /* 0x0000001c50b97c20 */ /* 0x000fe20008410000 */
[----:B------:R-:W-:Y:S01]  /*3fa0*/  FMUL.FTZ R59, R12, UR28 ;  /* 0x0000001c0c3b7c20 */ /* 0x000fe20008410000 */
[----:B------:R-:W-:Y:S01]  /*3fb0*/  FMUL.FTZ R55, R17, UR28 ;  /* 0x0000001c11377c20 */ /* 0x000fe20008410000 */
[----:B----4-:R-:W-:Y:S01]  /*3fc0*/  FMUL.FTZ R51, R36, UR28 ;  /* 0x0000001c24337c20 */ /* 0x010fe20008410000 */
[----:B------:R-:W-:Y:S01]  /*3fd0*/  SHF.R.S32.HI R3, RZ, 0x1f, R2 ;  /* 0x0000001fff037819 */ /* 0x000fe20000011402 */
[----:B------:R1:W4:Y:S01]  /*3fe0*/  MUFU.TANH R36, R54 ;  /* 0x0000003600247308 */ /* 0x0003220000002400 */
[----:B------:R-:W-:Y:S01]  /*3ff0*/  FMUL.FTZ R225, R18, UR28 ;  /* 0x0000001c12e17c20 */ /* 0x000fe20008410000 */
[----:B------:R-:W-:Y:S01]  /*4000*/  FMUL.FTZ R228, R19, UR28 ;  /* 0x0000001c13e47c20 */ /* 0x000fe20008410000 */
[----:B------:R-:W-:Y:S01]  /*4010*/  LEA.HI R2, R3, R2, RZ, 0x2 ;  /* 0x0000000203027211 */ /* 0x000fe200078f10ff */
[----:B------:R-:W-:Y:S02]  /*4020*/  IMAD R3, R132, 0x20, R133 ;  /* 0x0000002084037824 */ /* 0x000fe400078e0285 */
[----:B------:R-:W-:Y:S01]  /*4030*/  FMUL.FTZ R133, R47, UR28 ;  /* 0x0000001c2f857c20 */ /* 0x000fe20008410000 */
[----:B------:R-:W-:Y:S01]  /*4040*/  SHF.R.S32.HI R2, RZ, 0x2, R2 ;  /* 0x00000002ff027819 */ /* 0x000fe20000011402 */
[----:B------:R-:W-:Y:S04]  /*4050*/  MUFU.TANH R23, R56 ;  /* 0x0000003800177308 */ /* 0x000fe80000002400 */
[----:B------:R-:W-:-:S02]  /*4060*/  IMAD.IADD R4, R2, 0x1, R4 ;  /* 0x0000000102047824 */ /* 0x000fc400078e0204 */
[----:B------:R-:W-:Y:S02]  /*4070*/  IMAD.IADD R2, R134, 0x1, R3 ;  /* 0x0000000186027824 */ /* 0x000fe400078e0203 */
[----:B------:R-:W-:Y:S01]  /*4080*/  FMUL.FTZ R3, R6, UR28 ;  /* 0x0000001c06037c20 */ /* 0x000fe20008410000 */
[----:B------:R-:W-:Y:S01]  /*4090*/  FMUL.FTZ R6, R149, UR28 ;  /* 0x0000001c95067c20 */ /* 0x000fe20008410000 */
[--C-:B------:R-:W-:Y:S01]  /*40a0*/  IADD3 R202, R5, 0x8, R4.reuse ;  /* 0x0000000805ca7810 */ /* 0x100fe20007ffe004 */
[----:B------:R-:W-:Y:S01]  /*40b0*/  IMAD.U32 R5, RZ, RZ, UR6 ;  /* 0x00000006ff057e24 */ /* 0x000fe2000f8e00ff */
[----:B------:R5:W-:Y:S01]  /*40c0*/  MUFU.TANH R109, R3 ;  /* 0x00000003006d7308 */ /* 0x000be20000002400 */
[--C-:B------:R-:W-:Y:S01]  /*40d0*/  IADD3 R203, R7, 0x48, R4.reuse ;  /* 0x0000004807cb7810 */ /* 0x100fe20007ffe004 */
[----:B------:R-:W-:Y:S01]  /*40e0*/  IMAD.U32 R7, RZ, RZ, UR6 ;  /* 0x00000006ff077e24 */ /* 0x000fe2000f8e00ff */
[--C-:B------:R-:W-:Y:S01]  /*40f0*/  IADD3 R206, R8, 0x8, R4.reuse ;  /* 0x0000000808ce7810 */ /* 0x100fe20007ffe004 */
[C---:B------:R-:W-:Y:S01]  /*4100*/  VIADD R200, R4.reuse, UR7 ;  /* 0x0000000704c87c36 */ /* 0x040fe20008000000 */
[----:B------:R-:W-:Y:S01]  /*4110*/  VIADDMNMX R207, R4, R5, UR27, PT ;  /* 0x0000001b04cf7e46 */ /* 0x000fe2000b800105 */
[----:B-1----:R-:W-:Y:S01]  /*4120*/  FMUL.FTZ R54, R25, UR28 ;  /* 0x0000001c19367c20 */ /* 0x002fe20008410000 */
[----:B------:R-:W-:Y:S01]  /*4130*/  IADD3 R205, R7, 0x40, R4 ;  /* 0x0000004007cd7810 */ /* 0x000fe20007ffe004 */
[----:B------:R1:W-:Y:S01]  /*4140*/  MUFU.TANH R98, R6 ;  /* 0x0000000600627308 */ /* 0x0003e20000002400 */
[----:B------:R-:W-:Y:S01]  /*4150*/  VIMNMX R206, R206, UR27, PT ;  /* 0x0000001bcece7c48 */ /* 0x000fe2000bfe0100 */
[----:B------:R-:W-:Y:S01]  /*4160*/  FMUL.FTZ R134, R122, UR28 ;  /* 0x0000001c7a867c20 */ /* 0x000fe20008410000 */
[----:B------:R-:W-:-:S02]  /*4170*/  VIMNMX R205, R205, UR27, PT ;  /* 0x0000001bcdcd7c48 */ /* 0x000fc4000bfe0100 */
[----:B------:R-:W-:Y:S02]  /*4180*/  VIADDMNMX R199, R200, -UR21, RZ, !PT ;  /* 0x80000015c8c77c46 */ /* 0x000fe4000f8001ff */
[----:B------:R-:W-:Y:S01]  /*4190*/  VIADDMNMX R198, R202, -UR21, RZ, !PT ;  /* 0x80000015cac67c46 */ /* 0x000fe2000f8001ff */
[----:B------:R-:W-:Y:S01]  /*41a0*/  MUFU.TANH R21, R57 ;  /* 0x0000003900157308 */ /* 0x000fe20000002400 */
[----:B-----5:R-:W-:Y:S01]  /*41b0*/  FMUL.FTZ R3, R151, UR28 ;  /* 0x0000001c97037c20 */ /* 0x020fe20008410000 */
[----:B------:R-:W-:-:S06]  /*41c0*/  VIADDMNMX R196, R203, -UR21, RZ, !PT ;  /* 0x80000015cbc47c46 */ /* 0x000fcc000f8001ff */
[----:B------:R5:W-:Y:S01]  /*41d0*/  MUFU.TANH R80, R3 ;  /* 0x0000000300507308 */ /* 0x000be20000002400 */
[----:B-1----:R-:W-:-:S05]  /*41e0*/  IMAD.U32 R6, RZ, RZ, UR7 ;  /* 0x00000007ff067e24 */ /* 0x002fca000f8e00ff */
[--C-:B------:R-:W-:Y:S01]  /*41f0*/  IADD3 R201, R6, 0x40, R4.reuse ;  /* 0x0000004006c97810 */ /* 0x100fe20007ffe004 */
[----:B------:R-:W-:Y:S01]  /*4200*/  IMAD.U32 R6, RZ, RZ, UR6 ;  /* 0x00000006ff067e24 */ /* 0x000fe2000f8e00ff */
[----:B------:R-:W-:Y:S02]  /*4210*/  MUFU.TANH R24, R61 ;  /* 0x0000003d00187308 */ /* 0x000fe40000002400 */
[----:B------:R-:W-:Y:S02]  /*4220*/  VIADDMNMX R197, R201, -UR21, RZ, !PT ;  /* 0x80000015c9c57c46 */ /* 0x000fe4000f8001ff */
[----:B------:R-:W-:-:S04]  /*4230*/  IADD3 R204, R6, 0x48, R4 ;  /* 0x0000004806cc7810 */ /* 0x000fc80007ffe004 */
[----:B------:R-:W1:Y:S01]  /*4240*/  MUFU.TANH R25, R64 ;  /* 0x0000004000197308 */ /* 0x000e620000002400 */
[----:B-----5:R-:W-:Y:S01]  /*4250*/  IMAD.U32 R3, RZ, RZ, UR18 ;  /* 0x00000012ff037e24 */ /* 0x020fe2000f8e00ff */
[----:B------:R-:W-:-:S03]  /*4260*/  VIMNMX R204, R204, UR27, PT ;  /* 0x0000001bcccc7c48 */ /* 0x000fc6000bfe0100 */
[----:B------:R-:W-:Y:S02]  /*4270*/  IMAD R3, R3, 0x80, R220 ;  /* 0x0000008003037824 */ /* 0x000fe400078e02dc */
[----:B------:R-:W-:Y:S01]  /*4280*/  FMUL.FTZ R220, R42, UR28 ;  /* 0x0000001c2adc7c20 */ /* 0x000fe20008410000 */
[----:B------:R-:W-:Y:S01]  /*4290*/  FMUL.FTZ R42, R16, UR28 ;  /* 0x0000001c102a7c20 */ /* 0x000fe20008410000 */
[----:B------:R-:W-:Y:S01]  /*42a0*/  MUFU.TANH R73, R65 ;  /* 0x0000004100497308 */ /* 0x000fe20000002400 */
[C---:B------:R-:W-:Y:S01]  /*42b0*/  VIADD R13, R3.reuse, 0x1 ;  /* 0x00000001030d7836 */ /* 0x040fe20000000000 */
[C---:B------:R-:W-:Y:S01]  /*42c0*/  ISETP.GE.AND P3, PT, R3.reuse, R207, PT ;  /* 0x000000cf0300720c */ /* 0x040fe20003f66270 */
[C---:B------:R-:W-:Y:S01]  /*42d0*/  IMAD.IADD R4, R200.reuse, 0x1, -R3 ;  /* 0x00000001c8047824 */ /* 0x040fe200078e0a03 */
[C---:B------:R-:W-:Y:S01]  /*42e0*/  ISETP.GE.AND P1, PT, R3.reuse, R206, PT ;  /* 0x000000ce0300720c */ /* 0x040fe20003f26270 */
[C---:B------:R-:W-:Y:S01]  /*42f0*/  IMAD.IADD R6, R200.reuse, 0x1, -R13 ;  /* 0x00000001c8067824 */ /* 0x040fe200078e0a0d */
[C---:B------:R-:W-:Y:S01]  /*4300*/  ISETP.GE.AND P0, PT, R3.reuse, R205, PT ;  /* 0x000000cd0300720c */ /* 0x040fe20003f06270 */
[C---:B------:R-:W-:Y:S01]  /*4310*/  VIADD R14, R3.reuse, 0x10 ;  /* 0x00000010030e7836 */ /* 0x040fe20000000000 */
[----:B------:R-:W-:Y:S01]  /*4320*/  IABS R5, R4 ;  /* 0x0000000400057213 */ /* 0x000fe20000000000 */
[C---:B------:R-:W-:Y:S01]  /*4330*/  VIADD R15, R3.reuse, 0x11 ;  /* 0x00000011030f7836 */ /* 0x040fe20000000000 */
[----:B------:R-:W-:Y:S01]  /*4340*/  IABS R4, R6 ;  /* 0x0000000600047213 */ /* 0x000fe20000000000 */
[----:B------:R-:W-:Y:S01]  /*4350*/  VIADD R17, R3, 0x18 ;  /* 0x0000001803117836 */ /* 0x000fe20000000000 */
[----:B------:R-:W-:Y:S01]  /*4360*/  I2FP.F32.S32 R5, R5 ;  /* 0x0000000500057245 */ /* 0x000fe20000201400 */
[C---:B------:R-:W-:Y:S01]  /*4370*/  IMAD.IADD R9, R200.reuse, 0x1, -R14 ;  /* 0x00000001c8097824 */ /* 0x040fe200078e0a0e */
[----:B------:R-:W-:Y:S01]  /*4380*/  I2FP.F32.S32 R4, R4 ;  /* 0x0000000400047245 */ /* 0x000fe20000201400 */
[----:B------:R-:W-:Y:S01]  /*4390*/  IMAD.IADD R10, R200, 0x1, -R15 ;  /* 0x00000001c80a7824 */ /* 0x000fe200078e0a0f */
[----:B------:R-:W-:Y:S01]  /*43a0*/  MUFU.TANH R132, R60 ;  /* 0x0000003c00847308 */ /* 0x000fe20000002400 */
[----:B--2---:R-:W-:Y:S01]  /*43b0*/  FFMA.FTZ R46, R5, -UR31, R137 ;  /* 0x8000001f052e7c23 */ /* 0x004fe20008010089 */
[----:B------:R-:W-:-:S02]  /*43c0*/  VIADD R5, R3, 0x8 ;  /* 0x0000000803057836 */ /* 0x000fc40000000000 */
[----:B---3--:R-:W-:Y:S01]  /*43d0*/  FFMA.FTZ R48, R4, -UR31, R136 ;  /* 0x8000001f04307c23 */ /* 0x008fe20008010088 */
[C---:B------:R-:W-:Y:S01]  /*43e0*/  VIADD R4, R3.reuse, 0x9 ;  /* 0x0000000903047836 */ /* 0x040fe20000000000 */
[C---:B------:R-:W-:Y:S01]  /*43f0*/  ISETP.GE.AND P4, PT, R3.reuse, R204, PT ;  /* 0x000000cc0300720c */ /* 0x040fe20003f86270 */
[C---:B------:R-:W-:Y:S01]  /*4400*/  IMAD.IADD R7, R200.reuse, 0x1, -R5 ;  /* 0x00000001c8077824 */ /* 0x040fe200078e0a05 */
[C---:B------:R-:W-:Y:S01]  /*4410*/  ISETP.LT.OR P3, PT, R3.reuse, R199, P3 ;  /* 0x000000c70300720c */ /* 0x040fe20001f61670 */
[C---:B------:R-:W-:Y:S01]  /*4420*/  IMAD.IADD R6, R200.reuse, 0x1, -R4 ;  /* 0x00000001c8067824 */ /* 0x040fe200078e0a04 */
[----:B------:R1:W-:Y:S01]  /*4430*/  MUFU.TANH R29, R51 ;  /* 0x00000033001d7308 */ /* 0x0003e20000002400 */
[----:B------:R-:W-:Y:S01]  /*4440*/  IMAD.IADD R12, R200, 0x1, -R17 ;  /* 0x00000001c80c7824 */ /* 0x000fe200078e0a11 */
[----:B------:R-:W-:Y:S01]  /*4450*/  IABS R11, R7 ;  /* 0x00000007000b7213 */ /* 0x000fe20000000000 */
[C---:B------:R-:W-:Y:S01]  /*4460*/  VIADD R16, R3.reuse, 0x19 ;  /* 0x0000001903107836 */ /* 0x040fe20000000000 */
        /* <DEDUP_REMOVED lines=13> */
[----:B------:R-:W-:Y:S01]  /*4540*/  VIADD R22, R3, 0x29 ;  /* 0x0000002903167836 */ /* 0x000fe20000000000 */
[----:B------:R-:W-:Y:S01]  /*4550*/  I2FP.F32.S32 R7, R7 ;  /* 0x0000000700077245 */ /* 0x000fe20000201400 */
[----:B------:R-:W-:Y:S01]  /*4560*/  FFMA.FTZ R49, R10, -UR31, R67 ;  /* 0x8000001f0a317c23 */ /* 0x000fe20008010043 */
[----:B------:R-:W-:Y:S01]  /*4570*/  I2FP.F32.S32 R6, R6 ;  /* 0x0000000600067245 */ /* 0x000fe20000201400 */
[----:B------:R-:W-:-:S02]  /*4580*/  IMAD.IADD R9, R200, 0x1, -R19 ;  /* 0x00000001c8097824 */ /* 0x000fc400078e0a13 */
[----:B------:R-:W-:Y:S01]  /*4590*/  FFMA.FTZ R47, R11, -UR31, R71 ;  /* 0x8000001f0b2f7c23 */ /* 0x000fe20008010047 */
[----:B----4-:R-:W-:Y:S01]  /*45a0*/  FFMA.FTZ R50, R7, -UR31, R36 ;  /* 0x8000001f07327c23 */ /* 0x010fe20008010024 */
[----:B------:R-:W-:Y:S02]  /*45b0*/  IMAD.IADD R7, R200, 0x1, -R16 ;  /* 0x00000001c8077824 */ /* 0x000fe400078e0a10 */
[----:B------:R-:W-:Y:S01]  /*45c0*/  FFMA.FTZ R52, R6, -UR31, R20 ;  /* 0x8000001f06347c23 */ /* 0x000fe20008010014 */
[----:B------:R-:W-:Y:S02]  /*45d0*/  VIADD R20, R3, 0x28 ;  /* 0x0000002803147836 */ /* 0x000fe40000000000 */
[----:B------:R-:W-:Y:S01]  /*45e0*/  FFMA.FTZ R66, R8, -UR31, R66 ;  /* 0x8000001f08427c23 */ /* 0x000fe20008010042 */
[C---:B------:R-:W-:Y:S01]  /*45f0*/  IMAD.IADD R6, R200.reuse, 0x1, -R18 ;  /* 0x00000001c8067824 */ /* 0x040fe200078e0a12 */
[----:B------:R-:W-:Y:S01]  /*4600*/  IABS R11, R7 ;  /* 0x00000007000b7213 */ /* 0x000fe20000000000 */
[C---:B------:R-:W-:Y:S01]  /*4610*/  IMAD.IADD R10, R200.reuse, 0x1, -R20 ;  /* 0x00000001c80a7824 */ /* 0x040fe200078e0a14 */
[----:B------:R-:W-:Y:S01]  /*4620*/  IABS R7, R9 ;  /* 0x0000000900077213 */ /* 0x000fe20000000000 */
[----:B------:R-:W-:Y:S01]  /*4630*/  IMAD.IADD R12, R200, 0x1, -R22 ;  /* 0x00000001c80c7824 */ /* 0x000fe200078e0a16 */
[----:B------:R-:W-:Y:S01]  /*4640*/  IABS R8, R6 ;  /* 0x0000000600087213 */ /* 0x000fe20000000000 */
[----:B------:R2:W-:Y:S01]  /*4650*/  MUFU.TANH R111, R53 ;  /* 0x00000035006f7308 */ /* 0x0005e20000002400 */
[----:B------:R-:W-:-:S02]  /*4660*/  IABS R6, R10 ;  /* 0x0000000a00067213 */ /* 0x000fc40000000000 */
[----:B------:R-:W-:Y:S01]  /*4670*/  IABS R9, R12 ;  /* 0x0000000c00097213 */ /* 0x000fe20000000000 */
[----:B------:R-:W-:Y:S01]  /*4680*/  IMAD.MOV.U32 R10, RZ, RZ, R8 ;  /* 0x000000ffff0a7224 */ /* 0x000fe200078e0008 */
[C---:B------:R-:W-:Y:S01]  /*4690*/  ISETP.LT.OR P1, PT, R3.reuse, R198, P1 ;  /* 0x000000c60300720c */ /* 0x040fe20000f21670 */
[----:B------:R-:W-:Y:S01]  /*46a0*/  IMAD.MOV.U32 R8, RZ, RZ, R7 ;  /* 0x000000ffff087224 */ /* 0x000fe200078e0007 */
[----:B------:R-:W-:Y:S01]  /*46b0*/  ISETP.LT.OR P0, PT, R3, R197, P0 ;  /* 0x000000c50300720c */ /* 0x000fe20000701670 */
[----:B------:R-:W-:Y:S01]  /*46c0*/  IMAD.MOV.U32 R7, RZ, RZ, R6 ;  /* 0x000000ffff077224 */ /* 0x000fe200078e0006 */
[----:B------:R-:W-:Y:S01]  /*46d0*/  I2FP.F32.S32 R10, R10 ;  /* 0x0000000a000a7245 */ /* 0x000fe20000201400 */
[----:B------:R-:W-:Y:S01]  /*46e0*/  IMAD.MOV.U32 R6, RZ, RZ, R9 ;  /* 0x000000ffff067224 */ /* 0x000fe200078e0009 */
[----:B------:R-:W-:Y:S01]  /*46f0*/  I2FP.F32.S32 R8, R8 ;  /* 0x0000000800087245 */ /* 0x000fe20000201400 */
[----:B------:R-:W-:Y:S01]  /*4700*/  MUFU.TANH R28, R37 ;  /* 0x00000025001c7308 */ /* 0x000fe20000002400 */
[----:B------:R-:W-:Y:S01]  /*4710*/  I2FP.F32.S32 R7, R7 ;  /* 0x0000000700077245 */ /* 0x000fe20000201400 */
[----:B-1----:R-:W-:Y:S01]  /*4720*/  FFMA.FTZ R51, R10, -UR31, R25 ;  /* 0x8000001f0a337c23 */ /* 0x002fe20008010019 */
[----:B------:R-:W-:Y:S01]  /*4730*/  I2FP.F32.S32 R6, R6 ;  /* 0x0000000600067245 */ /* 0x000fe20000201400 */
[----:B------:R-:W-:Y:S01]  /*4740*/  FFMA.FTZ R60, R8, -UR31, R24 ;  /* 0x8000001f083c7c23 */ /* 0x000fe20008010018 */
[----:B------:R-:W-:Y:S01]  /*4750*/  I2FP.F32.S32 R9, R11 ;  /* 0x0000000b00097245 */ /* 0x000fe20000201400 */
[----:B------:R-:W-:Y:S01]  /*4760*/  FFMA.FTZ R65, R7, -UR31, R23 ;  /* 0x8000001f07417c23 */ /* 0x000fe20008010017 */
[----:B------:R-:W-:-:S02]  /*4770*/  VIADD R23, R3, 0x31 ;  /* 0x0000003103177836 */ /* 0x000fc40000000000 */
[----:B------:R-:W-:Y:S01]  /*4780*/  FFMA.FTZ R64, R6, -UR31, R21 ;  /* 0x8000001f06407c23 */ /* 0x000fe20008010015 */
[----:B------:R-:W-:Y:S02]  /*4790*/  VIADD R21, R3, 0x30 ;  /* 0x0000003003157836 */ /* 0x000fe40000000000 */
[----:B--2---:R-:W-:Y:S01]  /*47a0*/  FFMA.FTZ R53, R9, -UR31, R27 ;  /* 0x8000001f09357c23 */ /* 0x004fe2000801001b */
[C---:B------:R-:W-:Y:S01]  /*47b0*/  VIADD R24, R3.reuse, 0x38 ;  /* 0x0000003803187836 */ /* 0x040fe20000000000 */
[----:B------:R-:W-:Y:S01]  /*47c0*/  MUFU.TANH R26, R38 ;  /* 0x00000026001a7308 */ /* 0x000fe20000002400 */
[C---:B------:R-:W-:Y:S01]  /*47d0*/  VIADD R25, R3.reuse, 0x39 ;  /* 0x0000003903197836 */ /* 0x040fe20000000000 */
[C---:B------:R-:W-:Y:S01]  /*47e0*/  ISETP.LT.OR P4, PT, R3.reuse, R196, P4 ;  /* 0x000000c40300720c */ /* 0x040fe20002781670 */
[----:B------:R-:W-:Y:S01]  /*47f0*/  VIADD R27, R3, 0x40 ;  /* 0x00000040031b7836 */ /* 0x000fe20000000000 */
[----:B------:R-:W-:Y:S01]  /*4800*/  ISETP.GE.AND P2, PT, R13, R207, PT ;  /* 0x000000cf0d00720c */ /* 0x000fe20003f46270 */
[----:B------:R-:W-:Y:S01]  /*4810*/  IMAD.IADD R7, R200, 0x1, -R21 ;  /* 0x00000001c8077824 */ /* 0x000fe200078e0a15 */
[----:B------:R-:W-:Y:S01]  /*4820*/  FSEL R105, R46, -INF , !P3 ;  /* 0xff8000002e697808 */ /* 0x000fe20005800000 */
[C---:B------:R-:W-:Y:S01]  /*4830*/  IMAD.IADD R6, R200.reuse, 0x1, -R23 ;  /* 0x00000001c8067824 */ /* 0x040fe200078e0a17 */
[----:B------:R-:W1:Y:S01]  /*4840*/  MUFU.TANH R30, R45 ;  /* 0x0000002d001e7308 */ /* 0x000e620000002400 */
[C---:B------:R-:W-:Y:S01]  /*4850*/  IMAD.IADD R9, R200.reuse, 0x1, -R24 ;  /* 0x00000001c8097824 */ /* 0x040fe200078e0a18 */
[----:B------:R-:W-:Y:S01]  /*4860*/  IABS R11, R7 ;  /* 0x00000007000b7213 */ /* 0x000fe20000000000 */
[C---:B------:R-:W-:Y:S01]  /*4870*/  IMAD.IADD R10, R200.reuse, 0x1, -R25 ;  /* 0x00000001c80a7824 */ /* 0x040fe200078e0a19 */
[----:B------:R-:W-:Y:S01]  /*4880*/  IABS R8, R6 ;  /* 0x0000000600087213 */ /* 0x000fe20000000000 */
[----:B------:R-:W-:Y:S01]  /*4890*/  IMAD.IADD R12, R200, 0x1, -R27 ;  /* 0x00000001c80c7824 */ /* 0x000fe200078e0a1b */
[----:B------:R-:W-:-:S02]  /*48a0*/  IABS R7, R9 ;  /* 0x0000000900077213 */ /* 0x000fc40000000000 */
[----:B------:R-:W-:Y:S01]  /*48b0*/  IABS R6, R10 ;  /* 0x0000000a00067213 */ /* 0x000fe20000000000 */
[----:B------:R-:W2:Y:S01]  /*48c0*/  MUFU.TANH R31, R44 ;  /* 0x0000002c001f7308 */ /* 0x000ea20000002400 */
[----:B------:R-:W-:Y:S01]  /*48d0*/  IABS R9, R12 ;  /* 0x0000000c00097213 */ /* 0x000fe20000000000 */
[----:B------:R-:W-:Y:S01]  /*48e0*/  IMAD.MOV.U32 R10, RZ, RZ, R8 ;  /* 0x000000ffff0a7224 */ /* 0x000fe200078e0008 */
[----:B------:R-:W-:Y:S01]  /*48f0*/  I2FP.F32.S32 R11, R11 ;  /* 0x0000000b000b7245 */ /* 0x000fe20000201400 */
[----:B------:R-:W-:Y:S01]  /*4900*/  IMAD.MOV.U32 R8, RZ, RZ, R7 ;  /* 0x000000ffff087224 */ /* 0x000fe200078e0007 */
[----:B------:R-:W-:Y:S01]  /*4910*/  ISETP.LT.OR P2, PT, R13, R199, P2 ;  /* 0x000000c70d00720c */ /* 0x000fe20001741670 */
[----:B------:R-:W-:Y:S01]  /*4920*/  IMAD.MOV.U32 R7, RZ, RZ, R6 ;  /* 0x000000ffff077224 */ /* 0x000fe200078e0006 */
[----:B------:R-:W-:Y:S01]  /*4930*/  I2FP.F32.S32 R10, R10 ;  /* 0x0000000a000a7245 */ /* 0x000fe20000201400 */
[----:B------:R-:W-:Y:S01]  /*4940*/  IMAD.MOV.U32 R6, RZ, RZ, R9 ;  /* 0x000000ffff067224 */ /* 0x000fe200078e0009 */
[----:B------:R-:W-:Y:S01]  /*4950*/  I2FP.F32.S32 R8, R8 ;  /* 0x0000000800087245 */ /* 0x000fe20000201400 */
[----:B------:R-:W3:Y:S01]  /*4960*/  MUFU.TANH R36, R32 ;  /* 0x0000002000247308 */ /* 0x000ee20000002400 */
[----:B------:R-:W-:Y:S01]  /*4970*/  I2FP.F32.S32 R7, R7 ;  /* 0x0000000700077245 */ /* 0x000fe20000201400 */
[----:B-1----:R-:W-:Y:S01]  /*4980*/  FFMA.FTZ R78, R10, -UR31, R30 ;  /* 0x8000001f0a4e7c23 */ /* 0x002fe2000801001e */
[----:B------:R-:W-:Y:S01]  /*4990*/  I2FP.F32.S32 R6, R6 ;  /* 0x0000000600067245 */ /* 0x000fe20000201400 */
[----:B------:R-:W-:Y:S01]  /*49a0*/  FFMA.FTZ R79, R8, -UR31, R29 ;  /* 0x8000001f084f7c23 */ /* 0x000fe2000801001d */
[----:B------:R-:W-:-:S02]  /*49b0*/  VIADD R29, R3, 0x49 ;  /* 0x00000049031d7836 */ /* 0x000fc40000000000 */
[----:B------:R-:W-:Y:S01]  /*49c0*/  FFMA.FTZ R84, R7, -UR31, R28 ;  /* 0x8000001f07547c23 */ /* 0x000fe2000801001c */
[C---:B------:R-:W-:Y:S02]  /*49d0*/  VIADD R28, R3.reuse, 0x48 ;  /* 0x00000048031c7836 */ /* 0x040fe40000000000 */
[----:B------:R-:W-:Y:S01]  /*49e0*/  FFMA.FTZ R86, R6, -UR31, R26 ;  /* 0x8000001f06567c23 */ /* 0x000fe2000801001a */
[----:B------:R-:W-:Y:S02]  /*49f0*/  VIADD R26, R3, 0x41 ;  /* 0x00000041031a7836 */ /* 0x000fe40000000000 */
[----:B--2---:R-:W-:Y:S01]  /*4a00*/  FFMA.FTZ R71, R11, -UR31, R31 ;  /* 0x8000001f0b477c23 */ /* 0x004fe2000801001f */
[C---:B------:R-:W-:Y:S01]  /*4a10*/  VIADD R30, R3.reuse, 0x50 ;  /* 0x00000050031e7836 */ /* 0x040fe20000000000 */
[----:B------:R-:W-:Y:S01]  /*4a20*/  MUFU.TANH R38, R33 ;  /* 0x0000002100267308 */ /* 0x000fe20000002400 */
        /* <DEDUP_REMOVED lines=8> */
[C---:B------:R-:W-:Y:S01]  /*4ab0*/  IMAD.IADD R10, R200.reuse, 0x1, -R30 ;  /* 0x00000001c80a7824 */ /* 0x040fe200078e0a1e */
[----:B------:R-:W-:Y:S01]  /*4ac0*/  IABS R8, R6 ;  /* 0x0000000600087213 */ /* 0x000fe20000000000 */
[----:B------:R-:W-:Y:S01]  /*4ad0*/  IMAD.IADD R12, R200, 0x1, -R31 ;  /* 0x00000001c80c7824 */ /* 0x000fe200078e0a1f */
[----:B------:R-:W1:Y:S01]  /*4ae0*/  MUFU.TANH R32, R54 ;  /* 0x0000003600207308 */ /* 0x000e620000002400 */
[----:B------:R-:W-:-:S02]  /*4af0*/  IABS R7, R9 ;  /* 0x0000000900077213 */ /* 0x000fc40000000000 */
[----:B------:R-:W-:Y:S01]  /*4b00*/  IABS R6, R10 ;  /* 0x0000000a00067213 */ /* 0x000fe20000000000 */
[----:B------:R-:W-:Y:S01]  /*4b10*/  IMAD.MOV.U32 R10, RZ, RZ, R8 ;  /* 0x000000ffff0a7224 */ /* 0x000fe200078e0008 */
[----:B------:R-:W-:Y:S01]  /*4b20*/  IABS R9, R12 ;  /* 0x0000000c00097213 */ /* 0x000fe20000000000 */
[----:B------:R-:W-:Y:S01]  /*4b30*/  IMAD.MOV.U32 R8, RZ, RZ, R7 ;  /* 0x000000ffff087224 */ /* 0x000fe200078e0007 */
[----:B------:R-:W-:Y:S01]  /*4b40*/  FSEL R99, R48, -INF , !P2 ;  /* 0xff80000030637808 */ /* 0x000fe20005000000 */
[----:B------:R-:W2:Y:S01]  /*4b50*/  MUFU.TANH R33, R39 ;  /* 0x0000002700217308 */ /* 0x000ea20000002400 */
[----:B------:R-:W-:Y:S01]  /*4b60*/  IMAD.MOV.U32 R7, RZ, RZ, R6 ;  /* 0x000000ffff077224 */ /* 0x000fe200078e0006 */
[----:B------:R-:W-:Y:S01]  /*4b70*/  I2FP.F32.S32 R10, R10 ;  /* 0x0000000a000a7245 */ /* 0x000fe20000201400 */
[----:B------:R-:W-:Y:S01]  /*4b80*/  IMAD.MOV.U32 R6, RZ, RZ, R9 ;  /* 0x000000ffff067224 */ /* 0x000fe200078e0009 */
[----:B------:R-:W-:Y:S02]  /*4b90*/  I2FP.F32.S32 R8, R8 ;  /* 0x0000000800087245 */ /* 0x000fe40000201400 */
[----:B------:R-:W-:Y:S01]  /*4ba0*/  I2FP.F32.S32 R7, R7 ;  /* 0x0000000700077245 */ /* 0x000fe20000201400 */
[----:B---3--:R-:W-:Y:S01]  /*4bb0*/  FFMA.FTZ R87, R10, -UR31, R36 ;  /* 0x8000001f0a577c23 */ /* 0x008fe20008010024 */
[----:B------:R-:W3:Y:S01]  /*4bc0*/  MUFU.TANH R34, R34 ;  /* 0x0000002200227308 */ /* 0x000ee20000002400 */
[----:B------:R-:W-:Y:S01]  /*4bd0*/  I2FP.F32.S32 R6, R6 ;  /* 0x0000000600067245 */ /* 0x000fe20000201400 */
[----:B------:R-:W-:Y:S01]  /*4be0*/  VIADD R36, R3, 0x61 ;  /* 0x0000006103247836 */ /* 0x000fe20000000000 */
[----:B------:R-:W-:-:S02]  /*4bf0*/  I2FP.F32.S32 R9, R11 ;  /* 0x0000000b00097245 */ /* 0x000fc40000201400 */
[----:B------:R-:W-:Y:S01]  /*4c00*/  ISETP.LT.OR P6, PT, R13, R198, P6 ;  /* 0x000000c60d00720c */ /* 0x000fe200037c1670 */
[----:B-1----:R-:W-:Y:S01]  /*4c10*/  FFMA.FTZ R91, R6, -UR31, R32 ;  /* 0x8000001f065b7c23 */ /* 0x002fe20008010020 */
[----:B------:R-:W-:Y:S01]  /*4c20*/  VIADD R32, R3, 0x58 ;  /* 0x0000005803207836 */ /* 0x000fe20000000000 */
[----:B------:R-:W1:Y:S01]  /*4c30*/  MUFU.TANH R37, R35 ;  /* 0x0000002300257308 */ /* 0x000e620000002400 */
[----:B--2---:R-:W-:Y:S01]  /*4c40*/  FFMA.FTZ R89, R7, -UR31, R33 ;  /* 0x8000001f07597c23 */ /* 0x004fe20008010021 */
[----:B------:R-:W-:Y:S02]  /*4c50*/  VIADD R33, R3, 0x59 ;  /* 0x0000005903217836 */ /* 0x000fe40000000000 */
[----:B------:R-:W-:Y:S01]  /*4c60*/  FFMA.FTZ R85, R9, -UR31, R38 ;  /* 0x8000001f09557c23 */ /* 0x000fe20008010026 */
[C---:B------:R-:W-:Y:S01]  /*4c70*/  IMAD.IADD R7, R200.reuse, 0x1, -R32 ;  /* 0x00000001c8077824 */ /* 0x040fe200078e0a20 */
[C---:B------:R-:W-:Y:S01]  /*4c80*/  ISETP.LT.OR P5, PT, R13.reuse, R197, P5 ;  /* 0x000000c50d00720c */ /* 0x040fe20002fa1670 */
[----:B------:R-:W-:Y:S01]  /*4c90*/  IMAD.IADD R6, R200, 0x1, -R33 ;  /* 0x00000001c8067824 */ /* 0x000fe200078e0a21 */
[----:B------:R-:W-:Y:S01]  /*4ca0*/  ISETP.LT.OR P3, PT, R13, R196, P3 ;  /* 0x000000c40d00720c */ /* 0x000fe20001f61670 */
[----:B------:R-:W2:Y:S01]  /*4cb0*/  MUFU.TANH R35, R58 ;  /* 0x0000003a00237308 */ /* 0x000ea20000002400 */
[----:B---3--:R-:W-:Y:S01]  /*4cc0*/  FFMA.FTZ R88, R8, -UR31, R34 ;  /* 0x8000001f08587c23 */ /* 0x008fe20008010022 */
[----:B------:R-:W-:Y:S01]  /*4cd0*/  VIADD R34, R3, 0x60 ;  /* 0x0000006003227836 */ /* 0x000fe20000000000 */
[----:B------:R-:W-:Y:S01]  /*4ce0*/  IABS R9, R7 ;  /* 0x0000000700097213 */ /* 0x000fe20000000000 */
[C---:B------:R-:W-:Y:S01]  /*4cf0*/  IMAD.IADD R10, R200.reuse, 0x1, -R36 ;  /* 0x00000001c80a7824 */ /* 0x040fe200078e0a24 */
[----:B------:R-:W-:Y:S01]  /*4d00*/  IABS R7, R6 ;  /* 0x0000000600077213 */ /* 0x000fe20000000000 */
[----:B------:R-:W-:Y:S01]  /*4d10*/  IMAD.IADD R8, R200, 0x1, -R34 ;  /* 0x00000001c8087824 */ /* 0x000fe200078e0a22 */
[----:B------:R-:W-:Y:S01]  /*4d20*/  ISETP.GE.AND P2, PT, R5, R204, PT ;  /* 0x000000cc0500720c */ /* 0x000fe20003f46270 */
[----:B------:R-:W3:Y:S01]  /*4d30*/  MUFU.TANH R11, R69 ;  /* 0x00000045000b7308 */ /* 0x000ee20000002400 */
[----:B------:R-:W-:-:S02]  /*4d40*/  VIADD R38, R3, 0x70 ;  /* 0x0000007003267836 */ /* 0x000fc40000000000 */
[----:B------:R-:W-:Y:S01]  /*4d50*/  IABS R6, R8 ;  /* 0x0000000800067213 */ /* 0x000fe20000000000 */
[----:B------:R-:W-:Y:S01]  /*4d60*/  VIADD R39, R3, 0x71 ;  /* 0x0000007103277836 */ /* 0x000fe20000000000 */
[----:B------:R-:W-:Y:S01]  /*4d70*/  IABS R8, R10 ;  /* 0x0000000a00087213 */ /* 0x000fe20000000000 */
[----:B------:R-:W-:Y:S01]  /*4d80*/  IMAD.MOV.U32 R10, RZ, RZ, R9 ;  /* 0x000000ffff0a7224 */ /* 0x000fe200078e0009 */
[----:B------:R-:W-:Y:S01]  /*4d90*/  ISETP.LT.OR P2, PT, R5, R196, P2 ;  /* 0x000000c40500720c */ /* 0x000fe20001741670 */
[----:B------:R-:W-:Y:S01]  /*4da0*/  IMAD.MOV.U32 R9, RZ, RZ, R7 ;  /* 0x000000ffff097224 */ /* 0x000fe200078e0007 */
[----:B------:R-:W4:Y:S01]  /*4db0*/  MUFU.TANH R12, R59 ;  /* 0x0000003b000c7308 */ /* 0x000f220000002400 */
[----:B------:R-:W-:Y:S01]  /*4dc0*/  IMAD.MOV.U32 R7, RZ, RZ, R6 ;  /* 0x000000ffff077224 */ /* 0x000fe200078e0006 */
[----:B------:R-:W-:Y:S01]  /*4dd0*/  I2FP.F32.S32 R10, R10 ;  /* 0x0000000a000a7245 */ /* 0x000fe20000201400 */
[----:B------:R-:W-:Y:S01]  /*4de0*/  IMAD.MOV.U32 R6, RZ, RZ, R8 ;  /* 0x000000ffff067224 */ /* 0x000fe200078e0008 */
[----:B------:R-:W-:-:S02]  /*4df0*/  I2FP.F32.S32 R9, R9 ;  /* 0x0000000900097245 */ /* 0x000fc40000201400 */
[----:B------:R-:W-:Y:S01]  /*4e00*/  I2FP.F32.S32 R7, R7 ;  /* 0x0000000700077245 */ /* 0x000fe20000201400 */
[----:B-1----:R-:W-:Y:S01]  /*4e10*/  FFMA.FTZ R93, R10, -UR31, R37 ;  /* 0x8000001f0a5d7c23 */ /* 0x002fe20008010025 */
[----:B------:R-:W-:Y:S01]  /*4e20*/  I2FP.F32.S32 R6, R6 ;  /* 0x0000000600067245 */ /* 0x000fe20000201400 */
[----:B--2---:R-:W-:Y:S01]  /*4e30*/  FFMA.FTZ R97, R9, -UR31, R35 ;  /* 0x8000001f09617c23 */ /* 0x004fe20008010023 */
[C---:B------:R-:W-:Y:S01]  /*4e40*/  VIADD R35, R3.reuse, 0x68 ;  /* 0x0000006803237836 */ /* 0x040fe20000000000 */
[----:B------:R-:W1:Y:S01]  /*4e50*/  MUFU.TANH R43, R40 ;  /* 0x00000028002b7308 */ /* 0x000e620000002400 */
[----:B------:R-:W-:Y:S02]  /*4e60*/  VIADD R37, R3, 0x69 ;  /* 0x0000006903257836 */ /* 0x000fe40000000000 */
[----:B---3--:R-:W-:Y:S01]  /*4e70*/  FFMA.FTZ R104, R6, -UR31, R11 ;  /* 0x8000001f06687c23 */ /* 0x008fe2000801000b */
[C---:B------:R-:W-:Y:S02]  /*4e80*/  IMAD.IADD R6, R200.reuse, 0x1, -R35 ;  /* 0x00000001c8067824 */ /* 0x040fe400078e0a23 */
[----:B------:R-:W-:-:S02]  /*4e90*/  IMAD.IADD R8, R200, 0x1, -R37 ;  /* 0x00000001c8087824 */ /* 0x000fc400078e0a25 */
[----:B----4-:R-:W-:Y:S01]  /*4ea0*/  FFMA.FTZ R101, R7, -UR31, R12 ;  /* 0x8000001f07657c23 */ /* 0x010fe2000801000c */
[C---:B------:R-:W-:Y:S01]  /*4eb0*/  IMAD.IADD R9, R200.reuse, 0x1, -R38 ;  /* 0x00000001c8097824 */ /* 0x040fe200078e0a26 */
[----:B------:R2:W3:Y:S01]  /*4ec0*/  MUFU.TANH R40, R41 ;  /* 0x0000002900287308 */ /* 0x0004e20000002400 */
[----:B------:R-:W-:Y:S01]  /*4ed0*/  IMAD.IADD R11, R200, 0x1, -R39 ;  /* 0x00000001c80b7824 */ /* 0x000fe200078e0a27 */
[----:B------:R-:W-:Y:S02]  /*4ee0*/  IABS R7, R6 ;  /* 0x0000000600077213 */ /* 0x000fe40000000000 */
[----:B------:R-:W-:Y:S02]  /*4ef0*/  IABS R6, R8 ;  /* 0x0000000800067213 */ /* 0x000fe40000000000 */
[----:B------:R-:W-:Y:S02]  /*4f00*/  IABS R8, R9 ;  /* 0x0000000900087213 */ /* 0x000fe40000000000 */
[----:B------:R-:W-:Y:S01]  /*4f10*/  MUFU.TANH R42, R42 ;  /* 0x0000002a002a7308 */ /* 0x000fe20000002400 */
[----:B------:R-:W-:-:S02]  /*4f20*/  IABS R12, R11 ;  /* 0x0000000b000c7213 */ /* 0x000fc40000000000 */
[----:B------:R-:W-:-:S05]  /*4f30*/  IMAD.MOV.U32 R9, RZ, RZ, R8 ;  /* 0x000000ffff097224 */ /* 0x000fca00078e0008 */
[----:B------:R-:W4:Y:S01]  /*4f40*/  MUFU.TANH R45, R68 ;  /* 0x00000044002d7308 */ /* 0x000f220000002400 */
[----:B--2---:R-:W-:Y:S01]  /*4f50*/  VIADD R41, R3, 0x78 ;  /* 0x0000007803297836 */ /* 0x004fe20000000000 */
[----:B------:R-:W-:-:S03]  /*4f60*/  I2FP.F32.S32 R9, R9 ;  /* 0x0000000900097245 */ /* 0x000fc60000201400 */
[----:B------:R-:W-:-:S03]  /*4f70*/  IMAD.IADD R10, R200, 0x1, -R41 ;  /* 0x00000001c80a7824 */ /* 0x000fc600078e0a29 */
[----:B------:R-:W2:Y:S02]  /*4f80*/  MUFU.TANH R44, R70 ;  /* 0x00000046002c7308 */ /* 0x000ea40000002400 */
[----:B------:R-:W-:Y:S02]  /*4f90*/  IABS R11, R10 ;  /* 0x0000000a000b7213 */ /* 0x000fe40000000000 */
[----:B------:R-:W-:Y:S02]  /*4fa0*/  I2FP.F32.S32 R10, R7 ;  /* 0x00000007000a7245 */ /* 0x000fe40000201400 */
[----:B------:R-:W-:Y:S01]  /*4fb0*/  I2FP.F32.S32 R7, R6 ;  /* 0x0000000600077245 */ /* 0x000fe20000201400 */
[----:B------:R-:W-:Y:S01]  /*4fc0*/  IMAD.MOV.U32 R6, RZ, RZ, R12 ;  /* 0x000000ffff067224 */ /* 0x000fe200078e000c */
[----:B------:R-:W-:Y:S01]  /*4fd0*/  MUFU.TANH R72, R62 ;  /* 0x0000003e00487308 */ /* 0x000fe20000002400 */
[----:B------:R-:W-:Y:S02]  /*4fe0*/  IMAD.MOV.U32 R8, RZ, RZ, R11 ;  /* 0x000000ffff087224 */ /* 0x000fe400078e000b */
[----:B-1----:R-:W-:Y:S01]  /*4ff0*/  FFMA.FTZ R106, R10, -UR31, R43 ;  /* 0x8000001f0a6a7c23 */ /* 0x002fe2000801002b */
[----:B---3--:R-:W-:Y:S01]  /*5000*/  FFMA.FTZ R107, R7, -UR31, R40 ;  /* 0x8000001f076b7c23 */ /* 0x008fe20008010028 */
[----:B------:R-:W-:Y:S01]  /*5010*/  I2FP.F32.S32 R7, R6 ;  /* 0x0000000600077245 */ /* 0x000fe20000201400 */
[----:B------:R-:W-:Y:S01]  /*5020*/  VIADD R40, R3, 0x79 ;  /* 0x0000007903287836 */ /* 0x000fe20000000000 */
[----:B------:R-:W-:Y:S01]  /*5030*/  I2FP.F32.S32 R6, R8 ;  /* 0x0000000800067245 */ /* 0x000fe20000201400 */
[----:B------:R-:W-:-:S02]  /*5040*/  IMAD.IADD R8, R202, 0x1, -R3 ;  /* 0x00000001ca087824 */ /* 0x000fc400078e0a03 */
[----:B----4-:R-:W-:Y:S01]  /*5050*/  FFMA.FTZ R108, R9, -UR31, R45 ;  /* 0x8000001f096c7c23 */ /* 0x010fe2000801002d */
[--C-:B------:R-:W-:Y:S02]  /*5060*/  IMAD.IADD R10, R201, 0x1, -R3.reuse ;  /* 0x00000001c90a7824 */ /* 0x100fe400078e0a03 */
[----:B--2---:R-:W-:Y:S01]  /*5070*/  FFMA.FTZ R114, R7, -UR31, R44 ;  /* 0x8000001f07727c23 */ /* 0x004fe2000801002c */
[----:B------:R-:W-:Y:S01]  /*5080*/  FFMA.FTZ R116, R6, -UR31, R42 ;  /* 0x8000001f06747c23 */ /* 0x000fe2000801002a */
[----:B------:R-:W-:Y:S01]  /*5090*/  IMAD.IADD R6, R200, 0x1, -R40 ;  /* 0x00000001c8067824 */ /* 0x000fe200078e0a28 */
[----:B------:R-:W1:Y:S01]  /*50a0*/  MUFU.TANH R11, R55 ;  /* 0x00000037000b7308 */ /* 0x000e620000002400 */
[----:B------:R-:W-:Y:S01]  /*50b0*/  IMAD.IADD R9, R203, 0x1, -R3 ;  /* 0x00000001cb097824 */ /* 0x000fe200078e0a03 */
[----:B------:R-:W-:Y:S02]  /*50c0*/  IABS R3, R10 ;  /* 0x0000000a00037213 */ /* 0x000fe40000000000 */
[----:B------:R-:W-:-:S02]  /*50d0*/  IABS R7, R6 ;  /* 0x0000000600077213 */ /* 0x000fc40000000000 */
[----:B------:R-:W-:Y:S02]  /*50e0*/  IABS R6, R8 ;  /* 0x0000000800067213 */ /* 0x000fe40000000000 */
[----:B------:R-:W-:Y:S01]  /*50f0*/  IABS R8, R9 ;  /* 0x0000000900087213 */ /* 0x000fe20000000000 */
[----:B------:R-:W-:Y:S01]  /*5100*/  IMAD.MOV.U32 R9, RZ, RZ, R7 ;  /* 0x000000ffff097224 */ /* 0x000fe200078e0007 */
[----:B------:R2:W-:Y:S01]  /*5110*/  MUFU.TANH R58, R115 ;  /* 0x00000073003a7308 */ /* 0x0005e20000002400 */
[----:B------:R-:W-:Y:S02]  /*5120*/  IMAD.MOV.U32 R7, RZ, RZ, R6 ;  /* 0x000000ffff077224 */ /* 0x000fe400078e0006 */
[----:B------:R-:W-:Y:S01]  /*5130*/  IMAD.MOV.U32 R6, RZ, RZ, R3 ;  /* 0x000000ffff067224 */ /* 0x000fe200078e0003 */
[----:B------:R-:W-:Y:S01]  /*5140*/  I2FP.F32.S32 R9, R9 ;  /* 0x0000000900097245 */ /* 0x000fe20000201400 */
[----:B------:R-:W-:Y:S01]  /*5150*/  IMAD.MOV.U32 R3, RZ, RZ, R8 ;  /* 0x000000ffff037224 */ /* 0x000fe200078e0008 */
[----:B------:R-:W-:-:S02]  /*5160*/  I2FP.F32.S32 R7, R7 ;  /* 0x0000000700077245 */ /* 0x000fc40000201400 */
[----:B------:R-:W-:Y:S01]  /*5170*/  I2FP.F32.S32 R6, R6 ;  /* 0x0000000600067245 */ /* 0x000fe20000201400 */
[----:B-1----:R-:W-:Y:S01]  /*5180*/  FFMA.FTZ R156, R9, -UR31, R11 ;  /* 0x8000001f099c7c23 */ /* 0x002fe2000801000b */
[----:B------:R-:W-:Y:S01]  /*5190*/  I2FP.F32.S32 R3, R3 ;  /* 0x0000000300037245 */ /* 0x000fe20000201400 */
        /* <DEDUP_REMOVED lines=8> */
[----:B------:R-:W-:Y:S01]  /*5220*/  IABS R8, R6 ;  /* 0x0000000600087213 */ /* 0x000fe20000000000 */
[----:B------:R1:W-:Y:S01]  /*5230*/  MUFU.TANH R68, R146 ;  /* 0x0000009200447308 */ /* 0x0003e20000002400 */
[----:B------:R-:W-:Y:S01]  /*5240*/  IABS R6, R3 ;  /* 0x0000000300067213 */ /* 0x000fe20000000000 */
[----:B------:R-:W-:Y:S01]  /*5250*/  VIADD R190, R188, 0x1800 ;  /* 0x00001800bcbe7836 */ /* 0x000fe20000000000 */
[----:B------:R-:W-:-:S02]  /*5260*/  IABS R3, R7 ;  /* 0x0000000700037213 */ /* 0x000fc40000000000 */
[----:B------:R-:W-:Y:S01]  /*5270*/  IABS R7, R9 ;  /* 0x0000000900077213 */ /* 0x000fe20000000000 */
[----:B------:R-:W-:Y:S01]  /*5280*/  IMAD.MOV.U32 R9, RZ, RZ, R8 ;  /* 0x000000ffff097224 */ /* 0x000fe200078e0008 */
[----:B------:R-:W-:Y:S01]  /*5290*/  ISETP.GE.AND P1, PT, R5, R207, PT ;  /* 0x000000cf0500720c */ /* 0x000fe20003f26270 */
[----:B------:R-:W-:Y:S01]  /*52a0*/  IMAD.MOV.U32 R8, RZ, RZ, R6 ;  /* 0x000000ffff087224 */ /* 0x000fe200078e0006 */
[----:B------:R-:W-:Y:S01]  /*52b0*/  FSEL R152, R11, -INF , !P0 ;  /* 0xff8000000b987808 */ /* 0x000fe20004000000 */
[----:B------:R-:W-:Y:S01]  /*52c0*/  IMAD.MOV.U32 R6, RZ, RZ, R7 ;  /* 0x000000ffff067224 */ /* 0x000fe200078e0007 */
[----:B------:R-:W-:Y:S01]  /*52d0*/  I2FP.F32.S32 R9, R9 ;  /* 0x0000000900097245 */ /* 0x000fe20000201400 */
[----:B------:R-:W3:Y:S01]  /*52e0*/  MUFU.TANH R76, R63 ;  /* 0x0000003f004c7308 */ /* 0x000ee20000002400 */
[----:B------:R-:W-:Y:S02]  /*52f0*/  I2FP.F32.S32 R8, R8 ;  /* 0x0000000800087245 */ /* 0x000fe40000201400 */
[----:B------:R-:W-:-:S02]  /*5300*/  I2FP.F32.S32 R7, R3 ;  /* 0x0000000300077245 */ /* 0x000fc40000201400 */
[----:B------:R-:W-:Y:S01]  /*5310*/  I2FP.F32.S32 R3, R6 ;  /* 0x0000000600037245 */ /* 0x000fe20000201400 */
[----:B------:R-:W-:Y:S01]  /*5320*/  FFMA.FTZ R6, R9, -UR31, R191 ;  /* 0x8000001f09067c23 */ /* 0x000fe200080100bf */
[----:B------:R-:W-:Y:S01]  /*5330*/  FFMA.FTZ R8, R8, -UR31, R160 ;  /* 0x8000001f08087c23 */ /* 0x000fe200080100a0 */
[----:B------:R-:W-:Y:S01]  /*5340*/  FFMA.FTZ R7, R7, -UR31, R157 ;  /* 0x8000001f07077c23 */ /* 0x000fe2000801009d */
[----:B------:R-:W-:Y:S01]  /*5350*/  FSEL R153, R10, -INF , !P4 ;  /* 0xff8000000a997808 */ /* 0x000fe20006000000 */
[----:B------:R-:W-:Y:S01]  /*5360*/  FFMA.FTZ R13, R3, -UR31, R109 ;  /* 0x8000001f030d7c23 */ /* 0x000fe2000801006d */
[----:B------:R-:W-:Y:S01]  /*5370*/  ISETP.GE.AND P0, PT, R5, R206, PT ;  /* 0x000000ce0500720c */ /* 0x000fe20003f06270 */
[--C-:B------:R-:W-:Y:S01]  /*5380*/  IMAD.IADD R3, R201, 0x1, -R5.reuse ;  /* 0x00000001c9037824 */ /* 0x100fe200078e0a05 */
[C---:B------:R-:W-:Y:S01]  /*5390*/  ISETP.GE.AND P4, PT, R5.reuse, R205, PT ;  /* 0x000000cd0500720c */ /* 0x040fe20003f86270 */
[--C-:B------:R-:W-:Y:S01]  /*53a0*/  IMAD.IADD R9, R202, 0x1, -R4.reuse ;  /* 0x00000001ca097824 */ /* 0x100fe200078e0a04 */
[----:B------:R-:W-:Y:S01]  /*53b0*/  ISETP.LT.OR P1, PT, R5, R199, P1 ;  /* 0x000000c70500720c */ /* 0x000fe20000f21670 */
[--C-:B------:R-:W-:Y:S01]  /*53c0*/  IMAD.IADD R10, R201, 0x1, -R4.reuse ;  /* 0x00000001c90a7824 */ /* 0x100fe200078e0a04 */
[C---:B------:R-:W-:Y:S01]  /*53d0*/  ISETP.LT.OR P0, PT, R5.reuse, R198, P0 ;  /* 0x000000c60500720c */ /* 0x040fe20000701670 */
[----:B------:R4:W-:Y:S01]  /*53e0*/  MUFU.TANH R45, R131 ;  /* 0x00000083002d7308 */ /* 0x0009e20000002400 */
[----:B------:R-:W-:Y:S01]  /*53f0*/  ISETP.LT.OR P4, PT, R5, R197, P4 ;  /* 0x000000c50500720c */ /* 0x000fe20002781670 */
[C---:B------:R-:W-:Y:S01]  /*5400*/  IMAD.IADD R5, R203.reuse, 0x1, -R5 ;  /* 0x00000001cb057824 */ /* 0x040fe200078e0a05 */
[----:B------:R-:W-:Y:S01]  /*5410*/  FSEL R125, R6, -INF , !P6 ;  /* 0xff800000067d7808 */ /* 0x000fe20007000000 */
[----:B------:R-:W-:Y:S01]  /*5420*/  IMAD.IADD R6, R203, 0x1, -R4 ;  /* 0x00000001cb067824 */ /* 0x000fe200078e0a04 */
[----:B------:R-:W-:Y:S01]  /*5430*/  FSEL R149, R8, -INF , !P5 ;  /* 0xff80000008957808 */ /* 0x000fe20006800000 */
[----:B------:R-:W-:Y:S01]  /*5440*/  VIADD R191, R188, 0x1400 ;  /* 0x00001400bcbf7836 */ /* 0x000fe20000000000 */
[----:B------:R-:W-:Y:S01]  /*5450*/  FSEL R154, R7, -INF , !P3 ;  /* 0xff800000079a7808 */ /* 0x000fe20005800000 */
[----:B------:R5:W-:Y:S01]  /*5460*/  MUFU.TANH R63, R145 ;  /* 0x00000091003f7308 */ /* 0x000be20000002400 */
[----:B------:R-:W-:-:S02]  /*5470*/  FSEL R103, R47, -INF , !P1 ;  /* 0xff8000002f677808 */ /* 0x000fc40004800000 */
[C---:B------:R-:W-:Y:S02]  /*5480*/  ISETP.GE.AND P6, PT, R4.reuse, R207, PT ;  /* 0x000000cf0400720c */ /* 0x040fe40003fc6270 */
[C---:B------:R-:W-:Y:S02]  /*5490*/  ISETP.GE.AND P5, PT, R4.reuse, R206, PT ;  /* 0x000000ce0400720c */ /* 0x040fe40003fa6270 */
[C---:B------:R-:W-:Y:S01]  /*54a0*/  ISETP.GE.AND P3, PT, R4.reuse, R205, PT ;  /* 0x000000cd0400720c */ /* 0x040fe20003f66270 */
[----:B------:R-:W-:Y:S01]  /*54b0*/  MUFU.TANH R59, R147 ;  /* 0x00000093003b7308 */ /* 0x000fe20000002400 */
[C---:B------:R-:W-:Y:S02]  /*54c0*/  ISETP.GE.AND P1, PT, R4.reuse, R204, PT ;  /* 0x000000cc0400720c */ /* 0x040fe40003f26270 */
[C---:B------:R-:W-:Y:S02]  /*54d0*/  ISETP.LT.OR P6, PT, R4.reuse, R199, P6 ;  /* 0x000000c70400720c */ /* 0x040fe400037c1670 */
[----:B------:R-:W-:-:S02]  /*54e0*/  ISETP.LT.OR P5, PT, R4, R198, P5 ;  /* 0x000000c60400720c */ /* 0x000fc40002fa1670 */
[C---:B------:R-:W-:Y:S01]  /*54f0*/  ISETP.LT.OR P3, PT, R4.reuse, R197, P3 ;  /* 0x000000c50400720c */ /* 0x040fe20001f61670 */
[----:B------:R-:W-:Y:S01]  /*5500*/  MUFU.TANH R67, R75 ;  /* 0x0000004b00437308 */ /* 0x000fe20000002400 */
[----:B------:R-:W-:Y:S02]  /*5510*/  ISETP.LT.OR P1, PT, R4, R196, P1 ;  /* 0x000000c40400720c */ /* 0x000fe40000f21670 */
[----:B------:R-:W-:Y:S02]  /*5520*/  IABS R4, R5 ;  /* 0x0000000500047213 */ /* 0x000fe40000000000 */
[----:B------:R-:W-:Y:S02]  /*5530*/  IABS R5, R9 ;  /* 0x0000000900057213 */ /* 0x000fe40000000000 */
[----:B------:R-:W-:Y:S01]  /*5540*/  IABS R3, R3 ;  /* 0x0000000300037213 */ /* 0x000fe20000000000 */
[----:B------:R-:W-:Y:S01]  /*5550*/  IMAD.MOV.U32 R7, RZ, RZ, R4 ;  /* 0x000000ffff077224 */ /* 0x000fe200078e0004 */
[----:B------:R-:W-:Y:S01]  /*5560*/  IABS R9, R10 ;  /* 0x0000000a00097213 */ /* 0x000fe20000000000 */
[----:B------:R-:W-:Y:S01]  /*5570*/  IMAD.MOV.U32 R4, RZ, RZ, R5 ;  /* 0x000000ffff047224 */ /* 0x000fe200078e0005 */
[----:B------:R-:W-:Y:S01]  /*5580*/  IABS R6, R6 ;  /* 0x0000000600067213 */ /* 0x000fe20000000000 */
[----:B------:R-:W5:Y:S01]  /*5590*/  MUFU.TANH R69, R144 ;  /* 0x0000009000457308 */ /* 0x000f620000002400 */
[----:B------:R-:W-:Y:S01]  /*55a0*/  I2FP.F32.S32 R8, R3 ;  /* 0x0000000300087245 */ /* 0x000fe20000201400 */
[----:B------:R-:W-:Y:S01]  /*55b0*/  IMAD.MOV.U32 R3, RZ, RZ, R9 ;  /* 0x000000ffff037224 */ /* 0x000fe200078e0009 */
[----:B------:R-:W-:Y:S01]  /*55c0*/  FSEL R92, R49, -INF , !P6 ;  /* 0xff800000315c7808 */ /* 0x000fe20007000000 */
[----:B------:R-:W-:Y:S01]  /*55d0*/  IMAD.MOV.U32 R5, RZ, RZ, R6 ;  /* 0x000000ffff057224 */ /* 0x000fe200078e0006 */
[----:B------:R-:W-:Y:S01]  /*55e0*/  I2FP.F32.S32 R6, R7 ;  /* 0x0000000700067245 */ /* 0x000fe20000201400 */
[----:B------:R-:W-:Y:S01]  /*55f0*/  FFMA.FTZ R8, R8, -UR31, R162 ;  /* 0x8000001f08087c23 */ /* 0x000fe200080100a2 */
[----:B------:R-:W-:Y:S01]  /*5600*/  I2FP.F32.S32 R7, R4 ;  /* 0x0000000400077245 */ /* 0x000fe20000201400 */
[----:B------:R-:W5:Y:S01]  /*5610*/  MUFU.TANH R70, R140 ;  /* 0x0000008c00467308 */ /* 0x000f620000002400 */
[----:B------:R-:W-:-:S02]  /*5620*/  I2FP.F32.S32 R4, R3 ;  /* 0x0000000300047245 */ /* 0x000fc40000201400 */
[----:B------:R-:W-:Y:S01]  /*5630*/  I2FP.F32.S32 R3, R5 ;  /* 0x0000000500037245 */ /* 0x000fe20000201400 */
[----:B------:R-:W-:Y:S01]  /*5640*/  FFMA.FTZ R5, R6, -UR31, R159 ;  /* 0x8000001f06057c23 */ /* 0x000fe2000801009f */
[----:B------:R-:W-:Y:S01]  /*5650*/  FFMA.FTZ R11, R7, -UR31, R124 ;  /* 0x8000001f070b7c23 */ /* 0x000fe2000801007c */
[----:B------:R-:W-:Y:S01]  /*5660*/  FFMA.FTZ R10, R4, -UR31, R161 ;  /* 0x8000001f040a7c23 */ /* 0x000fe200080100a1 */
[C-C-:B------:R-:W-:Y:S02]  /*5670*/  IMAD.IADD R4, R202.reuse, 0x1, -R14.reuse ;  /* 0x00000001ca047824 */ /* 0x140fe400078e0a0e */
[----:B------:R-:W-:Y:S01]  /*5680*/  FFMA.FTZ R9, R3, -UR31, R139 ;  /* 0x8000001f03097c23 */ /* 0x000fe2000801008b */
[--C-:B------:R-:W-:Y:S01]  /*5690*/  IMAD.IADD R3, R201, 0x1, -R14.reuse ;  /* 0x00000001c9037824 */ /* 0x100fe200078e0a0e */
[----:B------:R-:W-:Y:S01]  /*56a0*/  FSEL R155, R5, -INF , !P2 ;  /* 0xff800000059b7808 */ /* 0x000fe20005000000 */
[----:B------:R-:W-:Y:S01]  /*56b0*/  IMAD.IADD R5, R203, 0x1, -R14 ;  /* 0x00000001cb057824 */ /* 0x000fe200078e0a0e */
[----:B------:R-:W-:Y:S01]  /*56c0*/  IABS R6, R4 ;  /* 0x0000000400067213 */ /* 0x000fe20000000000 */
[----:B------:R-:W-:Y:S01]  /*56d0*/  IMAD.IADD R7, R202, 0x1, -R15 ;  /* 0x00000001ca077824 */ /* 0x000fe200078e0a0f */
[----:B------:R-:W-:Y:S01]  /*56e0*/  IABS R4, R3 ;  /* 0x0000000300047213 */ /* 0x000fe20000000000 */
[----:B------:R-:W5:Y:S01]  /*56f0*/  MUFU.TANH R46, R142 ;  /* 0x0000008e002e7308 */ /* 0x000f620000002400 */
[----:B------:R-:W-:-:S02]  /*5700*/  IABS R3, R5 ;  /* 0x0000000500037213 */ /* 0x000fc40000000000 */
[----:B------:R-:W-:Y:S01]  /*5710*/  IABS R5, R7 ;  /* 0x0000000700057213 */ /* 0x000fe20000000000 */
[----:B------:R-:W-:Y:S01]  /*5720*/  IMAD.MOV.U32 R7, RZ, RZ, R6 ;  /* 0x000000ffff077224 */ /* 0x000fe200078e0006 */
[C---:B------:R-:W-:Y:S01]  /*5730*/  ISETP.GE.AND P2, PT, R14.reuse, R205, PT ;  /* 0x000000cd0e00720c */ /* 0x040fe20003f46270 */
[----:B------:R-:W-:Y:S01]  /*5740*/  IMAD.MOV.U32 R6, RZ, RZ, R4 ;  /* 0x000000ffff067224 */ /* 0x000fe200078e0004 */
[----:B------:R-:W-:Y:S01]  /*5750*/  ISETP.GE.AND P6, PT, R14, R204, PT ;  /* 0x000000cc0e00720c */ /* 0x000fe20003fc6270 */
[----:B------:R-:W-:Y:S01]  /*5760*/  IMAD.MOV.U32 R4, RZ, RZ, R5 ;  /* 0x000000ffff047224 */ /* 0x000fe200078e0005 */
[----:B------:R-:W-:Y:S01]  /*5770*/  I2FP.F32.S32 R7, R7 ;  /* 0x0000000700077245 */ /* 0x000fe20000201400 */
[----:B------:R-:W5:Y:S01]  /*5780*/  MUFU.TANH R44, R110 ;  /* 0x0000006e002c7308 */ /* 0x000f620000002400 */
[----:B------:R-:W-:Y:S02]  /*5790*/  I2FP.F32.S32 R6, R6 ;  /* 0x0000000600067245 */ /* 0x000fe40000201400 */
[----:B------:R-:W-:-:S02]  /*57a0*/  I2FP.F32.S32 R5, R3 ;  /* 0x0000000300057245 */ /* 0x000fc40000201400 */
[----:B------:R-:W-:Y:S01]  /*57b0*/  I2FP.F32.S32 R3, R4 ;  /* 0x0000000400037245 */ /* 0x000fe20000201400 */
[----:B------:R-:W-:Y:S01]  /*57c0*/  FFMA.FTZ R6, R6, -UR31, R126 ;  /* 0x8000001f06067c23 */ /* 0x000fe2000801007e */
[----:B------:R-:W-:Y:S01]  /*57d0*/  ISETP.LT.OR P2, PT, R14, R197, P2 ;  /* 0x000000c50e00720c */ /* 0x000fe20001741670 */
[----:B------:R-:W-:Y:S01]  /*57e0*/  FFMA.FTZ R5, R5, -UR31, R113 ;  /* 0x8000001f05057c23 */ /* 0x000fe20008010071 */
[----:B------:R-:W-:Y:S01]  /*57f0*/  FSEL R148, R8, -INF , !P4 ;  /* 0xff80000008947808 */ /* 0x000fe20006000000 */
[----:B------:R-:W-:Y:S01]  /*5800*/  FFMA.FTZ R8, R7, -UR31, R132 ;  /* 0x8000001f07087c23 */ /* 0x000fe20008010084 */
[----:B------:R-:W-:Y:S01]  /*5810*/  IMAD.IADD R4, R203, 0x1, -R15 ;  /* 0x00000001cb047824 */ /* 0x000fe200078e0a0f */
[----:B------:R-:W-:Y:S01]  /*5820*/  ISETP.LT.OR P6, PT, R14, R196, P6 ;  /* 0x000000c40e00720c */ /* 0x000fe200037c1670 */
[----:B------:R-:W-:Y:S01]  /*5830*/  FFMA.FTZ R12, R3, -UR31, R111 ;  /* 0x8000001f030c7c23 */ /* 0x000fe2000801006f */
[----:B------:R-:W-:Y:S01]  /*5840*/  FSEL R151, R9, -INF , !P1 ;  /* 0xff80000009977808 */ /* 0x000fe20004800000 */
[----:B------:R-:W-:Y:S01]  /*5850*/  IMAD.IADD R7, R202, 0x1, -R17 ;  /* 0x00000001ca077824 */ /* 0x000fe200078e0a11 */
[----:B------:R-:W-:Y:S01]  /*5860*/  ISETP.GE.AND P4, PT, R14, R206, PT ;  /* 0x000000ce0e00720c */ /* 0x000fe20003f86270 */
[C---:B------:R-:W-:Y:S01]  /*5870*/  IMAD.IADD R3, R201.reuse, 0x1, -R15 ;  /* 0x00000001c9037824 */ /* 0x040fe200078e0a0f */
[----:B------:R-:W-:Y:S01]  /*5880*/  FSEL R138, R6, -INF , !P2 ;  /* 0xff800000068a7808 */ /* 0x000fe20005000000 */
[--C-:B------:R-:W-:Y:S01]  /*5890*/  IMAD.IADD R9, R201, 0x1, -R17.reuse ;  /* 0x00000001c9097824 */ /* 0x100fe200078e0a11 */
[----:B------:R-:W-:Y:S01]  /*58a0*/  FSEL R150, R5, -INF , !P6 ;  /* 0xff80000005967808 */ /* 0x000fe20007000000 */
[----:B------:R-:W-:Y:S01]  /*58b0*/  IMAD.IADD R6, R203, 0x1, -R17 ;  /* 0x00000001cb067824 */ /* 0x000fe200078e0a11 */
[----:B------:R-:W-:Y:S01]  /*58c0*/  IABS R4, R4 ;  /* 0x0000000400047213 */ /* 0x000fe20000000000 */
[----:B------:R-:W5:Y:S01]  /*58d0*/  MUFU.TANH R43, R112 ;  /* 0x00000070002b7308 */ /* 0x000f620000002400 */
[----:B------:R-:W-:-:S02]  /*58e0*/  ISETP.LT.OR P4, PT, R14, R198, P4 ;  /* 0x000000c60e00720c */ /* 0x000fc40002781670 */
[----:B------:R-:W-:Y:S01]  /*58f0*/  IABS R5, R7 ;  /* 0x0000000700057213 */ /* 0x000fe20000000000 */
[----:B------:R-:W-:Y:S01]  /*5900*/  IMAD.MOV.U32 R7, RZ, RZ, R4 ;  /* 0x000000ffff077224 */ /* 0x000fe200078e0004 */
[----:B------:R-:W-:Y:S02]  /*5910*/  FSEL R122, R13, -INF , !P0 ;  /* 0xff8000000d7a7808 */ /* 0x000fe40004000000 */
[----:B------:R-:W-:Y:S01]  /*5920*/  IABS R3, R3 ;  /* 0x0000000300037213 */ /* 0x000fe20000000000 */
[----:B------:R-:W-:Y:S01]  /*5930*/  IMAD.MOV.U32 R4, RZ, RZ, R5 ;  /* 0x000000ffff047224 */ /* 0x000fe200078e0005 */
[----:B------:R-:W-:Y:S01]  /*5940*/  IABS R9, R9 ;  /* 0x0000000900097213 */ /* 0x000fe20000000000 */
[----:B------:R-:W5:Y:S01]  /*5950*/  MUFU.TANH R74, R74 ;  /* 0x0000004a004a7308 */ /* 0x000f620000002400 */
[----:B------:R-:W-:Y:S02]  /*5960*/  ISETP.GE.AND P0, PT, R14, R207, PT ;  /* 0x000000cf0e00720c */ /* 0x000fe40003f06270 */
[----:B------:R-:W-:-:S02]  /*5970*/  IABS R6, R6 ;  /* 0x0000000600067213 */ /* 0x000fc40000000000 */
[----:B--2---:R-:W-:Y:S02]  /*5980*/  FSEL R115, R8, -INF , !P4 ;  /* 0xff80000008737808 */ /* 0x004fe40006000000 */
[----:B------:R-:W-:Y:S01]  /*5990*/  I2FP.F32.S32 R8, R3 ;  /* 0x0000000300087245 */ /* 0x000fe20000201400 */
[----:B------:R-:W-:Y:S01]  /*59a0*/  IMAD.MOV.U32 R3, RZ, RZ, R9 ;  /* 0x000000ffff037224 */ /* 0x000fe200078e0009 */
[----:B------:R-:W-:Y:S01]  /*59b0*/  ISETP.LT.OR P0, PT, R14, R199, P0 ;  /* 0x000000c70e00720c */ /* 0x000fe20000701670 */
[----:B------:R-:W-:Y:S01]  /*59c0*/  IMAD.MOV.U32 R5, RZ, RZ, R6 ;  /* 0x000000ffff057224 */ /* 0x000fe200078e0006 */
[----:B------:R-:W-:Y:S01]  /*59d0*/  I2FP.F32.S32 R6, R7 ;  /* 0x0000000700067245 */ /* 0x000fe20000201400 */
[----:B------:R-:W-:Y:S01]  /*59e0*/  FFMA.FTZ R8, R8, -UR31, R119 ;  /* 0x8000001f08087c23 */ /* 0x000fe20008010077 */
[----:B------:R-:W-:Y:S01]  /*59f0*/  FSEL R83, R66, -INF , !P0 ;  /* 0xff80000042537808 */ /* 0x000fe20004000000 */
[----:B------:R-:W-:Y:S01]  /*5a00*/  MUFU.TANH R14, R143 ;  /* 0x0000008f000e7308 */ /* 0x000fe20000002400 */
[----:B------:R-:W-:-:S02]  /*5a10*/  I2FP.F32.S32 R7, R4 ;  /* 0x0000000400077245 */ /* 0x000fc40000201400 */
[C---:B------:R-:W-:Y:S02]  /*5a20*/  ISETP.GE.AND P0, PT, R15.reuse, R204, PT ;  /* 0x000000cc0f00720c */ /* 0x040fe40003f06270 */
[----:B------:R-:W-:Y:S02]  /*5a30*/  I2FP.F32.S32 R4, R3 ;  /* 0x0000000300047245 */ /* 0x000fe40000201400 */
[----:B------:R-:W-:Y:S01]  /*5a40*/  I2FP.F32.S32 R3, R5 ;  /* 0x0000000500037245 */ /* 0x000fe20000201400 */
[----:B------:R-:W-:Y:S01]  /*5a50*/  FFMA.FTZ R5, R6, -UR31, R118 ;  /* 0x8000001f06057c23 */ /* 0x000fe20008010076 */
[----:B------:R-:W-:Y:S01]  /*5a60*/  FSEL R139, R10, -INF , !P3 ;  /* 0xff8000000a8b7808 */ /* 0x000fe20005800000 */
[----:B------:R-:W-:Y:S01]  /*5a70*/  FFMA.FTZ R10, R4, -UR31, R96 ;  /* 0x8000001f040a7c23 */ /* 0x000fe20008010060 */
[----:B------:R-:W-:Y:S01]  /*5a80*/  ISETP.LT.OR P0, PT, R15, R196, P0 ;  /* 0x000000c40f00720c */ /* 0x000fe20000701670 */
[----:B------:R-:W-:Y:S01]  /*5a90*/  FFMA.FTZ R9, R3, -UR31, R77 ;  /* 0x8000001f03097c23 */ /* 0x000fe2000801004d */
[C-C-:B------:R-:W-:Y:S01]  /*5aa0*/  IMAD.IADD R4, R202.reuse, 0x1, -R16.reuse ;  /* 0x00000001ca047824 */ /* 0x140fe200078e0a10 */
[----:B------:R-:W-:Y:S01]  /*5ab0*/  FSEL R117, R11, -INF , !P5 ;  /* 0xff8000000b757808 */ /* 0x000fe20006800000 */
[----:B------:R-:W-:Y:S01]  /*5ac0*/  IMAD.IADD R3, R201, 0x1, -R16 ;  /* 0x00000001c9037824 */ /* 0x000fe200078e0a10 */
[----:B-1----:R-:W-:Y:S01]  /*5ad0*/  FSEL R146, R5, -INF , !P0 ;  /* 0xff80000005927808 */ /* 0x002fe20004000000 */
[----:B------:R-:W-:Y:S01]  /*5ae0*/  FFMA.FTZ R11, R7, -UR31, R72 ;  /* 0x8000001f070b7c23 */ /* 0x000fe20008010048 */
[----:B------:R-:W-:Y:S01]  /*5af0*/  IMAD.IADD R5, R203, 0x1, -R16 ;  /* 0x00000001cb057824 */ /* 0x000fe200078e0a10 */
[----:B------:R-:W-:Y:S01]  /*5b00*/  IABS R6, R4 ;  /* 0x0000000400067213 */ /* 0x000fe20000000000 */
[----:B------:R-:W-:Y:S01]  /*5b10*/  IMAD.IADD R7, R202, 0x1, -R18 ;  /* 0x00000001ca077824 */ /* 0x000fe200078e0a12 */
[----:B------:R-:W-:Y:S01]  /*5b20*/  IABS R4, R3 ;  /* 0x0000000300047213 */ /* 0x000fe20000000000 */
[----:B------:R1:W-:Y:S01]  /*5b30*/  MUFU.TANH R66, R120 ;  /* 0x0000007800427308 */ /* 0x0003e20000002400 */
[----:B------:R-:W-:-:S02]  /*5b40*/  ISETP.GE.AND P5, PT, R15, R207, PT ;  /* 0x000000cf0f00720c */ /* 0x000fc40003fa6270 */
[----:B------:R-:W-:Y:S02]  /*5b50*/  IABS R3, R5 ;  /* 0x0000000500037213 */ /* 0x000fe40000000000 */
[----:B------:R-:W-:Y:S01]  /*5b60*/  IABS R5, R7 ;  /* 0x0000000700057213 */ /* 0x000fe20000000000 */
[----:B------:R-:W-:Y:S01]  /*5b70*/  IMAD.MOV.U32 R7, RZ, RZ, R6 ;  /* 0x000000ffff077224 */ /* 0x000fe200078e0006 */
[----:B------:R-:W-:Y:S01]  /*5b80*/  ISETP.LT.OR P5, PT, R15, R199, P5 ;  /* 0x000000c70f00720c */ /* 0x000fe20002fa1670 */
[----:B------:R-:W-:Y:S01]  /*5b90*/  IMAD.MOV.U32 R6, RZ, RZ, R4 ;  /* 0x000000ffff067224 */ /* 0x000fe200078e0004 */
[----:B------:R-:W-:Y:S01]  /*5ba0*/  ISETP.GE.AND P4, PT, R17, R207, PT ;  /* 0x000000cf1100720c */ /* 0x000fe20003f86270 */
[----:B------:R-:W-:Y:S01]  /*5bb0*/  IMAD.MOV.U32 R4, RZ, RZ, R5 ;  /* 0x000000ffff047224 */ /* 0x000fe200078e0005 */
[C---:B------:R-:W-:Y:S01]  /*5bc0*/  ISETP.GE.AND P1, PT, R15.reuse, R205, PT ;  /* 0x000000cd0f00720c */ /* 0x040fe20003f26270 */
[----:B------:R-:W2:Y:S01]  /*5bd0*/  MUFU.TANH R56, R128 ;  /* 0x0000008000387308 */ /* 0x000ea20000002400 */
[----:B------:R-:W-:-:S02]  /*5be0*/  ISETP.GE.AND P3, PT, R15, R206, PT ;  /* 0x000000ce0f00720c */ /* 0x000fc40003f66270 */
[----:B------:R-:W-:Y:S02]  /*5bf0*/  FSEL R82, R50, -INF , !P5 ;  /* 0xff80000032527808 */ /* 0x000fe40006800000 */
[C---:B------:R-:W-:Y:S02]  /*5c00*/  ISETP.LT.OR P4, PT, R17.reuse, R199, P4 ;  /* 0x000000c71100720c */ /* 0x040fe40002781670 */
[----:B------:R-:W-:Y:S01]  /*5c10*/  I2FP.F32.S32 R6, R6 ;  /* 0x0000000600067245 */ /* 0x000fe20000201400 */
[----:B------:R-:W2:Y:S01]  /*5c20*/  MUFU.TANH R13, R130 ;  /* 0x00000082000d7308 */ /* 0x000ea20000002400 */
[----:B------:R-:W-:Y:S02]  /*5c30*/  ISETP.GE.AND P5, PT, R17, R204, PT ;  /* 0x000000cc1100720c */ /* 0x000fe40003fa6270 */
[----:B------:R-:W-:Y:S01]  /*5c40*/  ISETP.GE.AND P0, PT, R16, R205, PT ;  /* 0x000000cd1000720c */ /* 0x000fe20003f06270 */
[----:B------:R-:W-:Y:S01]  /*5c50*/  FFMA.FTZ R6, R6, -UR31, R98 ;  /* 0x8000001f06067c23 */ /* 0x000fe20008010062 */
[----:B------:R-:W-:-:S02]  /*5c60*/  ISETP.LT.OR P1, PT, R15, R197, P1 ;  /* 0x000000c50f00720c */ /* 0x000fc40000f21670 */
[----:B------:R-:W-:Y:S01]  /*5c70*/  I2FP.F32.S32 R7, R7 ;  /* 0x0000000700077245 */ /* 0x000fe20000201400 */
[----:B------:R-:W2:Y:S01]  /*5c80*/  MUFU.TANH R57, R129 ;  /* 0x0000008100397308 */ /* 0x000ea20000002400 */
[----:B------:R-:W-:Y:S02]  /*5c90*/  I2FP.F32.S32 R5, R3 ;  /* 0x0000000300057245 */ /* 0x000fe40000201400 */
[----:B------:R-:W-:Y:S02]  /*5ca0*/  ISETP.LT.OR P3, PT, R15, R198, P3 ;  /* 0x000000c60f00720c */ /* 0x000fe40001f61670 */
[----:B------:R-:W-:Y:S01]  /*5cb0*/  FSEL R77, R52, -INF , !P4 ;  /* 0xff800000344d7808 */ /* 0x000fe20006000000 */
[----:B------:R-:W-:Y:S01]  /*5cc0*/  FFMA.FTZ R5, R5, -UR31, R80 ;  /* 0x8000001f05057c23 */ /* 0x000fe20008010050 */
[----:B------:R-:W-:Y:S01]  /*5cd0*/  I2FP.F32.S32 R3, R4 ;  /* 0x0000000400037245 */ /* 0x000fe20000201400 */
[----:B------:R-:W-:Y:S01]  /*5ce0*/  IMAD.IADD R4, R203, 0x1, -R18 ;  /* 0x00000001cb047824 */ /* 0x000fe200078e0a12 */
[----:B------:R-:W-:Y:S01]  /*5cf0*/  ISETP.LT.OR P5, PT, R17, R196, P5 ;  /* 0x000000c41100720c */ /* 0x000fe20002fa1670 */
[----:B------:R-:W2:Y:S01]  /*5d00*/  MUFU.TANH R61, R133 ;  /* 0x00000085003d7308 */ /* 0x000ea20000002400 */
[----:B------:R-:W-:-:S02]  /*5d10*/  ISETP.GE.AND P4, PT, R16, R204, PT ;  /* 0x000000cc1000720c */ /* 0x000fc40003f86270 */
[----:B------:R-:W-:Y:S02]  /*5d20*/  ISETP.LT.OR P0, PT, R16, R197, P0 ;  /* 0x000000c51000720c */ /* 0x000fe40000701670 */
[----:B------:R-:W-:Y:S01]  /*5d30*/  FSEL R136, R8, -INF , !P1 ;  /* 0xff80000008887808 */ /* 0x000fe20004800000 */
[----:B---3--:R-:W-:Y:S01]  /*5d40*/  FFMA.FTZ R8, R7, -UR31, R76 ;  /* 0x8000001f07087c23 */ /* 0x008fe2000801004c */
[----:B------:R-:W-:Y:S01]  /*5d50*/  FSEL R102, R12, -INF , !P3 ;  /* 0xff8000000c667808 */ /* 0x000fe20005800000 */
[----:B------:R-:W-:Y:S01]  /*5d60*/  FFMA.FTZ R12, R3, -UR31, R73 ;  /* 0x8000001f030c7c23 */ /* 0x000fe20008010049 */
[----:B------:R-:W-:Y:S01]  /*5d70*/  ISETP.LT.OR P4, PT, R16, R196, P4 ;  /* 0x000000c41000720c */ /* 0x000fe20002781670 */
[--C-:B------:R-:W-:Y:S01]  /*5d80*/  IMAD.IADD R7, R202, 0x1, -R19.reuse ;  /* 0x00000001ca077824 */ /* 0x100fe200078e0a13 */
[----:B------:R-:W-:Y:S01]  /*5d90*/  FSEL R137, R9, -INF , !P5 ;  /* 0xff80000009897808 */ /* 0x000fe20006800000 */
[C---:B------:R-:W-:Y:S01]  /*5da0*/  IMAD.IADD R3, R201.reuse, 0x1, -R18 ;  /* 0x00000001c9037824 */ /* 0x040fe200078e0a12 */
[----:B------:R-:W-:Y:S01]  /*5db0*/  ISETP.GE.AND P1, PT, R16, R206, PT ;  /* 0x000000ce1000720c */ /* 0x000fe20003f26270 */
[--C-:B------:R-:W-:Y:S01]  /*5dc0*/  IMAD.IADD R9, R201, 0x1, -R19.reuse ;  /* 0x00000001c9097824 */ /* 0x100fe200078e0a13 */
[----:B----4-:R-:W-:Y:S01]  /*5dd0*/  FSEL R131, R6, -INF , !P0 ;  /* 0xff80000006837808 */ /* 0x010fe20004000000 */
[----:B------:R-:W-:Y:S01]  /*5de0*/  IMAD.IADD R6, R203, 0x1, -R19 ;  /* 0x00000001cb067824 */ /* 0x000fe200078e0a13 */
[----:B-----5:R-:W-:Y:S01]  /*5df0*/  FSEL R145, R5, -INF , !P4 ;  /* 0xff80000005917808 */ /* 0x020fe20006000000 */
[----:B------:R-:W3:Y:S01]  /*5e00*/  MUFU.TANH R55, R134 ;  /* 0x0000008600377308 */ /* 0x000ee20000002400 */
[----:B------:R-:W-:-:S02]  /*5e10*/  IABS R4, R4 ;  /* 0x0000000400047213 */ /* 0x000fc40000000000 */
[C---:B------:R-:W-:Y:S02]  /*5e20*/  ISETP.LT.OR P1, PT, R16.reuse, R198, P1 ;  /* 0x000000c61000720c */ /* 0x040fe40000f21670 */
[----:B------:R-:W-:Y:S01]  /*5e30*/  IABS R5, R7 ;  /* 0x0000000700057213 */ /* 0x000fe20000000000 */
[----:B------:R-:W-:Y:S01]  /*5e40*/  IMAD.MOV.U32 R7, RZ, RZ, R4 ;  /* 0x000000ffff077224 */ /* 0x000fe200078e0004 */
[----:B------:R-:W-:Y:S01]  /*5e50*/  IABS R3, R3 ;  /* 0x0000000300037213 */ /* 0x000fe20000000000 */
[----:B------:R-:W4:Y:S01]  /*5e60*/  MUFU.TANH R62, R121 ;  /* 0x00000079003e7308 */ /* 0x000f220000002400 */
[----:B------:R-:W-:Y:S01]  /*5e70*/  IABS R9, R9 ;  /* 0x0000000900097213 */ /* 0x000fe20000000000 */
[----:B------:R-:W-:Y:S01]  /*5e80*/  IMAD.MOV.U32 R4, RZ, RZ, R5 ;  /* 0x000000ffff047224 */ /* 0x000fe200078e0005 */
[----:B------:R-:W-:Y:S02]  /*5e90*/  ISETP.GE.AND P3, PT, R16, R207, PT ;  /* 0x000000cf1000720c */ /* 0x000fe40003f66270 */
[----:B------:R-:W-:-:S02]  /*5ea0*/  IABS R6, R6 ;  /* 0x0000000600067213 */ /* 0x000fc40000000000 */
[----:B------:R-:W-:Y:S01]  /*5eb0*/  FSEL R94, R8, -INF , !P1 ;  /* 0xff800000085e7808 */ /* 0x000fe20004800000 */
[----:B------:R-:W5:Y:S01]  /*5ec0*/  MUFU.TANH R49, R123 ;  /* 0x0000007b00317308 */ /* 0x000f620000002400 */
[----:B------:R-:W-:Y:S01]  /*5ed0*/  I2FP.F32.S32 R8, R3 ;  /* 0x0000000300087245 */ /* 0x000fe20000201400 */
[----:B------:R-:W-:Y:S01]  /*5ee0*/  IMAD.MOV.U32 R3, RZ, RZ, R9 ;  /* 0x000000ffff037224 */ /* 0x000fe200078e0009 */
[----:B------:R-:W-:Y:S01]  /*5ef0*/  ISETP.LT.OR P3, PT, R16, R199, P3 ;  /* 0x000000c71000720c */ /* 0x000fe20001f61670 */
[----:B------:R-:W-:Y:S01]  /*5f00*/  IMAD.MOV.U32 R5, RZ, RZ, R6 ;  /* 0x000000ffff057224 */ /* 0x000fe200078e0006 */
[----:B------:R-:W-:Y:S01]  /*5f10*/  ISETP.GE.AND P6, PT, R17, R205, PT ;  /* 0x000000cd1100720c */ /* 0x000fe20003fc6270 */
[----:B------:R-:W-:Y:S01]  /*5f20*/  FFMA.FTZ R8, R8, -UR31, R69 ;  /* 0x8000001f08087c23 */ /* 0x000fe20008010045 */
[----:B------:R-:W-:Y:S01]  /*5f30*/  I2FP.F32.S32 R6, R7 ;  /* 0x0000000700067245 */ /* 0x000fe20000201400 */
[----:B------:R-:W5:Y:S01]  /*5f40*/  MUFU.TANH R42, R163 ;  /* 0x000000a3002a7308 */ /* 0x000f620000002400 */
[----:B------:R-:W-:-:S02]  /*5f50*/  FSEL R73, R53, -INF , !P3 ;  /* 0xff80000035497808 */ /* 0x000fc40005800000 */
[----:B------:R-:W-:Y:S02]  /*5f60*/  I2FP.F32.S32 R7, R4 ;  /* 0x0000000400077245 */ /* 0x000fe40000201400 */
[C---:B------:R-:W-:Y:S02]  /*5f70*/  ISETP.GE.AND P2, PT, R17.reuse, R206, PT ;  /* 0x000000ce1100720c */ /* 0x040fe40003f46270 */
[C---:B------:R-:W-:Y:S01]  /*5f80*/  ISETP.LT.OR P6, PT, R17.reuse, R197, P6 ;  /* 0x000000c51100720c */ /* 0x040fe200037c1670 */
[----:B------:R-:W-:Y:S01]  /*5f90*/  MUFU.TANH R54, R164 ;  /* 0x000000a400367308 */ /* 0x000fe20000002400 */
[----:B------:R-:W-:Y:S02]  /*5fa0*/  ISETP.GE.AND P3, PT, R18, R204, PT ;  /* 0x000000cc1200720c */ /* 0x000fe40003f66270 */
[----:B------:R-:W-:Y:S02]  /*5fb0*/  I2FP.F32.S32 R4, R3 ;  /* 0x0000000300047245 */ /* 0x000fe40000201400 */
[----:B------:R-:W-:Y:S01]  /*5fc0*/  I2FP.F32.S32 R3, R5 ;  /* 0x0000000500037245 */ /* 0x000fe20000201400 */
[----:B------:R-:W-:Y:S01]  /*5fd0*/  FFMA.FTZ R5, R6, -UR31, R68 ;  /* 0x8000001f06057c23 */ /* 0x000fe20008010044 */
[----:B------:R-:W-:Y:S01]  /*5fe0*/  ISETP.LT.OR P2, PT, R17, R198, P2 ;  /* 0x000000c61100720c */ /* 0x000fe20001741670 */
[----:B------:R-:W-:Y:S01]  /*5ff0*/  MUFU.TANH R48, R165 ;  /* 0x000000a500307308 */ /* 0x000fe20000002400 */
[----:B------:R-:W-:Y:S01]  /*6000*/  FSEL R132, R10, -INF , !P6 ;  /* 0xff8000000a847808 */ /* 0x000fe20007000000 */
[----:B------:R-:W-:Y:S01]  /*6010*/  FFMA.FTZ R10, R4, -UR31, R63 ;  /* 0x8000001f040a7c23 */ /* 0x000fe2000801003f */
[----:B------:R-:W-:Y:S01]  /*6020*/  ISETP.LT.OR P3, PT, R18, R196, P3 ;  /* 0x000000c41200720c */ /* 0x000fe20001f61670 */
[----:B------:R-:W-:Y:S01]  /*6030*/  FFMA.FTZ R9, R3, -UR31, R59 ;  /* 0x8000001f03097c23 */ /* 0x000fe2000801003b */
[C-C-:B------:R-:W-:Y:S01]  /*6040*/  IMAD.IADD R4, R202.reuse, 0x1, -R20.reuse ;  /* 0x00000001ca047824 */ /* 0x140fe200078e0a14 */
[----:B------:R-:W-:Y:S01]  /*6050*/  FSEL R95, R11, -INF , !P2 ;  /* 0xff8000000b5f7808 */ /* 0x000fe20005000000 */
[--C-:B------:R-:W-:Y:S01]  /*6060*/  IMAD.IADD R3, R201, 0x1, -R20.reuse ;  /* 0x00000001c9037824 */ /* 0x100fe200078e0a14 */
[----:B------:R-:W-:Y:S01]  /*6070*/  FSEL R147, R5, -INF , !P3 ;  /* 0xff80000005937808 */ /* 0x000fe20005800000 */
[----:B------:R-:W-:Y:S01]  /*6080*/  FFMA.FTZ R11, R7, -UR31, R67 ;  /* 0x8000001f070b7c23 */ /* 0x000fe20008010043 */
[----:B------:R-:W-:Y:S01]  /*6090*/  IMAD.IADD R5, R203, 0x1, -R20 ;  /* 0x00000001cb057824 */ /* 0x000fe200078e0a14 */
[----:B------:R-:W-:Y:S01]  /*60a0*/  IABS R6, R4 ;  /* 0x0000000400067213 */ /* 0x000fe20000000000 */
[----:B------:R-:W-:Y:S01]  /*60b0*/  IMAD.IADD R7, R202, 0x1, -R22 ;  /* 0x00000001ca077824 */ /* 0x000fe200078e0a16 */
[----:B------:R-:W-:Y:S01]  /*60c0*/  IABS R4, R3 ;  /* 0x0000000300047213 */ /* 0x000fe20000000000 */
[----:B------:R-:W-:Y:S01]  /*60d0*/  MUFU.TANH R17, R167 ;  /* 0x000000a700117308 */ /* 0x000fe20000002400 */
[----:B------:R-:W-:-:S02]  /*60e0*/  ISETP.GE.AND P2, PT, R18, R207, PT ;  /* 0x000000cf1200720c */ /* 0x000fc40003f46270 */
[----:B------:R-:W-:Y:S02]  /*60f0*/  IABS R3, R5 ;  /* 0x0000000500037213 */ /* 0x000fe40000000000 */
[----:B------:R-:W-:Y:S01]  /*6100*/  IABS R5, R7 ;  /* 0x0000000700057213 */ /* 0x000fe20000000000 */
[----:B------:R-:W-:Y:S01]  /*6110*/  IMAD.MOV.U32 R7, RZ, RZ, R6 ;  /* 0x000000ffff077224 */ /* 0x000fe200078e0006 */
[C---:B------:R-:W-:Y:S01]  /*6120*/  ISETP.LT.OR P2, PT, R18.reuse, R199, P2 ;  /* 0x000000c71200720c */ /* 0x040fe20001741670 */
[----:B------:R-:W-:Y:S01]  /*6130*/  IMAD.MOV.U32 R6, RZ, RZ, R4 ;  /* 0x000000ffff067224 */ /* 0x000fe200078e0004 */
[----:B------:R-:W-:Y:S01]  /*6140*/  ISETP.GE.AND P1, PT, R19, R207, PT ;  /* 0x000000cf1300720c */ /* 0x000fe20003f26270 */
[----:B------:R-:W-:Y:S01]  /*6150*/  IMAD.MOV.U32 R4, RZ, RZ, R5 ;  /* 0x000000ffff047224 */ /* 0x000fe200078e0005 */
[C---:B------:R-:W-:Y:S01]  /*6160*/  ISETP.GE.AND P5, PT, R18.reuse, R205, PT ;  /* 0x000000cd1200720c */ /* 0x040fe20003fa6270 */
[----:B------:R-:W-:Y:S01]  /*6170*/  MUFU.TANH R47, R169 ;  /* 0x000000a9002f7308 */ /* 0x000fe20000002400 */
[----:B------:R-:W-:-:S02]  /*6180*/  ISETP.GE.AND P6, PT, R18, R206, PT ;  /* 0x000000ce1200720c */ /* 0x000fc40003fc6270 */
[----:B------:R-:W-:Y:S02]  /*6190*/  FSEL R72, R51, -INF , !P2 ;  /* 0xff80000033487808 */ /* 0x000fe40005000000 */
[C---:B------:R-:W-:Y:S02]  /*61a0*/  ISETP.LT.OR P1, PT, R19.reuse, R199, P1 ;  /* 0x000000c71300720c */ /* 0x040fe40000f21670 */
[----:B------:R-:W-:Y:S01]  /*61b0*/  I2FP.F32.S32 R6, R6 ;  /* 0x0000000600067245 */ /* 0x000fe20000201400 */
[----:B------:R-:W-:Y:S01]  /*61c0*/  MUFU.TANH R16, R172 ;  /* 0x000000ac00107308 */ /* 0x000fe20000002400 */
[----:B------:R-:W-:Y:S02]  /*61d0*/  ISETP.GE.AND P2, PT, R19, R204, PT ;  /* 0x000000cc1300720c */ /* 0x000fe40003f46270 */
[----:B------:R-:W-:Y:S01]  /*61e0*/  ISETP.GE.AND P3, PT, R20, R205, PT ;  /* 0x000000cd1400720c */ /* 0x000fe20003f66270 */
[----:B------:R-:W-:Y:S01]  /*61f0*/  FFMA.FTZ R6, R6, -UR31, R70 ;  /* 0x8000001f06067c23 */ /* 0x000fe20008010046 */
[----:B------:R-:W-:-:S02]  /*6200*/  ISETP.LT.OR P5, PT, R18, R197, P5 ;  /* 0x000000c51200720c */ /* 0x000fc40002fa1670 */
[----:B------:R-:W-:Y:S01]  /*6210*/  I2FP.F32.S32 R7, R7 ;  /* 0x0000000700077245 */ /* 0x000fe20000201400 */
[----:B------:R-:W-:Y:S01]  /*6220*/  MUFU.TANH R52, R168 ;  /* 0x000000a800347308 */ /* 0x000fe20000002400 */
[----:B------:R-:W-:Y:S02]  /*6230*/  I2FP.F32.S32 R5, R3 ;  /* 0x0000000300057245 */ /* 0x000fe40000201400 */
[----:B------:R-:W-:Y:S02]  /*6240*/  ISETP.LT.OR P6, PT, R18, R198, P6 ;  /* 0x000000c61200720c */ /* 0x000fe400037c1670 */
[----:B------:R-:W-:Y:S01]  /*6250*/  FSEL R69, R60, -INF , !P1 ;  /* 0xff8000003c457808 */ /* 0x000fe20004800000 */
[----:B------:R-:W-:Y:S01]  /*6260*/  FFMA.FTZ R5, R5, -UR31, R46 ;  /* 0x8000001f05057c23 */ /* 0x000fe2000801002e */
[----:B------:R-:W-:Y:S01]  /*6270*/  I2FP.F32.S32 R3, R4 ;  /* 0x0000000400037245 */ /* 0x000fe20000201400 */
[----:B------:R-:W-:Y:S01]  /*6280*/  IMAD.IADD R4, R203, 0x1, -R22 ;  /* 0x00000001cb047824 */ /* 0x000fe200078e0a16 */
[----:B------:R-:W-:Y:S01]  /*6290*/  ISETP.LT.OR P2, PT, R19, R196, P2 ;  /* 0x000000c41300720c */ /* 0x000fe20001741670 */
[----:B------:R-:W5:Y:S01]  /*62a0*/  MUFU.TANH R18, R166 ;  /* 0x000000a600127308 */ /* 0x000f620000002400 */
[----:B------:R-:W-:-:S02]  /*62b0*/  ISETP.GE.AND P1, PT, R20, R204, PT ;  /* 0x000000cc1400720c */ /* 0x000fc40003f26270 */
[----:B------:R-:W-:Y:S02]  /*62c0*/  ISETP.LT.OR P3, PT, R20, R197, P3 ;  /* 0x000000c51400720c */ /* 0x000fe40001f61670 */
[----:B-1----:R-:W-:Y:S01]  /*62d0*/  FSEL R120, R8, -INF , !P5 ;  /* 0xff80000008787808 */ /* 0x002fe20006800000 */
[----:B------:R-:W-:Y:S01]  /*62e0*/  FFMA.FTZ R8, R7, -UR31, R44 ;  /* 0x8000001f07087c23 */ /* 0x000fe2000801002c */
        /* <DEDUP_REMOVED lines=8> */
[----:B------:R-:W-:Y:S01]  /*6370*/  FSEL R110, R6, -INF , !P3 ;  /* 0xff800000066e7808 */ /* 0x000fe20005800000 */
[----:B------:R-:W-:Y:S01]  /*6380*/  IMAD.IADD R6, R203, 0x1, -R21 ;  /* 0x00000001cb067824 */ /* 0x000fe200078e0a15 */
[----:B------:R-:W-:Y:S01]  /*6390*/  FSEL R144, R5, -INF , !P1 ;  /* 0xff80000005907808 */ /* 0x000fe20004800000 */
[----:B------:R-:W1:Y:S01]  /*63a0*/  MUFU.TANH R46, R170 ;  /* 0x000000aa002e7308 */ /* 0x000e620000002400 */
[----:B------:R-:W-:-:S02]  /*63b0*/  IABS R4, R4 ;  /* 0x0000000400047213 */ /* 0x000fc40000000000 */
[C---:B------:R-:W-:Y:S02]  /*63c0*/  ISETP.LT.OR P5, PT, R20.reuse, R198, P5 ;  /* 0x000000c61400720c */ /* 0x040fe40002fa1670 */
[----:B------:R-:W-:Y:S01]  /*63d0*/  IABS R5, R7 ;  /* 0x0000000700057213 */ /* 0x000fe20000000000 */
[----:B------:R-:W-:Y:S01]  /*63e0*/  IMAD.MOV.U32 R7, RZ, RZ, R4 ;  /* 0x000000ffff077224 */ /* 0x000fe200078e0004 */
[----:B------:R-:W-:Y:S01]  /*63f0*/  IABS R3, R3 ;  /* 0x0000000300037213 */ /* 0x000fe20000000000 */
[----:B------:R-:W-:Y:S01]  /*6400*/  MUFU.TANH R60, R171 ;  /* 0x000000ab003c7308 */ /* 0x000fe20000002400 */
[----:B------:R-:W-:Y:S01]  /*6410*/  IABS R9, R9 ;  /* 0x0000000900097213 */ /* 0x000fe20000000000 */
[----:B------:R-:W-:Y:S01]  /*6420*/  IMAD.MOV.U32 R4, RZ, RZ, R5 ;  /* 0x000000ffff047224 */ /* 0x000fe200078e0005 */
[----:B------:R-:W-:Y:S02]  /*6430*/  ISETP.GE.AND P6, PT, R20, R207, PT ;  /* 0x000000cf1400720c */ /* 0x000fe40003fc6270 */
[----:B------:R-:W-:-:S02]  /*6440*/  IABS R6, R6 ;  /* 0x0000000600067213 */ /* 0x000fc40000000000 */
[----:B------:R-:W-:Y:S01]  /*6450*/  FSEL R75, R8, -INF , !P5 ;  /* 0xff800000084b7808 */ /* 0x000fe20006800000 */
[----:B------:R-:W-:Y:S01]  /*6460*/  MUFU.TANH R43, R173 ;  /* 0x000000ad002b7308 */ /* 0x000fe20000002400 */
[----:B------:R-:W-:Y:S01]  /*6470*/  I2FP.F32.S32 R8, R3 ;  /* 0x0000000300087245 */ /* 0x000fe20000201400 */
[----:B------:R-:W-:Y:S01]  /*6480*/  IMAD.MOV.U32 R3, RZ, RZ, R9 ;  /* 0x000000ffff037224 */ /* 0x000fe200078e0009 */
[----:B------:R-:W-:Y:S01]  /*6490*/  ISETP.LT.OR P6, PT, R20, R199, P6 ;  /* 0x000000c71400720c */ /* 0x000fe200037c1670 */
[----:B------:R-:W-:Y:S01]  /*64a0*/  IMAD.MOV.U32 R5, RZ, RZ, R6 ;  /* 0x000000ffff057224 */ /* 0x000fe200078e0006 */
[----:B------:R-:W-:Y:S01]  /*64b0*/  ISETP.GE.AND P4, PT, R19, R205, PT ;  /* 0x000000cd1300720c */ /* 0x000fe20003f86270 */
[----:B------:R-:W-:Y:S01]  /*64c0*/  FFMA.FTZ R8, R8, -UR31, R81 ;  /* 0x8000001f08087c23 */ /* 0x000fe20008010051 */
[----:B------:R-:W-:Y:S01]  /*64d0*/  I2FP.F32.S32 R6, R7 ;  /* 0x0000000700067245 */ /* 0x000fe20000201400 */
[----:B------:R-:W-:Y:S01]  /*64e0*/  MUFU.TANH R15, R176 ;  /* 0x000000b0000f7308 */ /* 0x000fe20000002400 */
        /* <DEDUP_REMOVED lines=12> */
[----:B--2---:R-:W-:Y:S01]  /*65b0*/  FFMA.FTZ R10, R4, -UR31, R56 ;  /* 0x8000001f040a7c23 */ /* 0x004fe20008010038 */
        /* <DEDUP_REMOVED lines=11> */
[----:B------:R-:W2:Y:S01]  /*6670*/  MUFU.TANH R13, R174 ;  /* 0x000000ae000d7308 */ /* 0x000ea20000002400 */
        /* <DEDUP_REMOVED lines=20> */
[----:B------:R3:W-:Y:S01]  /*67c0*/  MUFU.TANH R51, R189 ;  /* 0x000000bd00337308 */ /* 0x0007e20000002400 */
        /* <DEDUP_REMOVED lines=11> */
[----:B------:R-:W-:Y:S01]  /*6880*/  FFMA.FTZ R8, R7, -UR31, R61 ;  /* 0x8000001f07087c23 */ /* 0x000fe2000801003d */
[----:B------:R-:W-:Y:S01]  /*6890*/  FSEL R70, R12, -INF , !P4 ;  /* 0xff8000000c467808 */ /* 0x000fe20006000000 */
[----:B------:R-:W-:Y:S01]  /*68a0*/  FFMA.FTZ R12, R3, -UR31, R14 ;  /* 0x8000001f030c7c23 */ /* 0x000fe2000801000e */
[----:B------:R-:W-:Y:S01]  /*68b0*/  ISETP.LT.OR P5, PT, R23, R196, P5 ;  /* 0x000000c41700720c */ /* 0x000fe20002fa1670 */
[--C-:B------:R-:W-:Y:S01]  /*68c0*/  IMAD.IADD R7, R202, 0x1, -R25.reuse ;  /* 0x00000001ca077824 */ /* 0x100fe200078e0a19 */
[----:B------:R-:W-:Y:S01]  /*68d0*/  FSEL R142, R9, -INF , !P0 ;  /* 0xff800000098e7808 */ /* 0x000fe20004000000 */
[----:B------:R-:W-:Y:S01]  /*68e0*/  IMAD.IADD R3, R201, 0x1, -R24 ;  /* 0x00000001c9037824 */ /* 0x000fe200078e0a18 */
[----:B------:R-:W-:Y:S01]  /*68f0*/  ISETP.GE.AND P2, PT, R23, R206, PT ;  /* 0x000000ce1700720c */ /* 0x000fe20003f46270 */
[--C-:B------:R-:W-:Y:S01]  /*6900*/  IMAD.IADD R9, R201, 0x1, -R25.reuse ;  /* 0x00000001c9097824 */ /* 0x100fe200078e0a19 */
[----:B------:R-:W-:Y:S01]  /*6910*/  FSEL R74, R6, -INF , !P6 ;  /* 0xff800000064a7808 */ /* 0x000fe20007000000 */
[----:B------:R-:W-:Y:S01]  /*6920*/  IMAD.IADD R6, R203, 0x1, -R25 ;  /* 0x00000001cb067824 */ /* 0x000fe200078e0a19 */
[----:B------:R-:W-:Y:S01]  /*6930*/  FSEL R141, R5, -INF , !P5 ;  /* 0xff800000058d7808 */ /* 0x000fe20006800000 */
[----:B------:R-:W-:Y:S01]  /*6940*/  MUFU.TANH R22, R184 ;  /* 0x000000b800167308 */ /* 0x000fe20000002400 */
[----:B------:R-:W-:Y:S01]  /*6950*/  IABS R4, R4 ;  /* 0x0000000400047213 */ /* 0x000fe20000000000 */
[----:B---3--:R-:W-:Y:S01]  /*6960*/  VIADD R189, R188, 0x1c00 ;  /* 0x00001c00bcbd7836 */ /* 0x008fe20000000000 */
[----:B------:R-:W-:-:S02]  /*6970*/  ISETP.LT.OR P2, PT, R23, R198, P2 ;  /* 0x000000c61700720c */ /* 0x000fc40001741670 */
[----:B------:R-:W-:Y:S01]  /*6980*/  IABS R5, R7 ;  /* 0x0000000700057213 */ /* 0x000fe20000000000 */
[----:B------:R-:W-:Y:S01]  /*6990*/  IMAD.MOV.U32 R7, RZ, RZ, R4 ;  /* 0x000000ffff077224 */ /* 0x000fe200078e0004 */
[----:B------:R-:W-:Y:S01]  /*69a0*/  IABS R3, R3 ;  /* 0x0000000300037213 */ /* 0x000fe20000000000 */
[----:B------:R3:W-:Y:S01]  /*69b0*/  MUFU.TANH R14, R193 ;  /* 0x000000c1000e7308 */ /* 0x0007e20000002400 */
[----:B------:R-:W-:Y:S01]  /*69c0*/  IABS R9, R9 ;  /* 0x0000000900097213 */ /* 0x000fe20000000000 */
[----:B------:R-:W-:Y:S01]  /*69d0*/  IMAD.MOV.U32 R4, RZ, RZ, R5 ;  /* 0x000000ffff047224 */ /* 0x000fe200078e0005 */
[----:B------:R-:W-:Y:S02]  /*69e0*/  ISETP.GE.AND P4, PT, R23, R207, PT ;  /* 0x000000cf1700720c */ /* 0x000fe40003f86270 */
[----:B------:R-:W-:Y:S02]  /*69f0*/  IABS R6, R6 ;  /* 0x0000000600067213 */ /* 0x000fe40000000000 */
[----:B------:R-:W-:-:S02]  /*6a00*/  FSEL R68, R8, -INF , !P2 ;  /* 0xff80000008447808 */ /* 0x000fc40005000000 */
[----:B------:R-:W-:Y:S01]  /*6a10*/  I2FP.F32.S32 R8, R3 ;  /* 0x0000000300087245 */ /* 0x000fe20000201400 */
[----:B------:R-:W-:Y:S01]  /*6a20*/  IMAD.MOV.U32 R3, RZ, RZ, R9 ;  /* 0x000000ffff037224 */ /* 0x000fe200078e0009 */
[----:B------:R-:W-:Y:S01]  /*6a30*/  ISETP.LT.OR P4, PT, R23, R199, P4 ;  /* 0x000000c71700720c */ /* 0x000fe20002781670 */
[----:B------:R-:W-:Y:S01]  /*6a40*/  IMAD.MOV.U32 R5, RZ, RZ, R6 ;  /* 0x000000ffff057224 */ /* 0x000fe200078e0006 */
[----:B------:R-:W-:Y:S01]  /*6a50*/  ISETP.GE.AND P1, PT, R21, R205, PT ;  /* 0x000000cd1500720c */ /* 0x000fe20003f26270 */
[----:B------:R-:W-:Y:S01]  /*6a60*/  FFMA.FTZ R8, R8, -UR31, R66 ;  /* 0x8000001f08087c23 */ /* 0x000fe20008010042 */
[----:B------:R-:W-:Y:S01]  /*6a70*/  I2FP.F32.S32 R6, R7 ;  /* 0x0000000700067245 */ /* 0x000fe20000201400 */
[----:B------:R-:W2:Y:S01]  /*6a80*/  MUFU.TANH R23, R180 ;  /* 0x000000b400177308 */ /* 0x000ea20000002400 */
[----:B------:R-:W-:Y:S01]  /*6a90*/  FSEL R57, R78, -INF , !P4 ;  /* 0xff8000004e397808 */ /* 0x000fe20006000000 */
[----:B---3--:R-:W-:Y:S01]  /*6aa0*/  VIADD R193, R188, 0xc00 ;  /* 0x00000c00bcc17836 */ /* 0x008fe20000000000 */
[----:B------:R-:W-:-:S02]  /*6ab0*/  I2FP.F32.S32 R7, R4 ;  /* 0x0000000400077245 */ /* 0x000fc40000201400 */
[C---:B------:R-:W-:Y:S02]  /*6ac0*/  ISETP.GE.AND P3, PT, R21.reuse, R206, PT ;  /* 0x000000ce1500720c */ /* 0x040fe40003f66270 */
[C---:B------:R-:W-:Y:S02]  /*6ad0*/  ISETP.LT.OR P1, PT, R21.reuse, R197, P1 ;  /* 0x000000c51500720c */ /* 0x040fe40000f21670 */
[----:B------:R-:W-:Y:S02]  /*6ae0*/  ISETP.GE.AND P4, PT, R24, R204, PT ;  /* 0x000000cc1800720c */ /* 0x000fe40003f86270 */
[----:B------:R-:W-:Y:S02]  /*6af0*/  I2FP.F32.S32 R4, R3 ;  /* 0x0000000300047245 */ /* 0x000fe40000201400 */
[----:B------:R-:W-:Y:S01]  /*6b00*/  I2FP.F32.S32 R3, R5 ;  /* 0x0000000500037245 */ /* 0x000fe20000201400 */
[----:B------:R-:W-:Y:S01]  /*6b10*/  FFMA.FTZ R5, R6, -UR31, R55 ;  /* 0x8000001f06057c23 */ /* 0x000fe20008010037 */
[----:B------:R-:W-:Y:S01]  /*6b20*/  ISETP.LT.OR P3, PT, R21, R198, P3 ;  /* 0x000000c61500720c */ /* 0x000fe20001f61670 */
[----:B------:R-:W-:Y:S01]  /*6b30*/  MUFU.TANH R55, R215 ;  /* 0x000000d700377308 */ /* 0x000fe20000002400 */
[----:B------:R-:W-:Y:S01]  /*6b40*/  FSEL R71, R10, -INF , !P1 ;  /* 0xff8000000a477808 */ /* 0x000fe20004800000 */
[----:B----4-:R-:W-:Y:S01]  /*6b50*/  FFMA.FTZ R10, R4, -UR31, R62 ;  /* 0x8000001f040a7c23 */ /* 0x010fe2000801003e */
[----:B------:R-:W-:Y:S01]  /*6b60*/  ISETP.LT.OR P4, PT, R24, R196, P4 ;  /* 0x000000c41800720c */ /* 0x000fe20002781670 */
[----:B-----5:R-:W-:Y:S01]  /*6b70*/  FFMA.FTZ R9, R3, -UR31, R49 ;  /* 0x8000001f03097c23 */ /* 0x020fe20008010031 */
        /* <DEDUP_REMOVED lines=18> */
[C---:B------:R-:W-:Y:S02]  /*6ca0*/  ISETP.GE.AND P0, PT, R24.reuse, R205, PT ;  /* 0x000000cd1800720c */ /* 0x040fe40003f06270 */
[----:B------:R-:W-:-:S02]  /*6cb0*/  ISETP.GE.AND P1, PT, R24, R206, PT ;  /* 0x000000ce1800720c */ /* 0x000fc40003f26270 */
[----:B------:R-:W-:Y:S02]  /*6cc0*/  FSEL R56, R79, -INF , !P3 ;  /* 0xff8000004f387808 */ /* 0x000fe40005800000 */
[C---:B------:R-:W-:Y:S01]  /*6cd0*/  ISETP.LT.OR P2, PT, R25.reuse, R199, P2 ;  /* 0x000000c71900720c */ /* 0x040fe20001741670 */
[----:B---3--:R-:W-:Y:S01]  /*6ce0*/  VIADD R194, R188, 0x800 ;  /* 0x00000800bcc27836 */ /* 0x008fe20000000000 */
[----:B------:R-:W-:Y:S02]  /*6cf0*/  I2FP.F32.S32 R6, R6 ;  /* 0x0000000600067245 */ /* 0x000fe40000201400 */
[----:B------:R-:W-:Y:S02]  /*6d00*/  ISETP.GE.AND P3, PT, R25, R204, PT ;  /* 0x000000cc1900720c */ /* 0x000fe40003f66270 */
[----:B------:R-:W-:Y:S01]  /*6d10*/  ISETP.GE.AND P4, PT, R27, R205, PT ;  /* 0x000000cd1b00720c */ /* 0x000fe20003f86270 */
[----:B------:R-:W-:Y:S01]  /*6d20*/  FFMA.FTZ R6, R6, -UR31, R18 ;  /* 0x8000001f06067c23 */ /* 0x000fe20008010012 */
[----:B------:R-:W-:Y:S01]  /*6d30*/  ISETP.LT.OR P0, PT, R24, R197, P0 ;  /* 0x000000c51800720c */ /* 0x000fe20000701670 */
[----:B------:R3:W-:Y:S01]  /*6d40*/  MUFU.TANH R18, R195 ;  /* 0x000000c300127308 */ /* 0x0007e20000002400 */
[----:B------:R-:W-:-:S02]  /*6d50*/  I2FP.F32.S32 R7, R7 ;  /* 0x0000000700077245 */ /* 0x000fc40000201400 */
[----:B------:R-:W-:Y:S02]  /*6d60*/  I2FP.F32.S32 R5, R3 ;  /* 0x0000000300057245 */ /* 0x000fe40000201400 */
[----:B------:R-:W-:Y:S02]  /*6d70*/  ISETP.LT.OR P1, PT, R24, R198, P1 ;  /* 0x000000c61800720c */ /* 0x000fe40000f21670 */
[----:B------:R-:W-:Y:S01]  /*6d80*/  FSEL R53, R84, -INF , !P2 ;  /* 0xff80000054357808 */ /* 0x000fe20005000000 */
[----:B------:R-:W-:Y:S01]  /*6d90*/  FFMA.FTZ R5, R5, -UR31, R17 ;  /* 0x8000001f05057c23 */ /* 0x000fe20008010011 */
[----:B------:R-:W-:Y:S01]  /*6da0*/  I2FP.F32.S32 R3, R4 ;  /* 0x0000000400037245 */ /* 0x000fe20000201400 */
[----:B------:R-:W-:Y:S01]  /*6db0*/  IMAD.IADD R4, R203, 0x1, -R26 ;  /* 0x00000001cb047824 */ /* 0x000fe200078e0a1a */
[----:B------:R-:W-:Y:S01]  /*6dc0*/  ISETP.LT.OR P3, PT, R25, R196, P3 ;  /* 0x000000c41900720c */ /* 0x000fe20001f61670 */
[----:B------:R4:W5:Y:S01]  /*6dd0*/  MUFU.TANH R17, R192 ;  /* 0x000000c000117308 */ /* 0x0009620000002400 */
[----:B------:R-:W-:-:S02]  /*6de0*/  ISETP.GE.AND P2, PT, R27, R204, PT ;  /* 0x000000cc1b00720c */ /* 0x000fc40003f46270 */
[----:B------:R-:W-:Y:S02]  /*6df0*/  ISETP.LT.OR P4, PT, R27, R197, P4 ;  /* 0x000000c51b00720c */ /* 0x000fe40002781670 */
[----:B------:R-:W-:Y:S01]  /*6e00*/  FSEL R98, R8, -INF , !P0 ;  /* 0xff80000008627808 */ /* 0x000fe20004000000 */
[----:B------:R-:W-:Y:S01]  /*6e10*/  FFMA.FTZ R8, R7, -UR31, R54 ;  /* 0x8000001f07087c23 */ /* 0x000fe20008010036 */
[----:B------:R-:W-:Y:S01]  /*6e20*/  FSEL R63, R12, -INF , !P1 ;  /* 0xff8000000c3f7808 */ /* 0x000fe20004800000 */
[----:B------:R-:W-:Y:S01]  /*6e30*/  FFMA.FTZ R12, R3, -UR31, R48 ;  /* 0x8000001f030c7c23 */ /* 0x000fe20008010030 */
[----:B------:R-:W-:Y:S01]  /*6e40*/  ISETP.LT.OR P2, PT, R27, R196, P2 ;  /* 0x000000c41b00720c */ /* 0x000fe20001741670 */
[----:B------:R-:W-:Y:S01]  /*6e50*/  IMAD.IADD R7, R202, 0x1, -R28 ;  /* 0x00000001ca077824 */ /* 0x000fe200078e0a1c */
        /* <DEDUP_REMOVED lines=9> */
[C---:B---3--:R-:W-:Y:S01]  /*6ef0*/  VIADD R195, R188.reuse, 0x400 ;  /* 0x00000400bcc37836 */ /* 0x048fe20000000000 */
[----:B------:R-:W-:Y:S01]  /*6f00*/  ISETP.LT.OR P0, PT, R27, R198, P0 ;  /* 0x000000c61b00720c */ /* 0x000fe20000701670 */
[----:B----4-:R-:W-:Y:S01]  /*6f10*/  VIADD R192, R188, 0x1000 ;  /* 0x00001000bcc07836 */ /* 0x010fe20000000000 */
[----:B------:R-:W-:Y:S01]  /*6f20*/  IABS R5, R7 ;  /* 0x0000000700057213 */ /* 0x000fe20000000000 */
[----:B------:R-:W-:Y:S01]  /*6f30*/  IMAD.MOV.U32 R7, RZ, RZ, R4 ;  /* 0x000000ffff077224 */ /* 0x000fe200078e0004 */
[----:B------:R-:W-:-:S02]  /*6f40*/  IABS R3, R3 ;  /* 0x0000000300037213 */ /* 0x000fc40000000000 */
[----:B------:R-:W-:Y:S01]  /*6f50*/  IABS R9, R9 ;  /* 0x0000000900097213 */ /* 0x000fe20000000000 */
[----:B------:R-:W-:Y:S01]  /*6f60*/  IMAD.MOV.U32 R4, RZ, RZ, R5 ;  /* 0x000000ffff047224 */ /* 0x000fe200078e0005 */
[C---:B------:R-:W-:Y:S02]  /*6f70*/  ISETP.GE.AND P1, PT, R27.reuse, R207, PT ;  /* 0x000000cf1b00720c */ /* 0x040fe40003f26270 */
[----:B------:R-:W-:Y:S02]  /*6f80*/  IABS R6, R6 ;  /* 0x0000000600067213 */ /* 0x000fe40000000000 */
[----:B------:R-:W-:Y:S02]  /*6f90*/  FSEL R62, R8, -INF , !P0 ;  /* 0xff800000083e7808 */ /* 0x000fe40004000000 */
[----:B------:R-:W-:Y:S01]  /*6fa0*/  I2FP.F32.S32 R8, R3 ;  /* 0x0000000300087245 */ /* 0x000fe20000201400 */
[----:B------:R-:W-:Y:S01]  /*6fb0*/  IMAD.MOV.U32 R3, RZ, RZ, R9 ;  /* 0x000000ffff037224 */ /* 0x000fe200078e0009 */
[----:B------:R-:W-:Y:S01]  /*6fc0*/  ISETP.LT.OR P1, PT, R27, R199, P1 ;  /* 0x000000c71b00720c */ /* 0x000fe20000f21670 */
[----:B------:R-:W-:Y:S01]  /*6fd0*/  IMAD.MOV.U32 R5, RZ, RZ, R6 ;  /* 0x000000ffff057224 */ /* 0x000fe200078e0006 */
[----:B------:R-:W-:Y:S01]  /*6fe0*/  ISETP.GE.AND P5, PT, R25, R205, PT ;  /* 0x000000cd1900720c */ /* 0x000fe20003fa6270 */
[----:B------:R-:W-:Y:S01]  /*6ff0*/  FFMA.FTZ R8, R8, -UR31, R52 ;  /* 0x8000001f08087c23 */ /* 0x000fe20008010034 */
[----:B------:R-:W-:Y:S01]  /*7000*/  I2FP.F32.S32 R6, R7 ;  /* 0x0000000700067245 */ /* 0x000fe20000201400 */
[----:B------:R-:W3:Y:S01]  /*7010*/  MUFU.TANH R27, R182 ;  /* 0x000000b6001b7308 */ /* 0x000ee20000002400 */
[----:B------:R-:W-:-:S02]  /*7020*/  FSEL R49, R86, -INF , !P1 ;  /* 0xff80000056317808 */ /* 0x000fc40004800000 */
[----:B------:R-:W-:Y:S02]  /*7030*/  I2FP.F32.S32 R7, R4 ;  /* 0x0000000400077245 */ /* 0x000fe40000201400 */
[C---:B------:R-:W-:Y:S02]  /*7040*/  ISETP.GE.AND P6, PT, R25.reuse, R206, PT ;  /* 0x000000ce1900720c */ /* 0x040fe40003fc6270 */
[C---:B------:R-:W-:Y:S02]  /*7050*/  ISETP.LT.OR P5, PT, R25.reuse, R197, P5 ;  /* 0x000000c51900720c */ /* 0x040fe40002fa1670 */
[----:B------:R-:W-:Y:S02]  /*7060*/  ISETP.GE.AND P1, PT, R26, R204, PT ;  /* 0x000000cc1a00720c */ /* 0x000fe40003f26270 */
[----:B------:R-:W-:Y:S02]  /*7070*/  I2FP.F32.S32 R4, R3 ;  /* 0x0000000300047245 */ /* 0x000fe40000201400 */
[----:B------:R-:W-:Y:S01]  /*7080*/  I2FP.F32.S32 R3, R5 ;  /* 0x0000000500037245 */ /* 0x000fe20000201400 */
[----:B------:R-:W-:Y:S01]  /*7090*/  FFMA.FTZ R5, R6, -UR31, R47 ;  /* 0x8000001f06057c23 */ /* 0x000fe2000801002f */
[----:B------:R-:W-:-:S02]  /*70a0*/  ISETP.LT.OR P6, PT, R25, R198, P6 ;  /* 0x000000c61900720c */ /* 0x000fc400037c1670 */
[----:B------:R-:W-:Y:S01]  /*70b0*/  FSEL R66, R10, -INF , !P5 ;  /* 0xff8000000a427808 */ /* 0x000fe20006800000 */
[----:B-1----:R-:W-:Y:S01]  /*70c0*/  FFMA.FTZ R10, R4, -UR31, R46 ;  /* 0x8000001f040a7c23 */ /* 0x002fe2000801002e */
[----:B------:R-:W-:Y:S01]  /*70d0*/  ISETP.LT.OR P1, PT, R26, R196, P1 ;  /* 0x000000c41a00720c */ /* 0x000fe20000f21670 */
[----:B------:R-:W-:Y:S01]  /*70e0*/  FFMA.FTZ R9, R3, -UR31, R16 ;  /* 0x8000001f03097c23 */ /* 0x000fe20008010010 */
[C-C-:B------:R-:W-:Y:S01]  /*70f0*/  IMAD.IADD R4, R202.reuse, 0x1, -R29.reuse ;  /* 0x00000001ca047824 */ /* 0x140fe200078e0a1d */
[----:B------:R-:W-:Y:S01]  /*7100*/  FSEL R61, R11, -INF , !P6 ;  /* 0xff8000000b3d7808 */ /* 0x000fe20007000000 */
[----:B------:R-:W-:Y:S01]  /*7110*/  IMAD.IADD R3, R201, 0x1, -R29 ;  /* 0x00000001c9037824 */ /* 0x000fe200078e0a1d */
[----:B------:R-:W-:Y:S01]  /*7120*/  FSEL R129, R5, -INF , !P1 ;  /* 0xff80000005817808 */ /* 0x000fe20004800000 */
[----:B--2---:R-:W-:Y:S01]  /*7130*/  FFMA.FTZ R11, R7, -UR31, R13 ;  /* 0x8000001f070b7c23 */ /* 0x004fe2000801000d */
[----:B------:R-:W-:Y:S01]  /*7140*/  IMAD.IADD R5, R203, 0x1, -R29 ;  /* 0x00000001cb057824 */ /* 0x000fe200078e0a1d */
[----:B------:R-:W-:Y:S01]  /*7150*/  IABS R6, R4 ;  /* 0x0000000400067213 */ /* 0x000fe20000000000 */
[----:B------:R-:W-:Y:S01]  /*7160*/  IMAD.IADD R7, R202, 0x1, -R30 ;  /* 0x00000001ca077824 */ /* 0x000fe200078e0a1e */
[----:B------:R-:W-:Y:S01]  /*7170*/  IABS R4, R3 ;  /* 0x0000000300047213 */ /* 0x000fe20000000000 */
[----:B------:R-:W1:Y:S01]  /*7180*/  MUFU.TANH R16, R209 ;  /* 0x000000d100107308 */ /* 0x000e620000002400 */
        /* <DEDUP_REMOVED lines=8> */
[----:B------:R-:W-:Y:S01]  /*7210*/  ISETP.GE.AND P3, PT, R26, R205, PT ;  /* 0x000000cd1a00720c */ /* 0x000fe20003f66270 */
[----:B------:R-:W-:Y:S01]  /*7220*/  MUFU.TANH R25, R212 ;  /* 0x000000d400197308 */ /* 0x000fe20000002400 */
[----:B------:R-:W-:-:S02]  /*7230*/  FSEL R48, R85, -INF , !P6 ;  /* 0xff80000055307808 */ /* 0x000fc40007000000 */
[C---:B------:R-:W-:Y:S02]  /*7240*/  ISETP.LT.OR P0, PT, R28.reuse, R199, P0 ;  /* 0x000000c71c00720c */ /* 0x040fe40000701670 */
[----:B------:R-:W-:Y:S02]  /*7250*/  I2FP.F32.S32 R6, R6 ;  /* 0x0000000600067245 */ /* 0x000fe40000201400 */
[----:B------:R-:W-:Y:S02]  /*7260*/  ISETP.GE.AND P6, PT, R28, R204, PT ;  /* 0x000000cc1c00720c */ /* 0x000fe40003fc6270 */
[----:B------:R-:W-:Y:S01]  /*7270*/  ISETP.GE.AND P1, PT, R29, R205, PT ;  /* 0x000000cd1d00720c */ /* 0x000fe20003f26270 */
[----:B------:R-:W-:Y:S01]  /*7280*/  FFMA.FTZ R6, R6, -UR31, R60 ;  /* 0x8000001f06067c23 */ /* 0x000fe2000801003c */
[----:B------:R-:W-:Y:S02]  /*7290*/  I2FP.F32.S32 R5, R3 ;  /* 0x0000000300057245 */ /* 0x000fe40000201400 */
[----:B------:R-:W-:-:S02]  /*72a0*/  ISETP.LT.OR P3, PT, R26, R197, P3 ;  /* 0x000000c51a00720c */ /* 0x000fc40001f61670 */
[----:B------:R-:W-:Y:S01]  /*72b0*/  I2FP.F32.S32 R7, R7 ;  /* 0x0000000700077245 */ /* 0x000fe20000201400 */
[----:B------:R-:W-:Y:S01]  /*72c0*/  FFMA.FTZ R5, R5, -UR31, R43 ;  /* 0x8000001f05057c23 */ /* 0x000fe2000801002b */
[----:B------:R-:W-:Y:S01]  /*72d0*/  I2FP.F32.S32 R3, R4 ;  /* 0x0000000400037245 */ /* 0x000fe20000201400 */
[--C-:B------:R-:W-:Y:S01]  /*72e0*/  IMAD.IADD R4, R203, 0x1, -R30.reuse ;  /* 0x00000001cb047824 */ /* 0x100fe200078e0a1e */
[----:B------:R-:W-:Y:S02]  /*72f0*/  FSEL R46, R87, -INF , !P0 ;  /* 0xff800000572e7808 */ /* 0x000fe40004000000 */
[----:B------:R-:W-:Y:S01]  /*7300*/  ISETP.LT.OR P6, PT, R28, R196, P6 ;  /* 0x000000c41c00720c */ /* 0x000fe200037c1670 */
[----:B------:R-:W-:Y:S01]  /*7310*/  FFMA.FTZ R13, R3, -UR31, R15 ;  /* 0x8000001f030d7c23 */ /* 0x000fe2000801000f */
[----:B------:R-:W-:Y:S01]  /*7320*/  ISETP.GE.AND P0, PT, R29, R204, PT ;  /* 0x000000cc1d00720c */ /* 0x000fe20003f06270 */
[----:B------:R2:W4:Y:S01]  /*7330*/  MUFU.TANH R15, R90 ;  /* 0x0000005a000f7308 */ /* 0x0005220000002400 */
[----:B------:R-:W-:Y:S01]  /*7340*/  ISETP.GE.AND P5, PT, R26, R206, PT ;  /* 0x000000ce1a00720c */ /* 0x000fe20003fa6270 */
[----:B------:R-:W-:Y:S01]  /*7350*/  IMAD.IADD R3, R201, 0x1, -R30 ;  /* 0x00000001c9037824 */ /* 0x000fe200078e0a1e */
[----:B------:R-:W-:-:S02]  /*7360*/  ISETP.LT.OR P1, PT, R29, R197, P1 ;  /* 0x000000c51d00720c */ /* 0x000fc40000f21670 */
[----:B------:R-:W-:Y:S01]  /*7370*/  FSEL R79, R8, -INF , !P3 ;  /* 0xff800000084f7808 */ /* 0x000fe20005800000 */
[----:B------:R-:W-:Y:S01]  /*7380*/  FFMA.FTZ R8, R7, -UR31, R19 ;  /* 0x8000001f07087c23 */ /* 0x000fe20008010013 */
[----:B------:R-:W-:Y:S01]  /*7390*/  ISETP.LT.OR P0, PT, R29, R196, P0 ;  /* 0x000000c41d00720c */ /* 0x000fe20000701670 */
[--C-:B------:R-:W-:Y:S01]  /*73a0*/  IMAD.IADD R7, R202, 0x1, -R31.reuse ;  /* 0x00000001ca077824 */ /* 0x100fe200078e0a1f */
[----:B------:R-:W-:Y:S01]  /*73b0*/  FSEL R124, R9, -INF , !P6 ;  /* 0xff800000097c7808 */ /* 0x000fe20007000000 */
[----:B------:R-:W-:Y:S01]  /*73c0*/  IMAD.IADD R9, R201, 0x1, -R31 ;  /* 0x00000001c9097824 */ /* 0x000fe200078e0a1f */
[----:B------:R-:W-:Y:S01]  /*73d0*/  ISETP.LT.OR P5, PT, R26, R198, P5 ;  /* 0x000000c61a00720c */ /* 0x000fe20002fa1670 */
[----:B------:R-:W4:Y:S01]  /*73e0*/  MUFU.TANH R19, R213 ;  /* 0x000000d500137308 */ /* 0x000f220000002400 */
[----:B------:R-:W-:Y:S02]  /*73f0*/  ISETP.GE.AND P3, PT, R29, R206, PT ;  /* 0x000000ce1d00720c */ /* 0x000fe40003f66270 */
[----:B------:R-:W-:-:S02]  /*7400*/  IABS R4, R4 ;  /* 0x0000000400047213 */ /* 0x000fc40000000000 */
[----:B--2---:R-:W-:Y:S01]  /*7410*/  FSEL R90, R6, -INF , !P1 ;  /* 0xff800000065a7808 */ /* 0x004fe20004800000 */
[----:B------:R-:W-:Y:S01]  /*7420*/  IMAD.IADD R6, R203, 0x1, -R31 ;  /* 0x00000001cb067824 */ /* 0x000fe200078e0a1f */
[----:B------:R-:W-:Y:S02]  /*7430*/  FSEL R128, R5, -INF , !P0 ;  /* 0xff80000005807808 */ /* 0x000fe40004000000 */
[----:B------:R-:W-:Y:S02]  /*7440*/  FSEL R58, R12, -INF , !P5 ;  /* 0xff8000000c3a7808 */ /* 0x000fe40006800000 */
[C---:B------:R-:W-:Y:S02]  /*7450*/  ISETP.LT.OR P3, PT, R29.reuse, R198, P3 ;  /* 0x000000c61d00720c */ /* 0x040fe40001f61670 */
[----:B------:R-:W-:Y:S01]  /*7460*/  IABS R5, R7 ;  /* 0x0000000700057213 */ /* 0x000fe20000000000 */
[----:B------:R-:W-:Y:S01]  /*7470*/  IMAD.MOV.U32 R7, RZ, RZ, R4 ;  /* 0x000000ffff077224 */ /* 0x000fe200078e0004 */
[----:B------:R-:W-:-:S02]  /*7480*/  ISETP.GE.AND P5, PT, R29, R207, PT ;  /* 0x000000cf1d00720c */ /* 0x000fc40003fa6270 */
[----:B------:R-:W-:Y:S01]  /*7490*/  IABS R3, R3 ;  /* 0x0000000300037213 */ /* 0x000fe20000000000 */
[----:B------:R-:W-:Y:S01]  /*74a0*/  IMAD.MOV.U32 R4, RZ, RZ, R5 ;  /* 0x000000ffff047224 */ /* 0x000fe200078e0005 */
[----:B------:R-:W-:Y:S02]  /*74b0*/  IABS R9, R9 ;  /* 0x0000000900097213 */ /* 0x000fe40000000000 */
[----:B------:R-:W-:Y:S02]  /*74c0*/  IABS R6, R6 ;  /* 0x0000000600067213 */ /* 0x000fe40000000000 */
[----:B------:R-:W-:Y:S02]  /*74d0*/  FSEL R54, R8, -INF , !P3 ;  /* 0xff80000008367808 */ /* 0x000fe40005800000 */
[----:B------:R-:W-:Y:S01]  /*74e0*/  ISETP.LT.OR P5, PT, R29, R199, P5 ;  /* 0x000000c71d00720c */ /* 0x000fe20002fa1670 */
[----:B------:R-:W-:Y:S01]  /*74f0*/  IMAD.MOV.U32 R5, RZ, RZ, R6 ;  /* 0x000000ffff057224 */ /* 0x000fe200078e0006 */
[----:B------:R-:W-:Y:S01]  /*7500*/  I2FP.F32.S32 R8, R3 ;  /* 0x0000000300087245 */ /* 0x000fe20000201400 */
[----:B------:R-:W-:Y:S01]  /*7510*/  IMAD.MOV.U32 R3, RZ, RZ, R9 ;  /* 0x000000ffff037224 */ /* 0x000fe200078e0009 */
[----:B------:R-:W-:-:S02]  /*7520*/  ISETP.GE.AND P4, PT, R28, R206, PT ;  /* 0x000000ce1c00720c */ /* 0x000fc40003f86270 */
[----:B------:R-:W-:Y:S01]  /*7530*/  ISETP.GE.AND P2, PT, R28, R205, PT ;  /* 0x000000cd1c00720c */ /* 0x000fe20003f46270 */
[----:B------:R-:W-:Y:S01]  /*7540*/  FFMA.FTZ R8, R8, -UR31, R45 ;  /* 0x8000001f08087c23 */ /* 0x000fe2000801002d */
[----:B------:R-:W-:Y:S02]  /*7550*/  I2FP.F32.S32 R6, R7 ;  /* 0x0000000700067245 */ /* 0x000fe40000201400 */
[----:B------:R-:W-:Y:S02]  /*7560*/  FSEL R43, R88, -INF , !P5 ;  /* 0xff800000582b7808 */ /* 0x000fe40006800000 */
[----:B------:R-:W-:Y:S02]  /*7570*/  ISETP.GE.AND P5, PT, R30, R204, PT ;  /* 0x000000cc1e00720c */ /* 0x000fe40003fa6270 */
[----:B------:R-:W-:Y:S02]  /*7580*/  I2FP.F32.S32 R7, R4 ;  /* 0x0000000400077245 */ /* 0x000fe40000201400 */
[----:B------:R-:W-:-:S02]  /*7590*/  ISETP.LT.OR P4, PT, R28, R198, P4 ;  /* 0x000000c61c00720c */ /* 0x000fc40002781670 */
[----:B------:R-:W-:Y:S01]  /*75a0*/  I2FP.F32.S32 R4, R3 ;  /* 0x0000000300047245 */ /* 0x000fe20000201400 */
[----:B------:R-:W-:Y:S01]  /*75b0*/  FFMA.FTZ R12, R7, -UR31, R50 ;  /* 0x8000001f070c7c23 */ /* 0x000fe20008010032 */
[----:B------:R-:W-:Y:S01]  /*75c0*/  ISETP.LT.OR P2, PT, R28, R197, P2 ;  /* 0x000000c51c00720c */ /* 0x000fe20001741670 */
[--C-:B------:R-:W-:Y:S01]  /*75d0*/  IMAD.IADD R7, R201, 0x1, -R33.reuse ;  /* 0x00000001c9077824 */ /* 0x100fe200078e0a21 */
[----:B------:R-:W-:Y:S01]  /*75e0*/  I2FP.F32.S32 R3, R5 ;  /* 0x0000000500037245 */ /* 0x000fe20000201400 */
[----:B------:R-:W-:Y:S01]  /*75f0*/  FFMA.FTZ R5, R6, -UR31, R44 ;  /* 0x8000001f06057c23 */ /* 0x000fe2000801002c */
[----:B------:R-:W-:Y:S01]  /*7600*/  ISETP.GE.AND P6, PT, R30, R205, PT ;  /* 0x000000cd1e00720c */ /* 0x000fe20003fc6270 */
[----:B------:R-:W-:Y:S01]  /*7610*/  IMAD.IADD R6, R202, 0x1, -R33 ;  /* 0x00000001ca067824 */ /* 0x000fe200078e0a21 */
[----:B------:R-:W-:Y:S01]  /*7620*/  ISETP.LT.OR P5, PT, R30, R196, P5 ;  /* 0x000000c41e00720c */ /* 0x000fe20002fa1670 */
[----:B------:R-:W-:Y:S01]  /*7630*/  MUFU.TANH R28, R214 ;  /* 0x000000d6001c7308 */ /* 0x000fe20000002400 */
[----:B------:R-:W-:Y:S01]  /*7640*/  FSEL R52, R11, -INF , !P4 ;  /* 0xff8000000b347808 */ /* 0x000fe20006000000 */
[----:B------:R-:W-:Y:S01]  /*7650*/  FFMA.FTZ R11, R4, -UR31, R23 ;  /* 0x8000001f040b7c23 */ /* 0x000fe20008010017 */
[----:B------:R-:W-:Y:S01]  /*7660*/  FSEL R85, R10, -INF , !P2 ;  /* 0xff8000000a557808 */ /* 0x000fe20005000000 */
[----:B------:R-:W-:Y:S01]  /*7670*/  FFMA.FTZ R10, R3, -UR31, R20 ;  /* 0x8000001f030a7c23 */ /* 0x000fe20008010014 */
[----:B------:R-:W-:Y:S01]  /*7680*/  ISETP.LT.OR P6, PT, R30, R197, P6 ;  /* 0x000000c51e00720c */ /* 0x000fe200037c1670 */
[--C-:B------:R-:W-:Y:S01]  /*7690*/  IMAD.IADD R4, R202, 0x1, -R32.reuse ;  /* 0x00000001ca047824 */ /* 0x100fe200078e0a20 */
[----:B------:R-:W-:Y:S01]  /*76a0*/  FSEL R126, R5, -INF , !P5 ;  /* 0xff800000057e7808 */ /* 0x000fe20006800000 */
[--C-:B------:R-:W-:Y:S01]  /*76b0*/  IMAD.IADD R3, R201, 0x1, -R32.reuse ;  /* 0x00000001c9037824 */ /* 0x100fe200078e0a20 */
[----:B------:R-:W-:Y:S01]  /*76c0*/  FSEL R96, R8, -INF , !P6 ;  /* 0xff80000008607808 */ /* 0x000fe20007000000 */
[----:B------:R-:W-:Y:S01]  /*76d0*/  IMAD.IADD R5, R203, 0x1, -R32 ;  /* 0x00000001cb057824 */ /* 0x000fe200078e0a20 */
[----:B------:R-:W-:Y:S01]  /*76e0*/  IABS R8, R4 ;  /* 0x0000000400087213 */ /* 0x000fe20000000000 */
[----:B------:R-:W-:Y:S01]  /*76f0*/  MUFU.TANH R20, R185 ;  /* 0x000000b900147308 */ /* 0x000fe20000002400 */
[----:B------:R-:W-:-:S02]  /*7700*/  IABS R4, R3 ;  /* 0x0000000300047213 */ /* 0x000fc40000000000 */
[----:B------:R-:W-:Y:S01]  /*7710*/  IABS R3, R5 ;  /* 0x0000000500037213 */ /* 0x000fe20000000000 */
[----:B------:R-:W-:Y:S01]  /*7720*/  IMAD.MOV.U32 R9, RZ, RZ, R8 ;  /* 0x000000ffff097224 */ /* 0x000fe200078e0008 */
[----:B------:R-:W-:Y:S01]  /*7730*/  IABS R5, R6 ;  /* 0x0000000600057213 */ /* 0x000fe20000000000 */
[----:B------:R-:W-:Y:S01]  /*7740*/  IMAD.MOV.U32 R8, RZ, RZ, R4 ;  /* 0x000000ffff087224 */ /* 0x000fe200078e0004 */
[----:B------:R-:W-:Y:S01]  /*7750*/  IABS R7, R7 ;  /* 0x0000000700077213 */ /* 0x000fe20000000000 */
[----:B------:R-:W-:Y:S01]  /*7760*/  IMAD.MOV.U32 R6, RZ, RZ, R3 ;  /* 0x000000ffff067224 */ /* 0x000fe200078e0003 */
[-C--:B------:R-:W-:Y:S01]  /*7770*/  ISETP.GE.AND P3, PT, R31, R207.reuse, PT ;  /* 0x000000cf1f00720c */ /* 0x080fe20003f66270 */
[----:B------:R-:W-:Y:S01]  /*7780*/  IMAD.MOV.U32 R4, RZ, RZ, R5 ;  /* 0x000000ffff047224 */ /* 0x000fe200078e0005 */
[C---:B------:R-:W-:Y:S01]  /*7790*/  ISETP.GE.AND P4, PT, R30.reuse, R207, PT ;  /* 0x000000cf1e00720c */ /* 0x040fe20003f86270 */
[----:B------:R-:W-:Y:S01]  /*77a0*/  IMAD.MOV.U32 R3, RZ, RZ, R7 ;  /* 0x000000ffff037224 */ /* 0x000fe200078e0007 */
[----:B------:R-:W-:Y:S01]  /*77b0*/  ISETP.GE.AND P2, PT, R30, R206, PT ;  /* 0x000000ce1e00720c */ /* 0x000fe20003f46270 */
[----:B------:R-:W-:Y:S01]  /*77c0*/  IMAD.IADD R7, R201, 0x1, -R34 ;  /* 0x00000001c9077824 */ /* 0x000fe200078e0a22 */
[----:B------:R-:W-:Y:S01]  /*77d0*/  ISETP.LT.OR P3, PT, R31, R199, P3 ;  /* 0x000000c71f00720c */ /* 0x000fe20001f61670 */
[----:B------:R-:W-:Y:S01]  /*77e0*/  MUFU.TANH R50, R216 ;  /* 0x000000d800327308 */ /* 0x000fe20000002400 */
[----:B------:R-:W-:-:S02]  /*77f0*/  I2FP.F32.S32 R9, R9 ;  /* 0x0000000900097245 */ /* 0x000fc40000201400 */
[----:B------:R-:W-:Y:S02]  /*7800*/  ISETP.GE.AND P6, PT, R32, R206, PT ;  /* 0x000000ce2000720c */ /* 0x000fe40003fc6270 */
[C---:B------:R-:W-:Y:S01]  /*7810*/  ISETP.LT.OR P4, PT, R30.reuse, R199, P4 ;  /* 0x000000c71e00720c */ /* 0x040fe20002781670 */
[----:B-----5:R-:W-:Y:S01]  /*7820*/  FFMA.FTZ R9, R9, -UR31, R17 ;  /* 0x8000001f09097c23 */ /* 0x020fe20008010011 */
[----:B------:R-:W-:Y:S01]  /*7830*/  ISETP.LT.OR P2, PT, R30, R198, P2 ;  /* 0x000000c61e00720c */ /* 0x000fe20001741670 */
[----:B------:R-:W-:Y:S01]  /*7840*/  MUFU.TANH R17, R218 ;  /* 0x000000da00117308 */ /* 0x000fe20000002400 */
[----:B------:R-:W-:Y:S02]  /*7850*/  I2FP.F32.S32 R8, R8 ;  /* 0x0000000800087245 */ /* 0x000fe40000201400 */
[----:B------:R-:W-:Y:S01]  /*7860*/  I2FP.F32.S32 R5, R6 ;  /* 0x0000000600057245 */ /* 0x000fe20000201400 */
[----:B------:R-:W-:Y:S01]  /*7870*/  IMAD.IADD R6, R203, 0x1, -R34 ;  /* 0x00000001cb067824 */ /* 0x000fe200078e0a22 */
[----:B------:R-:W-:Y:S01]  /*7880*/  I2FP.F32.S32 R4, R4 ;  /* 0x0000000400047245 */ /* 0x000fe20000201400 */
[----:B---3--:R-:W-:Y:S01]  /*7890*/  FFMA.FTZ R8, R8, -UR31, R27 ;  /* 0x8000001f08087c23 */ /* 0x008fe2000801001b */
[----:B------:R-:W-:Y:S01]  /*78a0*/  I2FP.F32.S32 R3, R3 ;  /* 0x0000000300037245 */ /* 0x000fe20000201400 */
[----:B------:R-:W-:Y:S01]  /*78b0*/  FFMA.FTZ R5, R5, -UR31, R22 ;  /* 0x8000001f05057c23 */ /* 0x000fe20008010016 */
[----:B------:R-:W-:Y:S01]  /*78c0*/  FSEL R30, R91, -INF , !P3 ;  /* 0xff8000005b1e7808 */ /* 0x000fe20005800000 */
[----:B------:R-:W-:Y:S01]  /*78d0*/  FFMA.FTZ R14, R4, -UR31, R14 ;  /* 0x8000001f040e7c23 */ /* 0x000fe2000801000e */
[----:B------:R-:W-:Y:S01]  /*78e0*/  ISETP.GE.AND P5, PT, R32, R205, PT ;  /* 0x000000cd2000720c */ /* 0x000fe20003fa6270 */
[----:B------:R-:W-:Y:S01]  /*78f0*/  IMAD.IADD R4, R202, 0x1, -R34 ;  /* 0x00000001ca047824 */ /* 0x000fe200078e0a22 */
[----:B------:R-:W-:Y:S01]  /*7900*/  BAR.SYNC.DEFER_BLOCKING 0x0 ;  /* 0x0000000000007b1d */ /* 0x000fe20000010000 */
[----:B------:R-:W-:-:S02]  /*7910*/  ISETP.GE.AND P3, PT, R32, R204, PT ;  /* 0x000000cc2000720c */ /* 0x000fc40003f66270 */
[C---:B------:R-:W-:Y:S02]  /*7920*/  ISETP.LT.OR P6, PT, R32.reuse, R198, P6 ;  /* 0x000000c62000720c */ /* 0x040fe400037c1670 */
[----:B------:R-:W-:Y:S01]  /*7930*/  FSEL R47, R13, -INF , !P2 ;  /* 0xff8000000d2f7808 */ /* 0x000fe20005000000 */
[----:B------:R-:W-:Y:S01]  /*7940*/  FFMA.FTZ R13, R3, -UR31, R24 ;  /* 0x8000001f030d7c23 */ /* 0x000fe20008010018 */
[C---:B------:R-:W-:Y:S01]  /*7950*/  ISETP.LT.OR P5, PT, R32.reuse, R197, P5 ;  /* 0x000000c52000720c */ /* 0x040fe20002fa1670 */
[----:B------:R-:W-:Y:S01]  /*7960*/  IMAD.IADD R3, R203, 0x1, -R33 ;  /* 0x00000001cb037824 */ /* 0x000fe200078e0a21 */
[----:B------:R-:W-:Y:S02]  /*7970*/  ISETP.LT.OR P3, PT, R32, R196, P3 ;  /* 0x000000c42000720c */ /* 0x000fe40001f61670 */
        /* <DEDUP_REMOVED lines=11> */
[C---:B------:R-:W-:Y:S01]  /*7a30*/  ISETP.GE.AND P2, PT, R32.reuse, R207, PT ;  /* 0x000000cf2000720c */ /* 0x040fe20003f46270 */
[----:B------:R-:W-:Y:S01]  /*7a40*/  IMAD.MOV.U32 R9, RZ, RZ, R5 ;  /* 0x000000ffff097224 */ /* 0x000fe200078e0005 */
[----:B------:R-:W-:Y:S01]  /*7a50*/  ISETP.LT.OR P1, PT, R31, R198, P1 ;  /* 0x000000c61f00720c */ /* 0x000fe20000f21670 */
[----:B------:R-:W-:Y:S01]  /*7a60*/  IMAD.MOV.U32 R4, RZ, RZ, R6 ;  /* 0x000000ffff047224 */ /* 0x000fe200078e0006 */
[----:B------:R-:W-:Y:S02]  /*7a70*/  FSEL R42, R89, -INF , !P4 ;  /* 0xff800000592a7808 */ /* 0x000fe40006000000 */
[----:B------:R-:W-:Y:S02]  /*7a80*/  ISETP.GE.AND P4, PT, R31, R204, PT ;  /* 0x000000cc1f00720c */ /* 0x000fe40003f86270 */
[----:B------:R-:W-:-:S02]  /*7a90*/  ISETP.LT.OR P2, PT, R32, R199, P2 ;  /* 0x000000c72000720c */ /* 0x000fc40001741670 */
[----:B------:R-:W-:Y:S01]  /*7aa0*/  FSEL R45, R12, -INF , !P1 ;  /* 0xff8000000c2d7808 */ /* 0x000fe20004800000 */
[----:B------:R-:W-:Y:S01]  /*7ab0*/  MUFU.TANH R32, R217 ;  /* 0x000000d900207308 */ /* 0x000fe20000002400 */
[----:B------:R-:W-:Y:S02]  /*7ac0*/  ISETP.GE.AND P1, PT, R33, R207, PT ;  /* 0x000000cf2100720c */ /* 0x000fe40003f26270 */
[----:B------:R-:W-:Y:S01]  /*7ad0*/  I2FP.F32.S32 R5, R8 ;  /* 0x0000000800057245 */ /* 0x000fe20000201400 */
[----:B------:R-:W-:Y:S01]  /*7ae0*/  IMAD.IADD R8, R201, 0x1, -R35 ;  /* 0x00000001c9087824 */ /* 0x000fe200078e0a23 */
[----:B------:R-:W-:Y:S02]  /*7af0*/  ISETP.LT.OR P4, PT, R31, R196, P4 ;  /* 0x000000c41f00720c */ /* 0x000fe40002781670 */
[----:B------:R-:W-:Y:S01]  /*7b00*/  FSEL R27, R93, -INF , !P2 ;  /* 0xff8000005d1b7808 */ /* 0x000fe20005000000 */
[----:B------:R-:W-:Y:S01]  /*7b10*/  FFMA.FTZ R5, R5, -UR31, R51 ;  /* 0x8000001f05057c23 */ /* 0x000fe20008010033 */
[----:B------:R-:W-:-:S02]  /*7b20*/  I2FP.F32.S32 R7, R7 ;  /* 0x0000000700077245 */ /* 0x000fc40000201400 */
[----:B------:R-:W-:Y:S02]  /*7b30*/  ISETP.GE.AND P2, PT, R33, R204, PT ;  /* 0x000000cc2100720c */ /* 0x000fe40003f46270 */
[----:B------:R-:W-:Y:S01]  /*7b40*/  I2FP.F32.S32 R6, R4 ;  /* 0x0000000400067245 */ /* 0x000fe20000201400 */
[----:B-1----:R-:W-:Y:S01]  /*7b50*/  FFMA.FTZ R7, R7, -UR31, R16 ;  /* 0x8000001f07077c23 */ /* 0x002fe20008010010 */
[----:B------:R-:W-:Y:S01]  /*7b60*/  ISETP.LT.OR P1, PT, R33, R199, P1 ;  /* 0x000000c72100720c */ /* 0x000fe20000f21670 */
[----:B------:R-:W-:Y:S01]  /*7b70*/  MUFU.TANH R16, R227 ;  /* 0x000000e300107308 */ /* 0x000fe20000002400 */
[----:B------:R-:W-:Y:S01]  /*7b80*/  ISETP.GE.AND P3, PT, R34, R205, PT ;  /* 0x000000cd2200720c */ /* 0x000fe20003f66270 */
[----:B------:R-:W-:Y:S01]  /*7b90*/  FFMA.FTZ R12, R6, -UR31, R18 ;  /* 0x8000001f060c7c23 */ /* 0x000fe20008010012 */
[----:B------:R-:W-:Y:S01]  /*7ba0*/  I2FP.F32.S32 R3, R3 ;  /* 0x0000000300037245 */ /* 0x000fe20000201400 */
[----:B------:R-:W-:Y:S01]  /*7bb0*/  IMAD.IADD R6, R201, 0x1, -R36 ;  /* 0x00000001c9067824 */ /* 0x000fe200078e0a24 */
[----:B------:R-:W-:-:S02]  /*7bc0*/  ISETP.GE.AND P0, PT, R31, R205, PT ;  /* 0x000000cd1f00720c */ /* 0x000fc40003f06270 */
[----:B------:R-:W-:Y:S01]  /*7bd0*/  FSEL R118, R10, -INF , !P4 ;  /* 0xff8000000a767808 */ /* 0x000fe20006000000 */
[----:B----4-:R-:W-:Y:S01]  /*7be0*/  FFMA.FTZ R4, R3, -UR31, R15 ;  /* 0x8000001f03047c23 */ /* 0x010fe2000801000f */
[----:B------:R-:W-:Y:S01]  /*7bf0*/  ISETP.GE.AND P4, PT, R33, R205, PT ;  /* 0x000000cd2100720c */ /* 0x000fe20003f86270 */
[----:B------:R-:W-:Y:S01]  /*7c00*/  IMAD.IADD R3, R203, 0x1, -R36 ;  /* 0x00000001cb037824 */ /* 0x000fe200078e0a24 */
[----:B------:R-:W-:Y:S01]  /*7c10*/  ISETP.LT.OR P2, PT, R33, R196, P2 ;  /* 0x000000c42100720c */ /* 0x000fe20001741670 */
[----:B------:R-:W1:Y:S01]  /*7c20*/  MUFU.TANH R10, R219 ;  /* 0x000000db000a7308 */ /* 0x000e620000002400 */
[----:B------:R-:W-:Y:S02]  /*7c30*/  FSEL R26, R97, -INF , !P1 ;  /* 0xff800000611a7808 */ /* 0x000fe40004800000 */
[C---:B------:R-:W-:Y:S02]  /*7c40*/  ISETP.LT.OR P3, PT, R34.reuse, R197, P3 ;  /* 0x000000c52200720c */ /* 0x040fe40001f61670 */
[----:B------:R-:W-:-:S02]  /*7c50*/  ISETP.GE.AND P1, PT, R34, R204, PT ;  /* 0x000000cc2200720c */ /* 0x000fc40003f26270 */
[-C--:B------:R-:W-:Y:S01]  /*7c60*/  ISETP.LT.OR P0, PT, R31, R197.reuse, P0 ;  /* 0x000000c51f00720c */ /* 0x080fe20000701670 */
[----:B------:R-:W-:Y:S01]  /*7c70*/  MUFU.TANH R15, R221 ;  /* 0x000000dd000f7308 */ /* 0x000fe20000002400 */
[----:B------:R-:W-:Y:S02]  /*7c80*/  ISETP.LT.OR P4, PT, R33, R197, P4 ;  /* 0x000000c52100720c */ /* 0x000fe40002781670 */
[----:B------:R-:W-:Y:S02]  /*7c90*/  I2FP.F32.S32 R9, R9 ;  /* 0x0000000900097245 */ /* 0x000fe40000201400 */
[----:B------:R-:W-:Y:S01]  /*7ca0*/  FSEL R113, R5, -INF , !P2 ;  /* 0xff80000005717808 */ /* 0x000fe20005000000 */
[--C-:B------:R-:W-:Y:S01]  /*7cb0*/  IMAD.IADD R5, R202, 0x1, -R35.reuse ;  /* 0x00000001ca057824 */ /* 0x100fe200078e0a23 */
[----:B------:R-:W-:Y:S01]  /*7cc0*/  FSEL R93, R7, -INF , !P3 ;  /* 0xff800000075d7808 */ /* 0x000fe20005800000 */
[----:B------:R-:W-:Y:S01]  /*7cd0*/  IMAD.IADD R7, R203, 0x1, -R35 ;  /* 0x00000001cb077824 */ /* 0x000fe200078e0a23 */
[C---:B------:R-:W-:Y:S01]  /*7ce0*/  ISETP.GE.AND P5, PT, R34.reuse, R206, PT ;  /* 0x000000ce2200720c */ /* 0x040fe20003fa6270 */
[----:B------:R-:W-:Y:S01]  /*7cf0*/  FFMA.FTZ R9, R9, -UR31, R21 ;  /* 0x8000001f09097c23 */ /* 0x000fe20008010015 */
[----:B------:R-:W-:-:S02]  /*7d00*/  ISETP.LT.OR P1, PT, R34, R196, P1 ;  /* 0x000000c42200720c */ /* 0x000fc40000f21670 */
[----:B------:R-:W-:Y:S02]  /*7d10*/  FSEL R81, R11, -INF , !P0 ;  /* 0xff8000000b517808 */ /* 0x000fe40004000000 */
[----:B------:R-:W-:Y:S01]  /*7d20*/  IABS R6, R6 ;  /* 0x0000000600067213 */ /* 0x000fe20000000000 */
[----:B------:R-:W2:Y:S01]  /*7d30*/  MUFU.TANH R11, R220 ;  /* 0x000000dc000b7308 */ /* 0x000ea20000002400 */
[----:B------:R-:W-:Y:S02]  /*7d40*/  FSEL R91, R13, -INF , !P4 ;  /* 0xff8000000d5b7808 */ /* 0x000fe40006000000 */
[----:B------:R-:W-:Y:S02]  /*7d50*/  IABS R3, R3 ;  /* 0x0000000300037213 */ /* 0x000fe40000000000 */
[C---:B------:R-:W-:Y:S02]  /*7d60*/  ISETP.GE.AND P6, PT, R34.reuse, R207, PT ;  /* 0x000000cf2200720c */ /* 0x040fe40003fc6270 */
[----:B------:R-:W-:Y:S01]  /*7d70*/  ISETP.LT.OR P5, PT, R34, R198, P5 ;  /* 0x000000c62200720c */ /* 0x000fe20002fa1670 */
[----:B------:R-:W3:Y:S01]  /*7d80*/  MUFU.TANH R13, R222 ;  /* 0x000000de000d7308 */ /* 0x000ee20000002400 */
        /* <DEDUP_REMOVED lines=9> */
[----:B------:R-:W-:Y:S01]  /*7e20*/  I2FP.F32.S32 R5, R6 ;  /* 0x0000000600057245 */ /* 0x000fe20000201400 */
[----:B------:R-:W-:Y:S01]  /*7e30*/  IMAD.MOV.U32 R3, RZ, RZ, R7 ;  /* 0x000000ffff037224 */ /* 0x000fe200078e0007 */
[----:B------:R-:W-:Y:S01]  /*7e40*/  I2FP.F32.S32 R7, R8 ;  /* 0x0000000800077245 */ /* 0x000fe20000201400 */
[----:B------:R-:W-:Y:S01]  /*7e50*/  IMAD.IADD R8, R201, 0x1, -R38 ;  /* 0x00000001c9087824 */ /* 0x000fe200078e0a26 */
[----:B------:R-:W-:Y:S01]  /*7e60*/  I2FP.F32.S32 R6, R4 ;  /* 0x0000000400067245 */ /* 0x000fe20000201400 */
[----:B------:R-:W-:Y:S01]  /*7e70*/  FFMA.FTZ R4, R5, -UR31, R19 ;  /* 0x8000001f05047c23 */ /* 0x000fe20008010013 */
[----:B------:R-:W-:Y:S01]  /*7e80*/  I2FP.F32.S32 R9, R9 ;  /* 0x0000000900097245 */ /* 0x000fe20000201400 */
[----:B------:R-:W-:Y:S01]  /*7e90*/  FFMA.FTZ R7, R7, -UR31, R25 ;  /* 0x8000001f07077c23 */ /* 0x000fe20008010019 */
[----:B------:R-:W-:Y:S01]  /*7ea0*/  ISETP.GE.AND P4, PT, R36, R206, PT ;  /* 0x000000ce2400720c */ /* 0x000fe20003f86270 */
[----:B-1----:R-:W-:Y:S01]  /*7eb0*/  FFMA.FTZ R10, R6, -UR31, R10 ;  /* 0x8000001f060a7c23 */ /* 0x002fe2000801000a */
[----:B------:R-:W-:Y:S01]  /*7ec0*/  ISETP.GE.AND P2, PT, R36, R205, PT ;  /* 0x000000cd2400720c */ /* 0x000fe20003f46270 */
[----:B--2---:R-:W-:Y:S01]  /*7ed0*/  FFMA.FTZ R11, R9, -UR31, R11 ;  /* 0x8000001f090b7c23 */ /* 0x004fe2000801000b */
[----:B------:R-:W-:Y:S01]  /*7ee0*/  I2FP.F32.S32 R3, R3 ;  /* 0x0000000300037245 */ /* 0x000fe20000201400 */
[--C-:B------:R-:W-:Y:S01]  /*7ef0*/  IMAD.IADD R6, R202, 0x1, -R37.reuse ;  /* 0x00000001ca067824 */ /* 0x100fe200078e0a25 */
[C---:B------:R-:W-:Y:S01]  /*7f00*/  ISETP.LT.OR P4, PT, R36.reuse, R198, P4 ;  /* 0x000000c62400720c */ /* 0x040fe20002781670 */
[----:B------:R-:W-:Y:S01]  /*7f10*/  IMAD.IADD R5, R201, 0x1, -R37 ;  /* 0x00000001c9057824 */ /* 0x000fe200078e0a25 */
[C---:B------:R-:W-:Y:S01]  /*7f20*/  ISETP.LT.OR P2, PT, R36.reuse, R197, P2 ;  /* 0x000000c52400720c */ /* 0x040fe20001741670 */
[----:B---3--:R-:W-:Y:S01]  /*7f30*/  FFMA.FTZ R9, R3, -UR31, R13 ;  /* 0x8000001f03097c23 */ /* 0x008fe2000801000d */
[----:B------:R-:W-:Y:S01]  /*7f40*/  FSEL R24, R101, -INF , !P6 ;  /* 0xff80000065187808 */ /* 0x000fe20007000000 */
[----:B------:R-:W-:Y:S01]  /*7f50*/  IMAD.IADD R3, R203, 0x1, -R37 ;  /* 0x00000001cb037824 */ /* 0x000fe200078e0a25 */
[----:B------:R-:W-:Y:S01]  /*7f60*/  ISETP.GE.AND P6, PT, R36, R204, PT ;  /* 0x000000cc2400720c */ /* 0x000fe20003fc6270 */
[----:B------:R-:W-:Y:S01]  /*7f70*/  MUFU.TANH R13, R223 ;  /* 0x000000df000d7308 */ /* 0x000fe20000002400 */
[----:B------:R-:W-:-:S02]  /*7f80*/  FSEL R31, R12, -INF , !P4 ;  /* 0xff8000000c1f7808 */ /* 0x000fc40006000000 */
[----:B------:R-:W-:Y:S02]  /*7f90*/  FSEL R84, R7, -INF , !P2 ;  /* 0xff80000007547808 */ /* 0x000fe40005000000 */
[----:B------:R-:W-:Y:S02]  /*7fa0*/  IABS R7, R6 ;  /* 0x0000000600077213 */ /* 0x000fe40000000000 */
[----:B------:R-:W-:Y:S01]  /*7fb0*/  ISETP.LT.OR P6, PT, R36, R196, P6 ;  /* 0x000000c42400720c */ /* 0x000fe200037c1670 */
[----:B------:R-:W1:Y:S01]  /*7fc0*/  MUFU.TANH R12, R224 ;  /* 0x000000e0000c7308 */ /* 0x000e620000002400 */
[----:B------:R-:W-:Y:S02]  /*7fd0*/  IABS R5, R5 ;  /* 0x0000000500057213 */ /* 0x000fe40000000000 */
[----:B------:R-:W-:Y:S02]  /*7fe0*/  IABS R3, R3 ;  /* 0x0000000300037213 */ /* 0x000fe40000000000 */
[----:B------:R-:W-:Y:S01]  /*7ff0*/  IABS R6, R8 ;  /* 0x0000000800067213 */ /* 0x000fe20000000000 */
[----:B------:R-:W-:Y:S01]  /*8000*/  IMAD.MOV.U32 R8, RZ, RZ, R7 ;  /* 0x000000ffff087224 */ /* 0x000fe200078e0007 */
[C---:B------:R-:W-:Y:S01]  /*8010*/  ISETP.GE.AND P5, PT, R35.reuse, R207, PT ;  /* 0x000000cf2300720c */ /* 0x040fe20003fa6270 */
[----:B------:R-:W-:Y:S01]  /*8020*/  IMAD.MOV.U32 R7, RZ, RZ, R5 ;  /* 0x000000ffff077224 */ /* 0x000fe200078e0005 */
[----:B------:R-:W-:Y:S01]  /*8030*/  FSEL R112, R4, -INF , !P6 ;  /* 0xff80000004707808 */ /* 0x000fe20007000000 */
[----:B------:R-:W-:Y:S01]  /*8040*/  IMAD.IADD R4, R202, 0x1, -R38 ;  /* 0x00000001ca047824 */ /* 0x000fe200078e0a26 */
[----:B------:R-:W-:Y:S01]  /*8050*/  ISETP.LT.OR P5, PT, R35, R199, P5 ;  /* 0x000000c72300720c */ /* 0x000fe20002fa1670 */
[----:B------:R-:W-:Y:S01]  /*8060*/  IMAD.MOV.U32 R5, RZ, RZ, R3 ;  /* 0x000000ffff057224 */ /* 0x000fe200078e0003 */
[----:B------:R-:W-:Y:S01]  /*8070*/  ISETP.GE.AND P4, PT, R37, R207, PT ;  /* 0x000000cf2500720c */ /* 0x000fe20003f86270 */
[----:B------:R-:W-:Y:S01]  /*8080*/  IMAD.MOV.U32 R3, RZ, RZ, R6 ;  /* 0x000000ffff037224 */ /* 0x000fe200078e0006 */
[----:B------:R-:W-:Y:S01]  /*8090*/  IABS R4, R4 ;  /* 0x0000000400047213 */ /* 0x000fe20000000000 */
[----:B------:R-:W-:Y:S01]  /*80a0*/  IMAD.IADD R6, R201, 0x1, -R39 ;  /* 0x00000001c9067824 */ /* 0x000fe200078e0a27 */
[----:B------:R-:W-:-:S02]  /*80b0*/  I2FP.F32.S32 R5, R5 ;  /* 0x0000000500057245 */ /* 0x000fc40000201400 */
[----:B------:R-:W-:Y:S02]  /*80c0*/  FSEL R22, R106, -INF , !P5 ;  /* 0xff8000006a167808 */ /* 0x000fe40006800000 */
[----:B------:R-:W-:Y:S01]  /*80d0*/  I2FP.F32.S32 R8, R8 ;  /* 0x0000000800087245 */ /* 0x000fe20000201400 */
[----:B-1----:R-:W-:Y:S01]  /*80e0*/  FFMA.FTZ R5, R5, -UR31, R12 ;  /* 0x8000001f05057c23 */ /* 0x002fe2000801000c */
[----:B------:R-:W-:Y:S02]  /*80f0*/  ISETP.GE.AND P5, PT, R37, R204, PT ;  /* 0x000000cc2500720c */ /* 0x000fe40003fa6270 */
[-C--:B------:R-:W-:Y:S01]  /*8100*/  ISETP.GE.AND P0, PT, R33, R206.reuse, PT ;  /* 0x000000ce2100720c */ /* 0x080fe20003f06270 */
[----:B------:R-:W-:Y:S01]  /*8110*/  FFMA.FTZ R8, R8, -UR31, R13 ;  /* 0x8000001f08087c23 */ /* 0x000fe2000801000d */
[----:B------:R-:W-:Y:S02]  /*8120*/  ISETP.GE.AND P2, PT, R37, R206, PT ;  /* 0x000000ce2500720c */ /* 0x000fe40003f46270 */
[----:B------:R-:W-:-:S02]  /*8130*/  I2FP.F32.S32 R7, R7 ;  /* 0x0000000700077245 */ /* 0x000fc40000201400 */
[----:B------:R-:W-:Y:S02]  /*8140*/  I2FP.F32.S32 R4, R4 ;  /* 0x0000000400047245 */ /* 0x000fe40000201400 */
[----:B------:R-:W-:Y:S01]  /*8150*/  I2FP.F32.S32 R3, R3 ;  /* 0x0000000300037245 */ /* 0x000fe20000201400 */
[----:B------:R-:W-:Y:S01]  /*8160*/  FFMA.FTZ R7, R7, -UR31, R15 ;  /* 0x8000001f07077c23 */ /* 0x000fe2000801000f */
[C---:B------:R-:W-:Y:S01]  /*8170*/  ISETP.GE.AND P6, PT, R37.reuse, R205, PT ;  /* 0x000000cd2500720c */ /* 0x040fe20003fc6270 */
[----:B------:R-:W-:Y:S01]  /*8180*/  FFMA.FTZ R13, R4, -UR31, R28 ;  /* 0x8000001f040d7c23 */ /* 0x000fe2000801001c */
[----:B------:R-:W-:Y:S01]  /*8190*/  ISETP.LT.OR P4, PT, R37, R199, P4 ;  /* 0x000000c72500720c */ /* 0x000fe20002781670 */
[----:B------:R-:W-:Y:S01]  /*81a0*/  FFMA.FTZ R12, R3, -UR31, R20 ;  /* 0x8000001f030c7c23 */ /* 0x000fe20008010014 */
[----:B------:R-:W-:Y:S01]  /*81b0*/  ISETP.LT.OR P5, PT, R37, R196, P5 ;  /* 0x000000c42500720c */ /* 0x000fe20002fa1670 */
[----:B------:R-:W-:Y:S01]  /*81c0*/  IMAD.IADD R3, R203, 0x1, -R38 ;  /* 0x00000001cb037824 */ /* 0x000fe200078e0a26 */
[-C--:B------:R-:W-:Y:S01]  /*81d0*/  ISETP.LT.OR P0, PT, R33, R198.reuse, P0 ;  /* 0x000000c62100720c */ /* 0x080fe20000701670 */
[----:B------:R-:W-:Y:S01]  /*81e0*/  IMAD.IADD R4, R202, 0x1, -R39 ;  /* 0x00000001ca047824 */ /* 0x000fe200078e0a27 */
[C---:B------:R-:W-:Y:S01]  /*81f0*/  ISETP.LT.OR P2, PT, R37.reuse, R198, P2 ;  /* 0x000000c62500720c */ /* 0x040fe20001741670 */
[----:B------:R-:W-:Y:S01]  /*8200*/  MUFU.TANH R15, R226 ;  /* 0x000000e2000f7308 */ /* 0x000fe20000002400 */
[----:B------:R-:W-:-:S02]  /*8210*/  ISETP.LT.OR P6, PT, R37, R197, P6 ;  /* 0x000000c52500720c */ /* 0x000fc400037c1670 */
[----:B------:R-:W-:Y:S02]  /*8220*/  FSEL R21, R107, -INF , !P4 ;  /* 0xff8000006b157808 */ /* 0x000fe40006000000 */
[----:B------:R-:W-:Y:S01]  /*8230*/  FSEL R107, R5, -INF , !P5 ;  /* 0xff800000056b7808 */ /* 0x000fe20006800000 */
[----:B------:R-:W-:Y:S01]  /*8240*/  IMAD.IADD R5, R203, 0x1, -R39 ;  /* 0x00000001cb057824 */ /* 0x000fe200078e0a27 */
[----:B------:R-:W-:Y:S02]  /*8250*/  FSEL R33, R14, -INF , !P0 ;  /* 0xff8000000e217808 */ /* 0x000fe40004000000 */
[----:B------:R-:W-:Y:S01]  /*8260*/  ISETP.GE.AND P3, PT, R35, R206, PT ;  /* 0x000000ce2300720c */ /* 0x000fe20003f66270 */
[----:B------:R-:W-:Y:S01]  /*8270*/  MUFU.TANH R14, R229 ;  /* 0x000000e5000e7308 */ /* 0x000fe20000002400 */
[----:B------:R-:W-:Y:S01]  /*8280*/  FSEL R28, R8, -INF , !P2 ;  /* 0xff800000081c7808 */ /* 0x000fe20005000000 */
[----:B------:R-:W-:Y:S01]  /*8290*/  IMAD.IADD R8, R202, 0x1, -R41 ;  /* 0x00000001ca087824 */ /* 0x000fe200078e0a29 */
[----:B------:R-:W-:-:S02]  /*82a0*/  ISETP.GE.AND P0, PT, R36, R207, PT ;  /* 0x000000cf2400720c */ /* 0x000fc40003f06270 */
[----:B------:R-:W-:Y:S02]  /*82b0*/  FSEL R88, R7, -INF , !P6 ;  /* 0xff80000007587808 */ /* 0x000fe40007000000 */
[----:B------:R-:W-:Y:S02]  /*82c0*/  IABS R7, R3 ;  /* 0x0000000300077213 */ /* 0x000fe40000000000 */
[----:B------:R-:W-:Y:S02]  /*82d0*/  IABS R4, R4 ;  /* 0x0000000400047213 */ /* 0x000fe40000000000 */
[----:B------:R-:W-:Y:S02]  /*82e0*/  ISETP.LT.OR P3, PT, R35, R198, P3 ;  /* 0x000000c62300720c */ /* 0x000fe40001f61670 */
[----:B------:R-:W-:Y:S02]  /*82f0*/  IABS R3, R6 ;  /* 0x0000000600037213 */ /* 0x000fe40000000000 */
[----:B------:R-:W-:-:S02]  /*8300*/  ISETP.LT.OR P0, PT, R36, R199, P0 ;  /* 0x000000c72400720c */ /* 0x000fc40000701670 */
[----:B------:R-:W-:Y:S02]  /*8310*/  IABS R5, R5 ;  /* 0x0000000500057213 */ /* 0x000fe40000000000 */
[----:B------:R-:W-:Y:S01]  /*8320*/  IABS R6, R8 ;  /* 0x0000000800067213 */ /* 0x000fe20000000000 */
[----:B------:R-:W-:Y:S01]  /*8330*/  IMAD.MOV.U32 R8, RZ, RZ, R4 ;  /* 0x000000ffff087224 */ /* 0x000fe200078e0004 */
[----:B------:R-:W-:Y:S01]  /*8340*/  FSEL R29, R11, -INF , !P3 ;  /* 0xff8000000b1d7808 */ /* 0x000fe20005800000 */
[----:B------:R-:W-:Y:S01]  /*8350*/  IMAD.MOV.U32 R4, RZ, RZ, R3 ;  /* 0x000000ffff047224 */ /* 0x000fe200078e0003 */
[----:B------:R-:W-:Y:S01]  /*8360*/  FSEL R23, R104, -INF , !P0 ;  /* 0xff80000068177808 */ /* 0x000fe20004000000 */
[----:B------:R-:W1:Y:S01]  /*8370*/  MUFU.TANH R11, R225 ;  /* 0x000000e1000b7308 */ /* 0x000e620000002400 */
[C---:B------:R-:W-:Y:S01]  /*8380*/  ISETP.GE.AND P0, PT, R35.reuse, R204, PT ;  /* 0x000000cc2300720c */ /* 0x040fe20003f06270 */
[----:B------:R-:W-:Y:S01]  /*8390*/  IMAD.MOV.U32 R3, RZ, RZ, R5 ;  /* 0x000000ffff037224 */ /* 0x000fe200078e0005 */
[----:B------:R-:W-:Y:S01]  /*83a0*/  ISETP.GE.AND P1, PT, R35, R205, PT ;  /* 0x000000cd2300720c */ /* 0x000fe20003f26270 */
[----:B------:R-:W-:Y:S01]  /*83b0*/  IMAD.MOV.U32 R5, RZ, RZ, R6 ;  /* 0x000000ffff057224 */ /* 0x000fe200078e0006 */
[----:B------:R-:W-:-:S02]  /*83c0*/  I2FP.F32.S32 R6, R7 ;  /* 0x0000000700067245 */ /* 0x000fc40000201400 */
[C---:B------:R-:W-:Y:S02]  /*83d0*/  ISETP.LT.OR P0, PT, R35.reuse, R196, P0 ;  /* 0x000000c42300720c */ /* 0x040fe40000701670 */
[C---:B------:R-:W-:Y:S02]  /*83e0*/  ISETP.GE.AND P4, PT, R38.reuse, R204, PT ;  /* 0x000000cc2600720c */ /* 0x040fe40003f86270 */
[----:B------:R-:W-:Y:S02]  /*83f0*/  I2FP.F32.S32 R8, R8 ;  /* 0x0000000800087245 */ /* 0x000fe40000201400 */
[----:B------:R-:W-:Y:S02]  /*8400*/  I2FP.F32.S32 R7, R4 ;  /* 0x0000000400077245 */ /* 0x000fe40000201400 */
[----:B------:R-:W-:Y:S02]  /*8410*/  ISETP.LT.OR P1, PT, R35, R197, P1 ;  /* 0x000000c52300720c */ /* 0x000fe40000f21670 */
[----:B------:R-:W-:-:S02]  /*8420*/  ISETP.GE.AND P3, PT, R38, R207, PT ;  /* 0x000000cf2600720c */ /* 0x000fc40003f66270 */
[----:B------:R-:W-:Y:S02]  /*8430*/  I2FP.F32.S32 R3, R3 ;  /* 0x0000000300037245 */ /* 0x000fe40000201400 */
[----:B------:R-:W-:Y:S01]  /*8440*/  I2FP.F32.S32 R4, R5 ;  /* 0x0000000500047245 */ /* 0x000fe20000201400 */
[----:B------:R-:W-:Y:S01]  /*8450*/  FFMA.FTZ R5, R6, -UR31, R32 ;  /* 0x8000001f06057c23 */ /* 0x000fe20008010020 */
[----:B------:R-:W-:Y:S01]  /*8460*/  FSEL R104, R9, -INF , !P0 ;  /* 0xff80000009687808 */ /* 0x000fe20004000000 */
[----:B------:R-:W-:Y:S01]  /*8470*/  FFMA.FTZ R9, R8, -UR31, R55 ;  /* 0x8000001f08097c23 */ /* 0x000fe20008010037 */
[----:B------:R-:W-:Y:S01]  /*8480*/  ISETP.LT.OR P4, PT, R38, R196, P4 ;  /* 0x000000c42600720c */ /* 0x000fe20002781670 */
[----:B------:R-:W-:Y:S01]  /*8490*/  FFMA.FTZ R8, R7, -UR31, R50 ;  /* 0x8000001f07087c23 */ /* 0x000fe20008010032 */
[----:B------:R-:W-:Y:S01]  /*84a0*/  FSEL R87, R10, -INF , !P1 ;  /* 0xff8000000a577808 */ /* 0x000fe20004800000 */
[----:B------:R-:W-:Y:S01]  /*84b0*/  FFMA.FTZ R7, R3, -UR31, R17 ;  /* 0x8000001f03077c23 */ /* 0x000fe20008010011 */
[C---:B------:R-:W-:Y:S01]  /*84c0*/  ISETP.LT.OR P3, PT, R38.reuse, R199, P3 ;  /* 0x000000c72600720c */ /* 0x040fe20001f61670 */
[----:B------:R-:W-:Y:S01]  /*84d0*/  IMAD.IADD R3, R201, 0x1, -R41 ;  /* 0x00000001c9037824 */ /* 0x000fe200078e0a29 */
[-C--:B------:R-:W-:Y:S01]  /*84e0*/  ISETP.GE.AND P1, PT, R38, R206.reuse, PT ;  /* 0x000000ce2600720c */ /* 0x080fe20003f26270 */
[--C-:B------:R-:W-:Y:S01]  /*84f0*/  IMAD.IADD R6, R202, 0x1, -R40.reuse ;  /* 0x00000001ca067824 */ /* 0x100fe200078e0a28 */
[-C--:B------:R-:W-:Y:S01]  /*8500*/  ISETP.GE.AND P5, PT, R39, R205.reuse, PT ;  /* 0x000000cd2700720c */ /* 0x080fe20003fa6270 */
[----:B-1----:R-:W-:Y:S01]  /*8510*/  FFMA.FTZ R11, R4, -UR31, R11 ;  /* 0x8000001f040b7c23 */ /* 0x002fe2000801000b */
[----:B------:R-:W-:Y:S01]  /*8520*/  ISETP.GE.AND P0, PT, R38, R205, PT ;  /* 0x000000cd2600720c */ /* 0x000fe20003f06270 */
[----:B------:R-:W-:Y:S01]  /*8530*/  IMAD.IADD R10, R201, 0x1, -R40 ;  /* 0x00000001c90a7824 */ /* 0x000fe200078e0a28 */
[----:B------:R-:W-:Y:S01]  /*8540*/  FSEL R109, R5, -INF , !P4 ;  /* 0xff800000056d7808 */ /* 0x000fe20006000000 */
[----:B------:R-:W-:Y:S01]  /*8550*/  IMAD.IADD R5, R203, 0x1, -R41 ;  /* 0x00000001cb057824 */ /* 0x000fe200078e0a29 */
[----:B------:R-:W-:-:S02]  /*8560*/  ISETP.GE.AND P6, PT, R39, R206, PT ;  /* 0x000000ce2700720c */ /* 0x000fc40003fc6270 */
[----:B------:R-:W-:Y:S02]  /*8570*/  FSEL R20, R108, -INF , !P3 ;  /* 0xff8000006c147808 */ /* 0x000fe40005800000 */
[C---:B------:R-:W-:Y:S02]  /*8580*/  ISETP.LT.OR P1, PT, R38.reuse, R198, P1 ;  /* 0x000000c62600720c */ /* 0x040fe40000f21670 */
[C---:B------:R-:W-:Y:S02]  /*8590*/  ISETP.GE.AND P3, PT, R39.reuse, R204, PT ;  /* 0x000000cc2700720c */ /* 0x040fe40003f66270 */
[-C--:B------:R-:W-:Y:S02]  /*85a0*/  ISETP.LT.OR P5, PT, R39, R197.reuse, P5 ;  /* 0x000000c52700720c */ /* 0x080fe40002fa1670 */
[----:B------:R-:W-:Y:S02]  /*85b0*/  ISETP.LT.OR P0, PT, R38, R197, P0 ;  /* 0x000000c52600720c */ /* 0x000fe40000701670 */
[----:B------:R-:W-:-:S02]  /*85c0*/  IABS R4, R3 ;  /* 0x0000000300047213 */ /* 0x000fc40000000000 */
[C---:B------:R-:W-:Y:S02]  /*85d0*/  ISETP.LT.OR P6, PT, R39.reuse, R198, P6 ;  /* 0x000000c62700720c */ /* 0x040fe400037c1670 */
[----:B------:R-:W-:Y:S02]  /*85e0*/  IABS R3, R5 ;  /* 0x0000000500037213 */ /* 0x000fe40000000000 */
[----:B------:R-:W-:Y:S02]  /*85f0*/  ISETP.LT.OR P3, PT, R39, R196, P3 ;  /* 0x000000c42700720c */ /* 0x000fe40001f61670 */
[----:B------:R-:W-:Y:S02]  /*8600*/  FSEL R25, R13, -INF , !P1 ;  /* 0xff8000000d197808 */ /* 0x000fe40004800000 */
[----:B------:R-:W-:Y:S01]  /*8610*/  FSEL R97, R8, -INF , !P5 ;  /* 0xff80000008617808 */ /* 0x000fe20006800000 */
[----:B------:R-:W-:Y:S01]  /*8620*/  IMAD.IADD R8, R203, 0x1, -R40 ;  /* 0x00000001cb087824 */ /* 0x000fe200078e0a28 */
[----:B------:R-:W-:-:S02]  /*8630*/  IABS R5, R6 ;  /* 0x0000000600057213 */ /* 0x000fc40000000000 */
[C---:B------:R-:W-:Y:S02]  /*8640*/  ISETP.GE.AND P1, PT, R41.reuse, R207, PT ;  /* 0x000000cf2900720c */ /* 0x040fe40003f26270 */
[----:B------:R-:W-:Y:S02]  /*8650*/  FSEL R36, R12, -INF , !P0 ;  /* 0xff8000000c247808 */ /* 0x000fe40004000000 */
[----:B------:R-:W-:Y:S01]  /*8660*/  ISETP.GE.AND P0, PT, R41, R206, PT ;  /* 0x000000ce2900720c */ /* 0x000fe20003f06270 */
[----:B------:R-:W1:Y:S01]  /*8670*/  MUFU.TANH R12, R228 ;  /* 0x000000e4000c7308 */ /* 0x000e620000002400 */
[----:B------:R-:W-:Y:S02]  /*8680*/  FSEL R123, R9, -INF , !P6 ;  /* 0xff800000097b7808 */ /* 0x000fe40007000000 */
[----:B------:R-:W-:Y:S02]  /*8690*/  I2FP.F32.S32 R6, R4 ;  /* 0x0000000400067245 */ /* 0x000fe40000201400 */
[----:B------:R-:W-:Y:S01]  /*86a0*/  FSEL R108, R7, -INF , !P3 ;  /* 0xff800000076c7808 */ /* 0x000fe20005800000 */
[----:B------:R-:W-:Y:S01]  /*86b0*/  IMAD.MOV.U32 R7, RZ, RZ, R5 ;  /* 0x000000ffff077224 */ /* 0x000fe200078e0005 */
[----:B------:R-:W-:Y:S01]  /*86c0*/  I2FP.F32.S32 R4, R3 ;  /* 0x0000000300047245 */ /* 0x000fe20000201400 */
[----:B------:R-:W2:Y:S01]  /*86d0*/  MUFU.TANH R9, R230 ;  /* 0x000000e600097308 */ /* 0x000ea20000002400 */
[----:B------:R-:W-:-:S02]  /*86e0*/  ISETP.LT.OR P1, PT, R41, R199, P1 ;  /* 0x000000c72900720c */ /* 0x000fc40000f21670 */
[----:B------:R-:W-:Y:S02]  /*86f0*/  IABS R3, R10 ;  /* 0x0000000a00037213 */ /* 0x000fe40000000000 */
[----:B------:R-:W-:Y:S02]  /*8700*/  ISETP.LT.OR P0, PT, R41, R198, P0 ;  /* 0x000000c62900720c */ /* 0x000fe40000701670 */
[----:B------:R-:W-:Y:S01]  /*8710*/  IABS R5, R8 ;  /* 0x0000000800057213 */ /* 0x000fe20000000000 */
[----:B------:R-:W-:Y:S01]  /*8720*/  FFMA.FTZ R8, R6, -UR31, R15 ;  /* 0x8000001f06087c23 */ /* 0x000fe2000801000f */
[----:B------:R-:W-:Y:S01]  /*8730*/  ISETP.GE.AND P2, PT, R39, R207, PT ;  /* 0x000000cf2700720c */ /* 0x000fe20003f46270 */
[----:B------:R-:W-:Y:S01]  /*8740*/  FFMA.FTZ R6, R4, -UR31, R14 ;  /* 0x8000001f04067c23 */ /* 0x000fe2000801000e */
[----:B------:R-:W-:Y:S01]  /*8750*/  FSEL R18, R116, -INF , !P1 ;  /* 0xff80000074127808 */ /* 0x000fe20004800000 */
[----:B------:R-:W-:Y:S01]  /*8760*/  IMAD.MOV.U32 R4, RZ, RZ, R3 ;  /* 0x000000ffff047224 */ /* 0x000fe200078e0003 */
[----:B------:R-:W-:Y:S01]  /*8770*/  FSEL R116, R11, -INF , !P0 ;  /* 0xff8000000b747808 */ /* 0x000fe20004000000 */
[----:B------:R-:W-:Y:S01]  /*8780*/  IMAD.MOV.U32 R3, RZ, RZ, R5 ;  /* 0x000000ffff037224 */ /* 0x000fe200078e0005 */
[----:B------:R-:W-:-:S02]  /*8790*/  PLOP3.LUT P0, PT, PT, PT, UP0, 0x80, 0x0 ;  /* 0x000000000000781c */ /* 0x000fc40003f0f008 */
[----:B------:R-:W-:Y:S02]  /*87a0*/  ISETP.LT.OR P2, PT, R39, R199, P2 ;  /* 0x000000c72700720c */ /* 0x000fe40001741670 */
[----:B------:R-:W-:Y:S02]  /*87b0*/  I2FP.F32.S32 R7, R7 ;  /* 0x0000000700077245 */ /* 0x000fe40000201400 */
[----:B------:R-:W-:Y:S02]  /*87c0*/  I2FP.F32.S32 R4, R4 ;  /* 0x0000000400047245 */ /* 0x000fe40000201400 */
[----:B------:R-:W-:Y:S01]  /*87d0*/  I2FP.F32.S32 R3, R3 ;  /* 0x0000000300037245 */ /* 0x000fe20000201400 */
[----:B-1----:R-:W-:Y:S01]  /*87e0*/  FFMA.FTZ R7, R7, -UR31, R12 ;  /* 0x8000001f07077c23 */ /* 0x002fe2000801000c */
[----:B------:R-:W-:Y:S01]  /*87f0*/  FSEL R19, R114, -INF , !P2 ;  /* 0xff80000072137808 */ /* 0x000fe20005000000 */
[----:B------:R-:W-:Y:S01]  /*8800*/  FFMA.FTZ R4, R4, -UR31, R16 ;  /* 0x8000001f04047c23 */ /* 0x000fe20008010010 */
[----:B------:R-:W-:Y:S01]  /*8810*/  ISETP.GE.AND P4, PT, R41, R205, PT ;  /* 0x000000cd2900720c */ /* 0x000fe20003f86270 */
[----:B--2---:R-:W-:Y:S01]  /*8820*/  FFMA.FTZ R3, R3, -UR31, R9 ;  /* 0x8000001f03037c23 */ /* 0x004fe20008010009 */
[----:B------:R-:W-:-:S02]  /*8830*/  ISETP.GE.AND P2, PT, R41, R204, PT ;  /* 0x000000cc2900720c */ /* 0x000fc40003f46270 */
[C---:B------:R-:W-:Y:S02]  /*8840*/  ISETP.GE.AND P6, PT, R40.reuse, R207, PT ;  /* 0x000000cf2800720c */ /* 0x040fe40003fc6270 */
[C---:B------:R-:W-:Y:S02]  /*8850*/  ISETP.GE.AND P5, PT, R40.reuse, R206, PT ;  /* 0x000000ce2800720c */ /* 0x040fe40003fa6270 */
[C---:B------:R-:W-:Y:S02]  /*8860*/  ISETP.GE.AND P3, PT, R40.reuse, R205, PT ;  /* 0x000000cd2800720c */ /* 0x040fe40003f66270 */
[----:B------:R-:W-:Y:S02]  /*8870*/  ISETP.GE.AND P1, PT, R40, R204, PT ;  /* 0x000000cc2800720c */ /* 0x000fe40003f26270 */
[C---:B------:R-:W-:Y:S02]  /*8880*/  ISETP.LT.OR P4, PT, R41.reuse, R197, P4 ;  /* 0x000000c52900720c */ /* 0x040fe40002781670 */
[----:B------:R-:W-:-:S02]  /*8890*/  ISETP.LT.OR P2, PT, R41, R196, P2 ;  /* 0x000000c42900720c */ /* 0x000fc40001741670 */
[C---:B------:R-:W-:Y:S02]  /*88a0*/  ISETP.LT.OR P6, PT, R40.reuse, R199, P6 ;  /* 0x000000c72800720c */ /* 0x040fe400037c1670 */
[C---:B------:R-:W-:Y:S02]  /*88b0*/  ISETP.LT.OR P5, PT, R40.reuse, R198, P5 ;  /* 0x000000c62800720c */ /* 0x040fe40002fa1670 */
[C---:B------:R-:W-:Y:S02]  /*88c0*/  ISETP.LT.OR P3, PT, R40.reuse, R197, P3 ;  /* 0x000000c52800720c */ /* 0x040fe40001f61670 */
[----:B------:R-:W-:Y:S02]  /*88d0*/  ISETP.LT.OR P1, PT, R40, R196, P1 ;  /* 0x000000c42800720c */ /* 0x000fe40000f21670 */
[----:B------:R-:W-:Y:S02]  /*88e0*/  FSEL R15, R156, -INF , !P6 ;  /* 0xff8000009c0f7808 */ /* 0x000fe40007000000 */
[----:B------:R-:W-:-:S02]  /*88f0*/  FSEL R37, R8, -INF , !P4 ;  /* 0xff80000008257808 */ /* 0x000fc40006000000 */
        /* <DEDUP_REMOVED lines=62> */
.L_x_1282:
[----:B------:R-:W-:Y:S05]  /*8ce0*/  BSYNC B0 ;  /* 0x0000000000007941 */ /* 0x000fea0003800000 */
.L_x_1281:
[----:B------:R-:W0:Y:S02]  /*8cf0*/  LDGDEPBAR ;  /* 0x00000000000079af */ /* 0x000e240000000000 */
.L_x_1280:
        /* <DEDUP_REMOVED lines=144> */
[--C-:B--2---:R-:W-:Y:S01]  /*9600*/  FFMA.FTZ R4, R18, UR20, -R3.reuse ;  /* 0x0000001412047c23 */ /* 0x104fe20008010803 */
[----:B------:R-:W-:Y:S01]  /*9610*/  FFMA.FTZ R3, R15, UR20, -R3 ;  /* 0x000000140f037c23 */ /* 0x000fe20008010803 */
[----:B------:R-:W-:Y:S04]  /*9620*/  LDSM.16.MT88.4 R16, [R184+0x4000] ;  /* 0x00400000b810783b */ /* 0x000fe80000004200 */
        /* <DEDUP_REMOVED lines=26> */
[----:B---3--:R-:W-:-:S04]  /*97d0*/  FMNMX.FTZ R3, R152, R149, !PT ;  /* 0x0000009598037209 */ /* 0x008fc80007810000 */
        /* <DEDUP_REMOVED lines=19> */
[----:B--2---:R-:W-:Y:S02]  /*9910*/  FMNMX.FTZ R4, R79, R3, !PT ;  /* 0x000000034f047209 */ /* 0x004fe40007810000 */
        /* <DEDUP_REMOVED lines=14> */
[----:B--2---:R-:W-:Y:S01]  /*9a00*/  FFMA.FTZ R6, R63, UR20, -R5 ;  /* 0x000000143f067c23 */ /* 0x004fe20008010805 */
        /* <DEDUP_REMOVED lines=11> */
[----:B--2---:R-:W-:Y:S01]  /*9ac0*/  FFMA.FTZ R6, R61, UR20, -R5 ;  /* 0x000000143d067c23 */ /* 0x004fe20008010805 */
        /* <DEDUP_REMOVED lines=10> */
[----:B--2---:R-:W-:-:S02]  /*9b70*/  FFMA.FTZ R6, R62, UR20, -R5 ;  /* 0x000000143e067c23 */ /* 0x004fc40008010805 */
[----:B-1----:R-:W-:Y:S04]  /*9b80*/  HMMA.16816.F32.BF16 R60, R12, R20, RZ ;  /* 0x000000140c3c723c */ /* 0x002fe800000418ff */
[----:B------:R1:W-:Y:S01]  /*9b90*/  MUFU.EX2 R223, R6 ;  /* 0x0000000600df7308 */ /* 0x0003e20000000800 */
[----:B---3--:R-:W-:-:S07]  /*9ba0*/  FFMA.FTZ R3, R47, UR20, -R5 ;  /* 0x000000142f037c23 */ /* 0x008fce0008010805 */
        /* <DEDUP_REMOVED lines=40> */
[----:B------:R-:W-:Y:S01]  /*9e30*/  FSETP.NEU.FTZ.AND P1, PT, R39, -INF , PT ;  /* 0xff8000002700780b */ /* 0x000fe20003f3d000 */
[----:B-1----:R-:W-:Y:S02]  /*9e40*/  FFMA.FTZ R4, R29, UR20, -R5 ;  /* 0x000000141d047c23 */ /* 0x002fe40008010805 */
[----:B------:R-:W-:Y:S03]  /*9e50*/  LDSM.16.MT88.4 R28, [R185+0x4400] ;  /* 0x00440000b91c783b */ /* 0x000fe60000004200 */
[----:B------:R1:W-:Y:S01]  /*9e60*/  MUFU.EX2 R209, R4 ;  /* 0x0000000400d17308 */ /* 0x0003e20000000800 */
[----:B--2---:R-:W-:-:S05]  /*9e70*/  FMNMX.FTZ R38, R38, R6, !PT ;  /* 0x0000000626267209 */ /* 0x004fca0007810000 */
        /* <DEDUP_REMOVED lines=11> */
[--C-:B--2---:R-:W-:Y:S02]  /*9f30*/  FFMA.FTZ R6, R71, UR20, -R4.reuse ;  /* 0x0000001447067c23 */ /* 0x104fe40008010804 */
[----:B------:R-:W-:Y:S05]  /*9f40*/  HMMA.16816.F32.BF16 R68, R12, R18, RZ ;  /* 0x000000120c44723c */ /* 0x000fea00000418ff */
        /* <DEDUP_REMOVED lines=34> */
[----:B--2---:R-:W-:Y:S01]  /*a170*/  F2FP.BF16.F32.PACK_AB R11, R105, R102 ;  /* 0x00000066690b723e */ /* 0x004fe200000010ff */
[----:B------:R-:W-:Y:S04]  /*a180*/  HMMA.16816.F32.BF16 R72, R12, R16, RZ ;  /* 0x000000100c48723c */ /* 0x000fe800000418ff */
[----:B------:R1:W-:Y:S02]  /*a190*/  MUFU.EX2 R176, R0 ;  /* 0x0000000000b07308 */ /* 0x0003e40000000800 */
[C---:B------:R-:W-:Y:S06]  /*a1a0*/  HMMA.16816.F32.BF16 R44, R8.reuse, R20, RZ ;  /* 0x00000014082c723c */ /* 0x040fec00000418ff */
[C---:B------:R-:W-:Y:S06]  /*a1b0*/  HMMA.16816.F32.BF16 R52, R8.reuse, R22, RZ ;  /* 0x000000160834723c */ /* 0x040fec00000418ff */
        /* <DEDUP_REMOVED lines=41> */
[--C-:B-1----:R-:W-:Y:S01]  /*a450*/  FFMA.FTZ R0, R144, UR20, -R3.reuse ;  /* 0x0000001490007c23 */ /* 0x102fe20008010803 */
[----:B----4-:R-:W-:Y:S01]  /*a460*/  F2FP.BF16.F32.PACK_AB R9, R117, R111 ;  /* 0x0000006f7509723e */ /* 0x010fe200000010ff */
[----:B------:R-:W-:Y:S04]  /*a470*/  LDSM.16.MT88.4 R144, [R184+0x5c00] ;  /* 0x005c0000b890783b */ /* 0x000fe80000004200 */
        /* <DEDUP_REMOVED lines=44> */
[--C-:B-1----:R-:W-:Y:S01]  /*a740*/  FFMA.FTZ R0, R133, UR20, -R3.reuse ;  /* 0x0000001485007c23 */ /* 0x102fe20008010803 */
[----:B---3--:R-:W-:Y:S02]  /*a750*/  F2FP.BF16.F32.PACK_AB R9, R94, R95 ;  /* 0x0000005f5e09723e */ /* 0x008fe400000010ff */
[----:B------:R-:W-:Y:S01]  /*a760*/  MOV R133, R42 ;  /* 0x0000002a00857202 */ /* 0x000fe20000000f00 */
[----:B------:R1:W-:Y:S02]  /*a770*/  MUFU.EX2 R85, R0 ;  /* 0x0000000000557308 */ /* 0x0003e40000000800 */
[----:B--2---:R-:W-:Y:S01]  /*a780*/  HMMA.16816.F32.BF16 R140, R12, R20, R68 ;  /* 0x000000140c8c723c */ /* 0x004fe20000041844 */
[----:B-1----:R-:W-:Y:S01]  /*a790*/  FFMA.FTZ R0, R130, UR20, -R3 ;  /* 0x0000001482007c23 */ /* 0x002fe20008010803 */
[----:B------:R-:W-:-:S04]  /*a7a0*/  MOV R130, R92 ;  /* 0x0000005c00827202 */ /* 0x000fc80000000f00 */
        /* <DEDUP_REMOVED lines=16> */
[----:B--2---:R-:W-:Y:S01]  /*a8b0*/  FFMA.FTZ R0, R86, UR20, -R4 ;  /* 0x0000001456007c23 */ /* 0x004fe20008010804 */
[----:B------:R-:W-:-:S04]  /*a8c0*/  MOV R86, R83 ;  /* 0x0000005300567202 */ /* 0x000fc80000000f00 */
[----:B------:R-:W-:Y:S01]  /*a8d0*/  HMMA.16816.F32.BF16 R44, R12, R18, R32 ;  /* 0x000000120c2c723c */ /* 0x000fe20000041820 */
[----:B------:R2:W-:Y:S06]  /*a8e0*/  MUFU.EX2 R83, R0 ;  /* 0x0000000000537308 */ /* 0x0005ec0000000800 */
[----:B------:R-:W-:Y:S02]  /*a8f0*/  F2FP.BF16.F32.PACK_AB R12, R251, R250 ;  /* 0x000000fafb0c723e */ /* 0x000fe400000010ff */
[----:B------:R-:W-:Y:S02]  /*a900*/  F2FP.BF16.F32.PACK_AB R13, R216, R217 ;  /* 0x000000d9d80d723e */ /* 0x000fe400000010ff */
[----:B------:R-:W-:Y:S01]  /*a910*/  F2FP.BF16.F32.PACK_AB R15, R214, R215 ;  /* 0x000000d7d60f723e */ /* 0x000fe200000010ff */
[----:B--2---:R-:W-:Y:S01]  /*a920*/  FFMA.FTZ R0, R134, UR20, -R3 ;  /* 0x0000001486007c23 */ /* 0x004fe20008010803 */
[----:B------:R-:W-:-:S03]  /*a930*/  MOV R134, R82 ;  /* 0x0000005200867202 */ /* 0x000fc60000000f00 */
[----:B------:R2:W-:Y:S02]  /*a940*/  MUFU.EX2 R82, R0 ;  /* 0x0000000000527308 */ /* 0x0005e40000000800 */
[----:B--2---:R-:W-:Y:S01]  /*a950*/  FFMA.FTZ R0, R129, UR20, -R3 ;  /* 0x0000001481007c23 */ /* 0x004fe20008010803 */
[----:B------:R-:W-:-:S05]  /*a960*/  MOV R129, R43 ;  /* 0x0000002b00817202 */ /* 0x000fca0000000f00 */
[----:B------:R2:W4:Y:S02]  /*a970*/  MUFU.EX2 R81, R0 ;  /* 0x0000000000517308 */ /* 0x0005240000000800 */
[----:B--2---:R-:W-:Y:S01]  /*a980*/  FFMA.FTZ R0, R124, UR20, -R3 ;  /* 0x000000147c007c23 */ /* 0x004fe20008010803 */
[----:B----4-:R-:W-:Y:S02]  /*a990*/  F2FP.BF16.F32.PACK_AB R9, R81, R82 ;  /* 0x000000525109723e */ /* 0x010fe400000010ff */
        /* <DEDUP_REMOVED lines=8> */
[----:B------:R2:W4:Y:S02]  /*aa20*/  MUFU.EX2 R80, R0 ;  /* 0x0000000000507308 */ /* 0x0005240000000800 */
[C---:B------:R-:W-:Y:S06]  /*aa30*/  HMMA.16816.F32.BF16 R48, R8.reuse, R16, R48 ;  /* 0x000000100830723c */ /* 0x040fec0000041830 */
[C---:B------:R-:W-:Y:S06]  /*aa40*/  HMMA.16816.F32.BF16 R136, R8.reuse, R20, R136 ;  /* 0x000000140888723c */ /* 0x040fec0000041888 */
[----:B------:R-:W-:Y:S01]  /*aa50*/  HMMA.16816.F32.BF16 R148, R8, R22, R148 ;  /* 0x000000160894723c */ /* 0x000fe20000041894 */
[----:B--2---:R-:W-:Y:S01]  /*aa60*/  FFMA.FTZ R0, R93, UR20, -R4 ;  /* 0x000000145d007c23 */ /* 0x004fe20008010804 */
[----:B------:R-:W2:Y:S01]  /*aa70*/  LDSM.16.MT88.4 R20, [R184+0x5800] ;  /* 0x00580000b814783b */ /* 0x000ea20000004200 */
[----:B------:R-:W-:-:S02]  /*aa80*/  MOV R93, R164 ;  /* 0x000000a4005d7202 */ /* 0x000fc40000000f00 */
[----:B------:R5:W-:Y:S01]  /*aa90*/  MUFU.EX2 R77, R0 ;  /* 0x00000000004d7308 */ /* 0x000be20000000800 */
[----:B------:R-:W-:Y:S01]  /*aaa0*/  HMMA.16816.F32.BF16 R52, R8, R18, R52 ;  /* 0x000000120834723c */ /* 0x000fe20000041834 */
[----:B------:R-:W2:Y:S01]  /*aab0*/  LDSM.16.MT88.4 R16, [R185+0x5800] ;  /* 0x00580000b910783b */ /* 0x000ea20000004200 */
[----:B------:R-:W-:-:S05]  /*aac0*/  F2FP.BF16.F32.PACK_AB R14, R93, R252 ;  /* 0x000000fc5d0e723e */ /* 0x000fca00000010ff */
[----:B------:R-:W-:Y:S02]  /*aad0*/  F2FP.BF16.F32.PACK_AB R8, R92, R96 ;  /* 0x000000605c08723e */ /* 0x000fe400000010ff */
[----:B----4-:R-:W-:Y:S01]  /*aae0*/  F2FP.BF16.F32.PACK_AB R10, R80, R83 ;  /* 0x00000053500a723e */ /* 0x010fe200000010ff */
[----:B-1----:R-:W-:Y:S01]  /*aaf0*/  HMMA.16816.F32.BF16 R140, R12, R28, R140 ;  /* 0x0000001c0c8c723c */ /* 0x002fe2000004188c */
[----:B-----5:R-:W-:-:S05]  /*ab00*/  FFMA.FTZ R0, R84, UR20, -R4 ;  /* 0x0000001454007c23 */ /* 0x020fca0008010804 */
[C---:B------:R-:W-:Y:S01]  /*ab10*/  HMMA.16816.F32.BF16 R60, R12.reuse, R30, R60 ;  /* 0x0000001e0c3c723c */ /* 0x040fe2000004183c */
[----:B------:R1:W-:Y:S05]  /*ab20*/  MUFU.EX2 R76, R0 ;  /* 0x00000000004c7308 */ /* 0x0003ea0000000800 */
[C---:B---3--:R-:W-:Y:S06]  /*ab30*/  HMMA.16816.F32.BF16 R56, R12.reuse, R24, R56 ;  /* 0x000000180c38723c */ /* 0x048fec0000041838 */
[----:B------:R-:W-:Y:S01]  /*ab40*/  HMMA.16816.F32.BF16 R44, R12, R26, R44 ;  /* 0x0000001a0c2c723c */ /* 0x000fe2000004182c */
[----:B------:R-:W3:Y:S01]  /*ab50*/  LDSM.16.MT88.4 R12, [R185+0x5c00] ;  /* 0x005c0000b90c783b */ /* 0x000ee20000004200 */
        /* <DEDUP_REMOVED lines=16> */
[----:B------:R1:W4:Y:S01]  /*ac60*/  MUFU.EX2 R67, R0 ;  /* 0x0000000000437308 */ /* 0x0003220000000800 */
[----:B------:R-:W-:Y:S07]  /*ac70*/  HMMA.16816.F32.BF16 R48, R8, R26, R52 ;  /* 0x0000001a0830723c */ /* 0x000fee0000041834 */
[----:B------:R-:W-:Y:S01]  /*ac80*/  F2FP.BF16.F32.PACK_AB R8, R76, R77 ;  /* 0x0000004d4c08723e */ /* 0x000fe200000010ff */
[----:B-1----:R-:W-:Y:S01]  /*ac90*/  FFMA.FTZ R0, R36, UR20, -R4 ;  /* 0x0000001424007c23 */ /* 0x002fe20008010804 */
[----:B----4-:R-:W-:-:S03]  /*aca0*/  F2FP.BF16.F32.PACK_AB R10, R67, R68 ;  /* 0x00000044430a723e */ /* 0x010fc600000010ff */
        /* <DEDUP_REMOVED lines=13> */
[C---:B--2---:R-:W-:Y:S06]  /*ad80*/  HMMA.16816.F32.BF16 R136, R8.reuse, R20, R136 ;  /* 0x000000140888723c */ /* 0x044fec0000041888 */
[C---:B------:R-:W-:Y:S06]  /*ad90*/  HMMA.16816.F32.BF16 R148, R8.reuse, R22, R148 ;  /* 0x000000160894723c */ /* 0x040fec0000041894 */
[----:B------:R-:W-:Y:S01]  /*ada0*/  HMMA.16816.F32.BF16 R32, R8, R16, R32 ;  /* 0x000000100820723c */ /* 0x000fe20000041820 */
[----:B-1----:R-:W-:Y:S01]  /*adb0*/  FFMA.FTZ R0, R37, UR20, -R4 ;  /* 0x0000001425007c23 */ /* 0x002fe20008010804 */
[----:B----4-:R-:W-:-:S03]  /*adc0*/  F2FP.BF16.F32.PACK_AB R164, R42, R66 ;  /* 0x000000422aa4723e */ /* 0x010fc600000010ff */
        /* <DEDUP_REMOVED lines=21> */
[----:B------:R-:W-:Y:S01]  /*af20*/  FFMA.FTZ R3, R106, UR20, -R3 ;  /* 0x000000146a037c23 */ /* 0x000fe20008010803 */
[----:B--2---:R-:W-:-:S04]  /*af30*/  F2FP.BF16.F32.PACK_AB R165, R26, R27 ;  /* 0x0000001b1aa5723e */ /* 0x004fc800000010ff */
[----:B------:R1:W-:Y:S08]  /*af40*/  MUFU.EX2 R24, R0 ;  /* 0x0000000000187308 */ /* 0x0003f00000000800 */
[----:B------:R2:W4:Y:S01]  /*af50*/  MUFU.EX2 R25, R3 ;  /* 0x0000000300197308 */ /* 0x0005220000000800 */
[----:B-1----:R-:W-:-:S07]  /*af60*/  FFMA.FTZ R0, R123, UR20, -R5 ;  /* 0x000000147b007c23 */ /* 0x002fce0008010805 */
[----:B------:R1:W5:Y:S01]  /*af70*/  MUFU.EX2 R20, R0 ;  /* 0x0000000000147308 */ /* 0x0003620000000800 */
[----:B--2---:R-:W-:Y:S01]  /*af80*/  FADD.FTZ R3, R162, R161 ;  /* 0x000000a1a2037221 */ /* 0x004fe20000010000 */
[----:B----4-:R-:W-:Y:S02]  /*af90*/  F2FP.BF16.F32.PACK_AB R167, R25, R24 ;  /* 0x0000001819a7723e */ /* 0x010fe400000010ff */
[----:B------:R-:W-:Y:S01]  /*afa0*/  F2FP.BF16.F32.PACK_AB R162, R133, R130 ;  /* 0x0000008285a2723e */ /* 0x000fe200000010ff */
[----:B------:R-:W-:-:S04]  /*afb0*/  FADD.FTZ R3, R163, R3 ;  /* 0x00000003a3037221 */ /* 0x000fc80000010000 */
[----:B------:R-:W-:Y:S01]  /*afc0*/  HMMA.16816.F32.BF16 R136, R164, R144, R136 ;  /* 0x00000090a488723c */ /* 0x000fe20000041888 */
[----:B-1----:R-:W-:Y:S01]  /*afd0*/  FFMA.FTZ R0, R116, UR20, -R5 ;  /* 0x0000001474007c23 */ /* 0x002fe20008010805 */
[----:B------:R-:W-:Y:S01]  /*afe0*/  FADD.FTZ R5, R158, R157 ;  /* 0x0000009d9e057221 */ /* 0x000fe20000010000 */
[----:B-----5:R-:W-:-:S03]  /*aff0*/  F2FP.BF16.F32.PACK_AB R161, R20, R181 ;  /* 0x000000b514a1723e */ /* 0x020fc600000010ff */
[C---:B------:R-:W-:Y:S01]  /*b000*/  HMMA.16816.F32.BF16 R148, R164.reuse, R146, R148 ;  /* 0x00000092a494723c */ /* 0x040fe20000041894 */
[----:B------:R1:W2:Y:S01]  /*b010*/  MUFU.EX2 R16, R0 ;  /* 0x0000000000107308 */ /* 0x0002a20000000800 */
[----:B------:R-:W-:Y:S01]  /*b020*/  FADD.FTZ R2, R159, R5 ;  /* 0x000000059f027221 */ /* 0x000fe20000010000 */
[----:B-1----:R-:W-:Y:S01]  /*b030*/  FADD.FTZ R0, R152, R6 ;  /* 0x0000000698007221 */ /* 0x002fe20000010000 */
[----:B------:R-:W-:Y:S02]  /*b040*/  FADD.FTZ R6, R233, R3 ;  /* 0x00000003e9067221 */ /* 0x000fe40000010000 */
        /* <DEDUP_REMOVED lines=113> */
[----:B------:R-:W-:Y:S01]  /*b760*/  FADD.FTZ R3, R8, R3 ;  /* 0x0000000308037221 */ /* 0x000fe20000010000 */
[----:B------:R-:W-:Y:S01]  /*b770*/  FADD.FTZ R2, R28, R2 ;  /* 0x000000021c027221 */ /* 0x000fe20000010000 */
[----:B------:R-:W-:Y:S01]  /*b780*/  FADD.FTZ R0, R25, R0 ;  /* 0x0000000019007221 */ /* 0x000fe20000010000 */
[----:B------:R-:W-:Y:S01]  /*b790*/  F2FP.BF16.F32.PACK_AB R163, R8, R16 ;  /* 0x0000001008a3723e */ /* 0x000fe200000010ff */
[----:B------:R1:W-:Y:S01]  /*b7a0*/  STL [R1+0x1c], R4 ;  /* 0x00001c0401007387 */ /* 0x0003e20000100800 */
[----:B---3--:R-:W-:Y:S03]  /*b7b0*/  HMMA.16816.F32.BF16 R156, R164, R12, R32 ;  /* 0x0000000ca49c723c */ /* 0x008fe60000041820 */
[----:B------:R1:W-:Y:S03]  /*b7c0*/  STL [R1+0x20], R3 ;  /* 0x0000200301007387 */ /* 0x0003e60000100800 */
[C---:B------:R-:W-:Y:S01]  /*b7d0*/  HMMA.16816.F32.BF16 R140, R160.reuse, R144, R140 ;  /* 0x00000090a08c723c */ /* 0x040fe2000004188c */
[----:B------:R1:W-:Y:S04]  /*b7e0*/  STL [R1+0x24], R2 ;  /* 0x0000240201007387 */ /* 0x0003e80000100800 */
[----:B------:R1:W-:Y:S01]  /*b7f0*/  STL [R1+0x28], R0 ;  /* 0x0000280001007387 */ /* 0x0003e20000100800 */
[C---:B------:R-:W-:Y:S06]  /*b800*/  HMMA.16816.F32.BF16 R144, R160.reuse, R146, R60 ;  /* 0x00000092a090723c */ /* 0x040fec000004183c */
[----:B------:R-:W-:Y:S06]  /*b810*/  HMMA.16816.F32.BF16 R152, R160, R12, R56 ;  /* 0x0000000ca098723c */ /* 0x000fec0000041838 */
[-C--:B------:R-:W-:Y:S06]  /*b820*/  HMMA.16816.F32.BF16 R164, R164, R14.reuse, R48 ;  /* 0x0000000ea4a4723c */ /* 0x080fec0000041830 */
        /* <DEDUP_REMOVED lines=17> */
[----:B------:R-:W-:-:S06]  /*b940*/  VOTEU.ALL UP0, P1 ;  /* 0x00000000003f7886 */ /* 0x000fcc0000800000 */
[----:B------:R-:W3:Y:S08]  /*b950*/  @!P1 LDC.64 R14, c[0x0][0x220] ;  /* 0x00008800ff0e9b82 */ /* 0x000ef00000000a00 */
[----:B------:R-:W4:Y:S01]  /*b960*/  @!P1 LDC.64 R16, c[0x0][0x220] ;  /* 0x00008800ff109b82 */ /* 0x000f220000000a00 */
[----:B------:R-:W-:Y:S04]  /*b970*/  @P1 STS [R208+0x4000], RZ ;  /* 0x004000ffd0001388 */ /* 0x000fe80000000800 */
[----:B------:R-:W-:Y:S03]  /*b980*/  @P1 STS [R208+0x4004], RZ ;  /* 0x004004ffd0001388 */ /* 0x000fe60000000800 */
[----:B------:R-:W5:Y:S01]  /*b990*/  @!P1 LDC.64 R18, c[0x0][0x220] ;  /* 0x00008800ff129b82 */ /* 0x000f620000000a00 */
[----:B------:R-:W-:Y:S01]  /*b9a0*/  @P1 STS.64 [R208+0x4008], RZ ;  /* 0x004008ffd0001388 */ /* 0x000fe20000000a00 */
        /* <DEDUP_REMOVED lines=11> */
[C---:B---3--:R-:W-:Y:S01]  /*ba60*/  @!P1 LEA R8, P2, R0.reuse, R14, 0x1 ;  /* 0x0000000e00089211 */ /* 0x048fe200078408ff */
[----:B------:R-:W-:Y:S01]  /*ba70*/  @!PT LDS RZ, [RZ] ;  /* 0x00000000fffff984 */ /* 0x000fe20000000800 */
[----:B------:R-:W-:Y:S01]  /*ba80*/  @!PT LDS RZ, [RZ] ;  /* 0x00000000fffff984 */ /* 0x000fe20000000800 */
[----:B------:R-:W-:Y:S01]  /*ba90*/  @!PT LDS RZ, [RZ] ;  /* 0x00000000fffff984 */ /* 0x000fe20000000800 */
[----:B------:R-:W-:Y:S01]  /*baa0*/  @!P1 LDGSTS.E.BYPASS.LTC128B.128 [R208+0x4000], desc[UR24][R10.64] ;  /* 0x040000000ad09fae */ /* 0x000fe2000b901d58 */
[----:B----4-:R-:W-:Y:S02]  /*bab0*/  @!P1 LEA R6, P0, R7, R16, 0x1 ;  /* 0x0000001007069211 */ /* 0x010fe400078008ff */
[----:B------:R-:W-:Y:S01]  /*bac0*/  @!P1 LEA.HI.X R9, R0, R15, R9, 0x1, P2 ;  /* 0x0000000f00099211 */ /* 0x000fe200010f0c09 */
[----:B------:R-:W-:Y:S01]  /*bad0*/  @!P1 VIADD R0, R5, UR4 ;  /* 0x0000000405009c36 */ /* 0x000fe20008000000 */
[----:B------:R-:W-:Y:S01]  /*bae0*/  @!P1 LEA.HI.X R7, R7, R17, R12, 0x1, P0 ;  /* 0x0000001107079211 */ /* 0x000fe200000f0c0c */
[----:B------:R-:W-:Y:S01]  /*baf0*/  @P1 STS.128 [R208+0x4800], RZ ;  /* 0x004800ffd0001388 */ /* 0x000fe20000000c00 */
[----:B-----5:R-:W-:-:S03]  /*bb00*/  @!P1 LEA R2, P0, R4, R18, 0x1 ;  /* 0x0000001204029211 */ /* 0x020fc600078008ff */
[----:B------:R-:W-:Y:S01]  /*bb10*/  @!PT LDS RZ, [RZ] ;  /* 0x00000000fffff984 */ /* 0x000fe20000000800 */
[----:B------:R-:W-:Y:S01]  /*bb20*/  @!PT LDS RZ, [RZ] ;  /* 0x00000000fffff984 */ /* 0x000fe20000000800 */
[----:B------:R-:W-:Y:S01]  /*bb30*/  @!PT LDS RZ, [RZ] ;  /* 0x00000000fffff984 */ /* 0x000fe20000000800 */
[----:B------:R-:W-:Y:S01]  /*bb40*/  @!P1 LDGSTS.E.BYPASS.LTC128B.128 [R208+0x4800], desc[UR24][R8.64] ;  /* 0x0480000008d09fae */ /* 0x000fe2000b901d58 */
[----:B------:R-:W-:-:S03]  /*bb50*/  @!P1 LEA.HI.X R3, R4, R19, R0, 0x1, P0 ;  /* 0x0000001304039211 */ /* 0x000fc600000f0c00 */
        /* <DEDUP_REMOVED lines=10> */
[----:B------:R-:W-:Y:S04]  /*bc00*/  LDSM.16.M88.4 R72, [R135+0x2000] ;  /* 0x002000008748783b */ /* 0x000fe80000000200 */
[----:B------:R-:W-:Y:S04]  /*bc10*/  LDSM.16.M88.4 R68, [R135+0x2400] ;  /* 0x002400008744783b */ /* 0x000fe80000000200 */
[----:B------:R-:W-:Y:S04]  /*bc20*/  LDSM.16.M88.4 R64, [R135+0x2800] ;  /* 0x002800008740783b */ /* 0x000fe80000000200 */
[----:B------:R-:W-:Y:S04]  /*bc30*/  LDSM.16.M88.4 R32, [R188] ;  /* 0x00000000bc20783b */ /* 0x000fe80000000200 */
[----:B-1----:R-:W1:Y:S04]  /*bc40*/  LDSM.16.M88.4 R4, [R186+0x1000] ;  /* 0x00100000ba04783b */ /* 0x002e680000000200 */
[----:B------:R-:W3:Y:S04]  /*bc50*/  LDSM.16.M88.4 R8, [R187+0x1000] ;  /* 0x00100000bb08783b */ /* 0x000ee80000000200 */
[----:B------:R-:W4:Y:S04]  /*bc60*/  LDSM.16.M88.4 R60, [R135+0x2c00] ;  /* 0x002c0000873c783b */ /* 0x000f280000000200 */
[----:B------:R-:W5:Y:S04]  /*bc70*/  LDSM.16.M88.4 R56, [R135+0x3000] ;  /* 0x003000008738783b */ /* 0x000f680000000200 */
[----:B------:R-:W2:Y:S04]  /*bc80*/  LDSM.16.M88.4 R52, [R135+0x3400] ;  /* 0x003400008734783b */ /* 0x000ea80000000200 */
[----:B------:R-:W2:Y:S04]  /*bc90*/  LDSM.16.M88.4 R48, [R135+0x3800] ;  /* 0x003800008730783b */ /* 0x000ea80000000200 */
[----:B------:R-:W2:Y:S04]  /*bca0*/  LDSM.16.M88.4 R44, [R135+0x3c00] ;  /* 0x003c0000872c783b */ /* 0x000ea80000000200 */
        /* <DEDUP_REMOVED lines=14> */
[----:B------:R-:W-:Y:S06]  /*bd90*/  HMMA.16816.F32.BF16 R124, R4, R66, RZ ;  /* 0x00000042047c723c */ /* 0x000fec00000418ff */
[C---:B---3--:R-:W-:Y:S06]  /*bda0*/  HMMA.16816.F32.BF16 R220, R8.reuse, R32, R212 ;  /* 0x0000002008dc723c */ /* 0x048fec00000418d4 */
[----:B------:R-:W-:Y:S06]  /*bdb0*/  HMMA.16816.F32.BF16 R176, R8, R34, R176 ;  /* 0x0000002208b0723c */ /* 0x000fec00000418b0 */
[C---:B----4-:R-:W-:Y:S06]  /*bdc0*/  HMMA.16816.F32.BF16 R120, R4.reuse, R60, RZ ;  /* 0x0000003c0478723c */ /* 0x050fec00000418ff */
[C---:B------:R-:W-:Y:S06]  /*bdd0*/  HMMA.16816.F32.BF16 R116, R4.reuse, R62, RZ ;  /* 0x0000003e0474723c */ /* 0x040fec00000418ff */
[----:B-----5:R-:W-:Y:S01]  /*bde0*/  HMMA.16816.F32.BF16 R112, R4, R56, RZ ;  /* 0x000000380470723c */ /* 0x020fe200000418ff */
[----:B------:R-:W-:-:S02]  /*bdf0*/  IMAD.MOV.U32 R42, RZ, RZ, R220 ;  /* 0x000000ffff2a7224 */ /* 0x000fc400078e00dc */
[----:B------:R-:W-:Y:S02]  /*be00*/  IMAD.MOV.U32 R43, RZ, RZ, R222 ;  /* 0x000000ffff2b7224 */ /* 0x000fe400078e00de */
[----:B------:R-:W-:Y:S01]  /*be10*/  IMAD.MOV.U32 R209, RZ, RZ, R221 ;  /* 0x000000ffffd17224 */ /* 0x000fe200078e00dd */
[C---:B------:R-:W-:Y:S01]  /*be20*/  HMMA.16816.F32.BF16 R108, R4.reuse, R58, RZ ;  /* 0x0000003a046c723c */ /* 0x040fe200000418ff */
[----:B------:R-:W-:Y:S02]  /*be30*/  IMAD.MOV.U32 R134, RZ, RZ, R223 ;  /* 0x000000ffff867224 */ /* 0x000fe400078e00df */
[----:B------:R-:W-:Y:S01]  /*be40*/  FMUL.FTZ R42, R42, UR28 ;  /* 0x0000001c2a2a7c20 */ /* 0x000fe20008410000 */
[----:B------:R-:W-:Y:S02]  /*be50*/  IMAD.MOV.U32 R133, RZ, RZ, R176 ;  /* 0x000000ffff857224 */ /* 0x000fe400078e00b0 */
[----:B------:R-:W-:Y:S01]  /*be60*/  FMUL.FTZ R43, R43, UR28 ;  /* 0x0000001c2b2b7c20 */ /* 0x000fe20008410000 */
[----:B------:R-:W-:Y:S01]  /*be70*/  IMAD.MOV.U32 R132, RZ, RZ, R177 ;  /* 0x000000ffff847224 */ /* 0x000fe200078e00b1 */
[----:B--2---:R-:W-:Y:S01]  /*be80*/  HMMA.16816.F32.BF16 R104, R4, R52, RZ ;  /* 0x000000340468723c */ /* 0x004fe200000418ff */
[----:B------:R-:W-:-:S02]  /*be90*/  IMAD.MOV.U32 R2, RZ, RZ, R178 ;  /* 0x000000ffff027224 */ /* 0x000fc400078e00b2 */
[----:B------:R-:W-:-:S03]  /*bea0*/  IMAD.MOV.U32 R0, RZ, RZ, R179 ;  /* 0x000000ffff007224 */ /* 0x000fc600078e00b3 */
        /* <DEDUP_REMOVED lines=12> */
[----:B------:R-:W-:Y:S01]  /*bf70*/  FMUL.FTZ R248, R248, UR28 ;  /* 0x0000001cf8f87c20 */ /* 0x000fe20008410000 */
[----:B------:R-:W-:Y:S01]  /*bf80*/  FMUL.FTZ R250, R250, UR28 ;  /* 0x0000001cfafa7c20 */ /* 0x000fe20008410000 */
[----:B------:R-:W-:Y:S01]  /*bf90*/  FMUL.FTZ R249, R249, UR28 ;  /* 0x0000001cf9f97c20 */ /* 0x000fe20008410000 */
[----:B------:R-:W-:-:S02]  /*bfa0*/  FMUL.FTZ R251, R251, UR28 ;  /* 0x0000001cfbfb7c20 */ /* 0x000fc40008410000 */
[C---:B------:R-:W-:Y:S01]  /*bfb0*/  HMMA.16816.F32.BF16 R228, R8.reuse, R22, R116 ;  /* 0x0000001608e4723c */ /* 0x040fe20000041874 */
[----:B------:R-:W-:Y:S01]  /*bfc0*/  FMUL.FTZ R246, R246, UR28 ;  /* 0x0000001cf6f67c20 */ /* 0x000fe20008410000 */
[----:B------:R-:W-:Y:S01]  /*bfd0*/  FMUL.FTZ R244, R244, UR28 ;  /* 0x0000001cf4f47c20 */ /* 0x000fe20008410000 */
[----:B------:R-:W-:Y:S01]  /*bfe0*/  FMUL.FTZ R245, R245, UR28 ;  /* 0x0000001cf5f57c20 */ /* 0x000fe20008410000 */
[----:B------:R-:W-:Y:S02]  /*bff0*/  FMUL.FTZ R247, R247, UR28 ;  /* 0x0000001cf7f77c20 */ /* 0x000fe40008410000 */
[----:B-1----:R-:W-:Y:S01]  /*c000*/  HMMA.16816.F32.BF16 R224, R8, R16, R112 ;  /* 0x0000001008e0723c */ /* 0x002fe20000041870 */
        /* <DEDUP_REMOVED lines=44> */
[----:B------:R-:W-:Y:S06]  /*c2d0*/  HMMA.16816.F32.BF16 R24, R4, R18, R56 ;  /* 0x000000120418723c */ /* 0x000fec0000041838 */
[C---:B------:R-:W-:Y:S01]  /*c2e0*/  HMMA.16816.F32.BF16 R84, R12.reuse, R74, RZ ;  /* 0x0000004a0c54723c */ /* 0x040fe200000418ff */
[----:B------:R-:W-:Y:S01]  /*c2f0*/  FMUL.FTZ R59, R133, UR28 ;  /* 0x0000001c853b7c20 */ /* 0x000fe20008410000 */
[----:B------:R-:W-:Y:S01]  /*c300*/  FMUL.FTZ R57, R209, UR28 ;  /* 0x0000001cd1397c20 */ /* 0x000fe20008410000 */
[----:B------:R-:W1:Y:S01]  /*c310*/  S2R R133, SR_TID.X ;  /* 0x0000000000857919 */ /* 0x000e620000002100 */
[----:B------:R-:W-:Y:S01]  /*c320*/  FMUL.FTZ R58, R134, UR28 ;  /* 0x0000001c863a7c20 */ /* 0x000fe20008410000 */
[----:B------:R-:W-:Y:S01]  /*c330*/  FMUL.FTZ R209, R175, UR28 ;  /* 0x0000001cafd17c20 */ /* 0x000fe20008410000 */
[----:B------:R-:W-:Y:S01]  /*c340*/  HMMA.16816.F32.BF16 R72, R12, R68, RZ ;  /* 0x000000440c48723c */ /* 0x000fe200000418ff */
[----:B------:R-:W-:Y:S01]  /*c350*/  FMUL.FTZ R54, R54, UR28 ;  /* 0x0000001c36367c20 */ /* 0x000fe20008410000 */
[----:B------:R-:W-:Y:S01]  /*c360*/  FMUL.FTZ R52, R52, UR28 ;  /* 0x0000001c34347c20 */ /* 0x000fe20008410000 */
[----:B------:R-:W-:Y:S01]  /*c370*/  FMUL.FTZ R53, R53, UR28 ;  /* 0x0000001c35357c20 */ /* 0x000fe20008410000 */
[----:B------:R-:W-:-:S02]  /*c380*/  FMUL.FTZ R55, R55, UR28 ;  /* 0x0000001c37377c20 */ /* 0x000fc40008410000 */
[----:B------:R-:W-:Y:S01]  /*c390*/  HMMA.16816.F32.BF16 R88, R12, R60, RZ ;  /* 0x0000003c0c58723c */ /* 0x000fe200000418ff */
[----:B------:R-:W-:Y:S01]  /*c3a0*/  FMUL.FTZ R64, R64, UR28 ;  /* 0x0000001c40407c20 */ /* 0x000fe20008410000 */
[----:B------:R-:W-:-:S04]  /*c3b0*/  FMUL.FTZ R65, R65, UR28 ;  /* 0x0000001c41417c20 */ /* 0x000fc80008410000 */
[C---:B------:R-:W-:Y:S01]  /*c3c0*/  HMMA.16816.F32.BF16 R68, R12.reuse, R70, RZ ;  /* 0x000000460c44723c */ /* 0x040fe200000418ff */
[----:B------:R-:W-:Y:S01]  /*c3d0*/  FMUL.FTZ R26, R26, UR28 ;  /* 0x0000001c1a1a7c20 */ /* 0x000fe20008410000 */
[----:B------:R-:W-:Y:S01]  /*c3e0*/  FMUL.FTZ R24, R24, UR28 ;  /* 0x0000001c18187c20 */ /* 0x000fe20008410000 */
[----:B------:R-:W-:Y:S01]  /*c3f0*/  FMUL.FTZ R25, R25, UR28 ;  /* 0x0000001c19197c20 */ /* 0x000fe20008410000 */
[----:B------:R-:W-:Y:S02]  /*c400*/  FMUL.FTZ R27, R27, UR28 ;  /* 0x0000001c1b1b7c20 */ /* 0x000fe40008410000 */
[C---:B------:R-:W-:Y:S06]  /*c410*/  HMMA.16816.F32.BF16 R60, R12.reuse, R62, RZ ;  /* 0x0000003e0c3c723c */ /* 0x040fec00000418ff */
[----:B------:R-:W-:Y:S01]  /*c420*/  HMMA.16816.F32.BF16 R108, R12, R48, RZ ;  /* 0x000000300c6c723c */ /* 0x000fe200000418ff */
[----:B-1----:R-:W-:-:S05]  /*c430*/  IMAD.SHL.U32 R133, R133, 0x2, RZ ;  /* 0x0000000285857824 */ /* 0x002fca00078e00ff */
[----:B------:R-:W-:Y:S01]  /*c440*/  HMMA.16816.F32.BF16 R120, R12, R50, RZ ;  /* 0x000000320c78723c */ /* 0x000fe200000418ff */
[----:B------:R-:W-:-:S05]  /*c450*/  LOP3.LUT R133, R133, 0x6, RZ, 0xc0, !PT ;  /* 0x0000000685857812 */ /* 0x000fca00078ec0ff */
[C---:B------:R-:W-:Y:S06]  /*c460*/  HMMA.16816.F32.BF16 R104, R12.reuse, R44, RZ ;  /* 0x0000002c0c68723c */ /* 0x040fec00000418ff */
[----:B------:R-:W-:Y:S06]  /*c470*/  HMMA.16816.F32.BF16 R112, R12, R46, RZ ;  /* 0x0000002e0c70723c */ /* 0x000fec00000418ff */
[C---:B------:R-:W-:Y:S06]  /*c480*/  HMMA.16816.F32.BF16 R116, R4.reuse, R32, R216 ;  /* 0x000000200474723c */ /* 0x040fec00000418d8 */
[----:B------:R-:W-:Y:S01]  /*c490*/  HMMA.16816.F32.BF16 R84, R4, R34, R84 ;  /* 0x000000220454723c */ /* 0x000fe20000041854 */
[----:B------:R-:W-:Y:S01]  /*c4a0*/  FMUL.FTZ R219, R131, UR28 ;  /* 0x0000001c83db7c20 */ /* 0x000fe20008410000 */
[----:B------:R-:W-:-:S04]  /*c4b0*/  FMUL.FTZ R218, R129, UR28 ;  /* 0x0000001c81da7c20 */ /* 0x000fc80008410000 */
        /* <DEDUP_REMOVED lines=8> */
[----:B------:R-:W1:Y:S01]  /*c540*/  MUFU.TANH R3, R3 ;  /* 0x0000000300037308 */ /* 0x000e620000002400 */
[----:B------:R-:W-:Y:S01]  /*c550*/  FMUL.FTZ R84, R84, UR28 ;  /* 0x0000001c54547c20 */ /* 0x000fe20008410000 */
[----:B------:R-:W-:Y:S01]  /*c560*/  FMUL.FTZ R86, R86, UR28 ;  /* 0x0000001c56567c20 */ /* 0x000fe20008410000 */
[----:B------:R-:W-:Y:S01]  /*c570*/  FMUL.FTZ R87, R87, UR28 ;  /* 0x0000001c57577c20 */ /* 0x000fe20008410000 */
[----:B------:R-:W-:Y:S01]  /*c580*/  FMUL.FTZ R85, R85, UR28 ;  /* 0x0000001c55557c20 */ /* 0x000fe20008410000 */
[C---:B------:R-:W-:Y:S01]  /*c590*/  HMMA.16816.F32.BF16 R32, R4.reuse, R16, R92 ;  /* 0x000000100420723c */ /* 0x040fe2000004185c */
[----:B------:R-:W-:Y:S01]  /*c5a0*/  FMUL.FTZ R62, R0, UR28 ;  /* 0x0000001c003e7c20 */ /* 0x000fe20008410000 */
[----:B------:R-:W-:Y:S02]  /*c5b0*/  IMAD.U32 R0, RZ, RZ, UR18 ;  /* 0x00000012ff007e24 */ /* 0x000fe4000f8e00ff */
[----:B------:R-:W-:Y:S01]  /*c5c0*/  FMUL.FTZ R60, R2, UR28 ;  /* 0x0000001c023c7c20 */ /* 0x000fe20008410000 */
[----:B------:R-:W-:Y:S01]  /*c5d0*/  FMUL.FTZ R61, R132, UR28 ;  /* 0x0000001c843d7c20 */ /* 0x000fe20008410000 */
[----:B------:R-:W-:Y:S01]  /*c5e0*/  FMUL.FTZ R63, R66, UR28 ;  /* 0x0000001c423f7c20 */ /* 0x000fe20008410000 */
[----:B------:R-:W-:Y:S01]  /*c5f0*/  HMMA.16816.F32.BF16 R16, R4, R76, R96 ;  /* 0x0000004c0410723c */ /* 0x000fe20000041860 */
[----:B------:R-:W-:-:S02]  /*c600*/  IMAD R0, R0, 0x80, R133 ;  /* 0x0000008000007824 */ /* 0x000fc400078e0285 */
[----:B------:R-:W-:Y:S01]  /*c610*/  FMUL.FTZ R66, R168, UR28 ;  /* 0x0000001ca8427c20 */ /* 0x000fe20008410000 */
[----:B------:R-:W-:Y:S01]  /*c620*/  FMUL.FTZ R93, R177, UR28 ;  /* 0x0000001cb15d7c20 */ /* 0x000fe20008410000 */
[----:B------:R-:W-:Y:S01]  /*c630*/  FMUL.FTZ R72, R72, UR28 ;  /* 0x0000001c48487c20 */ /* 0x000fe20008410000 */
[--C-:B------:R-:W-:Y:S01]  /*c640*/  IMAD.IADD R2, R200, 0x1, -R0.reuse ;  /* 0x00000001c8027824 */ /* 0x100fe200078e0a00 */
[C---:B------:R-:W-:Y:S01]  /*c650*/  HMMA.16816.F32.BF16 R12, R4.reuse, R78, R100 ;  /* 0x0000004e040c723c */ /* 0x040fe20000041864 */
[C---:B------:R-:W-:Y:S01]  /*c660*/  ISETP.GE.AND P0, PT, R0.reuse, R207, PT ;  /* 0x000000cf0000720c */ /* 0x040fe20003f06270 */
[----:B------:R-:W-:Y:S01]  /*c670*/  FMUL.FTZ R98, R179, UR28 ;  /* 0x0000001cb3627c20 */ /* 0x000fe20008410000 */
[----:B------:R-:W-:Y:S01]  /*c680*/  ISETP.GE.AND P3, PT, R0, R206, PT ;  /* 0x000000ce0000720c */ /* 0x000fe20003f66270 */
[----:B------:R-:W-:Y:S01]  /*c690*/  FMUL.FTZ R74, R74, UR28 ;  /* 0x0000001c4a4a7c20 */ /* 0x000fe20008410000 */
[----:B------:R-:W-:Y:S01]  /*c6a0*/  IABS R2, R2 ;  /* 0x0000000200027213 */ /* 0x000fe20000000000 */
[C---:B------:R-:W-:Y:S01]  /*c6b0*/  HMMA.16816.F32.BF16 R8, R4.reuse, R80, R108 ;  /* 0x000000500408723c */ /* 0x040fe2000004186c */
[C---:B------:R-:W-:Y:S01]  /*c6c0*/  ISETP.LT.OR P0, PT, R0.reuse, R199, P0 ;  /* 0x000000c70000720c */ /* 0x040fe20000701670 */
[----:B------:R-:W-:Y:S01]  /*c6d0*/  FMUL.FTZ R73, R73, UR28 ;  /* 0x0000001c49497c20 */ /* 0x000fe20008410000 */
[----:B------:R-:W-:Y:S01]  /*c6e0*/  I2FP.F32.S32 R2, R2 ;  /* 0x0000000200027245 */ /* 0x000fe20000201400 */
[----:B------:R-:W-:Y:S01]  /*c6f0*/  FMUL.FTZ R75, R75, UR28 ;  /* 0x0000001c4b4b7c20 */ /* 0x000fe20008410000 */
[----:B------:R-:W-:Y:S01]  /*c700*/  ISETP.LT.OR P3, PT, R0, R198, P3 ;  /* 0x000000c60000720c */ /* 0x000fe20001f61670 */
[C---:B------:R-:W-:Y:S01]  /*c710*/  HMMA.16816.F32.BF16 R20, R4.reuse, R180, R104 ;  /* 0x000000b40414723c */ /* 0x040fe20000041868 */
        /* <DEDUP_REMOVED lines=11> */
[----:B------:R-:W-:Y:S01]  /*c7d0*/  HMMA.16816.F32.BF16 R4, R4, R182, R112 ;  /* 0x000000b60404723c */ /* 0x000fe20000041870 */
[----:B------:R-:W-:Y:S01]  /*c7e0*/  FMUL.FTZ R90, R14, UR28 ;  /* 0x0000001c0e5a7c20 */ /* 0x000fe20008410000 */
[----:B------:R-:W-:Y:S01]  /*c7f0*/  FMUL.FTZ R83, R13, UR28 ;  /* 0x0000001c0d537c20 */ /* 0x000fe20008410000 */
[----:B------:R-:W-:Y:S01]  /*c800*/  FMUL.FTZ R80, R12, UR28 ;  /* 0x0000001c0c507c20 */ /* 0x000fe20008410000 */
[----:B------:R-:W-:Y:S01]  /*c810*/  FMUL.FTZ R92, R15, UR28 ;  /* 0x0000001c0f5c7c20 */ /* 0x000fe20008410000 */
[----:B------:R-:W-:Y:S01]  /*c820*/  FMUL.FTZ R82, R178, UR28 ;  /* 0x0000001cb2527c20 */ /* 0x000fe20008410000 */
[----:B------:R-:W-:Y:S01]  /*c830*/  FMUL.FTZ R101, R10, UR28 ;  /* 0x0000001c0a657c20 */ /* 0x000fe20008410000 */
[----:B-1----:R-:W-:Y:S01]  /*c840*/  FFMA.FTZ R10, R2, -UR31, R3 ;  /* 0x8000001f020a7c23 */ /* 0x002fe20008010003 */
[----:B------:R-:W-:-:S02]  /*c850*/  IMAD.IADD R3, R201, 0x1, -R0 ;  /* 0x00000001c9037824 */ /* 0x000fc400078e0a00 */
[----:B------:R-:W-:Y:S01]  /*c860*/  FMUL.FTZ R181, R11, UR28 ;  /* 0x0000001c0bb57c20 */ /* 0x000fe20008410000 */
[----:B------:R-:W-:Y:S01]  /*c870*/  VIADD R2, R0, 0x1 ;  /* 0x0000000100027836 */ /* 0x000fe20000000000 */
[----:B------:R-:W-:Y:S01]  /*c880*/  MUFU.TANH R11, R42 ;  /* 0x0000002a000b7308 */ /* 0x000fe20000002400 */
[----:B------:R-:W-:Y:S01]  /*c890*/  FMUL.FTZ R97, R8, UR28 ;  /* 0x0000001c08617c20 */ /* 0x000fe20008410000 */
[----:B------:R-:W-:Y:S01]  /*c8a0*/  FMUL.FTZ R103, R9, UR28 ;  /* 0x0000001c09677c20 */ /* 0x000fe20008410000 */
[----:B------:R-:W-:Y:S01]  /*c8b0*/  IMAD.IADD R8, R202, 0x1, -R2 ;  /* 0x00000001ca087824 */ /* 0x000fe200078e0a02 */
[----:B------:R-:W-:Y:S01]  /*c8c0*/  ISETP.GE.AND P6, PT, R2, R207, PT ;  /* 0x000000cf0200720c */ /* 0x000fe20003fc6270 */
[----:B------:R-:W-:Y:S01]  /*c8d0*/  FMUL.FTZ R183, R174, UR28 ;  /* 0x0000001caeb77c20 */ /* 0x000fe20008410000 */
[C---:B------:R-:W-:Y:S01]  /*c8e0*/  ISETP.GE.AND P5, PT, R2.reuse, R206, PT ;  /* 0x000000ce0200720c */ /* 0x040fe20003fa6270 */
[----:B------:R-:W-:Y:S01]  /*c8f0*/  FMUL.FTZ R182, R173, UR28 ;  /* 0x0000001cadb67c20 */ /* 0x000fe20008410000 */
[----:B------:R-:W-:Y:S01]  /*c900*/  MUFU.TANH R14, R36 ;  /* 0x00000024000e7308 */ /* 0x000fe20000002400 */
[C---:B------:R-:W-:Y:S01]  /*c910*/  ISETP.GE.AND P4, PT, R2.reuse, R205, PT ;  /* 0x000000cd0200720c */ /* 0x040fe20003f86270 */
[----:B------:R-:W-:Y:S01]  /*c920*/  FMUL.FTZ R105, R127, UR28 ;  /* 0x0000001c7f697c20 */ /* 0x000fe20008410000 */
[----:B------:R-:W-:Y:S01]  /*c930*/  ISETP.GE.AND P2, PT, R2, R204, PT ;  /* 0x000000cc0200720c */ /* 0x000fe20003f46270 */
[----:B------:R-:W-:Y:S01]  /*c940*/  FMUL.FTZ R96, R169, UR28 ;  /* 0x0000001ca9607c20 */ /* 0x000fe20008410000 */
[----:B------:R-:W-:Y:S01]  /*c950*/  FMUL.FTZ R95, R4, UR28 ;  /* 0x0000001c045f7c20 */ /* 0x000fe20008410000 */
[----:B------:R-:W-:-:S02]  /*c960*/  IMAD.IADD R4, R202, 0x1, -R0 ;  /* 0x00000001ca047824 */ /* 0x000fc400078e0a00 */
[----:B------:R-:W-:Y:S01]  /*c970*/  FMUL.FTZ R107, R5, UR28 ;  /* 0x0000001c056b7c20 */ /* 0x000fe20008410000 */
[----:B------:R-:W-:Y:S02]  /*c980*/  IMAD.IADD R5, R203, 0x1, -R0 ;  /* 0x00000001cb057824 */ /* 0x000fe400078e0a00 */
[----:B------:R-:W-:Y:S01]  /*c990*/  FMUL.FTZ R18, R6, UR28 ;  /* 0x0000001c06127c20 */ /* 0x000fe20008410000 */
[----:B------:R-:W-:Y:S01]  /*c9a0*/  FMUL.FTZ R100, R7, UR28 ;  /* 0x0000001c07647c20 */ /* 0x000fe20008410000 */
[----:B------:R-:W-:Y:S01]  /*c9b0*/  IABS R6, R4 ;  /* 0x0000000400067213 */ /* 0x000fe20000000000 */
[----:B------:R-:W1:Y:S01]  /*c9c0*/  MUFU.TANH R9, R37 ;  /* 0x0000002500097308 */ /* 0x000e620000002400 */
[----:B------:R-:W-:Y:S01]  /*c9d0*/  IABS R4, R3 ;  /* 0x0000000300047213 */ /* 0x000fe20000000000 */
[----:B--2---:R-:W-:Y:S01]  /*c9e0*/  IMAD.MOV.U32 R60, RZ, RZ, R18 ;  /* 0x000000ffff3c7224 */ /* 0x004fe200078e0012 */
[----:B------:R-:W-:Y:S01]  /*c9f0*/  IABS R3, R5 ;  /* 0x0000000500037213 */ /* 0x000fe20000000000 */
[----:B------:R-:W-:Y:S01]  /*ca00*/  IMAD.IADD R5, R200, 0x1, -R2 ;  /* 0x00000001c8057824 */ /* 0x000fe200078e0a02 */
[C---:B------:R-:W-:Y:S01]  /*ca10*/  ISETP.LT.OR P6, PT, R2.reuse, R199, P6 ;  /* 0x000000c70200720c */ /* 0x040fe200037c1670 */
[----:B------:R-:W-:Y:S01]  /*ca20*/  IMAD.MOV.U32 R7, RZ, RZ, R6 ;  /* 0x000000ffff077224 */ /* 0x000fe200078e0006 */
[----:B------:R-:W-:Y:S01]  /*ca30*/  ISETP.LT.OR P5, PT, R2, R198, P5 ;  /* 0x000000c60200720c */ /* 0x000fe20002fa1670 */
[----:B------:R-:W-:Y:S01]  /*ca40*/  IMAD.MOV.U32 R6, RZ, RZ, R4 ;  /* 0x000000ffff067224 */ /* 0x000fe200078e0004 */
[----:B------:R-:W-:Y:S01]  /*ca50*/  IABS R5, R5 ;  /* 0x0000000500057213 */ /* 0x000fe20000000000 */
[----:B------:R-:W-:Y:S01]  /*ca60*/  IMAD.MOV.U32 R4, RZ, RZ, R3 ;  /* 0x000000ffff047224 */ /* 0x000fe200078e0003 */
[----:B------:R-:W-:Y:S01]  /*ca70*/  IABS R3, R8 ;  /* 0x0000000800037213 */ /* 0x000fe20000000000 */
[----:B------:R-:W2:Y:S01]  /*ca80*/  MUFU.TANH R13, R43 ;  /* 0x0000002b000d7308 */ /* 0x000ea20000002400 */
[----:B------:R-:W-:Y:S01]  /*ca90*/  I2FP.F32.S32 R8, R7 ;  /* 0x0000000700087245 */ /* 0x000fe20000201400 */
[----:B------:R-:W-:Y:S01]  /*caa0*/  FMUL.FTZ R109, R125, UR28 ;  /* 0x0000001c7d6d7c20 */ /* 0x000fe20008410000 */
[----:B------:R-:W-:Y:S01]  /*cab0*/  I2FP.F32.S32 R7, R6 ;  /* 0x0000000600077245 */ /* 0x000fe20000201400 */
[----:B------:R-:W-:Y:S01]  /*cac0*/  FMUL.FTZ R71, R71, UR28 ;  /* 0x0000001c47477c20 */ /* 0x000fe20008410000 */
[----:B------:R-:W-:Y:S01]  /*cad0*/  I2FP.F32.S32 R6, R4 ;  /* 0x0000000400067245 */ /* 0x000fe20000201400 */
[----:B-1----:R-:W-:Y:S01]  /*cae0*/  FFMA.FTZ R9, R8, -UR31, R9 ;  /* 0x8000001f08097c23 */ /* 0x002fe20008010009 */
[----:B------:R-:W-:Y:S01]  /*caf0*/  I2FP.F32.S32 R4, R5 ;  /* 0x0000000500047245 */ /* 0x000fe20000201400 */
[----:B------:R-:W1:Y:S01]  /*cb00*/  MUFU.TANH R12, R56 ;  /* 0x00000038000c7308 */ /* 0x000e620000002400 */
[----:B------:R-:W-:Y:S01]  /*cb10*/  FFMA.FTZ R11, R7, -UR31, R11 ;  /* 0x8000001f070b7c23 */ /* 0x000fe2000801000b */
[----:B------:R-:W-:Y:S01]  /*cb20*/  I2FP.F32.S32 R3, R3 ;  /* 0x0000000300037245 */ /* 0x000fe20000201400 */
[----:B------:R-:W-:Y:S01]  /*cb30*/  FMUL.FTZ R89, R21, UR28 ;  /* 0x0000001c15597c20 */ /* 0x000fe20008410000 */
[----:B------:R-:W-:Y:S01]  /*cb40*/  FFMA.FTZ R7, R4, -UR31, R14 ;  /* 0x8000001f04077c23 */ /* 0x000fe2000801000e */
[--C-:B------:R-:W-:Y:S01]  /*cb50*/  IMAD.IADD R4, R201, 0x1, -R2.reuse ;  /* 0x00000001c9047824 */ /* 0x100fe200078e0a02 */
[----:B------:R-:W-:Y:S01]  /*cb60*/  ISETP.LT.OR P4, PT, R2, R197, P4 ;  /* 0x000000c50200720c */ /* 0x000fe20002781670 */
[----:B------:R-:W-:Y:S01]  /*cb70*/  FMUL.FTZ R21, R130, UR28 ;  /* 0x0000001c82157c20 */ /* 0x000fe20008410000 */
[----:B------:R-:W3:Y:S01]  /*cb80*/  MUFU.TANH R15, R57 ;  /* 0x00000039000f7308 */ /* 0x000ee20000002400 */
[----:B--2---:R-:W-:Y:S01]  /*cb90*/  FFMA.FTZ R8, R6, -UR31, R13 ;  /* 0x8000001f06087c23 */ /* 0x004fe2000801000d */
[----:B------:R-:W-:Y:S01]  /*cba0*/  IABS R4, R4 ;  /* 0x0000000400047213 */ /* 0x000fe20000000000 */
[----:B------:R-:W-:Y:S01]  /*cbb0*/  FMUL.FTZ R76, R67, UR28 ;  /* 0x0000001c434c7c20 */ /* 0x000fe20008410000 */
[----:B------:R-:W-:Y:S01]  /*cbc0*/  ISETP.LT.OR P2, PT, R2, R196, P2 ;  /* 0x000000c40200720c */ /* 0x000fe20001741670 */
[----:B------:R-:W-:Y:S01]  /*cbd0*/  IMAD.IADD R2, R203, 0x1, -R2 ;  /* 0x00000001cb027824 */ /* 0x000fe200078e0a02 */
[----:B------:R-:W-:Y:S01]  /*cbe0*/  I2FP.F32.S32 R5, R4 ;  /* 0x0000000400057245 */ /* 0x000fe20000201400 */
[----:B------:R-:W-:Y:S01]  /*cbf0*/  FMUL.FTZ R67, R170, UR28 ;  /* 0x0000001caa437c20 */ /* 0x000fe20008410000 */
[----:B------:R-:W-:Y:S01]  /*cc00*/  FSEL R117, R10, -INF , !P0 ;  /* 0xff8000000a757808 */ /* 0x000fe20004000000 */
[----:B-1----:R-:W-:Y:S01]  /*cc10*/  FFMA.FTZ R6, R3, -UR31, R12 ;  /* 0x8000001f03067c23 */ /* 0x002fe2000801000c */
[----:B------:R-:W-:Y:S01]  /*cc20*/  VIADD R3, R0, 0x8 ;  /* 0x0000000800037836 */ /* 0x000fe20000000000 */
[----:B------:R-:W-:Y:S01]  /*cc30*/  FSEL R132, R9, -INF , !P3 ;  /* 0xff80000009847808 */ /* 0x000fe20005800000 */
[----:B------:R-:W-:Y:S01]  /*cc40*/  MUFU.TANH R13, R58 ;  /* 0x0000003a000d7308 */ /* 0x000fe20000002400 */
[----:B------:R-:W-:Y:S01]  /*cc50*/  IABS R12, R2 ;  /* 0x00000002000c7213 */ /* 0x000fe20000000000 */
[----:B------:R-:W-:Y:S01]  /*cc60*/  IMAD.IADD R4, R200, 0x1, -R3 ;  /* 0x00000001c8047824 */ /* 0x000fe200078e0a03 */
[----:B------:R-:W-:Y:S01]  /*cc70*/  ISETP.GE.AND P0, PT, R0, R205, PT ;  /* 0x000000cd0000720c */ /* 0x000fe20003f06270 */
[----:B------:R-:W-:Y:S01]  /*cc80*/  FMUL.FTZ R94, R124, UR28 ;  /* 0x0000001c7c5e7c20 */ /* 0x000fe20008410000 */
[----:B---3--:R-:W-:Y:S01]  /*cc90*/  FFMA.FTZ R15, R5, -UR31, R15 ;  /* 0x8000001f050f7c23 */ /* 0x008fe2000801000f */
[----:B------:R-:W-:Y:S01]  /*cca0*/  ISETP.GE.AND P3, PT, R0, R204, PT ;  /* 0x000000cc0000720c */ /* 0x000fe20003f66270 */
[----:B------:R-:W-:Y:S01]  /*ccb0*/  FMUL.FTZ R102, R172, UR28 ;  /* 0x0000001cac667c20 */ /* 0x000fe20008410000 */
[----:B------:R-:W1:Y:S01]  /*ccc0*/  MUFU.TANH R5, R84 ;  /* 0x0000005400057308 */ /* 0x000e620000002400 */
[----:B------:R-:W-:Y:S01]  /*ccd0*/  IABS R2, R4 ;  /* 0x0000000400027213 */ /* 0x000fe20000000000 */
[----:B------:R-:W-:Y:S01]  /*cce0*/  IMAD.MOV.U32 R4, RZ, RZ, R12 ;  /* 0x000000ffff047224 */ /* 0x000fe200078e000c */
[----:B------:R-:W-:Y:S01]  /*ccf0*/  ISETP.LT.OR P0, PT, R0, R197, P0 ;  /* 0x000000c50000720c */ /* 0x000fe20000701670 */
[----:B------:R-:W-:Y:S01]  /*cd00*/  FMUL.FTZ R48, R48, UR28 ;  /* 0x0000001c30307c20 */ /* 0x000fe20008410000 */
[----:B------:R-:W-:Y:S01]  /*cd10*/  ISETP.LT.OR P3, PT, R0, R196, P3 ;  /* 0x000000c40000720c */ /* 0x000fe20001f61670 */
[----:B------:R-:W-:Y:S01]  /*cd20*/  FMUL.FTZ R50, R50, UR28 ;  /* 0x0000001c32327c20 */ /* 0x000fe20008410000 */
[----:B------:R-:W-:Y:S01]  /*cd30*/  I2FP.F32.S32 R2, R2 ;  /* 0x0000000200027245 */ /* 0x000fe20000201400 */
[----:B------:R2:W-:Y:S01]  /*cd40*/  MUFU.TANH R12, R85 ;  /* 0x00000055000c7308 */ /* 0x0005e20000002400 */
[----:B------:R-:W-:Y:S01]  /*cd50*/  FSEL R178, R11, -INF , !P0 ;  /* 0xff8000000bb27808 */ /* 0x000fe20004000000 */
[----:B------:R-:W-:Y:S01]  /*cd60*/  FMUL.FTZ R51, R51, UR28 ;  /* 0x0000001c33337c20 */ /* 0x000fe20008410000 */
[----:B------:R-:W-:Y:S01]  /*cd70*/  FSEL R180, R8, -INF , !P3 ;  /* 0xff80000008b47808 */ /* 0x000fe20005800000 */
[----:B------:R-:W-:Y:S01]  /*cd80*/  FMUL.FTZ R49, R49, UR28 ;  /* 0x0000001c31317c20 */ /* 0x000fe20008410000 */
[----:B------:R-:W-:Y:S01]  /*cd90*/  FSEL R122, R7, -INF , !P6 ;  /* 0xff800000077a7808 */ /* 0x000fe20007000000 */
[----:B------:R-:W-:Y:S01]  /*cda0*/  IMAD.IADD R7, R202, 0x1, -R3 ;  /* 0x00000001ca077824 */ /* 0x000fe200078e0a03 */
[----:B------:R-:W-:Y:S01]  /*cdb0*/  FSEL R168, R6, -INF , !P5 ;  /* 0xff80000006a87808 */ /* 0x000fe20006800000 */
[----:B------:R-:W-:Y:S01]  /*cdc0*/  MUFU.TANH R8, R86 ;  /* 0x0000005600087308 */ /* 0x000fe20000002400 */
[C---:B------:R-:W-:Y:S01]  /*cdd0*/  ISETP.GE.AND P0, PT, R3.reuse, R207, PT ;  /* 0x000000cf0300720c */ /* 0x040fe20003f06270 */
[----:B-1----:R-:W-:Y:S01]  /*cde0*/  FFMA.FTZ R9, R2, -UR31, R5 ;  /* 0x8000001f02097c23 */ /* 0x002fe20008010005 */
[C---:B------:R-:W-:Y:S01]  /*cdf0*/  ISETP.GE.AND P3, PT, R3.reuse, R206, PT ;  /* 0x000000ce0300720c */ /* 0x040fe20003f66270 */
[----:B------:R-:W-:Y:S01]  /*ce00*/  VIADD R2, R0, 0x9 ;  /* 0x0000000900027836 */ /* 0x000fe20000000000 */
[----:B------:R-:W-:Y:S01]  /*ce10*/  ISETP.GE.AND P6, PT, R3, R205, PT ;  /* 0x000000cd0300720c */ /* 0x000fe20003fc6270 */
[----:B------:R-:W-:Y:S01]  /*ce20*/  IMAD.IADD R5, R201, 0x1, -R3 ;  /* 0x00000001c9057824 */ /* 0x000fe200078e0a03 */
[C---:B------:R-:W-:Y:S01]  /*ce30*/  ISETP.GE.AND P5, PT, R3.reuse, R204, PT ;  /* 0x000000cc0300720c */ /* 0x040fe20003fa6270 */
[--C-:B------:R-:W-:Y:S01]  /*ce40*/  IMAD.IADD R6, R202, 0x1, -R2.reuse ;  /* 0x00000001ca067824 */ /* 0x100fe200078e0a02 */
[----:B------:R-:W-:Y:S01]  /*ce50*/  I2FP.F32.S32 R4, R4 ;  /* 0x0000000400047245 */ /* 0x000fe20000201400 */
[----:B------:R-:W1:Y:S01]  /*ce60*/  MUFU.TANH R11, R87 ;  /* 0x00000057000b7308 */ /* 0x000e620000002400 */
[C---:B------:R-:W-:Y:S01]  /*ce70*/  ISETP.LT.OR P0, PT, R3.reuse, R199, P0 ;  /* 0x000000c70300720c */ /* 0x040fe20000701670 */
[----:B--2---:R-:W-:Y:S01]  /*ce80*/  IMAD.MOV.U32 R85, RZ, RZ, R105 ;  /* 0x000000ffff557224 */ /* 0x004fe200078e0069 */
[C---:B------:R-:W-:Y:S01]  /*ce90*/  ISETP.LT.OR P3, PT, R3.reuse, R198, P3 ;  /* 0x000000c60300720c */ /* 0x040fe20001f61670 */
[----:B------:R-:W-:Y:S01]  /*cea0*/  FFMA.FTZ R10, R4, -UR31, R13 ;  /* 0x8000001f040a7c23 */ /* 0x000fe2000801000d */
[C---:B------:R-:W-:Y:S01]  /*ceb0*/  ISETP.LT.OR P6, PT, R3.reuse, R197, P6 ;  /* 0x000000c50300720c */ /* 0x040fe200037c1670 */
[----:B------:R-:W-:Y:S01]  /*cec0*/  IMAD.IADD R4, R200, 0x1, -R2 ;  /* 0x00000001c8047824 */ /* 0x000fe200078e0a02 */
[----:B------:R-:W-:Y:S01]  /*ced0*/  ISETP.LT.OR P5, PT, R3, R196, P5 ;  /* 0x000000c40300720c */ /* 0x000fe20002fa1670 */
[----:B------:R-:W-:Y:S01]  /*cee0*/  IMAD.IADD R3, R203, 0x1, -R3 ;  /* 0x00000001cb037824 */ /* 0x000fe200078e0a03 */
[----:B------:R-:W-:Y:S01]  /*cef0*/  IABS R7, R7 ;  /* 0x0000000700077213 */ /* 0x000fe20000000000 */
[----:B------:R-:W2:Y:S01]  /*cf00*/  MUFU.TANH R17, R59 ;  /* 0x0000003b00117308 */ /* 0x000ea20000002400 */
[----:B------:R-:W-:Y:S01]  /*cf10*/  IABS R5, R5 ;  /* 0x0000000500057213 */ /* 0x000fe20000000000 */
[----:B------:R-:W-:Y:S01]  /*cf20*/  FMUL.FTZ R44, R44, UR28 ;  /* 0x0000001c2c2c7c20 */ /* 0x000fe20008410000 */
[----:B------:R-:W-:Y:S01]  /*cf30*/  IABS R13, R3 ;  /* 0x00000003000d7213 */ /* 0x000fe20000000000 */
[----:B------:R-:W-:Y:S01]  /*cf40*/  FMUL.FTZ R46, R46, UR28 ;  /* 0x0000001c2e2e7c20 */ /* 0x000fe20008410000 */
[----:B------:R-:W-:Y:S01]  /*cf50*/  IABS R3, R6 ;  /* 0x0000000600037213 */ /* 0x000fe20000000000 */
[----:B------:R-:W-:Y:S01]  /*cf60*/  IMAD.MOV.U32 R6, RZ, RZ, R7 ;  /* 0x000000ffff067224 */ /* 0x000fe200078e0007 */
[----:B------:R-:W-:Y:S01]  /*cf70*/  IABS R4, R4 ;  /* 0x0000000400047213 */ /* 0x000fe20000000000 */
[----:B------:R-:W-:Y:S01]  /*cf80*/  IMAD.MOV.U32 R14, RZ, RZ, R5 ;  /* 0x000000ffff0e7224 */ /* 0x000fe200078e0005 */
[----:B------:R-:W-:Y:S01]  /*cf90*/  I2FP.F32.S32 R3, R3 ;  /* 0x0000000300037245 */ /* 0x000fe20000201400 */
[----:B------:R-:W-:Y:S01]  /*cfa0*/  MUFU.TANH R18, R61 ;  /* 0x0000003d00127308 */ /* 0x000fe20000002400 */
[----:B------:R-:W-:Y:S01]  /*cfb0*/  I2FP.F32.S32 R6, R6 ;  /* 0x0000000600067245 */ /* 0x000fe20000201400 */
[----:B------:R-:W-:Y:S01]  /*cfc0*/  FMUL.FTZ R91, R23, UR28 ;  /* 0x0000001c175b7c20 */ /* 0x000fe20008410000 */
[----:B------:R-:W-:Y:S01]  /*cfd0*/  I2FP.F32.S32 R5, R4 ;  /* 0x0000000400057245 */ /* 0x000fe20000201400 */
[----:B-1----:R-:W-:Y:S01]  /*cfe0*/  FFMA.FTZ R11, R3, -UR31, R11 ;  /* 0x8000001f030b7c23 */ /* 0x002fe2000801000b */
[----:B------:R-:W-:Y:S01]  /*cff0*/  FSEL R177, R15, -INF , !P4 ;  /* 0xff8000000fb17808 */ /* 0x000fe20006000000 */
[----:B------:R-:W-:Y:S01]  /*d000*/  FFMA.FTZ R4, R6, -UR31, R8 ;  /* 0x8000001f06047c23 */ /* 0x000fe20008010008 */
[----:B------:R-:W-:Y:S01]  /*d010*/  FSEL R179, R10, -INF , !P2 ;  /* 0xff8000000ab37808 */ /* 0x000fe20005000000 */
[----:B------:R-:W-:Y:S01]  /*d020*/  VIADD R3, R0, 0x10 ;  /* 0x0000001000037836 */ /* 0x000fe20000000000 */
[----:B------:R-:W-:Y:S01]  /*d030*/  FSEL R112, R9, -INF , !P0 ;  /* 0xff80000009707808 */ /* 0x000fe20004000000 */
[----:B------:R-:W-:Y:S01]  /*d040*/  FFMA.FTZ R12, R5, -UR31, R12 ;  /* 0x8000001f050c7c23 */ /* 0x000fe2000801000c */
        /* <DEDUP_REMOVED lines=8> */
[----:B------:R-:W-:Y:S01]  /*d0d0*/  ISETP.GE.AND P3, PT, R2, R204, PT ;  /* 0x000000cc0200720c */ /* 0x000fe20003f66270 */
[----:B------:R1:W-:Y:S01]  /*d0e0*/  MUFU.TANH R10, R248 ;  /* 0x000000f8000a7308 */ /* 0x0003e20000002400 */
[----:B------:R-:W-:Y:S01]  /*d0f0*/  I2FP.F32.S32 R13, R13 ;  /* 0x0000000d000d7245 */ /* 0x000fe20000201400 */
[----:B------:R-:W-:Y:S01]  /*d100*/  FMUL.FTZ R252, R20, UR28 ;  /* 0x0000001c14fc7c20 */ /* 0x000fe20008410000 */
[----:B------:R-:W-:Y:S01]  /*d110*/  ISETP.LT.OR P4, PT, R2, R199, P4 ;  /* 0x000000c70200720c */ /* 0x000fe20002781670 */
[----:B------:R-:W-:Y:S01]  /*d120*/  FMUL.FTZ R20, R128, UR28 ;  /* 0x0000001c80147c20 */ /* 0x000fe20008410000 */
[C---:B------:R-:W-:Y:S01]  /*d130*/  ISETP.LT.OR P2, PT, R2.reuse, R198, P2 ;  /* 0x000000c60200720c */ /* 0x040fe20001741670 */
[----:B------:R-:W-:Y:S01]  /*d140*/  FFMA.FTZ R13, R13, -UR31, R16 ;  /* 0x8000001f0d0d7c23 */ /* 0x000fe20008010010 */
[C---:B------:R-:W-:Y:S01]  /*d150*/  ISETP.LT.OR P0, PT, R2.reuse, R197, P0 ;  /* 0x000000c50200720c */ /* 0x040fe20000701670 */
[----:B------:R-:W3:Y:S01]  /*d160*/  MUFU.TANH R16, R72 ;  /* 0x0000004800107308 */ /* 0x000ee20000002400 */
[----:B------:R-:W-:Y:S01]  /*d170*/  ISETP.LT.OR P3, PT, R2, R196, P3 ;  /* 0x000000c40200720c */ /* 0x000fe20001f61670 */
[----:B------:R-:W-:Y:S01]  /*d180*/  IMAD.IADD R2, R203, 0x1, -R2 ;  /* 0x00000001cb027824 */ /* 0x000fe200078e0a02 */
[----:B------:R-:W-:Y:S01]  /*d190*/  I2FP.F32.S32 R14, R14 ;  /* 0x0000000e000e7245 */ /* 0x000fe20000201400 */
[----:B------:R-:W-:Y:S01]  /*d1a0*/  FMUL.FTZ R45, R45, UR28 ;  /* 0x0000001c2d2d7c20 */ /* 0x000fe20008410000 */
[----:B------:R-:W-:Y:S01]  /*d1b0*/  IABS R4, R4 ;  /* 0x0000000400047213 */ /* 0x000fe20000000000 */
[----:B------:R-:W-:Y:S01]  /*d1c0*/  FMUL.FTZ R47, R47, UR28 ;  /* 0x0000001c2f2f7c20 */ /* 0x000fe20008410000 */
[----:B------:R-:W-:Y:S01]  /*d1d0*/  IABS R9, R2 ;  /* 0x0000000200097213 */ /* 0x000fe20000000000 */
[----:B------:R-:W4:Y:S01]  /*d1e0*/  MUFU.TANH R15, R74 ;  /* 0x0000004a000f7308 */ /* 0x000f220000002400 */
[----:B------:R-:W-:Y:S01]  /*d1f0*/  IABS R8, R5 ;  /* 0x0000000500087213 */ /* 0x000fe20000000000 */
[----:B--2---:R-:W-:Y:S01]  /*d200*/  FFMA.FTZ R14, R14, -UR31, R17 ;  /* 0x8000001f0e0e7c23 */ /* 0x004fe20008010011 */
[----:B------:R-:W-:Y:S01]  /*d210*/  IABS R2, R6 ;  /* 0x0000000600027213 */ /* 0x000fe20000000000 */
[----:B------:R-:W-:Y:S01]  /*d220*/  IMAD.MOV.U32 R6, RZ, RZ, R4 ;  /* 0x000000ffff067224 */ /* 0x000fe200078e0004 */
[----:B------:R-:W-:Y:S01]  /*d230*/  IABS R5, R7 ;  /* 0x0000000700057213 */ /* 0x000fe20000000000 */
[----:B------:R-:W-:Y:S01]  /*d240*/  IMAD.MOV.U32 R7, RZ, RZ, R9 ;  /* 0x000000ffff077224 */ /* 0x000fe200078e0009 */
[----:B------:R-:W-:Y:S01]  /*d250*/  FSEL R174, R14, -INF , !P6 ;  /* 0xff8000000eae7808 */ /* 0x000fe20007000000 */
[----:B------:R-:W2:Y:S01]  /*d260*/  MUFU.TANH R17, R62 ;  /* 0x0000003e00117308 */ /* 0x000ea20000002400 */
[----:B------:R-:W-:Y:S01]  /*d270*/  IMAD.MOV.U32 R4, RZ, RZ, R2 ;  /* 0x000000ffff047224 */ /* 0x000fe200078e0002 */
[----:B------:R-:W-:Y:S01]  /*d280*/  ISETP.GE.AND P6, PT, R3, R207, PT ;  /* 0x000000cf0300720c */ /* 0x000fe20003fc6270 */
[----:B------:R-:W-:Y:S01]  /*d290*/  IMAD.MOV.U32 R2, RZ, RZ, R5 ;  /* 0x000000ffff027224 */ /* 0x000fe200078e0005 */
[----:B------:R-:W-:Y:S01]  /*d2a0*/  I2FP.F32.S32 R5, R6 ;  /* 0x0000000600057245 */ /* 0x000fe20000201400 */
[----:B------:R-:W-:Y:S01]  /*d2b0*/  IMAD.IADD R6, R203, 0x1, -R3 ;  /* 0x00000001cb067824 */ /* 0x000fe200078e0a03 */
[----:B------:R-:W-:Y:S01]  /*d2c0*/  I2FP.F32.S32 R4, R4 ;  /* 0x0000000400047245 */ /* 0x000fe20000201400 */
[----:B-1----:R-:W-:Y:S01]  /*d2d0*/  IMAD.MOV.U32 R248, RZ, RZ, R100 ;  /* 0x000000fffff87224 */ /* 0x002fe200078e0064 */
[----:B------:R-:W-:Y:S01]  /*d2e0*/  I2FP.F32.S32 R2, R2 ;  /* 0x0000000200027245 */ /* 0x000fe20000201400 */
[----:B---3--:R-:W-:Y:S01]  /*d2f0*/  FFMA.FTZ R5, R5, -UR31, R16 ;  /* 0x8000001f05057c23 */ /* 0x008fe20008010010 */
[----:B------:R-:W-:Y:S01]  /*d300*/  FSEL R176, R13, -INF , !P5 ;  /* 0xff8000000db07808 */ /* 0x000fe20006800000 */
[----:B----4-:R-:W-:Y:S01]  /*d310*/  FFMA.FTZ R4, R4, -UR31, R15 ;  /* 0x8000001f04047c23 */ /* 0x010fe2000801000f */
[----:B------:R-:W-:Y:S01]  /*d320*/  I2FP.F32.S32 R7, R7 ;  /* 0x0000000700077245 */ /* 0x000fe20000201400 */
[----:B------:R-:W-:Y:S01]  /*d330*/  FFMA.FTZ R10, R2, -UR31, R10 ;  /* 0x8000001f020a7c23 */ /* 0x000fe2000801000a */
[----:B------:R-:W-:Y:S01]  /*d340*/  ISETP.GE.AND P5, PT, R3, R206, PT ;  /* 0x000000ce0300720c */ /* 0x000fe20003fa6270 */
[----:B------:R-:W-:Y:S01]  /*d350*/  VIADD R2, R0, 0x11 ;  /* 0x0000001100027836 */ /* 0x000fe20000000000 */
[----:B------:R-:W-:Y:S01]  /*d360*/  I2FP.F32.S32 R8, R8 ;  /* 0x0000000800087245 */ /* 0x000fe20000201400 */
[----:B--2---:R-:W-:Y:S01]  /*d370*/  FFMA.FTZ R7, R7, -UR31, R17 ;  /* 0x8000001f07077c23 */ /* 0x004fe20008010011 */
[C---:B------:R-:W-:Y:S01]  /*d380*/  ISETP.LT.OR P6, PT, R3.reuse, R199, P6 ;  /* 0x000000c70300720c */ /* 0x040fe200037c1670 */
[----:B------:R-:W-:Y:S01]  /*d390*/  MUFU.TANH R15, R73 ;  /* 0x00000049000f7308 */ /* 0x000fe20000002400 */
[----:B------:R-:W-:Y:S01]  /*d3a0*/  ISETP.LT.OR P5, PT, R3, R198, P5 ;  /* 0x000000c60300720c */ /* 0x000fe20002fa1670 */
[----:B------:R-:W-:Y:S01]  /*d3b0*/  FFMA.FTZ R8, R8, -UR31, R18 ;  /* 0x8000001f08087c23 */ /* 0x000fe20008010012 */
[----:B------:R-:W-:Y:S01]  /*d3c0*/  FSEL R104, R5, -INF , !P6 ;  /* 0xff80000005687808 */ /* 0x000fe20007000000 */
[--C-:B------:R-:W-:Y:S01]  /*d3d0*/  IMAD.IADD R5, R200, 0x1, -R2.reuse ;  /* 0x00000001c8057824 */ /* 0x100fe200078e0a02 */
[----:B------:R-:W-:Y:S01]  /*d3e0*/  FSEL R106, R12, -INF , !P4 ;  /* 0xff8000000c6a7808 */ /* 0x000fe20006000000 */
[----:B------:R-:W-:Y:S01]  /*d3f0*/  FMUL.FTZ R32, R32, UR28 ;  /* 0x0000001c20207c20 */ /* 0x000fe20008410000 */
[----:B------:R-:W-:Y:S01]  /*d400*/  FSEL R118, R4, -INF , !P5 ;  /* 0xff80000004767808 */ /* 0x000fe20006800000 */
[----:B------:R1:W-:Y:S01]  /*d410*/  MUFU.TANH R14, R75 ;  /* 0x0000004b000e7308 */ /* 0x0003e20000002400 */
[----:B------:R-:W-:Y:S01]  /*d420*/  IMAD.IADD R4, R202, 0x1, -R2 ;  /* 0x00000001ca047824 */ /* 0x000fe200078e0a02 */
[----:B------:R-:W-:Y:S01]  /*d430*/  FSEL R123, R11, -INF , !P2 ;  /* 0xff8000000b7b7808 */ /* 0x000fe20005000000 */
[----:B------:R-:W-:Y:S01]  /*d440*/  FMUL.FTZ R34, R34, UR28 ;  /* 0x0000001c22227c20 */ /* 0x000fe20008410000 */
[----:B------:R-:W-:Y:S01]  /*d450*/  FSEL R175, R7, -INF , !P3 ;  /* 0xff80000007af7808 */ /* 0x000fe20005800000 */
[----:B------:R-:W-:Y:S01]  /*d460*/  FMUL.FTZ R33, R33, UR28 ;  /* 0x0000001c21217c20 */ /* 0x000fe20008410000 */
[----:B------:R-:W-:Y:S01]  /*d470*/  IABS R6, R6 ;  /* 0x0000000600067213 */ /* 0x000fe20000000000 */
[----:B------:R-:W-:Y:S01]  /*d480*/  FMUL.FTZ R35, R35, UR28 ;  /* 0x0000001c23237c20 */ /* 0x000fe20008410000 */
[----:B------:R-:W2:Y:S01]  /*d490*/  MUFU.TANH R12, R250 ;  /* 0x000000fa000c7308 */ /* 0x000ea20000002400 */
[----:B------:R-:W-:Y:S01]  /*d4a0*/  ISETP.GE.AND P4, PT, R3, R205, PT ;  /* 0x000000cd0300720c */ /* 0x000fe20003f86270 */
[----:B------:R-:W-:Y:S01]  /*d4b0*/  FMUL.FTZ R19, R19, UR28 ;  /* 0x0000001c13137c20 */ /* 0x000fe20008410000 */
[----:B------:R-:W-:Y:S01]  /*d4c0*/  ISETP.GE.AND P2, PT, R3, R204, PT ;  /* 0x000000cc0300720c */ /* 0x000fe20003f46270 */
[----:B------:R-:W-:Y:S01]  /*d4d0*/  FMUL.FTZ R88, R22, UR28 ;  /* 0x0000001c16587c20 */ /* 0x000fe20008410000 */
[----:B------:R-:W-:Y:S01]  /*d4e0*/  FSEL R173, R8, -INF , !P0 ;  /* 0xff80000008ad7808 */ /* 0x000fe20004000000 */
[----:B------:R-:W-:Y:S01]  /*d4f0*/  FMUL.FTZ R23, R30, UR28 ;  /* 0x0000001c1e177c20 */ /* 0x000fe20008410000 */
[----:B------:R-:W-:Y:S01]  /*d500*/  IABS R7, R5 ;  /* 0x0000000500077213 */ /* 0x000fe20000000000 */
[----:B------:R3:W4:Y:S01]  /*d510*/  MUFU.TANH R13, R249 ;  /* 0x000000f9000d7308 */ /* 0x0007220000002400 */
[----:B------:R-:W-:Y:S01]  /*d520*/  ISETP.GE.AND P0, PT, R2, R207, PT ;  /* 0x000000cf0200720c */ /* 0x000fe20003f06270 */
[----:B------:R-:W-:Y:S01]  /*d530*/  FMUL.FTZ R22, R28, UR28 ;  /* 0x0000001c1c167c20 */ /* 0x000fe20008410000 */
[C---:B------:R-:W-:Y:S01]  /*d540*/  ISETP.GE.AND P3, PT, R2.reuse, R206, PT ;  /* 0x000000ce0200720c */ /* 0x040fe20003f66270 */
[----:B-1----:R-:W-:Y:S01]  /*d550*/  IMAD.MOV.U32 R75, RZ, RZ, R107 ;  /* 0x000000ffff4b7224 */ /* 0x002fe200078e006b */
[C---:B------:R-:W-:Y:S01]  /*d560*/  ISETP.GE.AND P6, PT, R2.reuse, R205, PT ;  /* 0x000000cd0200720c */ /* 0x040fe20003fc6270 */
[----:B------:R-:W-:Y:S01]  /*d570*/  FMUL.FTZ R217, R31, UR28 ;  /* 0x0000001c1fd97c20 */ /* 0x000fe20008410000 */
[C---:B------:R-:W-:Y:S01]  /*d580*/  ISETP.GE.AND P5, PT, R2.reuse, R204, PT ;  /* 0x000000cc0200720c */ /* 0x040fe20003fa6270 */
[----:B------:R1:W5:Y:S01]  /*d590*/  MUFU.TANH R11, R251 ;  /* 0x000000fb000b7308 */ /* 0x0003620000002400 */
[----:B------:R-:W-:Y:S01]  /*d5a0*/  IABS R5, R4 ;  /* 0x0000000400057213 */ /* 0x000fe20000000000 */
[----:B------:R-:W-:Y:S01]  /*d5b0*/  IMAD.MOV.U32 R4, RZ, RZ, R6 ;  /* 0x000000ffff047224 */ /* 0x000fe200078e0006 */
[C---:B------:R-:W-:Y:S01]  /*d5c0*/  ISETP.LT.OR P4, PT, R3.reuse, R197, P4 ;  /* 0x000000c50300720c */ /* 0x040fe20002781670 */
[----:B------:R-:W-:Y:S01]  /*d5d0*/  IMAD.MOV.U32 R6, RZ, RZ, R7 ;  /* 0x000000ffff067224 */ /* 0x000fe200078e0007 */
[----:B------:R-:W-:Y:S01]  /*d5e0*/  ISETP.LT.OR P2, PT, R3, R196, P2 ;  /* 0x000000c40300720c */ /* 0x000fe20001741670 */
[----:B------:R-:W-:Y:S01]  /*d5f0*/  IMAD.IADD R3, R201, 0x1, -R2 ;  /* 0x00000001c9037824 */ /* 0x000fe200078e0a02 */
[C---:B------:R-:W-:Y:S01]  /*d600*/  ISETP.LT.OR P0, PT, R2.reuse, R199, P0 ;  /* 0x000000c70200720c */ /* 0x040fe20000701670 */
[----:B------:R5:W-:Y:S01]  /*d610*/  MUFU.TANH R16, R244 ;  /* 0x000000f400107308 */ /* 0x000be20000002400 */
[C---:B------:R-:W-:Y:S01]  /*d620*/  ISETP.LT.OR P3, PT, R2.reuse, R198, P3 ;  /* 0x000000c60200720c */ /* 0x040fe20001f61670 */
[----:B---3--:R-:W-:Y:S01]  /*d630*/  IMAD.MOV.U32 R249, RZ, RZ, R108 ;  /* 0x000000fffff97224 */ /* 0x008fe200078e006c */
[C---:B------:R-:W-:Y:S01]  /*d640*/  ISETP.LT.OR P6, PT, R2.reuse, R197, P6 ;  /* 0x000000c50200720c */ /* 0x040fe200037c1670 */
[----:B------:R-:W-:Y:S01]  /*d650*/  IMAD.MOV.U32 R250, RZ, RZ, R109 ;  /* 0x000000fffffa7224 */ /* 0x000fe200078e006d */
[----:B------:R-:W-:Y:S01]  /*d660*/  ISETP.LT.OR P5, PT, R2, R196, P5 ;  /* 0x000000c40200720c */ /* 0x000fe20002fa1670 */
[----:B------:R-:W-:Y:S01]  /*d670*/  IMAD.IADD R2, R203, 0x1, -R2 ;  /* 0x00000001cb027824 */ /* 0x000fe200078e0a02 */
[----:B------:R-:W-:Y:S01]  /*d680*/  IABS R3, R3 ;  /* 0x0000000300037213 */ /* 0x000fe20000000000 */
[----:B------:R3:W-:Y:S01]  /*d690*/  MUFU.TANH R17, R245 ;  /* 0x000000f500117308 */ /* 0x0007e20000002400 */
[----:B------:R-:W-:Y:S01]  /*d6a0*/  I2FP.F32.S32 R4, R4 ;  /* 0x0000000400047245 */ /* 0x000fe20000201400 */
[----:B-1----:R-:W-:Y:S01]  /*d6b0*/  IMAD.MOV.U32 R251, RZ, RZ, R99 ;  /* 0x000000fffffb7224 */ /* 0x002fe200078e0063 */
[----:B------:R-:W-:Y:S01]  /*d6c0*/  I2FP.F32.S32 R6, R6 ;  /* 0x0000000600067245 */ /* 0x000fe20000201400 */
[----:B------:R-:W-:Y:S01]  /*d6d0*/  IMAD.MOV.U32 R9, RZ, RZ, R3 ;  /* 0x000000ffff097224 */ /* 0x000fe200078e0003 */
[----:B------:R-:W-:Y:S01]  /*d6e0*/  I2FP.F32.S32 R5, R5 ;  /* 0x0000000500057245 */ /* 0x000fe20000201400 */
[----:B--2---:R-:W-:Y:S01]  /*d6f0*/  FFMA.FTZ R4, R4, -UR31, R12 ;  /* 0x8000001f04047c23 */ /* 0x004fe2000801000c */
[----:B------:R-:W-:Y:S01]  /*d700*/  IABS R2, R2 ;  /* 0x0000000200027213 */ /* 0x000fe20000000000 */
[----:B------:R-:W-:Y:S01]  /*d710*/  FFMA.FTZ R6, R6, -UR31, R15 ;  /* 0x8000001f06067c23 */ /* 0x000fe2000801000f */
[----:B------:R-:W-:Y:S01]  /*d720*/  I2FP.F32.S32 R9, R9 ;  /* 0x0000000900097245 */ /* 0x000fe20000201400 */
[----:B------:R-:W-:Y:S01]  /*d730*/  FFMA.FTZ R5, R5, -UR31, R14 ;  /* 0x8000001f05057c23 */ /* 0x000fe2000801000e */
[----:B------:R-:W-:Y:S01]  /*d740*/  I2FP.F32.S32 R8, R2 ;  /* 0x0000000200087245 */ /* 0x000fe20000201400 */
        /* <DEDUP_REMOVED lines=8> */
[----:B----4-:R-:W-:Y:S01]  /*d7d0*/  FFMA.FTZ R9, R9, -UR31, R13 ;  /* 0x8000001f09097c23 */ /* 0x010fe2000801000d */
[C---:B------:R-:W-:Y:S01]  /*d7e0*/  ISETP.GE.AND P4, PT, R2.reuse, R207, PT ;  /* 0x000000cf0200720c */ /* 0x040fe20003f86270 */
[----:B------:R-:W-:Y:S01]  /*d7f0*/  IMAD.IADD R5, R201, 0x1, -R2 ;  /* 0x00000001c9057824 */ /* 0x000fe200078e0a02 */
[C---:B------:R-:W-:Y:S01]  /*d800*/  ISETP.GE.AND P2, PT, R2.reuse, R206, PT ;  /* 0x000000ce0200720c */ /* 0x040fe20003f46270 */
[----:B------:R-:W1:Y:S01]  /*d810*/  MUFU.TANH R14, R68 ;  /* 0x00000044000e7308 */ /* 0x000e620000002400 */
[----:B------:R-:W-:Y:S01]  /*d820*/  ISETP.GE.AND P0, PT, R2, R205, PT ;  /* 0x000000cd0200720c */ /* 0x000fe20003f06270 */
[----:B------:R-:W-:Y:S01]  /*d830*/  IMAD.IADD R4, R200, 0x1, -R3 ;  /* 0x00000001c8047824 */ /* 0x000fe200078e0a03 */
[----:B------:R-:W-:Y:S01]  /*d840*/  ISETP.GE.AND P3, PT, R2, R204, PT ;  /* 0x000000cc0200720c */ /* 0x000fe20003f66270 */
[----:B-----5:R-:W-:Y:S01]  /*d850*/  FFMA.FTZ R8, R8, -UR31, R11 ;  /* 0x8000001f08087c23 */ /* 0x020fe2000801000b */
[C---:B------:R-:W-:Y:S01]  /*d860*/  ISETP.LT.OR P4, PT, R2.reuse, R199, P4 ;  /* 0x000000c70200720c */ /* 0x040fe20002781670 */
[----:B------:R-:W-:Y:S01]  /*d870*/  IMAD.MOV.U32 R244, RZ, RZ, R95 ;  /* 0x000000fffff47224 */ /* 0x000fe200078e005f */
[C---:B------:R-:W-:Y:S01]  /*d880*/  ISETP.LT.OR P2, PT, R2.reuse, R198, P2 ;  /* 0x000000c60200720c */ /* 0x040fe20001741670 */
[----:B------:R-:W2:Y:S01]  /*d890*/  MUFU.TANH R13, R70 ;  /* 0x00000046000d7308 */ /* 0x000ea20000002400 */
[C---:B------:R-:W-:Y:S01]  /*d8a0*/  ISETP.LT.OR P0, PT, R2.reuse, R197, P0 ;  /* 0x000000c50200720c */ /* 0x040fe20000701670 */
[----:B---3--:R-:W-:Y:S01]  /*d8b0*/  IMAD.MOV.U32 R245, RZ, RZ, R96 ;  /* 0x000000fffff57224 */ /* 0x008fe200078e0060 */
[----:B------:R-:W-:Y:S01]  /*d8c0*/  ISETP.LT.OR P3, PT, R2, R196, P3 ;  /* 0x000000c40200720c */ /* 0x000fe20001f61670 */
[----:B------:R-:W-:Y:S01]  /*d8d0*/  IMAD.IADD R2, R203, 0x1, -R2 ;  /* 0x00000001cb027824 */ /* 0x000fe200078e0a02 */
[----:B------:R-:W-:Y:S01]  /*d8e0*/  IABS R7, R7 ;  /* 0x0000000700077213 */ /* 0x000fe20000000000 */
[----:B------:R-:W-:Y:S01]  /*d8f0*/  FMUL.FTZ R216, R29, UR28 ;  /* 0x0000001c1dd87c20 */ /* 0x000fe20008410000 */
[----:B------:R-:W-:Y:S01]  /*d900*/  IABS R6, R6 ;  /* 0x0000000600067213 */ /* 0x000fe20000000000 */
[----:B------:R-:W3:Y:S01]  /*d910*/  MUFU.TANH R10, R69 ;  /* 0x00000045000a7308 */ /* 0x000ee20000002400 */
[----:B------:R-:W-:-:S02]  /*d920*/  IABS R11, R2 ;  /* 0x00000002000b7213 */ /* 0x000fc40000000000 */
[----:B------:R-:W-:Y:S01]  /*d930*/  IABS R12, R5 ;  /* 0x00000005000c7213 */ /* 0x000fe20000000000 */
[----:B------:R-:W-:Y:S01]  /*d940*/  IMAD.MOV.U32 R5, RZ, RZ, R7 ;  /* 0x000000ffff057224 */ /* 0x000fe200078e0007 */
[----:B------:R-:W-:Y:S01]  /*d950*/  IABS R2, R4 ;  /* 0x0000000400027213 */ /* 0x000fe20000000000 */
[----:B------:R-:W-:Y:S01]  /*d960*/  IMAD.MOV.U32 R4, RZ, RZ, R6 ;  /* 0x000000ffff047224 */ /* 0x000fe200078e0006 */
[----:B------:R-:W-:Y:S01]  /*d970*/  FSEL R125, R9, -INF , !P6 ;  /* 0xff800000097d7808 */ /* 0x000fe20007000000 */
[----:B------:R4:W5:Y:S01]  /*d980*/  MUFU.TANH R15, R246 ;  /* 0x000000f6000f7308 */ /* 0x0009620000002400 */
[----:B------:R-:W-:Y:S01]  /*d990*/  I2FP.F32.S32 R5, R5 ;  /* 0x0000000500057245 */ /* 0x000fe20000201400 */
[----:B------:R-:W-:Y:S01]  /*d9a0*/  IMAD.IADD R7, R202, 0x1, -R3 ;  /* 0x00000001ca077824 */ /* 0x000fe200078e0a03 */
[----:B------:R-:W-:Y:S02]  /*d9b0*/  I2FP.F32.S32 R4, R4 ;  /* 0x0000000400047245 */ /* 0x000fe40000201400 */
[----:B------:R-:W-:Y:S01]  /*d9c0*/  I2FP.F32.S32 R2, R2 ;  /* 0x0000000200027245 */ /* 0x000fe20000201400 */
[----:B-1----:R-:W-:Y:S01]  /*d9d0*/  FFMA.FTZ R5, R5, -UR31, R14 ;  /* 0x8000001f05057c23 */ /* 0x002fe2000801000e */
[----:B------:R-:W-:Y:S01]  /*d9e0*/  FSEL R169, R8, -INF , !P5 ;  /* 0xff80000008a97808 */ /* 0x000fe20006800000 */
[----:B--2---:R-:W-:Y:S01]  /*d9f0*/  FFMA.FTZ R4, R4, -UR31, R13 ;  /* 0x8000001f04047c23 */ /* 0x004fe2000801000d */
[----:B------:R-:W-:Y:S01]  /*da00*/  ISETP.GE.AND P6, PT, R3, R207, PT ;  /* 0x000000cf0300720c */ /* 0x000fe20003fc6270 */
[----:B---3--:R-:W-:Y:S01]  /*da10*/  FFMA.FTZ R10, R2, -UR31, R10 ;  /* 0x8000001f020a7c23 */ /* 0x008fe2000801000a */
[----:B------:R-:W-:Y:S01]  /*da20*/  FSEL R73, R5, -INF , !P4 ;  /* 0xff80000005497808 */ /* 0x000fe20006000000 */
[----:B------:R-:W-:Y:S01]  /*da30*/  VIADD R2, R0, 0x20 ;  /* 0x0000002000027836 */ /* 0x000fe20000000000 */
[----:B------:R-:W-:Y:S01]  /*da40*/  FSEL R105, R4, -INF , !P2 ;  /* 0xff80000004697808 */ /* 0x000fe20005000000 */
[----:B------:R-:W-:Y:S01]  /*da50*/  IMAD.IADD R5, R201, 0x1, -R3 ;  /* 0x00000001c9057824 */ /* 0x000fe200078e0a03 */
[C---:B------:R-:W-:Y:S01]  /*da60*/  ISETP.GE.AND P5, PT, R3.reuse, R206, PT ;  /* 0x000000ce0300720c */ /* 0x040fe20003fa6270 */
[----:B------:R-:W1:Y:S01]  /*da70*/  MUFU.TANH R8, R71 ;  /* 0x0000004700087308 */ /* 0x000e620000002400 */
[C---:B------:R-:W-:Y:S01]  /*da80*/  ISETP.GE.AND P4, PT, R3.reuse, R205, PT ;  /* 0x000000cd0300720c */ /* 0x040fe20003f86270 */
[--C-:B------:R-:W-:Y:S01]  /*da90*/  IMAD.IADD R6, R202, 0x1, -R2.reuse ;  /* 0x00000001ca067824 */ /* 0x100fe200078e0a02 */
[C---:B------:R-:W-:Y:S01]  /*daa0*/  ISETP.GE.AND P2, PT, R3.reuse, R204, PT ;  /* 0x000000cc0300720c */ /* 0x040fe20003f46270 */
[----:B------:R-:W-:Y:S01]  /*dab0*/  IMAD.IADD R4, R200, 0x1, -R2 ;  /* 0x00000001c8047824 */ /* 0x000fe200078e0a02 */
[C---:B------:R-:W-:Y:S01]  /*dac0*/  ISETP.LT.OR P6, PT, R3.reuse, R199, P6 ;  /* 0x000000c70300720c */ /* 0x040fe200037c1670 */
[----:B----4-:R-:W-:Y:S01]  /*dad0*/  IMAD.MOV.U32 R246, RZ, RZ, R94 ;  /* 0x000000fffff67224 */ /* 0x010fe200078e005e */
[C---:B------:R-:W-:Y:S01]  /*dae0*/  ISETP.LT.OR P5, PT, R3.reuse, R198, P5 ;  /* 0x000000c60300720c */ /* 0x040fe20002fa1670 */
[----:B------:R-:W-:Y:S01]  /*daf0*/  MUFU.TANH R9, R54 ;  /* 0x0000003600097308 */ /* 0x000fe20000002400 */
[----:B------:R-:W-:-:S02]  /*db00*/  ISETP.LT.OR P4, PT, R3, R197, P4 ;  /* 0x000000c50300720c */ /* 0x000fc40002781670 */
[----:B------:R-:W-:Y:S01]  /*db10*/  ISETP.LT.OR P2, PT, R3, R196, P2 ;  /* 0x000000c40300720c */ /* 0x000fe20001741670 */
[----:B------:R-:W-:Y:S01]  /*db20*/  IMAD.IADD R3, R203, 0x1, -R3 ;  /* 0x00000001cb037824 */ /* 0x000fe200078e0a03 */
[----:B------:R-:W-:Y:S02]  /*db30*/  IABS R7, R7 ;  /* 0x0000000700077213 */ /* 0x000fe40000000000 */
[----:B------:R-:W-:Y:S01]  /*db40*/  I2FP.F32.S32 R11, R11 ;  /* 0x0000000b000b7245 */ /* 0x000fe20000201400 */
[----:B------:R-:W2:Y:S01]  /*db50*/  MUFU.TANH R13, R52 ;  /* 0x00000034000d7308 */ /* 0x000ea20000002400 */
[----:B------:R-:W-:Y:S02]  /*db60*/  IABS R14, R3 ;  /* 0x00000003000e7213 */ /* 0x000fe40000000000 */
[----:B------:R-:W-:Y:S01]  /*db70*/  IABS R3, R6 ;  /* 0x0000000600037213 */ /* 0x000fe20000000000 */
[----:B------:R-:W-:Y:S01]  /*db80*/  IMAD.MOV.U32 R6, RZ, RZ, R7 ;  /* 0x000000ffff067224 */ /* 0x000fe200078e0007 */
[----:B------:R-:W-:Y:S01]  /*db90*/  IABS R5, R5 ;  /* 0x0000000500057213 */ /* 0x000fe20000000000 */
[----:B-----5:R-:W-:Y:S01]  /*dba0*/  FFMA.FTZ R11, R11, -UR31, R15 ;  /* 0x8000001f0b0b7c23 */ /* 0x020fe2000801000f */
[----:B------:R-:W-:Y:S01]  /*dbb0*/  I2FP.F32.S32 R12, R12 ;  /* 0x0000000c000c7245 */ /* 0x000fe20000201400 */
[----:B------:R-:W-:Y:S01]  /*dbc0*/  MUFU.TANH R18, R53 ;  /* 0x0000003500127308 */ /* 0x000fe20000002400 */
[----:B------:R-:W-:Y:S01]  /*dbd0*/  IABS R4, R4 ;  /* 0x0000000400047213 */ /* 0x000fe20000000000 */
[----:B------:R-:W-:Y:S01]  /*dbe0*/  IMAD.MOV.U32 R15, RZ, RZ, R5 ;  /* 0x000000ffff0f7224 */ /* 0x000fe200078e0005 */
[----:B------:R-:W-:Y:S01]  /*dbf0*/  I2FP.F32.S32 R6, R6 ;  /* 0x0000000600067245 */ /* 0x000fe20000201400 */
[----:B------:R-:W-:Y:S01]  /*dc00*/  FFMA.FTZ R12, R12, -UR31, R16 ;  /* 0x8000001f0c0c7c23 */ /* 0x000fe20008010010 */
[----:B------:R-:W-:-:S02]  /*dc10*/  I2FP.F32.S32 R5, R4 ;  /* 0x0000000400057245 */ /* 0x000fc40000201400 */
[----:B------:R-:W-:Y:S01]  /*dc20*/  I2FP.F32.S32 R3, R3 ;  /* 0x0000000300037245 */ /* 0x000fe20000201400 */
[----:B-1----:R-:W-:Y:S01]  /*dc30*/  FFMA.FTZ R4, R6, -UR31, R8 ;  /* 0x8000001f06047c23 */ /* 0x002fe20008010008 */
[----:B------:R1:W3:Y:S01]  /*dc40*/  MUFU.TANH R16, R247 ;  /* 0x000000f700107308 */ /* 0x0002e20000002400 */
[----:B------:R-:W-:Y:S01]  /*dc50*/  FSEL R121, R12, -INF , !P0 ;  /* 0xff8000000c797808 */ /* 0x000fe20004000000 */
[----:B--2---:R-:W-:Y:S01]  /*dc60*/  FFMA.FTZ R13, R5, -UR31, R13 ;  /* 0x8000001f050d7c23 */ /* 0x004fe2000801000d */
        /* <DEDUP_REMOVED lines=12> */
[C---:B------:R-:W-:Y:S01]  /*dd30*/  ISETP.GE.AND P5, PT, R2.reuse, R204, PT ;  /* 0x000000cc0200720c */ /* 0x040fe20003fa6270 */
[----:B------:R-:W-:Y:S01]  /*dd40*/  MUFU.TANH R11, R241 ;  /* 0x000000f1000b7308 */ /* 0x000fe20000002400 */
[C---:B------:R-:W-:Y:S01]  /*dd50*/  ISETP.LT.OR P0, PT, R2.reuse, R199, P0 ;  /* 0x000000c70200720c */ /* 0x040fe20000701670 */
[----:B-1----:R-:W-:Y:S01]  /*dd60*/  IMAD.MOV.U32 R247, RZ, RZ, R91 ;  /* 0x000000fffff77224 */ /* 0x002fe200078e005b */
[----:B------:R-:W-:-:S02]  /*dd70*/  ISETP.LT.OR P3, PT, R2, R198, P3 ;  /* 0x000000c60200720c */ /* 0x000fc40001f61670 */
[C---:B------:R-:W-:Y:S02]  /*dd80*/  ISETP.LT.OR P6, PT, R2.reuse, R197, P6 ;  /* 0x000000c50200720c */ /* 0x040fe400037c1670 */
[----:B------:R-:W-:Y:S01]  /*dd90*/  ISETP.LT.OR P5, PT, R2, R196, P5 ;  /* 0x000000c40200720c */ /* 0x000fe20002fa1670 */
[----:B------:R-:W-:Y:S01]  /*dda0*/  IMAD.IADD R2, R203, 0x1, -R2 ;  /* 0x00000001cb027824 */ /* 0x000fe200078e0a02 */
[----:B------:R-:W-:Y:S01]  /*ddb0*/  I2FP.F32.S32 R15, R15 ;  /* 0x0000000f000f7245 */ /* 0x000fe20000201400 */
[----:B------:R1:W-:Y:S01]  /*ddc0*/  MUFU.TANH R12, R242 ;  /* 0x000000f2000c7308 */ /* 0x0003e20000002400 */
[----:B------:R-:W-:Y:S02]  /*ddd0*/  I2FP.F32.S32 R14, R14 ;  /* 0x0000000e000e7245 */ /* 0x000fe40000201400 */
[----:B------:R-:W-:Y:S01]  /*dde0*/  IABS R10, R2 ;  /* 0x00000002000a7213 */ /* 0x000fe20000000000 */
[----:B------:R-:W-:Y:S01]  /*ddf0*/  FFMA.FTZ R15, R15, -UR31, R17 ;  /* 0x8000001f0f0f7c23 */ /* 0x000fe20008010011 */
[----:B------:R-:W-:Y:S01]  /*de00*/  IABS R4, R4 ;  /* 0x0000000400047213 */ /* 0x000fe20000000000 */
[----:B---3--:R-:W-:Y:S01]  /*de10*/  FFMA.FTZ R14, R14, -UR31, R16 ;  /* 0x8000001f0e0e7c23 */ /* 0x008fe20008010010 */
[----:B------:R-:W-:Y:S01]  /*de20*/  IABS R8, R5 ;  /* 0x0000000500087213 */ /* 0x000fe20000000000 */
[----:B------:R-:W2:Y:S01]  /*de30*/  MUFU.TANH R17, R55 ;  /* 0x0000003700117308 */ /* 0x000ea20000002400 */
[----:B------:R-:W-:Y:S01]  /*de40*/  IABS R2, R6 ;  /* 0x0000000600027213 */ /* 0x000fe20000000000 */
[----:B------:R-:W-:Y:S01]  /*de50*/  IMAD.MOV.U32 R6, RZ, RZ, R4 ;  /* 0x000000ffff067224 */ /* 0x000fe200078e0004 */
[----:B------:R-:W-:Y:S01]  /*de60*/  IABS R5, R7 ;  /* 0x0000000700057213 */ /* 0x000fe20000000000 */
[----:B------:R-:W-:Y:S01]  /*de70*/  IMAD.MOV.U32 R7, RZ, RZ, R10 ;  /* 0x000000ffff077224 */ /* 0x000fe200078e000a */
[----:B------:R-:W-:Y:S01]  /*de80*/  FSEL R114, R15, -INF , !P4 ;  /* 0xff8000000f727808 */ /* 0x000fe20006000000 */
[----:B------:R-:W-:Y:S01]  /*de90*/  IMAD.MOV.U32 R4, RZ, RZ, R2 ;  /* 0x000000ffff047224 */ /* 0x000fe200078e0002 */
[----:B------:R-:W-:Y:S01]  /*dea0*/  ISETP.GE.AND P4, PT, R3, R207, PT ;  /* 0x000000cf0300720c */ /* 0x000fe20003f86270 */
[----:B------:R3:W4:Y:S01]  /*deb0*/  MUFU.TANH R16, R240 ;  /* 0x000000f000107308 */ /* 0x0007220000002400 */
[----:B------:R-:W-:Y:S01]  /*dec0*/  IMAD.MOV.U32 R2, RZ, RZ, R5 ;  /* 0x000000ffff027224 */ /* 0x000fe200078e0005 */
[----:B------:R-:W-:Y:S01]  /*ded0*/  I2FP.F32.S32 R5, R6 ;  /* 0x0000000600057245 */ /* 0x000fe20000201400 */
[----:B------:R-:W-:Y:S01]  /*dee0*/  IMAD.IADD R6, R203, 0x1, -R3 ;  /* 0x00000001cb067824 */ /* 0x000fe200078e0a03 */
[----:B------:R-:W-:Y:S01]  /*def0*/  I2FP.F32.S32 R4, R4 ;  /* 0x0000000400047245 */ /* 0x000fe20000201400 */
[----:B-1----:R-:W-:Y:S01]  /*df00*/  IMAD.MOV.U32 R242, RZ, RZ, R89 ;  /* 0x000000fffff27224 */ /* 0x002fe200078e0059 */
[----:B------:R-:W-:Y:S01]  /*df10*/  I2FP.F32.S32 R2, R2 ;  /* 0x0000000200027245 */ /* 0x000fe20000201400 */
[----:B------:R-:W-:Y:S01]  /*df20*/  FFMA.FTZ R5, R5, -UR31, R18 ;  /* 0x8000001f05057c23 */ /* 0x000fe20008010012 */
[----:B------:R-:W-:Y:S01]  /*df30*/  FSEL R131, R14, -INF , !P2 ;  /* 0xff8000000e837808 */ /* 0x000fe20005000000 */
[----:B--2---:R-:W-:Y:S01]  /*df40*/  FFMA.FTZ R4, R4, -UR31, R17 ;  /* 0x8000001f04047c23 */ /* 0x004fe20008010011 */
[----:B------:R-:W-:Y:S01]  /*df50*/  I2FP.F32.S32 R7, R7 ;  /* 0x0000000700077245 */ /* 0x000fe20000201400 */
[----:B------:R-:W-:Y:S01]  /*df60*/  FFMA.FTZ R10, R2, -UR31, R11 ;  /* 0x8000001f020a7c23 */ /* 0x000fe2000801000b */
[----:B------:R-:W-:Y:S01]  /*df70*/  ISETP.GE.AND P2, PT, R3, R206, PT ;  /* 0x000000ce0300720c */ /* 0x000fe20003f46270 */
[----:B------:R-:W-:Y:S01]  /*df80*/  VIADD R2, R0, 0x28 ;  /* 0x0000002800027836 */ /* 0x000fe20000000000 */
[----:B------:R-:W-:Y:S01]  /*df90*/  I2FP.F32.S32 R8, R8 ;  /* 0x0000000800087245 */ /* 0x000fe20000201400 */
[----:B------:R-:W-:Y:S01]  /*dfa0*/  FFMA.FTZ R7, R7, -UR31, R12 ;  /* 0x8000001f07077c23 */ /* 0x000fe2000801000c */
[C---:B------:R-:W-:Y:S01]  /*dfb0*/  ISETP.LT.OR P4, PT, R3.reuse, R199, P4 ;  /* 0x000000c70300720c */ /* 0x040fe20002781670 */
[----:B---3--:R-:W-:Y:S01]  /*dfc0*/  IMAD.MOV.U32 R240, RZ, RZ, R66 ;  /* 0x000000fffff07224 */ /* 0x008fe200078e0042 */
[----:B------:R-:W-:Y:S01]  /*dfd0*/  ISETP.LT.OR P2, PT, R3, R198, P2 ;  /* 0x000000c60300720c */ /* 0x000fe20001741670 */
[----:B----4-:R-:W-:Y:S01]  /*dfe0*/  FFMA.FTZ R8, R8, -UR31, R16 ;  /* 0x8000001f08087c23 */ /* 0x010fe20008010010 */
[----:B------:R-:W-:Y:S01]  /*dff0*/  FSEL R66, R5, -INF , !P4 ;  /* 0xff80000005427808 */ /* 0x000fe20006000000 */
[--C-:B------:R-:W-:Y:S01]  /*e000*/  IMAD.IADD R5, R200, 0x1, -R2.reuse ;  /* 0x00000001c8057824 */ /* 0x100fe200078e0a02 */
[----:B------:R-:W-:Y:S01]  /*e010*/  FSEL R94, R4, -INF , !P2 ;  /* 0xff800000045e7808 */ /* 0x000fe20005000000 */
[----:B------:R-:W-:Y:S01]  /*e020*/  IMAD.MOV.U32 R55, RZ, RZ, R67 ;  /* 0x000000ffff377224 */ /* 0x000fe200078e0043 */
[----:B------:R-:W-:Y:S01]  /*e030*/  FSEL R67, R13, -INF , !P0 ;  /* 0xff8000000d437808 */ /* 0x000fe20004000000 */
[----:B------:R-:W1:Y:S01]  /*e040*/  MUFU.TANH R14, R243 ;  /* 0x000000f3000e7308 */ /* 0x000e620000002400 */
[----:B------:R-:W-:Y:S01]  /*e050*/  IMAD.IADD R4, R202, 0x1, -R2 ;  /* 0x00000001ca047824 */ /* 0x000fe200078e0a02 */
[----:B------:R-:W-:Y:S01]  /*e060*/  FSEL R95, R9, -INF , !P3 ;  /* 0xff800000095f7808 */ /* 0x000fe20005800000 */
[----:B------:R-:W-:Y:S01]  /*e070*/  IMAD.MOV.U32 R241, RZ, RZ, R88 ;  /* 0x000000fffff17224 */ /* 0x000fe200078e0058 */
[----:B------:R-:W-:-:S02]  /*e080*/  FSEL R172, R7, -INF , !P5 ;  /* 0xff80000007ac7808 */ /* 0x000fc40006800000 */
[----:B------:R-:W-:Y:S02]  /*e090*/  IABS R6, R6 ;  /* 0x0000000600067213 */ /* 0x000fe40000000000 */
[----:B------:R-:W2:Y:S01]  /*e0a0*/  MUFU.TANH R13, R64 ;  /* 0x00000040000d7308 */ /* 0x000ea20000002400 */
[C---:B------:R-:W-:Y:S02]  /*e0b0*/  ISETP.GE.AND P0, PT, R3.reuse, R205, PT ;  /* 0x000000cd0300720c */ /* 0x040fe40003f06270 */
[----:B------:R-:W-:Y:S02]  /*e0c0*/  ISETP.GE.AND P3, PT, R3, R204, PT ;  /* 0x000000cc0300720c */ /* 0x000fe40003f66270 */
[----:B------:R-:W-:Y:S02]  /*e0d0*/  FSEL R113, R8, -INF , !P6 ;  /* 0xff80000008717808 */ /* 0x000fe40007000000 */
[----:B------:R-:W-:Y:S01]  /*e0e0*/  IABS R7, R5 ;  /* 0x0000000500077213 */ /* 0x000fe20000000000 */
[----:B------:R-:W3:Y:S01]  /*e0f0*/  MUFU.TANH R12, R63 ;  /* 0x0000003f000c7308 */ /* 0x000ee20000002400 */
[----:B------:R-:W-:-:S02]  /*e100*/  ISETP.GE.AND P6, PT, R2, R207, PT ;  /* 0x000000cf0200720c */ /* 0x000fc40003fc6270 */
[C---:B------:R-:W-:Y:S02]  /*e110*/  ISETP.GE.AND P5, PT, R2.reuse, R206, PT ;  /* 0x000000ce0200720c */ /* 0x040fe40003fa6270 */
[C---:B------:R-:W-:Y:S02]  /*e120*/  ISETP.GE.AND P4, PT, R2.reuse, R205, PT ;  /* 0x000000cd0200720c */ /* 0x040fe40003f86270 */
[C---:B------:R-:W-:Y:S01]  /*e130*/  ISETP.GE.AND P2, PT, R2.reuse, R204, PT ;  /* 0x000000cc0200720c */ /* 0x040fe20003f46270 */
[----:B------:R-:W4:Y:S01]  /*e140*/  MUFU.TANH R11, R238 ;  /* 0x000000ee000b7308 */ /* 0x000f220000002400 */
[----:B------:R-:W-:Y:S01]  /*e150*/  IABS R5, R4 ;  /* 0x0000000400057213 */ /* 0x000fe20000000000 */
[----:B------:R-:W-:Y:S01]  /*e160*/  IMAD.MOV.U32 R4, RZ, RZ, R6 ;  /* 0x000000ffff047224 */ /* 0x000fe200078e0006 */
[C---:B------:R-:W-:Y:S01]  /*e170*/  ISETP.LT.OR P0, PT, R3.reuse, R197, P0 ;  /* 0x000000c50300720c */ /* 0x040fe20000701670 */
[----:B------:R-:W-:Y:S01]  /*e180*/  IMAD.MOV.U32 R6, RZ, RZ, R7 ;  /* 0x000000ffff067224 */ /* 0x000fe200078e0007 */
[----:B------:R-:W-:Y:S01]  /*e190*/  ISETP.LT.OR P3, PT, R3, R196, P3 ;  /* 0x000000c40300720c */ /* 0x000fe20001f61670 */
[----:B------:R-:W-:Y:S01]  /*e1a0*/  IMAD.IADD R3, R201, 0x1, -R2 ;  /* 0x00000001c9037824 */ /* 0x000fe200078e0a02 */
[C---:B------:R-:W-:Y:S01]  /*e1b0*/  ISETP.LT.OR P6, PT, R2.reuse, R199, P6 ;  /* 0x000000c70200720c */ /* 0x040fe200037c1670 */
[----:B------:R-:W5:Y:S01]  /*e1c0*/  MUFU.TANH R15, R236 ;  /* 0x000000ec000f7308 */ /* 0x000f620000002400 */
[----:B------:R-:W-:-:S02]  /*e1d0*/  ISETP.LT.OR P5, PT, R2, R198, P5 ;  /* 0x000000c60200720c */ /* 0x000fc40002fa1670 */
[C---:B------:R-:W-:Y:S02]  /*e1e0*/  ISETP.LT.OR P4, PT, R2.reuse, R197, P4 ;  /* 0x000000c50200720c */ /* 0x040fe40002781670 */
[----:B------:R-:W-:Y:S01]  /*e1f0*/  ISETP.LT.OR P2, PT, R2, R196, P2 ;  /* 0x000000c40200720c */ /* 0x000fe20001741670 */
[----:B------:R-:W-:Y:S01]  /*e200*/  IMAD.IADD R2, R203, 0x1, -R2 ;  /* 0x00000001cb027824 */ /* 0x000fe200078e0a02 */
[----:B------:R-:W-:Y:S01]  /*e210*/  I2FP.F32.S32 R4, R4 ;  /* 0x0000000400047245 */ /* 0x000fe20000201400 */
[----:B------:R-:W-:Y:S01]  /*e220*/  MUFU.TANH R16, R237 ;  /* 0x000000ed00107308 */ /* 0x000fe20000002400 */
[----:B------:R-:W-:Y:S02]  /*e230*/  I2FP.F32.S32 R6, R6 ;  /* 0x0000000600067245 */ /* 0x000fe40000201400 */
[----:B------:R-:W-:Y:S01]  /*e240*/  I2FP.F32.S32 R5, R5 ;  /* 0x0000000500057245 */ /* 0x000fe20000201400 */
[----:B-1----:R-:W-:Y:S01]  /*e250*/  FFMA.FTZ R4, R4, -UR31, R14 ;  /* 0x8000001f04047c23 */ /* 0x002fe2000801000e */
[----:B------:R-:W-:Y:S01]  /*e260*/  IABS R2, R2 ;  /* 0x0000000200027213 */ /* 0x000fe20000000000 */
[----:B--2---:R-:W-:Y:S01]  /*e270*/  FFMA.FTZ R6, R6, -UR31, R13 ;  /* 0x8000001f06067c23 */ /* 0x004fe2000801000d */
[----:B------:R-:W-:Y:S01]  /*e280*/  IABS R3, R3 ;  /* 0x0000000300037213 */ /* 0x000fe20000000000 */
[----:B---3--:R-:W-:Y:S01]  /*e290*/  FFMA.FTZ R5, R5, -UR31, R12 ;  /* 0x8000001f05057c23 */ /* 0x008fe2000801000c */
[----:B------:R-:W-:Y:S01]  /*e2a0*/  I2FP.F32.S32 R8, R2 ;  /* 0x0000000200087245 */ /* 0x000fe20000201400 */
[----:B------:R-:W-:Y:S01]  /*e2b0*/  VIADD R2, R0, 0x29 ;  /* 0x0000002900027836 */ /* 0x000fe20000000000 */
        /* <DEDUP_REMOVED lines=8> */
[C---:B------:R-:W-:Y:S01]  /*e340*/  ISETP.GE.AND P0, PT, R2.reuse, R207, PT ;  /* 0x000000cf0200720c */ /* 0x040fe20003f06270 */
[----:B------:R-:W-:Y:S01]  /*e350*/  IMAD.IADD R5, R201, 0x1, -R2 ;  /* 0x00000001c9057824 */ /* 0x000fe200078e0a02 */
[C---:B------:R-:W-:Y:S01]  /*e360*/  ISETP.GE.AND P3, PT, R2.reuse, R206, PT ;  /* 0x000000ce0200720c */ /* 0x040fe20003f66270 */
[----:B------:R-:W1:Y:S01]  /*e370*/  MUFU.TANH R14, R65 ;  /* 0x00000041000e7308 */ /* 0x000e620000002400 */
[----:B------:R-:W-:Y:S01]  /*e380*/  ISETP.GE.AND P6, PT, R2, R205, PT ;  /* 0x000000cd0200720c */ /* 0x000fe20003fc6270 */
[----:B------:R-:W-:Y:S01]  /*e390*/  IMAD.IADD R4, R200, 0x1, -R3 ;  /* 0x00000001c8047824 */ /* 0x000fe200078e0a03 */
[----:B------:R-:W-:Y:S01]  /*e3a0*/  ISETP.GE.AND P5, PT, R2, R204, PT ;  /* 0x000000cc0200720c */ /* 0x000fe20003fa6270 */
[----:B----4-:R-:W-:Y:S01]  /*e3b0*/  FFMA.FTZ R8, R8, -UR31, R11 ;  /* 0x8000001f08087c23 */ /* 0x010fe2000801000b */
[----:B------:R-:W-:-:S02]  /*e3c0*/  ISETP.LT.OR P0, PT, R2, R199, P0 ;  /* 0x000000c70200720c */ /* 0x000fc40000701670 */
[C---:B------:R-:W-:Y:S01]  /*e3d0*/  ISETP.LT.OR P3, PT, R2.reuse, R198, P3 ;  /* 0x000000c60200720c */ /* 0x040fe20001f61670 */
[----:B------:R-:W2:Y:S01]  /*e3e0*/  MUFU.TANH R13, R76 ;  /* 0x0000004c000d7308 */ /* 0x000ea20000002400 */
[C---:B------:R-:W-:Y:S02]  /*e3f0*/  ISETP.LT.OR P6, PT, R2.reuse, R197, P6 ;  /* 0x000000c50200720c */ /* 0x040fe400037c1670 */
[----:B------:R-:W-:Y:S01]  /*e400*/  ISETP.LT.OR P5, PT, R2, R196, P5 ;  /* 0x000000c40200720c */ /* 0x000fe20002fa1670 */
[----:B------:R-:W-:Y:S01]  /*e410*/  IMAD.IADD R2, R203, 0x1, -R2 ;  /* 0x00000001cb027824 */ /* 0x000fe200078e0a02 */
[----:B------:R-:W-:Y:S02]  /*e420*/  IABS R7, R7 ;  /* 0x0000000700077213 */ /* 0x000fe40000000000 */
[----:B------:R-:W-:Y:S01]  /*e430*/  IABS R6, R6 ;  /* 0x0000000600067213 */ /* 0x000fe20000000000 */
[----:B------:R-:W3:Y:S01]  /*e440*/  MUFU.TANH R10, R48 ;  /* 0x00000030000a7308 */ /* 0x000ee20000002400 */
[----:B------:R-:W-:-:S02]  /*e450*/  IABS R11, R2 ;  /* 0x00000002000b7213 */ /* 0x000fc40000000000 */
[----:B------:R-:W-:Y:S01]  /*e460*/  IABS R12, R5 ;  /* 0x00000005000c7213 */ /* 0x000fe20000000000 */
[----:B------:R-:W-:Y:S01]  /*e470*/  IMAD.MOV.U32 R5, RZ, RZ, R7 ;  /* 0x000000ffff057224 */ /* 0x000fe200078e0007 */
[----:B------:R-:W-:Y:S01]  /*e480*/  IABS R2, R4 ;  /* 0x0000000400027213 */ /* 0x000fe20000000000 */
[----:B------:R-:W-:Y:S01]  /*e490*/  IMAD.MOV.U32 R4, RZ, RZ, R6 ;  /* 0x000000ffff047224 */ /* 0x000fe200078e0006 */
[----:B------:R-:W-:Y:S01]  /*e4a0*/  I2FP.F32.S32 R9, R9 ;  /* 0x0000000900097245 */ /* 0x000fe20000201400 */
[----:B------:R-:W-:Y:S01]  /*e4b0*/  IMAD.IADD R7, R202, 0x1, -R3 ;  /* 0x00000001ca077824 */ /* 0x000fe200078e0a03 */
[----:B------:R-:W-:Y:S01]  /*e4c0*/  I2FP.F32.S32 R5, R5 ;  /* 0x0000000500057245 */ /* 0x000fe20000201400 */
[----:B------:R-:W-:Y:S01]  /*e4d0*/  MUFU.TANH R17, R49 ;  /* 0x0000003100117308 */ /* 0x000fe20000002400 */
[----:B------:R-:W-:Y:S01]  /*e4e0*/  I2FP.F32.S32 R4, R4 ;  /* 0x0000000400047245 */ /* 0x000fe20000201400 */
[----:B-----5:R-:W-:Y:S01]  /*e4f0*/  FFMA.FTZ R9, R9, -UR31, R15 ;  /* 0x8000001f09097c23 */ /* 0x020fe2000801000f */
[----:B------:R-:W-:Y:S01]  /*e500*/  I2FP.F32.S32 R2, R2 ;  /* 0x0000000200027245 */ /* 0x000fe20000201400 */
[----:B-1----:R-:W-:Y:S01]  /*e510*/  FFMA.FTZ R5, R5, -UR31, R14 ;  /* 0x8000001f05057c23 */ /* 0x002fe2000801000e */
[----:B------:R-:W-:Y:S01]  /*e520*/  I2FP.F32.S32 R12, R12 ;  /* 0x0000000c000c7245 */ /* 0x000fe20000201400 */
[----:B--2---:R-:W-:Y:S01]  /*e530*/  FFMA.FTZ R4, R4, -UR31, R13 ;  /* 0x8000001f04047c23 */ /* 0x004fe2000801000d */
[----:B------:R-:W-:Y:S01]  /*e540*/  FSEL R100, R9, -INF , !P4 ;  /* 0xff80000009647808 */ /* 0x000fe20006000000 */
[----:B---3--:R-:W-:Y:S01]  /*e550*/  FFMA.FTZ R10, R2, -UR31, R10 ;  /* 0x8000001f020a7c23 */ /* 0x008fe2000801000a */
[----:B------:R-:W-:Y:S01]  /*e560*/  FSEL R133, R8, -INF , !P2 ;  /* 0xff80000008857808 */ /* 0x000fe20005000000 */
[----:B------:R-:W1:Y:S01]  /*e570*/  MUFU.TANH R15, R239 ;  /* 0x000000ef000f7308 */ /* 0x000e620000002400 */
[----:B------:R-:W-:Y:S01]  /*e580*/  FSEL R54, R5, -INF , !P0 ;  /* 0xff80000005367808 */ /* 0x000fe20004000000 */
[----:B------:R-:W-:Y:S01]  /*e590*/  VIADD R2, R0, 0x31 ;  /* 0x0000003100027836 */ /* 0x000fe20000000000 */
[----:B------:R-:W-:Y:S01]  /*e5a0*/  FSEL R68, R4, -INF , !P3 ;  /* 0xff80000004447808 */ /* 0x000fe20005800000 */
[----:B------:R-:W-:Y:S01]  /*e5b0*/  FFMA.FTZ R12, R12, -UR31, R16 ;  /* 0x8000001f0c0c7c23 */ /* 0x000fe20008010010 */
[----:B------:R-:W-:Y:S01]  /*e5c0*/  ISETP.GE.AND P4, PT, R3, R207, PT ;  /* 0x000000cf0300720c */ /* 0x000fe20003f86270 */
[----:B------:R-:W-:Y:S01]  /*e5d0*/  IMAD.IADD R5, R201, 0x1, -R3 ;  /* 0x00000001c9057824 */ /* 0x000fe200078e0a03 */
[C---:B------:R-:W-:Y:S01]  /*e5e0*/  ISETP.GE.AND P2, PT, R3.reuse, R206, PT ;  /* 0x000000ce0300720c */ /* 0x040fe20003f46270 */
[----:B------:R-:W2:Y:S01]  /*e5f0*/  MUFU.TANH R16, R50 ;  /* 0x0000003200107308 */ /* 0x000ea20000002400 */
[C---:B------:R-:W-:Y:S01]  /*e600*/  ISETP.GE.AND P0, PT, R3.reuse, R205, PT ;  /* 0x000000cd0300720c */ /* 0x040fe20003f06270 */
[--C-:B------:R-:W-:Y:S01]  /*e610*/  IMAD.IADD R6, R202, 0x1, -R2.reuse ;  /* 0x00000001ca067824 */ /* 0x100fe200078e0a02 */
[C---:B------:R-:W-:Y:S01]  /*e620*/  ISETP.GE.AND P3, PT, R3.reuse, R204, PT ;  /* 0x000000cc0300720c */ /* 0x040fe20003f66270 */
[----:B------:R-:W-:Y:S01]  /*e630*/  IMAD.IADD R4, R200, 0x1, -R2 ;  /* 0x00000001c8047824 */ /* 0x000fe200078e0a02 */
[----:B------:R-:W-:-:S02]  /*e640*/  ISETP.LT.OR P4, PT, R3, R199, P4 ;  /* 0x000000c70300720c */ /* 0x000fc40002781670 */
[C---:B------:R-:W-:Y:S01]  /*e650*/  ISETP.LT.OR P2, PT, R3.reuse, R198, P2 ;  /* 0x000000c60300720c */ /* 0x040fe20001741670 */
[----:B------:R-:W3:Y:S01]  /*e660*/  MUFU.TANH R9, R51 ;  /* 0x0000003300097308 */ /* 0x000ee20000002400 */
[C---:B------:R-:W-:Y:S02]  /*e670*/  ISETP.LT.OR P0, PT, R3.reuse, R197, P0 ;  /* 0x000000c50300720c */ /* 0x040fe40000701670 */
[----:B------:R-:W-:Y:S01]  /*e680*/  ISETP.LT.OR P3, PT, R3, R196, P3 ;  /* 0x000000c40300720c */ /* 0x000fe20001f61670 */
[----:B------:R-:W-:Y:S01]  /*e690*/  IMAD.IADD R3, R203, 0x1, -R3 ;  /* 0x00000001cb037824 */ /* 0x000fe200078e0a03 */
[----:B------:R-:W-:Y:S02]  /*e6a0*/  IABS R7, R7 ;  /* 0x0000000700077213 */ /* 0x000fe40000000000 */
[----:B------:R-:W-:Y:S01]  /*e6b0*/  I2FP.F32.S32 R11, R11 ;  /* 0x0000000b000b7245 */ /* 0x000fe20000201400 */
[----:B------:R-:W4:Y:S01]  /*e6c0*/  MUFU.TANH R13, R232 ;  /* 0x000000e8000d7308 */ /* 0x000f220000002400 */
[----:B------:R-:W-:-:S02]  /*e6d0*/  IABS R14, R3 ;  /* 0x00000003000e7213 */ /* 0x000fc40000000000 */
[----:B------:R-:W-:Y:S01]  /*e6e0*/  IABS R3, R6 ;  /* 0x0000000600037213 */ /* 0x000fe20000000000 */
[----:B------:R-:W-:Y:S01]  /*e6f0*/  IMAD.MOV.U32 R6, RZ, RZ, R7 ;  /* 0x000000ffff067224 */ /* 0x000fe200078e0007 */
[----:B------:R-:W-:Y:S01]  /*e700*/  IABS R5, R5 ;  /* 0x0000000500057213 */ /* 0x000fe20000000000 */
[----:B-1----:R-:W-:Y:S01]  /*e710*/  FFMA.FTZ R11, R11, -UR31, R15 ;  /* 0x8000001f0b0b7c23 */ /* 0x002fe2000801000f */
[----:B------:R-:W-:Y:S01]  /*e720*/  IABS R4, R4 ;  /* 0x0000000400047213 */ /* 0x000fe20000000000 */
[----:B------:R-:W1:Y:S01]  /*e730*/  MUFU.TANH R8, R234 ;  /* 0x000000ea00087308 */ /* 0x000e620000002400 */
[----:B------:R-:W-:Y:S01]  /*e740*/  I2FP.F32.S32 R6, R6 ;  /* 0x0000000600067245 */ /* 0x000fe20000201400 */
[----:B------:R-:W-:Y:S01]  /*e750*/  IMAD.MOV.U32 R15, RZ, RZ, R5 ;  /* 0x000000ffff0f7224 */ /* 0x000fe200078e0005 */
[----:B------:R-:W-:Y:S02]  /*e760*/  I2FP.F32.S32 R5, R4 ;  /* 0x0000000400057245 */ /* 0x000fe40000201400 */
[----:B------:R-:W-:Y:S01]  /*e770*/  I2FP.F32.S32 R3, R3 ;  /* 0x0000000300037245 */ /* 0x000fe20000201400 */
[----:B--2---:R-:W-:Y:S01]  /*e780*/  FFMA.FTZ R4, R6, -UR31, R16 ;  /* 0x8000001f06047c23 */ /* 0x004fe20008010010 */
[----:B------:R-:W-:Y:S01]  /*e790*/  I2FP.F32.S32 R15, R15 ;  /* 0x0000000f000f7245 */ /* 0x000fe20000201400 */
[----:B------:R-:W2:Y:S01]  /*e7a0*/  MUFU.TANH R16, R44 ;  /* 0x0000002c00107308 */ /* 0x000ea20000002400 */
[----:B------:R-:W-:Y:S01]  /*e7b0*/  FSEL R96, R12, -INF , !P6 ;  /* 0xff8000000c607808 */ /* 0x000fe20007000000 */
[----:B---3--:R-:W-:Y:S01]  /*e7c0*/  FFMA.FTZ R9, R3, -UR31, R9 ;  /* 0x8000001f03097c23 */ /* 0x008fe20008010009 */
[----:B------:R-:W-:Y:S01]  /*e7d0*/  FSEL R129, R11, -INF , !P5 ;  /* 0xff8000000b817808 */ /* 0x000fe20006800000 */
[----:B------:R-:W-:Y:S01]  /*e7e0*/  VIADD R3, R0, 0x38 ;  /* 0x0000003800037836 */ /* 0x000fe20000000000 */
[----:B------:R-:W-:Y:S01]  /*e7f0*/  FSEL R52, R10, -INF , !P4 ;  /* 0xff8000000a347808 */ /* 0x000fe20006000000 */
[----:B----4-:R-:W-:Y:S01]  /*e800*/  FFMA.FTZ R15, R15, -UR31, R13 ;  /* 0x8000001f0f0f7c23 */ /* 0x010fe2000801000d */
[----:B------:R-:W-:Y:S01]  /*e810*/  FSEL R64, R4, -INF , !P2 ;  /* 0xff80000004407808 */ /* 0x000fe20005000000 */
[----:B------:R-:W-:Y:S01]  /*e820*/  FFMA.FTZ R13, R5, -UR31, R17 ;  /* 0x8000001f050d7c23 */ /* 0x000fe20008010011 */
[C---:B------:R-:W-:Y:S01]  /*e830*/  ISETP.GE.AND P6, PT, R2.reuse, R207, PT ;  /* 0x000000cf0200720c */ /* 0x040fe20003fc6270 */
[C---:B------:R-:W-:Y:S01]  /*e840*/  IMAD.IADD R5, R201.reuse, 0x1, -R2 ;  /* 0x00000001c9057824 */ /* 0x040fe200078e0a02 */
[----:B------:R-:W-:Y:S01]  /*e850*/  ISETP.GE.AND P5, PT, R2, R206, PT ;  /* 0x000000ce0200720c */ /* 0x000fe20003fa6270 */
[--C-:B------:R-:W-:Y:S01]  /*e860*/  IMAD.IADD R4, R200, 0x1, -R3.reuse ;  /* 0x00000001c8047824 */ /* 0x100fe200078e0a03 */
[----:B------:R-:W-:Y:S01]  /*e870*/  ISETP.GE.AND P4, PT, R2, R205, PT ;  /* 0x000000cd0200720c */ /* 0x000fe20003f86270 */
[--C-:B------:R-:W-:Y:S01]  /*e880*/  IMAD.IADD R6, R202, 0x1, -R3.reuse ;  /* 0x00000001ca067824 */ /* 0x100fe200078e0a03 */
[C---:B------:R-:W-:Y:S01]  /*e890*/  ISETP.GE.AND P2, PT, R2.reuse, R204, PT ;  /* 0x000000cc0200720c */ /* 0x040fe20003f46270 */
[----:B------:R-:W-:Y:S01]  /*e8a0*/  IMAD.IADD R7, R201, 0x1, -R3 ;  /* 0x00000001c9077824 */ /* 0x000fe200078e0a03 */
[C---:B------:R-:W-:Y:S01]  /*e8b0*/  ISETP.LT.OR P6, PT, R2.reuse, R199, P6 ;  /* 0x000000c70200720c */ /* 0x040fe200037c1670 */
[----:B------:R-:W-:Y:S01]  /*e8c0*/  MUFU.TANH R11, R228 ;  /* 0x000000e4000b7308 */ /* 0x000fe20000002400 */
[----:B------:R-:W-:-:S02]  /*e8d0*/  ISETP.LT.OR P5, PT, R2, R198, P5 ;  /* 0x000000c60200720c */ /* 0x000fc40002fa1670 */
[C---:B------:R-:W-:Y:S02]  /*e8e0*/  ISETP.LT.OR P4, PT, R2.reuse, R197, P4 ;  /* 0x000000c50200720c */ /* 0x040fe40002781670 */
[----:B------:R-:W-:Y:S01]  /*e8f0*/  ISETP.LT.OR P2, PT, R2, R196, P2 ;  /* 0x000000c40200720c */ /* 0x000fe20001741670 */
[----:B------:R-:W-:Y:S01]  /*e900*/  IMAD.IADD R2, R203, 0x1, -R2 ;  /* 0x00000001cb027824 */ /* 0x000fe200078e0a02 */
[----:B------:R-:W-:Y:S01]  /*e910*/  I2FP.F32.S32 R14, R14 ;  /* 0x0000000e000e7245 */ /* 0x000fe20000201400 */
[----:B------:R-:W3:Y:S01]  /*e920*/  MUFU.TANH R12, R46 ;  /* 0x0000002e000c7308 */ /* 0x000ee20000002400 */
[----:B------:R-:W-:Y:S02]  /*e930*/  IABS R4, R4 ;  /* 0x0000000400047213 */ /* 0x000fe40000000000 */
[----:B------:R-:W-:Y:S01]  /*e940*/  IABS R10, R2 ;  /* 0x00000002000a7213 */ /* 0x000fe20000000000 */
[----:B-1----:R-:W-:Y:S01]  /*e950*/  FFMA.FTZ R14, R14, -UR31, R8 ;  /* 0x8000001f0e0e7c23 */ /* 0x002fe20008010008 */
[----:B------:R-:W-:-:S02]  /*e960*/  IABS R8, R5 ;  /* 0x0000000500087213 */ /* 0x000fc40000000000 */
[----:B------:R-:W-:Y:S01]  /*e970*/  IABS R2, R6 ;  /* 0x0000000600027213 */ /* 0x000fe20000000000 */
[----:B------:R-:W1:Y:S01]  /*e980*/  MUFU.TANH R17, R235 ;  /* 0x000000eb00117308 */ /* 0x000e620000002400 */
[----:B------:R-:W-:Y:S01]  /*e990*/  IABS R5, R7 ;  /* 0x0000000700057213 */ /* 0x000fe20000000000 */
[----:B------:R-:W-:Y:S01]  /*e9a0*/  IMAD.MOV.U32 R6, RZ, RZ, R4 ;  /* 0x000000ffff067224 */ /* 0x000fe200078e0004 */
[----:B------:R-:W-:Y:S01]  /*e9b0*/  FSEL R91, R15, -INF , !P0 ;  /* 0xff8000000f5b7808 */ /* 0x000fe20004000000 */
[----:B------:R-:W-:Y:S01]  /*e9c0*/  IMAD.MOV.U32 R4, RZ, RZ, R2 ;  /* 0x000000ffff047224 */ /* 0x000fe200078e0002 */
[----:B------:R-:W-:Y:S01]  /*e9d0*/  ISETP.GE.AND P0, PT, R3, R207, PT ;  /* 0x000000cf0300720c */ /* 0x000fe20003f06270 */
[----:B------:R-:W-:Y:S01]  /*e9e0*/  IMAD.MOV.U32 R2, RZ, RZ, R5 ;  /* 0x000000ffff027224 */ /* 0x000fe200078e0005 */
[----:B------:R-:W-:Y:S01]  /*e9f0*/  I2FP.F32.S32 R5, R6 ;  /* 0x0000000600057245 */ /* 0x000fe20000201400 */
[----:B------:R-:W4:Y:S01]  /*ea00*/  MUFU.TANH R18, R233 ;  /* 0x000000e900127308 */ /* 0x000f220000002400 */
[----:B------:R-:W-:Y:S01]  /*ea10*/  IMAD.MOV.U32 R7, RZ, RZ, R10 ;  /* 0x000000ffff077224 */ /* 0x000fe200078e000a */
[----:B------:R-:W-:Y:S01]  /*ea20*/  I2FP.F32.S32 R4, R4 ;  /* 0x0000000400047245 */ /* 0x000fe20000201400 */
[----:B------:R-:W-:Y:S01]  /*ea30*/  IMAD.IADD R6, R203, 0x1, -R3 ;  /* 0x00000001cb067824 */ /* 0x000fe200078e0a03 */
[----:B------:R-:W-:Y:S01]  /*ea40*/  I2FP.F32.S32 R2, R2 ;  /* 0x0000000200027245 */ /* 0x000fe20000201400 */
[----:B--2---:R-:W-:Y:S01]  /*ea50*/  FFMA.FTZ R5, R5, -UR31, R16 ;  /* 0x8000001f05057c23 */ /* 0x004fe20008010010 */
[----:B------:R-:W-:Y:S01]  /*ea60*/  FSEL R128, R14, -INF , !P3 ;  /* 0xff8000000e807808 */ /* 0x000fe20005800000 */
[----:B---3--:R-:W-:Y:S01]  /*ea70*/  FFMA.FTZ R4, R4, -UR31, R12 ;  /* 0x8000001f04047c23 */ /* 0x008fe2000801000c */
[----:B------:R-:W-:Y:S01]  /*ea80*/  I2FP.F32.S32 R7, R7 ;  /* 0x0000000700077245 */ /* 0x000fe20000201400 */
[----:B------:R-:W-:Y:S01]  /*ea90*/  FFMA.FTZ R10, R2, -UR31, R11 ;  /* 0x8000001f020a7c23 */ /* 0x000fe2000801000b */
[----:B------:R-:W-:Y:S01]  /*eaa0*/  ISETP.GE.AND P3, PT, R3, R206, PT ;  /* 0x000000ce0300720c */ /* 0x000fe20003f66270 */
[----:B------:R-:W-:Y:S01]  /*eab0*/  VIADD R2, R0, 0x39 ;  /* 0x0000003900027836 */ /* 0x000fe20000000000 */
[----:B------:R-:W-:Y:S01]  /*eac0*/  I2FP.F32.S32 R8, R8 ;  /* 0x0000000800087245 */ /* 0x000fe20000201400 */
[----:B-1----:R-:W-:Y:S01]  /*ead0*/  FFMA.FTZ R7, R7, -UR31, R17 ;  /* 0x8000001f07077c23 */ /* 0x002fe20008010011 */
[C---:B------:R-:W-:Y:S01]  /*eae0*/  ISETP.LT.OR P0, PT, R3.reuse, R199, P0 ;  /* 0x000000c70300720c */ /* 0x040fe20000701670 */
[----:B------:R-:W1:Y:S01]  /*eaf0*/  MUFU.TANH R14, R230 ;  /* 0x000000e6000e7308 */ /* 0x000e620000002400 */
[----:B------:R-:W-:Y:S01]  /*eb00*/  ISETP.LT.OR P3, PT, R3, R198, P3 ;  /* 0x000000c60300720c */ /* 0x000fe20001f61670 */
[----:B----4-:R-:W-:Y:S01]  /*eb10*/  FFMA.FTZ R8, R8, -UR31, R18 ;  /* 0x8000001f08087c23 */ /* 0x010fe20008010012 */
[----:B------:R-:W-:Y:S01]  /*eb20*/  FSEL R49, R5, -INF , !P0 ;  /* 0xff80000005317808 */ /* 0x000fe20004000000 */
[----:B------:R-:W-:Y:S01]  /*eb30*/  IMAD.IADD R5, R200, 0x1, -R2 ;  /* 0x00000001c8057824 */ /* 0x000fe200078e0a02 */
[----:B------:R-:W-:-:S02]  /*eb40*/  FSEL R50, R13, -INF , !P6 ;  /* 0xff8000000d327808 */ /* 0x000fc40007000000 */
[----:B------:R-:W-:Y:S01]  /*eb50*/  FSEL R56, R4, -INF , !P3 ;  /* 0xff80000004387808 */ /* 0x000fe20005800000 */
[----:B------:R-:W2:Y:S01]  /*eb60*/  MUFU.TANH R13, R45 ;  /* 0x0000002d000d7308 */ /* 0x000ea20000002400 */
[----:B------:R-:W-:Y:S01]  /*eb70*/  IMAD.IADD R4, R202, 0x1, -R2 ;  /* 0x00000001ca047824 */ /* 0x000fe200078e0a02 */
[----:B------:R-:W-:Y:S02]  /*eb80*/  FSEL R57, R9, -INF , !P5 ;  /* 0xff80000009397808 */ /* 0x000fe40006800000 */
[----:B------:R-:W-:Y:S02]  /*eb90*/  FSEL R127, R7, -INF , !P2 ;  /* 0xff800000077f7808 */ /* 0x000fe40005000000 */
[----:B------:R-:W-:Y:S02]  /*eba0*/  IABS R6, R6 ;  /* 0x0000000600067213 */ /* 0x000fe40000000000 */
[----:B------:R-:W3:Y:S01]  /*ebb0*/  MUFU.TANH R12, R47 ;  /* 0x0000002f000c7308 */ /* 0x000ee20000002400 */
[----:B------:R-:W-:-:S02]  /*ebc0*/  ISETP.GE.AND P6, PT, R3, R205, PT ;  /* 0x000000cd0300720c */ /* 0x000fc40003fc6270 */
[----:B------:R-:W-:Y:S02]  /*ebd0*/  ISETP.GE.AND P5, PT, R3, R204, PT ;  /* 0x000000cc0300720c */ /* 0x000fe40003fa6270 */
[----:B------:R-:W-:Y:S02]  /*ebe0*/  FSEL R72, R8, -INF , !P4 ;  /* 0xff80000008487808 */ /* 0x000fe40006000000 */
[----:B------:R-:W-:Y:S01]  /*ebf0*/  IABS R7, R5 ;  /* 0x0000000500077213 */ /* 0x000fe20000000000 */
[----:B------:R-:W4:Y:S01]  /*ec00*/  MUFU.TANH R15, R229 ;  /* 0x000000e5000f7308 */ /* 0x000f220000002400 */
[C---:B------:R-:W-:Y:S02]  /*ec10*/  ISETP.GE.AND P4, PT, R2.reuse, R207, PT ;  /* 0x000000cf0200720c */ /* 0x040fe40003f86270 */
[C---:B------:R-:W-:Y:S02]  /*ec20*/  ISETP.GE.AND P2, PT, R2.reuse, R206, PT ;  /* 0x000000ce0200720c */ /* 0x040fe40003f46270 */
[----:B------:R-:W-:-:S02]  /*ec30*/  ISETP.GE.AND P0, PT, R2, R205, PT ;  /* 0x000000cd0200720c */ /* 0x000fc40003f06270 */
[C---:B------:R-:W-:Y:S01]  /*ec40*/  ISETP.GE.AND P3, PT, R2.reuse, R204, PT ;  /* 0x000000cc0200720c */ /* 0x040fe20003f66270 */
[----:B------:R-:W5:Y:S01]  /*ec50*/  MUFU.TANH R11, R231 ;  /* 0x000000e7000b7308 */ /* 0x000f620000002400 */
        /* <DEDUP_REMOVED lines=12> */
[----:B------:R-:W-:Y:S01]  /*ed20*/  IABS R3, R3 ;  /* 0x0000000300037213 */ /* 0x000fe20000000000 */
[----:B------:R-:W-:Y:S01]  /*ed30*/  MUFU.TANH R17, R35 ;  /* 0x0000002300117308 */ /* 0x000fe20000002400 */
[----:B------:R-:W-:Y:S02]  /*ed40*/  I2FP.F32.S32 R4, R4 ;  /* 0x0000000400047245 */ /* 0x000fe40000201400 */
[----:B------:R-:W-:Y:S01]  /*ed50*/  I2FP.F32.S32 R6, R6 ;  /* 0x0000000600067245 */ /* 0x000fe20000201400 */
[----:B------:R-:W-:Y:S01]  /*ed60*/  IMAD.MOV.U32 R9, RZ, RZ, R3 ;  /* 0x000000ffff097224 */ /* 0x000fe200078e0003 */
[----:B------:R-:W-:Y:S01]  /*ed70*/  I2FP.F32.S32 R5, R5 ;  /* 0x0000000500057245 */ /* 0x000fe20000201400 */
[----:B-1----:R-:W-:Y:S01]  /*ed80*/  FFMA.FTZ R4, R4, -UR31, R14 ;  /* 0x8000001f04047c23 */ /* 0x002fe2000801000e */
[----:B------:R-:W-:Y:S01]  /*ed90*/  IABS R2, R2 ;  /* 0x0000000200027213 */ /* 0x000fe20000000000 */
[----:B--2---:R-:W-:Y:S01]  /*eda0*/  FFMA.FTZ R6, R6, -UR31, R13 ;  /* 0x8000001f06067c23 */ /* 0x004fe2000801000d */
[----:B------:R-:W-:Y:S01]  /*edb0*/  I2FP.F32.S32 R9, R9 ;  /* 0x0000000900097245 */ /* 0x000fe20000201400 */
[----:B---3--:R-:W-:Y:S01]  /*edc0*/  FFMA.FTZ R5, R5, -UR31, R12 ;  /* 0x8000001f05057c23 */ /* 0x008fe2000801000c */
        /* <DEDUP_REMOVED lines=33> */
[----:B------:R-:W4:Y:S01]  /*efe0*/  MUFU.TANH R13, R226 ;  /* 0x000000e2000d7308 */ /* 0x000f220000002400 */
[----:B------:R-:W-:Y:S01]  /*eff0*/  I2FP.F32.S32 R5, R5 ;  /* 0x0000000500057245 */ /* 0x000fe20000201400 */
[----:B------:R-:W-:Y:S01]  /*f000*/  IMAD.IADD R7, R202, 0x1, -R3 ;  /* 0x00000001ca077824 */ /* 0x000fe200078e0a03 */
[----:B------:R-:W-:Y:S02]  /*f010*/  I2FP.F32.S32 R4, R4 ;  /* 0x0000000400047245 */ /* 0x000fe40000201400 */
[----:B------:R-:W-:Y:S01]  /*f020*/  I2FP.F32.S32 R2, R2 ;  /* 0x0000000200027245 */ /* 0x000fe20000201400 */
[----:B------:R-:W-:Y:S01]  /*f030*/  FFMA.FTZ R5, R5, -UR31, R16 ;  /* 0x8000001f05057c23 */ /* 0x000fe20008010010 */
[----:B------:R-:W-:Y:S01]  /*f040*/  FSEL R120, R8, -INF , !P3 ;  /* 0xff80000008787808 */ /* 0x000fe20005800000 */
[----:B-1----:R-:W-:Y:S01]  /*f050*/  FFMA.FTZ R4, R4, -UR31, R15 ;  /* 0x8000001f04047c23 */ /* 0x002fe2000801000f */
[----:B------:R-:W-:Y:S01]  /*f060*/  ISETP.GE.AND P0, PT, R3, R207, PT ;  /* 0x000000cf0300720c */ /* 0x000fe20003f06270 */
[----:B--2---:R-:W-:Y:S01]  /*f070*/  FFMA.FTZ R10, R2, -UR31, R10 ;  /* 0x8000001f020a7c23 */ /* 0x004fe2000801000a */
[----:B------:R-:W-:Y:S01]  /*f080*/  FSEL R44, R5, -INF , !P6 ;  /* 0xff800000052c7808 */ /* 0x000fe20007000000 */
[----:B------:R-:W-:Y:S01]  /*f090*/  VIADD R2, R0, 0x48 ;  /* 0x0000004800027836 */ /* 0x000fe20000000000 */
[----:B------:R-:W-:Y:S01]  /*f0a0*/  FSEL R51, R4, -INF , !P5 ;  /* 0xff80000004337808 */ /* 0x000fe20006800000 */
[----:B------:R-:W-:Y:S01]  /*f0b0*/  IMAD.IADD R5, R201, 0x1, -R3 ;  /* 0x00000001c9057824 */ /* 0x000fe200078e0a03 */
[C---:B------:R-:W-:Y:S01]  /*f0c0*/  ISETP.GE.AND P3, PT, R3.reuse, R206, PT ;  /* 0x000000ce0300720c */ /* 0x040fe20003f66270 */
[--C-:B------:R-:W-:Y:S01]  /*f0d0*/  IMAD.IADD R6, R202, 0x1, -R2.reuse ;  /* 0x00000001ca067824 */ /* 0x100fe200078e0a02 */
[C---:B------:R-:W-:Y:S01]  /*f0e0*/  ISETP.GE.AND P6, PT, R3.reuse, R205, PT ;  /* 0x000000cd0300720c */ /* 0x040fe20003fc6270 */
[----:B------:R-:W1:Y:S01]  /*f0f0*/  MUFU.TANH R9, R26 ;  /* 0x0000001a00097308 */ /* 0x000e620000002400 */
[----:B------:R-:W-:Y:S01]  /*f100*/  ISETP.GE.AND P5, PT, R3, R204, PT ;  /* 0x000000cc0300720c */ /* 0x000fe20003fa6270 */
[----:B------:R-:W-:Y:S01]  /*f110*/  IMAD.IADD R4, R200, 0x1, -R2 ;  /* 0x00000001c8047824 */ /* 0x000fe200078e0a02 */
[----:B------:R-:W-:-:S02]  /*f120*/  I2FP.F32.S32 R12, R12 ;  /* 0x0000000c000c7245 */ /* 0x000fc40000201400 */
[C---:B------:R-:W-:Y:S02]  /*f130*/  ISETP.LT.OR P0, PT, R3.reuse, R199, P0 ;  /* 0x000000c70300720c */ /* 0x040fe40000701670 */
[C---:B------:R-:W-:Y:S01]  /*f140*/  ISETP.LT.OR P3, PT, R3.reuse, R198, P3 ;  /* 0x000000c60300720c */ /* 0x040fe20001f61670 */
[----:B---3--:R-:W-:Y:S01]  /*f150*/  FFMA.FTZ R12, R12, -UR31, R14 ;  /* 0x8000001f0c0c7c23 */ /* 0x008fe2000801000e */
[C---:B------:R-:W-:Y:S01]  /*f160*/  ISETP.LT.OR P6, PT, R3.reuse, R197, P6 ;  /* 0x000000c50300720c */ /* 0x040fe200037c1670 */
[----:B------:R-:W-:Y:S01]  /*f170*/  MUFU.TANH R16, R225 ;  /* 0x000000e100107308 */ /* 0x000fe20000002400 */
[----:B------:R-:W-:Y:S01]  /*f180*/  ISETP.LT.OR P5, PT, R3, R196, P5 ;  /* 0x000000c40300720c */ /* 0x000fe20002fa1670 */
[----:B------:R-:W-:Y:S01]  /*f190*/  IMAD.IADD R3, R203, 0x1, -R3 ;  /* 0x00000001cb037824 */ /* 0x000fe200078e0a03 */
[----:B------:R-:W-:Y:S02]  /*f1a0*/  IABS R7, R7 ;  /* 0x0000000700077213 */ /* 0x000fe40000000000 */
[----:B------:R-:W-:-:S02]  /*f1b0*/  I2FP.F32.S32 R11, R11 ;  /* 0x0000000b000b7245 */ /* 0x000fc40000201400 */
[----:B------:R-:W-:Y:S01]  /*f1c0*/  IABS R14, R3 ;  /* 0x00000003000e7213 */ /* 0x000fe20000000000 */
[----:B------:R-:W-:Y:S01]  /*f1d0*/  MUFU.TANH R8, R227 ;  /* 0x000000e300087308 */ /* 0x000fe20000002400 */
[----:B------:R-:W-:Y:S01]  /*f1e0*/  IABS R3, R6 ;  /* 0x0000000600037213 */ /* 0x000fe20000000000 */
[----:B------:R-:W-:Y:S02]  /*f1f0*/  IMAD.MOV.U32 R6, RZ, RZ, R7 ;  /* 0x000000ffff067224 */ /* 0x000fe400078e0007 */
[----:B----4-:R-:W-:Y:S01]  /*f200*/  FFMA.FTZ R11, R11, -UR31, R13 ;  /* 0x8000001f0b0b7c23 */ /* 0x010fe2000801000d */
[----:B------:R-:W-:Y:S02]  /*f210*/  IABS R5, R5 ;  /* 0x0000000500057213 */ /* 0x000fe40000000000 */
[----:B------:R-:W-:Y:S01]  /*f220*/  IABS R4, R4 ;  /* 0x0000000400047213 */ /* 0x000fe20000000000 */
[----:B------:R-:W2:Y:S01]  /*f230*/  MUFU.TANH R13, R24 ;  /* 0x00000018000d7308 */ /* 0x000ea20000002400 */
[----:B------:R-:W-:Y:S01]  /*f240*/  I2FP.F32.S32 R6, R6 ;  /* 0x0000000600067245 */ /* 0x000fe20000201400 */
[----:B------:R-:W-:Y:S01]  /*f250*/  IMAD.MOV.U32 R15, RZ, RZ, R5 ;  /* 0x000000ffff0f7224 */ /* 0x000fe200078e0005 */
[----:B------:R-:W-:-:S02]  /*f260*/  I2FP.F32.S32 R5, R4 ;  /* 0x0000000400057245 */ /* 0x000fc40000201400 */
[----:B------:R-:W-:Y:S01]  /*f270*/  I2FP.F32.S32 R3, R3 ;  /* 0x0000000300037245 */ /* 0x000fe20000201400 */
[----:B------:R-:W-:Y:S01]  /*f280*/  FFMA.FTZ R4, R6, -UR31, R17 ;  /* 0x8000001f06047c23 */ /* 0x000fe20008010011 */
[----:B------:R-:W-:Y:S01]  /*f290*/  FSEL R58, R12, -INF , !P4 ;  /* 0xff8000000c3a7808 */ /* 0x000fe20006000000 */
[----:B------:R-:W-:Y:S01]  /*f2a0*/  MUFU.TANH R17, R222 ;  /* 0x000000de00117308 */ /* 0x000fe20000002400 */
[----:B------:R-:W-:Y:S01]  /*f2b0*/  FSEL R119, R11, -INF , !P2 ;  /* 0xff8000000b777808 */ /* 0x000fe20005000000 */
[----:B-1----:R-:W-:Y:S01]  /*f2c0*/  FFMA.FTZ R9, R3, -UR31, R9 ;  /* 0x8000001f03097c23 */ /* 0x002fe20008010009 */
[----:B------:R-:W-:Y:S01]  /*f2d0*/  FSEL R42, R10, -INF , !P0 ;  /* 0xff8000000a2a7808 */ /* 0x000fe20004000000 */
[----:B------:R-:W-:Y:S01]  /*f2e0*/  VIADD R3, R0, 0x49 ;  /* 0x0000004900037836 */ /* 0x000fe20000000000 */
[----:B------:R-:W-:Y:S02]  /*f2f0*/  FSEL R48, R4, -INF , !P3 ;  /* 0xff80000004307808 */ /* 0x000fe40005800000 */
[----:B------:R-:W-:Y:S01]  /*f300*/  ISETP.GE.AND P4, PT, R2, R207, PT ;  /* 0x000000cf0200720c */ /* 0x000fe20003f86270 */
[----:B------:R-:W-:Y:S01]  /*f310*/  IMAD.IADD R4, R200, 0x1, -R3 ;  /* 0x00000001c8047824 */ /* 0x000fe200078e0a03 */
[C---:B------:R-:W-:Y:S01]  /*f320*/  ISETP.GE.AND P2, PT, R2.reuse, R206, PT ;  /* 0x000000ce0200720c */ /* 0x040fe20003f46270 */
[----:B--2---:R-:W-:Y:S01]  /*f330*/  FFMA.FTZ R13, R5, -UR31, R13 ;  /* 0x8000001f050d7c23 */ /* 0x004fe2000801000d */
[C---:B------:R-:W-:Y:S01]  /*f340*/  ISETP.GE.AND P0, PT, R2.reuse, R205, PT ;  /* 0x000000cd0200720c */ /* 0x040fe20003f06270 */
[C---:B------:R-:W-:Y:S01]  /*f350*/  IMAD.IADD R5, R201.reuse, 0x1, -R2 ;  /* 0x00000001c9057824 */ /* 0x040fe200078e0a02 */
[----:B------:R-:W-:Y:S01]  /*f360*/  ISETP.GE.AND P3, PT, R2, R204, PT ;  /* 0x000000cc0200720c */ /* 0x000fe20003f66270 */
[--C-:B------:R-:W-:Y:S01]  /*f370*/  IMAD.IADD R6, R202, 0x1, -R3.reuse ;  /* 0x00000001ca067824 */ /* 0x100fe200078e0a03 */
[----:B------:R-:W-:Y:S01]  /*f380*/  I2FP.F32.S32 R15, R15 ;  /* 0x0000000f000f7245 */ /* 0x000fe20000201400 */
[----:B------:R-:W-:Y:S01]  /*f390*/  IMAD.IADD R7, R201, 0x1, -R3 ;  /* 0x00000001c9077824 */ /* 0x000fe200078e0a03 */
[C---:B------:R-:W-:Y:S01]  /*f3a0*/  ISETP.LT.OR P4, PT, R2.reuse, R199, P4 ;  /* 0x000000c70200720c */ /* 0x040fe20002781670 */
[----:B------:R-:W-:Y:S01]  /*f3b0*/  MUFU.TANH R11, R221 ;  /* 0x000000dd000b7308 */ /* 0x000fe20000002400 */
[C---:B------:R-:W-:Y:S01]  /*f3c0*/  ISETP.LT.OR P2, PT, R2.reuse, R198, P2 ;  /* 0x000000c60200720c */ /* 0x040fe20001741670 */
[----:B------:R-:W-:Y:S01]  /*f3d0*/  FFMA.FTZ R15, R15, -UR31, R16 ;  /* 0x8000001f0f0f7c23 */ /* 0x000fe20008010010 */
[----:B------:R-:W-:-:S02]  /*f3e0*/  ISETP.LT.OR P0, PT, R2, R197, P0 ;  /* 0x000000c50200720c */ /* 0x000fc40000701670 */
[----:B------:R-:W-:Y:S01]  /*f3f0*/  ISETP.LT.OR P3, PT, R2, R196, P3 ;  /* 0x000000c40200720c */ /* 0x000fe20001f61670 */
[----:B------:R-:W-:Y:S01]  /*f400*/  IMAD.IADD R2, R203, 0x1, -R2 ;  /* 0x00000001cb027824 */ /* 0x000fe200078e0a02 */
[----:B------:R-:W-:Y:S01]  /*f410*/  I2FP.F32.S32 R14, R14 ;  /* 0x0000000e000e7245 */ /* 0x000fe20000201400 */
[----:B------:R-:W1:Y:S01]  /*f420*/  MUFU.TANH R16, R25 ;  /* 0x0000001900107308 */ /* 0x000e620000002400 */
[----:B------:R-:W-:Y:S02]  /*f430*/  IABS R4, R4 ;  /* 0x0000000400047213 */ /* 0x000fe40000000000 */
[----:B------:R-:W-:Y:S01]  /*f440*/  IABS R10, R2 ;  /* 0x00000002000a7213 */ /* 0x000fe20000000000 */
[----:B------:R-:W-:Y:S01]  /*f450*/  FFMA.FTZ R14, R14, -UR31, R8 ;  /* 0x8000001f0e0e7c23 */ /* 0x000fe20008010008 */
[----:B------:R-:W-:Y:S02]  /*f460*/  IABS R8, R5 ;  /* 0x0000000500087213 */ /* 0x000fe40000000000 */
[----:B------:R-:W-:Y:S01]  /*f470*/  IABS R2, R6 ;  /* 0x0000000600027213 */ /* 0x000fe20000000000 */
[----:B------:R-:W2:Y:S01]  /*f480*/  MUFU.TANH R12, R27 ;  /* 0x0000001b000c7308 */ /* 0x000ea20000002400 */
[----:B------:R-:W-:Y:S01]  /*f490*/  IABS R5, R7 ;  /* 0x0000000700057213 */ /* 0x000fe20000000000 */
[----:B------:R-:W-:Y:S01]  /*f4a0*/  IMAD.MOV.U32 R6, RZ, RZ, R4 ;  /* 0x000000ffff067224 */ /* 0x000fe200078e0004 */
[----:B------:R-:W-:Y:S01]  /*f4b0*/  FSEL R87, R15, -INF , !P6 ;  /* 0xff8000000f577808 */ /* 0x000fe20007000000 */
[----:B------:R-:W-:Y:S01]  /*f4c0*/  IMAD.MOV.U32 R4, RZ, RZ, R2 ;  /* 0x000000ffff047224 */ /* 0x000fe200078e0002 */
[----:B------:R-:W-:Y:S01]  /*f4d0*/  ISETP.GE.AND P6, PT, R3, R207, PT ;  /* 0x000000cf0300720c */ /* 0x000fe20003fc6270 */
[----:B------:R-:W-:Y:S01]  /*f4e0*/  IMAD.MOV.U32 R2, RZ, RZ, R5 ;  /* 0x000000ffff027224 */ /* 0x000fe200078e0005 */
[----:B------:R-:W-:Y:S01]  /*f4f0*/  I2FP.F32.S32 R5, R6 ;  /* 0x0000000600057245 */ /* 0x000fe20000201400 */
[----:B------:R-:W3:Y:S01]  /*f500*/  MUFU.TANH R18, R220 ;  /* 0x000000dc00127308 */ /* 0x000ee20000002400 */
[----:B------:R-:W-:Y:S01]  /*f510*/  IMAD.MOV.U32 R7, RZ, RZ, R10 ;  /* 0x000000ffff077224 */ /* 0x000fe200078e000a */
[----:B------:R-:W-:Y:S01]  /*f520*/  I2FP.F32.S32 R4, R4 ;  /* 0x0000000400047245 */ /* 0x000fe20000201400 */
[----:B------:R-:W-:Y:S01]  /*f530*/  IMAD.IADD R6, R203, 0x1, -R3 ;  /* 0x00000001cb067824 */ /* 0x000fe200078e0a03 */
[----:B------:R-:W-:Y:S01]  /*f540*/  I2FP.F32.S32 R2, R2 ;  /* 0x0000000200027245 */ /* 0x000fe20000201400 */
[----:B-1----:R-:W-:Y:S01]  /*f550*/  FFMA.FTZ R5, R5, -UR31, R16 ;  /* 0x8000001f05057c23 */ /* 0x002fe20008010010 */
[----:B------:R-:W-:-:S02]  /*f560*/  FSEL R115, R14, -INF , !P5 ;  /* 0xff8000000e737808 */ /* 0x000fc40006800000 */
[----:B------:R-:W-:Y:S01]  /*f570*/  I2FP.F32.S32 R7, R7 ;  /* 0x0000000700077245 */ /* 0x000fe20000201400 */
[----:B------:R-:W-:Y:S01]  /*f580*/  FFMA.FTZ R10, R2, -UR31, R11 ;  /* 0x8000001f020a7c23 */ /* 0x000fe2000801000b */
[C---:B------:R-:W-:Y:S01]  /*f590*/  ISETP.GE.AND P5, PT, R3.reuse, R206, PT ;  /* 0x000000ce0300720c */ /* 0x040fe20003fa6270 */
[----:B------:R-:W-:Y:S01]  /*f5a0*/  VIADD R2, R0, 0x50 ;  /* 0x0000005000027836 */ /* 0x000fe20000000000 */
[----:B------:R-:W-:Y:S01]  /*f5b0*/  I2FP.F32.S32 R8, R8 ;  /* 0x0000000800087245 */ /* 0x000fe20000201400 */
[----:B--2---:R-:W-:Y:S01]  /*f5c0*/  FFMA.FTZ R4, R4, -UR31, R12 ;  /* 0x8000001f04047c23 */ /* 0x004fe2000801000c */
[----:B------:R-:W-:Y:S01]  /*f5d0*/  ISETP.LT.OR P6, PT, R3, R199, P6 ;  /* 0x000000c70300720c */ /* 0x000fe200037c1670 */
[----:B------:R-:W-:Y:S01]  /*f5e0*/  FFMA.FTZ R7, R7, -UR31, R17 ;  /* 0x8000001f07077c23 */ /* 0x000fe20008010011 */
[----:B------:R-:W-:Y:S01]  /*f5f0*/  ISETP.LT.OR P5, PT, R3, R198, P5 ;  /* 0x000000c60300720c */ /* 0x000fe20002fa1670 */
[----:B---3--:R-:W-:Y:S01]  /*f600*/  FFMA.FTZ R8, R8, -UR31, R18 ;  /* 0x8000001f08087c23 */ /* 0x008fe20008010012 */
[----:B------:R-:W-:Y:S01]  /*f610*/  FSEL R35, R5, -INF , !P6 ;  /* 0xff80000005237808 */ /* 0x000fe20007000000 */
[--C-:B------:R-:W-:Y:S01]  /*f620*/  IMAD.IADD R5, R200, 0x1, -R2.reuse ;  /* 0x00000001c8057824 */ /* 0x100fe200078e0a02 */
[----:B------:R-:W-:Y:S01]  /*f630*/  FSEL R36, R13, -INF , !P4 ;  /* 0xff8000000d247808 */ /* 0x000fe20006000000 */
[----:B------:R-:W1:Y:S01]  /*f640*/  MUFU.TANH R15, R223 ;  /* 0x000000df000f7308 */ /* 0x000e620000002400 */
[----:B------:R-:W-:Y:S01]  /*f650*/  FSEL R45, R4, -INF , !P5 ;  /* 0xff800000042d7808 */ /* 0x000fe20006800000 */
[----:B------:R-:W-:Y:S01]  /*f660*/  IMAD.IADD R4, R202, 0x1, -R2 ;  /* 0x00000001ca047824 */ /* 0x000fe200078e0a02 */
[----:B------:R-:W-:-:S02]  /*f670*/  FSEL R46, R9, -INF , !P2 ;  /* 0xff800000092e7808 */ /* 0x000fc40005000000 */
[----:B------:R-:W-:Y:S02]  /*f680*/  FSEL R116, R7, -INF , !P3 ;  /* 0xff80000007747808 */ /* 0x000fe40005800000 */
[----:B------:R-:W-:Y:S01]  /*f690*/  IABS R6, R6 ;  /* 0x0000000600067213 */ /* 0x000fe20000000000 */
        /* <DEDUP_REMOVED lines=24> */
[----:B------:R-:W5:Y:S01]  /*f820*/  MUFU.TANH R16, R79 ;  /* 0x0000004f00107308 */ /* 0x000f620000002400 */
        /* <DEDUP_REMOVED lines=31> */
[----:B------:R-:W-:Y:S02]  /*fa20*/  I2FP.F32.S32 R9, R9 ;  /* 0x0000000900097245 */ /* 0x000fe40000201400 */
[----:B------:R-:W-:Y:S01]  /*fa30*/  IABS R7, R7 ;  /* 0x0000000700077213 */ /* 0x000fe20000000000 */
[----:B------:R-:W3:Y:S01]  /*fa40*/  MUFU.TANH R14, R213 ;  /* 0x000000d5000e7308 */ /* 0x000ee20000002400 */
[----:B------:R-:W-:Y:S01]  /*fa50*/  IABS R6, R6 ;  /* 0x0000000600067213 */ /* 0x000fe20000000000 */
[----:B-----5:R-:W-:Y:S01]  /*fa60*/  FFMA.FTZ R9, R9, -UR31, R12 ;  /* 0x8000001f09097c23 */ /* 0x020fe2000801000c */
[----:B------:R-:W-:-:S02]  /*fa70*/  IABS R11, R2 ;  /* 0x00000002000b7213 */ /* 0x000fc40000000000 */
[----:B------:R-:W-:Y:S01]  /*fa80*/  IABS R12, R5 ;  /* 0x00000005000c7213 */ /* 0x000fe20000000000 */
[----:B------:R-:W-:Y:S01]  /*fa90*/  IMAD.MOV.U32 R5, RZ, RZ, R7 ;  /* 0x000000ffff057224 */ /* 0x000fe200078e0007 */
[----:B------:R-:W-:Y:S01]  /*faa0*/  IABS R2, R4 ;  /* 0x0000000400027213 */ /* 0x000fe20000000000 */
[----:B------:R-:W-:Y:S01]  /*fab0*/  IMAD.MOV.U32 R4, RZ, RZ, R6 ;  /* 0x000000ffff047224 */ /* 0x000fe200078e0006 */
[----:B------:R-:W4:Y:S01]  /*fac0*/  MUFU.TANH R13, R215 ;  /* 0x000000d7000d7308 */ /* 0x000f220000002400 */
[----:B------:R-:W-:Y:S01]  /*fad0*/  FSEL R88, R9, -INF , !P6 ;  /* 0xff80000009587808 */ /* 0x000fe20007000000 */
[----:B------:R-:W-:Y:S01]  /*fae0*/  IMAD.IADD R7, R202, 0x1, -R3 ;  /* 0x00000001ca077824 */ /* 0x000fe200078e0a03 */
[----:B------:R-:W-:Y:S02]  /*faf0*/  I2FP.F32.S32 R5, R5 ;  /* 0x0000000500057245 */ /* 0x000fe40000201400 */
        /* <DEDUP_REMOVED lines=15> */
[----:B------:R-:W-:Y:S01]  /*fbf0*/  ISETP.GE.AND P2, PT, R3, R204, PT ;  /* 0x000000cc0300720c */ /* 0x000fe20003f46270 */
[----:B------:R-:W-:Y:S01]  /*fc00*/  IMAD.IADD R4, R200, 0x1, -R2 ;  /* 0x00000001c8047824 */ /* 0x000fe200078e0a02 */
[----:B------:R-:W-:-:S02]  /*fc10*/  I2FP.F32.S32 R12, R12 ;  /* 0x0000000c000c7245 */ /* 0x000fc40000201400 */
[C---:B------:R-:W-:Y:S01]  /*fc20*/  ISETP.LT.OR P6, PT, R3.reuse, R199, P6 ;  /* 0x000000c70300720c */ /* 0x040fe200037c1670 */
[----:B------:R-:W2:Y:S01]  /*fc30*/  MUFU.TANH R9, R92 ;  /* 0x0000005c00097308 */ /* 0x000ea20000002400 */
[C---:B------:R-:W-:Y:S01]  /*fc40*/  ISETP.LT.OR P5, PT, R3.reuse, R198, P5 ;  /* 0x000000c60300720c */ /* 0x040fe20002fa1670 */
[----:B---3--:R-:W-:Y:S01]  /*fc50*/  FFMA.FTZ R12, R12, -UR31, R14 ;  /* 0x8000001f0c0c7c23 */ /* 0x008fe2000801000e */
[C---:B------:R-:W-:Y:S02]  /*fc60*/  ISETP.LT.OR P4, PT, R3.reuse, R197, P4 ;  /* 0x000000c50300720c */ /* 0x040fe40002781670 */
[----:B------:R-:W-:Y:S01]  /*fc70*/  ISETP.LT.OR P2, PT, R3, R196, P2 ;  /* 0x000000c40300720c */ /* 0x000fe20001741670 */
[----:B------:R-:W-:Y:S01]  /*fc80*/  IMAD.IADD R3, R203, 0x1, -R3 ;  /* 0x00000001cb037824 */ /* 0x000fe200078e0a03 */
[----:B------:R-:W-:Y:S01]  /*fc90*/  IABS R7, R7 ;  /* 0x0000000700077213 */ /* 0x000fe20000000000 */
[----:B------:R3:W-:Y:S01]  /*fca0*/  MUFU.TANH R16, R82 ;  /* 0x0000005200107308 */ /* 0x0007e20000002400 */
[----:B------:R-:W-:-:S02]  /*fcb0*/  I2FP.F32.S32 R11, R11 ;  /* 0x0000000b000b7245 */ /* 0x000fc40000201400 */
[----:B------:R-:W-:Y:S02]  /*fcc0*/  IABS R14, R3 ;  /* 0x00000003000e7213 */ /* 0x000fe40000000000 */
[----:B------:R-:W-:Y:S01]  /*fcd0*/  IABS R3, R6 ;  /* 0x0000000600037213 */ /* 0x000fe20000000000 */
[----:B------:R-:W-:Y:S02]  /*fce0*/  IMAD.MOV.U32 R6, RZ, RZ, R7 ;  /* 0x000000ffff067224 */ /* 0x000fe400078e0007 */
[----:B----4-:R-:W-:Y:S01]  /*fcf0*/  FFMA.FTZ R11, R11, -UR31, R13 ;  /* 0x8000001f0b0b7c23 */ /* 0x010fe2000801000d */
[----:B------:R-:W-:Y:S01]  /*fd00*/  IABS R5, R5 ;  /* 0x0000000500057213 */ /* 0x000fe20000000000 */
[----:B------:R-:W4:Y:S01]  /*fd10*/  MUFU.TANH R13, R83 ;  /* 0x00000053000d7308 */ /* 0x000f220000002400 */
[----:B------:R-:W-:Y:S02]  /*fd20*/  IABS R4, R4 ;  /* 0x0000000400047213 */ /* 0x000fe40000000000 */
[----:B------:R-:W-:Y:S01]  /*fd30*/  I2FP.F32.S32 R6, R6 ;  /* 0x0000000600067245 */ /* 0x000fe20000201400 */
[----:B------:R-:W-:Y:S01]  /*fd40*/  IMAD.MOV.U32 R15, RZ, RZ, R5 ;  /* 0x000000ffff0f7224 */ /* 0x000fe200078e0005 */
[----:B------:R-:W-:-:S02]  /*fd50*/  I2FP.F32.S32 R5, R4 ;  /* 0x0000000400057245 */ /* 0x000fc40000201400 */
[----:B------:R-:W-:Y:S01]  /*fd60*/  I2FP.F32.S32 R3, R3 ;  /* 0x0000000300037245 */ /* 0x000fe20000201400 */
[----:B-1----:R-:W-:Y:S01]  /*fd70*/  FFMA.FTZ R4, R6, -UR31, R8 ;  /* 0x8000001f06047c23 */ /* 0x002fe20008010008 */
[----:B------:R-:W1:Y:S01]  /*fd80*/  MUFU.TANH R17, R81 ;  /* 0x0000005100117308 */ /* 0x000e620000002400 */
[----:B---3--:R-:W-:Y:S02]  /*fd90*/  FSEL R82, R12, -INF , !P0 ;  /* 0xff8000000c527808 */ /* 0x008fe40004000000 */
[----:B------:R-:W-:Y:S01]  /*fda0*/  FSEL R107, R11, -INF , !P3 ;  /* 0xff8000000b6b7808 */ /* 0x000fe20005800000 */
[----:B--2---:R-:W-:Y:S01]  /*fdb0*/  FFMA.FTZ R9, R3, -UR31, R9 ;  /* 0x8000001f03097c23 */ /* 0x004fe20008010009 */
[----:B------:R-:W-:Y:S01]  /*fdc0*/  FSEL R28, R10, -INF , !P6 ;  /* 0xff8000000a1c7808 */ /* 0x000fe20007000000 */
[----:B------:R-:W-:Y:S01]  /*fdd0*/  VIADD R3, R0, 0x60 ;  /* 0x0000006000037836 */ /* 0x000fe20000000000 */
[----:B------:R-:W-:Y:S01]  /*fde0*/  FSEL R34, R4, -INF , !P5 ;  /* 0xff80000004227808 */ /* 0x000fe20006800000 */
[----:B----4-:R-:W-:Y:S01]  /*fdf0*/  FFMA.FTZ R13, R5, -UR31, R13 ;  /* 0x8000001f050d7c23 */ /* 0x010fe2000801000d */
        /* <DEDUP_REMOVED lines=8> */
[----:B------:R-:W-:Y:S01]  /*fe80*/  I2FP.F32.S32 R14, R14 ;  /* 0x0000000e000e7245 */ /* 0x000fe20000201400 */
[----:B------:R-:W-:Y:S01]  /*fe90*/  MUFU.TANH R11, R102 ;  /* 0x00000066000b7308 */ /* 0x000fe20000002400 */
[----:B------:R-:W-:-:S02]  /*fea0*/  ISETP.LT.OR P0, PT, R2, R199, P0 ;  /* 0x000000c70200720c */ /* 0x000fc40000701670 */
[----:B------:R-:W-:Y:S01]  /*feb0*/  ISETP.LT.OR P3, PT, R2, R198, P3 ;  /* 0x000000c60200720c */ /* 0x000fe20001f61670 */
[----:B------:R-:W-:Y:S01]  /*fec0*/  FFMA.FTZ R14, R14, -UR31, R16 ;  /* 0x8000001f0e0e7c23 */ /* 0x000fe20008010010 */
[C---:B------:R-:W-:Y:S02]  /*fed0*/  ISETP.LT.OR P6, PT, R2.reuse, R197, P6 ;  /* 0x000000c50200720c */ /* 0x040fe400037c1670 */
[----:B------:R-:W-:Y:S01]  /*fee0*/  ISETP.LT.OR P5, PT, R2, R196, P5 ;  /* 0x000000c40200720c */ /* 0x000fe20002fa1670 */
[----:B------:R-:W-:Y:S01]  /*fef0*/  IMAD.IADD R2, R203, 0x1, -R2 ;  /* 0x00000001cb027824 */ /* 0x000fe200078e0a02 */
[----:B------:R-:W-:Y:S01]  /*ff00*/  I2FP.F32.S32 R15, R15 ;  /* 0x0000000f000f7245 */ /* 0x000fe20000201400 */
[----:B------:R-:W2:Y:S01]  /*ff10*/  MUFU.TANH R16, R97 ;  /* 0x0000006100107308 */ /* 0x000ea20000002400 */
[----:B------:R-:W-:Y:S02]  /*ff20*/  IABS R4, R4 ;  /* 0x0000000400047213 */ /* 0x000fe40000000000 */
[----:B------:R-:W-:Y:S01]  /*ff30*/  IABS R10, R2 ;  /* 0x00000002000a7213 */ /* 0x000fe20000000000 */
[----:B-1----:R-:W-:Y:S01]  /*ff40*/  FFMA.FTZ R15, R15, -UR31, R17 ;  /* 0x8000001f0f0f7c23 */ /* 0x002fe20008010011 */
[----:B------:R-:W-:-:S02]  /*ff50*/  IABS R8, R5 ;  /* 0x0000000500087213 */ /* 0x000fc40000000000 */
[----:B------:R-:W-:Y:S01]  /*ff60*/  IABS R2, R6 ;  /* 0x0000000600027213 */ /* 0x000fe20000000000 */
[----:B------:R1:W3:Y:S01]  /*ff70*/  MUFU.TANH R12, R101 ;  /* 0x00000065000c7308 */ /* 0x0002e20000002400 */
        /* <DEDUP_REMOVED lines=13> */
[----:B------:R-:W-:-:S02]  /*10050*/  I2FP.F32.S32 R7, R7 ;  /* 0x0000000700077245 */ /* 0x000fc40000201400 */
[----:B------:R-:W2:Y:S01]  /*10060*/  MUFU.TANH R18, R93 ;  /* 0x0000005d00127308 */ /* 0x000ea20000002400 */
[----:B-1----:R-:W-:Y:S01]  /*10070*/  FSEL R101, R14, -INF , !P2 ;  /* 0xff8000000e657808 */ /* 0x002fe20005000000 */
[----:B------:R-:W-:Y:S01]  /*10080*/  FFMA.FTZ R10, R2, -UR31, R11 ;  /* 0x8000001f020a7c23 */ /* 0x000fe2000801000b */
[C---:B------:R-:W-:Y:S01]  /*10090*/  ISETP.GE.AND P2, PT, R3.reuse, R206, PT ;  /* 0x000000ce0300720c */ /* 0x040fe20003f46270 */
[----:B------:R-:W-:Y:S01]  /*100a0*/  VIADD R2, R0, 0x61 ;  /* 0x0000006100027836 */ /* 0x000fe20000000000 */
[----:B------:R-:W-:Y:S01]  /*100b0*/  I2FP.F32.S32 R8, R8 ;  /* 0x0000000800087245 */ /* 0x000fe20000201400 */
[----:B---3--:R-:W-:Y:S01]  /*100c0*/  FFMA.FTZ R4, R4, -UR31, R12 ;  /* 0x8000001f04047c23 */ /* 0x008fe2000801000c */
[C---:B------:R-:W-:Y:S01]  /*100d0*/  ISETP.LT.OR P4, PT, R3.reuse, R199, P4 ;  /* 0x000000c70300720c */ /* 0x040fe20002781670 */
[----:B------:R1:W-:Y:S01]  /*100e0*/  MUFU.TANH R15, R103 ;  /* 0x00000067000f7308 */ /* 0x0003e20000002400 */
[----:B------:R-:W-:Y:S01]  /*100f0*/  ISETP.LT.OR P2, PT, R3, R198, P2 ;  /* 0x000000c60300720c */ /* 0x000fe20001741670 */
[----:B----4-:R-:W-:Y:S01]  /*10100*/  FFMA.FTZ R7, R7, -UR31, R17 ;  /* 0x8000001f07077c23 */ /* 0x010fe20008010011 */
[----:B------:R-:W-:Y:S01]  /*10110*/  FSEL R24, R5, -INF , !P4 ;  /* 0xff80000005187808 */ /* 0x000fe20006000000 */
[--C-:B------:R-:W-:Y:S01]  /*10120*/  IMAD.IADD R5, R200, 0x1, -R2.reuse ;  /* 0x00000001c8057824 */ /* 0x100fe200078e0a02 */
[----:B------:R-:W-:Y:S01]  /*10130*/  FSEL R31, R4, -INF , !P2 ;  /* 0xff800000041f7808 */ /* 0x000fe20005000000 */
[----:B------:R-:W-:Y:S01]  /*10140*/  IMAD.IADD R4, R202, 0x1, -R2 ;  /* 0x00000001ca047824 */ /* 0x000fe200078e0a02 */
[----:B------:R-:W-:Y:S01]  /*10150*/  FSEL R26, R13, -INF , !P0 ;  /* 0xff8000000d1a7808 */ /* 0x000fe20004000000 */
[----:B------:R-:W-:Y:S01]  /*10160*/  MUFU.TANH R14, R181 ;  /* 0x000000b5000e7308 */ /* 0x000fe20000002400 */
[----:B--2---:R-:W-:Y:S01]  /*10170*/  FFMA.FTZ R8, R8, -UR31, R18 ;  /* 0x8000001f08087c23 */ /* 0x004fe20008010012 */
[----:B------:R-:W-:-:S02]  /*10180*/  FSEL R32, R9, -INF , !P3 ;  /* 0xff80000009207808 */ /* 0x000fc40005800000 */
[----:B------:R-:W-:Y:S02]  /*10190*/  IABS R6, R6 ;  /* 0x0000000600067213 */ /* 0x000fe40000000000 */
[----:B------:R-:W-:Y:S02]  /*101a0*/  ISETP.GE.AND P0, PT, R3, R205, PT ;  /* 0x000000cd0300720c */ /* 0x000fe40003f06270 */
[----:B------:R-:W2:Y:S01]  /*101b0*/  MUFU.TANH R12, R183 ;  /* 0x000000b7000c7308 */ /* 0x000ea20000002400 */
[----:B-1----:R-:W-:Y:S02]  /*101c0*/  FSEL R103, R7, -INF , !P5 ;  /* 0xff80000007677808 */ /* 0x002fe40006800000 */
[----:B------:R-:W-:Y:S02]  /*101d0*/  ISETP.GE.AND P3, PT, R3, R204, PT ;  /* 0x000000cc0300720c */ /* 0x000fe40003f66270 */
[----:B------:R-:W-:Y:S02]  /*101e0*/  FSEL R84, R8, -INF , !P6 ;  /* 0xff80000008547808 */ /* 0x000fe40007000000 */
[----:B------:R-:W-:Y:S01]  /*101f0*/  IABS R7, R5 ;  /* 0x0000000500077213 */ /* 0x000fe20000000000 */
[----:B------:R-:W1:Y:S01]  /*10200*/  MUFU.TANH R13, R182 ;  /* 0x000000b6000d7308 */ /* 0x000e620000002400 */
[----:B------:R-:W-:-:S02]  /*10210*/  ISETP.GE.AND P6, PT, R2, R207, PT ;  /* 0x000000cf0200720c */ /* 0x000fc40003fc6270 */
[C---:B------:R-:W-:Y:S02]  /*10220*/  ISETP.GE.AND P5, PT, R2.reuse, R206, PT ;  /* 0x000000ce0200720c */ /* 0x040fe40003fa6270 */
[C---:B------:R-:W-:Y:S02]  /*10230*/  ISETP.GE.AND P4, PT, R2.reuse, R205, PT ;  /* 0x000000cd0200720c */ /* 0x040fe40003f86270 */
[C---:B------:R-:W-:Y:S01]  /*10240*/  ISETP.GE.AND P2, PT, R2.reuse, R204, PT ;  /* 0x000000cc0200720c */ /* 0x040fe20003f46270 */
[----:B------:R-:W3:Y:S01]  /*10250*/  MUFU.TANH R11, R209 ;  /* 0x000000d1000b7308 */ /* 0x000ee20000002400 */
[----:B------:R-:W-:Y:S01]  /*10260*/  IABS R5, R4 ;  /* 0x0000000400057213 */ /* 0x000fe20000000000 */
[----:B------:R-:W-:Y:S01]  /*10270*/  IMAD.MOV.U32 R4, RZ, RZ, R6 ;  /* 0x000000ffff047224 */ /* 0x000fe200078e0006 */
[C---:B------:R-:W-:Y:S01]  /*10280*/  ISETP.LT.OR P0, PT, R3.reuse, R197, P0 ;  /* 0x000000c50300720c */ /* 0x040fe20000701670 */
[----:B------:R-:W-:Y:S01]  /*10290*/  IMAD.MOV.U32 R6, RZ, RZ, R7 ;  /* 0x000000ffff067224 */ /* 0x000fe200078e0007 */
[----:B------:R-:W-:Y:S01]  /*102a0*/  ISETP.LT.OR P3, PT, R3, R196, P3 ;  /* 0x000000c40300720c */ /* 0x000fe20001f61670 */
[----:B------:R-:W-:Y:S01]  /*102b0*/  IMAD.IADD R3, R201, 0x1, -R2 ;  /* 0x00000001c9037824 */ /* 0x000fe200078e0a02 */
[C---:B------:R-:W-:Y:S01]  /*102c0*/  ISETP.LT.OR P6, PT, R2.reuse, R199, P6 ;  /* 0x000000c70200720c */ /* 0x040fe200037c1670 */
[----:B------:R-:W-:Y:S01]  /*102d0*/  MUFU.TANH R16, R20 ;  /* 0x0000001400107308 */ /* 0x000fe20000002400 */
        /* <DEDUP_REMOVED lines=17> */
[----:B------:R2:W-:Y:S01]  /*103f0*/  MUFU.TANH R15, R21 ;  /* 0x00000015000f7308 */ /* 0x0005e20000002400 */
[----:B------:R-:W-:Y:S01]  /*10400*/  FSEL R63, R10, -INF , !P0 ;  /* 0xff8000000a3f7808 */ /* 0x000fe20004000000 */
[----:B------:R-:W-:Y:S01]  /*10410*/  VIADD R3, R0, 0x69 ;  /* 0x0000006900037836 */ /* 0x000fe20000000000 */
[----:B------:R-:W-:Y:S01]  /*10420*/  FSEL R102, R4, -INF , !P3 ;  /* 0xff80000004667808 */ /* 0x000fe20005800000 */
[--C-:B------:R-:W-:Y:S01]  /*10430*/  IMAD.IADD R7, R200, 0x1, -R2.reuse ;  /* 0x00000001c8077824 */ /* 0x100fe200078e0a02 */
[----:B------:R-:W-:Y:S01]  /*10440*/  FSEL R29, R5, -INF , !P5 ;  /* 0xff800000051d7808 */ /* 0x000fe20006800000 */
[----:B-1----:R-:W-:Y:S01]  /*10450*/  FFMA.FTZ R9, R9, -UR31, R13 ;  /* 0x8000001f09097c23 */ /* 0x002fe2000801000d */
[C---:B------:R-:W-:Y:S01]  /*10460*/  ISETP.GE.AND P0, PT, R2.reuse, R207, PT ;  /* 0x000000cf0200720c */ /* 0x040fe20003f06270 */
[----:B------:R-:W-:Y:S01]  /*10470*/  IMAD.IADD R5, R201, 0x1, -R2 ;  /* 0x00000001c9057824 */ /* 0x000fe200078e0a02 */
[C---:B------:R-:W-:Y:S01]  /*10480*/  ISETP.GE.AND P3, PT, R2.reuse, R206, PT ;  /* 0x000000ce0200720c */ /* 0x040fe20003f66270 */
[----:B------:R-:W1:Y:S01]  /*10490*/  MUFU.TANH R14, R22 ;  /* 0x00000016000e7308 */ /* 0x000e620000002400 */
[----:B------:R-:W-:Y:S01]  /*104a0*/  ISETP.GE.AND P5, PT, R2, R204, PT ;  /* 0x000000cc0200720c */ /* 0x000fe20003fa6270 */
[----:B------:R-:W-:Y:S01]  /*104b0*/  IMAD.IADD R4, R200, 0x1, -R3 ;  /* 0x00000001c8047824 */ /* 0x000fe200078e0a03 */
[----:B------:R-:W-:Y:S01]  /*104c0*/  ISETP.LT.OR P0, PT, R2, R199, P0 ;  /* 0x000000c70200720c */ /* 0x000fe20000701670 */
[----:B---3--:R-:W-:Y:S01]  /*104d0*/  FFMA.FTZ R8, R8, -UR31, R11 ;  /* 0x8000001f08087c23 */ /* 0x008fe2000801000b */
[----:B------:R-:W-:-:S02]  /*104e0*/  ISETP.LT.OR P3, PT, R2, R198, P3 ;  /* 0x000000c60200720c */ /* 0x000fc40001f61670 */
[----:B--2---:R-:W-:Y:S01]  /*104f0*/  FSEL R21, R6, -INF , !P6 ;  /* 0xff80000006157808 */ /* 0x004fe20007000000 */
[--C-:B------:R-:W-:Y:S01]  /*10500*/  IMAD.IADD R6, R202, 0x1, -R2.reuse ;  /* 0x00000001ca067824 */ /* 0x100fe200078e0a02 */
[C---:B------:R-:W-:Y:S01]  /*10510*/  ISETP.GE.AND P6, PT, R2.reuse, R205, PT ;  /* 0x000000cd0200720c */ /* 0x040fe20003fc6270 */
        /* <DEDUP_REMOVED lines=13> */
[----:B------:R-:W-:Y:S01]  /*105f0*/  IMAD.IADD R7, R202, 0x1, -R3 ;  /* 0x00000001ca077824 */ /* 0x000fe200078e0a03 */
[----:B------:R-:W-:Y:S01]  /*10600*/  I2FP.F32.S32 R5, R5 ;  /* 0x0000000500057245 */ /* 0x000fe20000201400 */
[----:B------:R-:W-:Y:S01]  /*10610*/  MUFU.TANH R9, R219 ;  /* 0x000000db00097308 */ /* 0x000fe20000002400 */
        /* <DEDUP_REMOVED lines=8> */
[----:B------:R-:W-:Y:S01]  /*106a0*/  IMAD.IADD R5, R201, 0x1, -R3 ;  /* 0x00000001c9057824 */ /* 0x000fe200078e0a03 */
[----:B------:R-:W-:Y:S01]  /*106b0*/  FSEL R27, R4, -INF , !P3 ;  /* 0xff800000041b7808 */ /* 0x000fe20005800000 */
[----:B------:R-:W-:Y:S01]  /*106c0*/  VIADD R2, R0, 0x70 ;  /* 0x0000007000027836 */ /* 0x000fe20000000000 */
        /* <DEDUP_REMOVED lines=9> */
[----:B------:R-:W-:Y:S01]  /*10760*/  ISETP.LT.OR P2, PT, R3, R198, P2 ;  /* 0x000000c60300720c */ /* 0x000fe20001741670 */
[----:B------:R-:W-:Y:S01]  /*10770*/  FFMA.FTZ R11, R11, -UR31, R15 ;  /* 0x8000001f0b0b7c23 */ /* 0x000fe2000801000f */
[C---:B------:R-:W-:Y:S02]  /*10780*/  ISETP.LT.OR P0, PT, R3.reuse, R197, P0 ;  /* 0x000000c50300720c */ /* 0x040fe40000701670 */
[----:B------:R-:W-:Y:S01]  /*10790*/  ISETP.LT.OR P3, PT, R3, R196, P3 ;  /* 0x000000c40300720c */ /* 0x000fe20001f61670 */
[----:B------:R-:W-:Y:S01]  /*107a0*/  IMAD.IADD R3, R203, 0x1, -R3 ;  /* 0x00000001cb037824 */ /* 0x000fe200078e0a03 */
[----:B------:R-:W-:Y:S01]  /*107b0*/  I2FP.F32.S32 R12, R12 ;  /* 0x0000000c000c7245 */ /* 0x000fe20000201400 */
[----:B------:R-:W3:Y:S01]  /*107c0*/  MUFU.TANH R13, R241 ;  /* 0x000000f1000d7308 */ /* 0x000ee20000002400 */
[----:B------:R-:W-:-:S02]  /*107d0*/  IABS R5, R5 ;  /* 0x0000000500057213 */ /* 0x000fc40000000000 */
[----:B------:R-:W-:Y:S01]  /*107e0*/  IABS R7, R7 ;  /* 0x0000000700077213 */ /* 0x000fe20000000000 */
[----:B------:R-:W-:Y:S01]  /*107f0*/  FFMA.FTZ R12, R12, -UR31, R16 ;  /* 0x8000001f0c0c7c23 */ /* 0x000fe20008010010 */
[----:B------:R-:W-:Y:S01]  /*10800*/  IABS R15, R3 ;  /* 0x00000003000f7213 */ /* 0x000fe20000000000 */
[----:B------:R-:W-:Y:S01]  /*10810*/  IMAD.MOV.U32 R16, RZ, RZ, R5 ;  /* 0x000000ffff107224 */ /* 0x000fe200078e0005 */
[----:B------:R-:W-:Y:S01]  /*10820*/  IABS R3, R6 ;  /* 0x0000000600037213 */ /* 0x000fe20000000000 */
[----:B------:R-:W-:Y:S01]  /*10830*/  IMAD.MOV.U32 R6, RZ, RZ, R7 ;  /* 0x000000ffff067224 */ /* 0x000fe200078e0007 */
[----:B------:R-:W-:Y:S01]  /*10840*/  IABS R4, R4 ;  /* 0x0000000400047213 */ /* 0x000fe20000000000 */
[----:B------:R-:W-:Y:S01]  /*10850*/  MUFU.TANH R18, R242 ;  /* 0x000000f200127308 */ /* 0x000fe20000002400 */
[----:B------:R-:W-:Y:S02]  /*10860*/  I2FP.F32.S32 R16, R16 ;  /* 0x0000001000107245 */ /* 0x000fe40000201400 */
[----:B------:R-:W-:-:S02]  /*10870*/  I2FP.F32.S32 R6, R6 ;  /* 0x0000000600067245 */ /* 0x000fc40000201400 */
[----:B------:R-:W-:Y:S01]  /*10880*/  I2FP.F32.S32 R5, R4 ;  /* 0x0000000400057245 */ /* 0x000fe20000201400 */
[----:B-1----:R-:W-:Y:S01]  /*10890*/  FFMA.FTZ R16, R16, -UR31, R14 ;  /* 0x8000001f10107c23 */ /* 0x002fe2000801000e */
[----:B------:R-:W-:Y:S01]  /*108a0*/  I2FP.F32.S32 R3, R3 ;  /* 0x0000000300037245 */ /* 0x000fe20000201400 */
[----:B--2---:R-:W-:Y:S01]  /*108b0*/  FFMA.FTZ R4, R6, -UR31, R8 ;  /* 0x8000001f06047c23 */ /* 0x004fe20008010008 */
[----:B------:R-:W-:Y:S01]  /*108c0*/  FSEL R97, R11, -INF , !P5 ;  /* 0xff8000000b617808 */ /* 0x000fe20006800000 */
[----:B------:R-:W-:Y:S01]  /*108d0*/  FFMA.FTZ R14, R5, -UR31, R17 ;  /* 0x8000001f050e7c23 */ /* 0x000fe20008010011 */
[----:B------:R-:W-:Y:S01]  /*108e0*/  FSEL R19, R10, -INF , !P4 ;  /* 0xff8000000a137808 */ /* 0x000fe20006000000 */
[----:B------:R1:W-:Y:S01]  /*108f0*/  MUFU.TANH R17, R247 ;  /* 0x000000f700117308 */ /* 0x0003e20000002400 */
[----:B------:R-:W-:Y:S01]  /*10900*/  FSEL R25, R4, -INF , !P2 ;  /* 0xff80000004197808 */ /* 0x000fe20005000000 */
[----:B---3--:R-:W-:Y:S01]  /*10910*/  FFMA.FTZ R13, R3, -UR31, R13 ;  /* 0x8000001f030d7c23 */ /* 0x008fe2000801000d */
[----:B------:R-:W-:Y:S01]  /*10920*/  ISETP.GE.AND P5, PT, R2, R206, PT ;  /* 0x000000ce0200720c */ /* 0x000fe20003fa6270 */
[----:B------:R-:W-:Y:S01]  /*10930*/  VIADD R3, R0, 0x71 ;  /* 0x0000007100037836 */ /* 0x000fe20000000000 */
[C---:B------:R-:W-:Y:S01]  /*10940*/  ISETP.GE.AND P4, PT, R2.reuse, R205, PT ;  /* 0x000000cd0200720c */ /* 0x040fe20003f86270 */
[C---:B------:R-:W-:Y:S01]  /*10950*/  IMAD.IADD R5, R201.reuse, 0x1, -R2 ;  /* 0x00000001c9057824 */ /* 0x040fe200078e0a02 */
[----:B------:R-:W-:Y:S01]  /*10960*/  ISETP.GE.AND P2, PT, R2, R204, PT ;  /* 0x000000cc0200720c */ /* 0x000fe20003f46270 */
[--C-:B------:R-:W-:Y:S01]  /*10970*/  IMAD.IADD R4, R200, 0x1, -R3.reuse ;  /* 0x00000001c8047824 */ /* 0x100fe200078e0a03 */
[----:B------:R-:W-:Y:S01]  /*10980*/  I2FP.F32.S32 R15, R15 ;  /* 0x0000000f000f7245 */ /* 0x000fe20000201400 */
[--C-:B------:R-:W-:Y:S01]  /*10990*/  IMAD.IADD R6, R202, 0x1, -R3.reuse ;  /* 0x00000001ca067824 */ /* 0x100fe200078e0a03 */
[C---:B------:R-:W-:Y:S01]  /*109a0*/  ISETP.LT.OR P5, PT, R2.reuse, R198, P5 ;  /* 0x000000c60200720c */ /* 0x040fe20002fa1670 */
[----:B------:R-:W-:Y:S01]  /*109b0*/  IMAD.IADD R7, R201, 0x1, -R3 ;  /* 0x00000001c9077824 */ /* 0x000fe200078e0a03 */
[C---:B------:R-:W-:Y:S01]  /*109c0*/  ISETP.LT.OR P4, PT, R2.reuse, R197, P4 ;  /* 0x000000c50200720c */ /* 0x040fe20002781670 */
[----:B------:R-:W-:Y:S01]  /*109d0*/  FFMA.FTZ R15, R15, -UR31, R9 ;  /* 0x8000001f0f0f7c23 */ /* 0x000fe20008010009 */
[----:B------:R-:W-:Y:S01]  /*109e0*/  BAR.SYNC.DEFER_BLOCKING 0x0 ;  /* 0x0000000000007b1d */ /* 0x000fe20000010000 */
[----:B------:R-:W-:Y:S01]  /*109f0*/  ISETP.LT.OR P2, PT, R2, R196, P2 ;  /* 0x000000c40200720c */ /* 0x000fe20001741670 */
[----:B-1----:R-:W-:Y:S01]  /*10a00*/  IMAD.MOV.U32 R247, RZ, RZ, R245 ;  /* 0x000000fffff77224 */ /* 0x002fe200078e00f5 */
[----:B------:R-:W-:Y:S01]  /*10a10*/  IABS R4, R4 ;  /* 0x0000000400047213 */ /* 0x000fe20000000000 */
[----:B------:R-:W-:Y:S01]  /*10a20*/  IMAD.MOV.U32 R245, RZ, RZ, R251 ;  /* 0x000000fffff57224 */ /* 0x000fe200078e00fb */
[----:B------:R-:W-:Y:S01]  /*10a30*/  IABS R8, R5 ;  /* 0x0000000500087213 */ /* 0x000fe20000000000 */
[----:B------:R-:W-:Y:S01]  /*10a40*/  IMAD.MOV.U32 R251, RZ, RZ, R60 ;  /* 0x000000fffffb7224 */ /* 0x000fe200078e003c */
[----:B------:R-:W-:Y:S01]  /*10a50*/  FSEL R60, R12, -INF , !P6 ;  /* 0xff8000000c3c7808 */ /* 0x000fe20007000000 */
[----:B------:R-:W-:Y:S01]  /*10a60*/  MUFU.TANH R10, R247 ;  /* 0x000000f7000a7308 */ /* 0x000fe20000002400 */
[----:B------:R-:W-:-:S02]  /*10a70*/  ISETP.GE.AND P6, PT, R2, R207, PT ;  /* 0x000000cf0200720c */ /* 0x000fc40003fc6270 */
[----:B------:R-:W-:Y:S02]  /*10a80*/  IABS R5, R7 ;  /* 0x0000000700057213 */ /* 0x000fe40000000000 */
[----:B------:R-:W-:Y:S01]  /*10a90*/  ISETP.LT.OR P6, PT, R2, R199, P6 ;  /* 0x000000c70200720c */ /* 0x000fe200037c1670 */
[----:B------:R-:W-:Y:S01]  /*10aa0*/  IMAD.IADD R2, R203, 0x1, -R2 ;  /* 0x00000001cb027824 */ /* 0x000fe200078e0a02 */
[----:B------:R-:W-:Y:S01]  /*10ab0*/  I2FP.F32.S32 R8, R8 ;  /* 0x0000000800087245 */ /* 0x000fe20000201400 */
[----:B------:R-:W1:Y:S01]  /*10ac0*/  MUFU.TANH R12, R240 ;  /* 0x000000f0000c7308 */ /* 0x000e620000002400 */
[----:B------:R-:W-:Y:S02]  /*10ad0*/  FSEL R92, R15, -INF , !P3 ;  /* 0xff8000000f5c7808 */ /* 0x000fe40005800000 */
[----:B------:R-:W-:Y:S02]  /*10ae0*/  IABS R9, R2 ;  /* 0x0000000200097213 */ /* 0x000fe40000000000 */
[----:B------:R-:W-:Y:S01]  /*10af0*/  IABS R2, R6 ;  /* 0x0000000600027213 */ /* 0x000fe20000000000 */
[----:B------:R-:W-:Y:S01]  /*10b00*/  IMAD.MOV.U32 R6, RZ, RZ, R4 ;  /* 0x000000ffff067224 */ /* 0x000fe200078e0004 */
[----:B------:R-:W-:Y:S01]  /*10b10*/  ISETP.GE.AND P3, PT, R3, R206, PT ;  /* 0x000000ce0300720c */ /* 0x000fe20003f66270 */
[----:B------:R2:W3:Y:S01]  /*10b20*/  MUFU.TANH R11, R55 ;  /* 0x00000037000b7308 */ /* 0x0004e20000002400 */
[----:B------:R-:W-:Y:S01]  /*10b30*/  IMAD.MOV.U32 R7, RZ, RZ, R9 ;  /* 0x000000ffff077224 */ /* 0x000fe200078e0009 */
[----:B------:R-:W-:Y:S01]  /*10b40*/  FSEL R23, R13, -INF , !P5 ;  /* 0xff8000000d177808 */ /* 0x000fe20006800000 */
[----:B------:R-:W-:Y:S01]  /*10b50*/  IMAD.MOV.U32 R4, RZ, RZ, R2 ;  /* 0x000000ffff047224 */ /* 0x000fe200078e0002 */
[----:B------:R-:W-:Y:S01]  /*10b60*/  ISETP.GE.AND P5, PT, R3, R204, PT ;  /* 0x000000cc0300720c */ /* 0x000fe20003fa6270 */
[----:B------:R-:W-:Y:S01]  /*10b70*/  IMAD.MOV.U32 R2, RZ, RZ, R5 ;  /* 0x000000ffff027224 */ /* 0x000fe200078e0005 */
[----:B------:R-:W-:Y:S01]  /*10b80*/  I2FP.F32.S32 R5, R6 ;  /* 0x0000000600057245 */ /* 0x000fe20000201400 */
[----:B------:R-:W-:Y:S01]  /*10b90*/  IMAD.IADD R6, R203, 0x1, -R3 ;  /* 0x00000001cb067824 */ /* 0x000fe200078e0a03 */
[----:B------:R-:W-:Y:S01]  /*10ba0*/  I2FP.F32.S32 R7, R7 ;  /* 0x0000000700077245 */ /* 0x000fe20000201400 */
[----:B-1----:R-:W-:Y:S01]  /*10bb0*/  FFMA.FTZ R8, R8, -UR31, R12 ;  /* 0x8000001f08087c23 */ /* 0x002fe2000801000c */
[----:B------:R-:W-:Y:S01]  /*10bc0*/  I2FP.F32.S32 R2, R2 ;  /* 0x0000000200027245 */ /* 0x000fe20000201400 */
[----:B------:R-:W-:Y:S01]  /*10bd0*/  FFMA.FTZ R5, R5, -UR31, R18 ;  /* 0x8000001f05057c23 */ /* 0x000fe20008010012 */
[----:B------:R-:W-:Y:S01]  /*10be0*/  I2FP.F32.S32 R4, R4 ;  /* 0x0000000400047245 */ /* 0x000fe20000201400 */
[----:B------:R-:W1:Y:S01]  /*10bf0*/  MUFU.TANH R15, R245 ;  /* 0x000000f5000f7308 */ /* 0x000e620000002400 */
[----:B------:R-:W-:Y:S01]  /*10c00*/  FSEL R18, R14, -INF , !P6 ;  /* 0xff8000000e127808 */ /* 0x000fe20007000000 */
[----:B------:R-:W-:Y:S01]  /*10c10*/  FFMA.FTZ R9, R2, -UR31, R10 ;  /* 0x8000001f02097c23 */ /* 0x000fe2000801000a */
[----:B------:R-:W-:Y:S01]  /*10c20*/  VIADD R2, R0, 0x78 ;  /* 0x0000007800027836 */ /* 0x000fe20000000000 */
[----:B--2---:R-:W-:Y:S01]  /*10c30*/  FSEL R55, R16, -INF , !P0 ;  /* 0xff80000010377808 */ /* 0x004fe20004000000 */
[----:B---3--:R-:W-:Y:S01]  /*10c40*/  FFMA.FTZ R7, R7, -UR31, R11 ;  /* 0x8000001f07077c23 */ /* 0x008fe2000801000b */
[C---:B------:R-:W-:Y:S01]  /*10c50*/  ISETP.GE.AND P0, PT, R3.reuse, R207, PT ;  /* 0x000000cf0300720c */ /* 0x040fe20003f06270 */
[----:B------:R-:W-:Y:S01]  /*10c60*/  FFMA.FTZ R4, R4, -UR31, R17 ;  /* 0x8000001f04047c23 */ /* 0x000fe20008010011 */
[C---:B------:R-:W-:Y:S01]  /*10c70*/  ISETP.GE.AND P6, PT, R3.reuse, R205, PT ;  /* 0x000000cd0300720c */ /* 0x040fe20003fc6270 */
[----:B------:R-:W2:Y:S01]  /*10c80*/  MUFU.TANH R13, R244 ;  /* 0x000000f4000d7308 */ /* 0x000ea20000002400 */
[C---:B------:R-:W-:Y:S01]  /*10c90*/  ISETP.LT.OR P0, PT, R3.reuse, R199, P0 ;  /* 0x000000c70300720c */ /* 0x040fe20000701670 */
[----:B------:R-:W-:Y:S01]  /*10ca0*/  VIADD R0, R0, 0x79 ;  /* 0x0000007900007836 */ /* 0x000fe20000000000 */
[----:B------:R-:W-:-:S02]  /*10cb0*/  ISETP.LT.OR P3, PT, R3, R198, P3 ;  /* 0x000000c60300720c */ /* 0x000fc40001f61670 */
[----:B------:R-:W-:Y:S01]  /*10cc0*/  FSEL R17, R5, -INF , !P0 ;  /* 0xff80000005117808 */ /* 0x000fe20004000000 */
[--C-:B------:R-:W-:Y:S01]  /*10cd0*/  IMAD.IADD R5, R200, 0x1, -R2.reuse ;  /* 0x00000001c8057824 */ /* 0x100fe200078e0a02 */
[C---:B------:R-:W-:Y:S01]  /*10ce0*/  ISETP.LT.OR P6, PT, R3.reuse, R197, P6 ;  /* 0x000000c50300720c */ /* 0x040fe200037c1670 */
[----:B------:R-:W3:Y:S01]  /*10cf0*/  MUFU.TANH R12, R251 ;  /* 0x000000fb000c7308 */ /* 0x000ee20000002400 */
[----:B------:R-:W-:Y:S01]  /*10d00*/  ISETP.LT.OR P5, PT, R3, R196, P5 ;  /* 0x000000c40300720c */ /* 0x000fe20002fa1670 */
[--C-:B------:R-:W-:Y:S01]  /*10d10*/  IMAD.IADD R3, R201, 0x1, -R2.reuse ;  /* 0x00000001c9037824 */ /* 0x100fe200078e0a02 */
[----:B------:R-:W-:Y:S02]  /*10d20*/  FSEL R78, R8, -INF , !P4 ;  /* 0xff800000084e7808 */ /* 0x000fe40006000000 */
[----:B------:R-:W-:Y:S02]  /*10d30*/  FSEL R93, R7, -INF , !P2 ;  /* 0xff800000075d7808 */ /* 0x000fe40005000000 */
[----:B------:R-:W-:Y:S01]  /*10d40*/  FSEL R22, R4, -INF , !P3 ;  /* 0xff80000004167808 */ /* 0x000fe20005800000 */
[----:B------:R-:W-:Y:S01]  /*10d50*/  IMAD.IADD R4, R202, 0x1, -R2 ;  /* 0x00000001ca047824 */ /* 0x000fe200078e0a02 */
[C---:B------:R-:W-:Y:S01]  /*10d60*/  ISETP.GE.AND P4, PT, R2.reuse, R207, PT ;  /* 0x000000cf0200720c */ /* 0x040fe20003f86270 */
[----:B------:R-:W4:Y:S01]  /*10d70*/  MUFU.TANH R14, R246 ;  /* 0x000000f6000e7308 */ /* 0x000f220000002400 */
[----:B------:R-:W-:-:S02]  /*10d80*/  ISETP.GE.AND P2, PT, R2, R206, PT ;  /* 0x000000ce0200720c */ /* 0x000fc40003f46270 */
[C---:B------:R-:W-:Y:S02]  /*10d90*/  ISETP.GE.AND P0, PT, R2.reuse, R205, PT ;  /* 0x000000cd0200720c */ /* 0x040fe40003f06270 */
[C---:B------:R-:W-:Y:S02]  /*10da0*/  ISETP.GE.AND P3, PT, R2.reuse, R204, PT ;  /* 0x000000cc0200720c */ /* 0x040fe40003f66270 */
[----:B------:R-:W-:Y:S01]  /*10db0*/  IABS R6, R6 ;  /* 0x0000000600067213 */ /* 0x000fe20000000000 */
[----:B------:R-:W5:Y:S01]  /*10dc0*/  MUFU.TANH R11, R249 ;  /* 0x000000f9000b7308 */ /* 0x000f620000002400 */
[----:B------:R-:W-:Y:S02]  /*10dd0*/  IABS R8, R5 ;  /* 0x0000000500087213 */ /* 0x000fe40000000000 */
[C---:B------:R-:W-:Y:S02]  /*10de0*/  ISETP.LT.OR P4, PT, R2.reuse, R199, P4 ;  /* 0x000000c70200720c */ /* 0x040fe40002781670 */
[----:B------:R-:W-:-:S02]  /*10df0*/  ISETP.LT.OR P2, PT, R2, R198, P2 ;  /* 0x000000c60200720c */ /* 0x000fc40001741670 */
        /* <DEDUP_REMOVED lines=10> */
[----:B------:R-:W-:Y:S01]  /*10ea0*/  MUFU.TANH R10, R250 ;  /* 0x000000fa000a7308 */ /* 0x000fe20000002400 */
[----:B------:R-:W-:-:S02]  /*10eb0*/  I2FP.F32.S32 R4, R4 ;  /* 0x0000000400047245 */ /* 0x000fc40000201400 */
        /* <DEDUP_REMOVED lines=9> */
[----:B----4-:R-:W-:Y:S01]  /*10f50*/  FFMA.FTZ R5, R5, -UR31, R14 ;  /* 0x8000001f05057c23 */ /* 0x010fe2000801000e */
[----:B------:R-:W-:Y:S01]  /*10f60*/  FSEL R81, R3, -INF , !P2 ;  /* 0xff80000003517808 */ /* 0x000fe20005000000 */
[--C-:B------:R-:W-:Y:S01]  /*10f70*/  IMAD.IADD R4, R200, 0x1, -R0.reuse ;  /* 0x00000001c8047824 */ /* 0x100fe200078e0a00 */
[----:B------:R-:W-:Y:S01]  /*10f80*/  ISETP.GE.AND P6, PT, R0, R207, PT ;  /* 0x000000cf0000720c */ /* 0x000fe20003fc6270 */
[--C-:B------:R-:W-:Y:S01]  /*10f90*/  IMAD.IADD R3, R202, 0x1, -R0.reuse ;  /* 0x00000001ca037824 */ /* 0x100fe200078e0a00 */
[C---:B------:R-:W-:Y:S01]  /*10fa0*/  ISETP.GE.AND P5, PT, R0.reuse, R206, PT ;  /* 0x000000ce0000720c */ /* 0x040fe20003fa6270 */
[----:B------:R-:W2:Y:S01]  /*10fb0*/  MUFU.TANH R9, R248 ;  /* 0x000000f800097308 */ /* 0x000ea20000002400 */
[C---:B------:R-:W-:Y:S01]  /*10fc0*/  ISETP.GE.AND P4, PT, R0.reuse, R205, PT ;  /* 0x000000cd0000720c */ /* 0x040fe20003f86270 */
[----:B------:R-:W-:Y:S01]  /*10fd0*/  IMAD.IADD R2, R201, 0x1, -R0 ;  /* 0x00000001c9027824 */ /* 0x000fe200078e0a00 */
[----:B------:R-:W-:-:S02]  /*10fe0*/  ISETP.GE.AND P2, PT, R0, R204, PT ;  /* 0x000000cc0000720c */ /* 0x000fc40003f46270 */
[----:B------:R-:W-:Y:S02]  /*10ff0*/  I2FP.F32.S32 R6, R7 ;  /* 0x0000000700067245 */ /* 0x000fe40000201400 */
[C---:B------:R-:W-:Y:S01]  /*11000*/  ISETP.LT.OR P6, PT, R0.reuse, R199, P6 ;  /* 0x000000c70000720c */ /* 0x040fe200037c1670 */
[----:B------:R3:W4:Y:S01]  /*11010*/  MUFU.TANH R7, R85 ;  /* 0x0000005500077308 */ /* 0x0007220000002400 */
[----:B------:R-:W-:Y:S01]  /*11020*/  ISETP.LT.OR P5, PT, R0, R198, P5 ;  /* 0x000000c60000720c */ /* 0x000fe20002fa1670 */
[----:B-----5:R-:W-:Y:S01]  /*11030*/  FFMA.FTZ R6, R6, -UR31, R11 ;  /* 0x8000001f06067c23 */ /* 0x020fe2000801000b */
        /* <DEDUP_REMOVED lines=12> */
[----:B-1----:R-:W-:Y:S01]  /*11100*/  FFMA.FTZ R4, R4, -UR31, R8 ;  /* 0x8000001f04047c23 */ /* 0x002fe20008010008 */
[----:B------:R-:W-:Y:S01]  /*11110*/  I2FP.F32.S32 R0, R0 ;  /* 0x0000000000007245 */ /* 0x000fe20000201400 */
[----:B--2---:R-:W-:Y:S01]  /*11120*/  FFMA.FTZ R3, R3, -UR31, R9 ;  /* 0x8000001f03037c23 */ /* 0x004fe20008010009 */
[----:B---3--:R-:W-:Y:S01]  /*11130*/  FSEL R85, R6, -INF , !P3 ;  /* 0xff80000006557808 */ /* 0x008fe20005800000 */
[----:B------:R-:W-:Y:S01]  /*11140*/  FFMA.FTZ R2, R2, -UR31, R10 ;  /* 0x8000001f02027c23 */ /* 0x000fe2000801000a */
[----:B------:R-:W-:Y:S01]  /*11150*/  FSEL R11, R4, -INF , !P6 ;  /* 0xff800000040b7808 */ /* 0x000fe20007000000 */
[----:B----4-:R-:W-:Y:S01]  /*11160*/  FFMA.FTZ R0, R0, -UR31, R7 ;  /* 0x8000001f00007c23 */ /* 0x010fe20008010007 */
        /* <DEDUP_REMOVED lines=64> */
.L_x_1286:
[----:B------:R-:W-:Y:S05]  /*11570*/  BSYNC B0 ;  /* 0x0000000000007941 */ /* 0x000fea0003800000 */
.L_x_1285:
[----:B------:R-:W0:Y:S02]  /*11580*/  LDGDEPBAR ;  /* 0x00000000000079af */ /* 0x000e240000000000 */
.L_x_1284:
        /* <DEDUP_REMOVED lines=101> */
[----:B------:R2:W-:Y:S02]  /*11be0*/  MUFU.EX2 R181, R3 ;  /* 0x0000000300b57308 */ /* 0x0005e40000000800 */
[----:B--2---:R-:W-:Y:S01]  /*11bf0*/  FFMA.FTZ R3, R49, UR20, -R0 ;  /* 0x0000001431037c23 */ /* 0x004fe20008010800 */
[----:B---3--:R-:W-:-:S05]  /*11c00*/  MOV R49, R14 ;  /* 0x0000000e00317202 */ /* 0x008fca0000000f00 */
[----:B------:R2:W3:Y:S01]  /*11c10*/  MUFU.EX2 R15, R3 ;  /* 0x00000003000f7308 */ /* 0x0004e20000000800 */
[----:B-1----:R-:W-:Y:S01]  /*11c20*/  FMNMX.FTZ R74, R2, R4, !PT ;  /* 0x00000004024a7209 */ /* 0x002fe20007810000 */
[----:B------:R-:W-:-:S03]  /*11c30*/  FFMA.FTZ R2, R16, UR20, -R0 ;  /* 0x0000001410027c23 */ /* 0x000fc60008010800 */
[----:B------:R-:W-:Y:S01]  /*11c40*/  FSETP.NEU.FTZ.AND P2, PT, R74, -INF , PT ;  /* 0xff8000004a00780b */ /* 0x000fe20003f5d000 */
[----:B--2---:R-:W-:Y:S01]  /*11c50*/  FFMA.FTZ R3, R47, UR20, -R0 ;  /* 0x000000142f037c23 */ /* 0x004fe20008010800 */
[----:B------:R-:W-:-:S03]  /*11c60*/  MOV R47, R5 ;  /* 0x00000005002f7202 */ /* 0x000fc60000000f00 */
        /* <DEDUP_REMOVED lines=8> */
[----:B---3--:R-:W-:-:S05]  /*11cf0*/  MOV R35, R15 ;  /* 0x0000000f00237202 */ /* 0x008fca0000000f00 */
[----:B------:R1:W-:Y:S02]  /*11d00*/  MUFU.EX2 R182, R3 ;  /* 0x0000000300b67308 */ /* 0x0003e40000000800 */
[----:B-1----:R-:W-:Y:S01]  /*11d10*/  FFMA.FTZ R3, R33, UR20, -R0 ;  /* 0x0000001421037c23 */ /* 0x002fe20008010800 */
[----:B------:R-:W-:-:S05]  /*11d20*/  MOV R33, R181 ;  /* 0x000000b500217202 */ /* 0x000fca0000000f00 */
[----:B------:R1:W-:Y:S02]  /*11d30*/  MUFU.EX2 R50, R3 ;  /* 0x0000000300327308 */ /* 0x0003e40000000800 */
[----:B-1----:R-:W-:-:S06]  /*11d40*/  FFMA.FTZ R3, R30, UR20, -R0 ;  /* 0x000000141e037c23 */ /* 0x002fcc0008010800 */
[----:B------:R1:W-:Y:S02]  /*11d50*/  MUFU.EX2 R106, R3 ;  /* 0x00000003006a7308 */ /* 0x0003e40000000800 */
[----:B-1----:R-:W-:-:S06]  /*11d60*/  FFMA.FTZ R3, R28, UR20, -R0 ;  /* 0x000000141c037c23 */ /* 0x002fcc0008010800 */
[----:B------:R1:W-:Y:S08]  /*11d70*/  MUFU.EX2 R28, R2 ;  /* 0x00000002001c7308 */ /* 0x0003f00000000800 */
[----:B------:R2:W-:Y:S01]  /*11d80*/  MUFU.EX2 R209, R3 ;  /* 0x0000000300d17308 */ /* 0x0005e20000000800 */
[----:B-1----:R-:W-:Y:S01]  /*11d90*/  FMNMX.FTZ R2, R39, R178, !PT ;  /* 0x000000b227027209 */ /* 0x002fe20007810000 */
[----:B--2---:R-:W-:-:S06]  /*11da0*/  FFMA.FTZ R3, R26, UR20, -R0 ;  /* 0x000000141a037c23 */ /* 0x004fcc0008010800 */
[----:B------:R1:W2:Y:S02]  /*11db0*/  MUFU.EX2 R214, R3 ;  /* 0x0000000300d67308 */ /* 0x0002a40000000800 */
[----:B-1----:R-:W-:Y:S01]  /*11dc0*/  FFMA.FTZ R3, R24, UR20, -R0 ;  /* 0x0000001418037c23 */ /* 0x002fe20008010800 */
[----:B--2---:R-:W-:-:S05]  /*11dd0*/  MOV R24, R214 ;  /* 0x000000d600187202 */ /* 0x004fca0000000f00 */
[----:B------:R1:W-:Y:S02]  /*11de0*/  MUFU.EX2 R104, R3 ;  /* 0x0000000300687308 */ /* 0x0003e40000000800 */
[----:B-1----:R-:W-:Y:S01]  /*11df0*/  FFMA.FTZ R3, R21, UR20, -R0 ;  /* 0x0000001415037c23 */ /* 0x002fe20008010800 */
[----:B------:R-:W-:-:S05]  /*11e00*/  MOV R21, R213 ;  /* 0x000000d500157202 */ /* 0x000fca0000000f00 */
[----:B------:R1:W-:Y:S02]  /*11e10*/  MUFU.EX2 R67, R3 ;  /* 0x0000000300437308 */ /* 0x0003e40000000800 */
[----:B-1----:R-:W-:Y:S01]  /*11e20*/  FFMA.FTZ R3, R20, UR20, -R0 ;  /* 0x0000001414037c23 */ /* 0x002fe20008010800 */
[----:B------:R-:W-:-:S05]  /*11e30*/  MOV R20, R212 ;  /* 0x000000d400147202 */ /* 0x000fca0000000f00 */
[----:B------:R1:W2:Y:S02]  /*11e40*/  MUFU.EX2 R66, R3 ;  /* 0x0000000300427308 */ /* 0x0002a40000000800 */
[----:B-1----:R-:W-:-:S06]  /*11e50*/  FFMA.FTZ R3, R19, UR20, -R0 ;  /* 0x0000001413037c23 */ /* 0x002fcc0008010800 */
[----:B------:R1:W3:Y:S02]  /*11e60*/  MUFU.EX2 R26, R3 ;  /* 0x00000003001a7308 */ /* 0x0002e40000000800 */
[----:B-1----:R-:W-:-:S06]  /*11e70*/  FFMA.FTZ R3, R18, UR20, -R0 ;  /* 0x0000001412037c23 */ /* 0x002fcc0008010800 */
[----:B------:R1:W-:Y:S02]  /*11e80*/  MUFU.EX2 R54, R3 ;  /* 0x0000000300367308 */ /* 0x0003e40000000800 */
[--C-:B-1----:R-:W-:Y:S01]  /*11e90*/  FFMA.FTZ R3, R17, UR20, -R0.reuse ;  /* 0x0000001411037c23 */ /* 0x102fe20008010800 */
[----:B------:R-:W-:Y:S01]  /*11ea0*/  FFMA.FTZ R0, R11, UR20, -R0 ;  /* 0x000000140b007c23 */ /* 0x000fe20008010800 */
[----:B------:R-:W-:Y:S04]  /*11eb0*/  LDSM.16.MT88.4 R16, [R185+0x4000] ;  /* 0x00400000b910783b */ /* 0x000fe80000004200 */
[----:B------:R1:W-:Y:S08]  /*11ec0*/  MUFU.EX2 R52, R3 ;  /* 0x0000000300347308 */ /* 0x0003f00000000800 */
[----:B------:R4:W-:Y:S01]  /*11ed0*/  MUFU.EX2 R11, R0 ;  /* 0x00000000000b7308 */ /* 0x0009e20000000800 */
[----:B-1----:R-:W-:-:S05]  /*11ee0*/  FMUL.FTZ R3, R74, UR20 ;  /* 0x000000144a037c20 */ /* 0x002fca0008410000 */
[----:B------:R-:W-:-:S05]  /*11ef0*/  FSEL R3, R3, RZ, P2 ;  /* 0x000000ff03037208 */ /* 0x000fca0001000000 */
[--C-:B----4-:R-:W-:Y:S01]  /*11f00*/  FFMA.FTZ R0, R132, UR20, -R3.reuse ;  /* 0x0000001484007c23 */ /* 0x110fe20008010803 */
[--C-:B------:R-:W-:Y:S01]  /*11f10*/  FFMA.FTZ R4, R48, UR20, -R3.reuse ;  /* 0x0000001430047c23 */ /* 0x100fe20008010803 */
[----:B------:R-:W-:Y:S02]  /*11f20*/  MOV R48, R112 ;  /* 0x0000007000307202 */ /* 0x000fe40000000f00 */
[----:B------:R1:W-:Y:S08]  /*11f30*/  MUFU.EX2 R215, R0 ;  /* 0x0000000000d77308 */ /* 0x0003f00000000800 */
[----:B------:R4:W-:Y:S01]  /*11f40*/  MUFU.EX2 R239, R4 ;  /* 0x0000000400ef7308 */ /* 0x0009e20000000800 */
[----:B-1----:R-:W-:-:S07]  /*11f50*/  FFMA.FTZ R0, R168, UR20, -R3 ;  /* 0x00000014a8007c23 */ /* 0x002fce0008010803 */
[----:B------:R1:W-:Y:S01]  /*11f60*/  MUFU.EX2 R222, R0 ;  /* 0x0000000000de7308 */ /* 0x0003e20000000800 */
[----:B----4-:R-:W-:-:S07]  /*11f70*/  FFMA.FTZ R4, R46, UR20, -R3 ;  /* 0x000000142e047c23 */ /* 0x010fce0008010803 */
[----:B------:R4:W-:Y:S01]  /*11f80*/  MUFU.EX2 R238, R4 ;  /* 0x0000000400ee7308 */ /* 0x0009e20000000800 */
[----:B-1----:R-:W-:Y:S01]  /*11f90*/  FFMA.FTZ R0, R126, UR20, -R3 ;  /* 0x000000147e007c23 */ /* 0x002fe20008010803 */
[----:B------:R-:W-:-:S06]  /*11fa0*/  MOV R126, R182 ;  /* 0x000000b6007e7202 */ /* 0x000fcc0000000f00 */
[----:B------:R1:W-:Y:S01]  /*11fb0*/  MUFU.EX2 R223, R0 ;  /* 0x0000000000df7308 */ /* 0x0003e20000000800 */
[----:B----4-:R-:W-:-:S07]  /*11fc0*/  FFMA.FTZ R4, R45, UR20, -R3 ;  /* 0x000000142d047c23 */ /* 0x010fce0008010803 */
[----:B------:R-:W-:Y:S01]  /*11fd0*/  MUFU.EX2 R237, R4 ;  /* 0x0000000400ed7308 */ /* 0x000fe20000000800 */
[----:B-1----:R-:W-:Y:S01]  /*11fe0*/  FFMA.FTZ R0, R123, UR20, -R3 ;  /* 0x000000147b007c23 */ /* 0x002fe20008010803 */
[----:B------:R-:W-:-:S06]  /*11ff0*/  MOV R123, R183 ;  /* 0x000000b7007b7202 */ /* 0x000fcc0000000f00 */
[----:B------:R1:W-:Y:S02]  /*12000*/  MUFU.EX2 R224, R0 ;  /* 0x0000000000e07308 */ /* 0x0003e40000000800 */
[----:B-1----:R-:W-:Y:S01]  /*12010*/  FFMA.FTZ R0, R118, UR20, -R3 ;  /* 0x0000001476007c23 */ /* 0x002fe20008010803 */
[----:B------:R-:W-:-:S05]  /*12020*/  MOV R118, R28 ;  /* 0x0000001c00767202 */ /* 0x000fca0000000f00 */
[----:B------:R1:W-:Y:S02]  /*12030*/  MUFU.EX2 R236, R0 ;  /* 0x0000000000ec7308 */ /* 0x0003e40000000800 */
[----:B-1----:R-:W-:Y:S01]  /*12040*/  FFMA.FTZ R0, R110, UR20, -R3 ;  /* 0x000000146e007c23 */ /* 0x002fe20008010803 */
[----:B------:R-:W-:-:S05]  /*12050*/  MOV R110, R209 ;  /* 0x000000d1006e7202 */ /* 0x000fca0000000f00 */
        /* <DEDUP_REMOVED lines=10> */
[----:B-1----:R-:W-:Y:S01]  /*12100*/  FFMA.FTZ R2, R99, UR20, -R3 ;  /* 0x0000001463027c23 */ /* 0x002fe20008010803 */
[----:B------:R-:W-:Y:S02]  /*12110*/  MOV R99, R12 ;  /* 0x0000000c00637202 */ /* 0x000fe40000000f00 */
[----:B------:R-:W-:Y:S01]  /*12120*/  FMNMX.FTZ R0, R114, R0, !PT ;  /* 0x0000000072007209 */ /* 0x000fe20007810000 */
[----:B------:R1:W-:Y:S01]  /*12130*/  MUFU.EX2 R249, R2 ;  /* 0x0000000200f97308 */ /* 0x0003e20000000800 */
[----:B------:R-:W-:Y:S02]  /*12140*/  LDSM.16.MT88.4 R12, [R184+0x4000] ;  /* 0x00400000b80c783b */ /* 0x000fe40000004200 */
        /* <DEDUP_REMOVED lines=35> */
[----:B--2---:R-:W-:-:S05]  /*12380*/  MOV R53, R66 ;  /* 0x0000004200357202 */ /* 0x004fca0000000f00 */
[----:B------:R1:W-:Y:S02]  /*12390*/  MUFU.EX2 R241, R2 ;  /* 0x0000000200f17308 */ /* 0x0003e40000000800 */
[----:B-1----:R-:W-:Y:S01]  /*123a0*/  FFMA.FTZ R2, R51, UR20, -R3 ;  /* 0x0000001433027c23 */ /* 0x002fe20008010803 */
[----:B---3--:R-:W-:-:S05]  /*123b0*/  IMAD.MOV.U32 R51, RZ, RZ, R26 ;  /* 0x000000ffff337224 */ /* 0x008fca00078e001a */
        /* <DEDUP_REMOVED lines=90> */
[--C-:B------:R-:W-:Y:S01]  /*12960*/  FFMA.FTZ R6, R171, UR20, -R0.reuse ;  /* 0x00000014ab067c23 */ /* 0x100fe20008010800 */
[----:B-1----:R-:W-:Y:S01]  /*12970*/  FSEL R5, R75, RZ, P3 ;  /* 0x000000ff4b057208 */ /* 0x002fe20001800000 */
[-C--:B---3--:R-:W-:Y:S01]  /*12980*/  FMUL.FTZ R156, R156, R70.reuse ;  /* 0x000000469c9c7220 */ /* 0x088fe20000410000 */
[-C--:B------:R-:W-:Y:S01]  /*12990*/  FMUL.FTZ R157, R157, R70.reuse ;  /* 0x000000469d9d7220 */ /* 0x080fe20000410000 */
[-C--:B------:R-:W-:Y:S01]  /*129a0*/  FMUL.FTZ R164, R164, R70.reuse ;  /* 0x00000046a4a47220 */ /* 0x080fe20000410000 */
[-C--:B------:R-:W-:Y:S01]  /*129b0*/  FMUL.FTZ R165, R165, R70.reuse ;  /* 0x00000046a5a57220 */ /* 0x080fe20000410000 */
[----:B------:R-:W-:Y:S01]  /*129c0*/  FADD.FTZ R5, R41, -R5 ;  /* 0x8000000529057221 */ /* 0x000fe20000010000 */
[----:B------:R-:W-:Y:S01]  /*129d0*/  FFMA.FTZ R8, R130, UR20, -R0 ;  /* 0x0000001482087c23 */ /* 0x000fe20008010800 */
[----:B--2---:R-:W-:Y:S01]  /*129e0*/  FFMA.FTZ R4, R174, UR20, -R2 ;  /* 0x00000014ae047c23 */ /* 0x004fe20008010802 */
[-C--:B------:R-:W-:Y:S01]  /*129f0*/  FMUL.FTZ R136, R136, R70.reuse ;  /* 0x0000004688887220 */ /* 0x080fe20000410000 */
[----:B------:R-:W-:Y:S01]  /*12a00*/  FMUL.FTZ R5, R5, UR20 ;  /* 0x0000001405057c20 */ /* 0x000fe20008410000 */
[-C--:B------:R-:W-:Y:S01]  /*12a10*/  FMUL.FTZ R137, R137, R70.reuse ;  /* 0x0000004689897220 */ /* 0x080fe20000410000 */
[----:B------:R1:W-:Y:S01]  /*12a20*/  MUFU.EX2 R177, R4 ;  /* 0x0000000400b17308 */ /* 0x0003e20000000800 */
[-C--:B------:R-:W-:Y:S01]  /*12a30*/  FMUL.FTZ R148, R148, R70.reuse ;  /* 0x0000004694947220 */ /* 0x080fe20000410000 */
[----:B------:R-:W-:-:S06]  /*12a40*/  FMUL.FTZ R149, R149, R70 ;  /* 0x0000004695957220 */ /* 0x000fcc0000410000 */
        /* <DEDUP_REMOVED lines=13> */
[----:B--2---:R-:W-:Y:S02]  /*12b20*/  FFMA.FTZ R4, R134, UR20, -R2 ;  /* 0x0000001486047c23 */ /* 0x004fe40008010802 */
[----:B------:R1:W-:Y:S08]  /*12b30*/  MUFU.EX2 R134, R8 ;  /* 0x0000000800867308 */ /* 0x0003f00000000800 */
[----:B------:R2:W-:Y:S01]  /*12b40*/  MUFU.EX2 R181, R4 ;  /* 0x0000000400b57308 */ /* 0x0005e20000000800 */
[----:B-1----:R-:W-:-:S07]  /*12b50*/  FFMA.FTZ R8, R131, UR20, -R0 ;  /* 0x0000001483087c23 */ /* 0x002fce0008010800 */
[----:B------:R1:W-:Y:S01]  /*12b60*/  MUFU.EX2 R130, R8 ;  /* 0x0000000800827308 */ /* 0x0003e20000000800 */
[----:B--2---:R-:W-:-:S07]  /*12b70*/  FFMA.FTZ R4, R125, UR20, -R2 ;  /* 0x000000147d047c23 */ /* 0x004fce0008010802 */
[----:B------:R2:W-:Y:S01]  /*12b80*/  MUFU.EX2 R182, R4 ;  /* 0x0000000400b67308 */ /* 0x0005e20000000800 */
[----:B-1----:R-:W-:Y:S01]  /*12b90*/  F2FP.BF16.F32.PACK_AB R8, R252, R225 ;  /* 0x000000e1fc08723e */ /* 0x002fe200000010ff */
[----:B--2---:R-:W-:-:S06]  /*12ba0*/  FFMA.FTZ R4, R121, UR20, -R2 ;  /* 0x0000001479047c23 */ /* 0x004fcc0008010802 */
[----:B------:R1:W-:Y:S02]  /*12bb0*/  MUFU.EX2 R183, R4 ;  /* 0x0000000400b77308 */ /* 0x0003e40000000800 */
[----:B-1----:R-:W-:-:S06]  /*12bc0*/  FFMA.FTZ R4, R114, UR20, -R2 ;  /* 0x0000001472047c23 */ /* 0x002fcc0008010802 */
[----:B------:R1:W-:Y:S02]  /*12bd0*/  MUFU.EX2 R212, R4 ;  /* 0x0000000400d47308 */ /* 0x0003e40000000800 */
[----:B-1----:R-:W-:Y:S01]  /*12be0*/  FFMA.FTZ R4, R108, UR20, -R2 ;  /* 0x000000146c047c23 */ /* 0x002fe20008010802 */
[----:B------:R-:W-:-:S05]  /*12bf0*/  MOV R108, R51 ;  /* 0x00000033006c7202 */ /* 0x000fca0000000f00 */
        /* <DEDUP_REMOVED lines=27> */
[----:B-1----:R-:W-:-:S06]  /*12db0*/  FFMA.FTZ R4, R175, UR20, -R0 ;  /* 0x00000014af047c23 */ /* 0x002fcc0008010800 */
        /* <DEDUP_REMOVED lines=27> */
[----:B------:R-:W2:Y:S01]  /*12f70*/  LDSM.16.MT88.4 R24, [R184+0x4400] ;  /* 0x00440000b818783b */ /* 0x000ea20000004200 */
[----:B------:R-:W-:Y:S01]  /*12f80*/  IMAD.MOV.U32 R139, RZ, RZ, R94 ;  /* 0x000000ffff8b7224 */ /* 0x000fe200078e005e */
[----:B------:R-:W-:Y:S01]  /*12f90*/  MOV R94, R11 ;  /* 0x0000000b005e7202 */ /* 0x000fe20000000f00 */
[-C--:B-1----:R-:W-:Y:S01]  /*12fa0*/  FMUL.FTZ R142, R142, R68.reuse ;  /* 0x000000448e8e7220 */ /* 0x082fe20000410000 */
[----:B------:R-:W-:Y:S01]  /*12fb0*/  F2FP.BF16.F32.PACK_AB R9, R222, R215 ;  /* 0x000000d7de09723e */ /* 0x000fe200000010ff */
[-C--:B------:R-:W-:Y:S01]  /*12fc0*/  FMUL.FTZ R143, R143, R68.reuse ;  /* 0x000000448f8f7220 */ /* 0x080fe20000410000 */
[----:B------:R-:W-:Y:S01]  /*12fd0*/  MOV R164, R57 ;  /* 0x0000003900a47202 */ /* 0x000fe20000000f00 */
[-C--:B------:R-:W-:Y:S01]  /*12fe0*/  FMUL.FTZ R146, R146, R68.reuse ;  /* 0x0000004492927220 */ /* 0x080fe20000410000 */
[----:B------:R-:W-:Y:S01]  /*12ff0*/  F2FP.BF16.F32.PACK_AB R11, R224, R223 ;  /* 0x000000dfe00b723e */ /* 0x000fe200000010ff */
[-C--:B------:R-:W-:Y:S01]  /*13000*/  FMUL.FTZ R147, R147, R68.reuse ;  /* 0x0000004493937220 */ /* 0x080fe20000410000 */
[----:B------:R-:W-:Y:S01]  /*13010*/  F2FP.BF16.F32.PACK_AB R10, R164, R159 ;  /* 0x0000009fa40a723e */ /* 0x000fe200000010ff */
[-C--:B------:R-:W-:Y:S01]  /*13020*/  FMUL.FTZ R154, R154, R68.reuse ;  /* 0x000000449a9a7220 */ /* 0x080fe20000410000 */
[-C--:B------:R-:W-:Y:S01]  /*13030*/  FMUL.FTZ R155, R155, R68.reuse ;  /* 0x000000449b9b7220 */ /* 0x080fe20000410000 */
[-C--:B------:R-:W-:Y:S01]  /*13040*/  FMUL.FTZ R162, R162, R68.reuse ;  /* 0x00000044a2a27220 */ /* 0x080fe20000410000 */
[----:B------:R-:W-:Y:S01]  /*13050*/  FMUL.FTZ R163, R163, R68 ;  /* 0x00000044a3a37220 */ /* 0x000fe20000410000 */
[----:B------:R-:W-:Y:S01]  /*13060*/  MOV R138, R95 ;  /* 0x0000005f008a7202 */ /* 0x000fe20000000f00 */
[----:B------:R-:W-:Y:S01]  /*13070*/  HMMA.16816.F32.BF16 R36, R4, R14, R148 ;  /* 0x0000000e0424723c */ /* 0x000fe20000041894 */
[----:B------:R-:W-:-:S02]  /*13080*/  MOV R95, R118 ;  /* 0x00000076005f7202 */ /* 0x000fc40000000f00 */
[----:B------:R-:W-:Y:S02]  /*13090*/  MOV R167, R64 ;  /* 0x0000004000a77202 */ /* 0x000fe40000000f00 */
[----:B------:R-:W-:Y:S01]  /*130a0*/  MOV R57, R20 ;  /* 0x0000001400397202 */ /* 0x000fe20000000f00 */
[C---:B------:R-:W-:Y:S01]  /*130b0*/  HMMA.16816.F32.BF16 R140, R8.reuse, R12, R140 ;  /* 0x0000000c088c723c */ /* 0x040fe2000004188c */
[----:B------:R-:W-:Y:S01]  /*130c0*/  MOV R136, R99 ;  /* 0x0000006300887202 */ /* 0x000fe20000000f00 */
[----:B------:R-:W1:Y:S01]  /*130d0*/  LDSM.16.MT88.4 R20, [R185+0x4400] ;  /* 0x00440000b914783b */ /* 0x000e620000004200 */
[----:B------:R-:W-:Y:S01]  /*130e0*/  MOV R99, R110 ;  /* 0x0000006e00637202 */ /* 0x000fe20000000f00 */
[----:B------:R-:W-:Y:S01]  /*130f0*/  FFMA.FTZ R4, R87, UR20, -R2 ;  /* 0x0000001457047c23 */ /* 0x000fe20008010802 */
[----:B------:R-:W-:Y:S01]  /*13100*/  MOV R56, R57 ;  /* 0x0000003900387202 */ /* 0x000fe20000000f00 */
[C---:B------:R-:W-:Y:S01]  /*13110*/  HMMA.16816.F32.BF16 R144, R8.reuse, R14, R144 ;  /* 0x0000000e0890723c */ /* 0x040fe20000041890 */
[----:B------:R-:W-:Y:S01]  /*13120*/  MOV R110, R67 ;  /* 0x00000043006e7202 */ /* 0x000fe20000000f00 */
[----:B------:R3:W-:Y:S01]  /*13130*/  MUFU.EX2 R175, R4 ;  /* 0x0000000400af7308 */ /* 0x0007e20000000800 */
[----:B------:R-:W-:Y:S01]  /*13140*/  MOV R57, R94 ;  /* 0x0000005e00397202 */ /* 0x000fe20000000f00 */
[----:B------:R-:W-:Y:S01]  /*13150*/  LDSM.16.MT88.4 R12, [R185+0x4800] ;  /* 0x00480000b90c783b */ /* 0x000fe20000004200 */
[----:B------:R-:W-:Y:S01]  /*13160*/  MOV R94, R95 ;  /* 0x0000005f005e7202 */ /* 0x000fe20000000f00 */
[----:B------:R-:W-:Y:S01]  /*13170*/  HMMA.16816.F32.BF16 R152, R8, R16, R152 ;  /* 0x000000100898723c */ /* 0x000fe20000041898 */
[----:B------:R-:W-:-:S02]  /*13180*/  MOV R95, R50 ;  /* 0x00000032005f7202 */ /* 0x000fc40000000f00 */
[----:B------:R-:W-:Y:S02]  /*13190*/  F2FP.BF16.F32.PACK_AB R5, R171, R173 ;  /* 0x000000adab05723e */ /* 0x000fe400000010ff */
[----:B------:R-:W-:Y:S01]  /*131a0*/  F2FP.BF16.F32.PACK_AB R6, R212, R183 ;  /* 0x000000b7d406723e */ /* 0x000fe200000010ff */
[----:B------:R-:W-:Y:S01]  /*131b0*/  HMMA.16816.F32.BF16 R160, R8, R18, R160 ;  /* 0x0000001208a0723c */ /* 0x000fe200000418a0 */
[----:B------:R-:W4:Y:S01]  /*131c0*/  LDSM.16.MT88.4 R16, [R184+0x4800] ;  /* 0x00480000b810783b */ /* 0x000f220000004200 */
[----:B------:R-:W-:Y:S02]  /*131d0*/  F2FP.BF16.F32.PACK_AB R7, R130, R134 ;  /* 0x000000868207723e */ /* 0x000fe400000010ff */
[----:B------:R-:W-:Y:S02]  /*131e0*/  MOV R165, R58 ;  /* 0x0000003a00a57202 */ /* 0x000fe40000000f00 */
[----:B------:R-:W-:Y:S01]  /*131f0*/  MOV R137, R96 ;  /* 0x0000006000897202 */ /* 0x000fe20000000f00 */
[--C-:B------:R-:W-:Y:S01]  /*13200*/  FFMA.FTZ R8, R86, UR20, -R2.reuse ;  /* 0x0000001456087c23 */ /* 0x100fe20008010802 */
[----:B------:R-:W-:Y:S01]  /*13210*/  F2FP.BF16.F32.PACK_AB R9, R251, R236 ;  /* 0x000000ecfb09723e */ /* 0x000fe200000010ff */
[----:B---3--:R-:W-:Y:S01]  /*13220*/  FFMA.FTZ R4, R89, UR20, -R2 ;  /* 0x0000001459047c23 */ /* 0x008fe20008010802 */
[----:B------:R-:W-:Y:S01]  /*13230*/  F2FP.BF16.F32.PACK_AB R10, R138, R167 ;  /* 0x000000a78a0a723e */ /* 0x000fe200000010ff */
[----:B------:R3:W-:Y:S01]  /*13240*/  MUFU.EX2 R131, R8 ;  /* 0x0000000800837308 */ /* 0x0007e20000000800 */
[----:B------:R-:W-:-:S02]  /*13250*/  F2FP.BF16.F32.PACK_AB R11, R249, R250 ;  /* 0x000000faf90b723e */ /* 0x000fc400000010ff */
[----:B------:R-:W-:Y:S01]  /*13260*/  MOV R58, R53 ;  /* 0x00000035003a7202 */ /* 0x000fe20000000f00 */
[----:B------:R-:W-:Y:S01]  /*13270*/  IMAD.MOV.U32 R53, RZ, RZ, R104 ;  /* 0x000000ffff357224 */ /* 0x000fe200078e0068 */
[----:B------:R-:W-:Y:S02]  /*13280*/  MOV R96, R110 ;  /* 0x0000006e00607202 */ /* 0x000fe40000000f00 */
[----:B------:R-:W-:Y:S01]  /*13290*/  MOV R166, R180 ;  /* 0x000000b400a67202 */ /* 0x000fe20000000f00 */
[----:B------:R5:W-:Y:S01]  /*132a0*/  MUFU.EX2 R169, R4 ;  /* 0x0000000400a97308 */ /* 0x000be20000000800 */
[----:B------:R-:W-:Y:S02]  /*132b0*/  MOV R180, R108 ;  /* 0x0000006c00b47202 */ /* 0x000fe40000000f00 */
[----:B------:R-:W-:Y:S02]  /*132c0*/  MOV R150, R58 ;  /* 0x0000003a00967202 */ /* 0x000fe40000000f00 */
[----:B------:R-:W-:-:S02]  /*132d0*/  MOV R151, R180 ;  /* 0x000000b400977202 */ /* 0x000fc40000000f00 */
[----:B------:R-:W-:Y:S01]  /*132e0*/  MOV R156, R56 ;  /* 0x00000038009c7202 */ /* 0x000fe20000000f00 */
[----:B---3--:R-:W-:Y:S01]  /*132f0*/  FFMA.FTZ R8, R172, UR20, -R0 ;  /* 0x00000014ac087c23 */ /* 0x008fe20008010800 */
[----:B------:R-:W-:Y:S02]  /*13300*/  MOV R180, R57 ;  /* 0x0000003900b47202 */ /* 0x000fe40000000f00 */
[----:B------:R-:W-:Y:S01]  /*13310*/  MOV R149, R96 ;  /* 0x0000006000957202 */ /* 0x000fe20000000f00 */
[----:B------:R3:W-:Y:S01]  /*13320*/  MUFU.EX2 R122, R8 ;  /* 0x00000008007a7308 */ /* 0x0007e20000000800 */
[----:B------:R-:W-:Y:S02]  /*13330*/  MOV R148, R53 ;  /* 0x0000003500947202 */ /* 0x000fe40000000f00 */
[----:B------:R-:W-:Y:S02]  /*13340*/  MOV R172, R149 ;  /* 0x0000009500ac7202 */ /* 0x000fe40000000f00 */
[----:B-----5:R-:W-:-:S02]  /*13350*/  F2FP.BF16.F32.PACK_AB R4, R182, R181 ;  /* 0x000000b5b604723e */ /* 0x020fc400000010ff */
[----:B------:R-:W-:-:S05]  /*13360*/  MOV R158, R54 ;  /* 0x00000036009e7202 */ /* 0x000fca0000000f00 */
[----:B--2---:R-:W-:Y:S01]  /*13370*/  HMMA.16816.F32.BF16 R28, R4, R24, R28 ;  /* 0x00000018041c723c */ /* 0x004fe2000004181c */
[----:B---3--:R-:W-:-:S05]  /*13380*/  FFMA.FTZ R8, R170, UR20, -R0 ;  /* 0x00000014aa087c23 */ /* 0x008fca0008010800 */
[C---:B------:R-:W-:Y:S01]  /*13390*/  HMMA.16816.F32.BF16 R36, R4.reuse, R26, R36 ;  /* 0x0000001a0424723c */ /* 0x040fe20000041824 */
[----:B------:R-:W-:Y:S01]  /*133a0*/  MOV R170, R151 ;  /* 0x0000009700aa7202 */ /* 0x000fe20000000f00 */
[----:B------:R2:W3:Y:S04]  /*133b0*/  MUFU.EX2 R118, R8 ;  /* 0x0000000800767308 */ /* 0x0004e80000000800 */
[C---:B-1----:R-:W-:Y:S06]  /*133c0*/  HMMA.16816.F32.BF16 R40, R4.reuse, R20, R40 ;  /* 0x000000140428723c */ /* 0x042fec0000041828 */
[----:B------:R-:W-:Y:S07]  /*133d0*/  HMMA.16816.F32.BF16 R44, R4, R22, R44 ;  /* 0x00000016042c723c */ /* 0x000fee000004182c */
[--C-:B------:R-:W-:Y:S01]  /*133e0*/  FFMA.FTZ R4, R129, UR20, -R0.reuse ;  /* 0x0000001481047c23 */ /* 0x100fe20008010800 */
[----:B--2---:R-:W-:Y:S01]  /*133f0*/  FFMA.FTZ R8, R133, UR20, -R0 ;  /* 0x0000001485087c23 */ /* 0x004fe20008010800 */
[----:B---3--:R-:W-:-:S02]  /*13400*/  F2FP.BF16.F32.PACK_AB R5, R118, R122 ;  /* 0x0000007a7605723e */ /* 0x008fc400000010ff */
[----:B------:R1:W-:Y:S01]  /*13410*/  MUFU.EX2 R113, R4 ;  /* 0x0000000400717308 */ /* 0x0003e20000000800 */
[----:B------:R-:W-:Y:S02]  /*13420*/  F2FP.BF16.F32.PACK_AB R6, R216, R214 ;  /* 0x000000d6d806723e */ /* 0x000fe400000010ff */
[----:B------:R-:W-:-:S05]  /*13430*/  MOV R133, R150 ;  /* 0x0000009600857202 */ /* 0x000fca0000000f00 */
[----:B------:R2:W3:Y:S01]  /*13440*/  MUFU.EX2 R112, R8 ;  /* 0x0000000800707308 */ /* 0x0004e20000000800 */
[----:B-1----:R-:W-:-:S07]  /*13450*/  FFMA.FTZ R4, R88, UR20, -R2 ;  /* 0x0000001458047c23 */ /* 0x002fce0008010802 */
[----:B------:R1:W-:Y:S01]  /*13460*/  MUFU.EX2 R126, R4 ;  /* 0x00000004007e7308 */ /* 0x0003e20000000800 */
[----:B--2---:R-:W-:Y:S02]  /*13470*/  F2FP.BF16.F32.PACK_AB R8, R157, R139 ;  /* 0x0000008b9d08723e */ /* 0x004fe400000010ff */
[----:B---3--:R-:W-:-:S05]  /*13480*/  F2FP.BF16.F32.PACK_AB R7, R113, R112 ;  /* 0x000000707107723e */ /* 0x008fca00000010ff */
[C---:B------:R-:W-:Y:S06]  /*13490*/  HMMA.16816.F32.BF16 R64, R8.reuse, R24, R140 ;  /* 0x000000180840723c */ /* 0x040fec000004188c */
[C---:B------:R-:W-:Y:S01]  /*134a0*/  HMMA.16816.F32.BF16 R152, R8.reuse, R20, R152 ;  /* 0x000000140898723c */ /* 0x040fe20000041898 */
[----:B------:R-:W-:Y:S01]  /*134b0*/  MOV R143, R48 ;  /* 0x00000030008f7202 */ /* 0x000fe20000000f00 */
[----:B-1----:R-:W-:Y:S01]  /*134c0*/  FFMA.FTZ R4, R82, UR20, -R2 ;  /* 0x0000001452047c23 */ /* 0x002fe20008010802 */
[----:B------:R-:W-:Y:S02]  /*134d0*/  MOV R142, R32 ;  /* 0x00000020008e7202 */ /* 0x000fe40000000f00 */
[----:B------:R-:W-:Y:S01]  /*134e0*/  MOV R141, R34 ;  /* 0x00000022008d7202 */ /* 0x000fe20000000f00 */
[----:B------:R-:W-:Y:S01]  /*134f0*/  HMMA.16816.F32.BF16 R48, R8, R26, R144 ;  /* 0x0000001a0830723c */ /* 0x000fe20000041890 */
[----:B------:R-:W2:Y:S01]  /*13500*/  LDL.LU R146, [R1+0x1c] ;  /* 0x00001c0001927983 */ /* 0x000ea20000300800 */
[----:B------:R1:W-:Y:S01]  /*13510*/  MUFU.EX2 R123, R4 ;  /* 0x00000004007b7308 */ /* 0x0003e20000000800 */
[----:B------:R-:W-:-:S02]  /*13520*/  MOV R140, R179 ;  /* 0x000000b3008c7202 */ /* 0x000fc40000000f00 */
[----:B------:R-:W3:Y:S01]  /*13530*/  LDL.LU R147, [R1+0x20] ;  /* 0x0000200001937983 */ /* 0x000ee20000300800 */
[----:B------:R-:W-:Y:S01]  /*13540*/  HMMA.16816.F32.BF16 R160, R8, R22, R160 ;  /* 0x0000001608a0723c */ /* 0x000fe200000418a0 */
[----:B------:R-:W-:Y:S02]  /*13550*/  MOV R179, R100 ;  /* 0x0000006400b37202 */ /* 0x000fe40000000f00 */
[----:B------:R-:W5:Y:S04]  /*13560*/  LDSM.16.MT88.4 R24, [R184+0x4c00] ;  /* 0x004c0000b818783b */ /* 0x000f680000004200 */
[----:B------:R-:W-:Y:S01]  /*13570*/  FFMA.FTZ R8, R62, UR20, -R2 ;  /* 0x000000143e087c23 */ /* 0x000fe20008010802 */
[----:B------:R-:W5:Y:S01]  /*13580*/  LDSM.16.MT88.4 R20, [R185+0x4c00] ;  /* 0x004c0000b914783b */ /* 0x000f620000004200 */
[----:B------:R-:W-:-:S02]  /*13590*/  F2FP.BF16.F32.PACK_AB R9, R247, R248 ;  /* 0x000000f8f709723e */ /* 0x000fc400000010ff */
[----:B------:R4:W-:Y:S01]  /*135a0*/  MUFU.EX2 R121, R8 ;  /* 0x0000000800797308 */ /* 0x0009e20000000800 */
[----:B------:R-:W-:Y:S01]  /*135b0*/  F2FP.BF16.F32.PACK_AB R10, R141, R143 ;  /* 0x0000008f8d0a723e */ /* 0x000fe200000010ff */
[----:B------:R-:W2:Y:S01]  /*135c0*/  LDL.LU R129, [R1+0x24] ;  /* 0x0000240001817983 */ /* 0x000ea20000300800 */
[----:B-1----:R-:W-:Y:S02]  /*135d0*/  F2FP.BF16.F32.PACK_AB R4, R213, R209 ;  /* 0x000000d1d504723e */ /* 0x002fe400000010ff */
[----:B------:R-:W-:-:S05]  /*135e0*/  F2FP.BF16.F32.PACK_AB R11, R245, R246 ;  /* 0x000000f6f50b723e */ /* 0x000fca00000010ff */
[C---:B----4-:R-:W-:Y:S06]  /*135f0*/  HMMA.16816.F32.BF16 R32, R4.reuse, R16, R28 ;  /* 0x000000100420723c */ /* 0x050fec000004181c */
[----:B------:R-:W-:Y:S01]  /*13600*/  HMMA.16816.F32.BF16 R28, R4, R18, R36 ;  /* 0x00000012041c723c */ /* 0x000fe20000041824 */
[----:B------:R-:W-:-:S04]  /*13610*/  FFMA.FTZ R8, R128, UR20, -R0 ;  /* 0x0000001480087c23 */ /* 0x000fc80008010800 */
[----:B------:R1:W-:Y:S01]  /*13620*/  MUFU.EX2 R106, R8 ;  /* 0x00000008006a7308 */ /* 0x0003e20000000800 */
[C---:B------:R-:W-:Y:S06]  /*13630*/  HMMA.16816.F32.BF16 R36, R4.reuse, R12, R40 ;  /* 0x0000000c0424723c */ /* 0x040fec0000041828 */
[----:B------:R-:W-:Y:S07]  /*13640*/  HMMA.16816.F32.BF16 R44, R4, R14, R44 ;  /* 0x0000000e042c723c */ /* 0x000fee000004182c */
[--C-:B------:R-:W-:Y:S01]  /*13650*/  FFMA.FTZ R4, R120, UR20, -R0.reuse ;  /* 0x0000001478047c23 */ /* 0x100fe20008010800 */
[----:B------:R-:W-:Y:S01]  /*13660*/  F2FP.BF16.F32.PACK_AB R6, R220, R218 ;  /* 0x000000dadc06723e */ /* 0x000fe200000010ff */
[----:B-1----:R-:W-:Y:S01]  /*13670*/  FFMA.FTZ R8, R127, UR20, -R0 ;  /* 0x000000147f087c23 */ /* 0x002fe20008010800 */
[----:B------:R-:W-:Y:S01]  /*13680*/  IMAD.MOV.U32 R127, RZ, RZ, R105 ;  /* 0x000000ffff7f7224 */ /* 0x000fe200078e0069 */
[----:B------:R1:W-:Y:S01]  /*13690*/  MUFU.EX2 R100, R4 ;  /* 0x0000000400647308 */ /* 0x0003e20000000800 */
[----:B------:R-:W-:Y:S01]  /*136a0*/  MOV R120, R176 ;  /* 0x000000b000787202 */ /* 0x000fe20000000f00 */
[----:B------:R-:W-:-:S06]  /*136b0*/  IMAD.MOV.U32 R176, RZ, RZ, R52 ;  /* 0x000000ffffb07224 */ /* 0x000fcc00078e0034 */
[----:B------:R4:W5:Y:S01]  /*136c0*/  MUFU.EX2 R105, R8 ;  /* 0x0000000800697308 */ /* 0x0009620000000800 */
[----:B-1----:R-:W-:-:S07]  /*136d0*/  FFMA.FTZ R4, R84, UR20, -R2 ;  /* 0x0000001454047c23 */ /* 0x002fce0008010802 */
[----:B------:R1:W-:Y:S01]  /*136e0*/  MUFU.EX2 R110, R4 ;  /* 0x00000004006e7308 */ /* 0x0003e20000000800 */
[----:B----4-:R-:W-:Y:S01]  /*136f0*/  FFMA.FTZ R8, R124, UR20, -R0 ;  /* 0x000000147c087c23 */ /* 0x010fe20008010800 */
[----:B------:R-:W-:Y:S02]  /*13700*/  MOV R124, R99 ;  /* 0x00000063007c7202 */ /* 0x000fe40000000f00 */
[----:B-----5:R-:W-:-:S04]  /*13710*/  F2FP.BF16.F32.PACK_AB R5, R105, R106 ;  /* 0x0000006a6905723e */ /* 0x020fc800000010ff */
[----:B------:R4:W5:Y:S01]  /*13720*/  MUFU.EX2 R99, R8 ;  /* 0x0000000800637308 */ /* 0x0009620000000800 */
[----:B-1----:R-:W-:-:S07]  /*13730*/  FFMA.FTZ R4, R63, UR20, -R2 ;  /* 0x000000143f047c23 */ /* 0x002fce0008010802 */
[----:B------:R1:W-:Y:S01]  /*13740*/  MUFU.EX2 R108, R4 ;  /* 0x00000004006c7308 */ /* 0x0003e20000000800 */
[----:B----4-:R-:W-:Y:S02]  /*13750*/  F2FP.BF16.F32.PACK_AB R8, R142, R136 ;  /* 0x000000888e08723e */ /* 0x010fe400000010ff */
[----:B-----5:R-:W-:-:S05]  /*13760*/  F2FP.BF16.F32.PACK_AB R7, R100, R99 ;  /* 0x000000636407723e */ /* 0x020fca00000010ff */
[C---:B------:R-:W-:Y:S06]  /*13770*/  HMMA.16816.F32.BF16 R64, R8.reuse, R16, R64 ;  /* 0x000000100840723c */ /* 0x040fec0000041840 */
[C---:B------:R-:W-:Y:S01]  /*13780*/  HMMA.16816.F32.BF16 R48, R8.reuse, R18, R48 ;  /* 0x000000120830723c */ /* 0x040fe20000041830 */
[----:B-1----:R-:W-:Y:S01]  /*13790*/  F2FP.BF16.F32.PACK_AB R4, R219, R217 ;  /* 0x000000d9db04723e */ /* 0x002fe200000010ff */
[----:B------:R-:W1:Y:S04]  /*137a0*/  LDSM.16.MT88.4 R16, [R184+0x5000] ;  /* 0x00500000b810783b */ /* 0x000e680000004200 */
[C---:B------:R-:W-:Y:S06]  /*137b0*/  HMMA.16816.F32.BF16 R152, R8.reuse, R12, R152 ;  /* 0x0000000c0898723c */ /* 0x040fec0000041898 */
[----:B------:R-:W-:Y:S01]  /*137c0*/  HMMA.16816.F32.BF16 R160, R8, R14, R160 ;  /* 0x0000000e08a0723c */ /* 0x000fe200000418a0 */
[----:B------:R-:W-:Y:S05]  /*137d0*/  LDSM.16.MT88.4 R12, [R185+0x5000] ;  /* 0x00500000b90c783b */ /* 0x000fea0000004200 */
[----:B------:R-:W-:Y:S01]  /*137e0*/  HMMA.16816.F32.BF16 R40, R4, R24, R32 ;  /* 0x000000180428723c */ /* 0x000fe20000041820 */
[----:B------:R-:W-:Y:S01]  /*137f0*/  FFMA.FTZ R8, R59, UR20, -R2 ;  /* 0x000000143b087c23 */ /* 0x000fe20008010802 */
[----:B------:R-:W-:-:S02]  /*13800*/  F2FP.BF16.F32.PACK_AB R9, R243, R244 ;  /* 0x000000f4f309723e */ /* 0x000fc400000010ff */
[----:B------:R-:W-:Y:S01]  /*13810*/  F2FP.BF16.F32.PACK_AB R10, R137, R166 ;  /* 0x000000a6890a723e */ /* 0x000fe200000010ff */
[----:B------:R4:W-:Y:S01]  /*13820*/  MUFU.EX2 R104, R8 ;  /* 0x0000000800687308 */ /* 0x0009e20000000800 */
[----:B------:R-:W-:Y:S01]  /*13830*/  HMMA.16816.F32.BF16 R32, R4, R26, R28 ;  /* 0x0000001a0420723c */ /* 0x000fe2000004181c */
[----:B------:R-:W-:-:S05]  /*13840*/  F2FP.BF16.F32.PACK_AB R11, R241, R242 ;  /* 0x000000f2f10b723e */ /* 0x000fca00000010ff */
[C---:B------:R-:W-:Y:S06]  /*13850*/  HMMA.16816.F32.BF16 R28, R4.reuse, R20, R36 ;  /* 0x00000014041c723c */ /* 0x040fec0000041824 */
        /* <DEDUP_REMOVED lines=8> */
[----:B----4-:R-:W-:Y:S01]  /*138e0*/  FFMA.FTZ R8, R115, UR20, -R0 ;  /* 0x0000001473087c23 */ /* 0x010fe20008010800 */
[----:B------:R-:W-:-:S06]  /*138f0*/  MOV R115, R91 ;  /* 0x0000005b00737202 */ /* 0x000fcc0000000f00 */
[----:B------:R4:W1:Y:S01]  /*13900*/  MUFU.EX2 R91, R8 ;  /* 0x00000008005b7308 */ /* 0x0008620000000800 */
[----:B-----5:R-:W-:-:S07]  /*13910*/  FFMA.FTZ R4, R60, UR20, -R2 ;  /* 0x000000143c047c23 */ /* 0x020fce0008010802 */
[----:B------:R5:W-:Y:S01]  /*13920*/  MUFU.EX2 R96, R4 ;  /* 0x0000000400607308 */ /* 0x000be20000000800 */
[----:B----4-:R-:W-:Y:S01]  /*13930*/  FFMA.FTZ R8, R116, UR20, -R0 ;  /* 0x0000001474087c23 */ /* 0x010fe20008010800 */
[----:B------:R-:W-:Y:S02]  /*13940*/  MOV R116, R179 ;  /* 0x000000b300747202 */ /* 0x000fe40000000f00 */
[----:B------:R-:W-:-:S04]  /*13950*/  MOV R179, R94 ;  /* 0x0000005e00b37202 */ /* 0x000fc80000000f00 */
[----:B------:R4:W4:Y:S01]  /*13960*/  MUFU.EX2 R87, R8 ;  /* 0x0000000800577308 */ /* 0x0009220000000800 */
[----:B-1----:R-:W-:Y:S01]  /*13970*/  F2FP.BF16.F32.PACK_AB R5, R91, R95 ;  /* 0x0000005f5b05723e */ /* 0x002fe200000010ff */
[----:B-----5:R-:W-:-:S06]  /*13980*/  FFMA.FTZ R4, R55, UR20, -R2 ;  /* 0x0000001437047c23 */ /* 0x020fcc0008010802 */
[----:B------:R1:W-:Y:S01]  /*13990*/  MUFU.EX2 R94, R4 ;  /* 0x00000004005e7308 */ /* 0x0003e20000000800 */
[----:B----4-:R-:W-:Y:S02]  /*139a0*/  F2FP.BF16.F32.PACK_AB R8, R165, R140 ;  /* 0x0000008ca508723e */ /* 0x010fe400000010ff */
[----:B------:R-:W-:-:S05]  /*139b0*/  F2FP.BF16.F32.PACK_AB R7, R88, R87 ;  /* 0x000000575807723e */ /* 0x000fca00000010ff */
[----:B------:R-:W-:Y:S01]  /*139c0*/  HMMA.16816.F32.BF16 R64, R8, R24, R64 ;  /* 0x000000180840723c */ /* 0x000fe20000041840 */
[----:B-1----:R-:W-:-:S05]  /*139d0*/  F2FP.BF16.F32.PACK_AB R4, R175, R221 ;  /* 0x000000ddaf04723e */ /* 0x002fca00000010ff */
[C---:B------:R-:W-:Y:S01]  /*139e0*/  HMMA.16816.F32.BF16 R60, R8.reuse, R26, R48 ;  /* 0x0000001a083c723c */ /* 0x040fe20000041830 */
[----:B------:R-:W-:Y:S05]  /*139f0*/  LDSM.16.MT88.4 R24, [R185+0x5400] ;  /* 0x00540000b918783b */ /* 0x000fea0000004200 */
[C---:B------:R-:W-:Y:S06]  /*13a00*/  HMMA.16816.F32.BF16 R56, R8.reuse, R20, R152 ;  /* 0x000000140838723c */ /* 0x040fec0000041898 */
[----:B------:R-:W-:Y:S01]  /*13a10*/  HMMA.16816.F32.BF16 R160, R8, R22, R160 ;  /* 0x0000001608a0723c */ /* 0x000fe200000418a0 */
[----:B------:R-:W1:Y:S05]  /*13a20*/  LDSM.16.MT88.4 R20, [R184+0x5400] ;  /* 0x00540000b814783b */ /* 0x000e6a0000004200 */
[----:B------:R-:W-:Y:S01]  /*13a30*/  HMMA.16816.F32.BF16 R52, R4, R16, R40 ;  /* 0x000000100434723c */ /* 0x000fe20000041828 */
[----:B------:R-:W-:-:S04]  /*13a40*/  FFMA.FTZ R8, R78, UR20, -R2 ;  /* 0x000000144e087c23 */ /* 0x000fc80008010802 */
[----:B------:R4:W-:Y:S02]  /*13a50*/  MUFU.EX2 R89, R8 ;  /* 0x0000000800597308 */ /* 0x0009e40000000800 */
[----:B----4-:R-:W-:Y:S01]  /*13a60*/  FFMA.FTZ R8, R109, UR20, -R0 ;  /* 0x000000146d087c23 */ /* 0x010fe20008010800 */
[----:B------:R-:W-:Y:S01]  /*13a70*/  HMMA.16816.F32.BF16 R48, R4, R18, R32 ;  /* 0x000000120430723c */ /* 0x000fe20000041820 */
[----:B------:R-:W-:-:S04]  /*13a80*/  F2FP.BF16.F32.PACK_AB R10, R110, R121 ;  /* 0x000000796e0a723e */ /* 0x000fc800000010ff */
[----:B------:R4:W-:Y:S01]  /*13a90*/  MUFU.EX2 R86, R8 ;  /* 0x0000000800567308 */ /* 0x0009e20000000800 */
[----:B------:R-:W-:Y:S02]  /*13aa0*/  MOV R109, R156 ;  /* 0x0000009c006d7202 */ /* 0x000fe40000000f00 */
[----:B------:R-:W-:Y:S01]  /*13ab0*/  MOV R156, R148 ;  /* 0x00000094009c7202 */ /* 0x000fe20000000f00 */
[----:B----4-:R-:W-:-:S04]  /*13ac0*/  FFMA.FTZ R8, R107, UR20, -R0 ;  /* 0x000000146b087c23 */ /* 0x010fc80008010800 */
[----:B------:R4:W5:Y:S02]  /*13ad0*/  MUFU.EX2 R84, R8 ;  /* 0x0000000800547308 */ /* 0x0009640000000800 */
[----:B----4-:R-:W-:-:S06]  /*13ae0*/  FFMA.FTZ R8, R101, UR20, -R0 ;  /* 0x0000001465087c23 */ /* 0x010fcc0008010800 */
[----:B------:R4:W-:Y:S02]  /*13af0*/  MUFU.EX2 R78, R8 ;  /* 0x00000008004e7308 */ /* 0x0009e40000000800 */
[----:B----4-:R-:W-:-:S06]  /*13b00*/  FFMA.FTZ R8, R103, UR20, -R0 ;  /* 0x0000001467087c23 */ /* 0x010fcc0008010800 */
[----:B------:R4:W1:Y:S01]  /*13b10*/  MUFU.EX2 R82, R8 ;  /* 0x0000000800527308 */ /* 0x0008620000000800 */
[----:B-----5:R-:W-:Y:S01]  /*13b20*/  F2FP.BF16.F32.PACK_AB R9, R84, R86 ;  /* 0x000000565409723e */ /* 0x020fe200000010ff */
[----:B----4-:R-:W-:-:S06]  /*13b30*/  FFMA.FTZ R8, R80, UR20, -R2 ;  /* 0x0000001450087c23 */ /* 0x010fcc0008010802 */
[----:B------:R4:W-:Y:S01]  /*13b40*/  MUFU.EX2 R80, R8 ;  /* 0x0000000800507308 */ /* 0x0009e20000000800 */
[----:B-1----:R-:W-:Y:S01]  /*13b50*/  F2FP.BF16.F32.PACK_AB R11, R82, R78 ;  /* 0x0000004e520b723e */ /* 0x002fe200000010ff */
[----:B----4-:R-:W-:-:S06]  /*13b60*/  FFMA.FTZ R8, R76, UR20, -R2 ;  /* 0x000000144c087c23 */ /* 0x010fcc0008010802 */
[----:B------:R1:W-:Y:S02]  /*13b70*/  MUFU.EX2 R76, R8 ;  /* 0x00000008004c7308 */ /* 0x0003e40000000800 */
[----:B-1----:R-:W-:-:S07]  /*13b80*/  F2FP.BF16.F32.PACK_AB R8, R123, R126 ;  /* 0x0000007e7b08723e */ /* 0x002fce00000010ff */
[----:B------:R-:W-:Y:S07]  /*13b90*/  HMMA.16816.F32.BF16 R148, R8, R22, R48 ;  /* 0x000000160894723c */ /* 0x000fee0000041830 */
[----:B---3--:R-:W-:Y:S02]  /*13ba0*/  FFMA.FTZ R50, R147, R68, R215 ;  /* 0x0000004493327223 */ /* 0x008fe400000100d7 */
[----:B------:R-:W3:Y:S01]  /*13bb0*/  LDL.LU R147, [R1+0x28] ;  /* 0x0000280001937983 */ /* 0x000ee20000300800 */
[----:B------:R-:W-:Y:S01]  /*13bc0*/  HMMA.16816.F32.BF16 R44, R4, R12, R28 ;  /* 0x0000000c042c723c */ /* 0x000fe2000004181c */
[----:B------:R-:W-:-:S05]  /*13bd0*/  FFMA.FTZ R2, R77, UR20, -R2 ;  /* 0x000000144d027c23 */ /* 0x000fca0008010802 */
[----:B------:R-:W-:Y:S07]  /*13be0*/  HMMA.16816.F32.BF16 R36, R4, R14, R36 ;  /* 0x0000000e0424723c */ /* 0x000fee0000041824 */
[----:B------:R-:W-:Y:S02]  /*13bf0*/  F2FP.BF16.F32.PACK_AB R4, R111, R109 ;  /* 0x0000006d6f04723e */ /* 0x000fe400000010ff */
[----:B------:R-:W-:Y:S02]  /*13c00*/  F2FP.BF16.F32.PACK_AB R5, R239, R240 ;  /* 0x000000f0ef05723e */ /* 0x000fe400000010ff */
[----:B------:R-:W-:-:S02]  /*13c10*/  F2FP.BF16.F32.PACK_AB R6, R115, R116 ;  /* 0x000000747306723e */ /* 0x000fc400000010ff */
[----:B------:R-:W-:-:S07]  /*13c20*/  F2FP.BF16.F32.PACK_AB R7, R237, R238 ;  /* 0x000000eeed07723e */ /* 0x000fce00000010ff */
[C---:B------:R-:W-:Y:S01]  /*13c30*/  HMMA.16816.F32.BF16 R28, R4.reuse, R16, R64 ;  /* 0x00000010041c723c */ /* 0x040fe20000041840 */
[----:B------:R1:W-:Y:S05]  /*13c40*/  MUFU.EX2 R67, R2 ;  /* 0x0000000200437308 */ /* 0x0003ea0000000800 */
[C---:B------:R-:W-:Y:S01]  /*13c50*/  HMMA.16816.F32.BF16 R32, R4.reuse, R18, R60 ;  /* 0x000000120420723c */ /* 0x040fe2000004183c */
[----:B------:R-:W4:Y:S05]  /*13c60*/  LDSM.16.MT88.4 R16, [R184+0x5800] ;  /* 0x00580000b810783b */ /* 0x000f2a0000004200 */
[----:B------:R-:W-:Y:S01]  /*13c70*/  HMMA.16816.F32.BF16 R56, R4, R12, R56 ;  /* 0x0000000c0438723c */ /* 0x000fe20000041838 */
[----:B-1----:R-:W-:-:S05]  /*13c80*/  FFMA.FTZ R2, R102, UR20, -R0 ;  /* 0x0000001466027c23 */ /* 0x002fca0008010800 */
[----:B------:R-:W-:Y:S01]  /*13c90*/  HMMA.16816.F32.BF16 R40, R4, R14, R160 ;  /* 0x0000000e0428723c */ /* 0x000fe200000418a0 */
[----:B------:R-:W1:Y:S01]  /*13ca0*/  LDSM.16.MT88.4 R12, [R185+0x5800] ;  /* 0x00580000b90c783b */ /* 0x000e620000004200 */
[----:B------:R5:W-:Y:S01]  /*13cb0*/  MUFU.EX2 R66, R2 ;  /* 0x0000000200427308 */ /* 0x000be20000000800 */
[----:B--2---:R-:W-:Y:S01]  /*13cc0*/  FFMA.FTZ R49, R129, R70, R117 ;  /* 0x0000004681317223 */ /* 0x004fe20000010075 */
[----:B------:R-:W-:Y:S01]  /*13cd0*/  MOV R129, R172 ;  /* 0x000000ac00817202 */ /* 0x000fe20000000f00 */
[----:B------:R-:W-:Y:S01]  /*13ce0*/  IMAD.MOV.U32 R172, RZ, RZ, R158 ;  /* 0x000000ffffac7224 */ /* 0x000fe200078e009e */
[----:B------:R-:W-:Y:S01]  /*13cf0*/  MOV R128, R156 ;  /* 0x0000009c00807202 */ /* 0x000fe20000000f00 */
[----:B-----5:R-:W-:-:S04]  /*13d00*/  FFMA.FTZ R2, R98, UR20, -R0 ;  /* 0x0000001462027c23 */ /* 0x020fc80008010800 */
[----:B------:R2:W5:Y:S01]  /*13d10*/  MUFU.EX2 R65, R2 ;  /* 0x0000000200417308 */ /* 0x0005620000000800 */
[----:B------:R-:W-:Y:S02]  /*13d20*/  MOV R155, R157 ;  /* 0x0000009d009b7202 */ /* 0x000fe40000000f00 */
[----:B------:R-:W-:Y:S01]  /*13d30*/  MOV R154, R159 ;  /* 0x0000009f009a7202 */ /* 0x000fe20000000f00 */
[----:B------:R-:W-:Y:S01]  /*13d40*/  HMMA.16816.F32.BF16 R52, R8, R20, R52 ;  /* 0x000000140834723c */ /* 0x000fe20000041834 */
[----:B--2---:R-:W-:-:S04]  /*13d50*/  FFMA.FTZ R2, R97, UR20, -R0 ;  /* 0x0000001461027c23 */ /* 0x004fc80008010800 */
[----:B------:R2:W-:Y:S01]  /*13d60*/  MUFU.EX2 R64, R2 ;  /* 0x0000000200407308 */ /* 0x0005e20000000800 */
[C---:B------:R-:W-:Y:S06]  /*13d70*/  HMMA.16816.F32.BF16 R156, R8.reuse, R24, R44 ;  /* 0x00000018089c723c */ /* 0x040fec000004182c */
[----:B------:R-:W-:Y:S01]  /*13d80*/  HMMA.16816.F32.BF16 R44, R8, R26, R36 ;  /* 0x0000001a082c723c */ /* 0x000fe20000041824 */
[----:B--2---:R-:W-:-:S04]  /*13d90*/  FFMA.FTZ R2, R92, UR20, -R0 ;  /* 0x000000145c027c23 */ /* 0x004fc80008010800 */
[----:B------:R2:W4:Y:S01]  /*13da0*/  MUFU.EX2 R63, R2 ;  /* 0x00000002003f7308 */ /* 0x0005220000000800 */
[----:B------:R-:W-:Y:S02]  /*13db0*/  F2FP.BF16.F32.PACK_AB R4, R120, R119 ;  /* 0x000000777804723e */ /* 0x000fe400000010ff */
[----:B------:R-:W-:Y:S02]  /*13dc0*/  F2FP.BF16.F32.PACK_AB R5, R234, R235 ;  /* 0x000000ebea05723e */ /* 0x000fe400000010ff */
[----:B------:R-:W-:Y:S02]  /*13dd0*/  F2FP.BF16.F32.PACK_AB R6, R127, R124 ;  /* 0x0000007c7f06723e */ /* 0x000fe400000010ff */
[----:B------:R-:W-:Y:S01]  /*13de0*/  F2FP.BF16.F32.PACK_AB R7, R232, R233 ;  /* 0x000000e9e807723e */ /* 0x000fe200000010ff */
[----:B------:R-:W-:Y:S01]  /*13df0*/  FFMA.FTZ R48, R146, R69, R225 ;  /* 0x0000004592307223 */ /* 0x000fe200000100e1 */
[--C-:B------:R-:W-:Y:S01]  /*13e00*/  FFMA.FTZ R60, R81, UR20, -R3.reuse ;  /* 0x00000014513c7c23 */ /* 0x100fe20008010803 */
[----:B------:R-:W-:Y:S01]  /*13e10*/  FFMA.FTZ R61, R79, UR20, -R3 ;  /* 0x000000144f3d7c23 */ /* 0x000fe20008010803 */
[----:B--2---:R-:W-:-:S03]  /*13e20*/  FFMA.FTZ R2, R93, UR20, -R0 ;  /* 0x000000145d027c23 */ /* 0x004fc60008010800 */
[----:B------:R-:W-:Y:S01]  /*13e30*/  HMMA.16816.F32.BF16 R36, R4, R20, R28 ;  /* 0x000000140424723c */ /* 0x000fe2000004181c */
[----:B------:R2:W3:Y:S01]  /*13e40*/  MUFU.EX2 R62, R2 ;  /* 0x00000002003e7308 */ /* 0x0004e20000000800 */
[--C-:B------:R-:W-:Y:S01]  /*13e50*/  FFMA.FTZ R8, R85, UR20, -R0.reuse ;  /* 0x0000001455087c23 */ /* 0x100fe20008010800 */
[----:B------:R-:W-:-:S03]  /*13e60*/  FFMA.FTZ R3, R83, UR20, -R0 ;  /* 0x0000001453037c23 */ /* 0x000fc60008010800 */
[----:B------:R-:W-:Y:S01]  /*13e70*/  HMMA.16816.F32.BF16 R28, R4, R24, R56 ;  /* 0x00000018041c723c */ /* 0x000fe20000041838 */
[----:B------:R-:W-:Y:S01]  /*13e80*/  FADD.FTZ R50, R222, R50 ;  /* 0x00000032de327221 */ /* 0x000fe20000010000 */
[----:B------:R-:W-:-:S04]  /*13e90*/  FADD.FTZ R49, R168, R49 ;  /* 0x00000031a8317221 */ /* 0x000fc80000010000 */
[----:B------:R-:W-:Y:S01]  /*13ea0*/  HMMA.16816.F32.BF16 R32, R4, R22, R32 ;  /* 0x000000160420723c */ /* 0x000fe20000041820 */
[----:B------:R-:W-:Y:S01]  /*13eb0*/  MOV R101, R136 ;  /* 0x0000008800657202 */ /* 0x000fe20000000f00 */
[----:B------:R-:W-:Y:S01]  /*13ec0*/  LDSM.16.MT88.4 R20, [R185+0x5c00] ;  /* 0x005c0000b914783b */ /* 0x000fe20000004200 */
[----:B--2---:R-:W-:-:S03]  /*13ed0*/  FFMA.FTZ R2, R90, UR20, -R0 ;  /* 0x000000145a027c23 */ /* 0x004fc60008010800 */
[----:B------:R-:W-:Y:S01]  /*13ee0*/  HMMA.16816.F32.BF16 R24, R4, R26, R40 ;  /* 0x0000001a0418723c */ /* 0x000fe20000041828 */
[----:B------:R2:W3:Y:S06]  /*13ef0*/  MUFU.EX2 R51, R2 ;  /* 0x0000000200337308 */ /* 0x0004ec0000000800 */
[----:B------:R-:W-:Y:S02]  /*13f00*/  F2FP.BF16.F32.PACK_AB R4, R104, R108 ;  /* 0x0000006c6804723e */ /* 0x000fe400000010ff */
[----:B-----5:R-:W-:Y:S02]  /*13f10*/  F2FP.BF16.F32.PACK_AB R5, R65, R66 ;  /* 0x000000424105723e */ /* 0x020fe400000010ff */
[----:B------:R-:W-:-:S02]  /*13f20*/  F2FP.BF16.F32.PACK_AB R6, R94, R96 ;  /* 0x000000605e06723e */ /* 0x000fc400000010ff */
[----:B----4-:R-:W-:Y:S01]  /*13f30*/  F2FP.BF16.F32.PACK_AB R7, R63, R64 ;  /* 0x000000403f07723e */ /* 0x010fe200000010ff */
[----:B------:R4:W-:Y:S01]  /*13f40*/  MUFU.EX2 R41, R3 ;  /* 0x0000000300297308 */ /* 0x0009e20000000800 */
[----:B------:R-:W-:Y:S01]  /*13f50*/  MOV R107, R137 ;  /* 0x00000089006b7202 */ /* 0x000fe20000000f00 */
[----:B--2---:R-:W-:Y:S01]  /*13f60*/  FADD.FTZ R2, R252, R48 ;  /* 0x00000030fc027221 */ /* 0x004fe20000010000 */
[----:B------:R-:W-:-:S03]  /*13f70*/  MOV R103, R138 ;  /* 0x0000008a00677202 */ /* 0x000fc60000000f00 */
[----:B------:R-:W-:Y:S01]  /*13f80*/  HMMA.16816.F32.BF16 R148, R4, R18, R148 ;  /* 0x000000120494723c */ /* 0x000fe20000041894 */
[----:B------:R-:W-:Y:S01]  /*13f90*/  MOV R163, R139 ;  /* 0x0000008b00a37202 */ /* 0x000fe20000000f00 */
[----:B------:R-:W-:-:S04]  /*13fa0*/  FADD.FTZ R2, R154, R2 ;  /* 0x000000029a027221 */ /* 0x000fc80000010000 */
[----:B------:R-:W-:Y:S01]  /*13fb0*/  HMMA.16816.F32.BF16 R136, R4, R16, R52 ;  /* 0x000000100488723c */ /* 0x000fe20000041834 */
[----:B------:R-:W-:Y:S01]  /*13fc0*/  FADD.FTZ R2, R164, R2 ;  /* 0x00000002a4027221 */ /* 0x000fe20000010000 */
[----:B----4-:R-:W-:-:S04]  /*13fd0*/  FADD.FTZ R3, R177, R49 ;  /* 0x00000031b1037221 */ /* 0x010fc80000010000 */
[----:B-1----:R-:W-:Y:S01]  /*13fe0*/  HMMA.16816.F32.BF16 R156, R4, R12, R156 ;  /* 0x0000000c049c723c */ /* 0x002fe2000004189c */
[----:B------:R-:W-:-:S05]  /*13ff0*/  MOV R152, R155 ;  /* 0x0000009b00987202 */ /* 0x000fca0000000f00 */
[----:B------:R-:W-:Y:S01]  /*14000*/  HMMA.16816.F32.BF16 R44, R4, R14, R44 ;  /* 0x0000000e042c723c */ /* 0x000fe2000004182c */
[----:B------:R-:W-:Y:S01]  /*14010*/  FADD.FTZ R2, R163, R2 ;  /* 0x00000002a3027221 */ /* 0x000fe20000010000 */
[----:B------:R-:W-:Y:S02]  /*14020*/  MOV R153, R167 ;  /* 0x000000a700997202 */ /* 0x000fe40000000f00 */
[----:B------:R-:W-:Y:S01]  /*14030*/  MOV R69, R103 ;  /* 0x0000006700457202 */ /* 0x000fe20000000f00 */
[----:B------:R-:W-:Y:S01]  /*14040*/  IMAD.MOV.U32 R225, RZ, RZ, R101 ;  /* 0x000000ffffe17224 */ /* 0x000fe200078e0065 */
[----:B------:R-:W-:Y:S02]  /*14050*/  MOV R79, R142 ;  /* 0x0000008e004f7202 */ /* 0x000fe40000000f00 */
[----:B------:R-:W-:Y:S02]  /*14060*/  MOV R81, R143 ;  /* 0x0000008f00517202 */ /* 0x000fe40000000f00 */
[----:B------:R-:W-:-:S02]  /*14070*/  MOV R102, R141 ;  /* 0x0000008d00667202 */ /* 0x000fc40000000f00 */
[----:B------:R-:W-:Y:S02]  /*14080*/  MOV R155, R165 ;  /* 0x000000a5009b7202 */ /* 0x000fe40000000f00 */
[----:B------:R-:W-:Y:S02]  /*14090*/  MOV R77, R140 ;  /* 0x0000008c004d7202 */ /* 0x000fe40000000f00 */
[----:B------:R-:W-:Y:S02]  /*140a0*/  MOV R154, R166 ;  /* 0x000000a6009a7202 */ /* 0x000fe40000000f00 */
[----:B------:R-:W-:Y:S02]  /*140b0*/  MOV R103, R155 ;  /* 0x0000009b00677202 */ /* 0x000fe40000000f00 */
[----:B------:R-:W-:Y:S01]  /*140c0*/  MOV R101, R154 ;  /* 0x0000009a00657202 */ /* 0x000fe20000000f00 */
[----:B---3--:R-:W-:Y:S02]  /*140d0*/  FFMA.FTZ R0, R147, R72, R114 ;  /* 0x0000004893007223 */ /* 0x008fe40000010072 */
        /* <DEDUP_REMOVED lines=154> */
.L_x_1283:
        /* <DEDUP_REMOVED lines=21> */
[----:B------:R-:W-:Y:S01]  /*14bd0*/  ULDC UR4, c[0x0][0x2ec] ;  /* 0x0000bb0000047ab9 */ /* 0x000fe20000000800 */
[----:B------:R-:W-:-:S06]  /*14be0*/  ULDC.64 UR6, c[0x0][0x248] ;  /* 0x0000920000067ab9 */ /* 0x000fcc0000000a00 */
        /* <DEDUP_REMOVED lines=12> */
.L_x_1290:
        /* <DEDUP_REMOVED lines=55> */
.L_x_1288:
[----:B--2---:R-:W2:Y:S01]  /*15020*/  LDL.64 R12, [R1+0x30] ;  /* 0x00003000010c7983 */ /* 0x004ea20000100a00 */
[----:B------:R-:W-:Y:S04]  /*15030*/  DEPBAR.LE SB0, 0x0 ;  /* 0x000080000000791a */ /* 0x000fe80000000000 */
[----:B------:R-:W-:Y:S01]  /*15040*/  UIADD3 UR13, UR18, -0x1, URZ ;  /* 0xffffffff120d7890 */ /* 0x000fe2000fffe03f */
[----:B------:R-:W3:Y:S03]  /*15050*/  LDL R9, [R1+0x50] ;  /* 0x0000500001097983 */ /* 0x000ee60000100800 */
[----:B------:R-:W-:Y:S01]  /*15060*/  USHF.R.S32.HI UR28, URZ, 0x1f, UR13 ;  /* 0x0000001f3f1c7899 */ /* 0x000fe2000801140d */
[----:B------:R-:W4:Y:S01]  /*15070*/  LDL R19, [R1+0x54] ;  /* 0x0000540001137983 */ /* 0x000f220000100800 */
[----:B------:R-:W-:Y:S01]  /*15080*/  UIMAD UR21, UR8, UR13, URZ ;  /* 0x0000000d081572a4 */ /* 0x000fe2000f8e023f */
[----:B-1----:R-:W-:Y:S01]  /*15090*/  IMAD.U32 R4, RZ, RZ, UR13 ;  /* 0x0000000dff047e24 */ /* 0x002fe2000f8e00ff */
[----:B------:R-:W-:Y:S01]  /*150a0*/  UISETP.GT.AND UP0, UPT, UR13, UR14, UPT ;  /* 0x0000000e0d00728c */ /* 0x000fe2000bf04270 */
[----:B------:R-:W5:Y:S01]  /*150b0*/  LDL R10, [R1+0x48] ;  /* 0x00004800010a7983 */ /* 0x000f620000100800 */
[----:B------:R-:W-:Y:S03]  /*150c0*/  UIMAD UR21, UR28, UR9, UR21 ;  /* 0x000000091c1572a4 */ /* 0x000fe6000f8e0215 */
        /* <DEDUP_REMOVED lines=67> */
[C---:B------:R-:W-:Y:S01]  /*15500*/  HMMA.16816.F32.BF16 R40, R124.reuse, R48, RZ ;  /* 0x000000307c28723c */ /* 0x040fe200000418ff */
[----:B------:R-:W1:Y:S05]  /*15510*/  S2R R0, SR_TID.X ;  /* 0x0000000000007919 */ /* 0x000e6a0000002100 */
[-C--:B------:R-:W-:Y:S06]  /*15520*/  HMMA.16816.F32.BF16 R44, R124, R50.reuse, RZ ;  /* 0x000000327c2c723c */ /* 0x080fec00000418ff */
[C---:B------:R-:W-:Y:S06]  /*15530*/  HMMA.16816.F32.BF16 R48, R128.reuse, R50, RZ ;  /* 0x000000328030723c */ /* 0x040fec00000418ff */
[-C--:B-----5:R-:W-:Y:S06]  /*15540*/  HMMA.16816.F32.BF16 R52, R128, R64.reuse, RZ ;  /* 0x000000408034723c */ /* 0x0a0fec00000418ff */
[C---:B------:R-:W-:Y:S06]  /*15550*/  HMMA.16816.F32.BF16 R56, R124.reuse, R64, RZ ;  /* 0x000000407c38723c */ /* 0x040fec00000418ff */
[-C--:B------:R-:W-:Y:S01]  /*15560*/  HMMA.16816.F32.BF16 R60, R124, R66.reuse, RZ ;  /* 0x000000427c3c723c */ /* 0x080fe200000418ff */
[----:B-1----:R-:W-:Y:S05]  /*15570*/  IMAD.SHL.U32 R0, R0, 0x2, RZ ;  /* 0x0000000200007824 */ /* 0x002fea00078e00ff */
[C---:B------:R-:W-:Y:S02]  /*15580*/  HMMA.16816.F32.BF16 R64, R128.reuse, R66, RZ ;  /* 0x000000428040723c */ /* 0x040fe400000418ff */
[----:B------:R-:W-:Y:S04]  /*15590*/  LOP3.LUT R0, R0, 0x6, RZ, 0xc0, !PT ;  /* 0x0000000600007812 */ /* 0x000fe800078ec0ff */
[-C--:B------:R-:W-:Y:S06]  /*155a0*/  HMMA.16816.F32.BF16 R68, R128, R80.reuse, RZ ;  /* 0x000000508044723c */ /* 0x080fec00000418ff */
        /* <DEDUP_REMOVED lines=13> */
[-C--:B------:R-:W-:Y:S01]  /*15680*/  HMMA.16816.F32.BF16 R124, R124, R170.reuse, RZ ;  /* 0x000000aa7c7c723c */ /* 0x080fe200000418ff */
[----:B------:R-:W-:Y:S04]  /*15690*/  IMAD.U32 R168, RZ, RZ, UR13 ;  /* 0x0000000dffa87e24 */ /* 0x000fe8000f8e00ff */
[----:B------:R-:W-:Y:S01]  /*156a0*/  IMAD R168, R168, 0x80, R0 ;  /* 0x00000080a8a87824 */ /* 0x000fe200078e0200 */
[----:B------:R-:W-:Y:S04]  /*156b0*/  HMMA.16816.F32.BF16 R128, R128, R170, RZ ;  /* 0x000000aa8080723c */ /* 0x000fe800000418ff */
[CC--:B------:R-:W-:Y:S01]  /*156c0*/  ISETP.GE.AND P1, PT, R168.reuse, R199.reuse, PT ;  /* 0x000000c7a800720c */ /* 0x0c0fe20003f26270 */
[C---:B------:R-:W-:Y:S01]  /*156d0*/  VIADD R0, R168.reuse, 0x1 ;  /* 0x00000001a8007836 */ /* 0x040fe20000000000 */
[-C--:B------:R-:W-:Y:S01]  /*156e0*/  ISETP.GE.AND P2, PT, R168, R198.reuse, PT ;  /* 0x000000c6a800720c */ /* 0x080fe20003f46270 */
[-C--:B------:R-:W-:Y:S05]  /*156f0*/  HMMA.16816.F32.BF16 R4, R172, R176.reuse, R4 ;  /* 0x000000b0ac04723c */ /* 0x080fea0000041804 */
[----:B------:R-:W-:Y:S01]  /*15700*/  ISETP.GE.AND P5, PT, R0, R199, PT ;  /* 0x000000c70000720c */ /* 0x000fe20003fa6270 */
[--C-:B------:R-:W-:Y:S01]  /*15710*/  IMAD.IADD R2, R200, 0x1, -R0.reuse ;  /* 0x00000001c8027824 */ /* 0x100fe200078e0a00 */
[C---:B------:R-:W-:Y:S01]  /*15720*/  ISETP.GE.AND P3, PT, R0.reuse, R198, PT ;  /* 0x000000c60000720c */ /* 0x040fe20003f66270 */
[C---:B----4-:R-:W-:Y:S04]  /*15730*/  HMMA.16816.F32.BF16 R8, R180.reuse, R176, R8 ;  /* 0x000000b0b408723c */ /* 0x050fe80000041808 */
[C---:B------:R-:W-:Y:S02]  /*15740*/  ISETP.GE.AND P6, PT, R0.reuse, R197, PT ;  /* 0x000000c50000720c */ /* 0x040fe40003fc6270 */
[C---:B------:R-:W-:Y:S01]  /*15750*/  ISETP.GE.AND P0, PT, R0.reuse, R196, PT ;  /* 0x000000c40000720c */ /* 0x040fe20003f06270 */
[-C--:B------:R-:W-:Y:S03]  /*15760*/  HMMA.16816.F32.BF16 R12, R180, R178.reuse, R12 ;  /* 0x000000b2b40c723c */ /* 0x080fe6000004180c */
[C---:B------:R-:W-:Y:S02]  /*15770*/  ISETP.GE.OR P5, PT, R0.reuse, R207, !P5 ;  /* 0x000000cf0000720c */ /* 0x040fe40006fa6670 */
[C---:B------:R-:W-:Y:S01]  /*15780*/  ISETP.GE.OR P3, PT, R0.reuse, R206, !P3 ;  /* 0x000000ce0000720c */ /* 0x040fe20005f66670 */
[C---:B------:R-:W-:Y:S04]  /*15790*/  HMMA.16816.F32.BF16 R16, R172.reuse, R178, R16 ;  /* 0x000000b2ac10723c */ /* 0x040fe80000041810 */
[----:B------:R-:W-:Y:S01]  /*157a0*/  ISETP.GE.OR P6, PT, R0, R205, !P6 ;  /* 0x000000cd0000720c */ /* 0x000fe200077c6670 */
[----:B------:R-:W-:Y:S01]  /*157b0*/  FMUL.FTZ R6, R6, UR12 ;  /* 0x0000000c06067c20 */ /* 0x000fe20008410000 */
[----:B------:R-:W-:Y:S01]  /*157c0*/  ISETP.GE.OR P0, PT, R0, R204, !P0 ;  /* 0x000000cc0000720c */ /* 0x000fe20004706670 */
[----:B------:R-:W-:Y:S01]  /*157d0*/  FMUL.FTZ R4, R4, UR12 ;  /* 0x0000000c04047c20 */ /* 0x000fe20008410000 */
[C---:B------:R-:W-:Y:S01]  /*157e0*/  ISETP.GE.OR P1, PT, R168.reuse, R207, !P1 ;  /* 0x000000cfa800720c */ /* 0x040fe20004f26670 */
[----:B------:R1:W-:Y:S01]  /*157f0*/  MUFU.TANH R176, R6 ;  /* 0x0000000600b07308 */ /* 0x0003e20000002400 */
[----:B------:R-:W-:Y:S01]  /*15800*/  ISETP.GE.OR P2, PT, R168, R206, !P2 ;  /* 0x000000cea800720c */ /* 0x000fe20005746670 */
[----:B------:R-:W-:Y:S01]  /*15810*/  FMUL.FTZ R7, R7, UR12 ;  /* 0x0000000c07077c20 */ /* 0x000fe20008410000 */
[----:B------:R-:W-:Y:S01]  /*15820*/  FMUL.FTZ R5, R5, UR12 ;  /* 0x0000000c05057c20 */ /* 0x000fe20008410000 */
[----:B------:R-:W-:Y:S01]  /*15830*/  FMUL.FTZ R170, R8, UR12 ;  /* 0x0000000c08aa7c20 */ /* 0x000fe20008410000 */
[--C-:B------:R-:W-:Y:S02]  /*15840*/  IMAD.IADD R8, R202, 0x1, -R0.reuse ;  /* 0x00000001ca087824 */ /* 0x100fe400078e0a00 */
[----:B------:R-:W-:Y:S01]  /*15850*/  FMUL.FTZ R209, R9, UR12 ;  /* 0x0000000c09d17c20 */ /* 0x000fe20008410000 */
[----:B------:R-:W-:Y:S02]  /*15860*/  FMUL.FTZ R210, R10, UR12 ;  /* 0x0000000c0ad27c20 */ /* 0x000fe40008410000 */
[----:B------:R2:W3:Y:S01]  /*15870*/  MUFU.TANH R169, R4 ;  /* 0x0000000400a97308 */ /* 0x0004e20000002400 */
[----:B------:R-:W-:Y:S01]  /*15880*/  FMUL.FTZ R12, R12, UR12 ;  /* 0x0000000c0c0c7c20 */ /* 0x000fe20008410000 */
[----:B------:R-:W-:Y:S01]  /*15890*/  FMUL.FTZ R211, R15, UR12 ;  /* 0x0000000c0fd37c20 */ /* 0x000fe20008410000 */
[----:B------:R-:W-:Y:S01]  /*158a0*/  FMUL.FTZ R11, R11, UR12 ;  /* 0x0000000c0b0b7c20 */ /* 0x000fe20008410000 */
[----:B------:R-:W-:Y:S02]  /*158b0*/  IMAD.IADD R10, R201, 0x1, -R0 ;  /* 0x00000001c90a7824 */ /* 0x000fe400078e0a00 */
[--C-:B------:R-:W-:Y:S02]  /*158c0*/  IMAD.IADD R9, R203, 0x1, -R168.reuse ;  /* 0x00000001cb097824 */ /* 0x100fe400078e0aa8 */
[----:B------:R-:W-:Y:S02]  /*158d0*/  FMUL.FTZ R18, R18, UR12 ;  /* 0x0000000c12127c20 */ /* 0x000fe40008410000 */
[----:B------:R4:W5:Y:S01]  /*158e0*/  MUFU.TANH R171, R7 ;  /* 0x0000000700ab7308 */ /* 0x0009620000002400 */
[----:B------:R-:W-:Y:S01]  /*158f0*/  IABS R10, R10 ;  /* 0x0000000a000a7213 */ /* 0x000fe20000000000 */
[--C-:B-1----:R-:W-:Y:S02]  /*15900*/  IMAD.IADD R6, R202, 0x1, -R168.reuse ;  /* 0x00000001ca067824 */ /* 0x102fe400078e0aa8 */
[----:B------:R-:W-:Y:S06]  /*15910*/  FMUL.FTZ R19, R19, UR12 ;  /* 0x0000000c13137c20 */ /* 0x000fec0008410000 */
[----:B------:R1:W5:Y:S01]  /*15920*/  MUFU.TANH R177, R5 ;  /* 0x0000000500b17308 */ /* 0x0003620000002400 */
[----:B--2---:R-:W-:Y:S09]  /*15930*/  IMAD.IADD R4, R200, 0x1, -R168 ;  /* 0x00000001c8047824 */ /* 0x004ff200078e0aa8 */
[----:B------:R-:W-:Y:S01]  /*15940*/  MUFU.TANH R179, R170 ;  /* 0x000000aa00b37308 */ /* 0x000fe20000002400 */
[----:B----4-:R-:W-:Y:S02]  /*15950*/  IABS R7, R4 ;  /* 0x0000000400077213 */ /* 0x010fe40000000000 */
[----:B------:R-:W-:Y:S01]  /*15960*/  IABS R4, R8 ;  /* 0x0000000800047213 */ /* 0x000fe20000000000 */
[----:B------:R-:W-:Y:S01]  /*15970*/  IMAD.IADD R8, R203, 0x1, -R0 ;  /* 0x00000001cb087824 */ /* 0x000fe200078e0a00 */
[----:B------:R-:W-:Y:S02]  /*15980*/  I2FP.F32.S32 R7, R7 ;  /* 0x0000000700077245 */ /* 0x000fe40000201400 */
[----:B------:R-:W-:Y:S03]  /*15990*/  I2FP.F32.S32 R4, R4 ;  /* 0x0000000400047245 */ /* 0x000fe60000201400 */
[----:B------:R2:W-:Y:S01]  /*159a0*/  MUFU.TANH R170, R210 ;  /* 0x000000d200aa7308 */ /* 0x0005e20000002400 */
[----:B-1----:R-:W-:Y:S01]  /*159b0*/  IABS R5, R2 ;  /* 0x0000000200057213 */ /* 0x002fe20000000000 */
[----:B---3--:R-:W-:Y:S01]  /*159c0*/  FFMA.FTZ R178, R7, -UR31, R169 ;  /* 0x8000001f07b27c23 */ /* 0x008fe200080100a9 */
[----:B------:R-:W-:Y:S01]  /*159d0*/  IABS R2, R6 ;  /* 0x0000000600027213 */ /* 0x000fe20000000000 */
[----:B-----5:R-:W-:Y:S01]  /*159e0*/  FFMA.FTZ R171, R4, -UR31, R171 ;  /* 0x8000001f04ab7c23 */ /* 0x020fe200080100ab */
[----:B------:R-:W-:Y:S02]  /*159f0*/  I2FP.F32.S32 R5, R5 ;  /* 0x0000000500057245 */ /* 0x000fe40000201400 */
[----:B------:R-:W-:Y:S03]  /*15a00*/  I2FP.F32.S32 R2, R2 ;  /* 0x0000000200027245 */ /* 0x000fe60000201400 */
[----:B------:R-:W1:Y:S01]  /*15a10*/  MUFU.TANH R169, R209 ;  /* 0x000000d100a97308 */ /* 0x000e620000002400 */
[----:B------:R-:W-:Y:S01]  /*15a20*/  IABS R0, R9 ;  /* 0x0000000900007213 */ /* 0x000fe20000000000 */
[----:B------:R-:W-:Y:S01]  /*15a30*/  FFMA.FTZ R177, R5, -UR31, R177 ;  /* 0x8000001f05b17c23 */ /* 0x000fe200080100b1 */
[----:B------:R-:W-:Y:S01]  /*15a40*/  IABS R9, R8 ;  /* 0x0000000800097213 */ /* 0x000fe20000000000 */
[----:B------:R-:W3:Y:S01]  /*15a50*/  LDSM.16.M88.4 R4, [R195] ;  /* 0x00000000c304783b */ /* 0x000ee20000000200 */
[----:B------:R-:W-:Y:S01]  /*15a60*/  I2FP.F32.S32 R0, R0 ;  /* 0x0000000000007245 */ /* 0x000fe20000201400 */
[----:B------:R-:W-:Y:S01]  /*15a70*/  IMAD.MOV.U32 R8, RZ, RZ, R10 ;  /* 0x000000ffff087224 */ /* 0x000fe200078e000a */
[----:B------:R-:W-:Y:S03]  /*15a80*/  FSEL R178, R178, -INF , !P1 ;  /* 0xff800000b2b27808 */ /* 0x000fe60004800000 */
[----:B------:R4:W-:Y:S01]  /*15a90*/  MUFU.TANH R209, R12 ;  /* 0x0000000c00d17308 */ /* 0x0009e20000002400 */
[----:B------:R-:W-:Y:S01]  /*15aa0*/  ISETP.GE.AND P1, PT, R168, R197, PT ;  /* 0x000000c5a800720c */ /* 0x000fe20003f26270 */
[----:B------:R-:W-:Y:S01]  /*15ab0*/  FMUL.FTZ R10, R13, UR12 ;  /* 0x0000000c0d0a7c20 */ /* 0x000fe20008410000 */
[----:B------:R-:W-:Y:S01]  /*15ac0*/  I2FP.F32.S32 R8, R8 ;  /* 0x0000000800087245 */ /* 0x000fe20000201400 */
[----:B--2---:R-:W-:Y:S01]  /*15ad0*/  FMUL.FTZ R210, R14, UR12 ;  /* 0x0000000c0ed27c20 */ /* 0x004fe20008410000 */
[----:B------:R-:W-:Y:S01]  /*15ae0*/  ISETP.GE.OR P1, PT, R168, R205, !P1 ;  /* 0x000000cda800720c */ /* 0x000fe20004f26670 */
[----:B------:R-:W-:Y:S01]  /*15af0*/  FFMA.FTZ R176, R2, -UR31, R176 ;  /* 0x8000001f02b07c23 */ /* 0x000fe200080100b0 */
[----:B------:R-:W-:Y:S03]  /*15b00*/  FSEL R177, R177, -INF , !P5 ;  /* 0xff800000b1b17808 */ /* 0x000fe60006800000 */
[----:B------:R2:W-:Y:S01]  /*15b10*/  MUFU.TANH R15, R10 ;  /* 0x0000000a000f7308 */ /* 0x0005e20000002400 */
[----:B------:R-:W-:Y:S01]  /*15b20*/  ISETP.GE.AND P5, PT, R168, R196, PT ;  /* 0x000000c4a800720c */ /* 0x000fe20003fa6270 */
[----:B-1----:R-:W-:Y:S01]  /*15b30*/  FFMA.FTZ R13, R8, -UR31, R169 ;  /* 0x8000001f080d7c23 */ /* 0x002fe200080100a9 */
[----:B------:R-:W-:Y:S01]  /*15b40*/  I2FP.F32.S32 R9, R9 ;  /* 0x0000000900097245 */ /* 0x000fe20000201400 */
[----:B------:R-:W-:Y:S01]  /*15b50*/  IMAD.IADD R2, R201, 0x1, -R168 ;  /* 0x00000001c9027824 */ /* 0x000fe200078e0aa8 */
[----:B------:R-:W-:Y:S02]  /*15b60*/  ISETP.GE.OR P5, PT, R168, R204, !P5 ;  /* 0x000000cca800720c */ /* 0x000fe40006fa6670 */
[----:B------:R-:W-:Y:S03]  /*15b70*/  FSEL R176, R176, -INF , !P2 ;  /* 0xff800000b0b07808 */ /* 0x000fe60005000000 */
[----:B------:R-:W-:Y:S01]  /*15b80*/  MUFU.TANH R169, R211 ;  /* 0x000000d300a97308 */ /* 0x000fe20000002400 */
[----:B------:R-:W-:Y:S01]  /*15b90*/  IABS R2, R2 ;  /* 0x0000000200027213 */ /* 0x000fe20000000000 */
[----:B----4-:R-:W-:Y:S01]  /*15ba0*/  FFMA.FTZ R12, R0, -UR31, R170 ;  /* 0x8000001f000c7c23 */ /* 0x010fe200080100aa */
[----:B------:R-:W-:Y:S01]  /*15bb0*/  FSEL R171, R171, -INF , !P3 ;  /* 0xff800000abab7808 */ /* 0x000fe20005800000 */
[----:B------:R-:W-:Y:S01]  /*15bc0*/  VIADD R0, R168, 0x9 ;  /* 0x00000009a8007836 */ /* 0x000fe20000000000 */
[----:B------:R-:W-:Y:S05]  /*15bd0*/  I2FP.F32.S32 R2, R2 ;  /* 0x0000000200027245 */ /* 0x000fea0000201400 */
[----:B------:R-:W-:Y:S01]  /*15be0*/  MUFU.TANH R170, R210 ;  /* 0x000000d200aa7308 */ /* 0x000fe20000002400 */
[----:B------:R-:W-:Y:S01]  /*15bf0*/  ISETP.GE.AND P3, PT, R0, R197, PT ;  /* 0x000000c50000720c */ /* 0x000fe20003f66270 */
[----:B------:R-:W-:Y:S01]  /*15c00*/  FFMA.FTZ R14, R2, -UR31, R179 ;  /* 0x8000001f020e7c23 */ /* 0x000fe200080100b3 */
[----:B------:R-:W-:Y:S02]  /*15c10*/  VIADD R2, R168, 0x8 ;  /* 0x00000008a8027836 */ /* 0x000fe40000000000 */
[----:B------:R-:W-:Y:S01]  /*15c20*/  FMUL.FTZ R179, R16, UR12 ;  /* 0x0000000c10b37c20 */ /* 0x000fe20008410000 */
[----:B------:R-:W-:Y:S01]  /*15c30*/  ISETP.GE.OR P3, PT, R0, R205, !P3 ;  /* 0x000000cd0000720c */ /* 0x000fe20005f66670 */
[----:B--2---:R-:W-:Y:S02]  /*15c40*/  IMAD.IADD R10, R203, 0x1, -R0 ;  /* 0x00000001cb0a7824 */ /* 0x004fe400078e0a00 */
[----:B------:R-:W-:Y:S01]  /*15c50*/  FMUL.FTZ R16, R17, UR12 ;  /* 0x0000000c11107c20 */ /* 0x000fe20008410000 */
[C---:B------:R-:W-:Y:S01]  /*15c60*/  ISETP.GE.AND P2, PT, R2.reuse, R197, PT ;  /* 0x000000c50200720c */ /* 0x040fe20003f46270 */
[----:B------:R-:W1:Y:S01]  /*15c70*/  MUFU.TANH R11, R11 ;  /* 0x0000000b000b7308 */ /* 0x000e620000002400 */
[----:B------:R-:W-:Y:S02]  /*15c80*/  IMAD.IADD R8, R203, 0x1, -R2 ;  /* 0x00000001cb087824 */ /* 0x000fe400078e0a02 */
[----:B------:R-:W-:Y:S01]  /*15c90*/  ISETP.GE.OR P2, PT, R2, R205, !P2 ;  /* 0x000000cd0200720c */ /* 0x000fe20005746670 */
[-C--:B---3--:R-:W-:Y:S06]  /*15ca0*/  HMMA.16816.F32.BF16 R20, R172, R4.reuse, R20 ;  /* 0x00000004ac14723c */ /* 0x088fec0000041814 */
[----:B------:R-:W-:Y:S01]  /*15cb0*/  MUFU.TANH R17, R179 ;  /* 0x000000b300117308 */ /* 0x000fe20000002400 */
[C---:B------:R-:W-:Y:S06]  /*15cc0*/  HMMA.16816.F32.BF16 R24, R180.reuse, R4, R24 ;  /* 0x00000004b418723c */ /* 0x040fec0000041818 */
[-C--:B------:R-:W-:Y:S03]  /*15cd0*/  HMMA.16816.F32.BF16 R28, R180, R6.reuse, R28 ;  /* 0x00000006b41c723c */ /* 0x080fe6000004181c */
[----:B------:R-:W-:Y:S02]  /*15ce0*/  MUFU.TANH R16, R16 ;  /* 0x0000001000107308 */ /* 0x000fe40000002400 */
[----:B-1----:R-:W-:Y:S01]  /*15cf0*/  FFMA.FTZ R11, R9, -UR31, R11 ;  /* 0x8000001f090b7c23 */ /* 0x002fe2000801000b */
[C---:B------:R-:W-:Y:S05]  /*15d00*/  HMMA.16816.F32.BF16 R32, R172.reuse, R6, R32 ;  /* 0x00000006ac20723c */ /* 0x040fea0000041820 */
[C---:B------:R-:W-:Y:S02]  /*15d10*/  IMAD.IADD R4, R201.reuse, 0x1, -R0 ;  /* 0x00000001c9047824 */ /* 0x040fe400078e0a00 */
[----:B------:R-:W-:Y:S04]  /*15d20*/  IMAD.IADD R9, R201, 0x1, -R2 ;  /* 0x00000001c9097824 */ /* 0x000fe800078e0a02 */
[----:B------:R-:W-:Y:S01]  /*15d30*/  IABS R5, R4 ;  /* 0x0000000400057213 */ /* 0x000fe20000000000 */
[----:B------:R-:W-:Y:S01]  /*15d40*/  FMUL.FTZ R24, R24, UR12 ;  /* 0x0000000c18187c20 */ /* 0x000fe20008410000 */
[----:B------:R-:W-:Y:S01]  /*15d50*/  IABS R4, R8 ;  /* 0x0000000800047213 */ /* 0x000fe20000000000 */
[----:B------:R-:W-:Y:S01]  /*15d60*/  FMUL.FTZ R26, R26, UR12 ;  /* 0x0000000c1a1a7c20 */ /* 0x000fe20008410000 */
[----:B------:R-:W-:Y:S01]  /*15d70*/  IABS R9, R9 ;  /* 0x0000000900097213 */ /* 0x000fe20000000000 */
[----:B------:R-:W-:Y:S01]  /*15d80*/  FMUL.FTZ R27, R27, UR12 ;  /* 0x0000000c1b1b7c20 */ /* 0x000fe20008410000 */
[----:B------:R-:W-:Y:S01]  /*15d90*/  I2FP.F32.S32 R5, R5 ;  /* 0x0000000500057245 */ /* 0x000fe20000201400 */
[----:B------:R-:W-:Y:S01]  /*15da0*/  IMAD.MOV.U32 R8, RZ, RZ, R4 ;  /* 0x000000ffff087224 */ /* 0x000fe200078e0004 */
[----:B------:R-:W-:Y:S01]  /*15db0*/  IABS R4, R10 ;  /* 0x0000000a00047213 */ /* 0x000fe20000000000 */
[----:B------:R-:W-:Y:S01]  /*15dc0*/  FMUL.FTZ R28, R28, UR12 ;  /* 0x0000000c1c1c7c20 */ /* 0x000fe20008410000 */
[----:B------:R-:W-:Y:S01]  /*15dd0*/  I2FP.F32.S32 R9, R9 ;  /* 0x0000000900097245 */ /* 0x000fe20000201400 */
[----:B------:R-:W-:Y:S01]  /*15de0*/  FFMA.FTZ R5, R5, -UR31, R15 ;  /* 0x8000001f05057c23 */ /* 0x000fe2000801000f */
[----:B------:R-:W-:Y:S01]  /*15df0*/  I2FP.F32.S32 R4, R4 ;  /* 0x0000000400047245 */ /* 0x000fe20000201400 */
[----:B------:R1:W2:Y:S01]  /*15e00*/  MUFU.TANH R15, R18 ;  /* 0x00000012000f7308 */ /* 0x0002a20000002400 */
[----:B------:R-:W-:Y:S01]  /*15e10*/  I2FP.F32.S32 R8, R8 ;  /* 0x0000000800087245 */ /* 0x000fe20000201400 */
[----:B------:R-:W-:Y:S01]  /*15e20*/  FFMA.FTZ R9, R9, -UR31, R209 ;  /* 0x8000001f09097c23 */ /* 0x000fe200080100d1 */
[----:B------:R-:W-:Y:S01]  /*15e30*/  FMUL.FTZ R32, R32, UR12 ;  /* 0x0000000c20207c20 */ /* 0x000fe20008410000 */
[----:B------:R-:W-:Y:S01]  /*15e40*/  FFMA.FTZ R169, R4, -UR31, R169 ;  /* 0x8000001f04a97c23 */ /* 0x000fe200080100a9 */
[----:B------:R-:W-:Y:S01]  /*15e50*/  FSEL R4, R14, -INF , !P1 ;  /* 0xff8000000e047808 */ /* 0x000fe20004800000 */
[----:B------:R-:W-:Y:S01]  /*15e60*/  FFMA.FTZ R170, R8, -UR31, R170 ;  /* 0x8000001f08aa7c23 */ /* 0x000fe200080100aa */
[----:B------:R-:W-:Y:S03]  /*15e70*/  FSEL R8, R13, -INF , !P6 ;  /* 0xff8000000d087808 */ /* 0x000fe60007000000 */
[----:B------:R-:W-:Y:S01]  /*15e80*/  MUFU.TANH R28, R28 ;  /* 0x0000001c001c7308 */ /* 0x000fe20000002400 */
[C---:B------:R-:W-:Y:S01]  /*15e90*/  ISETP.GE.AND P1, PT, R2.reuse, R196, PT ;  /* 0x000000c40200720c */ /* 0x040fe20003f26270 */
[----:B------:R3:W-:Y:S01]  /*15ea0*/  STL [R1+0x4], R4 ;  /* 0x0000040401007387 */ /* 0x0007e20000100800 */
[----:B------:R-:W-:Y:S01]  /*15eb0*/  ISETP.GE.AND P6, PT, R2, R199, PT ;  /* 0x000000c70200720c */ /* 0x000fe20003fc6270 */
[----:B------:R-:W-:Y:S01]  /*15ec0*/  FMUL.FTZ R34, R34, UR12 ;  /* 0x0000000c22227c20 */ /* 0x000fe20008410000 */
[C---:B------:R-:W-:Y:S01]  /*15ed0*/  ISETP.GE.OR P1, PT, R2.reuse, R204, !P1 ;  /* 0x000000cc0200720c */ /* 0x040fe20004f26670 */
[----:B------:R4:W-:Y:S01]  /*15ee0*/  STL [R1+0x10], R8 ;  /* 0x0000100801007387 */ /* 0x0009e20000100800 */
[----:B------:R-:W-:Y:S03]  /*15ef0*/  ISETP.GE.OR P6, PT, R2, R207, !P6 ;  /* 0x000000cf0200720c */ /* 0x000fe600077c6670 */
[----:B------:R5:W2:Y:S01]  /*15f00*/  MUFU.TANH R14, R19 ;  /* 0x00000013000e7308 */ /* 0x000aa20000002400 */
[----:B------:R-:W-:Y:S01]  /*15f10*/  FSEL R6, R170, -INF , !P1 ;  /* 0xff800000aa067808 */ /* 0x000fe20004800000 */
[----:B------:R-:W-:Y:S01]  /*15f20*/  FMUL.FTZ R29, R29, UR12 ;  /* 0x0000000c1d1d7c20 */ /* 0x000fe20008410000 */
[----:B------:R-:W-:Y:S01]  /*15f30*/  FMUL.FTZ R35, R35, UR12 ;  /* 0x0000000c23237c20 */ /* 0x000fe20008410000 */
[----:B-1----:R-:W-:Y:S01]  /*15f40*/  FMUL.FTZ R18, R23, UR12 ;  /* 0x0000000c17127c20 */ /* 0x002fe20008410000 */
[----:B------:R-:W-:Y:S02]  /*15f50*/  IMAD.MOV.U32 R23, RZ, RZ, R177 ;  /* 0x000000ffff177224 */ /* 0x000fe400078e00b1 */
[----:B------:R-:W-:Y:S01]  /*15f60*/  FMUL.FTZ R33, R33, UR12 ;  /* 0x0000000c21217c20 */ /* 0x000fe20008410000 */
[----:B------:R-:W-:Y:S02]  /*15f70*/  FMUL.FTZ R25, R25, UR12 ;  /* 0x0000000c19197c20 */ /* 0x000fe40008410000 */
[----:B------:R-:W-:Y:S10]  /*15f80*/  MUFU.TANH R29, R29 ;  /* 0x0000001d001d7308 */ /* 0x000ff40000002400 */
[----:B------:R-:W-:Y:S01]  /*15f90*/  MUFU.TANH R18, R18 ;  /* 0x0000001200127308 */ /* 0x000fe20000002400 */
[----:B-----5:R-:W-:Y:S01]  /*15fa0*/  FMUL.FTZ R19, R22, UR12 ;  /* 0x0000000c16137c20 */ /* 0x020fe20008410000 */
[----:B------:R-:W-:Y:S01]  /*15fb0*/  IMAD.MOV.U32 R22, RZ, RZ, R178 ;  /* 0x000000ffff167224 */ /* 0x000fe200078e00b2 */
[----:B---3--:R-:W-:Y:S02]  /*15fc0*/  FSEL R4, R12, -INF , !P5 ;  /* 0xff8000000c047808 */ /* 0x008fe40006800000 */
[----:B------:R-:W-:Y:S02]  /*15fd0*/  ISETP.GE.AND P5, PT, R2, R198, PT ;  /* 0x000000c60200720c */ /* 0x000fe40003fa6270 */
[----:B----4-:R-:W-:Y:S01]  /*15fe0*/  FSEL R8, R9, -INF , !P2 ;  /* 0xff80000009087808 */ /* 0x010fe20005000000 */
[----:B------:R1:W-:Y:S01]  /*15ff0*/  STL [R1+0x8], R4 ;  /* 0x0000080401007387 */ /* 0x0003e20000100800 */
[----:B------:R-:W-:Y:S01]  /*16000*/  ISETP.GE.AND P2, PT, R0, R199, PT ;  /* 0x000000c70000720c */ /* 0x000fe20003f46270 */
[----:B------:R-:W-:Y:S01]  /*16010*/  MUFU.TANH R19, R19 ;  /* 0x0000001300137308 */ /* 0x000fe20000002400 */
[----:B------:R-:W-:Y:S02]  /*16020*/  ISETP.GE.OR P5, PT, R2, R206, !P5 ;  /* 0x000000ce0200720c */ /* 0x000fe40006fa6670 */
[C---:B------:R-:W-:Y:S02]  /*16030*/  ISETP.GE.OR P2, PT, R0.reuse, R207, !P2 ;  /* 0x000000cf0000720c */ /* 0x040fe40005746670 */
[----:B-1----:R-:W-:Y:S02]  /*16040*/  FSEL R4, R11, -INF , !P0 ;  /* 0xff8000000b047808 */ /* 0x002fe40004000000 */
[C---:B------:R-:W-:Y:S03]  /*16050*/  ISETP.GE.AND P0, PT, R0.reuse, R196, PT ;  /* 0x000000c40000720c */ /* 0x040fe60003f06270 */
[----:B------:R1:W-:Y:S01]  /*16060*/  STL [R1+0x18], R4 ;  /* 0x0000180401007387 */ /* 0x0003e20000100800 */
[----:B------:R-:W-:Y:S03]  /*16070*/  ISETP.GE.OR P0, PT, R0, R204, !P0 ;  /* 0x000000cc0000720c */ /* 0x000fe60004706670 */
[----:B------:R-:W-:Y:S01]  /*16080*/  STL [R1+0xc], R8 ;  /* 0x00000c0801007387 */ /* 0x000fe20000100800 */
[----:B------:R-:W-:Y:S02]  /*16090*/  FSEL R252, R169, -INF , !P0 ;  /* 0xff800000a9fc7808 */ /* 0x000fe40004000000 */
[----:B-1----:R-:W-:Y:S01]  /*160a0*/  FSEL R4, R5, -INF , !P3 ;  /* 0xff80000005047808 */ /* 0x002fe20005800000 */
[--C-:B------:R-:W-:Y:S01]  /*160b0*/  IMAD.IADD R5, R200, 0x1, -R2.reuse ;  /* 0x00000001c8057824 */ /* 0x100fe200078e0a02 */
[----:B------:R-:W-:Y:S01]  /*160c0*/  ISETP.GE.AND P3, PT, R0, R198, PT ;  /* 0x000000c60000720c */ /* 0x000fe20003f66270 */
[----:B------:R-:W-:Y:S02]  /*160d0*/  IMAD.IADD R2, R202, 0x1, -R2 ;  /* 0x00000001ca027824 */ /* 0x000fe400078e0a02 */
[----:B------:R1:W-:Y:S01]  /*160e0*/  STL [R1+0x14], R4 ;  /* 0x0000140401007387 */ /* 0x0003e20000100800 */
[----:B------:R-:W-:Y:S02]  /*160f0*/  ISETP.GE.OR P3, PT, R0, R206, !P3 ;  /* 0x000000ce0000720c */ /* 0x000fe40005f66670 */
[----:B------:R-:W-:Y:S01]  /*16100*/  IABS R10, R5 ;  /* 0x00000005000a7213 */ /* 0x000fe20000000000 */
[----:B------:R-:W-:Y:S01]  /*16110*/  STL [R1], R6 ;  /* 0x0000000601007387 */ /* 0x000fe20000100800 */
[----:B------:R-:W-:Y:S01]  /*16120*/  IABS R2, R2 ;  /* 0x0000000200027213 */ /* 0x000fe20000000000 */
[----:B------:R-:W-:Y:S01]  /*16130*/  FMUL.FTZ R5, R20, UR12 ;  /* 0x0000000c14057c20 */ /* 0x000fe20008410000 */
[----:B------:R-:W-:Y:S02]  /*16140*/  FMUL.FTZ R20, R31, UR12 ;  /* 0x0000000c1f147c20 */ /* 0x000fe40008410000 */
[----:B------:R-:W-:Y:S03]  /*16150*/  I2FP.F32.S32 R2, R2 ;  /* 0x0000000200027245 */ /* 0x000fe60000201400 */
[----:B------:R-:W3:Y:S02]  /*16160*/  MUFU.TANH R5, R5 ;  /* 0x0000000500057308 */ /* 0x000ee40000002400 */
[----:B--2---:R-:W-:Y:S01]  /*16170*/  FFMA.FTZ R15, R2, -UR31, R15 ;  /* 0x8000001f020f7c23 */ /* 0x004fe2000801000f */
[----:B------:R-:W-:Y:S04]  /*16180*/  VIADD R2, R168, 0x10 ;  /* 0x00000010a8027836 */ /* 0x000fe80000000000 */
[----:B------:R-:W-:Y:S01]  /*16190*/  FSEL R247, R15, -INF , !P5 ;  /* 0xff8000000ff77808 */ /* 0x000fe20006800000 */
[----:B------:R-:W-:Y:S01]  /*161a0*/  IMAD.IADD R12, R202, 0x1, -R2 ;  /* 0x00000001ca0c7824 */ /* 0x000fe200078e0a02 */
[C---:B------:R-:W-:Y:S01]  /*161b0*/  ISETP.GE.AND P1, PT, R2.reuse, R199, PT ;  /* 0x000000c70200720c */ /* 0x040fe20003f26270 */
[----:B------:R-:W-:Y:S01]  /*161c0*/  MUFU.TANH R15, R26 ;  /* 0x0000001a000f7308 */ /* 0x000fe20000002400 */
[C---:B------:R-:W-:Y:S02]  /*161d0*/  ISETP.GE.AND P5, PT, R2.reuse, R196, PT ;  /* 0x000000c40200720c */ /* 0x040fe40003fa6270 */
[----:B------:R-:W-:Y:S01]  /*161e0*/  ISETP.GE.OR P1, PT, R2, R207, !P1 ;  /* 0x000000cf0200720c */ /* 0x000fe20004f26670 */
[--C-:B-1----:R-:W-:Y:S01]  /*161f0*/  IMAD.IADD R4, R200, 0x1, -R0.reuse ;  /* 0x00000001c8047824 */ /* 0x102fe200078e0a00 */
[----:B------:R-:W-:Y:S01]  /*16200*/  ISETP.GE.OR P5, PT, R2, R204, !P5 ;  /* 0x000000cc0200720c */ /* 0x000fe20006fa6670 */
[----:B------:R-:W-:Y:S04]  /*16210*/  IMAD.IADD R0, R202, 0x1, -R0 ;  /* 0x00000001ca007824 */ /* 0x000fe800078e0a00 */
[----:B------:R-:W-:Y:S01]  /*16220*/  MUFU.TANH R20, R20 ;  /* 0x0000001400147308 */ /* 0x000fe20000002400 */
[----:B------:R-:W-:Y:S01]  /*16230*/  IABS R8, R4 ;  /* 0x0000000400087213 */ /* 0x000fe20000000000 */
[----:B------:R-:W-:Y:S01]  /*16240*/  FMUL.FTZ R4, R21, UR12 ;  /* 0x0000000c15047c20 */ /* 0x000fe20008410000 */
[----:B------:R-:W-:Y:S01]  /*16250*/  IABS R9, R0 ;  /* 0x0000000000097213 */ /* 0x000fe20000000000 */
[----:B------:R-:W-:Y:S01]  /*16260*/  IMAD.MOV.U32 R0, RZ, RZ, R10 ;  /* 0x000000ffff007224 */ /* 0x000fe200078e000a */
[----:B------:R-:W-:Y:S01]  /*16270*/  I2FP.F32.S32 R8, R8 ;  /* 0x0000000800087245 */ /* 0x000fe20000201400 */
[----:B------:R-:W-:Y:S01]  /*16280*/  FMUL.FTZ R21, R30, UR12 ;  /* 0x0000000c1e157c20 */ /* 0x000fe20008410000 */
[----:B------:R-:W-:Y:S03]  /*16290*/  I2FP.F32.S32 R9, R9 ;  /* 0x0000000900097245 */ /* 0x000fe60000201400 */
[----:B------:R-:W1:Y:S01]  /*162a0*/  MUFU.TANH R4, R4 ;  /* 0x0000000400047308 */ /* 0x000e620000002400 */
[----:B------:R-:W-:Y:S01]  /*162b0*/  I2FP.F32.S32 R0, R0 ;  /* 0x0000000000007245 */ /* 0x000fe20000201400 */
[----:B------:R-:W-:Y:S01]  /*162c0*/  FFMA.FTZ R16, R8, -UR31, R16 ;  /* 0x8000001f08107c23 */ /* 0x000fe20008010010 */
[----:B------:R-:W-:Y:S01]  /*162d0*/  FFMA.FTZ R14, R9, -UR31, R14 ;  /* 0x8000001f090e7c23 */ /* 0x000fe2000801000e */
[----:B------:R-:W-:Y:S02]  /*162e0*/  IMAD.IADD R9, R200, 0x1, -R2 ;  /* 0x00000001c8097824 */ /* 0x000fe400078e0a02 */
[----:B------:R-:W-:Y:S01]  /*162f0*/  FFMA.FTZ R17, R0, -UR31, R17 ;  /* 0x8000001f00117c23 */ /* 0x000fe20008010011 */
[----:B------:R-:W-:Y:S01]  /*16300*/  FSEL R248, R16, -INF , !P2 ;  /* 0xff80000010f87808 */ /* 0x000fe20005000000 */
[----:B------:R-:W-:Y:S01]  /*16310*/  VIADD R0, R168, 0x11 ;  /* 0x00000011a8007836 */ /* 0x000fe20000000000 */
[----:B------:R-:W-:Y:S01]  /*16320*/  ISETP.GE.AND P2, PT, R2, R197, PT ;  /* 0x000000c50200720c */ /* 0x000fe20003f46270 */
[----:B------:R-:W-:Y:S01]  /*16330*/  MUFU.TANH R21, R21 ;  /* 0x0000001500157308 */ /* 0x000fe20000002400 */
[----:B------:R-:W-:Y:S01]  /*16340*/  IABS R11, R9 ;  /* 0x00000009000b7213 */ /* 0x000fe20000000000 */
[--C-:B------:R-:W-:Y:S01]  /*16350*/  IMAD.IADD R8, R200, 0x1, -R0.reuse ;  /* 0x00000001c8087824 */ /* 0x100fe200078e0a00 */
[----:B------:R-:W-:Y:S01]  /*16360*/  ISETP.GE.AND P0, PT, R0, R199, PT ;  /* 0x000000c70000720c */ /* 0x000fe20003f06270 */
[----:B------:R-:W-:Y:S01]  /*16370*/  IMAD.IADD R13, R202, 0x1, -R0 ;  /* 0x00000001ca0d7824 */ /* 0x000fe200078e0a00 */
[----:B------:R-:W-:Y:S02]  /*16380*/  I2FP.F32.S32 R11, R11 ;  /* 0x0000000b000b7245 */ /* 0x000fe40000201400 */
[----:B------:R-:W-:Y:S03]  /*16390*/  IABS R10, R8 ;  /* 0x00000008000a7213 */ /* 0x000fe60000000000 */
[----:B------:R-:W-:Y:S01]  /*163a0*/  MUFU.TANH R16, R25 ;  /* 0x0000001900107308 */ /* 0x000fe20000002400 */
[----:B------:R-:W-:Y:S01]  /*163b0*/  ISETP.GE.OR P0, PT, R0, R207, !P0 ;  /* 0x000000cf0000720c */ /* 0x000fe20004706670 */
[----:B---3--:R-:W-:Y:S01]  /*163c0*/  FFMA.FTZ R5, R11, -UR31, R5 ;  /* 0x8000001f0b057c23 */ /* 0x008fe20008010005 */
[----:B------:R-:W-:Y:S02]  /*163d0*/  I2FP.F32.S32 R10, R10 ;  /* 0x0000000a000a7245 */ /* 0x000fe40000201400 */
[----:B------:R-:W-:Y:S02]  /*163e0*/  IABS R8, R12 ;  /* 0x0000000c00087213 */ /* 0x000fe40000000000 */
[----:B------:R-:W-:Y:S01]  /*163f0*/  FSEL R251, R5, -INF , !P1 ;  /* 0xff80000005fb7808 */ /* 0x000fe20004800000 */
[----:B-1----:R-:W-:Y:S01]  /*16400*/  FFMA.FTZ R4, R10, -UR31, R4 ;  /* 0x8000001f0a047c23 */ /* 0x002fe20008010004 */
[----:B------:R-:W-:Y:S02]  /*16410*/  I2FP.F32.S32 R8, R8 ;  /* 0x0000000800087245 */ /* 0x000fe40000201400 */
[----:B------:R-:W-:Y:S02]  /*16420*/  FSEL R246, R17, -INF , !P6 ;  /* 0xff80000011f67808 */ /* 0x000fe40007000000 */
[----:B------:R-:W-:Y:S01]  /*16430*/  FSEL R250, R4, -INF , !P0 ;  /* 0xff80000004fa7808 */ /* 0x000fe20004000000 */
[--C-:B------:R-:W-:Y:S01]  /*16440*/  IMAD.IADD R4, R201, 0x1, -R2.reuse ;  /* 0x00000001c9047824 */ /* 0x100fe200078e0a02 */
[----:B------:R-:W-:Y:S01]  /*16450*/  ISETP.GE.AND P6, PT, R2, R198, PT ;  /* 0x000000c60200720c */ /* 0x000fe20003fc6270 */
[----:B------:R1:W2:Y:S01]  /*16460*/  MUFU.TANH R17, R24 ;  /* 0x0000001800117308 */ /* 0x0002a20000002400 */
[----:B------:R-:W-:Y:S01]  /*16470*/  FSEL R249, R14, -INF , !P3 ;  /* 0xff8000000ef97808 */ /* 0x000fe20005800000 */
[----:B------:R-:W-:Y:S01]  /*16480*/  FFMA.FTZ R19, R8, -UR31, R19 ;  /* 0x8000001f08137c23 */ /* 0x000fe20008010013 */
[----:B------:R-:W-:Y:S01]  /*16490*/  IABS R11, R4 ;  /* 0x00000004000b7213 */ /* 0x000fe20000000000 */
[----:B------:R-:W-:Y:S01]  /*164a0*/  IMAD.IADD R8, R203, 0x1, -R2 ;  /* 0x00000001cb087824 */ /* 0x000fe200078e0a02 */
[----:B------:R-:W-:Y:S01]  /*164b0*/  IABS R9, R13 ;  /* 0x0000000d00097213 */ /* 0x000fe20000000000 */
[----:B------:R-:W3:Y:S01]  /*164c0*/  LDSM.16.M88.4 R4, [R194] ;  /* 0x00000000c204783b */ /* 0x000ee20000000200 */
[C---:B------:R-:W-:Y:S03]  /*164d0*/  ISETP.GE.AND P3, PT, R0.reuse, R198, PT ;  /* 0x000000c60000720c */ /* 0x040fe60003f66270 */
[----:B------:R-:W4:Y:S01]  /*164e0*/  MUFU.TANH R14, R27 ;  /* 0x0000001b000e7308 */ /* 0x000f220000002400 */
[C---:B------:R-:W-:Y:S02]  /*164f0*/  ISETP.GE.AND P1, PT, R0.reuse, R197, PT ;  /* 0x000000c50000720c */ /* 0x040fe40003f26270 */
[----:B------:R-:W-:Y:S02]  /*16500*/  ISETP.GE.AND P0, PT, R0, R196, PT ;  /* 0x000000c40000720c */ /* 0x000fe40003f06270 */
[CC--:B------:R-:W-:Y:S02]  /*16510*/  ISETP.GE.OR P6, PT, R2.reuse, R206.reuse, !P6 ;  /* 0x000000ce0200720c */ /* 0x0c0fe400077c6670 */
[----:B------:R-:W-:Y:S01]  /*16520*/  ISETP.GE.OR P2, PT, R2, R205, !P2 ;  /* 0x000000cd0200720c */ /* 0x000fe20005746670 */
[----:B------:R-:W-:Y:S01]  /*16530*/  IMAD.IADD R2, R201, 0x1, -R0 ;  /* 0x00000001c9027824 */ /* 0x000fe200078e0a00 */
[----:B------:R-:W-:Y:S01]  /*16540*/  I2FP.F32.S32 R9, R9 ;  /* 0x0000000900097245 */ /* 0x000fe20000201400 */
[----:B-1----:R-:W-:Y:S01]  /*16550*/  IMAD.MOV.U32 R24, RZ, RZ, R176 ;  /* 0x000000ffff187224 */ /* 0x002fe200078e00b0 */
        /* <DEDUP_REMOVED lines=15> */
[----:B------:R-:W-:Y:S01]  /*16650*/  VIADD R2, R168, 0x18 ;  /* 0x00000018a8027836 */ /* 0x000fe20000000000 */
[----:B------:R-:W-:Y:S01]  /*16660*/  FSEL R241, R19, -INF , !P6 ;  /* 0xff80000013f17808 */ /* 0x000fe20007000000 */
[----:B--2---:R-:W-:Y:S01]  /*16670*/  FFMA.FTZ R17, R0, -UR31, R17 ;  /* 0x8000001f00117c23 */ /* 0x004fe20008010011 */
[----:B------:R-:W-:Y:S01]  /*16680*/  FSEL R240, R18, -INF , !P3 ;  /* 0xff80000012f07808 */ /* 0x000fe20005800000 */
[----:B------:R-:W-:Y:S01]  /*16690*/  VIADD R0, R168, 0x19 ;  /* 0x00000019a8007836 */ /* 0x000fe20000000000 */
[-C--:B------:R-:W-:Y:S01]  /*166a0*/  ISETP.GE.AND P6, PT, R2, R197.reuse, PT ;  /* 0x000000c50200720c */ /* 0x080fe20003fc6270 */
[----:B------:R-:W-:Y:S01]  /*166b0*/  IMAD.IADD R12, R203, 0x1, -R2 ;  /* 0x00000001cb0c7824 */ /* 0x000fe200078e0a02 */
[----:B------:R-:W-:Y:S01]  /*166c0*/  FSEL R243, R17, -INF , !P2 ;  /* 0xff80000011f37808 */ /* 0x000fe20005000000 */
[-C--:B---3--:R-:W-:Y:S01]  /*166d0*/  HMMA.16816.F32.BF16 R36, R172, R4.reuse, R36 ;  /* 0x00000004ac24723c */ /* 0x088fe20000041824 */
[----:B------:R-:W1:Y:S02]  /*166e0*/  MUFU.TANH R17, R32 ;  /* 0x0000002000117308 */ /* 0x000e640000002400 */
[----:B------:R-:W-:Y:S01]  /*166f0*/  ISETP.GE.AND P3, PT, R0, R197, PT ;  /* 0x000000c50000720c */ /* 0x000fe20003f66270 */
[----:B----4-:R-:W-:Y:S01]  /*16700*/  FFMA.FTZ R14, R9, -UR31, R14 ;  /* 0x8000001f090e7c23 */ /* 0x010fe2000801000e */
[-C--:B------:R-:W-:Y:S01]  /*16710*/  ISETP.GE.OR P6, PT, R2, R205.reuse, !P6 ;  /* 0x000000cd0200720c */ /* 0x080fe200077c6670 */
[C---:B------:R-:W-:Y:S04]  /*16720*/  HMMA.16816.F32.BF16 R40, R180.reuse, R4, R40 ;  /* 0x00000004b428723c */ /* 0x040fe80000041828 */
[----:B------:R-:W-:Y:S01]  /*16730*/  ISETP.GE.OR P3, PT, R0, R205, !P3 ;  /* 0x000000cd0000720c */ /* 0x000fe20005f66670 */
[----:B------:R-:W-:Y:S01]  /*16740*/  IMAD.IADD R9, R201, 0x1, -R2 ;  /* 0x00000001c9097824 */ /* 0x000fe200078e0a02 */
[----:B------:R-:W-:Y:S01]  /*16750*/  FSEL R244, R14, -INF , !P0 ;  /* 0xff8000000ef47808 */ /* 0x000fe20004000000 */
[-C--:B------:R-:W-:Y:S01]  /*16760*/  HMMA.16816.F32.BF16 R44, R180, R6.reuse, R44 ;  /* 0x00000006b42c723c */ /* 0x080fe2000004182c */
[----:B------:R-:W-:Y:S02]  /*16770*/  MUFU.TANH R14, R35 ;  /* 0x00000023000e7308 */ /* 0x000fe40000002400 */
[C---:B------:R-:W-:Y:S01]  /*16780*/  ISETP.GE.AND P0, PT, R0.reuse, R196, PT ;  /* 0x000000c40000720c */ /* 0x040fe20003f06270 */
[----:B------:R-:W-:Y:S01]  /*16790*/  IMAD.IADD R13, R203, 0x1, -R0 ;  /* 0x00000001cb0d7824 */ /* 0x000fe200078e0a00 */
[----:B------:R-:W-:Y:S01]  /*167a0*/  IABS R11, R9 ;  /* 0x00000009000b7213 */ /* 0x000fe20000000000 */
[C---:B------:R-:W-:Y:S04]  /*167b0*/  HMMA.16816.F32.BF16 R48, R172.reuse, R6, R48 ;  /* 0x00000006ac30723c */ /* 0x040fe80000041830 */
[----:B------:R-:W-:Y:S01]  /*167c0*/  ISETP.GE.OR P0, PT, R0, R204, !P0 ;  /* 0x000000cc0000720c */ /* 0x000fe20004706670 */
[----:B------:R-:W-:Y:S01]  /*167d0*/  FFMA.FTZ R16, R8, -UR31, R16 ;  /* 0x8000001f08107c23 */ /* 0x000fe20008010010 */
[----:B------:R-:W-:Y:S01]  /*167e0*/  I2FP.F32.S32 R11, R11 ;  /* 0x0000000b000b7245 */ /* 0x000fe20000201400 */
[----:B------:R-:W-:Y:S01]  /*167f0*/  IMAD.IADD R8, R201, 0x1, -R0 ;  /* 0x00000001c9087824 */ /* 0x000fe200078e0a00 */
[----:B------:R-:W-:Y:S02]  /*16800*/  IABS R9, R13 ;  /* 0x0000000d00097213 */ /* 0x000fe40000000000 */
[----:B------:R-:W-:Y:S01]  /*16810*/  ISETP.GE.AND P2, PT, R2, R196, PT ;  /* 0x000000c40200720c */ /* 0x000fe20003f46270 */
[----:B------:R-:W-:Y:S01]  /*16820*/  FFMA.FTZ R5, R11, -UR31, R28 ;  /* 0x8000001f0b057c23 */ /* 0x000fe2000801001c */
[----:B------:R-:W-:Y:S01]  /*16830*/  IABS R10, R8 ;  /* 0x00000008000a7213 */ /* 0x000fe20000000000 */
[----:B------:R-:W-:Y:S01]  /*16840*/  FMUL.FTZ R42, R42, UR12 ;  /* 0x0000000c2a2a7c20 */ /* 0x000fe20008410000 */
[----:B------:R-:W-:Y:S01]  /*16850*/  I2FP.F32.S32 R9, R9 ;  /* 0x0000000900097245 */ /* 0x000fe20000201400 */
[----:B------:R-:W-:Y:S01]  /*16860*/  FMUL.FTZ R43, R43, UR12 ;  /* 0x0000000c2b2b7c20 */ /* 0x000fe20008410000 */
[----:B------:R-:W-:Y:S01]  /*16870*/  I2FP.F32.S32 R10, R10 ;  /* 0x0000000a000a7245 */ /* 0x000fe20000201400 */
[----:B------:R-:W-:Y:S01]  /*16880*/  FMUL.FTZ R19, R38, UR12 ;  /* 0x0000000c26137c20 */ /* 0x000fe20008410000 */
[----:B------:R-:W-:Y:S01]  /*16890*/  FSEL R239, R5, -INF , !P6 ;  /* 0xff80000005ef7808 */ /* 0x000fe20007000000 */
[----:B------:R-:W-:Y:S01]  /*168a0*/  FMUL.FTZ R44, R44, UR12 ;  /* 0x0000000c2c2c7c20 */ /* 0x000fe20008410000 */
[----:B------:R-:W-:Y:S01]  /*168b0*/  ISETP.GE.AND P6, PT, R0, R199, PT ;  /* 0x000000c70000720c */ /* 0x000fe20003fc6270 */
[----:B------:R-:W-:Y:S01]  /*168c0*/  IMAD.IADD R5, R200, 0x1, -R2 ;  /* 0x00000001c8057824 */ /* 0x000fe200078e0a02 */
[----:B------:R-:W-:Y:S01]  /*168d0*/  IABS R8, R12 ;  /* 0x0000000c00087213 */ /* 0x000fe20000000000 */
[----:B------:R-:W-:Y:S01]  /*168e0*/  FFMA.FTZ R4, R10, -UR31, R29 ;  /* 0x8000001f0a047c23 */ /* 0x000fe2000801001d */
[----:B------:R-:W-:Y:S01]  /*168f0*/  ISETP.GE.OR P6, PT, R0, R207, !P6 ;  /* 0x000000cf0000720c */ /* 0x000fe200077c6670 */
[----:B------:R-:W-:Y:S01]  /*16900*/  MUFU.TANH R44, R44 ;  /* 0x0000002c002c7308 */ /* 0x000fe20000002400 */
[----:B------:R-:W-:Y:S01]  /*16910*/  FSEL R242, R16, -INF , !P1 ;  /* 0xff80000010f27808 */ /* 0x000fe20004800000 */
[----:B------:R-:W-:Y:S01]  /*16920*/  FMUL.FTZ R50, R50, UR12 ;  /* 0x0000000c32327c20 */ /* 0x000fe20008410000 */
[----:B------:R-:W-:Y:S01]  /*16930*/  FSEL R238, R4, -INF , !P3 ;  /* 0xff80000004ee7808 */ /* 0x000fe20005800000 */
[----:B------:R-:W-:Y:S01]  /*16940*/  IMAD.IADD R4, R200, 0x1, -R0 ;  /* 0x00000001c8047824 */ /* 0x000fe200078e0a00 */
[----:B------:R-:W-:Y:S01]  /*16950*/  ISETP.GE.AND P3, PT, R0, R198, PT ;  /* 0x000000c60000720c */ /* 0x000fe20003f66270 */
[----:B------:R-:W-:Y:S01]  /*16960*/  FFMA.FTZ R20, R9, -UR31, R20 ;  /* 0x8000001f09147c23 */ /* 0x000fe20008010014 */
[----:B------:R-:W-:Y:S01]  /*16970*/  IABS R10, R5 ;  /* 0x00000005000a7213 */ /* 0x000fe20000000000 */
[----:B------:R-:W-:Y:S01]  /*16980*/  FMUL.FTZ R5, R36, UR12 ;  /* 0x0000000c24057c20 */ /* 0x000fe20008410000 */
[----:B------:R-:W-:Y:S01]  /*16990*/  ISETP.GE.OR P3, PT, R0, R206, !P3 ;  /* 0x000000ce0000720c */ /* 0x000fe20005f66670 */
[----:B------:R-:W-:Y:S01]  /*169a0*/  IMAD.IADD R0, R202, 0x1, -R0 ;  /* 0x00000001ca007824 */ /* 0x000fe200078e0a00 */
[----:B------:R-:W-:Y:S01]  /*169b0*/  FSEL R245, R15, -INF , !P5 ;  /* 0xff8000000ff57808 */ /* 0x000fe20006800000 */
[----:B------:R-:W-:Y:S01]  /*169c0*/  FMUL.FTZ R48, R48, UR12 ;  /* 0x0000000c30307c20 */ /* 0x000fe20008410000 */
[C---:B------:R-:W-:Y:S01]  /*169d0*/  ISETP.GE.AND P1, PT, R2.reuse, R199, PT ;  /* 0x000000c70200720c */ /* 0x040fe20003f26270 */
[----:B------:R-:W-:Y:S01]  /*169e0*/  MUFU.TANH R5, R5 ;  /* 0x0000000500057308 */ /* 0x000fe20000002400 */
[C---:B------:R-:W-:Y:S01]  /*169f0*/  ISETP.GE.AND P5, PT, R2.reuse, R198, PT ;  /* 0x000000c60200720c */ /* 0x040fe20003fa6270 */
[----:B------:R-:W-:Y:S01]  /*16a00*/  FMUL.FTZ R51, R51, UR12 ;  /* 0x0000000c33337c20 */ /* 0x000fe20008410000 */
[----:B------:R-:W-:Y:S01]  /*16a10*/  I2FP.F32.S32 R8, R8 ;  /* 0x0000000800087245 */ /* 0x000fe20000201400 */
[----:B------:R-:W-:Y:S01]  /*16a20*/  FMUL.FTZ R45, R45, UR12 ;  /* 0x0000000c2d2d7c20 */ /* 0x000fe20008410000 */
[----:B------:R-:W-:Y:S01]  /*16a30*/  IABS R9, R0 ;  /* 0x0000000000097213 */ /* 0x000fe20000000000 */
[----:B------:R-:W-:Y:S01]  /*16a40*/  IMAD.MOV.U32 R0, RZ, RZ, R10 ;  /* 0x000000ffff007224 */ /* 0x000fe200078e000a */
[C---:B------:R-:W-:Y:S03]  /*16a50*/  ISETP.GE.OR P2, PT, R2.reuse, R204, !P2 ;  /* 0x000000cc0200720c */ /* 0x040fe60005746670 */
[----:B------:R-:W2:Y:S01]  /*16a60*/  MUFU.TANH R15, R34 ;  /* 0x00000022000f7308 */ /* 0x000ea20000002400 */
[----:B------:R-:W-:Y:S01]  /*16a70*/  ISETP.GE.OR P1, PT, R2, R207, !P1 ;  /* 0x000000cf0200720c */ /* 0x000fe20004f26670 */
[----:B------:R-:W-:Y:S01]  /*16a80*/  FFMA.FTZ R21, R8, -UR31, R21 ;  /* 0x8000001f08157c23 */ /* 0x000fe20008010015 */
[----:B------:R-:W-:Y:S01]  /*16a90*/  ISETP.GE.OR P5, PT, R2, R206, !P5 ;  /* 0x000000ce0200720c */ /* 0x000fe20006fa6670 */
[----:B------:R-:W-:Y:S01]  /*16aa0*/  IMAD.IADD R2, R202, 0x1, -R2 ;  /* 0x00000001ca027824 */ /* 0x000fe200078e0a02 */
[----:B------:R-:W-:Y:S01]  /*16ab0*/  IABS R8, R4 ;  /* 0x0000000400087213 */ /* 0x000fe20000000000 */
[----:B------:R-:W-:Y:S01]  /*16ac0*/  FMUL.FTZ R4, R37, UR12 ;  /* 0x0000000c25047c20 */ /* 0x000fe20008410000 */
[----:B------:R-:W-:Y:S03]  /*16ad0*/  I2FP.F32.S32 R0, R0 ;  /* 0x0000000000007245 */ /* 0x000fe60000201400 */
[----:B------:R-:W-:Y:S01]  /*16ae0*/  MUFU.TANH R45, R45 ;  /* 0x0000002d002d7308 */ /* 0x000fe20000002400 */
[----:B------:R-:W-:Y:S01]  /*16af0*/  IABS R2, R2 ;  /* 0x0000000200027213 */ /* 0x000fe20000000000 */
[----:B------:R-:W-:Y:S01]  /*16b00*/  FMUL.FTZ R49, R49, UR12 ;  /* 0x0000000c31317c20 */ /* 0x000fe20008410000 */
[----:B------:R-:W-:Y:S01]  /*16b10*/  I2FP.F32.S32 R8, R8 ;  /* 0x0000000800087245 */ /* 0x000fe20000201400 */
[----:B-1----:R-:W-:Y:S01]  /*16b20*/  FFMA.FTZ R17, R0, -UR31, R17 ;  /* 0x8000001f00117c23 */ /* 0x002fe20008010011 */
[----:B------:R-:W-:Y:S01]  /*16b30*/  I2FP.F32.S32 R2, R2 ;  /* 0x0000000200027245 */ /* 0x000fe20000201400 */
[----:B------:R-:W-:Y:S01]  /*16b40*/  VIADD R0, R168, 0x21 ;  /* 0x00000021a8007836 */ /* 0x000fe20000000000 */
[----:B------:R-:W-:Y:S03]  /*16b50*/  I2FP.F32.S32 R9, R9 ;  /* 0x0000000900097245 */ /* 0x000fe60000201400 */
[----:B------:R-:W-:Y:S01]  /*16b60*/  MUFU.TANH R4, R4 ;  /* 0x0000000400047308 */ /* 0x000fe20000002400 */
[----:B------:R-:W-:Y:S01]  /*16b70*/  FSEL R236, R20, -INF , !P0 ;  /* 0xff80000014ec7808 */ /* 0x000fe20004000000 */
[----:B--2---:R-:W-:Y:S01]  /*16b80*/  FFMA.FTZ R15, R2, -UR31, R15 ;  /* 0x8000001f020f7c23 */ /* 0x004fe2000801000f */
[----:B------:R-:W-:Y:S01]  /*16b90*/  ISETP.GE.AND P0, PT, R0, R199, PT ;  /* 0x000000c70000720c */ /* 0x000fe20003f06270 */
[----:B------:R-:W-:Y:S01]  /*16ba0*/  VIADD R2, R168, 0x20 ;  /* 0x00000020a8027836 */ /* 0x000fe20000000000 */
[----:B------:R-:W-:Y:S01]  /*16bb0*/  FSEL R237, R21, -INF , !P2 ;  /* 0xff80000015ed7808 */ /* 0x000fe20005000000 */
[----:B------:R-:W-:Y:S01]  /*16bc0*/  FFMA.FTZ R14, R9, -UR31, R14 ;  /* 0x8000001f090e7c23 */ /* 0x000fe2000801000e */
[----:B------:R-:W-:Y:S01]  /*16bd0*/  ISETP.GE.OR P0, PT, R0, R207, !P0 ;  /* 0x000000cf0000720c */ /* 0x000fe20004706670 */
[--C-:B------:R-:W-:Y:S01]  /*16be0*/  IMAD.IADD R9, R200, 0x1, -R2.reuse ;  /* 0x00000001c8097824 */ /* 0x100fe200078e0a02 */
[----:B------:R-:W-:Y:S01]  /*16bf0*/  ISETP.GE.AND P2, PT, R2, R199, PT ;  /* 0x000000c70200720c */ /* 0x000fe20003f46270 */
[----:B------:R-:W-:Y:S01]  /*16c00*/  FMUL.FTZ R21, R46, UR12 ;  /* 0x0000000c2e157c20 */ /* 0x000fe20008410000 */
[----:B------:R-:W-:Y:S01]  /*16c10*/  FSEL R233, R17, -INF , !P1 ;  /* 0xff80000011e97808 */ /* 0x000fe20004800000 */
[----:B------:R-:W1:Y:S01]  /*16c20*/  MUFU.TANH R16, R33 ;  /* 0x0000002100107308 */ /* 0x000e620000002400 */
[----:B------:R-:W-:Y:S01]  /*16c30*/  IABS R11, R9 ;  /* 0x00000009000b7213 */ /* 0x000fe20000000000 */
[----:B------:R-:W-:Y:S01]  /*16c40*/  IMAD.IADD R12, R202, 0x1, -R2 ;  /* 0x00000001ca0c7824 */ /* 0x000fe200078e0a02 */
[----:B------:R-:W-:Y:S01]  /*16c50*/  ISETP.GE.OR P2, PT, R2, R207, !P2 ;  /* 0x000000cf0200720c */ /* 0x000fe20005746670 */
[----:B------:R-:W-:Y:S01]  /*16c60*/  IMAD.IADD R13, R202, 0x1, -R0 ;  /* 0x00000001ca0d7824 */ /* 0x000fe200078e0a00 */
[----:B------:R-:W-:Y:S01]  /*16c70*/  I2FP.F32.S32 R11, R11 ;  /* 0x0000000b000b7245 */ /* 0x000fe20000201400 */
[----:B------:R-:W-:Y:S01]  /*16c80*/  FMUL.FTZ R20, R47, UR12 ;  /* 0x0000000c2f147c20 */ /* 0x000fe20008410000 */
[----:B------:R-:W-:Y:S03]  /*16c90*/  FSEL R231, R15, -INF , !P5 ;  /* 0xff8000000fe77808 */ /* 0x000fe60006800000 */
[----:B------:R-:W-:Y:S01]  /*16ca0*/  MUFU.TANH R21, R21 ;  /* 0x0000001500157308 */ /* 0x000fe20000002400 */
[C---:B------:R-:W-:Y:S01]  /*16cb0*/  ISETP.GE.AND P1, PT, R2.reuse, R198, PT ;  /* 0x000000c60200720c */ /* 0x040fe20003f26270 */
[----:B------:R-:W-:Y:S01]  /*16cc0*/  FFMA.FTZ R5, R11, -UR31, R5 ;  /* 0x8000001f0b057c23 */ /* 0x000fe20008010005 */
[----:B------:R-:W-:Y:S01]  /*16cd0*/  ISETP.GE.AND P5, PT, R2, R196, PT ;  /* 0x000000c40200720c */ /* 0x000fe20003fa6270 */
[----:B------:R-:W-:Y:S01]  /*16ce0*/  FMUL.FTZ R18, R39, UR12 ;  /* 0x0000000c27127c20 */ /* 0x000fe20008410000 */
[----:B------:R-:W-:Y:S01]  /*16cf0*/  FSEL R230, R14, -INF , !P3 ;  /* 0xff8000000ee67808 */ /* 0x000fe20005800000 */
[----:B------:R-:W-:Y:S01]  /*16d00*/  FMUL.FTZ R40, R40, UR12 ;  /* 0x0000000c28287c20 */ /* 0x000fe20008410000 */
[----:B------:R-:W-:Y:S03]  /*16d10*/  FSEL R235, R5, -INF , !P2 ;  /* 0xff80000005eb7808 */ /* 0x000fe60005000000 */
[----:B------:R-:W-:Y:S01]  /*16d20*/  MUFU.TANH R15, R42 ;  /* 0x0000002a000f7308 */ /* 0x000fe20000002400 */
[----:B------:R-:W-:Y:S01]  /*16d30*/  IABS R9, R13 ;  /* 0x0000000d00097213 */ /* 0x000fe20000000000 */
[----:B-1----:R-:W-:Y:S01]  /*16d40*/  FFMA.FTZ R16, R8, -UR31, R16 ;  /* 0x8000001f08107c23 */ /* 0x002fe20008010010 */
[----:B------:R-:W-:Y:S01]  /*16d50*/  ISETP.GE.AND P3, PT, R0, R198, PT ;  /* 0x000000c60000720c */ /* 0x000fe20003f66270 */
[----:B------:R-:W-:Y:S01]  /*16d60*/  IMAD.IADD R8, R200, 0x1, -R0 ;  /* 0x00000001c8087824 */ /* 0x000fe200078e0a00 */
[-C--:B------:R-:W-:Y:S01]  /*16d70*/  ISETP.GE.AND P2, PT, R0, R197.reuse, PT ;  /* 0x000000c50000720c */ /* 0x080fe20003f46270 */
[----:B------:R-:W-:Y:S01]  /*16d80*/  FMUL.FTZ R41, R41, UR12 ;  /* 0x0000000c29297c20 */ /* 0x000fe20008410000 */
[----:B------:R-:W-:Y:S03]  /*16d90*/  FSEL R232, R16, -INF , !P6 ;  /* 0xff80000010e87808 */ /* 0x000fe60007000000 */
[----:B------:R-:W-:Y:S01]  /*16da0*/  MUFU.TANH R14, R43 ;  /* 0x0000002b000e7308 */ /* 0x000fe20000002400 */
[----:B------:R-:W-:Y:S01]  /*16db0*/  IABS R10, R8 ;  /* 0x00000008000a7213 */ /* 0x000fe20000000000 */
[----:B------:R-:W-:Y:S01]  /*16dc0*/  IMAD.MOV.U32 R39, RZ, RZ, R22 ;  /* 0x000000ffff277224 */ /* 0x000fe200078e0016 */
[----:B------:R-:W-:Y:S02]  /*16dd0*/  IABS R8, R12 ;  /* 0x0000000c00087213 */ /* 0x000fe40000000000 */
[----:B------:R-:W-:Y:S02]  /*16de0*/  I2FP.F32.S32 R10, R10 ;  /* 0x0000000a000a7245 */ /* 0x000fe40000201400 */
[----:B------:R-:W-:Y:S03]  /*16df0*/  I2FP.F32.S32 R8, R8 ;  /* 0x0000000800087245 */ /* 0x000fe60000201400 */
[----:B------:R-:W-:Y:S01]  /*16e00*/  MUFU.TANH R20, R20 ;  /* 0x0000001400147308 */ /* 0x000fe20000002400 */
[----:B------:R-:W-:Y:S01]  /*16e10*/  ISETP.GE.AND P6, PT, R2, R197, PT ;  /* 0x000000c50200720c */ /* 0x000fe20003fc6270 */
[----:B------:R-:W-:Y:S01]  /*16e20*/  FFMA.FTZ R4, R10, -UR31, R4 ;  /* 0x8000001f0a047c23 */ /* 0x000fe20008010004 */
[C---:B------:R-:W-:Y:S02]  /*16e30*/  ISETP.GE.OR P1, PT, R2.reuse, R206, !P1 ;  /* 0x000000ce0200720c */ /* 0x040fe40004f26670 */
[----:B------:R-:W-:Y:S02]  /*16e40*/  ISETP.GE.OR P6, PT, R2, R205, !P6 ;  /* 0x000000cd0200720c */ /* 0x000fe400077c6670 */
[----:B------:R-:W-:Y:S01]  /*16e50*/  FSEL R234, R4, -INF , !P0 ;  /* 0xff80000004ea7808 */ /* 0x000fe20004000000 */
[--C-:B------:R-:W-:Y:S01]  /*16e60*/  IMAD.IADD R4, R201, 0x1, -R2.reuse ;  /* 0x00000001c9047824 */ /* 0x100fe200078e0a02 */
[----:B------:R-:W-:Y:S01]  /*16e70*/  ISETP.GE.AND P0, PT, R0, R196, PT ;  /* 0x000000c40000720c */ /* 0x000fe20003f06270 */
[----:B------:R-:W1:Y:S01]  /*16e80*/  MUFU.TANH R19, R19 ;  /* 0x0000001300137308 */ /* 0x000e620000002400 */
[----:B------:R-:W-:Y:S02]  /*16e90*/  ISETP.GE.OR P5, PT, R2, R204, !P5 ;  /* 0x000000cc0200720c */ /* 0x000fe40006fa6670 */
[----:B------:R-:W-:Y:S02]  /*16ea0*/  IABS R11, R4 ;  /* 0x00000004000b7213 */ /* 0x000fe40000000000 */
[----:B------:R-:W-:Y:S01]  /*16eb0*/  I2FP.F32.S32 R9, R9 ;  /* 0x0000000900097245 */ /* 0x000fe20000201400 */
[----:B------:R-:W2:Y:S01]  /*16ec0*/  LDSM.16.M88.4 R4, [R193] ;  /* 0x00000000c104783b */ /* 0x000ea20000000200 */
[C---:B------:R-:W-:Y:S03]  /*16ed0*/  ISETP.GE.OR P3, PT, R0.reuse, R206, !P3 ;  /* 0x000000ce0000720c */ /* 0x040fe60005f66670 */
[----:B------:R-:W3:Y:S01]  /*16ee0*/  MUFU.TANH R18, R18 ;  /* 0x0000001200127308 */ /* 0x000ee20000002400 */
[C---:B------:R-:W-:Y:S02]  /*16ef0*/  ISETP.GE.OR P2, PT, R0.reuse, R205, !P2 ;  /* 0x000000cd0000720c */ /* 0x040fe40005746670 */
[----:B------:R-:W-:Y:S07]  /*16f00*/  ISETP.GE.OR P0, PT, R0, R204, !P0 ;  /* 0x000000cc0000720c */ /* 0x000fee0004706670 */
[----:B------:R-:W4:Y:S01]  /*16f10*/  MUFU.TANH R17, R40 ;  /* 0x0000002800117308 */ /* 0x000f220000002400 */
[----:B-1----:R-:W-:Y:S01]  /*16f20*/  FFMA.FTZ R19, R8, -UR31, R19 ;  /* 0x8000001f08137c23 */ /* 0x002fe20008010013 */
[----:B------:R-:W-:Y:S02]  /*16f30*/  IMAD.IADD R8, R203, 0x1, -R2 ;  /* 0x00000001cb087824 */ /* 0x000fe400078e0a02 */
[--C-:B------:R-:W-:Y:S02]  /*16f40*/  IMAD.IADD R2, R201, 0x1, -R0.reuse ;  /* 0x00000001c9027824 */ /* 0x100fe400078e0a00 */
[----:B------:R-:W-:Y:S01]  /*16f50*/  FSEL R225, R19, -INF , !P1 ;  /* 0xff80000013e17808 */ /* 0x000fe20004800000 */
[----:B------:R-:W-:Y:S03]  /*16f60*/  IMAD.IADD R0, R203, 0x1, -R0 ;  /* 0x00000001cb007824 */ /* 0x000fe600078e0a00 */
[----:B------:R-:W1:Y:S01]  /*16f70*/  MUFU.TANH R16, R41 ;  /* 0x0000002900107308 */ /* 0x000e620000002400 */
[----:B------:R-:W-:Y:S01]  /*16f80*/  IABS R10, R2 ;  /* 0x00000002000a7213 */ /* 0x000fe20000000000 */
[----:B---3--:R-:W-:Y:S01]  /*16f90*/  FFMA.FTZ R18, R9, -UR31, R18 ;  /* 0x8000001f09127c23 */ /* 0x008fe20008010012 */
        /* <DEDUP_REMOVED lines=13> */
[--C-:B------:R-:W-:Y:S01]  /*17070*/  IMAD.IADD R9, R201, 0x1, -R2.reuse ;  /* 0x00000001c9097824 */ /* 0x100fe200078e0a02 */
[----:B------:R-:W-:Y:S01]  /*17080*/  ISETP.GE.AND P1, PT, R2, R197, PT ;  /* 0x000000c50200720c */ /* 0x000fe20003f26270 */
[----:B------:R-:W-:Y:S01]  /*17090*/  MUFU.TANH R15, R50 ;  /* 0x00000032000f7308 */ /* 0x000fe20000002400 */
[----:B------:R-:W-:Y:S01]  /*170a0*/  FSEL R228, R14, -INF , !P0 ;  /* 0xff8000000ee47808 */ /* 0x000fe20004000000 */
[-C--:B--2---:R-:W-:Y:S03]  /*170b0*/  HMMA.16816.F32.BF16 R52, R172, R4.reuse, R52 ;  /* 0x00000004ac34723c */ /* 0x084fe60000041834 */
[----:B------:R-:W-:Y:S01]  /*170c0*/  IABS R11, R9 ;  /* 0x00000009000b7213 */ /* 0x000fe20000000000 */
[----:B------:R-:W-:Y:S01]  /*170d0*/  IMAD.IADD R12, R203, 0x1, -R2 ;  /* 0x00000001cb0c7824 */ /* 0x000fe200078e0a02 */
[C---:B------:R-:W-:Y:S01]  /*170e0*/  ISETP.GE.OR P1, PT, R2.reuse, R205, !P1 ;  /* 0x000000cd0200720c */ /* 0x040fe20004f26670 */
[C---:B------:R-:W-:Y:S02]  /*170f0*/  HMMA.16816.F32.BF16 R56, R180.reuse, R4, R56 ;  /* 0x00000004b438723c */ /* 0x040fe40000041838 */
[----:B------:R-:W-:Y:S02]  /*17100*/  MUFU.TANH R14, R51 ;  /* 0x00000033000e7308 */ /* 0x000fe40000002400 */
[----:B------:R-:W-:Y:S01]  /*17110*/  ISETP.GE.AND P5, PT, R2, R198, PT ;  /* 0x000000c60200720c */ /* 0x000fe20003fa6270 */
[----:B----4-:R-:W-:Y:S01]  /*17120*/  FFMA.FTZ R17, R0, -UR31, R17 ;  /* 0x8000001f00117c23 */ /* 0x010fe20008010011 */
[----:B------:R-:W-:Y:S01]  /*17130*/  I2FP.F32.S32 R11, R11 ;  /* 0x0000000b000b7245 */ /* 0x000fe20000201400 */
[-C--:B------:R-:W-:Y:S03]  /*17140*/  HMMA.16816.F32.BF16 R60, R180, R6.reuse, R60 ;  /* 0x00000006b43c723c */ /* 0x080fe6000004183c */
[C---:B------:R-:W-:Y:S01]  /*17150*/  ISETP.GE.OR P5, PT, R2.reuse, R206, !P5 ;  /* 0x000000ce0200720c */ /* 0x040fe20006fa6670 */
[----:B------:R-:W-:Y:S01]  /*17160*/  FFMA.FTZ R5, R11, -UR31, R44 ;  /* 0x8000001f0b057c23 */ /* 0x000fe2000801002c */
[----:B------:R-:W-:Y:S01]  /*17170*/  FSEL R227, R17, -INF , !P6 ;  /* 0xff80000011e37808 */ /* 0x000fe20007000000 */
[C---:B------:R-:W-:Y:S01]  /*17180*/  HMMA.16816.F32.BF16 R64, R172.reuse, R6, R64 ;  /* 0x00000006ac40723c */ /* 0x040fe20000041840 */
[----:B------:R-:W-:Y:S03]  /*17190*/  MUFU.TANH R17, R48 ;  /* 0x0000003000117308 */ /* 0x000fe60000002400 */
[----:B------:R-:W-:Y:S01]  /*171a0*/  ISETP.GE.AND P6, PT, R2, R196, PT ;  /* 0x000000c40200720c */ /* 0x000fe20003fc6270 */
[----:B------:R-:W-:Y:S01]  /*171b0*/  VIADD R0, R168, 0x29 ;  /* 0x00000029a8007836 */ /* 0x000fe20000000000 */
[----:B------:R-:W-:Y:S01]  /*171c0*/  FSEL R223, R5, -INF , !P1 ;  /* 0xff80000005df7808 */ /* 0x000fe20004800000 */
[----:B------:R-:W-:Y:S01]  /*171d0*/  IMAD.IADD R5, R200, 0x1, -R2 ;  /* 0x00000001c8057824 */ /* 0x000fe200078e0a02 */
[----:B------:R-:W-:Y:S02]  /*171e0*/  ISETP.GE.OR P6, PT, R2, R204, !P6 ;  /* 0x000000cc0200720c */ /* 0x000fe400077c6670 */
[C---:B------:R-:W-:Y:S01]  /*171f0*/  ISETP.GE.AND P3, PT, R0.reuse, R197, PT ;  /* 0x000000c50000720c */ /* 0x040fe20003f66270 */
[----:B------:R-:W-:Y:S01]  /*17200*/  FMUL.FTZ R59, R59, UR12 ;  /* 0x0000000c3b3b7c20 */ /* 0x000fe20008410000 */
[----:B------:R-:W-:Y:S01]  /*17210*/  ISETP.GE.AND P0, PT, R0, R196, PT ;  /* 0x000000c40000720c */ /* 0x000fe20003f06270 */
[----:B------:R-:W-:Y:S01]  /*17220*/  FMUL.FTZ R19, R54, UR12 ;  /* 0x0000000c36137c20 */ /* 0x000fe20008410000 */
[----:B------:R-:W-:Y:S01]  /*17230*/  ISETP.GE.OR P3, PT, R0, R205, !P3 ;  /* 0x000000cd0000720c */ /* 0x000fe20005f66670 */
[----:B-1----:R-:W-:Y:S01]  /*17240*/  FFMA.FTZ R16, R8, -UR31, R16 ;  /* 0x8000001f08107c23 */ /* 0x002fe20008010010 */
[C---:B------:R-:W-:Y:S01]  /*17250*/  ISETP.GE.AND P1, PT, R0.reuse, R199, PT ;  /* 0x000000c70000720c */ /* 0x040fe20003f26270 */
[--C-:B------:R-:W-:Y:S01]  /*17260*/  IMAD.IADD R8, R201, 0x1, -R0.reuse ;  /* 0x00000001c9087824 */ /* 0x100fe200078e0a00 */
[----:B------:R-:W-:Y:S01]  /*17270*/  ISETP.GE.OR P0, PT, R0, R204, !P0 ;  /* 0x000000cc0000720c */ /* 0x000fe20004706670 */
[----:B------:R-:W-:Y:S01]  /*17280*/  FMUL.FTZ R60, R60, UR12 ;  /* 0x0000000c3c3c7c20 */ /* 0x000fe20008410000 */
[----:B------:R-:W-:Y:S01]  /*17290*/  ISETP.GE.OR P1, PT, R0, R207, !P1 ;  /* 0x000000cf0000720c */ /* 0x000fe20004f26670 */
[--C-:B------:R-:W-:Y:S01]  /*172a0*/  IMAD.IADD R13, R203, 0x1, -R0.reuse ;  /* 0x00000001cb0d7824 */ /* 0x100fe200078e0a00 */
[----:B------:R-:W-:Y:S01]  /*172b0*/  IABS R10, R8 ;  /* 0x00000008000a7213 */ /* 0x000fe20000000000 */
[----:B------:R-:W-:Y:S01]  /*172c0*/  FMUL.FTZ R58, R58, UR12 ;  /* 0x0000000c3a3a7c20 */ /* 0x000fe20008410000 */
[----:B------:R-:W-:Y:S01]  /*172d0*/  IABS R8, R12 ;  /* 0x0000000c00087213 */ /* 0x000fe20000000000 */
[----:B------:R-:W-:Y:S01]  /*172e0*/  MUFU.TANH R60, R60 ;  /* 0x0000003c003c7308 */ /* 0x000fe20000002400 */
[----:B------:R-:W-:Y:S01]  /*172f0*/  I2FP.F32.S32 R10, R10 ;  /* 0x0000000a000a7245 */ /* 0x000fe20000201400 */
[----:B------:R-:W-:Y:S01]  /*17300*/  FMUL.FTZ R66, R66, UR12 ;  /* 0x0000000c42427c20 */ /* 0x000fe20008410000 */
[----:B------:R-:W-:Y:S01]  /*17310*/  IABS R9, R13 ;  /* 0x0000000d00097213 */ /* 0x000fe20000000000 */
[----:B------:R-:W-:Y:S01]  /*17320*/  FMUL.FTZ R61, R61, UR12 ;  /* 0x0000000c3d3d7c20 */ /* 0x000fe20008410000 */
[----:B------:R-:W-:Y:S01]  /*17330*/  FSEL R226, R16, -INF , !P2 ;  /* 0xff80000010e27808 */ /* 0x000fe20005000000 */
[----:B------:R-:W-:Y:S01]  /*17340*/  FFMA.FTZ R4, R10, -UR31, R45 ;  /* 0x8000001f0a047c23 */ /* 0x000fe2000801002d */
[----:B------:R-:W-:Y:S03]  /*17350*/  I2FP.F32.S32 R9, R9 ;  /* 0x0000000900097245 */ /* 0x000fe60000201400 */
[----:B------:R-:W1:Y:S01]  /*17360*/  MUFU.TANH R16, R49 ;  /* 0x0000003100107308 */ /* 0x000e620000002400 */
[----:B------:R-:W-:Y:S01]  /*17370*/  IABS R10, R5 ;  /* 0x00000005000a7213 */ /* 0x000fe20000000000 */
[----:B------:R-:W-:Y:S01]  /*17380*/  FMUL.FTZ R5, R52, UR12 ;  /* 0x0000000c34057c20 */ /* 0x000fe20008410000 */
[----:B------:R-:W-:Y:S01]  /*17390*/  FSEL R222, R4, -INF , !P3 ;  /* 0xff80000004de7808 */ /* 0x000fe20005800000 */
[----:B------:R-:W-:Y:S01]  /*173a0*/  IMAD.IADD R4, R200, 0x1, -R0 ;  /* 0x00000001c8047824 */ /* 0x000fe200078e0a00 */
[----:B------:R-:W-:Y:S01]  /*173b0*/  ISETP.GE.AND P3, PT, R0, R198, PT ;  /* 0x000000c60000720c */ /* 0x000fe20003f66270 */
[----:B------:R-:W-:Y:S01]  /*173c0*/  FFMA.FTZ R20, R9, -UR31, R20 ;  /* 0x8000001f09147c23 */ /* 0x000fe20008010014 */
[----:B------:R-:W-:Y:S03]  /*173d0*/  ISETP.GE.AND P2, PT, R2, R199, PT ;  /* 0x000000c70200720c */ /* 0x000fe60003f46270 */
[----:B------:R-:W2:Y:S01]  /*173e0*/  MUFU.TANH R5, R5 ;  /* 0x0000000500057308 */ /* 0x000ea20000002400 */
[----:B------:R-:W-:Y:S01]  /*173f0*/  ISETP.GE.OR P3, PT, R0, R206, !P3 ;  /* 0x000000ce0000720c */ /* 0x000fe20005f66670 */
[----:B------:R-:W-:Y:S01]  /*17400*/  IMAD.IADD R0, R202, 0x1, -R0 ;  /* 0x00000001ca007824 */ /* 0x000fe200078e0a00 */
[----:B------:R-:W-:Y:S01]  /*17410*/  I2FP.F32.S32 R8, R8 ;  /* 0x0000000800087245 */ /* 0x000fe20000201400 */
[----:B------:R-:W-:Y:S01]  /*17420*/  FMUL.FTZ R64, R64, UR12 ;  /* 0x0000000c40407c20 */ /* 0x000fe20008410000 */
[----:B------:R-:W-:Y:S01]  /*17430*/  ISETP.GE.OR P2, PT, R2, R207, !P2 ;  /* 0x000000cf0200720c */ /* 0x000fe20005746670 */
[----:B------:R-:W-:Y:S01]  /*17440*/  IMAD.IADD R2, R202, 0x1, -R2 ;  /* 0x00000001ca027824 */ /* 0x000fe200078e0a02 */
[----:B------:R-:W-:Y:S01]  /*17450*/  IABS R9, R0 ;  /* 0x0000000000097213 */ /* 0x000fe20000000000 */
[----:B------:R-:W-:Y:S01]  /*17460*/  FFMA.FTZ R21, R8, -UR31, R21 ;  /* 0x8000001f08157c23 */ /* 0x000fe20008010015 */
[----:B------:R-:W-:Y:S01]  /*17470*/  IABS R8, R4 ;  /* 0x0000000400087213 */ /* 0x000fe20000000000 */
[----:B------:R-:W-:Y:S01]  /*17480*/  FMUL.FTZ R4, R53, UR12 ;  /* 0x0000000c35047c20 */ /* 0x000fe20008410000 */
        /* <DEDUP_REMOVED lines=8> */
[----:B------:R-:W-:Y:S01]  /*17510*/  I2FP.F32.S32 R9, R9 ;  /* 0x0000000900097245 */ /* 0x000fe20000201400 */
[----:B------:R-:W-:Y:S01]  /*17520*/  FFMA.FTZ R15, R2, -UR31, R15 ;  /* 0x8000001f020f7c23 */ /* 0x000fe2000801000f */
[----:B------:R-:W-:Y:S01]  /*17530*/  FSEL R220, R20, -INF , !P0 ;  /* 0xff80000014dc7808 */ /* 0x000fe20004000000 */
[----:B------:R-:W-:Y:S01]  /*17540*/  VIADD R2, R168, 0x30 ;  /* 0x00000030a8027836 */ /* 0x000fe20000000000 */
[----:B------:R-:W-:Y:S01]  /*17550*/  FSEL R221, R21, -INF , !P6 ;  /* 0xff80000015dd7808 */ /* 0x000fe20007000000 */
[----:B------:R-:W-:Y:S01]  /*17560*/  FMUL.FTZ R21, R62, UR12 ;  /* 0x0000000c3e157c20 */ /* 0x000fe20008410000 */
[----:B------:R-:W-:Y:S01]  /*17570*/  FSEL R216, R16, -INF , !P1 ;  /* 0xff80000010d87808 */ /* 0x000fe20004800000 */
[----:B------:R-:W1:Y:S01]  /*17580*/  MUFU.TANH R4, R4 ;  /* 0x0000000400047308 */ /* 0x000e620000002400 */
[----:B------:R-:W-:Y:S01]  /*17590*/  ISETP.GE.AND P6, PT, R2, R199, PT ;  /* 0x000000c70200720c */ /* 0x000fe20003fc6270 */
[----:B------:R-:W-:Y:S01]  /*175a0*/  FFMA.FTZ R14, R9, -UR31, R14 ;  /* 0x8000001f090e7c23 */ /* 0x000fe2000801000e */
[----:B------:R-:W-:Y:S01]  /*175b0*/  FSEL R215, R15, -INF , !P5 ;  /* 0xff8000000fd77808 */ /* 0x000fe20006800000 */
[----:B------:R-:W-:Y:S01]  /*175c0*/  IMAD.IADD R9, R200, 0x1, -R2 ;  /* 0x00000001c8097824 */ /* 0x000fe200078e0a02 */
[----:B------:R-:W-:Y:S01]  /*175d0*/  ISETP.GE.OR P6, PT, R2, R207, !P6 ;  /* 0x000000cf0200720c */ /* 0x000fe200077c6670 */
[----:B------:R-:W-:Y:S01]  /*175e0*/  FFMA.FTZ R17, R0, -UR31, R17 ;  /* 0x8000001f00117c23 */ /* 0x000fe20008010011 */
[----:B------:R-:W-:Y:S01]  /*175f0*/  ISETP.GE.AND P1, PT, R2, R197, PT ;  /* 0x000000c50200720c */ /* 0x000fe20003f26270 */
[----:B------:R-:W-:Y:S01]  /*17600*/  VIADD R0, R168, 0x31 ;  /* 0x00000031a8007836 */ /* 0x000fe20000000000 */
[----:B------:R-:W-:Y:S01]  /*17610*/  IABS R11, R9 ;  /* 0x00000009000b7213 */ /* 0x000fe20000000000 */
[----:B------:R-:W-:Y:S01]  /*17620*/  MUFU.TANH R15, R58 ;  /* 0x0000003a000f7308 */ /* 0x000fe20000002400 */
[----:B------:R-:W-:Y:S01]  /*17630*/  FSEL R217, R17, -INF , !P2 ;  /* 0xff80000011d97808 */ /* 0x000fe20005000000 */
[----:B------:R-:W-:Y:S01]  /*17640*/  IMAD.IADD R8, R200, 0x1, -R0 ;  /* 0x00000001c8087824 */ /* 0x000fe200078e0a00 */
[----:B------:R-:W-:Y:S01]  /*17650*/  ISETP.GE.AND P0, PT, R0, R199, PT ;  /* 0x000000c70000720c */ /* 0x000fe20003f06270 */
[----:B------:R-:W-:Y:S01]  /*17660*/  FMUL.FTZ R20, R63, UR12 ;  /* 0x0000000c3f147c20 */ /* 0x000fe20008410000 */
[----:B------:R-:W-:Y:S01]  /*17670*/  I2FP.F32.S32 R11, R11 ;  /* 0x0000000b000b7245 */ /* 0x000fe20000201400 */
[----:B------:R-:W-:Y:S01]  /*17680*/  IMAD.IADD R12, R202, 0x1, -R2 ;  /* 0x00000001ca0c7824 */ /* 0x000fe200078e0a02 */
[----:B------:R-:W-:Y:S03]  /*17690*/  IABS R10, R8 ;  /* 0x00000008000a7213 */ /* 0x000fe60000000000 */
[----:B------:R-:W-:Y:S01]  /*176a0*/  MUFU.TANH R21, R21 ;  /* 0x0000001500157308 */ /* 0x000fe20000002400 */
[----:B------:R-:W-:Y:S01]  /*176b0*/  ISETP.GE.OR P0, PT, R0, R207, !P0 ;  /* 0x000000cf0000720c */ /* 0x000fe20004706670 */
[----:B--2---:R-:W-:Y:S01]  /*176c0*/  FFMA.FTZ R5, R11, -UR31, R5 ;  /* 0x8000001f0b057c23 */ /* 0x004fe20008010005 */
[----:B------:R-:W-:Y:S01]  /*176d0*/  I2FP.F32.S32 R10, R10 ;  /* 0x0000000a000a7245 */ /* 0x000fe20000201400 */
[----:B------:R-:W-:Y:S01]  /*176e0*/  IMAD.IADD R13, R202, 0x1, -R0 ;  /* 0x00000001ca0d7824 */ /* 0x000fe200078e0a00 */
[----:B------:R-:W-:Y:S01]  /*176f0*/  IABS R8, R12 ;  /* 0x0000000c00087213 */ /* 0x000fe20000000000 */
[----:B------:R-:W-:Y:S01]  /*17700*/  FMUL.FTZ R56, R56, UR12 ;  /* 0x0000000c38387c20 */ /* 0x000fe20008410000 */
[----:B------:R-:W-:Y:S01]  /*17710*/  FSEL R219, R5, -INF , !P6 ;  /* 0xff80000005db7808 */ /* 0x000fe20007000000 */
[----:B-1----:R-:W-:Y:S01]  /*17720*/  FFMA.FTZ R4, R10, -UR31, R4 ;  /* 0x8000001f0a047c23 */ /* 0x002fe20008010004 */
[----:B------:R-:W-:Y:S01]  /*17730*/  I2FP.F32.S32 R8, R8 ;  /* 0x0000000800087245 */ /* 0x000fe20000201400 */
[----:B------:R-:W-:Y:S01]  /*17740*/  MUFU.TANH R20, R20 ;  /* 0x0000001400147308 */ /* 0x000fe20000002400 */
[----:B------:R-:W-:Y:S01]  /*17750*/  ISETP.GE.AND P2, PT, R2, R198, PT ;  /* 0x000000c60200720c */ /* 0x000fe20003f46270 */
[----:B------:R-:W-:Y:S01]  /*17760*/  FMUL.FTZ R65, R65, UR12 ;  /* 0x0000000c41417c20 */ /* 0x000fe20008410000 */
[----:B------:R-:W-:Y:S01]  /*17770*/  FSEL R218, R4, -INF , !P0 ;  /* 0xff80000004da7808 */ /* 0x000fe20004000000 */
[--C-:B------:R-:W-:Y:S01]  /*17780*/  IMAD.IADD R4, R201, 0x1, -R2.reuse ;  /* 0x00000001c9047824 */ /* 0x100fe200078e0a02 */
[----:B------:R-:W-:Y:S01]  /*17790*/  ISETP.GE.AND P5, PT, R2, R196, PT ;  /* 0x000000c40200720c */ /* 0x000fe20003fa6270 */
[----:B------:R-:W-:Y:S01]  /*177a0*/  FMUL.FTZ R57, R57, UR12 ;  /* 0x0000000c39397c20 */ /* 0x000fe20008410000 */
[----:B------:R-:W-:Y:S03]  /*177b0*/  FSEL R214, R14, -INF , !P3 ;  /* 0xff8000000ed67808 */ /* 0x000fe60005800000 */
[----:B------:R-:W-:Y:S01]  /*177c0*/  MUFU.TANH R17, R56 ;  /* 0x0000003800117308 */ /* 0x000fe20000002400 */
[----:B------:R-:W-:Y:S01]  /*177d0*/  IABS R11, R4 ;  /* 0x00000004000b7213 */ /* 0x000fe20000000000 */
[----:B------:R-:W-:Y:S01]  /*177e0*/  FMUL.FTZ R18, R55, UR12 ;  /* 0x0000000c37127c20 */ /* 0x000fe20008410000 */
[----:B------:R-:W-:Y:S01]  /*177f0*/  IABS R9, R13 ;  /* 0x0000000d00097213 */ /* 0x000fe20000000000 */
[----:B------:R-:W1:Y:S01]  /*17800*/  LDSM.16.M88.4 R4, [R192] ;  /* 0x00000000c004783b */ /* 0x000e620000000200 */
[C---:B------:R-:W-:Y:S02]  /*17810*/  ISETP.GE.AND P3, PT, R0.reuse, R198, PT ;  /* 0x000000c60000720c */ /* 0x040fe40003f66270 */
[C---:B------:R-:W-:Y:S03]  /*17820*/  ISETP.GE.AND P6, PT, R0.reuse, R197, PT ;  /* 0x000000c50000720c */ /* 0x040fe60003fc6270 */
[----:B------:R-:W-:Y:S01]  /*17830*/  MUFU.TANH R14, R59 ;  /* 0x0000003b000e7308 */ /* 0x000fe20000002400 */
[----:B------:R-:W-:Y:S02]  /*17840*/  ISETP.GE.AND P0, PT, R0, R196, PT ;  /* 0x000000c40000720c */ /* 0x000fe40003f06270 */
[C---:B------:R-:W-:Y:S02]  /*17850*/  ISETP.GE.OR P2, PT, R2.reuse, R206, !P2 ;  /* 0x000000ce0200720c */ /* 0x040fe40005746670 */
[C---:B------:R-:W-:Y:S02]  /*17860*/  ISETP.GE.OR P1, PT, R2.reuse, R205, !P1 ;  /* 0x000000cd0200720c */ /* 0x040fe40004f26670 */
[----:B------:R-:W-:Y:S03]  /*17870*/  ISETP.GE.OR P5, PT, R2, R204, !P5 ;  /* 0x000000cc0200720c */ /* 0x000fe60006fa6670 */
[----:B------:R-:W2:Y:S01]  /*17880*/  MUFU.TANH R19, R19 ;  /* 0x0000001300137308 */ /* 0x000ea20000002400 */
[----:B------:R-:W-:Y:S02]  /*17890*/  I2FP.F32.S32 R9, R9 ;  /* 0x0000000900097245 */ /* 0x000fe40000201400 */
[C---:B------:R-:W-:Y:S02]  /*178a0*/  ISETP.GE.OR P3, PT, R0.reuse, R206, !P3 ;  /* 0x000000ce0000720c */ /* 0x040fe40005f66670 */
[C---:B------:R-:W-:Y:S02]  /*178b0*/  ISETP.GE.OR P6, PT, R0.reuse, R205, !P6 ;  /* 0x000000cd0000720c */ /* 0x040fe400077c6670 */
[----:B------:R-:W-:Y:S03]  /*178c0*/  ISETP.GE.OR P0, PT, R0, R204, !P0 ;  /* 0x000000cc0000720c */ /* 0x000fe60004706670 */
[----:B------:R-:W3:Y:S10]  /*178d0*/  MUFU.TANH R18, R18 ;  /* 0x0000001200127308 */ /* 0x000ef40000002400 */
[----:B------:R-:W4:Y:S01]  /*178e0*/  MUFU.TANH R16, R57 ;  /* 0x0000003900107308 */ /* 0x000f220000002400 */
[----:B--2---:R-:W-:Y:S01]  /*178f0*/  FFMA.FTZ R19, R8, -UR31, R19 ;  /* 0x8000001f08137c23 */ /* 0x004fe20008010013 */
[----:B------:R-:W-:Y:S02]  /*17900*/  IMAD.IADD R8, R203, 0x1, -R2 ;  /* 0x00000001cb087824 */ /* 0x000fe400078e0a02 */
[--C-:B------:R-:W-:Y:S02]  /*17910*/  IMAD.IADD R2, R201, 0x1, -R0.reuse ;  /* 0x00000001c9027824 */ /* 0x100fe400078e0a00 */
[----:B------:R-:W-:Y:S01]  /*17920*/  FSEL R209, R19, -INF , !P2 ;  /* 0xff80000013d17808 */ /* 0x000fe20005000000 */
[----:B------:R-:W-:Y:S02]  /*17930*/  IMAD.IADD R0, R203, 0x1, -R0 ;  /* 0x00000001cb007824 */ /* 0x000fe400078e0a00 */
[----:B------:R-:W-:Y:S01]  /*17940*/  IABS R10, R2 ;  /* 0x00000002000a7213 */ /* 0x000fe20000000000 */
[----:B---3--:R-:W-:Y:S01]  /*17950*/  FFMA.FTZ R18, R9, -UR31, R18 ;  /* 0x8000001f09127c23 */ /* 0x008fe20008010012 */
[----:B------:R-:W-:Y:S01]  /*17960*/  IABS R2, R8 ;  /* 0x0000000800027213 */ /* 0x000fe20000000000 */
[-C--:B-1----:R-:W-:Y:S03]  /*17970*/  HMMA.16816.F32.BF16 R68, R172, R4.reuse, R68 ;  /* 0x00000004ac44723c */ /* 0x082fe60000041844 */
[----:B------:R-:W-:Y:S01]  /*17980*/  IABS R9, R0 ;  /* 0x0000000000097213 */ /* 0x000fe20000000000 */
[----:B------:R-:W-:Y:S01]  /*17990*/  IMAD.MOV.U32 R0, RZ, RZ, R11 ;  /* 0x000000ffff007224 */ /* 0x000fe200078e000b */
[----:B------:R-:W-:Y:S01]  /*179a0*/  I2FP.F32.S32 R2, R2 ;  /* 0x0000000200027245 */ /* 0x000fe20000201400 */
[C---:B------:R-:W-:Y:S05]  /*179b0*/  HMMA.16816.F32.BF16 R72, R180.reuse, R4, R72 ;  /* 0x00000004b448723c */ /* 0x040fea0000041848 */
[----:B------:R-:W-:Y:S01]  /*179c0*/  I2FP.F32.S32 R0, R0 ;  /* 0x0000000000007245 */ /* 0x000fe20000201400 */
[-C--:B------:R-:W-:Y:S05]  /*179d0*/  HMMA.16816.F32.BF16 R76, R180, R6.reuse, R76 ;  /* 0x00000006b44c723c */ /* 0x080fea000004184c */
[----:B------:R-:W-:Y:S01]  /*179e0*/  I2FP.F32.S32 R9, R9 ;  /* 0x0000000900097245 */ /* 0x000fe20000201400 */
[C---:B------:R-:W-:Y:S05]  /*179f0*/  HMMA.16816.F32.BF16 R80, R172.reuse, R6, R80 ;  /* 0x00000006ac50723c */ /* 0x040fea0000041850 */
[----:B------:R-:W-:Y:S01]  /*17a00*/  FSEL R179, R18, -INF , !P3 ;  /* 0xff80000012b37808 */ /* 0x000fe20005800000 */
[----:B------:R-:W-:Y:S01]  /*17a10*/  FFMA.FTZ R15, R2, -UR31, R15 ;  /* 0x8000001f020f7c23 */ /* 0x000fe2000801000f */
[----:B------:R-:W-:Y:S04]  /*17a20*/  VIADD R2, R168, 0x38 ;  /* 0x00000038a8027836 */ /* 0x000fe80000000000 */
[----:B------:R-:W-:Y:S01]  /*17a30*/  FFMA.FTZ R17, R0, -UR31, R17 ;  /* 0x8000001f00117c23 */ /* 0x000fe20008010011 */
[----:B------:R-:W-:Y:S01]  /*17a40*/  FSEL R213, R15, -INF , !P5 ;  /* 0xff8000000fd57808 */ /* 0x000fe20006800000 */
[----:B------:R-:W-:Y:S01]  /*17a50*/  VIADD R0, R168, 0x39 ;  /* 0x00000039a8007836 */ /* 0x000fe20000000000 */
[-C--:B------:R-:W-:Y:S01]  /*17a60*/  ISETP.GE.AND P2, PT, R2, R197.reuse, PT ;  /* 0x000000c50200720c */ /* 0x080fe20003f46270 */
[----:B------:R-:W1:Y:S01]  /*17a70*/  MUFU.TANH R15, R66 ;  /* 0x00000042000f7308 */ /* 0x000e620000002400 */
[----:B------:R-:W-:Y:S01]  /*17a80*/  FSEL R211, R17, -INF , !P1 ;  /* 0xff80000011d37808 */ /* 0x000fe20004800000 */
[----:B------:R-:W-:Y:S01]  /*17a90*/  IMAD.IADD R12, R203, 0x1, -R2 ;  /* 0x00000001cb0c7824 */ /* 0x000fe200078e0a02 */
[----:B------:R-:W-:Y:S01]  /*17aa0*/  ISETP.GE.AND P3, PT, R0, R197, PT ;  /* 0x000000c50000720c */ /* 0x000fe20003f66270 */
[----:B------:R-:W-:Y:S01]  /*17ab0*/  FMUL.FTZ R76, R76, UR12 ;  /* 0x0000000c4c4c7c20 */ /* 0x000fe20008410000 */
[-C--:B------:R-:W-:Y:S01]  /*17ac0*/  ISETP.GE.OR P2, PT, R2, R205.reuse, !P2 ;  /* 0x000000cd0200720c */ /* 0x080fe20005746670 */
[----:B------:R-:W-:Y:S01]  /*17ad0*/  IMAD.MOV.U32 R8, RZ, RZ, R10 ;  /* 0x000000ffff087224 */ /* 0x000fe200078e000a */
[----:B------:R-:W-:Y:S03]  /*17ae0*/  ISETP.GE.OR P3, PT, R0, R205, !P3 ;  /* 0x000000cd0000720c */ /* 0x000fe60005f66670 */
[----:B------:R-:W-:Y:S01]  /*17af0*/  MUFU.TANH R17, R64 ;  /* 0x0000004000117308 */ /* 0x000fe20000002400 */
[----:B------:R-:W-:Y:S01]  /*17b00*/  ISETP.GE.AND P1, PT, R2, R196, PT ;  /* 0x000000c40200720c */ /* 0x000fe20003f26270 */
[----:B------:R-:W-:Y:S01]  /*17b10*/  FMUL.FTZ R82, R82, UR12 ;  /* 0x0000000c52527c20 */ /* 0x000fe20008410000 */
[----:B------:R-:W-:Y:S01]  /*17b20*/  I2FP.F32.S32 R8, R8 ;  /* 0x0000000800087245 */ /* 0x000fe20000201400 */
[----:B------:R-:W-:Y:S01]  /*17b30*/  FFMA.FTZ R14, R9, -UR31, R14 ;  /* 0x8000001f090e7c23 */ /* 0x000fe2000801000e */
[C---:B------:R-:W-:Y:S01]  /*17b40*/  ISETP.GE.AND P5, PT, R2.reuse, R198, PT ;  /* 0x000000c60200720c */ /* 0x040fe20003fa6270 */
[----:B------:R-:W-:Y:S01]  /*17b50*/  IMAD.IADD R9, R201, 0x1, -R2 ;  /* 0x00000001c9097824 */ /* 0x000fe200078e0a02 */
[----:B------:R-:W-:Y:S03]  /*17b60*/  ISETP.GE.OR P1, PT, R2, R204, !P1 ;  /* 0x000000cc0200720c */ /* 0x000fe60004f26670 */
[----:B------:R-:W-:Y:S01]  /*17b70*/  MUFU.TANH R76, R76 ;  /* 0x0000004c004c7308 */ /* 0x000fe20000002400 */
[----:B------:R-:W-:Y:S01]  /*17b80*/  FSEL R212, R14, -INF , !P0 ;  /* 0xff8000000ed47808 */ /* 0x000fe20004000000 */
[----:B------:R-:W-:Y:S01]  /*17b90*/  IMAD.IADD R13, R203, 0x1, -R0 ;  /* 0x00000001cb0d7824 */ /* 0x000fe200078e0a00 */
[----:B------:R-:W-:Y:S01]  /*17ba0*/  IABS R11, R9 ;  /* 0x00000009000b7213 */ /* 0x000fe20000000000 */
[----:B------:R-:W-:Y:S01]  /*17bb0*/  FMUL.FTZ R74, R74, UR12 ;  /* 0x0000000c4a4a7c20 */ /* 0x000fe20008410000 */
[----:B------:R-:W-:Y:S01]  /*17bc0*/  ISETP.GE.AND P0, PT, R0, R196, PT ;  /* 0x000000c40000720c */ /* 0x000fe20003f06270 */
[----:B------:R-:W-:Y:S01]  /*17bd0*/  FMUL.FTZ R77, R77, UR12 ;  /* 0x0000000c4d4d7c20 */ /* 0x000fe20008410000 */
[----:B------:R-:W-:Y:S03]  /*17be0*/  I2FP.F32.S32 R11, R11 ;  /* 0x0000000b000b7245 */ /* 0x000fe60000201400 */
[----:B------:R-:W-:Y:S01]  /*17bf0*/  MUFU.TANH R14, R67 ;  /* 0x00000043000e7308 */ /* 0x000fe20000002400 */
[----:B------:R-:W-:Y:S01]  /*17c00*/  IABS R9, R13 ;  /* 0x0000000d00097213 */ /* 0x000fe20000000000 */
[----:B------:R-:W-:Y:S01]  /*17c10*/  FMUL.FTZ R80, R80, UR12 ;  /* 0x0000000c50507c20 */ /* 0x000fe20008410000 */
[----:B------:R-:W-:Y:S01]  /*17c20*/  ISETP.GE.OR P0, PT, R0, R204, !P0 ;  /* 0x000000cc0000720c */ /* 0x000fe20004706670 */
[----:B------:R-:W-:Y:S01]  /*17c30*/  FFMA.FTZ R5, R11, -UR31, R60 ;  /* 0x8000001f0b057c23 */ /* 0x000fe2000801003c */
[----:B------:R-:W-:Y:S01]  /*17c40*/  I2FP.F32.S32 R9, R9 ;  /* 0x0000000900097245 */ /* 0x000fe20000201400 */
[----:B------:R-:W-:Y:S01]  /*17c50*/  FMUL.FTZ R83, R83, UR12 ;  /* 0x0000000c53537c20 */ /* 0x000fe20008410000 */
[----:B------:R-:W-:Y:S03]  /*17c60*/  ISETP.GE.OR P5, PT, R2, R206, !P5 ;  /* 0x000000ce0200720c */ /* 0x000fe60006fa6670 */
[----:B------:R-:W-:Y:S01]  /*17c70*/  MUFU.TANH R77, R77 ;  /* 0x0000004d004d7308 */ /* 0x000fe20000002400 */
[----:B------:R-:W-:Y:S01]  /*17c80*/  FSEL R178, R5, -INF , !P2 ;  /* 0xff80000005b27808 */ /* 0x000fe20005000000 */
[----:B------:R-:W-:Y:S01]  /*17c90*/  IMAD.IADD R5, R200, 0x1, -R2 ;  /* 0x00000001c8057824 */ /* 0x000fe200078e0a02 */
[----:B------:R-:W-:Y:S01]  /*17ca0*/  ISETP.GE.AND P2, PT, R0, R199, PT ;  /* 0x000000c70000720c */ /* 0x000fe20003f46270 */
[----:B------:R-:W-:Y:S01]  /*17cb0*/  FFMA.FTZ R20, R9, -UR31, R20 ;  /* 0x8000001f09147c23 */ /* 0x000fe20008010014 */
[----:B----4-:R-:W-:Y:S01]  /*17cc0*/  FFMA.FTZ R16, R8, -UR31, R16 ;  /* 0x8000001f08107c23 */ /* 0x010fe20008010010 */
[--C-:B------:R-:W-:Y:S01]  /*17cd0*/  IMAD.IADD R8, R201, 0x1, -R0.reuse ;  /* 0x00000001c9087824 */ /* 0x100fe200078e0a00 */
[----:B------:R-:W-:Y:S01]  /*17ce0*/  ISETP.GE.OR P2, PT, R0, R207, !P2 ;  /* 0x000000cf0000720c */ /* 0x000fe20005746670 */
[----:B------:R-:W-:Y:S01]  /*17cf0*/  FMUL.FTZ R81, R81, UR12 ;  /* 0x0000000c51517c20 */ /* 0x000fe20008410000 */
[----:B------:R-:W-:Y:S01]  /*17d00*/  FSEL R63, R20, -INF , !P0 ;  /* 0xff800000143f7808 */ /* 0x000fe20004000000 */
[----:B------:R-:W-:Y:S01]  /*17d10*/  FMUL.FTZ R20, R79, UR12 ;  /* 0x0000000c4f147c20 */ /* 0x000fe20008410000 */
[----:B------:R-:W-:Y:S01]  /*17d20*/  IABS R10, R8 ;  /* 0x00000008000a7213 */ /* 0x000fe20000000000 */
[----:B------:R-:W-:Y:S01]  /*17d30*/  FMUL.FTZ R18, R71, UR12 ;  /* 0x0000000c47127c20 */ /* 0x000fe20008410000 */
[----:B------:R-:W-:Y:S01]  /*17d40*/  IABS R8, R12 ;  /* 0x0000000c00087213 */ /* 0x000fe20000000000 */
[----:B------:R-:W-:Y:S01]  /*17d50*/  FMUL.FTZ R72, R72, UR12 ;  /* 0x0000000c48487c20 */ /* 0x000fe20008410000 */
[----:B------:R-:W-:Y:S01]  /*17d60*/  I2FP.F32.S32 R10, R10 ;  /* 0x0000000a000a7245 */ /* 0x000fe20000201400 */
[----:B------:R-:W-:Y:S01]  /*17d70*/  MUFU.TANH R20, R20 ;  /* 0x0000001400147308 */ /* 0x000fe20000002400 */
[----:B------:R-:W-:Y:S01]  /*17d80*/  FSEL R210, R16, -INF , !P6 ;  /* 0xff80000010d27808 */ /* 0x000fe20007000000 */
[----:B------:R-:W-:Y:S01]  /*17d90*/  FMUL.FTZ R75, R75, UR12 ;  /* 0x0000000c4b4b7c20 */ /* 0x000fe20008410000 */
[----:B------:R-:W-:Y:S01]  /*17da0*/  ISETP.GE.AND P6, PT, R2, R199, PT ;  /* 0x000000c70200720c */ /* 0x000fe20003fc6270 */
[----:B------:R-:W-:Y:S01]  /*17db0*/  FFMA.FTZ R4, R10, -UR31, R61 ;  /* 0x8000001f0a047c23 */ /* 0x000fe2000801003d */
[----:B------:R-:W-:Y:S01]  /*17dc0*/  IABS R10, R5 ;  /* 0x00000005000a7213 */ /* 0x000fe20000000000 */
[----:B------:R-:W-:Y:S01]  /*17dd0*/  FMUL.FTZ R5, R68, UR12 ;  /* 0x0000000c44057c20 */ /* 0x000fe20008410000 */
[----:B------:R-:W-:Y:S03]  /*17de0*/  I2FP.F32.S32 R8, R8 ;  /* 0x0000000800087245 */ /* 0x000fe60000201400 */
[----:B------:R-:W2:Y:S01]  /*17df0*/  MUFU.TANH R16, R65 ;  /* 0x0000004100107308 */ /* 0x000ea20000002400 */
[----:B------:R-:W-:Y:S01]  /*17e00*/  FSEL R177, R4, -INF , !P3 ;  /* 0xff80000004b17808 */ /* 0x000fe20005800000 */
[----:B------:R-:W-:Y:S01]  /*17e10*/  IMAD.IADD R4, R200, 0x1, -R0 ;  /* 0x00000001c8047824 */ /* 0x000fe200078e0a00 */
[----:B------:R-:W-:Y:S01]  /*17e20*/  ISETP.GE.AND P3, PT, R0, R198, PT ;  /* 0x000000c60000720c */ /* 0x000fe20003f66270 */
[----:B------:R-:W-:Y:S01]  /*17e30*/  FFMA.FTZ R21, R8, -UR31, R21 ;  /* 0x8000001f08157c23 */ /* 0x000fe20008010015 */
[----:B------:R-:W-:Y:S01]  /*17e40*/  ISETP.GE.OR P6, PT, R2, R207, !P6 ;  /* 0x000000cf0200720c */ /* 0x000fe200077c6670 */
[----:B------:R-:W-:Y:S01]  /*17e50*/  IMAD.IADD R2, R202, 0x1, -R2 ;  /* 0x00000001ca027824 */ /* 0x000fe200078e0a02 */
[----:B------:R-:W-:Y:S03]  /*17e60*/  ISETP.GE.OR P3, PT, R0, R206, !P3 ;  /* 0x000000ce0000720c */ /* 0x000fe60005f66670 */
[----:B------:R-:W3:Y:S01]  /*17e70*/  MUFU.TANH R5, R5 ;  /* 0x0000000500057308 */ /* 0x000ee20000002400 */
[----:B------:R-:W-:Y:S01]  /*17e80*/  IABS R8, R4 ;  /* 0x0000000400087213 */ /* 0x000fe20000000000 */
[----:B------:R-:W-:Y:S01]  /*17e90*/  FMUL.FTZ R4, R69, UR12 ;  /* 0x0000000c45047c20 */ /* 0x000fe20008410000 */
[----:B------:R-:W-:Y:S01]  /*17ea0*/  IABS R2, R2 ;  /* 0x0000000200027213 */ /* 0x000fe20000000000 */
[----:B------:R-:W-:Y:S01]  /*17eb0*/  IMAD.IADD R0, R202, 0x1, -R0 ;  /* 0x00000001ca007824 */ /* 0x000fe200078e0a00 */
[----:B------:R-:W-:Y:S01]  /*17ec0*/  I2FP.F32.S32 R8, R8 ;  /* 0x0000000800087245 */ /* 0x000fe20000201400 */
[----:B------:R-:W-:Y:S01]  /*17ed0*/  FMUL.FTZ R19, R70, UR12 ;  /* 0x0000000c46137c20 */ /* 0x000fe20008410000 */
[----:B------:R-:W-:Y:S03]  /*17ee0*/  I2FP.F32.S32 R2, R2 ;  /* 0x0000000200027245 */ /* 0x000fe60000201400 */
[----:B------:R-:W4:Y:S01]  /*17ef0*/  MUFU.TANH R4, R4 ;  /* 0x0000000400047308 */ /* 0x000f220000002400 */
[----:B------:R-:W-:Y:S01]  /*17f00*/  IABS R9, R0 ;  /* 0x0000000000097213 */ /* 0x000fe20000000000 */
[----:B------:R-:W-:Y:S01]  /*17f10*/  IMAD.MOV.U32 R0, RZ, RZ, R10 ;  /* 0x000000ffff007224 */ /* 0x000fe200078e000a */
[----:B------:R-:W-:Y:S01]  /*17f20*/  FSEL R176, R21, -INF , !P1 ;  /* 0xff80000015b07808 */ /* 0x000fe20004800000 */
[----:B-1----:R-:W-:Y:S01]  /*17f30*/  FFMA.FTZ R15, R2, -UR31, R15 ;  /* 0x8000001f020f7c23 */ /* 0x002fe2000801000f */
[----:B------:R-:W-:Y:S01]  /*17f40*/  I2FP.F32.S32 R9, R9 ;  /* 0x0000000900097245 */ /* 0x000fe20000201400 */
[----:B------:R-:W-:Y:S01]  /*17f50*/  VIADD R2, R168, 0x40 ;  /* 0x00000040a8027836 */ /* 0x000fe20000000000 */
[----:B------:R-:W-:Y:S01]  /*17f60*/  I2FP.F32.S32 R0, R0 ;  /* 0x0000000000007245 */ /* 0x000fe20000201400 */
[----:B--2---:R-:W-:Y:S01]  /*17f70*/  FFMA.FTZ R16, R8, -UR31, R16 ;  /* 0x8000001f08107c23 */ /* 0x004fe20008010010 */
[----:B------:R-:W-:Y:S01]  /*17f80*/  FSEL R56, R15, -INF , !P5 ;  /* 0xff8000000f387808 */ /* 0x000fe20006800000 */
[----:B------:R-:W-:Y:S01]  /*17f90*/  FFMA.FTZ R14, R9, -UR31, R14 ;  /* 0x8000001f090e7c23 */ /* 0x000fe2000801000e */
[----:B------:R-:W-:Y:S01]  /*17fa0*/  ISETP.GE.AND P1, PT, R2, R199, PT ;  /* 0x000000c70200720c */ /* 0x000fe20003f26270 */
[----:B------:R-:W-:Y:S01]  /*17fb0*/  IMAD.IADD R9, R200, 0x1, -R2 ;  /* 0x00000001c8097824 */ /* 0x000fe200078e0a02 */
[----:B------:R-:W-:Y:S01]  /*17fc0*/  FSEL R57, R16, -INF , !P2 ;  /* 0xff80000010397808 */ /* 0x000fe20005000000 */
[----:B------:R-:W-:Y:S01]  /*17fd0*/  FFMA.FTZ R17, R0, -UR31, R17 ;  /* 0x8000001f00117c23 */ /* 0x000fe20008010011 */
[----:B------:R-:W-:Y:S01]  /*17fe0*/  ISETP.GE.OR P1, PT, R2, R207, !P1 ;  /* 0x000000cf0200720c */ /* 0x000fe20004f26670 */
[----:B------:R-:W-:Y:S01]  /*17ff0*/  VIADD R0, R168, 0x41 ;  /* 0x00000041a8007836 */ /* 0x000fe20000000000 */
[----:B------:R-:W-:Y:S01]  /*18000*/  IABS R11, R9 ;  /* 0x00000009000b7213 */ /* 0x000fe20000000000 */
[----:B------:R-:W-:Y:S01]  /*18010*/  MUFU.TANH R15, R74 ;  /* 0x0000004a000f7308 */ /* 0x000fe20000002400 */
[----:B------:R-:W-:Y:S01]  /*18020*/  FSEL R58, R17, -INF , !P6 ;  /* 0xff800000113a7808 */ /* 0x000fe20007000000 */
[----:B------:R-:W-:Y:S01]  /*18030*/  IMAD.IADD R8, R200, 0x1, -R0 ;  /* 0x00000001c8087824 */ /* 0x000fe200078e0a00 */
[----:B------:R-:W-:Y:S01]  /*18040*/  ISETP.GE.AND P0, PT, R0, R199, PT ;  /* 0x000000c70000720c */ /* 0x000fe20003f06270 */
[----:B------:R-:W-:Y:S01]  /*18050*/  IMAD.IADD R12, R202, 0x1, -R2 ;  /* 0x00000001ca0c7824 */ /* 0x000fe200078e0a02 */
[----:B------:R-:W-:Y:S01]  /*18060*/  I2FP.F32.S32 R11, R11 ;  /* 0x0000000b000b7245 */ /* 0x000fe20000201400 */
[----:B------:R-:W-:Y:S01]  /*18070*/  FMUL.FTZ R21, R78, UR12 ;  /* 0x0000000c4e157c20 */ /* 0x000fe20008410000 */
[----:B------:R-:W-:Y:S01]  /*18080*/  IABS R10, R8 ;  /* 0x00000008000a7213 */ /* 0x000fe20000000000 */
[----:B------:R-:W-:Y:S01]  /*18090*/  IMAD.MOV.U32 R65, RZ, RZ, R171 ;  /* 0x000000ffff417224 */ /* 0x000fe200078e00ab */
[----:B------:R-:W-:Y:S01]  /*180a0*/  ISETP.GE.OR P0, PT, R0, R207, !P0 ;  /* 0x000000cf0000720c */ /* 0x000fe20004706670 */
[----:B---3--:R-:W-:Y:S01]  /*180b0*/  FFMA.FTZ R5, R11, -UR31, R5 ;  /* 0x8000001f0b057c23 */ /* 0x008fe20008010005 */
[----:B------:R-:W-:Y:S01]  /*180c0*/  I2FP.F32.S32 R10, R10 ;  /* 0x0000000a000a7245 */ /* 0x000fe20000201400 */
[----:B------:R-:W-:Y:S01]  /*180d0*/  MUFU.TANH R21, R21 ;  /* 0x0000001500157308 */ /* 0x000fe20000002400 */
[----:B------:R-:W-:Y:S01]  /*180e0*/  IABS R8, R12 ;  /* 0x0000000c00087213 */ /* 0x000fe20000000000 */
[----:B------:R-:W-:Y:S01]  /*180f0*/  IMAD.IADD R13, R202, 0x1, -R0 ;  /* 0x00000001ca0d7824 */ /* 0x000fe200078e0a00 */
[----:B------:R-:W-:Y:S01]  /*18100*/  FSEL R62, R5, -INF , !P1 ;  /* 0xff800000053e7808 */ /* 0x000fe20004800000 */
[----:B----4-:R-:W-:Y:S01]  /*18110*/  FFMA.FTZ R4, R10, -UR31, R4 ;  /* 0x8000001f0a047c23 */ /* 0x010fe20008010004 */
[----:B------:R-:W-:Y:S01]  /*18120*/  I2FP.F32.S32 R8, R8 ;  /* 0x0000000800087245 */ /* 0x000fe20000201400 */
[----:B------:R-:W-:Y:S01]  /*18130*/  FMUL.FTZ R73, R73, UR12 ;  /* 0x0000000c49497c20 */ /* 0x000fe20008410000 */
[----:B------:R-:W-:Y:S03]  /*18140*/  ISETP.GE.AND P6, PT, R2, R198, PT ;  /* 0x000000c60200720c */ /* 0x000fe60003fc6270 */
[----:B------:R-:W1:Y:S01]  /*18150*/  MUFU.TANH R18, R18 ;  /* 0x0000001200127308 */ /* 0x000e620000002400 */
[----:B------:R-:W-:Y:S01]  /*18160*/  FSEL R59, R4, -INF , !P0 ;  /* 0xff800000043b7808 */ /* 0x000fe20004000000 */
[----:B------:R-:W-:Y:S01]  /*18170*/  IMAD.IADD R4, R201, 0x1, -R2 ;  /* 0x00000001c9047824 */ /* 0x000fe200078e0a02 */
[C---:B------:R-:W-:Y:S02]  /*18180*/  ISETP.GE.AND P2, PT, R2.reuse, R197, PT ;  /* 0x000000c50200720c */ /* 0x040fe40003f46270 */
[----:B------:R-:W-:Y:S02]  /*18190*/  ISETP.GE.AND P5, PT, R2, R196, PT ;  /* 0x000000c40200720c */ /* 0x000fe40003fa6270 */
[----:B------:R-:W-:Y:S03]  /*181a0*/  IABS R11, R4 ;  /* 0x00000004000b7213 */ /* 0x000fe60000000000 */
[----:B------:R-:W-:Y:S01]  /*181b0*/  MUFU.TANH R17, R72 ;  /* 0x0000004800117308 */ /* 0x000fe20000002400 */
[----:B------:R-:W-:Y:S01]  /*181c0*/  FSEL R55, R14, -INF , !P3 ;  /* 0xff8000000e377808 */ /* 0x000fe20005800000 */
[----:B------:R-:W2:Y:S01]  /*181d0*/  LDSM.16.M88.4 R4, [R191] ;  /* 0x00000000bf04783b */ /* 0x000ea20000000200 */
[----:B------:R-:W-:Y:S02]  /*181e0*/  IABS R9, R13 ;  /* 0x0000000d00097213 */ /* 0x000fe40000000000 */
[C---:B------:R-:W-:Y:S02]  /*181f0*/  ISETP.GE.AND P3, PT, R0.reuse, R198, PT ;  /* 0x000000c60000720c */ /* 0x040fe40003f66270 */
[C---:B------:R-:W-:Y:S03]  /*18200*/  ISETP.GE.AND P1, PT, R0.reuse, R197, PT ;  /* 0x000000c50000720c */ /* 0x040fe60003f26270 */
[----:B------:R-:W-:Y:S01]  /*18210*/  MUFU.TANH R14, R75 ;  /* 0x0000004b000e7308 */ /* 0x000fe20000002400 */
[----:B------:R-:W-:Y:S02]  /*18220*/  ISETP.GE.AND P0, PT, R0, R196, PT ;  /* 0x000000c40000720c */ /* 0x000fe40003f06270 */
[C---:B------:R-:W-:Y:S02]  /*18230*/  ISETP.GE.OR P6, PT, R2.reuse, R206, !P6 ;  /* 0x000000ce0200720c */ /* 0x040fe400077c6670 */
[C---:B------:R-:W-:Y:S02]  /*18240*/  ISETP.GE.OR P2, PT, R2.reuse, R205, !P2 ;  /* 0x000000cd0200720c */ /* 0x040fe40005746670 */
[----:B------:R-:W-:Y:S03]  /*18250*/  ISETP.GE.OR P5, PT, R2, R204, !P5 ;  /* 0x000000cc0200720c */ /* 0x000fe60006fa6670 */
[----:B------:R-:W3:Y:S01]  /*18260*/  MUFU.TANH R19, R19 ;  /* 0x0000001300137308 */ /* 0x000ee20000002400 */
[----:B------:R-:W-:Y:S02]  /*18270*/  I2FP.F32.S32 R9, R9 ;  /* 0x0000000900097245 */ /* 0x000fe40000201400 */
[C---:B------:R-:W-:Y:S02]  /*18280*/  ISETP.GE.OR P3, PT, R0.reuse, R206, !P3 ;  /* 0x000000ce0000720c */ /* 0x040fe40005f66670 */
[C---:B------:R-:W-:Y:S01]  /*18290*/  ISETP.GE.OR P1, PT, R0.reuse, R205, !P1 ;  /* 0x000000cd0000720c */ /* 0x040fe20004f26670 */
[----:B-1----:R-:W-:Y:S01]  /*182a0*/  FFMA.FTZ R18, R9, -UR31, R18 ;  /* 0x8000001f09127c23 */ /* 0x002fe20008010012 */
[----:B------:R-:W-:Y:S03]  /*182b0*/  ISETP.GE.OR P0, PT, R0, R204, !P0 ;  /* 0x000000cc0000720c */ /* 0x000fe60004706670 */
[----:B------:R-:W1:Y:S01]  /*182c0*/  MUFU.TANH R16, R73 ;  /* 0x0000004900107308 */ /* 0x000e620000002400 */
[----:B------:R-:W-:Y:S01]  /*182d0*/  FSEL R49, R18, -INF , !P3 ;  /* 0xff80000012317808 */ /* 0x000fe20005800000 */
[----:B---3--:R-:W-:Y:S01]  /*182e0*/  FFMA.FTZ R19, R8, -UR31, R19 ;  /* 0x8000001f08137c23 */ /* 0x008fe20008010013 */
[----:B------:R-:W-:Y:S02]  /*182f0*/  IMAD.IADD R8, R203, 0x1, -R2 ;  /* 0x00000001cb087824 */ /* 0x000fe400078e0a02 */
[--C-:B------:R-:W-:Y:S02]  /*18300*/  IMAD.IADD R2, R201, 0x1, -R0.reuse ;  /* 0x00000001c9027824 */ /* 0x100fe400078e0a00 */
[----:B------:R-:W-:Y:S01]  /*18310*/  FSEL R50, R19, -INF , !P6 ;  /* 0xff80000013327808 */ /* 0x000fe20007000000 */
[----:B------:R-:W-:Y:S02]  /*18320*/  IMAD.IADD R0, R203, 0x1, -R0 ;  /* 0x00000001cb007824 */ /* 0x000fe400078e0a00 */
[----:B------:R-:W-:Y:S01]  /*18330*/  IABS R10, R2 ;  /* 0x00000002000a7213 */ /* 0x000fe20000000000 */
[-C--:B--2---:R-:W-:Y:S03]  /*18340*/  HMMA.16816.F32.BF16 R84, R172, R4.reuse, R84 ;  /* 0x00000004ac54723c */ /* 0x084fe60000041854 */
[----:B------:R-:W-:Y:S01]  /*18350*/  IABS R9, R0 ;  /* 0x0000000000097213 */ /* 0x000fe20000000000 */
[----:B------:R-:W-:Y:S01]  /*18360*/  IMAD.MOV.U32 R0, RZ, RZ, R11 ;  /* 0x000000ffff007224 */ /* 0x000fe200078e000b */
[----:B------:R-:W-:Y:S01]  /*18370*/  IABS R2, R8 ;  /* 0x0000000800027213 */ /* 0x000fe20000000000 */
[C---:B------:R-:W-:Y:S05]  /*18380*/  HMMA.16816.F32.BF16 R88, R180.reuse, R4, R88 ;  /* 0x00000004b458723c */ /* 0x040fea0000041858 */
[----:B------:R-:W-:Y:S01]  /*18390*/  I2FP.F32.S32 R0, R0 ;  /* 0x0000000000007245 */ /* 0x000fe20000201400 */
[-C--:B------:R-:W-:Y:S05]  /*183a0*/  HMMA.16816.F32.BF16 R92, R180, R6.reuse, R92 ;  /* 0x00000006b45c723c */ /* 0x080fea000004185c */
[----:B------:R-:W-:Y:S01]  /*183b0*/  I2FP.F32.S32 R2, R2 ;  /* 0x0000000200027245 */ /* 0x000fe20000201400 */
[C---:B------:R-:W-:Y:S05]  /*183c0*/  HMMA.16816.F32.BF16 R96, R172.reuse, R6, R96 ;  /* 0x00000006ac60723c */ /* 0x040fea0000041860 */
[----:B------:R-:W-:Y:S01]  /*183d0*/  I2FP.F32.S32 R9, R9 ;  /* 0x0000000900097245 */ /* 0x000fe20000201400 */
[----:B------:R-:W-:Y:S01]  /*183e0*/  FFMA.FTZ R15, R2, -UR31, R15 ;  /* 0x8000001f020f7c23 */ /* 0x000fe2000801000f */
[----:B------:R-:W-:Y:S04]  /*183f0*/  VIADD R2, R168, 0x48 ;  /* 0x00000048a8027836 */ /* 0x000fe80000000000 */
[----:B------:R-:W-:Y:S01]  /*18400*/  FMUL.FTZ R18, R87, UR12 ;  /* 0x0000000c57127c20 */ /* 0x000fe20008410000 */
[----:B------:R-:W-:Y:S01]  /*18410*/  FSEL R54, R15, -INF , !P5 ;  /* 0xff8000000f367808 */ /* 0x000fe20006800000 */
[----:B------:R-:W-:Y:S01]  /*18420*/  FMUL.FTZ R90, R90, UR12 ;  /* 0x0000000c5a5a7c20 */ /* 0x000fe20008410000 */
[C---:B------:R-:W-:Y:S01]  /*18430*/  ISETP.GE.AND P6, PT, R2.reuse, R197, PT ;  /* 0x000000c50200720c */ /* 0x040fe20003fc6270 */
[----:B------:R-:W-:Y:S01]  /*18440*/  MUFU.TANH R15, R82 ;  /* 0x00000052000f7308 */ /* 0x000fe20000002400 */
[C---:B------:R-:W-:Y:S01]  /*18450*/  ISETP.GE.AND P5, PT, R2.reuse, R198, PT ;  /* 0x000000c60200720c */ /* 0x040fe20003fa6270 */
[----:B------:R-:W-:Y:S01]  /*18460*/  IMAD.IADD R12, R203, 0x1, -R2 ;  /* 0x00000001cb0c7824 */ /* 0x000fe200078e0a02 */
[----:B------:R-:W-:Y:S01]  /*18470*/  ISETP.GE.OR P6, PT, R2, R205, !P6 ;  /* 0x000000cd0200720c */ /* 0x000fe200077c6670 */
[----:B------:R-:W-:Y:S01]  /*18480*/  FMUL.FTZ R92, R92, UR12 ;  /* 0x0000000c5c5c7c20 */ /* 0x000fe20008410000 */
[----:B------:R-:W-:Y:S01]  /*18490*/  ISETP.GE.OR P5, PT, R2, R206, !P5 ;  /* 0x000000ce0200720c */ /* 0x000fe20006fa6670 */
[----:B------:R-:W-:Y:S01]  /*184a0*/  FMUL.FTZ R93, R93, UR12 ;  /* 0x0000000c5d5d7c20 */ /* 0x000fe20008410000 */
[----:B------:R-:W-:Y:S03]  /*184b0*/  IMAD.MOV.U32 R8, RZ, RZ, R10 ;  /* 0x000000ffff087224 */ /* 0x000fe600078e000a */
[----:B------:R-:W-:Y:S01]  /*184c0*/  MUFU.TANH R18, R18 ;  /* 0x0000001200127308 */ /* 0x000fe20000002400 */
[----:B------:R-:W-:Y:S01]  /*184d0*/  FFMA.FTZ R17, R0, -UR31, R17 ;  /* 0x8000001f00117c23 */ /* 0x000fe20008010011 */
[----:B------:R-:W-:Y:S02]  /*184e0*/  VIADD R0, R168, 0x49 ;  /* 0x00000049a8007836 */ /* 0x000fe40000000000 */
[----:B------:R-:W-:Y:S01]  /*184f0*/  FMUL.FTZ R97, R97, UR12 ;  /* 0x0000000c61617c20 */ /* 0x000fe20008410000 */
[----:B------:R-:W-:Y:S01]  /*18500*/  I2FP.F32.S32 R8, R8 ;  /* 0x0000000800087245 */ /* 0x000fe20000201400 */
[----:B------:R-:W-:Y:S01]  /*18510*/  FMUL.FTZ R98, R98, UR12 ;  /* 0x0000000c62627c20 */ /* 0x000fe20008410000 */
[----:B------:R-:W-:Y:S01]  /*18520*/  FSEL R52, R17, -INF , !P2 ;  /* 0xff80000011347808 */ /* 0x000fe20005000000 */
[----:B------:R-:W-:Y:S01]  /*18530*/  FMUL.FTZ R99, R99, UR12 ;  /* 0x0000000c63637c20 */ /* 0x000fe20008410000 */
[----:B------:R-:W-:Y:S01]  /*18540*/  ISETP.GE.AND P3, PT, R0, R197, PT ;  /* 0x000000c50000720c */ /* 0x000fe20003f66270 */
[----:B------:R-:W-:Y:S01]  /*18550*/  MUFU.TANH R92, R92 ;  /* 0x0000005c005c7308 */ /* 0x000fe20000002400 */
[----:B------:R-:W-:Y:S01]  /*18560*/  ISETP.GE.AND P2, PT, R2, R196, PT ;  /* 0x000000c40200720c */ /* 0x000fe20003f46270 */
[----:B------:R-:W-:Y:S01]  /*18570*/  FFMA.FTZ R14, R9, -UR31, R14 ;  /* 0x8000001f090e7c23 */ /* 0x000fe2000801000e */
[----:B------:R-:W-:Y:S01]  /*18580*/  ISETP.GE.OR P3, PT, R0, R205, !P3 ;  /* 0x000000cd0000720c */ /* 0x000fe20005f66670 */
[----:B------:R-:W-:Y:S01]  /*18590*/  IMAD.IADD R9, R201, 0x1, -R2 ;  /* 0x00000001c9097824 */ /* 0x000fe200078e0a02 */
[----:B------:R-:W-:Y:S01]  /*185a0*/  ISETP.GE.OR P2, PT, R2, R204, !P2 ;  /* 0x000000cc0200720c */ /* 0x000fe20005746670 */
[----:B------:R-:W-:Y:S01]  /*185b0*/  IMAD.IADD R13, R203, 0x1, -R0 ;  /* 0x00000001cb0d7824 */ /* 0x000fe200078e0a00 */
[----:B------:R-:W-:Y:S03]  /*185c0*/  FSEL R53, R14, -INF , !P0 ;  /* 0xff8000000e357808 */ /* 0x000fe60004000000 */
[----:B------:R-:W-:Y:S01]  /*185d0*/  MUFU.TANH R93, R93 ;  /* 0x0000005d005d7308 */ /* 0x000fe20000002400 */
[----:B------:R-:W-:Y:S01]  /*185e0*/  IABS R11, R9 ;  /* 0x00000009000b7213 */ /* 0x000fe20000000000 */
[----:B------:R-:W-:Y:S01]  /*185f0*/  FMUL.FTZ R96, R96, UR12 ;  /* 0x0000000c60607c20 */ /* 0x000fe20008410000 */
[----:B------:R-:W-:Y:S01]  /*18600*/  IABS R9, R13 ;  /* 0x0000000d00097213 */ /* 0x000fe20000000000 */
[----:B-1----:R-:W-:Y:S01]  /*18610*/  FFMA.FTZ R16, R8, -UR31, R16 ;  /* 0x8000001f08107c23 */ /* 0x002fe20008010010 */
[----:B------:R-:W-:Y:S01]  /*18620*/  I2FP.F32.S32 R11, R11 ;  /* 0x0000000b000b7245 */ /* 0x000fe20000201400 */
[----:B------:R-:W-:Y:S01]  /*18630*/  IMAD.IADD R8, R201, 0x1, -R0 ;  /* 0x00000001c9087824 */ /* 0x000fe200078e0a00 */
[----:B------:R-:W-:Y:S03]  /*18640*/  ISETP.GE.AND P0, PT, R0, R196, PT ;  /* 0x000000c40000720c */ /* 0x000fe60003f06270 */
[----:B------:R-:W1:Y:S01]  /*18650*/  MUFU.TANH R17, R80 ;  /* 0x0000005000117308 */ /* 0x000e620000002400 */
[----:B------:R-:W-:Y:S01]  /*18660*/  I2FP.F32.S32 R9, R9 ;  /* 0x0000000900097245 */ /* 0x000fe20000201400 */
[----:B------:R-:W-:Y:S01]  /*18670*/  FFMA.FTZ R5, R11, -UR31, R76 ;  /* 0x8000001f0b057c23 */ /* 0x000fe2000801004c */
[----:B------:R-:W-:Y:S01]  /*18680*/  IABS R10, R8 ;  /* 0x00000008000a7213 */ /* 0x000fe20000000000 */
[----:B------:R-:W-:Y:S01]  /*18690*/  FMUL.FTZ R88, R88, UR12 ;  /* 0x0000000c58587c20 */ /* 0x000fe20008410000 */
[----:B------:R-:W-:Y:S01]  /*186a0*/  ISETP.GE.OR P0, PT, R0, R204, !P0 ;  /* 0x000000cc0000720c */ /* 0x000fe20004706670 */
[----:B------:R-:W-:Y:S01]  /*186b0*/  FFMA.FTZ R20, R9, -UR31, R20 ;  /* 0x8000001f09147c23 */ /* 0x000fe20008010014 */
[----:B------:R-:W-:Y:S03]  /*186c0*/  I2FP.F32.S32 R10, R10 ;  /* 0x0000000a000a7245 */ /* 0x000fe60000201400 */
[----:B------:R-:W2:Y:S01]  /*186d0*/  MUFU.TANH R14, R83 ;  /* 0x00000053000e7308 */ /* 0x000ea20000002400 */
[----:B------:R-:W-:Y:S01]  /*186e0*/  FSEL R48, R5, -INF , !P6 ;  /* 0xff80000005307808 */ /* 0x000fe20007000000 */
[----:B------:R-:W-:Y:S01]  /*186f0*/  IMAD.IADD R5, R200, 0x1, -R2 ;  /* 0x00000001c8057824 */ /* 0x000fe200078e0a02 */
[----:B------:R-:W-:Y:S01]  /*18700*/  ISETP.GE.AND P6, PT, R0, R199, PT ;  /* 0x000000c70000720c */ /* 0x000fe20003fc6270 */
[----:B------:R-:W-:Y:S01]  /*18710*/  FFMA.FTZ R4, R10, -UR31, R77 ;  /* 0x8000001f0a047c23 */ /* 0x000fe2000801004d */
[----:B------:R-:W-:Y:S01]  /*18720*/  IABS R8, R12 ;  /* 0x0000000c00087213 */ /* 0x000fe20000000000 */
[----:B------:R-:W-:Y:S01]  /*18730*/  FMUL.FTZ R89, R89, UR12 ;  /* 0x0000000c59597c20 */ /* 0x000fe20008410000 */
[----:B------:R-:W-:Y:S01]  /*18740*/  ISETP.GE.OR P6, PT, R0, R207, !P6 ;  /* 0x000000cf0000720c */ /* 0x000fe200077c6670 */
[----:B------:R-:W-:Y:S01]  /*18750*/  FMUL.FTZ R91, R91, UR12 ;  /* 0x0000000c5b5b7c20 */ /* 0x000fe20008410000 */
[----:B------:R-:W-:Y:S01]  /*18760*/  FSEL R47, R4, -INF , !P3 ;  /* 0xff800000042f7808 */ /* 0x000fe20005800000 */
[--C-:B------:R-:W-:Y:S01]  /*18770*/  IMAD.IADD R4, R200, 0x1, -R0.reuse ;  /* 0x00000001c8047824 */ /* 0x100fe200078e0a00 */
[----:B------:R-:W-:Y:S01]  /*18780*/  ISETP.GE.AND P3, PT, R0, R198, PT ;  /* 0x000000c60000720c */ /* 0x000fe20003f66270 */
[----:B------:R-:W-:Y:S01]  /*18790*/  FMUL.FTZ R19, R86, UR12 ;  /* 0x0000000c56137c20 */ /* 0x000fe20008410000 */
[----:B------:R-:W-:Y:S02]  /*187a0*/  FSEL R51, R16, -INF , !P1 ;  /* 0xff80000010337808 */ /* 0x000fe40004800000 */
[----:B------:R-:W-:Y:S01]  /*187b0*/  ISETP.GE.OR P3, PT, R0, R206, !P3 ;  /* 0x000000ce0000720c */ /* 0x000fe20005f66670 */
[----:B------:R-:W-:Y:S01]  /*187c0*/  IMAD.IADD R0, R202, 0x1, -R0 ;  /* 0x00000001ca007824 */ /* 0x000fe200078e0a00 */
[----:B------:R-:W-:Y:S01]  /*187d0*/  IABS R10, R5 ;  /* 0x00000005000a7213 */ /* 0x000fe20000000000 */
[----:B------:R-:W-:Y:S01]  /*187e0*/  FMUL.FTZ R5, R84, UR12 ;  /* 0x0000000c54057c20 */ /* 0x000fe20008410000 */
[C---:B------:R-:W-:Y:S01]  /*187f0*/  ISETP.GE.AND P1, PT, R2.reuse, R199, PT ;  /* 0x000000c70200720c */ /* 0x040fe20003f26270 */
[----:B------:R-:W3:Y:S01]  /*18800*/  MUFU.TANH R16, R81 ;  /* 0x0000005100107308 */ /* 0x000ee20000002400 */
[----:B------:R-:W-:Y:S02]  /*18810*/  I2FP.F32.S32 R8, R8 ;  /* 0x0000000800087245 */ /* 0x000fe40000201400 */
[----:B------:R-:W-:Y:S01]  /*18820*/  IABS R9, R0 ;  /* 0x0000000000097213 */ /* 0x000fe20000000000 */
[----:B------:R-:W-:Y:S01]  /*18830*/  IMAD.MOV.U32 R0, RZ, RZ, R10 ;  /* 0x000000ffff007224 */ /* 0x000fe200078e000a */
[----:B------:R-:W-:Y:S01]  /*18840*/  ISETP.GE.OR P1, PT, R2, R207, !P1 ;  /* 0x000000cf0200720c */ /* 0x000fe20004f26670 */
[----:B------:R-:W-:Y:S01]  /*18850*/  IMAD.IADD R2, R202, 0x1, -R2 ;  /* 0x00000001ca027824 */ /* 0x000fe200078e0a02 */
[----:B------:R-:W-:Y:S03]  /*18860*/  I2FP.F32.S32 R9, R9 ;  /* 0x0000000900097245 */ /* 0x000fe60000201400 */
[----:B------:R-:W4:Y:S01]  /*18870*/  MUFU.TANH R5, R5 ;  /* 0x0000000500057308 */ /* 0x000f220000002400 */
[----:B------:R-:W-:Y:S01]  /*18880*/  I2FP.F32.S32 R0, R0 ;  /* 0x0000000000007245 */ /* 0x000fe20000201400 */
[----:B------:R-:W-:Y:S01]  /*18890*/  FFMA.FTZ R21, R8, -UR31, R21 ;  /* 0x8000001f08157c23 */ /* 0x000fe20008010015 */
[----:B------:R-:W-:Y:S01]  /*188a0*/  IABS R8, R4 ;  /* 0x0000000400087213 */ /* 0x000fe20000000000 */
[----:B------:R-:W-:Y:S01]  /*188b0*/  FMUL.FTZ R4, R85, UR12 ;  /* 0x0000000c55047c20 */ /* 0x000fe20008410000 */
[----:B------:R-:W-:Y:S01]  /*188c0*/  IABS R2, R2 ;  /* 0x0000000200027213 */ /* 0x000fe20000000000 */
[----:B-1----:R-:W-:Y:S01]  /*188d0*/  FFMA.FTZ R17, R0, -UR31, R17 ;  /* 0x8000001f00117c23 */ /* 0x002fe20008010011 */
[----:B------:R-:W-:Y:S01]  /*188e0*/  I2FP.F32.S32 R8, R8 ;  /* 0x0000000800087245 */ /* 0x000fe20000201400 */
[----:B------:R-:W-:Y:S01]  /*188f0*/  VIADD R0, R168, 0x51 ;  /* 0x00000051a8007836 */ /* 0x000fe20000000000 */
[----:B------:R-:W-:Y:S01]  /*18900*/  I2FP.F32.S32 R2, R2 ;  /* 0x0000000200027245 */ /* 0x000fe20000201400 */
[----:B------:R-:W1:Y:S01]  /*18910*/  MUFU.TANH R4, R4 ;  /* 0x0000000400047308 */ /* 0x000e620000002400 */
[----:B------:R-:W-:Y:S01]  /*18920*/  FSEL R45, R20, -INF , !P0 ;  /* 0xff800000142d7808 */ /* 0x000fe20004000000 */
[----:B--2---:R-:W-:Y:S01]  /*18930*/  FFMA.FTZ R14, R9, -UR31, R14 ;  /* 0x8000001f090e7c23 */ /* 0x004fe2000801000e */
[----:B------:R-:W-:Y:S01]  /*18940*/  ISETP.GE.AND P0, PT, R0, R199, PT ;  /* 0x000000c70000720c */ /* 0x000fe20003f06270 */
[----:B------:R-:W-:Y:S01]  /*18950*/  FFMA.FTZ R15, R2, -UR31, R15 ;  /* 0x8000001f020f7c23 */ /* 0x000fe2000801000f */
[----:B------:R-:W-:Y:S01]  /*18960*/  FSEL R46, R21, -INF , !P2 ;  /* 0xff800000152e7808 */ /* 0x000fe20005000000 */
[----:B------:R-:W-:Y:S01]  /*18970*/  VIADD R2, R168, 0x50 ;  /* 0x00000050a8027836 */ /* 0x000fe20000000000 */
[----:B------:R-:W-:Y:S01]  /*18980*/  ISETP.GE.OR P0, PT, R0, R207, !P0 ;  /* 0x000000cf0000720c */ /* 0x000fe20004706670 */
[----:B---3--:R-:W-:Y:S01]  /*18990*/  FFMA.FTZ R16, R8, -UR31, R16 ;  /* 0x8000001f08107c23 */ /* 0x008fe20008010010 */
[----:B------:R-:W-:Y:S01]  /*189a0*/  FSEL R36, R17, -INF , !P1 ;  /* 0xff80000011247808 */ /* 0x000fe20004800000 */
[----:B------:R-:W-:Y:S01]  /*189b0*/  IMAD.IADD R9, R200, 0x1, -R2 ;  /* 0x00000001c8097824 */ /* 0x000fe200078e0a02 */
[----:B------:R-:W-:Y:S01]  /*189c0*/  ISETP.GE.AND P2, PT, R2, R199, PT ;  /* 0x000000c70200720c */ /* 0x000fe20003f46270 */
[----:B------:R-:W-:Y:S01]  /*189d0*/  IMAD.IADD R8, R200, 0x1, -R0 ;  /* 0x00000001c8087824 */ /* 0x000fe200078e0a00 */
[----:B------:R-:W-:Y:S01]  /*189e0*/  FSEL R35, R16, -INF , !P6 ;  /* 0xff80000010237808 */ /* 0x000fe20007000000 */
[C---:B------:R-:W-:Y:S01]  /*189f0*/  IMAD.IADD R12, R202.reuse, 0x1, -R2 ;  /* 0x00000001ca0c7824 */ /* 0x040fe200078e0a02 */
[----:B------:R-:W-:Y:S01]  /*18a00*/  IABS R11, R9 ;  /* 0x00000009000b7213 */ /* 0x000fe20000000000 */
[----:B------:R-:W-:Y:S01]  /*18a10*/  IMAD.IADD R13, R202, 0x1, -R0 ;  /* 0x00000001ca0d7824 */ /* 0x000fe200078e0a00 */
[----:B------:R-:W-:Y:S01]  /*18a20*/  IABS R10, R8 ;  /* 0x00000008000a7213 */ /* 0x000fe20000000000 */
[----:B------:R-:W-:Y:S01]  /*18a30*/  MUFU.TANH R16, R88 ;  /* 0x0000005800107308 */ /* 0x000fe20000002400 */
[----:B------:R-:W-:Y:S01]  /*18a40*/  I2FP.F32.S32 R11, R11 ;  /* 0x0000000b000b7245 */ /* 0x000fe20000201400 */
[----:B------:R-:W-:Y:S01]  /*18a50*/  FMUL.FTZ R20, R95, UR12 ;  /* 0x0000000c5f147c20 */ /* 0x000fe20008410000 */
[----:B------:R-:W-:Y:S01]  /*18a60*/  I2FP.F32.S32 R10, R10 ;  /* 0x0000000a000a7245 */ /* 0x000fe20000201400 */
[----:B------:R-:W-:Y:S01]  /*18a70*/  FMUL.FTZ R21, R94, UR12 ;  /* 0x0000000c5e157c20 */ /* 0x000fe20008410000 */
[----:B------:R-:W-:Y:S01]  /*18a80*/  ISETP.GE.OR P2, PT, R2, R207, !P2 ;  /* 0x000000cf0200720c */ /* 0x000fe20005746670 */
[----:B----4-:R-:W-:Y:S01]  /*18a90*/  FFMA.FTZ R5, R11, -UR31, R5 ;  /* 0x8000001f0b057c23 */ /* 0x010fe20008010005 */
[----:B------:R-:W-:Y:S01]  /*18aa0*/  IABS R8, R12 ;  /* 0x0000000c00087213 */ /* 0x000fe20000000000 */
[----:B-1----:R-:W-:Y:S01]  /*18ab0*/  FFMA.FTZ R4, R10, -UR31, R4 ;  /* 0x8000001f0a047c23 */ /* 0x002fe20008010004 */
[----:B------:R-:W-:Y:S01]  /*18ac0*/  FSEL R34, R15, -INF , !P5 ;  /* 0xff8000000f227808 */ /* 0x000fe20006800000 */
[----:B------:R-:W-:Y:S01]  /*18ad0*/  MUFU.TANH R20, R20 ;  /* 0x0000001400147308 */ /* 0x000fe20000002400 */
[----:B------:R-:W-:Y:S02]  /*18ae0*/  FSEL R44, R5, -INF , !P2 ;  /* 0xff800000052c7808 */ /* 0x000fe40005000000 */
[----:B------:R-:W-:Y:S01]  /*18af0*/  FSEL R37, R4, -INF , !P0 ;  /* 0xff80000004257808 */ /* 0x000fe20004000000 */
[----:B------:R-:W-:Y:S01]  /*18b00*/  IMAD.IADD R4, R201, 0x1, -R2 ;  /* 0x00000001c9047824 */ /* 0x000fe200078e0a02 */
[----:B------:R-:W-:Y:S02]  /*18b10*/  I2FP.F32.S32 R8, R8 ;  /* 0x0000000800087245 */ /* 0x000fe40000201400 */
[C---:B------:R-:W-:Y:S03]  /*18b20*/  ISETP.GE.AND P1, PT, R2.reuse, R198, PT ;  /* 0x000000c60200720c */ /* 0x040fe60003f26270 */
[----:B------:R-:W-:Y:S01]  /*18b30*/  MUFU.TANH R15, R90 ;  /* 0x0000005a000f7308 */ /* 0x000fe20000002400 */
[----:B------:R-:W-:Y:S02]  /*18b40*/  IABS R11, R4 ;  /* 0x00000004000b7213 */ /* 0x000fe40000000000 */
[C---:B------:R-:W-:Y:S01]  /*18b50*/  ISETP.GE.AND P6, PT, R2.reuse, R197, PT ;  /* 0x000000c50200720c */ /* 0x040fe20003fc6270 */
[----:B------:R-:W1:Y:S01]  /*18b60*/  LDSM.16.M88.4 R4, [R190] ;  /* 0x00000000be04783b */ /* 0x000e620000000200 */
[----:B------:R-:W-:Y:S02]  /*18b70*/  ISETP.GE.AND P5, PT, R2, R196, PT ;  /* 0x000000c40200720c */ /* 0x000fe40003fa6270 */
[----:B------:R-:W-:Y:S03]  /*18b80*/  FSEL R33, R14, -INF , !P3 ;  /* 0xff8000000e217808 */ /* 0x000fe60005800000 */
[----:B------:R-:W-:Y:S01]  /*18b90*/  MUFU.TANH R21, R21 ;  /* 0x0000001500157308 */ /* 0x000fe20000002400 */
[----:B------:R-:W-:Y:S02]  /*18ba0*/  IABS R9, R13 ;  /* 0x0000000d00097213 */ /* 0x000fe40000000000 */
[C---:B------:R-:W-:Y:S02]  /*18bb0*/  ISETP.GE.AND P3, PT, R0.reuse, R198, PT ;  /* 0x000000c60000720c */ /* 0x040fe40003f66270 */
[C---:B------:R-:W-:Y:S02]  /*18bc0*/  ISETP.GE.AND P2, PT, R0.reuse, R197, PT ;  /* 0x000000c50000720c */ /* 0x040fe40003f46270 */
[----:B------:R-:W-:Y:S03]  /*18bd0*/  ISETP.GE.AND P0, PT, R0, R196, PT ;  /* 0x000000c40000720c */ /* 0x000fe60003f06270 */
[----:B------:R-:W-:Y:S01]  /*18be0*/  MUFU.TANH R17, R89 ;  /* 0x0000005900117308 */ /* 0x000fe20000002400 */
[C---:B------:R-:W-:Y:S02]  /*18bf0*/  ISETP.GE.OR P1, PT, R2.reuse, R206, !P1 ;  /* 0x000000ce0200720c */ /* 0x040fe40004f26670 */
[C---:B------:R-:W-:Y:S02]  /*18c00*/  ISETP.GE.OR P6, PT, R2.reuse, R205, !P6 ;  /* 0x000000cd0200720c */ /* 0x040fe400077c6670 */
[----:B------:R-:W-:Y:S02]  /*18c10*/  ISETP.GE.OR P5, PT, R2, R204, !P5 ;  /* 0x000000cc0200720c */ /* 0x000fe40006fa6670 */
[----:B------:R-:W-:Y:S03]  /*18c20*/  I2FP.F32.S32 R9, R9 ;  /* 0x0000000900097245 */ /* 0x000fe60000201400 */
[----:B------:R-:W-:Y:S01]  /*18c30*/  MUFU.TANH R14, R91 ;  /* 0x0000005b000e7308 */ /* 0x000fe20000002400 */
[C---:B------:R-:W-:Y:S02]  /*18c40*/  ISETP.GE.OR P3, PT, R0.reuse, R206, !P3 ;  /* 0x000000ce0000720c */ /* 0x040fe40005f66670 */
[C---:B------:R-:W-:Y:S01]  /*18c50*/  ISETP.GE.OR P2, PT, R0.reuse, R205, !P2 ;  /* 0x000000cd0000720c */ /* 0x040fe20005746670 */
[----:B------:R-:W-:Y:S01]  /*18c60*/  FFMA.FTZ R18, R9, -UR31, R18 ;  /* 0x8000001f09127c23 */ /* 0x000fe20008010012 */
[----:B------:R-:W-:Y:S05]  /*18c70*/  ISETP.GE.OR P0, PT, R0, R204, !P0 ;  /* 0x000000cc0000720c */ /* 0x000fea0004706670 */
[----:B------:R-:W2:Y:S01]  /*18c80*/  MUFU.TANH R19, R19 ;  /* 0x0000001300137308 */ /* 0x000ea20000002400 */
[----:B------:R-:W-:Y:S01]  /*18c90*/  FSEL R32, R18, -INF , !P3 ;  /* 0xff80000012207808 */ /* 0x000fe20005800000 */
[-C--:B-1----:R-:W-:Y:S03]  /*18ca0*/  HMMA.16816.F32.BF16 R100, R172, R4.reuse, R100 ;  /* 0x00000004ac64723c */ /* 0x082fe60000041864 */
[----:B--2---:R-:W-:Y:S03]  /*18cb0*/  FFMA.FTZ R19, R8, -UR31, R19 ;  /* 0x8000001f08137c23 */ /* 0x004fe60008010013 */
[C---:B------:R-:W-:Y:S05]  /*18cc0*/  HMMA.16816.F32.BF16 R104, R180.reuse, R4, R104 ;  /* 0x00000004b468723c */ /* 0x040fea0000041868 */
[----:B------:R-:W-:Y:S01]  /*18cd0*/  FSEL R27, R19, -INF , !P1 ;  /* 0xff800000131b7808 */ /* 0x000fe20004800000 */
[-C--:B------:R-:W-:Y:S05]  /*18ce0*/  HMMA.16816.F32.BF16 R108, R180, R6.reuse, R108 ;  /* 0x00000006b46c723c */ /* 0x080fea000004186c */
[----:B------:R-:W-:Y:S01]  /*18cf0*/  IMAD.IADD R8, R203, 0x1, -R2 ;  /* 0x00000001cb087824 */ /* 0x000fe200078e0a02 */
[C---:B------:R-:W-:Y:S05]  /*18d00*/  HMMA.16816.F32.BF16 R112, R172.reuse, R6, R112 ;  /* 0x00000006ac70723c */ /* 0x040fea0000041870 */
[--C-:B------:R-:W-:Y:S02]  /*18d10*/  IMAD.IADD R2, R201, 0x1, -R0.reuse ;  /* 0x00000001c9027824 */ /* 0x100fe400078e0a00 */
[----:B------:R-:W-:Y:S01]  /*18d20*/  FMUL.FTZ R18, R103, UR12 ;  /* 0x0000000c67127c20 */ /* 0x000fe20008410000 */
[----:B------:R-:W-:Y:S03]  /*18d30*/  IMAD.IADD R0, R203, 0x1, -R0 ;  /* 0x00000001cb007824 */ /* 0x000fe600078e0a00 */
[----:B------:R-:W-:Y:S01]  /*18d40*/  FMUL.FTZ R101, R101, UR12 ;  /* 0x0000000c65657c20 */ /* 0x000fe20008410000 */
[----:B------:R-:W-:Y:S01]  /*18d50*/  IABS R10, R2 ;  /* 0x00000002000a7213 */ /* 0x000fe20000000000 */
[----:B------:R-:W-:Y:S01]  /*18d60*/  MUFU.TANH R18, R18 ;  /* 0x0000001200127308 */ /* 0x000fe20000002400 */
[----:B------:R-:W-:Y:S01]  /*18d70*/  IABS R9, R0 ;  /* 0x0000000000097213 */ /* 0x000fe20000000000 */
[----:B------:R-:W-:Y:S01]  /*18d80*/  IMAD.MOV.U32 R0, RZ, RZ, R11 ;  /* 0x000000ffff007224 */ /* 0x000fe200078e000b */
[----:B------:R-:W-:Y:S01]  /*18d90*/  IABS R2, R8 ;  /* 0x0000000800027213 */ /* 0x000fe20000000000 */
[----:B------:R-:W-:Y:S01]  /*18da0*/  IMAD.MOV.U32 R8, RZ, RZ, R10 ;  /* 0x000000ffff087224 */ /* 0x000fe200078e000a */
[----:B------:R-:W-:Y:S01]  /*18db0*/  I2FP.F32.S32 R9, R9 ;  /* 0x0000000900097245 */ /* 0x000fe20000201400 */
[----:B------:R-:W-:Y:S01]  /*18dc0*/  FMUL.FTZ R19, R102, UR12 ;  /* 0x0000000c66137c20 */ /* 0x000fe20008410000 */
[----:B------:R-:W-:Y:S03]  /*18dd0*/  I2FP.F32.S32 R0, R0 ;  /* 0x0000000000007245 */ /* 0x000fe60000201400 */
[----:B------:R-:W-:Y:S01]  /*18de0*/  MUFU.TANH R101, R101 ;  /* 0x0000006500657308 */ /* 0x000fe20000002400 */
[----:B------:R-:W-:Y:S01]  /*18df0*/  I2FP.F32.S32 R2, R2 ;  /* 0x0000000200027245 */ /* 0x000fe20000201400 */
[----:B------:R-:W-:Y:S01]  /*18e00*/  FFMA.FTZ R14, R9, -UR31, R14 ;  /* 0x8000001f090e7c23 */ /* 0x000fe2000801000e */
[----:B------:R-:W-:Y:S01]  /*18e10*/  I2FP.F32.S32 R8, R8 ;  /* 0x0000000800087245 */ /* 0x000fe20000201400 */
[----:B------:R-:W-:Y:S01]  /*18e20*/  FFMA.FTZ R16, R0, -UR31, R16 ;  /* 0x8000001f00107c23 */ /* 0x000fe20008010010 */
[----:B------:R-:W-:Y:S02]  /*18e30*/  VIADD R0, R168, 0x59 ;  /* 0x00000059a8007836 */ /* 0x000fe40000000000 */
[----:B------:R-:W-:Y:S01]  /*18e40*/  FFMA.FTZ R15, R2, -UR31, R15 ;  /* 0x8000001f020f7c23 */ /* 0x000fe2000801000f */
[----:B------:R-:W-:Y:S01]  /*18e50*/  FSEL R171, R14, -INF , !P0 ;  /* 0xff8000000eab7808 */ /* 0x000fe20004000000 */
[----:B------:R-:W-:Y:S01]  /*18e60*/  VIADD R2, R168, 0x58 ;  /* 0x00000058a8027836 */ /* 0x000fe20000000000 */
[----:B------:R-:W-:Y:S01]  /*18e70*/  FSEL R60, R16, -INF , !P6 ;  /* 0xff800000103c7808 */ /* 0x000fe20007000000 */
[----:B------:R-:W1:Y:S01]  /*18e80*/  MUFU.TANH R14, R98 ;  /* 0x00000062000e7308 */ /* 0x000e620000002400 */
[----:B------:R-:W-:Y:S01]  /*18e90*/  FSEL R170, R15, -INF , !P5 ;  /* 0xff8000000faa7808 */ /* 0x000fe20006800000 */
[--C-:B------:R-:W-:Y:S01]  /*18ea0*/  IMAD.IADD R12, R203, 0x1, -R2.reuse ;  /* 0x00000001cb0c7824 */ /* 0x100fe200078e0a02 */
[-C--:B------:R-:W-:Y:S01]  /*18eb0*/  ISETP.GE.AND P1, PT, R2, R197.reuse, PT ;  /* 0x000000c50200720c */ /* 0x080fe20003f26270 */
[C---:B------:R-:W-:Y:S01]  /*18ec0*/  IMAD.IADD R9, R201.reuse, 0x1, -R2 ;  /* 0x00000001c9097824 */ /* 0x040fe200078e0a02 */
[----:B------:R-:W-:Y:S01]  /*18ed0*/  ISETP.GE.AND P3, PT, R0, R197, PT ;  /* 0x000000c50000720c */ /* 0x000fe20003f66270 */
[----:B------:R-:W-:Y:S01]  /*18ee0*/  FFMA.FTZ R17, R8, -UR31, R17 ;  /* 0x8000001f08117c23 */ /* 0x000fe20008010011 */
[----:B------:R-:W-:Y:S01]  /*18ef0*/  ISETP.GE.OR P1, PT, R2, R205, !P1 ;  /* 0x000000cd0200720c */ /* 0x000fe20004f26670 */
[--C-:B------:R-:W-:Y:S01]  /*18f00*/  IMAD.IADD R8, R201, 0x1, -R0.reuse ;  /* 0x00000001c9087824 */ /* 0x100fe200078e0a00 */
[----:B------:R-:W-:Y:S01]  /*18f10*/  IABS R11, R9 ;  /* 0x00000009000b7213 */ /* 0x000fe20000000000 */
[----:B------:R2:W-:Y:S01]  /*18f20*/  MUFU.TANH R15, R97 ;  /* 0x00000061000f7308 */ /* 0x0005e20000002400 */
[----:B------:R-:W-:Y:S01]  /*18f30*/  ISETP.GE.OR P3, PT, R0, R205, !P3 ;  /* 0x000000cd0000720c */ /* 0x000fe20005f66670 */
[----:B------:R-:W-:Y:S01]  /*18f40*/  IMAD.IADD R13, R203, 0x1, -R0 ;  /* 0x00000001cb0d7824 */ /* 0x000fe200078e0a00 */
[----:B------:R-:W-:Y:S01]  /*18f50*/  IABS R10, R8 ;  /* 0x00000008000a7213 */ /* 0x000fe20000000000 */
[----:B------:R-:W-:Y:S01]  /*18f60*/  FMUL.FTZ R106, R106, UR12 ;  /* 0x0000000c6a6a7c20 */ /* 0x000fe20008410000 */
[----:B------:R-:W-:Y:S01]  /*18f70*/  I2FP.F32.S32 R11, R11 ;  /* 0x0000000b000b7245 */ /* 0x000fe20000201400 */
[----:B------:R-:W-:Y:S01]  /*18f80*/  FMUL.FTZ R105, R105, UR12 ;  /* 0x0000000c69697c20 */ /* 0x000fe20008410000 */
[----:B------:R-:W-:Y:S03]  /*18f90*/  I2FP.F32.S32 R10, R10 ;  /* 0x0000000a000a7245 */ /* 0x000fe60000201400 */
[----:B------:R-:W-:Y:S01]  /*18fa0*/  MUFU.TANH R16, R96 ;  /* 0x0000006000107308 */ /* 0x000fe20000002400 */
[----:B------:R-:W-:Y:S01]  /*18fb0*/  IABS R9, R13 ;  /* 0x0000000d00097213 */ /* 0x000fe20000000000 */
[----:B------:R-:W-:Y:S01]  /*18fc0*/  FFMA.FTZ R5, R11, -UR31, R92 ;  /* 0x8000001f0b057c23 */ /* 0x000fe2000801005c */
[----:B------:R-:W-:Y:S01]  /*18fd0*/  FSEL R61, R17, -INF , !P2 ;  /* 0xff800000113d7808 */ /* 0x000fe20005000000 */
[----:B------:R-:W-:Y:S01]  /*18fe0*/  FFMA.FTZ R4, R10, -UR31, R93 ;  /* 0x8000001f0a047c23 */ /* 0x000fe2000801005d */
[----:B------:R-:W-:Y:S01]  /*18ff0*/  IABS R8, R12 ;  /* 0x0000000c00087213 */ /* 0x000fe20000000000 */
[----:B------:R-:W-:Y:S01]  /*19000*/  FMUL.FTZ R17, R104, UR12 ;  /* 0x0000000c68117c20 */ /* 0x000fe20008410000 */
[----:B------:R-:W-:Y:S03]  /*19010*/  I2FP.F32.S32 R9, R9 ;  /* 0x0000000900097245 */ /* 0x000fe60000201400 */
[----:B------:R-:W3:Y:S01]  /*19020*/  MUFU.TANH R13, R99 ;  /* 0x00000063000d7308 */ /* 0x000ee20000002400 */
[----:B--2---:R-:W-:Y:S01]  /*19030*/  FSEL R97, R5, -INF , !P1 ;  /* 0xff80000005617808 */ /* 0x004fe20004800000 */
[----:B------:R-:W-:Y:S01]  /*19040*/  IMAD.IADD R5, R200, 0x1, -R2 ;  /* 0x00000001c8057824 */ /* 0x000fe200078e0a02 */
[----:B------:R-:W-:Y:S01]  /*19050*/  FSEL R169, R4, -INF , !P3 ;  /* 0xff80000004a97808 */ /* 0x000fe20005800000 */
[----:B------:R-:W-:Y:S01]  /*19060*/  IMAD.IADD R4, R200, 0x1, -R0 ;  /* 0x00000001c8047824 */ /* 0x000fe200078e0a00 */
[C---:B------:R-:W-:Y:S01]  /*19070*/  ISETP.GE.AND P6, PT, R2.reuse, R196, PT ;  /* 0x000000c40200720c */ /* 0x040fe20003fc6270 */
[----:B------:R-:W-:Y:S01]  /*19080*/  FFMA.FTZ R20, R9, -UR31, R20 ;  /* 0x8000001f09147c23 */ /* 0x000fe20008010014 */
[CC--:B------:R-:W-:Y:S03]  /*19090*/  ISETP.GE.AND P2, PT, R2.reuse, R199.reuse, PT ;  /* 0x000000c70200720c */ /* 0x0c0fe60003f46270 */
[----:B------:R-:W-:Y:S01]  /*190a0*/  MUFU.TANH R19, R19 ;  /* 0x0000001300137308 */ /* 0x000fe20000002400 */
[----:B------:R-:W-:Y:S01]  /*190b0*/  ISETP.GE.AND P5, PT, R2, R198, PT ;  /* 0x000000c60200720c */ /* 0x000fe20003fa6270 */
[----:B------:R-:W-:Y:S01]  /*190c0*/  FMUL.FTZ R107, R107, UR12 ;  /* 0x0000000c6b6b7c20 */ /* 0x000fe20008410000 */
[----:B------:R-:W-:Y:S01]  /*190d0*/  ISETP.GE.AND P0, PT, R0, R196, PT ;  /* 0x000000c40000720c */ /* 0x000fe20003f06270 */
[----:B------:R-:W-:Y:S01]  /*190e0*/  FMUL.FTZ R108, R108, UR12 ;  /* 0x0000000c6c6c7c20 */ /* 0x000fe20008410000 */
[C---:B------:R-:W-:Y:S01]  /*190f0*/  ISETP.GE.AND P1, PT, R0.reuse, R199, PT ;  /* 0x000000c70000720c */ /* 0x040fe20003f26270 */
[----:B------:R-:W-:Y:S01]  /*19100*/  FMUL.FTZ R109, R109, UR12 ;  /* 0x0000000c6d6d7c20 */ /* 0x000fe20008410000 */
[----:B------:R-:W-:Y:S03]  /*19110*/  ISETP.GE.AND P3, PT, R0, R198, PT ;  /* 0x000000c60000720c */ /* 0x000fe60003f66270 */
[----:B------:R-:W-:Y:S01]  /*19120*/  MUFU.TANH R17, R17 ;  /* 0x0000001100117308 */ /* 0x000fe20000002400 */
[----:B------:R-:W-:Y:S01]  /*19130*/  I2FP.F32.S32 R8, R8 ;  /* 0x0000000800087245 */ /* 0x000fe20000201400 */
[----:B------:R-:W-:Y:S01]  /*19140*/  FMUL.FTZ R110, R110, UR12 ;  /* 0x0000000c6e6e7c20 */ /* 0x000fe20008410000 */
[C---:B------:R-:W-:Y:S01]  /*19150*/  ISETP.GE.OR P6, PT, R2.reuse, R204, !P6 ;  /* 0x000000cc0200720c */ /* 0x040fe200077c6670 */
[----:B------:R-:W-:Y:S01]  /*19160*/  FMUL.FTZ R113, R113, UR12 ;  /* 0x0000000c71717c20 */ /* 0x000fe20008410000 */
[-C--:B------:R-:W-:Y:S01]  /*19170*/  ISETP.GE.OR P2, PT, R2, R207.reuse, !P2 ;  /* 0x000000cf0200720c */ /* 0x080fe20005746670 */
[----:B------:R-:W-:Y:S01]  /*19180*/  FFMA.FTZ R21, R8, -UR31, R21 ;  /* 0x8000001f08157c23 */ /* 0x000fe20008010015 */
[----:B------:R-:W-:Y:S01]  /*19190*/  ISETP.GE.OR P5, PT, R2, R206, !P5 ;  /* 0x000000ce0200720c */ /* 0x000fe20006fa6670 */
[----:B------:R-:W-:Y:S01]  /*191a0*/  IMAD.IADD R2, R202, 0x1, -R2 ;  /* 0x00000001ca027824 */ /* 0x000fe200078e0a02 */
[C---:B------:R-:W-:Y:S01]  /*191b0*/  ISETP.GE.OR P0, PT, R0.reuse, R204, !P0 ;  /* 0x000000cc0000720c */ /* 0x040fe20004706670 */
[----:B------:R-:W-:Y:S01]  /*191c0*/  FMUL.FTZ R115, R115, UR12 ;  /* 0x0000000c73737c20 */ /* 0x000fe20008410000 */
[C---:B------:R-:W-:Y:S01]  /*191d0*/  ISETP.GE.OR P1, PT, R0.reuse, R207, !P1 ;  /* 0x000000cf0000720c */ /* 0x040fe20004f26670 */
[----:B------:R-:W-:Y:S01]  /*191e0*/  MUFU.TANH R108, R108 ;  /* 0x0000006c006c7308 */ /* 0x000fe20000002400 */
[----:B------:R-:W-:Y:S01]  /*191f0*/  ISETP.GE.OR P3, PT, R0, R206, !P3 ;  /* 0x000000ce0000720c */ /* 0x000fe20005f66670 */
[----:B------:R-:W-:Y:S01]  /*19200*/  IMAD.IADD R0, R202, 0x1, -R0 ;  /* 0x00000001ca007824 */ /* 0x000fe200078e0a00 */
[----:B------:R-:W-:Y:S01]  /*19210*/  IABS R9, R5 ;  /* 0x0000000500097213 */ /* 0x000fe20000000000 */
[----:B------:R-:W-:Y:S01]  /*19220*/  FMUL.FTZ R112, R112, UR12 ;  /* 0x0000000c70707c20 */ /* 0x000fe20008410000 */
[----:B------:R-:W-:Y:S01]  /*19230*/  IABS R2, R2 ;  /* 0x0000000200027213 */ /* 0x000fe20000000000 */
[----:B------:R-:W-:Y:S01]  /*19240*/  FMUL.FTZ R114, R114, UR12 ;  /* 0x0000000c72727c20 */ /* 0x000fe20008410000 */
[----:B------:R-:W-:Y:S01]  /*19250*/  IABS R8, R0 ;  /* 0x0000000000087213 */ /* 0x000fe20000000000 */
[----:B------:R-:W-:Y:S01]  /*19260*/  IMAD.MOV.U32 R0, RZ, RZ, R9 ;  /* 0x000000ffff007224 */ /* 0x000fe200078e0009 */
[----:B------:R-:W-:Y:S01]  /*19270*/  IABS R5, R4 ;  /* 0x0000000400057213 */ /* 0x000fe20000000000 */
[----:B------:R-:W-:Y:S01]  /*19280*/  FMUL.FTZ R4, R100, UR12 ;  /* 0x0000000c64047c20 */ /* 0x000fe20008410000 */
[----:B------:R-:W-:Y:S01]  /*19290*/  I2FP.F32.S32 R2, R2 ;  /* 0x0000000200027245 */ /* 0x000fe20000201400 */
[----:B------:R-:W-:Y:S01]  /*192a0*/  MUFU.TANH R109, R109 ;  /* 0x0000006d006d7308 */ /* 0x000fe20000002400 */
[----:B------:R-:W-:Y:S02]  /*192b0*/  I2FP.F32.S32 R0, R0 ;  /* 0x0000000000007245 */ /* 0x000fe40000201400 */
[----:B------:R-:W-:Y:S01]  /*192c0*/  I2FP.F32.S32 R8, R8 ;  /* 0x0000000800087245 */ /* 0x000fe20000201400 */
[----:B-1----:R-:W-:Y:S01]  /*192d0*/  FFMA.FTZ R14, R2, -UR31, R14 ;  /* 0x8000001f020e7c23 */ /* 0x002fe2000801000e */
[----:B------:R-:W-:Y:S01]  /*192e0*/  I2FP.F32.S32 R5, R5 ;  /* 0x0000000500057245 */ /* 0x000fe20000201400 */
[----:B------:R-:W-:Y:S01]  /*192f0*/  VIADD R2, R168, 0x60 ;  /* 0x00000060a8027836 */ /* 0x000fe20000000000 */
[----:B------:R-:W-:Y:S03]  /*19300*/  FSEL R90, R21, -INF , !P6 ;  /* 0xff800000155a7808 */ /* 0x000fe60007000000 */
[----:B------:R-:W1:Y:S01]  /*19310*/  MUFU.TANH R4, R4 ;  /* 0x0000000400047308 */ /* 0x000e620000002400 */
[----:B------:R-:W-:Y:S01]  /*19320*/  FSEL R93, R20, -INF , !P0 ;  /* 0xff800000145d7808 */ /* 0x000fe20004000000 */
[--C-:B------:R-:W-:Y:S01]  /*19330*/  IMAD.IADD R11, R202, 0x1, -R2.reuse ;  /* 0x00000001ca0b7824 */ /* 0x100fe200078e0a02 */
[----:B------:R-:W-:Y:S01]  /*19340*/  ISETP.GE.AND P6, PT, R2, R199, PT ;  /* 0x000000c70200720c */ /* 0x000fe20003fc6270 */
[----:B---3--:R-:W-:Y:S01]  /*19350*/  FFMA.FTZ R13, R8, -UR31, R13 ;  /* 0x8000001f080d7c23 */ /* 0x008fe2000801000d */
[----:B------:R-:W-:Y:S01]  /*19360*/  FSEL R30, R14, -INF , !P5 ;  /* 0xff8000000e1e7808 */ /* 0x000fe20006800000 */
[----:B------:R-:W-:Y:S01]  /*19370*/  IMAD.IADD R8, R200, 0x1, -R2 ;  /* 0x00000001c8087824 */ /* 0x000fe200078e0a02 */
[----:B------:R-:W-:Y:S01]  /*19380*/  ISETP.GE.OR P6, PT, R2, R207, !P6 ;  /* 0x000000cf0200720c */ /* 0x000fe200077c6670 */
[----:B------:R-:W-:Y:S01]  /*19390*/  FFMA.FTZ R15, R5, -UR31, R15 ;  /* 0x8000001f050f7c23 */ /* 0x000fe2000801000f */
[----:B------:R-:W-:Y:S01]  /*193a0*/  FSEL R31, R13, -INF , !P3 ;  /* 0xff8000000d1f7808 */ /* 0x000fe20005800000 */
[----:B------:R-:W-:Y:S01]  /*193b0*/  FFMA.FTZ R16, R0, -UR31, R16 ;  /* 0x8000001f00107c23 */ /* 0x000fe20008010010 */
[----:B------:R-:W-:Y:S01]  /*193c0*/  IABS R10, R8 ;  /* 0x00000008000a7213 */ /* 0x000fe20000000000 */
[----:B------:R-:W-:Y:S01]  /*193d0*/  VIADD R0, R168, 0x61 ;  /* 0x00000061a8007836 */ /* 0x000fe20000000000 */
[----:B------:R-:W-:Y:S01]  /*193e0*/  FSEL R29, R15, -INF , !P1 ;  /* 0xff8000000f1d7808 */ /* 0x000fe20004800000 */
[----:B------:R-:W-:Y:S01]  /*193f0*/  MUFU.TANH R14, R107 ;  /* 0x0000006b000e7308 */ /* 0x000fe20000002400 */
[----:B------:R-:W-:Y:S01]  /*19400*/  FSEL R28, R16, -INF , !P2 ;  /* 0xff800000101c7808 */ /* 0x000fe20005000000 */
[--C-:B------:R-:W-:Y:S01]  /*19410*/  IMAD.IADD R5, R200, 0x1, -R0.reuse ;  /* 0x00000001c8057824 */ /* 0x100fe200078e0a00 */
[----:B------:R-:W-:Y:S01]  /*19420*/  ISETP.GE.AND P0, PT, R0, R199, PT ;  /* 0x000000c70000720c */ /* 0x000fe20003f06270 */
[----:B------:R-:W-:Y:S01]  /*19430*/  IMAD.IADD R12, R202, 0x1, -R0 ;  /* 0x00000001ca0c7824 */ /* 0x000fe200078e0a00 */
[----:B------:R-:W-:Y:S01]  /*19440*/  ISETP.GE.AND P3, PT, R0, R198, PT ;  /* 0x000000c60000720c */ /* 0x000fe20003f66270 */
[----:B------:R-:W-:Y:S01]  /*19450*/  FMUL.FTZ R20, R111, UR12 ;  /* 0x0000000c6f147c20 */ /* 0x000fe20008410000 */
[----:B------:R-:W-:Y:S03]  /*19460*/  IABS R9, R5 ;  /* 0x0000000500097213 */ /* 0x000fe60000000000 */
[----:B------:R2:W3:Y:S01]  /*19470*/  MUFU.TANH R15, R106 ;  /* 0x0000006a000f7308 */ /* 0x0004e20000002400 */
[----:B------:R-:W-:Y:S02]  /*19480*/  IABS R5, R11 ;  /* 0x0000000b00057213 */ /* 0x000fe40000000000 */
[----:B------:R-:W-:Y:S02]  /*19490*/  I2FP.F32.S32 R11, R10 ;  /* 0x0000000a000b7245 */ /* 0x000fe40000201400 */
[----:B------:R-:W-:Y:S02]  /*194a0*/  IABS R8, R12 ;  /* 0x0000000c00087213 */ /* 0x000fe40000000000 */
[----:B------:R-:W-:Y:S01]  /*194b0*/  I2FP.F32.S32 R10, R9 ;  /* 0x00000009000a7245 */ /* 0x000fe20000201400 */
[----:B-1----:R-:W-:Y:S01]  /*194c0*/  FFMA.FTZ R4, R11, -UR31, R4 ;  /* 0x8000001f0b047c23 */ /* 0x002fe20008010004 */
[----:B------:R-:W-:Y:S01]  /*194d0*/  I2FP.F32.S32 R9, R5 ;  /* 0x0000000500097245 */ /* 0x000fe20000201400 */
[----:B------:R1:W4:Y:S01]  /*194e0*/  MUFU.TANH R16, R105 ;  /* 0x0000006900107308 */ /* 0x0003220000002400 */
[----:B------:R-:W-:Y:S01]  /*194f0*/  I2FP.F32.S32 R5, R8 ;  /* 0x0000000800057245 */ /* 0x000fe20000201400 */
[----:B------:R-:W-:Y:S01]  /*19500*/  FFMA.FTZ R8, R10, -UR31, R101 ;  /* 0x8000001f0a087c23 */ /* 0x000fe20008010065 */
[----:B------:R-:W-:Y:S01]  /*19510*/  FSEL R92, R4, -INF , !P6 ;  /* 0xff800000045c7808 */ /* 0x000fe20007000000 */
[----:B------:R-:W-:Y:S01]  /*19520*/  FFMA.FTZ R19, R9, -UR31, R19 ;  /* 0x8000001f09137c23 */ /* 0x000fe20008010013 */
[C---:B------:R-:W-:Y:S01]  /*19530*/  ISETP.GE.OR P0, PT, R0.reuse, R207, !P0 ;  /* 0x000000cf0000720c */ /* 0x040fe20004706670 */
[----:B------:R-:W-:Y:S01]  /*19540*/  FFMA.FTZ R18, R5, -UR31, R18 ;  /* 0x8000001f05127c23 */ /* 0x000fe20008010012 */
[-C--:B------:R-:W-:Y:S01]  /*19550*/  ISETP.GE.AND P6, PT, R0, R197.reuse, PT ;  /* 0x000000c50000720c */ /* 0x080fe20003fc6270 */
[----:B------:R-:W5:Y:S01]  /*19560*/  LDSM.16.M88.4 R4, [R189] ;  /* 0x00000000bd04783b */ /* 0x000f620000000200 */
[----:B------:R-:W-:Y:S01]  /*19570*/  FSEL R95, R8, -INF , !P0 ;  /* 0xff800000085f7808 */ /* 0x000fe20004000000 */
[----:B------:R-:W-:Y:S04]  /*19580*/  DEPBAR.LE SB0, 0x0 ;  /* 0x000080000000791a */ /* 0x000fe80000000000 */
[----:B------:R-:W-:Y:S01]  /*19590*/  ISETP.GE.AND P0, PT, R0, R196, PT ;  /* 0x000000c40000720c */ /* 0x000fe20003f06270 */
[C---:B------:R-:W-:Y:S01]  /*195a0*/  IMAD.IADD R9, R201.reuse, 0x1, -R2 ;  /* 0x00000001c9097824 */ /* 0x040fe200078e0a02 */
[C---:B------:R-:W-:Y:S01]  /*195b0*/  ISETP.GE.AND P2, PT, R2.reuse, R198, PT ;  /* 0x000000c60200720c */ /* 0x040fe20003f46270 */
[----:B------:R-:W-:Y:S01]  /*195c0*/  BAR.SYNC.DEFER_BLOCKING 0x0 ;  /* 0x0000000000007b1d */ /* 0x000fe20000010000 */
[C---:B------:R-:W-:Y:S01]  /*195d0*/  ISETP.GE.AND P1, PT, R2.reuse, R197, PT ;  /* 0x000000c50200720c */ /* 0x040fe20003f26270 */
[----:B------:R-:W-:Y:S01]  /*195e0*/  IMAD.IADD R8, R201, 0x1, -R0 ;  /* 0x00000001c9087824 */ /* 0x000fe200078e0a00 */
[----:B------:R-:W-:Y:S01]  /*195f0*/  ISETP.GE.AND P5, PT, R2, R196, PT ;  /* 0x000000c40200720c */ /* 0x000fe20003fa6270 */
[----:B--2---:R-:W-:Y:S01]  /*19600*/  IMAD.MOV.U32 R106, RZ, RZ, R23 ;  /* 0x000000ffff6a7224 */ /* 0x004fe200078e0017 */
[C---:B------:R-:W-:Y:S01]  /*19610*/  ISETP.GE.OR P3, PT, R0.reuse, R206, !P3 ;  /* 0x000000ce0000720c */ /* 0x040fe20005f66670 */
[----:B-1----:R-:W-:Y:S01]  /*19620*/  IMAD.MOV.U32 R105, RZ, RZ, R24 ;  /* 0x000000ffff697224 */ /* 0x002fe200078e0018 */
[CC--:B------:R-:W-:Y:S02]  /*19630*/  ISETP.GE.OR P6, PT, R0.reuse, R205.reuse, !P6 ;  /* 0x000000cd0000720c */ /* 0x0c0fe400077c6670 */
[----:B------:R-:W-:Y:S01]  /*19640*/  ISETP.GE.OR P0, PT, R0, R204, !P0 ;  /* 0x000000cc0000720c */ /* 0x000fe20004706670 */
[C---:B------:R-:W-:Y:S01]  /*19650*/  IMAD.IADD R0, R203.reuse, 0x1, -R0 ;  /* 0x00000001cb007824 */ /* 0x040fe200078e0a00 */
        /* <DEDUP_REMOVED lines=9> */
[----:B------:R-:W1:Y:S01]  /*196f0*/  MUFU.TANH R20, R20 ;  /* 0x0000001400147308 */ /* 0x000e620000002400 */
[----:B------:R-:W-:Y:S02]  /*19700*/  I2FP.F32.S32 R2, R2 ;  /* 0x0000000200027245 */ /* 0x000fe40000201400 */
[----:B------:R-:W-:Y:S02]  /*19710*/  I2FP.F32.S32 R0, R0 ;  /* 0x0000000000007245 */ /* 0x000fe40000201400 */
[----:B------:R-:W-:Y:S01]  /*19720*/  I2FP.F32.S32 R8, R8 ;  /* 0x0000000800087245 */ /* 0x000fe20000201400 */
[----:B---3--:R-:W-:Y:S01]  /*19730*/  FFMA.FTZ R15, R2, -UR31, R15 ;  /* 0x8000001f020f7c23 */ /* 0x008fe2000801000f */
[----:B------:R-:W-:Y:S01]  /*19740*/  I2FP.F32.S32 R9, R9 ;  /* 0x0000000900097245 */ /* 0x000fe20000201400 */
[-C--:B-----5:R-:W-:Y:S02]  /*19750*/  HMMA.16816.F32.BF16 R116, R172, R4.reuse, R116 ;  /* 0x00000004ac74723c */ /* 0x0a0fe40000041874 */
[----:B------:R-:W2:Y:S03]  /*19760*/  MUFU.TANH R110, R110 ;  /* 0x0000006e006e7308 */ /* 0x000ea60000002400 */
[----:B------:R-:W-:Y:S01]  /*19770*/  FSEL R85, R19, -INF , !P2 ;  /* 0xff80000013557808 */ /* 0x000fe20005000000 */
[----:B------:R-:W-:Y:S01]  /*19780*/  FFMA.FTZ R17, R0, -UR31, R17 ;  /* 0x8000001f00117c23 */ /* 0x000fe20008010011 */
[----:B------:R-:W-:Y:S01]  /*19790*/  FSEL R86, R18, -INF , !P3 ;  /* 0xff80000012567808 */ /* 0x000fe20005800000 */
[----:B------:R-:W-:Y:S01]  /*197a0*/  VIADD R2, R168, 0x68 ;  /* 0x00000068a8027836 */ /* 0x000fe20000000000 */
[C---:B------:R-:W-:Y:S04]  /*197b0*/  HMMA.16816.F32.BF16 R120, R180.reuse, R4, R120 ;  /* 0x00000004b478723c */ /* 0x040fe80000041878 */
[----:B------:R-:W-:Y:S01]  /*197c0*/  ISETP.GE.AND P2, PT, R2, R197, PT ;  /* 0x000000c50200720c */ /* 0x000fe20003f46270 */
[----:B------:R-:W-:Y:S01]  /*197d0*/  VIADD R0, R168, 0x69 ;  /* 0x00000069a8007836 */ /* 0x000fe20000000000 */
[----:B------:R-:W-:Y:S01]  /*197e0*/  FSEL R89, R17, -INF , !P1 ;  /* 0xff80000011597808 */ /* 0x000fe20004800000 */
[----:B----4-:R-:W-:Y:S01]  /*197f0*/  FFMA.FTZ R16, R8, -UR31, R16 ;  /* 0x8000001f08107c23 */ /* 0x010fe20008010010 */
[----:B------:R-:W-:Y:S01]  /*19800*/  ISETP.GE.OR P2, PT, R2, R205, !P2 ;  /* 0x000000cd0200720c */ /* 0x000fe20005746670 */
[-C--:B------:R-:W-:Y:S03]  /*19810*/  HMMA.16816.F32.BF16 R124, R180, R6.reuse, R124 ;  /* 0x00000006b47c723c */ /* 0x080fe6000004187c */
[----:B------:R-:W-:Y:S01]  /*19820*/  ISETP.GE.AND P3, PT, R0, R197, PT ;  /* 0x000000c50000720c */ /* 0x000fe20003f66270 */
[----:B------:R-:W-:Y:S01]  /*19830*/  FFMA.FTZ R14, R9, -UR31, R14 ;  /* 0x8000001f090e7c23 */ /* 0x000fe2000801000e */
[----:B------:R-:W-:Y:S01]  /*19840*/  FSEL R91, R16, -INF , !P6 ;  /* 0xff800000105b7808 */ /* 0x000fe20007000000 */
[C---:B------:R-:W-:Y:S01]  /*19850*/  IMAD.IADD R9, R201.reuse, 0x1, -R2 ;  /* 0x00000001c9097824 */ /* 0x040fe200078e0a02 */
[----:B------:R-:W-:Y:S01]  /*19860*/  ISETP.GE.OR P3, PT, R0, R205, !P3 ;  /* 0x000000cd0000720c */ /* 0x000fe20005f66670 */
[--C-:B------:R-:W-:Y:S01]  /*19870*/  IMAD.IADD R8, R201, 0x1, -R0.reuse ;  /* 0x00000001c9087824 */ /* 0x100fe200078e0a00 */
[----:B------:R-:W-:Y:S01]  /*19880*/  ISETP.GE.AND P1, PT, R2, R199, PT ;  /* 0x000000c70200720c */ /* 0x000fe20003f26270 */
[----:B------:R-:W3:Y:S01]  /*19890*/  MUFU.TANH R16, R112 ;  /* 0x0000007000107308 */ /* 0x000ee20000002400 */
[----:B------:R-:W-:Y:S01]  /*198a0*/  IABS R12, R9 ;  /* 0x00000009000c7213 */ /* 0x000fe20000000000 */
[C---:B------:R-:W-:Y:S01]  /*198b0*/  IMAD.IADD R13, R203.reuse, 0x1, -R0 ;  /* 0x00000001cb0d7824 */ /* 0x040fe200078e0a00 */
[----:B------:R-:W-:Y:S01]  /*198c0*/  IABS R10, R8 ;  /* 0x00000008000a7213 */ /* 0x000fe20000000000 */
[----:B------:R-:W-:Y:S01]  /*198d0*/  IMAD.IADD R11, R203, 0x1, -R2 ;  /* 0x00000001cb0b7824 */ /* 0x000fe200078e0a02 */
[----:B------:R-:W-:Y:S01]  /*198e0*/  I2FP.F32.S32 R12, R12 ;  /* 0x0000000c000c7245 */ /* 0x000fe20000201400 */
[----:B------:R-:W-:Y:S04]  /*198f0*/  HMMA.16816.F32.BF16 R128, R172, R6, R128 ;  /* 0x00000006ac80723c */ /* 0x000fe80000041880 */
[----:B------:R-:W-:Y:S01]  /*19900*/  I2FP.F32.S32 R10, R10 ;  /* 0x0000000a000a7245 */ /* 0x000fe20000201400 */
[----:B------:R-:W-:Y:S01]  /*19910*/  FFMA.FTZ R5, R12, -UR31, R108 ;  /* 0x8000001f0c057c23 */ /* 0x000fe2000801006c */
[----:B------:R-:W-:Y:S01]  /*19920*/  IABS R9, R13 ;  /* 0x0000000d00097213 */ /* 0x000fe20000000000 */
[----:B------:R-:W-:Y:S01]  /*19930*/  FMUL.FTZ R12, R117, UR12 ;  /* 0x0000000c750c7c20 */ /* 0x000fe20008410000 */
[----:B------:R-:W-:Y:S01]  /*19940*/  FSEL R99, R15, -INF , !P5 ;  /* 0xff8000000f637808 */ /* 0x000fe20006800000 */
[----:B------:R-:W-:Y:S01]  /*19950*/  MUFU.TANH R13, R115 ;  /* 0x00000073000d7308 */ /* 0x000fe20000002400 */
[----:B------:R-:W-:Y:S01]  /*19960*/  ISETP.GE.AND P6, PT, R2, R198, PT ;  /* 0x000000c60200720c */ /* 0x000fe20003fc6270 */
[----:B------:R-:W-:Y:S01]  /*19970*/  FFMA.FTZ R4, R10, -UR31, R109 ;  /* 0x8000001f0a047c23 */ /* 0x000fe2000801006d */
[----:B------:R-:W-:Y:S01]  /*19980*/  IABS R8, R11 ;  /* 0x0000000b00087213 */ /* 0x000fe20000000000 */
[----:B------:R-:W-:Y:S01]  /*19990*/  FMUL.FTZ R118, R118, UR12 ;  /* 0x0000000c76767c20 */ /* 0x000fe20008410000 */
[----:B------:R-:W-:Y:S01]  /*199a0*/  ISETP.GE.AND P5, PT, R2, R196, PT ;  /* 0x000000c40200720c */ /* 0x000fe20003fa6270 */
[----:B------:R-:W-:Y:S01]  /*199b0*/  FMUL.FTZ R120, R120, UR12 ;  /* 0x0000000c78787c20 */ /* 0x000fe20008410000 */
[----:B------:R-:W-:Y:S03]  /*199c0*/  FSEL R98, R14, -INF , !P0 ;  /* 0xff8000000e627808 */ /* 0x000fe60004000000 */
[----:B------:R-:W4:Y:S01]  /*199d0*/  MUFU.TANH R15, R113 ;  /* 0x00000071000f7308 */ /* 0x000f220000002400 */
[----:B------:R-:W-:Y:S01]  /*199e0*/  FSEL R94, R5, -INF , !P2 ;  /* 0xff800000055e7808 */ /* 0x000fe20005000000 */
[----:B------:R-:W-:Y:S01]  /*199f0*/  IMAD.IADD R5, R200, 0x1, -R2 ;  /* 0x00000001c8057824 */ /* 0x000fe200078e0a02 */
[----:B------:R-:W-:Y:S01]  /*19a00*/  FSEL R96, R4, -INF , !P3 ;  /* 0xff80000004607808 */ /* 0x000fe20005800000 */
[----:B------:R-:W-:Y:S01]  /*19a10*/  IMAD.IADD R4, R200, 0x1, -R0 ;  /* 0x00000001c8047824 */ /* 0x000fe200078e0a00 */
[C---:B------:R-:W-:Y:S01]  /*19a20*/  ISETP.GE.AND P0, PT, R0.reuse, R199, PT ;  /* 0x000000c70000720c */ /* 0x040fe20003f06270 */
[----:B------:R-:W-:Y:S01]  /*19a30*/  FMUL.FTZ R119, R119, UR12 ;  /* 0x0000000c77777c20 */ /* 0x000fe20008410000 */
[C---:B------:R-:W-:Y:S03]  /*19a40*/  ISETP.GE.AND P2, PT, R0.reuse, R198, PT ;  /* 0x000000c60000720c */ /* 0x040fe60003f46270 */
[----:B------:R-:W5:Y:S01]  /*19a50*/  MUFU.TANH R14, R114 ;  /* 0x00000072000e7308 */ /* 0x000f620000002400 */
[----:B------:R-:W-:Y:S01]  /*19a60*/  ISETP.GE.AND P3, PT, R0, R196, PT ;  /* 0x000000c40000720c */ /* 0x000fe20003f66270 */
[----:B------:R-:W-:Y:S01]  /*19a70*/  FMUL.FTZ R11, R116, UR12 ;  /* 0x0000000c740b7c20 */ /* 0x000fe20008410000 */
[----:B------:R-:W-:Y:S01]  /*19a80*/  I2FP.F32.S32 R9, R9 ;  /* 0x0000000900097245 */ /* 0x000fe20000201400 */
[----:B------:R-:W-:Y:S01]  /*19a90*/  FMUL.FTZ R19, R121, UR12 ;  /* 0x0000000c79137c20 */ /* 0x000fe20008410000 */
[----:B------:R-:W-:Y:S01]  /*19aa0*/  I2FP.F32.S32 R8, R8 ;  /* 0x0000000800087245 */ /* 0x000fe20000201400 */
[----:B------:R-:W-:Y:S01]  /*19ab0*/  FMUL.FTZ R129, R129, UR12 ;  /* 0x0000000c81817c20 */ /* 0x000fe20008410000 */
[CC--:B------:R-:W-:Y:S01]  /*19ac0*/  ISETP.GE.OR P1, PT, R2.reuse, R207.reuse, !P1 ;  /* 0x000000cf0200720c */ /* 0x0c0fe20004f26670 */
[----:B-1----:R-:W-:Y:S01]  /*19ad0*/  FFMA.FTZ R68, R9, -UR31, R20 ;  /* 0x8000001f09447c23 */ /* 0x002fe20008010014 */
[----:B------:R-:W-:Y:S01]  /*19ae0*/  ISETP.GE.OR P6, PT, R2, R206, !P6 ;  /* 0x000000ce0200720c */ /* 0x000fe200077c6670 */
[----:B--2---:R-:W-:Y:S01]  /*19af0*/  FFMA.FTZ R110, R8, -UR31, R110 ;  /* 0x8000001f086e7c23 */ /* 0x004fe2000801006e */
[----:B------:R-:W-:Y:S01]  /*19b00*/  ISETP.GE.OR P5, PT, R2, R204, !P5 ;  /* 0x000000cc0200720c */ /* 0x000fe20006fa6670 */
[----:B------:R-:W-:Y:S01]  /*19b10*/  IMAD.IADD R2, R202, 0x1, -R2 ;  /* 0x00000001ca027824 */ /* 0x000fe200078e0a02 */
[C---:B------:R-:W-:Y:S01]  /*19b20*/  ISETP.GE.OR P0, PT, R0.reuse, R207, !P0 ;  /* 0x000000cf0000720c */ /* 0x040fe20004706670 */
[----:B------:R-:W1:Y:S01]  /*19b30*/  MUFU.TANH R17, R118 ;  /* 0x0000007600117308 */ /* 0x000e620000002400 */
[----:B------:R-:W-:Y:S01]  /*19b40*/  ISETP.GE.OR P2, PT, R0, R206, !P2 ;  /* 0x000000ce0000720c */ /* 0x000fe20005746670 */
[----:B------:R-:W-:Y:S01]  /*19b50*/  FMUL.FTZ R130, R130, UR12 ;  /* 0x0000000c82827c20 */ /* 0x000fe20008410000 */
[----:B------:R-:W-:Y:S01]  /*19b60*/  ISETP.GE.OR P3, PT, R0, R204, !P3 ;  /* 0x000000cc0000720c */ /* 0x000fe20005f66670 */
[----:B------:R-:W-:Y:S01]  /*19b70*/  IMAD.IADD R0, R202, 0x1, -R0 ;  /* 0x00000001ca007824 */ /* 0x000fe200078e0a00 */
[----:B------:R-:W-:Y:S01]  /*19b80*/  IABS R10, R5 ;  /* 0x00000005000a7213 */ /* 0x000fe20000000000 */
[----:B------:R-:W-:Y:S01]  /*19b90*/  FMUL.FTZ R128, R128, UR12 ;  /* 0x0000000c80807c20 */ /* 0x000fe20008410000 */
[----:B------:R-:W-:Y:S03]  /*19ba0*/  IABS R9, R4 ;  /* 0x0000000400097213 */ /* 0x000fe60000000000 */
[----:B------:R-:W2:Y:S01]  /*19bb0*/  MUFU.TANH R12, R12 ;  /* 0x0000000c000c7308 */ /* 0x000ea20000002400 */
[----:B------:R-:W-:Y:S01]  /*19bc0*/  IABS R8, R2 ;  /* 0x0000000200087213 */ /* 0x000fe20000000000 */
[----:B------:R-:W-:Y:S01]  /*19bd0*/  IMAD.MOV.U32 R4, RZ, RZ, R10 ;  /* 0x000000ffff047224 */ /* 0x000fe200078e000a */
[----:B------:R-:W-:Y:S01]  /*19be0*/  IABS R5, R0 ;  /* 0x0000000000057213 */ /* 0x000fe20000000000 */
[----:B------:R-:W-:Y:S02]  /*19bf0*/  IMAD.MOV.U32 R2, RZ, RZ, R9 ;  /* 0x000000ffff027224 */ /* 0x000fe400078e0009 */
[----:B------:R-:W-:Y:S01]  /*19c00*/  FMUL.FTZ R20, R131, UR12 ;  /* 0x0000000c83147c20 */ /* 0x000fe20008410000 */
[----:B------:R-:W-:Y:S02]  /*19c10*/  IMAD.MOV.U32 R0, RZ, RZ, R8 ;  /* 0x000000ffff007224 */ /* 0x000fe400078e0008 */
[----:B------:R-:W-:Y:S01]  /*19c20*/  FMUL.FTZ R122, R122, UR12 ;  /* 0x0000000c7a7a7c20 */ /* 0x000fe20008410000 */
[----:B------:R-:W-:Y:S01]  /*19c30*/  IMAD.MOV.U32 R8, RZ, RZ, R5 ;  /* 0x000000ffff087224 */ /* 0x000fe200078e0005 */
[----:B------:R-:W-:Y:S01]  /*19c40*/  I2FP.F32.S32 R5, R4 ;  /* 0x0000000400057245 */ /* 0x000fe20000201400 */
[----:B------:R-:W-:Y:S01]  /*19c50*/  MUFU.TANH R18, R119 ;  /* 0x0000007700127308 */ /* 0x000fe20000002400 */
[----:B------:R-:W-:Y:S01]  /*19c60*/  I2FP.F32.S32 R4, R2 ;  /* 0x0000000200047245 */ /* 0x000fe20000201400 */
[----:B------:R-:W-:Y:S01]  /*19c70*/  FMUL.FTZ R123, R123, UR12 ;  /* 0x0000000c7b7b7c20 */ /* 0x000fe20008410000 */
[----:B------:R-:W-:Y:S01]  /*19c80*/  I2FP.F32.S32 R2, R0 ;  /* 0x0000000000027245 */ /* 0x000fe20000201400 */
[----:B---3--:R-:W-:Y:S01]  /*19c90*/  FFMA.FTZ R16, R5, -UR31, R16 ;  /* 0x8000001f05107c23 */ /* 0x008fe20008010010 */
[----:B------:R-:W-:Y:S01]  /*19ca0*/  I2FP.F32.S32 R0, R8 ;  /* 0x0000000800007245 */ /* 0x000fe20000201400 */
[----:B----4-:R-:W-:Y:S01]  /*19cb0*/  FFMA.FTZ R15, R4, -UR31, R15 ;  /* 0x8000001f040f7c23 */ /* 0x010fe2000801000f */
[----:B------:R-:W-:Y:S02]  /*19cc0*/  VIADD R4, R168, 0x71 ;  /* 0x00000071a8047836 */ /* 0x000fe40000000000 */
[----:B-----5:R-:W-:Y:S01]  /*19cd0*/  FFMA.FTZ R14, R2, -UR31, R14 ;  /* 0x8000001f020e7c23 */ /* 0x020fe2000801000e */
[----:B------:R-:W-:Y:S01]  /*19ce0*/  FSEL R81, R16, -INF , !P1 ;  /* 0xff80000010517808 */ /* 0x000fe20004800000 */
[----:B------:R-:W-:Y:S01]  /*19cf0*/  FFMA.FTZ R13, R0, -UR31, R13 ;  /* 0x8000001f000d7c23 */ /* 0x000fe2000801000d */
[----:B------:R-:W-:Y:S01]  /*19d00*/  FSEL R82, R15, -INF , !P0 ;  /* 0xff8000000f527808 */ /* 0x000fe20004000000 */
[--C-:B------:R-:W-:Y:S01]  /*19d10*/  IMAD.IADD R0, R200, 0x1, -R4.reuse ;  /* 0x00000001c8007824 */ /* 0x100fe200078e0a04 */
[----:B------:R-:W-:Y:S01]  /*19d20*/  FSEL R83, R14, -INF , !P6 ;  /* 0xff8000000e537808 */ /* 0x000fe20007000000 */
[----:B------:R-:W-:Y:S01]  /*19d30*/  IMAD.IADD R9, R202, 0x1, -R4 ;  /* 0x00000001ca097824 */ /* 0x000fe200078e0a04 */
[----:B------:R-:W-:Y:S01]  /*19d40*/  FSEL R84, R13, -INF , !P2 ;  /* 0xff8000000d547808 */ /* 0x000fe20005000000 */
[----:B------:R-:W-:Y:S01]  /*19d50*/  VIADD R5, R168, 0x70 ;  /* 0x00000070a8057836 */ /* 0x000fe20000000000 */
[----:B------:R-:W-:Y:S01]  /*19d60*/  IABS R6, R0 ;  /* 0x0000000000067213 */ /* 0x000fe20000000000 */
[----:B------:R-:W-:Y:S01]  /*19d70*/  MUFU.TANH R11, R11 ;  /* 0x0000000b000b7308 */ /* 0x000fe20000002400 */
[----:B------:R-:W-:Y:S01]  /*19d80*/  IABS R0, R9 ;  /* 0x0000000900007213 */ /* 0x000fe20000000000 */
[--C-:B------:R-:W-:Y:S01]  /*19d90*/  IMAD.IADD R2, R200, 0x1, -R5.reuse ;  /* 0x00000001c8027824 */ /* 0x100fe200078e0a05 */
[C---:B------:R-:W-:Y:S01]  /*19da0*/  ISETP.GE.AND P1, PT, R5.reuse, R199, PT ;  /* 0x000000c70500720c */ /* 0x040fe20003f26270 */
[--C-:B------:R-:W-:Y:S01]  /*19db0*/  IMAD.IADD R7, R202, 0x1, -R5.reuse ;  /* 0x00000001ca077824 */ /* 0x100fe200078e0a05 */
[----:B------:R-:W-:Y:S01]  /*19dc0*/  ISETP.GE.AND P0, PT, R5, R198, PT ;  /* 0x000000c60500720c */ /* 0x000fe20003f06270 */
[----:B------:R-:W-:Y:S01]  /*19dd0*/  IMAD.IADD R10, R201, 0x1, -R5 ;  /* 0x00000001c90a7824 */ /* 0x000fe200078e0a05 */
[----:B------:R-:W-:Y:S03]  /*19de0*/  IABS R8, R2 ;  /* 0x0000000200087213 */ /* 0x000fe60000000000 */
[----:B------:R-:W3:Y:S01]  /*19df0*/  MUFU.TANH R9, R120 ;  /* 0x0000007800097308 */ /* 0x000ee20000002400 */
[----:B------:R-:W-:Y:S01]  /*19e00*/  IABS R2, R7 ;  /* 0x0000000700027213 */ /* 0x000fe20000000000 */
[----:B------:R-:W-:Y:S01]  /*19e10*/  IMAD.MOV.U32 R7, RZ, RZ, R6 ;  /* 0x000000ffff077224 */ /* 0x000fe200078e0006 */
[----:B------:R-:W-:Y:S01]  /*19e20*/  ISETP.GE.AND P6, PT, R5, R197, PT ;  /* 0x000000c50500720c */ /* 0x000fe20003fc6270 */
[----:B------:R-:W-:Y:S01]  /*19e30*/  IMAD.MOV.U32 R6, RZ, RZ, R0 ;  /* 0x000000ffff067224 */ /* 0x000fe200078e0000 */
[----:B------:R-:W-:Y:S01]  /*19e40*/  IABS R0, R10 ;  /* 0x0000000a00007213 */ /* 0x000fe20000000000 */
[----:B------:R-:W-:Y:S01]  /*19e50*/  FMUL.FTZ R124, R124, UR12 ;  /* 0x0000000c7c7c7c20 */ /* 0x000fe20008410000 */
[----:B------:R-:W-:Y:S03]  /*19e60*/  I2FP.F32.S32 R2, R2 ;  /* 0x0000000200027245 */ /* 0x000fe60000201400 */
[----:B------:R-:W4:Y:S01]  /*19e70*/  MUFU.TANH R19, R19 ;  /* 0x0000001300137308 */ /* 0x000f220000002400 */
[----:B------:R-:W-:Y:S01]  /*19e80*/  I2FP.F32.S32 R7, R7 ;  /* 0x0000000700077245 */ /* 0x000fe20000201400 */
[----:B------:R-:W-:Y:S01]  /*19e90*/  FMUL.FTZ R125, R125, UR12 ;  /* 0x0000000c7d7d7c20 */ /* 0x000fe20008410000 */
[----:B------:R-:W-:Y:S01]  /*19ea0*/  I2FP.F32.S32 R0, R0 ;  /* 0x0000000000007245 */ /* 0x000fe20000201400 */
[----:B-1----:R-:W-:Y:S01]  /*19eb0*/  FFMA.FTZ R17, R2, -UR31, R17 ;  /* 0x8000001f02117c23 */ /* 0x002fe20008010011 */
[----:B------:R-:W-:Y:S01]  /*19ec0*/  I2FP.F32.S32 R6, R6 ;  /* 0x0000000600067245 */ /* 0x000fe20000201400 */
[----:B--2---:R-:W-:Y:S01]  /*19ed0*/  FFMA.FTZ R12, R7, -UR31, R12 ;  /* 0x8000001f070c7c23 */ /* 0x004fe2000801000c */
[C---:B------:R-:W-:Y:S01]  /*19ee0*/  ISETP.GE.AND P2, PT, R5.reuse, R196, PT ;  /* 0x000000c40500720c */ /* 0x040fe20003f46270 */
[----:B------:R-:W-:Y:S01]  /*19ef0*/  VIADD R2, R168, 0x78 ;  /* 0x00000078a8027836 */ /* 0x000fe20000000000 */
[C---:B------:R-:W-:Y:S01]  /*19f00*/  ISETP.GE.OR P1, PT, R5.reuse, R207, !P1 ;  /* 0x000000cf0500720c */ /* 0x040fe20004f26670 */
[----:B---3--:R-:W-:Y:S01]  /*19f10*/  FFMA.FTZ R25, R0, -UR31, R9 ;  /* 0x8000001f00197c23 */ /* 0x008fe20008010009 */
[C---:B------:R-:W-:Y:S01]  /*19f20*/  ISETP.GE.OR P0, PT, R5.reuse, R206, !P0 ;  /* 0x000000ce0500720c */ /* 0x040fe20004706670 */
[----:B------:R-:W-:Y:S01]  /*19f30*/  VIADD R0, R168, 0x79 ;  /* 0x00000079a8007836 */ /* 0x000fe20000000000 */
[----:B------:R-:W-:Y:S01]  /*19f40*/  ISETP.GE.OR P6, PT, R5, R205, !P6 ;  /* 0x000000cd0500720c */ /* 0x000fe200077c6670 */
[----:B------:R-:W-:Y:S01]  /*19f50*/  IMAD.IADD R7, R203, 0x1, -R5 ;  /* 0x00000001cb077824 */ /* 0x000fe200078e0a05 */
[----:B------:R-:W-:Y:S01]  /*19f60*/  ISETP.GE.OR P2, PT, R5, R204, !P2 ;  /* 0x000000cc0500720c */ /* 0x000fe20005746670 */
[----:B------:R-:W-:Y:S01]  /*19f70*/  FFMA.FTZ R18, R6, -UR31, R18 ;  /* 0x8000001f06127c23 */ /* 0x000fe20008010012 */
[----:B------:R-:W-:Y:S01]  /*19f80*/  I2FP.F32.S32 R8, R8 ;  /* 0x0000000800087245 */ /* 0x000fe20000201400 */
[----:B------:R-:W-:Y:S01]  /*19f90*/  IMAD.IADD R5, R201, 0x1, -R4 ;  /* 0x00000001c9057824 */ /* 0x000fe200078e0a04 */
[----:B------:R-:W-:Y:S01]  /*19fa0*/  IABS R7, R7 ;  /* 0x0000000700077213 */ /* 0x000fe20000000000 */
[C---:B------:R-:W-:Y:S01]  /*19fb0*/  IMAD.IADD R6, R200.reuse, 0x1, -R2 ;  /* 0x00000001c8067824 */ /* 0x040fe200078e0a02 */
[----:B------:R-:W-:Y:S01]  /*19fc0*/  FSEL R80, R17, -INF , !P0 ;  /* 0xff80000011507808 */ /* 0x000fe20004000000 */
[----:B------:R-:W-:Y:S01]  /*19fd0*/  IMAD.IADD R9, R200, 0x1, -R0 ;  /* 0x00000001c8097824 */ /* 0x000fe200078e0a00 */
[----:B------:R-:W-:Y:S01]  /*19fe0*/  IABS R5, R5 ;  /* 0x0000000500057213 */ /* 0x000fe20000000000 */
[----:B------:R-:W1:Y:S01]  /*19ff0*/  MUFU.TANH R22, R129 ;  /* 0x0000008100167308 */ /* 0x000e620000002400 */
[----:B------:R-:W-:Y:S01]  /*1a000*/  PLOP3.LUT P0, PT, PT, PT, UP0, 0x80, 0x0 ;  /* 0x000000000000781c */ /* 0x000fe20003f0f008 */
[----:B------:R-:W-:Y:S01]  /*1a010*/  FFMA.FTZ R11, R8, -UR31, R11 ;  /* 0x8000001f080b7c23 */ /* 0x000fe2000801000b */
[----:B------:R-:W-:Y:S01]  /*1a020*/  IABS R8, R6 ;  /* 0x0000000600087213 */ /* 0x000fe20000000000 */
[----:B------:R-:W-:Y:S01]  /*1a030*/  IMAD.IADD R10, R202, 0x1, -R2 ;  /* 0x00000001ca0a7824 */ /* 0x000fe200078e0a02 */
[----:B------:R-:W-:Y:S01]  /*1a040*/  IABS R6, R9 ;  /* 0x0000000900067213 */ /* 0x000fe20000000000 */
[----:B------:R-:W-:Y:S01]  /*1a050*/  IMAD.MOV.U32 R9, RZ, RZ, R7 ;  /* 0x000000ffff097224 */ /* 0x000fe200078e0007 */
[----:B------:R-:W-:Y:S03]  /*1a060*/  I2FP.F32.S32 R7, R5 ;  /* 0x0000000500077245 */ /* 0x000fe60000201400 */
[----:B------:R-:W2:Y:S01]  /*1a070*/  MUFU.TANH R23, R130 ;  /* 0x0000008200177308 */ /* 0x000ea20000002400 */
[----:B------:R-:W-:Y:S01]  /*1a080*/  IABS R5, R10 ;  /* 0x0000000a00057213 */ /* 0x000fe20000000000 */
[----:B------:R-:W-:Y:S01]  /*1a090*/  FMUL.FTZ R126, R126, UR12 ;  /* 0x0000000c7e7e7c20 */ /* 0x000fe20008410000 */
[----:B------:R-:W-:Y:S01]  /*1a0a0*/  I2FP.F32.S32 R8, R8 ;  /* 0x0000000800087245 */ /* 0x000fe20000201400 */
[----:B----4-:R-:W-:Y:S01]  /*1a0b0*/  FFMA.FTZ R24, R7, -UR31, R19 ;  /* 0x8000001f07187c23 */ /* 0x010fe20008010013 */
[----:B------:R-:W-:Y:S01]  /*1a0c0*/  I2FP.F32.S32 R7, R6 ;  /* 0x0000000600077245 */ /* 0x000fe20000201400 */
[----:B------:R-:W-:Y:S01]  /*1a0d0*/  FMUL.FTZ R42, R127, UR12 ;  /* 0x0000000c7f2a7c20 */ /* 0x000fe20008410000 */
[----:B------:R-:W-:Y:S03]  /*1a0e0*/  I2FP.F32.S32 R6, R5 ;  /* 0x0000000500067245 */ /* 0x000fe60000201400 */
[----:B------:R-:W3:Y:S01]  /*1a0f0*/  MUFU.TANH R21, R128 ;  /* 0x0000008000157308 */ /* 0x000ee20000002400 */
[----:B------:R-:W-:Y:S01]  /*1a100*/  FSEL R69, R11, -INF , !P1 ;  /* 0xff8000000b457808 */ /* 0x000fe20004800000 */
[----:B-1----:R-:W-:Y:S01]  /*1a110*/  FFMA.FTZ R22, R7, -UR31, R22 ;  /* 0x8000001f07167c23 */ /* 0x002fe20008010016 */
[----:B------:R-:W-:Y:S01]  /*1a120*/  FMNMX.FTZ R7, R39, R3, !PT ;  /* 0x0000000327077209 */ /* 0x000fe20007810000 */
[----:B------:R-:W-:Y:S01]  /*1a130*/  IMAD.IADD R5, R202, 0x1, -R0 ;  /* 0x00000001ca057824 */ /* 0x000fe200078e0a00 */
[----:B------:R-:W-:Y:S02]  /*1a140*/  ISETP.GE.AND P1, PT, R4, R199, PT ;  /* 0x000000c70400720c */ /* 0x000fe40003f26270 */
[----:B------:R-:W-:Y:S03]  /*1a150*/  I2FP.F32.S32 R9, R9 ;  /* 0x0000000900097245 */ /* 0x000fe60000201400 */
[----:B------:R-:W1:Y:S01]  /*1a160*/  MUFU.TANH R15, R122 ;  /* 0x0000007a000f7308 */ /* 0x000e620000002400 */
[----:B------:R-:W-:Y:S01]  /*1a170*/  IABS R5, R5 ;  /* 0x0000000500057213 */ /* 0x000fe20000000000 */
[----:B--2---:R-:W-:Y:S01]  /*1a180*/  FFMA.FTZ R23, R6, -UR31, R23 ;  /* 0x8000001f06177c23 */ /* 0x004fe20008010017 */
[----:B------:R-:W-:Y:S02]  /*1a190*/  FMNMX.FTZ R6, R106, R7, !PT ;  /* 0x000000076a067209 */ /* 0x000fe40007810000 */
[----:B------:R-:W-:Y:S02]  /*1a1a0*/  FMNMX.FTZ R7, R105, R132, !PT ;  /* 0x0000008469077209 */ /* 0x000fe40007810000 */
[----:B------:R-:W-:Y:S03]  /*1a1b0*/  ISETP.GE.OR P1, PT, R4, R207, !P1 ;  /* 0x000000cf0400720c */ /* 0x000fe60004f26670 */
[----:B------:R-:W2:Y:S01]  /*1a1c0*/  MUFU.TANH R20, R20 ;  /* 0x0000001400147308 */ /* 0x000ea20000002400 */
[----:B---3--:R-:W-:Y:S01]  /*1a1d0*/  FFMA.FTZ R21, R8, -UR31, R21 ;  /* 0x8000001f08157c23 */ /* 0x008fe20008010015 */
[----:B------:R-:W-:Y:S02]  /*1a1e0*/  FMNMX.FTZ R8, R246, R6, !PT ;  /* 0x00000006f6087209 */ /* 0x000fe40007810000 */
[----:B------:R-:W-:Y:S02]  /*1a1f0*/  FMNMX.FTZ R6, R65, R7, !PT ;  /* 0x0000000741067209 */ /* 0x000fe40007810000 */
[----:B------:R-:W-:Y:S02]  /*1a200*/  FMNMX.FTZ R7, R248, R8, !PT ;  /* 0x00000008f8077209 */ /* 0x000fe40007810000 */
[----:B------:R-:W-:Y:S01]  /*1a210*/  I2FP.F32.S32 R8, R5 ;  /* 0x0000000500087245 */ /* 0x000fe20000201400 */
[----:B-1----:R-:W-:Y:S01]  /*1a220*/  FFMA.FTZ R26, R9, -UR31, R15 ;  /* 0x8000001f091a7c23 */ /* 0x002fe2000801000f */
[----:B------:R-:W-:Y:S02]  /*1a230*/  FMNMX.FTZ R5, R247, R6, !PT ;  /* 0x00000006f7057209 */ /* 0x000fe40007810000 */
[----:B------:R-:W-:Y:S02]  /*1a240*/  FMNMX.FTZ R6, R251, R7, !PT ;  /* 0x00000007fb067209 */ /* 0x000fe40007810000 */
[----:B------:R-:W-:Y:S02]  /*1a250*/  FMNMX.FTZ R5, R249, R5, !PT ;  /* 0x00000005f9057209 */ /* 0x000fe40007810000 */
[----:B------:R-:W-:Y:S01]  /*1a260*/  FMNMX.FTZ R6, R250, R6, !PT ;  /* 0x00000006fa067209 */ /* 0x000fe20007810000 */
[----:B--2---:R-:W-:Y:S01]  /*1a270*/  FFMA.FTZ R20, R8, -UR31, R20 ;  /* 0x8000001f08147c23 */ /* 0x004fe20008010014 */
        /* <DEDUP_REMOVED lines=14> */
.L_x_1289:
[----:B-1----:R-:W1:Y:S01]  /*1a360*/  MUFU.TANH R12, R123 ;  /* 0x0000007b000c7308 */ /* 0x002e620000002400 */
[----:B------:R-:W2:Y:S01]  /*1a370*/  LDL.LU R100, [R1] ;  /* 0x0000000001647983 */ /* 0x000ea20000300800 */
[----:B------:R-:W-:Y:S01]  /*1a380*/  FMNMX.FTZ R5, R225, R18, !PT ;  /* 0x00000012e1057209 */ /* 0x000fe20007810000 */
[----:B------:R-:W-:Y:S01]  /*1a390*/  UISETP.GT.AND UP0, UPT, UR13, UR14, UPT ;  /* 0x0000000e0d00728c */ /* 0x000fe2000bf04270 */
[----:B------:R-:W-:Y:S01]  /*1a3a0*/  FMNMX.FTZ R6, R217, R19, !PT ;  /* 0x00000013d9067209 */ /* 0x000fe20007810000 */
[----:B------:R-:W3:Y:S01]  /*1a3b0*/  LDL.LU R101, [R1+0x18] ;  /* 0x0000180001657983 */ /* 0x000ee20000300800 */
[----:B------:R-:W-:Y:S01]  /*1a3c0*/  FMNMX.FTZ R5, R224, R5, !PT ;  /* 0x00000005e0057209 */ /* 0x000fe20007810000 */
[----:B------:R-:W-:Y:S03]  /*1a3d0*/  UMOV UR18, UR13 ;  /* 0x0000000d00127c82 */ /* 0x000fe60008000000 */
[----:B------:R-:W-:Y:S01]  /*1a3e0*/  MUFU.TANH R42, R42 ;  /* 0x0000002a002a7308 */ /* 0x000fe20000002400 */
[----:B------:R-:W4:Y:S01]  /*1a3f0*/  LDL.LU R102, [R1+0x8] ;  /* 0x0000080001667983 */ /* 0x000f220000300800 */
[----:B------:R-:W-:Y:S02]  /*1a400*/  ISETP.GE.AND P0, PT, R0, R199, PT ;  /* 0x000000c70000720c */ /* 0x000fe40003f06270 */
[----:B------:R-:W-:Y:S01]  /*1a410*/  FMNMX.FTZ R6, R216, R6, !PT ;  /* 0x00000006d8067209 */ /* 0x000fe20007810000 */
[----:B------:R-:W5:Y:S01]  /*1a420*/  LDL.LU R103, [R1+0x14] ;  /* 0x0000140001677983 */ /* 0x000f620000300800 */
[----:B------:R-:W-:Y:S02]  /*1a430*/  FMNMX.FTZ R5, R215, R5, !PT ;  /* 0x00000005d7057209 */ /* 0x000fe40007810000 */
[-C--:B------:R-:W-:Y:S01]  /*1a440*/  ISETP.GE.OR P1, PT, R2, R207.reuse, !P1 ;  /* 0x000000cf0200720c */ /* 0x080fe20004f26670 */
[----:B------:R-:W2:Y:S01]  /*1a450*/  LDL.LU R104, [R1+0xc] ;  /* 0x00000c0001687983 */ /* 0x000ea20000300800 */
[----:B------:R-:W-:Y:S02]  /*1a460*/  ISETP.GE.OR P0, PT, R0, R207, !P0 ;  /* 0x000000cf0000720c */ /* 0x000fe40004706670 */
[----:B------:R-:W-:Y:S01]  /*1a470*/  FMNMX.FTZ R6, R219, R6, !PT ;  /* 0x00000006db067209 */ /* 0x000fe20007810000 */
[----:B------:R-:W3:Y:S01]  /*1a480*/  LDL.LU R66, [R1+0x10] ;  /* 0x0000100001427983 */ /* 0x000ee20000300800 */
[----:B------:R-:W-:Y:S02]  /*1a490*/  FMNMX.FTZ R5, R214, R5, !PT ;  /* 0x00000005d6057209 */ /* 0x000fe40007810000 */
[----:B------:R-:W-:Y:S01]  /*1a4a0*/  FSEL R73, R21, -INF , !P1 ;  /* 0xff80000015497808 */ /* 0x000fe20004800000 */
[----:B------:R-:W4:Y:S01]  /*1a4b0*/  LDL.LU R38, [R1+0x4] ;  /* 0x0000040001267983 */ /* 0x000f220000300800 */
[----:B------:R-:W-:Y:S02]  /*1a4c0*/  FSEL R71, R22, -INF , !P0 ;  /* 0xff80000016477808 */ /* 0x000fe40004000000 */
[-C--:B------:R-:W-:Y:S02]  /*1a4d0*/  ISETP.GE.AND P1, PT, R2, R198.reuse, PT ;  /* 0x000000c60200720c */ /* 0x080fe40003f26270 */
[----:B------:R-:W-:Y:S02]  /*1a4e0*/  ISETP.GE.AND P0, PT, R0, R198, PT ;  /* 0x000000c60000720c */ /* 0x000fe40003f06270 */
[----:B------:R-:W-:Y:S02]  /*1a4f0*/  FMNMX.FTZ R6, R218, R6, !PT ;  /* 0x00000006da067209 */ /* 0x000fe40007810000 */
[----:B------:R-:W-:Y:S02]  /*1a500*/  FMNMX.FTZ R5, R209, R5, !PT ;  /* 0x00000005d1057209 */ /* 0x000fe40007810000 */
[-C--:B------:R-:W-:Y:S02]  /*1a510*/  ISETP.GE.OR P1, PT, R2, R206.reuse, !P1 ;  /* 0x000000ce0200720c */ /* 0x080fe40004f26670 */
[----:B------:R-:W-:Y:S02]  /*1a520*/  ISETP.GE.OR P0, PT, R0, R206, !P0 ;  /* 0x000000ce0000720c */ /* 0x000fe40004706670 */
[----:B------:R-:W-:Y:S02]  /*1a530*/  FMNMX.FTZ R6, R58, R6, !PT ;  /* 0x000000063a067209 */ /* 0x000fe40007810000 */
[----:B------:R-:W-:Y:S02]  /*1a540*/  FMNMX.FTZ R5, R179, R5, !PT ;  /* 0x00000005b3057209 */ /* 0x000fe40007810000 */
[----:B------:R-:W-:Y:S02]  /*1a550*/  FSEL R74, R23, -INF , !P1 ;  /* 0xff800000174a7808 */ /* 0x000fe40004800000 */
[----:B------:R-:W-:Y:S02]  /*1a560*/  FSEL R77, R20, -INF , !P0 ;  /* 0xff800000144d7808 */ /* 0x000fe40004000000 */
[----:B------:R-:W-:Y:S02]  /*1a570*/  FMNMX.FTZ R6, R57, R6, !PT ;  /* 0x0000000639067209 */ /* 0x000fe40007810000 */
[C---:B------:R-:W-:Y:S02]  /*1a580*/  ISETP.GE.AND P1, PT, R4.reuse, R197, PT ;  /* 0x000000c50400720c */ /* 0x040fe40003f26270 */
[----:B------:R-:W-:Y:S02]  /*1a590*/  ISETP.GE.AND P0, PT, R4, R196, PT ;  /* 0x000000c40400720c */ /* 0x000fe40003f06270 */
        /* <DEDUP_REMOVED lines=37> */
[----:B------:R-:W-:Y:S02]  /*1a7f0*/  IABS R15, R9 ;  /* 0x00000009000f7213 */ /* 0x000fe40000000000 */
[----:B------:R-:W-:Y:S01]  /*1a800*/  MUFU.TANH R9, R124 ;  /* 0x0000007c00097308 */ /* 0x000fe20000002400 */
[----:B------:R-:W-:Y:S02]  /*1a810*/  FMNMX.FTZ R6, R72, R6, !PT ;  /* 0x0000000648067209 */ /* 0x000fe40007810000 */
[----:B------:R-:W-:Y:S02]  /*1a820*/  FMNMX.FTZ R13, R71, R13, !PT ;  /* 0x0000000d470d7209 */ /* 0x000fe40007810000 */
[----:B------:R-:W-:Y:S02]  /*1a830*/  FMNMX.FTZ R6, R74, R6, !PT ;  /* 0x000000064a067209 */ /* 0x000fe40007810000 */
[----:B------:R-:W-:Y:S01]  /*1a840*/  FSEL R76, R25, -INF , !P6 ;  /* 0xff800000194c7808 */ /* 0x000fe20007000000 */
[----:B------:R-:W1:Y:S01]  /*1a850*/  SHFL.BFLY PT, R10, R13, 0x2, 0x1f ;  /* 0x0c401f000d0a7f89 */ /* 0x000e6200000e0000 */
[----:B------:R-:W-:Y:S02]  /*1a860*/  FMNMX.FTZ R14, R77, R6, !PT ;  /* 0x000000064d0e7209 */ /* 0x000fe40007810000 */
[----:B------:R-:W-:Y:S02]  /*1a870*/  MOV R6, R15 ;  /* 0x0000000f00067202 */ /* 0x000fe40000000f00 */
[C---:B------:R-:W-:Y:S03]  /*1a880*/  ISETP.GE.AND P6, PT, R2.reuse, R197, PT ;  /* 0x000000c50200720c */ /* 0x040fe60003fc6270 */
[----:B------:R-:W2:Y:S01]  /*1a890*/  SHFL.BFLY PT, R11, R14, 0x2, 0x1f ;  /* 0x0c401f000e0b7f89 */ /* 0x000ea200000e0000 */
[----:B------:R-:W-:Y:S02]  /*1a8a0*/  I2FP.F32.S32 R6, R6 ;  /* 0x0000000600067245 */ /* 0x000fe40000201400 */
[----:B------:R-:W-:Y:S02]  /*1a8b0*/  ISETP.GE.OR P6, PT, R2, R205, !P6 ;  /* 0x000000cd0200720c */ /* 0x000fe400077c6670 */
[----:B------:R-:W-:Y:S02]  /*1a8c0*/  FSEL R78, R24, -INF , !P1 ;  /* 0xff800000184e7808 */ /* 0x000fe40004800000 */
[----:B------:R-:W-:Y:S02]  /*1a8d0*/  ISETP.GE.AND P1, PT, R0, R197, PT ;  /* 0x000000c50000720c */ /* 0x000fe40003f26270 */
[----:B------:R-:W-:Y:S02]  /*1a8e0*/  FSEL R110, R110, -INF , !P5 ;  /* 0xff8000006e6e7808 */ /* 0x000fe40006800000 */
[----:B------:R-:W-:Y:S02]  /*1a8f0*/  ISETP.GE.OR P1, PT, R0, R205, !P1 ;  /* 0x000000cd0000720c */ /* 0x000fe40004f26670 */
[----:B------:R-:W-:Y:S02]  /*1a900*/  FSEL R68, R68, -INF , !P3 ;  /* 0xff80000044447808 */ /* 0x000fe40005800000 */
[----:B------:R-:W-:Y:S02]  /*1a910*/  I2FP.F32.S32 R15, R17 ;  /* 0x00000011000f7245 */ /* 0x000fe40000201400 */
[----:B------:R-:W-:Y:S02]  /*1a920*/  FSEL R75, R26, -INF , !P2 ;  /* 0xff8000001a4b7808 */ /* 0x000fe40005000000 */
[----:B----4-:R-:W-:Y:S01]  /*1a930*/  FMNMX.FTZ R4, R38, R133, !PT ;  /* 0x0000008526047209 */ /* 0x010fe20007810000 */
[----:B-1----:R-:W-:Y:S01]  /*1a940*/  FFMA.FTZ R12, R15, -UR31, R12 ;  /* 0x8000001f0f0c7c23 */ /* 0x002fe2000801000c */
[----:B------:R-:W-:Y:S02]  /*1a950*/  FMNMX.FTZ R10, R13, R10, !PT ;  /* 0x0000000a0d0a7209 */ /* 0x000fe40007810000 */
[----:B---3--:R-:W-:Y:S02]  /*1a960*/  FMNMX.FTZ R4, R66, R4, !PT ;  /* 0x0000000442047209 */ /* 0x008fe40007810000 */
[----:B------:R-:W-:Y:S01]  /*1a970*/  FSEL R88, R12, -INF , !P0 ;  /* 0xff8000000c587808 */ /* 0x000fe20004000000 */
[----:B------:R-:W1:Y:S01]  /*1a980*/  SHFL.BFLY PT, R41, R10, 0x1, 0x1f ;  /* 0x0c201f000a297f89 */ /* 0x000e6200000e0000 */
[----:B--2---:R-:W-:Y:S02]  /*1a990*/  FMNMX.FTZ R4, R104, R4, !PT ;  /* 0x0000000468047209 */ /* 0x004fe40007810000 */
[----:B------:R-:W-:Y:S02]  /*1a9a0*/  FMNMX.FTZ R11, R14, R11, !PT ;  /* 0x0000000b0e0b7209 */ /* 0x000fe40007810000 */
[----:B-----5:R-:W-:Y:S02]  /*1a9b0*/  FMNMX.FTZ R5, R103, R4, !PT ;  /* 0x0000000467057209 */ /* 0x020fe40007810000 */
[----:B------:R-:W-:Y:S01]  /*1a9c0*/  FMNMX.FTZ R4, R102, R134, !PT ;  /* 0x0000008666047209 */ /* 0x000fe20007810000 */
        /* <DEDUP_REMOVED lines=17> */
[----:B------:R-:W3:Y:S01]  /*1aae0*/  MUFU.TANH R8, R125 ;  /* 0x0000007d00087308 */ /* 0x000ee20000002400 */
[----:B------:R-:W-:Y:S02]  /*1aaf0*/  FMNMX.FTZ R4, R211, R4, !PT ;  /* 0x00000004d3047209 */ /* 0x000fe40007810000 */
[----:B-1----:R-:W-:Y:S02]  /*1ab00*/  FMNMX.FTZ R41, R10, R41, !PT ;  /* 0x000000290a297209 */ /* 0x002fe40007810000 */
[----:B------:R-:W-:Y:S02]  /*1ab10*/  FMNMX.FTZ R5, R210, R4, !PT ;  /* 0x00000004d2057209 */ /* 0x000fe40007810000 */
[----:B------:R-:W-:Y:S01]  /*1ab20*/  FMNMX.FTZ R4, R228, R7, !PT ;  /* 0x00000007e4047209 */ /* 0x000fe20007810000 */
[----:B------:R-:W-:Y:S01]  /*1ab30*/  FMUL.FTZ R43, R41, UR4 ;  /* 0x00000004292b7c20 */ /* 0x000fe20008410000 */
[----:B------:R-:W-:Y:S02]  /*1ab40*/  FMNMX.FTZ R5, R178, R5, !PT ;  /* 0x00000005b2057209 */ /* 0x000fe40007810000 */
[----:B------:R-:W-:Y:S02]  /*1ab50*/  FMNMX.FTZ R4, R221, R4, !PT ;  /* 0x00000004dd047209 */ /* 0x000fe40007810000 */
[----:B------:R-:W-:Y:S02]  /*1ab60*/  FMNMX.FTZ R5, R177, R5, !PT ;  /* 0x00000005b1057209 */ /* 0x000fe40007810000 */
[----:B------:R-:W-:Y:S02]  /*1ab70*/  FMNMX.FTZ R4, R220, R4, !PT ;  /* 0x00000004dc047209 */ /* 0x000fe40007810000 */
[----:B------:R-:W-:Y:S01]  /*1ab80*/  FMNMX.FTZ R5, R52, R5, !PT ;  /* 0x0000000534057209 */ /* 0x000fe20007810000 */
[----:B---3--:R-:W-:Y:S01]  /*1ab90*/  FFMA.FTZ R8, R6, -UR31, R8 ;  /* 0x8000001f06087c23 */ /* 0x008fe20008010008 */
        /* <DEDUP_REMOVED lines=8> */
[----:B------:R-:W-:Y:S02]  /*1ac20*/  MOV R7, R16 ;  /* 0x0000001000077202 */ /* 0x000fe40000000f00 */
[----:B------:R-:W-:Y:S02]  /*1ac30*/  FMNMX.FTZ R4, R54, R4, !PT ;  /* 0x0000000436047209 */ /* 0x000fe40007810000 */
[----:B------:R-:W-:Y:S02]  /*1ac40*/  FMNMX.FTZ R5, R61, R5, !PT ;  /* 0x000000053d057209 */ /* 0x000fe40007810000 */
[----:B------:R-:W-:Y:S02]  /*1ac50*/  I2FP.F32.S32 R7, R7 ;  /* 0x0000000700077245 */ /* 0x000fe40000201400 */
[----:B------:R-:W-:Y:S02]  /*1ac60*/  FMNMX.FTZ R4, R53, R4, !PT ;  /* 0x0000000435047209 */ /* 0x000fe40007810000 */
[----:B------:R-:W-:Y:S01]  /*1ac70*/  FMNMX.FTZ R5, R97, R5, !PT ;  /* 0x0000000561057209 */ /* 0x000fe20007810000 */
[----:B------:R-:W-:Y:S01]  /*1ac80*/  FFMA.FTZ R7, R7, -UR31, R9 ;  /* 0x8000001f07077c23 */ /* 0x000fe20008010009 */
[----:B------:R-:W-:Y:S02]  /*1ac90*/  FMNMX.FTZ R6, R46, R4, !PT ;  /* 0x000000042e067209 */ /* 0x000fe40007810000 */
[----:B------:R-:W-:Y:S02]  /*1aca0*/  FMNMX.FTZ R4, R169, R5, !PT ;  /* 0x00000005a9047209 */ /* 0x000fe40007810000 */
[----:B------:R-:W-:Y:S02]  /*1acb0*/  FSEL R79, R7, -INF , !P6 ;  /* 0xff800000074f7808 */ /* 0x000fe40007000000 */
[----:B------:R-:W-:Y:S02]  /*1acc0*/  FMNMX.FTZ R4, R89, R4, !PT ;  /* 0x0000000459047209 */ /* 0x000fe40007810000 */
[C---:B------:R-:W-:Y:S02]  /*1acd0*/  ISETP.GE.AND P6, PT, R2.reuse, R196, PT ;  /* 0x000000c40200720c */ /* 0x040fe40003fc6270 */
[----:B------:R-:W-:Y:S02]  /*1ace0*/  FMNMX.FTZ R5, R45, R6, !PT ;  /* 0x000000062d057209 */ /* 0x000fe40007810000 */
[----:B------:R-:W-:Y:S02]  /*1acf0*/  FMNMX.FTZ R4, R91, R4, !PT ;  /* 0x000000045b047209 */ /* 0x000fe40007810000 */
[----:B------:R-:W-:Y:S02]  /*1ad00*/  IADD3 R6, R203, -R2, RZ ;  /* 0x80000002cb067210 */ /* 0x000fe40007ffe0ff */
        /* <DEDUP_REMOVED lines=11> */
[----:B------:R-:W-:Y:S02]  /*1adc0*/  FSEL R67, R8, -INF , !P1 ;  /* 0xff80000008437808 */ /* 0x000fe40004800000 */
[----:B------:R-:W-:Y:S02]  /*1add0*/  FMNMX.FTZ R4, R79, R4, !PT ;  /* 0x000000044f047209 */ /* 0x000fe40007810000 */
[----:B------:R-:W-:Y:S02]  /*1ade0*/  FMNMX.FTZ R2, R98, R2, !PT ;  /* 0x0000000262027209 */ /* 0x000fe40007810000 */
[----:B------:R-:W-:Y:S02]  /*1adf0*/  IABS R5, R5 ;  /* 0x0000000500057213 */ /* 0x000fe40000000000 */
[----:B------:R-:W-:Y:S02]  /*1ae00*/  FMNMX.FTZ R4, R67, R4, !PT ;  /* 0x0000000443047209 */ /* 0x000fe40007810000 */
[----:B------:R-:W-:Y:S02]  /*1ae10*/  FMNMX.FTZ R7, R110, R2, !PT ;  /* 0x000000026e077209 */ /* 0x000fe40007810000 */
[----:B------:R-:W-:Y:S02]  /*1ae20*/  I2FP.F32.S32 R2, R5 ;  /* 0x0000000500027245 */ /* 0x000fe40000201400 */
[----:B------:R-:W1:Y:S01]  /*1ae30*/  SHFL.BFLY PT, R5, R4, 0x2, 0x1f ;  /* 0x0c401f0004057f89 */ /* 0x000e6200000e0000 */
[----:B------:R-:W-:Y:S02]  /*1ae40*/  IABS R8, R6 ;  /* 0x0000000600087213 */ /* 0x000fe40000000000 */
[----:B------:R-:W3:Y:S01]  /*1ae50*/  MUFU.TANH R6, R126 ;  /* 0x0000007e00067308 */ /* 0x000ee20000002400 */
[----:B------:R-:W-:Y:S01]  /*1ae60*/  FSETP.NEU.FTZ.AND P3, PT, R41, -INF , PT ;  /* 0xff8000002900780b */ /* 0x000fe20003f7d000 */
[----:B------:R-:W-:Y:S01]  /*1ae70*/  FFMA.FTZ R42, R2, -UR31, R42 ;  /* 0x8000001f022a7c23 */ /* 0x000fe2000801002a */
[----:B------:R-:W-:Y:S02]  /*1ae80*/  I2FP.F32.S32 R8, R8 ;  /* 0x0000000800087245 */ /* 0x000fe40000201400 */
[----:B------:R-:W-:Y:S02]  /*1ae90*/  FSEL R43, R43, RZ, P3 ;  /* 0x000000ff2b2b7208 */ /* 0x000fe40001800000 */
[----:B------:R-:W-:Y:S02]  /*1aea0*/  ISETP.GE.AND P1, PT, R0, R196, PT ;  /* 0x000000c40000720c */ /* 0x000fe40003f26270 */
[----:B------:R-:W-:Y:S01]  /*1aeb0*/  FMNMX.FTZ R7, R68, R7, !PT ;  /* 0x0000000744077209 */ /* 0x000fe20007810000 */
[--C-:B------:R-:W-:Y:S01]  /*1aec0*/  FFMA.FTZ R69, R69, UR4, -R43.reuse ;  /* 0x0000000445457c23 */ /* 0x100fe2000801082b */
[----:B------:R-:W-:Y:S01]  /*1aed0*/  ISETP.GE.OR P1, PT, R0, R204, !P1 ;  /* 0x000000cc0000720c */ /* 0x000fe20004f26670 */
[--C-:B------:R-:W-:Y:S01]  /*1aee0*/  FFMA.FTZ R70, R70, UR4, -R43.reuse ;  /* 0x0000000446467c23 */ /* 0x100fe2000801082b */
[----:B--2---:R-:W-:Y:S01]  /*1aef0*/  FMNMX.FTZ R40, R11, R40, !PT ;  /* 0x000000280b287209 */ /* 0x004fe20007810000 */
[--C-:B------:R-:W-:Y:S01]  /*1af00*/  FFMA.FTZ R73, R73, UR4, -R43.reuse ;  /* 0x0000000449497c23 */ /* 0x100fe2000801082b */
[----:B------:R-:W-:Y:S01]  /*1af10*/  FSEL R42, R42, -INF , !P1 ;  /* 0xff8000002a2a7808 */ /* 0x000fe20004800000 */
[----:B---3--:R-:W-:Y:S01]  /*1af20*/  FFMA.FTZ R0, R8, -UR31, R6 ;  /* 0x8000001f08007c23 */ /* 0x008fe20008010006 */
[----:B------:R-:W-:Y:S01]  /*1af30*/  FMNMX.FTZ R6, R75, R7, !PT ;  /* 0x000000074b067209 */ /* 0x000fe20007810000 */
[----:B------:R-:W-:Y:S02]  /*1af40*/  FMUL.FTZ R64, R40, UR4 ;  /* 0x0000000428407c20 */ /* 0x000fe40008410000 */
[----:B------:R-:W-:Y:S01]  /*1af50*/  MUFU.EX2 R73, R73 ;  /* 0x0000004900497308 */ /* 0x000fe20000000800 */
[----:B-1----:R-:W-:Y:S01]  /*1af60*/  FMNMX.FTZ R4, R4, R5, !PT ;  /* 0x0000000504047209 */ /* 0x002fe20007810000 */
[--C-:B------:R-:W-:Y:S01]  /*1af70*/  FFMA.FTZ R5, R39, UR4, -R43.reuse ;  /* 0x0000000427057c23 */ /* 0x100fe2000801082b */
[----:B------:R-:W-:Y:S01]  /*1af80*/  FSEL R87, R0, -INF , !P6 ;  /* 0xff80000000577808 */ /* 0x000fe20007000000 */
[--C-:B------:R-:W-:Y:S01]  /*1af90*/  FFMA.FTZ R7, R251, UR4, -R43.reuse ;  /* 0x00000004fb077c23 */ /* 0x100fe2000801082b */
[----:B------:R-:W-:Y:S01]  /*1afa0*/  FMNMX.FTZ R0, R88, R6, !PT ;  /* 0x0000000658007209 */ /* 0x000fe20007810000 */
[----:B------:R-:W1:Y:S01]  /*1afb0*/  SHFL.BFLY PT, R39, R4, 0x1, 0x1f ;  /* 0x0c201f0004277f89 */ /* 0x000e6200000e0000 */
[----:B------:R-:W-:Y:S03]  /*1afc0*/  FSETP.NEU.FTZ.AND P2, PT, R40, -INF , PT ;  /* 0xff8000002800780b */ /* 0x000fe60003f5d000 */
[----:B------:R2:W-:Y:S01]  /*1afd0*/  MUFU.EX2 R116, R5 ;  /* 0x0000000500747308 */ /* 0x0005e20000000800 */
[----:B------:R-:W-:Y:S01]  /*1afe0*/  FMNMX.FTZ R0, R87, R0, !PT ;  /* 0x0000000057007209 */ /* 0x000fe20007810000 */
[--C-:B------:R-:W-:Y:S01]  /*1aff0*/  FFMA.FTZ R6, R250, UR4, -R43.reuse ;  /* 0x00000004fa067c23 */ /* 0x100fe2000801082b */
[----:B------:R-:W-:Y:S02]  /*1b000*/  FSEL R64, R64, RZ, P2 ;  /* 0x000000ff40407208 */ /* 0x000fe40001000000 */
[----:B------:R-:W-:Y:S05]  /*1b010*/  FMNMX.FTZ R0, R42, R0, !PT ;  /* 0x000000002a007209 */ /* 0x000fea0007810000 */
[----:B------:R3:W-:Y:S01]  /*1b020*/  MUFU.EX2 R182, R6 ;  /* 0x0000000600b67308 */ /* 0x0007e20000000800 */
[--C-:B------:R-:W-:Y:S01]  /*1b030*/  FFMA.FTZ R72, R72, UR4, -R64.reuse ;  /* 0x0000000448487c23 */ /* 0x100fe20008010840 */
[----:B------:R-:W4:Y:S01]  /*1b040*/  SHFL.BFLY PT, R2, R0, 0x2, 0x1f ;  /* 0x0c401f0000027f89 */ /* 0x000f2200000e0000 */
[--C-:B------:R-:W-:Y:S07]  /*1b050*/  FFMA.FTZ R74, R74, UR4, -R64.reuse ;  /* 0x000000044a4a7c23 */ /* 0x100fee0008010840 */
[----:B------:R5:W-:Y:S01]  /*1b060*/  MUFU.EX2 R168, R7 ;  /* 0x0000000700a87308 */ /* 0x000be20000000800 */
[--C-:B--2---:R-:W-:Y:S01]  /*1b070*/  FFMA.FTZ R5, R106, UR4, -R43.reuse ;  /* 0x000000046a057c23 */ /* 0x104fe2000801082b */
[----:B-1----:R-:W-:Y:S01]  /*1b080*/  FMNMX.FTZ R39, R4, R39, !PT ;  /* 0x0000002704277209 */ /* 0x002fe20007810000 */
[--C-:B------:R-:W-:Y:S07]  /*1b090*/  FFMA.FTZ R4, R248, UR4, -R43.reuse ;  /* 0x00000004f8047c23 */ /* 0x100fee000801082b */
[----:B------:R1:W-:Y:S01]  /*1b0a0*/  MUFU.EX2 R117, R5 ;  /* 0x0000000500757308 */ /* 0x0003e20000000800 */
[--C-:B---3--:R-:W-:Y:S01]  /*1b0b0*/  FFMA.FTZ R6, R234, UR4, -R43.reuse ;  /* 0x00000004ea067c23 */ /* 0x108fe2000801082b */
[----:B------:R-:W-:Y:S08]  /*1b0c0*/  FSETP.NEU.FTZ.AND P1, PT, R39, -INF , PT ;  /* 0xff8000002700780b */ /* 0x000ff00003f3d000 */
[----:B------:R2:W-:Y:S01]  /*1b0d0*/  MUFU.EX2 R248, R4 ;  /* 0x0000000400f87308 */ /* 0x0005e20000000800 */
[--C-:B-----5:R-:W-:Y:S01]  /*1b0e0*/  FFMA.FTZ R7, R235, UR4, -R43.reuse ;  /* 0x00000004eb077c23 */ /* 0x120fe2000801082b */
[----:B----4-:R-:W-:Y:S01]  /*1b0f0*/  FMNMX.FTZ R0, R0, R2, !PT ;  /* 0x0000000200007209 */ /* 0x010fe20007810000 */
[----:B------:R-:W-:Y:S07]  /*1b100*/  FFMA.FTZ R2, R246, UR4, -R43 ;  /* 0x00000004f6027c23 */ /* 0x000fee000801082b */
[----:B------:R3:W-:Y:S01]  /*1b110*/  MUFU.EX2 R246, R2 ;  /* 0x0000000200f67308 */ /* 0x0007e20000000800 */
[--C-:B-1----:R-:W-:Y:S09]  /*1b120*/  FFMA.FTZ R5, R105, UR4, -R64.reuse ;  /* 0x0000000469057c23 */ /* 0x102ff20008010840 */
[----:B------:R1:W-:Y:S01]  /*1b130*/  MUFU.EX2 R114, R5 ;  /* 0x0000000500727308 */ /* 0x0003e20000000800 */
[--C-:B--2---:R-:W-:Y:S09]  /*1b140*/  FFMA.FTZ R4, R247, UR4, -R64.reuse ;  /* 0x00000004f7047c23 */ /* 0x104ff20008010840 */
[----:B------:R2:W-:Y:S01]  /*1b150*/  MUFU.EX2 R174, R4 ;  /* 0x0000000400ae7308 */ /* 0x0005e20000000800 */
[----:B---3--:R-:W3:Y:S09]  /*1b160*/  SHFL.BFLY PT, R2, R0, 0x1, 0x1f ;  /* 0x0c201f0000027f89 */ /* 0x008ef200000e0000 */
[----:B------:R4:W-:Y:S01]  /*1b170*/  MUFU.EX2 R234, R6 ;  /* 0x0000000600ea7308 */ /* 0x0009e20000000800 */
[--C-:B-1----:R-:W-:Y:S01]  /*1b180*/  FFMA.FTZ R5, R65, UR4, -R64.reuse ;  /* 0x0000000441057c23 */ /* 0x102fe20008010840 */
[----:B------:R-:W-:Y:S05]  /*1b190*/  FMUL.FTZ R65, R39, UR4 ;  /* 0x0000000427417c20 */ /* 0x000fea0008410000 */
[----:B------:R-:W-:Y:S03]  /*1b1a0*/  FSEL R65, R65, RZ, P1 ;  /* 0x000000ff41417208 */ /* 0x000fe60000800000 */
[----:B------:R1:W-:Y:S01]  /*1b1b0*/  MUFU.EX2 R118, R5 ;  /* 0x0000000500767308 */ /* 0x0003e20000000800 */
[----:B--2---:R-:W-:Y:S01]  /*1b1c0*/  FFMA.FTZ R4, R249, UR4, -R64 ;  /* 0x00000004f9047c23 */ /* 0x004fe20008010840 */
[--C-:B------:R-:W-:Y:S01]  /*1b1d0*/  FFMA.FTZ R76, R76, UR4, -R65.reuse ;  /* 0x000000044c4c7c23 */ /* 0x100fe20008010841 */
[--C-:B------:R-:W-:Y:S01]  /*1b1e0*/  FFMA.FTZ R78, R78, UR4, -R65.reuse ;  /* 0x000000044e4e7c23 */ /* 0x100fe20008010841 */
[----:B------:R-:W-:Y:S06]  /*1b1f0*/  FFMA.FTZ R79, R79, UR4, -R65 ;  /* 0x000000044f4f7c23 */ /* 0x000fec0008010841 */
[----:B------:R2:W-:Y:S01]  /*1b200*/  MUFU.EX2 R247, R4 ;  /* 0x0000000400f77308 */ /* 0x0005e20000000800 */
[--C-:B----4-:R-:W-:Y:S09]  /*1b210*/  FFMA.FTZ R6, R218, UR4, -R43.reuse ;  /* 0x00000004da067c23 */ /* 0x110ff2000801082b */
[----:B------:R4:W-:Y:S01]  /*1b220*/  MUFU.EX2 R235, R7 ;  /* 0x0000000700eb7308 */ /* 0x0009e20000000800 */
[----:B-1----:R-:W-:Y:S09]  /*1b230*/  FFMA.FTZ R5, R233, UR4, -R43 ;  /* 0x00000004e9057c23 */ /* 0x002ff2000801082b */
[----:B------:R1:W-:Y:S01]  /*1b240*/  MUFU.EX2 R233, R5 ;  /* 0x0000000500e97308 */ /* 0x0003e20000000800 */
[--C-:B--2---:R-:W-:Y:S01]  /*1b250*/  FFMA.FTZ R4, R38, UR4, -R65.reuse ;  /* 0x0000000426047c23 */ /* 0x104fe20008010841 */
[----:B---3--:R-:W-:Y:S01]  /*1b260*/  FMNMX.FTZ R38, R0, R2, !PT ;  /* 0x0000000200267209 */ /* 0x008fe20007810000 */
[--C-:B------:R-:W-:Y:S01]  /*1b270*/  FFMA.FTZ R0, R66, UR4, -R65.reuse ;  /* 0x0000000442007c23 */ /* 0x100fe20008010841 */
[----:B------:R-:W-:Y:S02]  /*1b280*/  FFMA.FTZ R2, R103, UR4, -R65 ;  /* 0x0000000467027c23 */ /* 0x000fe40008010841 */
[C---:B------:R-:W-:Y:S01]  /*1b290*/  FSETP.NEU.FTZ.AND P0, PT, R38.reuse, -INF , PT ;  /* 0xff8000002600780b */ /* 0x040fe20003f1d000 */
[----:B------:R-:W-:Y:S03]  /*1b2a0*/  FMUL.FTZ R66, R38, UR4 ;  /* 0x0000000426427c20 */ /* 0x000fe60008410000 */
[----:B------:R2:W-:Y:S01]  /*1b2b0*/  MUFU.EX2 R113, R0 ;  /* 0x0000000000717308 */ /* 0x0005e20000000800 */
[--C-:B----4-:R-:W-:Y:S01]  /*1b2c0*/  FFMA.FTZ R7, R219, UR4, -R43.reuse ;  /* 0x00000004db077c23 */ /* 0x110fe2000801082b */
[----:B------:R-:W-:Y:S08]  /*1b2d0*/  FSEL R66, R66, RZ, P0 ;  /* 0x000000ff42427208 */ /* 0x000ff00000000000 */
[----:B------:R3:W-:Y:S01]  /*1b2e0*/  MUFU.EX2 R106, R4 ;  /* 0x00000004006a7308 */ /* 0x0007e20000000800 */
[----:B-1----:R-:W-:Y:S01]  /*1b2f0*/  FFMA.FTZ R5, R217, UR4, -R43 ;  /* 0x00000004d9057c23 */ /* 0x002fe2000801082b */
[----:B------:R-:W-:Y:S08]  /*1b300*/  FFMA.FTZ R68, R68, UR4, -R66 ;  /* 0x0000000444447c23 */ /* 0x000ff00008010842 */
        /* <DEDUP_REMOVED lines=14> */
[----:B------:R2:W5:Y:S01]  /*1b3f0*/  MUFU.EX2 R115, R0 ;  /* 0x0000000000737308 */ /* 0x0005620000000800 */
[----:B---3--:R-:W-:Y:S09]  /*1b400*/  FFMA.FTZ R7, R62, UR4, -R43 ;  /* 0x000000043e077c23 */ /* 0x008ff2000801082b */
[----:B------:R-:W-:Y:S01]  /*1b410*/  MUFU.EX2 R72, R72 ;  /* 0x0000004800487308 */ /* 0x000fe20000000800 */
[----:B-1----:R-:W-:Y:S09]  /*1b420*/  FFMA.FTZ R2, R209, UR4, -R64 ;  /* 0x00000004d1027c23 */ /* 0x002ff20008010840 */
[----:B------:R1:W-:Y:S01]  /*1b430*/  MUFU.EX2 R218, R2 ;  /* 0x0000000200da7308 */ /* 0x0003e20000000800 */
[----:B--2---:R-:W-:Y:S09]  /*1b440*/  FFMA.FTZ R0, R100, UR4, -R66 ;  /* 0x0000000464007c23 */ /* 0x004ff20008010842 */
[----:B------:R2:W-:Y:S01]  /*1b450*/  MUFU.EX2 R123, R0 ;  /* 0x00000000007b7308 */ /* 0x0005e20000000800 */
[----:B-1----:R-:W-:Y:S01]  /*1b460*/  FFMA.FTZ R2, R50, UR4, -R64 ;  /* 0x0000000432027c23 */ /* 0x002fe20008010840 */
[----:B----4-:R-:W-:Y:S01]  /*1b470*/  F2FP.BF16.F32.PACK_AB R50, R173, R125 ;  /* 0x0000007dad32723e */ /* 0x010fe200000010ff */
[----:B--2---:R-:W-:Y:S07]  /*1b480*/  FFMA.FTZ R0, R252, UR4, -R66 ;  /* 0x00000004fc007c23 */ /* 0x004fee0008010842 */
[----:B------:R1:W2:Y:S02]  /*1b490*/  MUFU.EX2 R172, R0 ;  /* 0x0000000000ac7308 */ /* 0x0002a40000000800 */
[--C-:B-1----:R-:W-:Y:S08]  /*1b4a0*/  FFMA.FTZ R0, R240, UR4, -R64.reuse ;  /* 0x00000004f0007c23 */ /* 0x102ff00008010840 */
[----:B------:R1:W-:Y:S10]  /*1b4b0*/  MUFU.EX2 R240, R2 ;  /* 0x0000000200f07308 */ /* 0x0003f40000000800 */
[----:B------:R3:W-:Y:S01]  /*1b4c0*/  MUFU.EX2 R180, R0 ;  /* 0x0000000000b47308 */ /* 0x0007e20000000800 */
[--C-:B-1----:R-:W-:Y:S02]  /*1b4d0*/  FFMA.FTZ R2, R27, UR4, -R64.reuse ;  /* 0x000000041b027c23 */ /* 0x102fe40008010840 */
[----:B------:R-:W1:Y:S07]  /*1b4e0*/  LDSM.16.MT88.4 R24, [R184+0x4000] ;  /* 0x00400000b818783b */ /* 0x000e6e0000004200 */
[----:B------:R-:W-:Y:S01]  /*1b4f0*/  MUFU.EX2 R252, R2 ;  /* 0x0000000200fc7308 */ /* 0x000fe20000000800 */
[--C-:B---3--:R-:W-:Y:S09]  /*1b500*/  FFMA.FTZ R0, R231, UR4, -R64.reuse ;  /* 0x00000004e7007c23 */ /* 0x108ff20008010840 */
[----:B------:R3:W-:Y:S02]  /*1b510*/  MUFU.EX2 R181, R0 ;  /* 0x0000000000b57308 */ /* 0x0007e40000000800 */
[----:B---3--:R-:W-:Y:S08]  /*1b520*/  FFMA.FTZ R0, R230, UR4, -R64 ;  /* 0x00000004e6007c23 */ /* 0x008ff00008010840 */
[----:B------:R3:W-:Y:S02]  /*1b530*/  MUFU.EX2 R231, R0 ;  /* 0x0000000000e77308 */ /* 0x0007e40000000800 */
[--C-:B---3--:R-:W-:Y:S08]  /*1b540*/  FFMA.FTZ R0, R243, UR4, -R65.reuse ;  /* 0x00000004f3007c23 */ /* 0x108ff00008010841 */
[----:B------:R-:W-:Y:S10]  /*1b550*/  MUFU.EX2 R243, R7 ;  /* 0x0000000700f37308 */ /* 0x000ff40000000800 */
[----:B------:R3:W-:Y:S02]  /*1b560*/  MUFU.EX2 R124, R0 ;  /* 0x00000000007c7308 */ /* 0x0007e40000000800 */
[--C-:B---3--:R-:W-:Y:S08]  /*1b570*/  FFMA.FTZ R0, R242, UR4, -R65.reuse ;  /* 0x00000004f2007c23 */ /* 0x108ff00008010841 */
[----:B------:R3:W-:Y:S02]  /*1b580*/  MUFU.EX2 R127, R0 ;  /* 0x00000000007f7308 */ /* 0x0007e40000000800 */
[----:B---3--:R-:W-:Y:S08]  /*1b590*/  FFMA.FTZ R0, R239, UR4, -R65 ;  /* 0x00000004ef007c23 */ /* 0x008ff00008010841 */
[----:B------:R3:W-:Y:S10]  /*1b5a0*/  MUFU.EX2 R239, R4 ;  /* 0x0000000400ef7308 */ /* 0x0007f40000000800 */
[----:B------:R4:W-:Y:S01]  /*1b5b0*/  MUFU.EX2 R131, R0 ;  /* 0x0000000000837308 */ /* 0x0009e20000000800 */
[----:B---3--:R-:W-:Y:S09]  /*1b5c0*/  FFMA.FTZ R4, R57, UR4, -R43 ;  /* 0x0000000439047c23 */ /* 0x008ff2000801082b */
[----:B------:R3:W-:Y:S01]  /*1b5d0*/  MUFU.EX2 R17, R4 ;  /* 0x0000000400117308 */ /* 0x0007e20000000800 */
[----:B----4-:R-:W-:Y:S09]  /*1b5e0*/  FFMA.FTZ R0, R238, UR4, -R65 ;  /* 0x00000004ee007c23 */ /* 0x010ff20008010841 */
[----:B------:R4:W-:Y:S01]  /*1b5f0*/  MUFU.EX2 R230, R0 ;  /* 0x0000000000e67308 */ /* 0x0009e20000000800 */
[--C-:B---3--:R-:W-:Y:S09]  /*1b600*/  FFMA.FTZ R4, R35, UR4, -R43.reuse ;  /* 0x0000000423047c23 */ /* 0x108ff2000801082b */
[----:B------:R3:W-:Y:S01]  /*1b610*/  MUFU.EX2 R9, R4 ;  /* 0x0000000400097308 */ /* 0x0007e20000000800 */
[--C-:B----4-:R-:W-:Y:S09]  /*1b620*/  FFMA.FTZ R0, R245, UR4, -R66.reuse ;  /* 0x00000004f5007c23 */ /* 0x110ff20008010842 */
[----:B------:R4:W-:Y:S01]  /*1b630*/  MUFU.EX2 R119, R0 ;  /* 0x0000000000777308 */ /* 0x0009e20000000800 */
[--C-:B---3--:R-:W-:Y:S09]  /*1b640*/  FFMA.FTZ R4, R37, UR4, -R43.reuse ;  /* 0x0000000425047c23 */ /* 0x108ff2000801082b */
[----:B------:R3:W-:Y:S01]  /*1b650*/  MUFU.EX2 R16, R4 ;  /* 0x0000000400107308 */ /* 0x0007e20000000800 */
[----:B----4-:R-:W-:Y:S09]  /*1b660*/  FFMA.FTZ R0, R244, UR4, -R66 ;  /* 0x00000004f4007c23 */ /* 0x010ff20008010842 */
[----:B------:R4:W-:Y:S01]  /*1b670*/  MUFU.EX2 R122, R0 ;  /* 0x00000000007a7308 */ /* 0x0009e20000000800 */
[----:B---3--:R-:W-:Y:S09]  /*1b680*/  FFMA.FTZ R4, R32, UR4, -R64 ;  /* 0x0000000420047c23 */ /* 0x008ff20008010840 */
[----:B------:R-:W-:Y:S01]  /*1b690*/  MUFU.EX2 R15, R4 ;  /* 0x00000004000f7308 */ /* 0x000fe20000000800 */
[--C-:B----4-:R-:W-:Y:S09]  /*1b6a0*/  FFMA.FTZ R0, R237, UR4, -R66.reuse ;  /* 0x00000004ed007c23 */ /* 0x110ff20008010842 */
[----:B------:R3:W-:Y:S10]  /*1b6b0*/  MUFU.EX2 R126, R0 ;  /* 0x00000000007e7308 */ /* 0x0007f40000000800 */
[----:B------:R4:W-:Y:S01]  /*1b6c0*/  MUFU.EX2 R237, R5 ;  /* 0x0000000500ed7308 */ /* 0x0009e20000000800 */
[----:B---3--:R-:W-:Y:S09]  /*1b6d0*/  FFMA.FTZ R0, R236, UR4, -R66 ;  /* 0x00000004ec007c23 */ /* 0x008ff20008010842 */
[----:B------:R3:W-:Y:S01]  /*1b6e0*/  MUFU.EX2 R183, R0 ;  /* 0x0000000000b77308 */ /* 0x0007e20000000800 */
[--C-:B----4-:R-:W-:Y:S09]  /*1b6f0*/  FFMA.FTZ R5, R58, UR4, -R43.reuse ;  /* 0x000000043a057c23 */ /* 0x110ff2000801082b */
[----:B------:R4:W-:Y:S01]  /*1b700*/  MUFU.EX2 R249, R5 ;  /* 0x0000000500f97308 */ /* 0x0009e20000000800 */
[--C-:B---3--:R-:W-:Y:S09]  /*1b710*/  FFMA.FTZ R0, R224, UR4, -R64.reuse ;  /* 0x00000004e0007c23 */ /* 0x108ff20008010840 */
[----:B------:R3:W-:Y:S01]  /*1b720*/  MUFU.EX2 R224, R0 ;  /* 0x0000000000e07308 */ /* 0x0007e20000000800 */
[--C-:B----4-:R-:W-:Y:S09]  /*1b730*/  FFMA.FTZ R5, R36, UR4, -R43.reuse ;  /* 0x0000000424057c23 */ /* 0x110ff2000801082b */
[----:B------:R4:W-:Y:S01]  /*1b740*/  MUFU.EX2 R11, R5 ;  /* 0x00000005000b7308 */ /* 0x0009e20000000800 */
[--C-:B---3--:R-:W-:Y:S09]  /*1b750*/  FFMA.FTZ R0, R215, UR4, -R64.reuse ;  /* 0x00000004d7007c23 */ /* 0x108ff20008010840 */
[----:B------:R3:W-:Y:S01]  /*1b760*/  MUFU.EX2 R236, R0 ;  /* 0x0000000000ec7308 */ /* 0x0007e20000000800 */
[----:B----4-:R-:W-:Y:S01]  /*1b770*/  FFMA.FTZ R5, R44, UR4, -R43 ;  /* 0x000000042c057c23 */ /* 0x010fe2000801082b */
[----:B------:R-:W-:Y:S08]  /*1b780*/  F2FP.BF16.F32.PACK_AB R44, R117, R116 ;  /* 0x00000074752c723e */ /* 0x000ff000000010ff */
[----:B------:R-:W-:Y:S01]  /*1b790*/  MUFU.EX2 R245, R5 ;  /* 0x0000000500f57308 */ /* 0x000fe20000000800 */
[----:B---3--:R-:W-:Y:S09]  /*1b7a0*/  FFMA.FTZ R0, R214, UR4, -R64 ;  /* 0x00000004d6007c23 */ /* 0x008ff20008010840 */
        /* <DEDUP_REMOVED lines=14> */
[----:B------:R3:W-:Y:S10]  /*1b890*/  MUFU.EX2 R221, R6 ;  /* 0x0000000600dd7308 */ /* 0x0007f40000000800 */
[----:B------:R4:W-:Y:S01]  /*1b8a0*/  MUFU.EX2 R216, R0 ;  /* 0x0000000000d87308 */ /* 0x0009e20000000800 */
[----:B---3--:R-:W-:Y:S09]  /*1b8b0*/  FFMA.FTZ R6, R59, UR4, -R43 ;  /* 0x000000043b067c23 */ /* 0x008ff2000801082b */
[----:B------:R-:W-:Y:S01]  /*1b8c0*/  MUFU.EX2 R13, R6 ;  /* 0x00000006000d7308 */ /* 0x000fe20000000800 */
[----:B----4-:R-:W-:Y:S09]  /*1b8d0*/  FFMA.FTZ R0, R220, UR4, -R66 ;  /* 0x00000004dc007c23 */ /* 0x010ff20008010842 */
[----:B------:R3:W-:Y:S02]  /*1b8e0*/  MUFU.EX2 R220, R0 ;  /* 0x0000000000dc7308 */ /* 0x0007e40000000800 */
[--C-:B---3--:R-:W-:Y:S08]  /*1b8f0*/  FFMA.FTZ R0, R179, UR4, -R64.reuse ;  /* 0x00000004b3007c23 */ /* 0x108ff00008010840 */
[----:B------:R3:W-:Y:S02]  /*1b900*/  MUFU.EX2 R226, R0 ;  /* 0x0000000000e27308 */ /* 0x0007e40000000800 */
[--C-:B---3--:R-:W-:Y:S02]  /*1b910*/  FFMA.FTZ R0, R56, UR4, -R64.reuse ;  /* 0x0000000438007c23 */ /* 0x108fe40008010840 */
[----:B------:R-:W-:Y:S06]  /*1b920*/  LDSM.16.MT88.4 R56, [R184+0x4400] ;  /* 0x00440000b838783b */ /* 0x000fec0000004200 */
        /* <DEDUP_REMOVED lines=19> */
[--C-:B---3--:R-:W-:Y:S01]  /*1ba60*/  FFMA.FTZ R0, R49, UR4, -R64.reuse ;  /* 0x0000000431007c23 */ /* 0x108fe20008010840 */
[----:B-----5:R-:W-:Y:S07]  /*1ba70*/  F2FP.BF16.F32.PACK_AB R49, R115, R105 ;  /* 0x000000697331723e */ /* 0x020fee00000010ff */
[----:B------:R3:W-:Y:S02]  /*1ba80*/  MUFU.EX2 R12, R0 ;  /* 0x00000000000c7308 */ /* 0x0007e40000000800 */
[--C-:B---3--:R-:W-:Y:S08]  /*1ba90*/  FFMA.FTZ R0, R34, UR4, -R64.reuse ;  /* 0x0000000422007c23 */ /* 0x108ff00008010840 */
[----:B------:R3:W-:Y:S02]  /*1baa0*/  MUFU.EX2 R8, R0 ;  /* 0x0000000000087308 */ /* 0x0007e40000000800 */
[----:B---3--:R-:W-:Y:S08]  /*1bab0*/  FFMA.FTZ R0, R33, UR4, -R64 ;  /* 0x0000000421007c23 */ /* 0x008ff00008010840 */
[----:B------:R3:W-:Y:S02]  /*1bac0*/  MUFU.EX2 R10, R0 ;  /* 0x00000000000a7308 */ /* 0x0007e40000000800 */
[--C-:B---3--:R-:W-:Y:S08]  /*1bad0*/  FFMA.FTZ R0, R52, UR4, -R65.reuse ;  /* 0x0000000434007c23 */ /* 0x108ff00008010841 */
[----:B------:R3:W-:Y:S02]  /*1bae0*/  MUFU.EX2 R212, R0 ;  /* 0x0000000000d47308 */ /* 0x0007e40000000800 */
[--C-:B---3--:R-:W-:Y:S01]  /*1baf0*/  FFMA.FTZ R0, R51, UR4, -R65.reuse ;  /* 0x0000000433007c23 */ /* 0x108fe20008010841 */
[----:B--2---:R-:W-:Y:S07]  /*1bb00*/  F2FP.BF16.F32.PACK_AB R51, R172, R123 ;  /* 0x0000007bac33723e */ /* 0x004fee00000010ff */
[----:B------:R2:W-:Y:S02]  /*1bb10*/  MUFU.EX2 R227, R0 ;  /* 0x0000000000e37308 */ /* 0x0005e40000000800 */
[--C-:B--2---:R-:W-:Y:S01]  /*1bb20*/  FFMA.FTZ R0, R48, UR4, -R65.reuse ;  /* 0x0000000430007c23 */ /* 0x104fe20008010841 */
[----:B------:R-:W-:Y:S07]  /*1bb30*/  F2FP.BF16.F32.PACK_AB R48, R113, R106 ;  /* 0x0000006a7130723e */ /* 0x000fee00000010ff */
[----:B------:R2:W-:Y:S02]  /*1bb40*/  MUFU.EX2 R241, R0 ;  /* 0x0000000000f17308 */ /* 0x0005e40000000800 */
[----:B--2---:R-:W-:Y:S01]  /*1bb50*/  FFMA.FTZ R0, R47, UR4, -R65 ;  /* 0x000000042f007c23 */ /* 0x004fe20008010841 */
[----:B------:R-:W-:Y:S07]  /*1bb60*/  F2FP.BF16.F32.PACK_AB R47, R247, R174 ;  /* 0x000000aef72f723e */ /* 0x000fee00000010ff */
[----:B------:R2:W-:Y:S02]  /*1bb70*/  MUFU.EX2 R18, R0 ;  /* 0x0000000000127308 */ /* 0x0005e40000000800 */
[--C-:B--2---:R-:W-:Y:S08]  /*1bb80*/  FFMA.FTZ R0, R54, UR4, -R66.reuse ;  /* 0x0000000436007c23 */ /* 0x104ff00008010842 */
[----:B------:R2:W-:Y:S02]  /*1bb90*/  MUFU.EX2 R176, R0 ;  /* 0x0000000000b07308 */ /* 0x0005e40000000800 */
[--C-:B--2---:R-:W-:Y:S02]  /*1bba0*/  FFMA.FTZ R0, R53, UR4, -R66.reuse ;  /* 0x0000000435007c23 */ /* 0x104fe40008010842 */
[----:B------:R-:W2:Y:S06]  /*1bbb0*/  LDSM.16.MT88.4 R52, [R185+0x4000] ;  /* 0x00400000b934783b */ /* 0x000eac0000004200 */
[----:B------:R3:W-:Y:S02]  /*1bbc0*/  MUFU.EX2 R210, R0 ;  /* 0x0000000000d27308 */ /* 0x0007e40000000800 */
[--C-:B---3--:R-:W-:Y:S01]  /*1bbd0*/  FFMA.FTZ R0, R46, UR4, -R66.reuse ;  /* 0x000000042e007c23 */ /* 0x108fe20008010842 */
[----:B------:R-:W-:Y:S07]  /*1bbe0*/  F2FP.BF16.F32.PACK_AB R46, R248, R246 ;  /* 0x000000f6f82e723e */ /* 0x000fee00000010ff */
[----:B------:R3:W-:Y:S02]  /*1bbf0*/  MUFU.EX2 R213, R0 ;  /* 0x0000000000d57308 */ /* 0x0007e40000000800 */
[----:B---3--:R-:W-:Y:S01]  /*1bc00*/  FFMA.FTZ R0, R45, UR4, -R66 ;  /* 0x000000042d007c23 */ /* 0x008fe20008010842 */
[----:B------:R-:W-:Y:S07]  /*1bc10*/  F2FP.BF16.F32.PACK_AB R45, R118, R114 ;  /* 0x00000072762d723e */ /* 0x000fee00000010ff */
        /* <DEDUP_REMOVED lines=10> */
[----:B------:R-:W-:Y:S01]  /*1bcc0*/  FSEL R0, R38, RZ, P0 ;  /* 0x000000ff26007208 */ /* 0x000fe20000000000 */
[C---:B----4-:R-:W-:Y:S01]  /*1bcd0*/  FMUL.FTZ R5, R37.reuse, R141 ;  /* 0x0000008d25057220 */ /* 0x050fe20000410000 */
[----:B------:R-:W-:Y:S05]  /*1bce0*/  MOV R141, R10 ;  /* 0x0000000a008d7202 */ /* 0x000fea0000000f00 */
[----:B------:R3:W4:Y:S01]  /*1bcf0*/  MUFU.EX2 R36, R2 ;  /* 0x0000000200247308 */ /* 0x0007220000000800 */
[C---:B------:R-:W-:Y:S01]  /*1bd00*/  FMUL.FTZ R4, R37.reuse, R140 ;  /* 0x0000008c25047220 */ /* 0x040fe20000410000 */
[----:B------:R-:W-:Y:S01]  /*1bd10*/  FADD.FTZ R0, -R0, R134 ;  /* 0x0000008600007221 */ /* 0x000fe20000010100 */
[----:B------:R-:W-:Y:S01]  /*1bd20*/  MOV R140, R18 ;  /* 0x00000012008c7202 */ /* 0x000fe20000000f00 */
[C---:B------:R-:W-:Y:S01]  /*1bd30*/  FMUL.FTZ R20, R37.reuse, R152 ;  /* 0x0000009825147220 */ /* 0x040fe20000410000 */
[C---:B------:R-:W-:Y:S01]  /*1bd40*/  FMUL.FTZ R21, R37.reuse, R153 ;  /* 0x0000009925157220 */ /* 0x040fe20000410000 */
[----:B------:R-:W-:Y:S01]  /*1bd50*/  FMUL.FTZ R0, R0, UR4 ;  /* 0x0000000400007c20 */ /* 0x000fe20008410000 */
[C---:B------:R-:W-:Y:S01]  /*1bd60*/  FMUL.FTZ R32, R37.reuse, R160 ;  /* 0x000000a025207220 */ /* 0x040fe20000410000 */
[----:B------:R-:W-:Y:S01]  /*1bd70*/  FMUL.FTZ R33, R37, R161 ;  /* 0x000000a125217220 */ /* 0x000fe20000410000 */
[----:B------:R-:W-:Y:S03]  /*1bd80*/  PLOP3.LUT P0, PT, PT, PT, UP0, 0x80, 0x0 ;  /* 0x000000000000781c */ /* 0x000fe60003f0f008 */
[----:B------:R-:W5:Y:S01]  /*1bd90*/  MUFU.EX2 R0, R0 ;  /* 0x0000000000007308 */ /* 0x000f620000000800 */
[----:B---3--:R-:W-:Y:S01]  /*1bda0*/  FMUL.FTZ R2, R3, UR4 ;  /* 0x0000000403027c20 */ /* 0x008fe20008410000 */
[--C-:B------:R-:W-:Y:S01]  /*1bdb0*/  FFMA.FTZ R3, R28, UR4, -R43.reuse ;  /* 0x000000041c037c23 */ /* 0x100fe2000801082b */
[C---:B----4-:R-:W-:Y:S01]  /*1bdc0*/  FMUL.FTZ R7, R36.reuse, R143 ;  /* 0x0000008f24077220 */ /* 0x050fe20000410000 */
[----:B------:R-:W-:Y:S01]  /*1bdd0*/  MOV R143, R8 ;  /* 0x00000008008f7202 */ /* 0x000fe20000000f00 */
[C---:B------:R-:W-:Y:S05]  /*1bde0*/  FMUL.FTZ R6, R36.reuse, R142 ;  /* 0x0000008e24067220 */ /* 0x040fea0000410000 */
[----:B------:R3:W-:Y:S01]  /*1bdf0*/  MUFU.EX2 R244, R3 ;  /* 0x0000000300f47308 */ /* 0x0007e20000000800 */
[----:B------:R-:W-:Y:S01]  /*1be00*/  MOV R142, R9 ;  /* 0x00000009008e7202 */ /* 0x000fe20000000f00 */
[C---:B------:R-:W-:Y:S01]  /*1be10*/  FMUL.FTZ R18, R36.reuse, R146 ;  /* 0x0000009224127220 */ /* 0x040fe20000410000 */
[C---:B------:R-:W-:Y:S01]  /*1be20*/  FMUL.FTZ R19, R36.reuse, R147 ;  /* 0x0000009324137220 */ /* 0x040fe20000410000 */
[C---:B------:R-:W-:Y:S01]  /*1be30*/  FMUL.FTZ R22, R36.reuse, R154 ;  /* 0x0000009a24167220 */ /* 0x040fe20000410000 */
[----:B------:R-:W-:Y:S01]  /*1be40*/  FMUL.FTZ R23, R36, R155 ;  /* 0x0000009b24177220 */ /* 0x000fe20000410000 */
[-C--:B-1----:R-:W-:Y:S04]  /*1be50*/  HMMA.16816.F32.BF16 R4, R44, R24.reuse, R4 ;  /* 0x000000182c04723c */ /* 0x082fe80000041804 */
[----:B------:R-:W1:Y:S01]  /*1be60*/  MUFU.EX2 R2, R2 ;  /* 0x0000000200027308 */ /* 0x000e620000000800 */
[C---:B-----5:R-:W-:Y:S01]  /*1be70*/  FMUL.FTZ R10, R0.reuse, R138 ;  /* 0x0000008a000a7220 */ /* 0x060fe20000410000 */
[----:B------:R-:W-:Y:S01]  /*1be80*/  MOV R138, R11 ;  /* 0x0000000b008a7202 */ /* 0x000fe20000000f00 */
[----:B------:R-:W-:Y:S01]  /*1be90*/  FMUL.FTZ R11, R0, R139 ;  /* 0x0000008b000b7220 */ /* 0x000fe20000410000 */
[----:B------:R-:W-:Y:S03]  /*1bea0*/  MOV R139, R12 ;  /* 0x0000000c008b7202 */ /* 0x000fe60000000f00 */
[----:B---3--:R-:W-:Y:S01]  /*1beb0*/  FFMA.FTZ R3, R29, UR4, -R43 ;  /* 0x000000041d037c23 */ /* 0x008fe2000801082b */
[C---:B------:R-:W-:Y:S01]  /*1bec0*/  FMUL.FTZ R34, R36.reuse, R162 ;  /* 0x000000a224227220 */ /* 0x040fe20000410000 */
[----:B------:R-:W-:Y:S02]  /*1bed0*/  FMUL.FTZ R35, R36, R163 ;  /* 0x000000a324237220 */ /* 0x000fe40000410000 */
[----:B------:R3:W4:Y:S01]  /*1bee0*/  MUFU.EX2 R134, R3 ;  /* 0x0000000300867308 */ /* 0x0007220000000800 */
[----:B-1----:R-:W-:Y:S01]  /*1bef0*/  FMUL.FTZ R8, R2, R136 ;  /* 0x0000008802087220 */ /* 0x002fe20000410000 */
[----:B------:R-:W-:Y:S01]  /*1bf00*/  MOV R136, R15 ;  /* 0x0000000f00887202 */ /* 0x000fe20000000f00 */
[----:B------:R-:W-:Y:S01]  /*1bf10*/  FMUL.FTZ R15, R0, R151 ;  /* 0x00000097000f7220 */ /* 0x000fe20000410000 */
[C---:B------:R-:W-:Y:S01]  /*1bf20*/  FMUL.FTZ R9, R2.reuse, R137 ;  /* 0x0000008902097220 */ /* 0x040fe20000410000 */
[----:B------:R-:W5:Y:S01]  /*1bf30*/  LDL.LU R151, [R1+0x28] ;  /* 0x0000280001977983 */ /* 0x000f620000300800 */
[C---:B------:R-:W-:Y:S01]  /*1bf40*/  FMUL.FTZ R12, R2.reuse, R148 ;  /* 0x00000094020c7220 */ /* 0x040fe20000410000 */
[----:B------:R-:W-:Y:S01]  /*1bf50*/  MOV R137, R16 ;  /* 0x0000001000897202 */ /* 0x000fe20000000f00 */
[C---:B------:R-:W-:Y:S01]  /*1bf60*/  FMUL.FTZ R16, R37.reuse, R144 ;  /* 0x0000009025107220 */ /* 0x040fe20000410000 */
[----:B------:R-:W-:Y:S01]  /*1bf70*/  MOV R148, R13 ;  /* 0x0000000d00947202 */ /* 0x000fe20000000f00 */
[----:B------:R-:W-:Y:S01]  /*1bf80*/  FMUL.FTZ R13, R2, R149 ;  /* 0x00000095020d7220 */ /* 0x000fe20000410000 */
[C---:B------:R-:W-:Y:S01]  /*1bf90*/  HMMA.16816.F32.BF16 R8, R48.reuse, R24, R8 ;  /* 0x000000183008723c */ /* 0x040fe20000041808 */
[----:B------:R-:W4:Y:S03]  /*1bfa0*/  LDL.LU R144, [R1+0x24] ;  /* 0x0000240001907983 */ /* 0x000f260000300800 */
[--C-:B---3--:R-:W-:Y:S01]  /*1bfb0*/  FFMA.FTZ R3, R30, UR4, -R64.reuse ;  /* 0x000000041e037c23 */ /* 0x108fe20008010840 */
[----:B------:R-:W-:Y:S01]  /*1bfc0*/  MOV R149, R14 ;  /* 0x0000000e00957202 */ /* 0x000fe20000000f00 */
[----:B------:R-:W-:Y:S01]  /*1bfd0*/  FMUL.FTZ R14, R0, R150 ;  /* 0x00000096000e7220 */ /* 0x000fe20000410000 */
[----:B------:R-:W-:Y:S01]  /*1bfe0*/  MOV R150, R17 ;  /* 0x0000001100967202 */ /* 0x000fe20000000f00 */
[----:B------:R1:W-:Y:S03]  /*1bff0*/  MUFU.EX2 R133, R3 ;  /* 0x0000000300857308 */ /* 0x0003e60000000800 */
[----:B------:R-:W-:Y:S01]  /*1c000*/  FMUL.FTZ R17, R37, R145 ;  /* 0x0000009125117220 */ /* 0x000fe20000410000 */
[C---:B------:R-:W-:Y:S01]  /*1c010*/  FMUL.FTZ R24, R2.reuse, R156 ;  /* 0x0000009c02187220 */ /* 0x040fe20000410000 */
[-C--:B------:R-:W-:Y:S01]  /*1c020*/  HMMA.16816.F32.BF16 R12, R48, R26.reuse, R12 ;  /* 0x0000001a300c723c */ /* 0x080fe2000004180c */
[----:B------:R-:W3:Y:S02]  /*1c030*/  LDL.LU R145, [R1+0x20] ;  /* 0x0000200001917983 */ /* 0x000ee40000300800 */
[C---:B------:R-:W-:Y:S01]  /*1c040*/  FMUL.FTZ R25, R2.reuse, R157 ;  /* 0x0000009d02197220 */ /* 0x040fe20000410000 */
[C---:B------:R-:W-:Y:S01]  /*1c050*/  FMUL.FTZ R28, R2.reuse, R164 ;  /* 0x000000a4021c7220 */ /* 0x040fe20000410000 */
[----:B------:R-:W3:Y:S01]  /*1c060*/  LDL.LU R146, [R1+0x1c] ;  /* 0x00001c0001927983 */ /* 0x000ee20000300800 */
[C---:B------:R-:W-:Y:S05]  /*1c070*/  HMMA.16816.F32.BF16 R16, R44.reuse, R26, R16 ;  /* 0x0000001a2c10723c */ /* 0x040fea0000041810 */
[----:B------:R-:W-:Y:S01]  /*1c080*/  FMUL.FTZ R29, R2, R165 ;  /* 0x000000a5021d7220 */ /* 0x000fe20000410000 */
[-C--:B--2---:R-:W-:Y:S05]  /*1c090*/  HMMA.16816.F32.BF16 R20, R44, R52.reuse, R20 ;  /* 0x000000342c14723c */ /* 0x084fea0000041814 */
[----:B-1----:R-:W-:Y:S01]  /*1c0a0*/  FFMA.FTZ R3, R31, UR4, -R64 ;  /* 0x000000041f037c23 */ /* 0x002fe20008010840 */
[C---:B------:R-:W-:Y:S01]  /*1c0b0*/  FMUL.FTZ R26, R0.reuse, R158 ;  /* 0x0000009e001a7220 */ /* 0x040fe20000410000 */
[C---:B------:R-:W-:Y:S01]  /*1c0c0*/  FMUL.FTZ R27, R0.reuse, R159 ;  /* 0x0000009f001b7220 */ /* 0x040fe20000410000 */
[C---:B------:R-:W-:Y:S01]  /*1c0d0*/  FMUL.FTZ R30, R0.reuse, R166 ;  /* 0x000000a6001e7220 */ /* 0x040fe20000410000 */
[----:B------:R1:W2:Y:S02]  /*1c0e0*/  MUFU.EX2 R132, R3 ;  /* 0x0000000300847308 */ /* 0x0002a40000000800 */
[----:B------:R-:W-:Y:S03]  /*1c0f0*/  FMUL.FTZ R31, R0, R167 ;  /* 0x000000a7001f7220 */ /* 0x000fe60000410000 */
[C---:B------:R-:W-:Y:S06]  /*1c100*/  HMMA.16816.F32.BF16 R24, R48.reuse, R52, R24 ;  /* 0x000000343018723c */ /* 0x040fec0000041818 */
[-C--:B------:R-:W-:Y:S06]  /*1c110*/  HMMA.16816.F32.BF16 R28, R48, R54.reuse, R28 ;  /* 0x00000036301c723c */ /* 0x080fec000004181c */
[----:B------:R-:W-:Y:S01]  /*1c120*/  HMMA.16816.F32.BF16 R32, R44, R54, R32 ;  /* 0x000000362c20723c */ /* 0x000fe20000041820 */
[----:B------:R-:W-:Y:S04]  /*1c130*/  LDSM.16.MT88.4 R52, [R184+0x4800] ;  /* 0x00480000b834783b */ /* 0x000fe80000004200 */
        /* <DEDUP_REMOVED lines=11> */
[--C-:B-1----:R-:W-:Y:S02]  /*1c1f0*/  FFMA.FTZ R3, R61, UR4, -R65.reuse ;  /* 0x000000043d037c23 */ /* 0x102fe40008010841 */
[----:B------:R-:W1:Y:S02]  /*1c200*/  LDSM.16.MT88.4 R60, [R185+0x4400] ;  /* 0x00440000b93c783b */ /* 0x000e640000004200 */
[----:B------:R2:W3:Y:S02]  /*1c210*/  MUFU.EX2 R128, R3 ;  /* 0x0000000300807308 */ /* 0x0004e40000000800 */
[C---:B------:R-:W-:Y:S06]  /*1c220*/  HMMA.16816.F32.BF16 R8, R44.reuse, R56, R8 ;  /* 0x000000382c08723c */ /* 0x040fec0000041808 */
[-C--:B------:R-:W-:Y:S06]  /*1c230*/  HMMA.16816.F32.BF16 R12, R44, R58.reuse, R12 ;  /* 0x0000003a2c0c723c */ /* 0x080fec000004180c */
[C---:B------:R-:W-:Y:S01]  /*1c240*/  HMMA.16816.F32.BF16 R16, R48.reuse, R58, R16 ;  /* 0x0000003a3010723c */ /* 0x040fe20000041810 */
[----:B------:R-:W1:Y:S04]  /*1c250*/  LDSM.16.MT88.4 R56, [R185+0x4800] ;  /* 0x00480000b938783b */ /* 0x000e680000004200 */
[--C-:B--2---:R-:W-:Y:S04]  /*1c260*/  FFMA.FTZ R3, R97, UR4, -R65.reuse ;  /* 0x0000000461037c23 */ /* 0x104fe80008010841 */
[----:B------:R2:W-:Y:S01]  /*1c270*/  MUFU.EX2 R120, R3 ;  /* 0x0000000300787308 */ /* 0x0005e20000000800 */
[-C--:B-1----:R-:W-:Y:S03]  /*1c280*/  HMMA.16816.F32.BF16 R20, R48, R60.reuse, R20 ;  /* 0x0000003c3014723c */ /* 0x082fe60000041814 */
[----:B--2---:R-:W-:Y:S03]  /*1c290*/  FFMA.FTZ R3, R169, UR4, -R65 ;  /* 0x00000004a9037c23 */ /* 0x004fe60008010841 */
[C---:B------:R-:W-:Y:S03]  /*1c2a0*/  HMMA.16816.F32.BF16 R24, R44.reuse, R60, R24 ;  /* 0x0000003c2c18723c */ /* 0x040fe60000041818 */
[----:B------:R1:W2:Y:S03]  /*1c2b0*/  MUFU.EX2 R121, R3 ;  /* 0x0000000300797308 */ /* 0x0002a60000000800 */
[-C--:B------:R-:W-:Y:S06]  /*1c2c0*/  HMMA.16816.F32.BF16 R28, R44, R62.reuse, R28 ;  /* 0x0000003e2c1c723c */ /* 0x080fec000004181c */
[----:B------:R-:W-:Y:S01]  /*1c2d0*/  HMMA.16816.F32.BF16 R32, R48, R62, R32 ;  /* 0x0000003e3020723c */ /* 0x000fe20000041820 */
[----:B------:R-:W2:Y:S04]  /*1c2e0*/  LDSM.16.MT88.4 R60, [R184+0x4c00] ;  /* 0x004c0000b83c783b */ /* 0x000ea80000004200 */
[----:B------:R-:W-:Y:S01]  /*1c2f0*/  F2FP.BF16.F32.PACK_AB R44, R234, R235 ;  /* 0x000000ebea2c723e */ /* 0x000fe200000010ff */
[--C-:B-1----:R-:W-:Y:S01]  /*1c300*/  FFMA.FTZ R3, R170, UR4, -R66.reuse ;  /* 0x00000004aa037c23 */ /* 0x102fe20008010842 */
[----:B------:R-:W-:Y:S03]  /*1c310*/  F2FP.BF16.F32.PACK_AB R45, R224, R225 ;  /* 0x000000e1e02d723e */ /* 0x000fe600000010ff */
        /* <DEDUP_REMOVED lines=8> */
[--C-:B-1----:R-:W-:Y:S04]  /*1c3a0*/  FFMA.FTZ R3, R171, UR4, -R66.reuse ;  /* 0x00000004ab037c23 */ /* 0x102fe80008010842 */
[----:B------:R1:W3:Y:S02]  /*1c3b0*/  MUFU.EX2 R109, R3 ;  /* 0x00000003006d7308 */ /* 0x0002e40000000800 */
[C---:B------:R-:W-:Y:S06]  /*1c3c0*/  HMMA.16816.F32.BF16 R8, R48.reuse, R52, R8 ;  /* 0x000000343008723c */ /* 0x040fec0000041808 */
[-C--:B------:R-:W-:Y:S06]  /*1c3d0*/  HMMA.16816.F32.BF16 R12, R48, R54.reuse, R12 ;  /* 0x00000036300c723c */ /* 0x080fec000004180c */
[C---:B------:R-:W-:Y:S01]  /*1c3e0*/  HMMA.16816.F32.BF16 R16, R44.reuse, R54, R16 ;  /* 0x000000362c10723c */ /* 0x040fe20000041810 */
[----:B------:R-:W2:Y:S04]  /*1c3f0*/  LDSM.16.MT88.4 R52, [R185+0x4c00] ;  /* 0x004c0000b934783b */ /* 0x000ea80000004200 */
        /* <DEDUP_REMOVED lines=17> */
[-C--:B--2---:R-:W-:Y:S03]  /*1c510*/  HMMA.16816.F32.BF16 R4, R44, R60.reuse, R4 ;  /* 0x0000003c2c04723c */ /* 0x084fe60000041804 */
[--C-:B-1----:R-:W-:Y:S03]  /*1c520*/  FFMA.FTZ R3, R92, UR4, -R43.reuse ;  /* 0x000000045c037c23 */ /* 0x102fe6000801082b */
[C---:B------:R-:W-:Y:S01]  /*1c530*/  HMMA.16816.F32.BF16 R8, R48.reuse, R60, R8 ;  /* 0x0000003c3008723c */ /* 0x040fe20000041808 */
[----:B------:R1:W-:Y:S05]  /*1c540*/  MUFU.EX2 R107, R3 ;  /* 0x00000003006b7308 */ /* 0x0003ea0000000800 */
[-C--:B------:R-:W-:Y:S05]  /*1c550*/  HMMA.16816.F32.BF16 R12, R48, R62.reuse, R12 ;  /* 0x0000003e300c723c */ /* 0x080fea000004180c */
[----:B------:R-:W-:Y:S01]  /*1c560*/  FFMA.FTZ R60, R98, UR4, -R66 ;  /* 0x00000004623c7c23 */ /* 0x000fe20008010842 */
[C---:B------:R-:W-:Y:S06]  /*1c570*/  HMMA.16816.F32.BF16 R16, R44.reuse, R62, R16 ;  /* 0x0000003e2c10723c */ /* 0x040fec0000041810 */
[-C--:B------:R-:W-:Y:S05]  /*1c580*/  HMMA.16816.F32.BF16 R20, R44, R52.reuse, R20 ;  /* 0x000000342c14723c */ /* 0x080fea0000041814 */
        /* <DEDUP_REMOVED lines=8> */
[--C-:B-1----:R-:W-:Y:S02]  /*1c610*/  FFMA.FTZ R3, R85, UR4, -R64.reuse ;  /* 0x0000000455037c23 */ /* 0x102fe40008010840 */
[----:B------:R-:W-:Y:S01]  /*1c620*/  MUFU.EX2 R85, R69 ;  /* 0x0000004500557308 */ /* 0x000fe20000000800 */
[----:B------:R-:W-:Y:S02]  /*1c630*/  F2FP.BF16.F32.PACK_AB R50, R142, R138 ;  /* 0x0000008a8e32723e */ /* 0x000fe400000010ff */
[----:B------:R-:W-:Y:S02]  /*1c640*/  F2FP.BF16.F32.PACK_AB R51, R141, R143 ;  /* 0x0000008f8d33723e */ /* 0x000fe400000010ff */
[----:B------:R-:W-:Y:S02]  /*1c650*/  F2FP.BF16.F32.PACK_AB R44, R227, R212 ;  /* 0x000000d4e32c723e */ /* 0x000fe400000010ff */
[----:B------:R-:W-:Y:S03]  /*1c660*/  F2FP.BF16.F32.PACK_AB R46, R140, R241 ;  /* 0x000000f18c2e723e */ /* 0x000fe600000010ff */
[----:B------:R1:W-:Y:S01]  /*1c670*/  MUFU.EX2 R101, R3 ;  /* 0x0000000300657308 */ /* 0x0003e20000000800 */
[----:B------:R-:W-:Y:S01]  /*1c680*/  F2FP.BF16.F32.PACK_AB R45, R210, R176 ;  /* 0x000000b0d22d723e */ /* 0x000fe200000010ff */
[-C--:B-----5:R-:W-:Y:S05]  /*1c690*/  HMMA.16816.F32.BF16 R4, R48, R56.reuse, R4 ;  /* 0x000000383004723c */ /* 0x0a0fea0000041804 */
[----:B------:R-:W-:Y:S01]  /*1c6a0*/  F2FP.BF16.F32.PACK_AB R47, R250, R213 ;  /* 0x000000d5fa2f723e */ /* 0x000fe200000010ff */
[----:B------:R-:W-:Y:S06]  /*1c6b0*/  FFMA.FTZ R0, R0, R151, R105 ;  /* 0x0000009700007223 */ /* 0x000fec0000010069 */
[C---:B------:R-:W-:Y:S04]  /*1c6c0*/  HMMA.16816.F32.BF16 R8, R44.reuse, R56, R8 ;  /* 0x000000382c08723c */ /* 0x040fe80000041808 */
[----:B-1----:R-:W-:Y:S01]  /*1c6d0*/  FFMA.FTZ R3, R86, UR4, -R64 ;  /* 0x0000000456037c23 */ /* 0x002fe20008010840 */
[----:B----4-:R-:W-:Y:S01]  /*1c6e0*/  FFMA.FTZ R2, R2, R144, R106 ;  /* 0x0000009002027223 */ /* 0x010fe2000001006a */
[----:B------:R1:W-:Y:S01]  /*1c6f0*/  MUFU.EX2 R86, R60 ;  /* 0x0000003c00567308 */ /* 0x0003e20000000800 */
[-C--:B------:R-:W-:Y:S04]  /*1c700*/  HMMA.16816.F32.BF16 R12, R44, R58.reuse, R12 ;  /* 0x0000003a2c0c723c */ /* 0x080fe8000004180c */
[----:B------:R-:W-:Y:S01]  /*1c710*/  FADD.FTZ R2, R113, R2 ;  /* 0x0000000271027221 */ /* 0x000fe20000010000 */
[----:B---3--:R-:W-:Y:S04]  /*1c720*/  FFMA.FTZ R36, R36, R145, R114 ;  /* 0x0000009124247223 */ /* 0x008fe80000010072 */
[----:B------:R2:W-:Y:S01]  /*1c730*/  MUFU.EX2 R100, R3 ;  /* 0x0000000300647308 */ /* 0x0005e20000000800 */
[C---:B------:R-:W-:Y:S01]  /*1c740*/  HMMA.16816.F32.BF16 R16, R48.reuse, R58, R16 ;  /* 0x0000003a3010723c */ /* 0x040fe20000041810 */
[----:B------:R-:W-:Y:S03]  /*1c750*/  LDSM.16.MT88.4 R56, [R185+0x5400] ;  /* 0x00540000b938783b */ /* 0x000fe60000004200 */
[----:B------:R-:W-:Y:S01]  /*1c760*/  FFMA.FTZ R37, R37, R146, R116 ;  /* 0x0000009225257223 */ /* 0x000fe20000010074 */
[----:B------:R-:W-:Y:S03]  /*1c770*/  FADD.FTZ R2, R125, R2 ;  /* 0x000000027d027221 */ /* 0x000fe60000010000 */
[----:B------:R-:W-:Y:S01]  /*1c780*/  FADD.FTZ R37, R117, R37 ;  /* 0x0000002575257221 */ /* 0x000fe20000010000 */
[----:B-1----:R-:W1:Y:S02]  /*1c790*/  LDSM.16.MT88.4 R60, [R185+0x5000] ;  /* 0x00500000b93c783b */ /* 0x002e640000004200 */
[----:B------:R-:W-:Y:S01]  /*1c7a0*/  FADD.FTZ R2, R173, R2 ;  /* 0x00000002ad027221 */ /* 0x000fe20000010000 */
[--C-:B--2---:R-:W-:Y:S05]  /*1c7b0*/  FFMA.FTZ R3, R81, UR4, -R43.reuse ;  /* 0x0000000451037c23 */ /* 0x104fea000801082b */
[----:B------:R-:W-:Y:S01]  /*1c7c0*/  LDSM.16.MT88.4 R144, [R184+0x5c00] ;  /* 0x005c0000b890783b */ /* 0x000fe20000004200 */
[----:B------:R-:W-:Y:S01]  /*1c7d0*/  FFMA.FTZ R81, R88, UR4, -R66 ;  /* 0x0000000458517c23 */ /* 0x000fe20008010842 */
[----:B------:R2:W-:Y:S02]  /*1c7e0*/  MUFU.EX2 R103, R3 ;  /* 0x0000000300677308 */ /* 0x0005e40000000800 */
[--C-:B--2---:R-:W-:Y:S01]  /*1c7f0*/  FFMA.FTZ R3, R82, UR4, -R43.reuse ;  /* 0x0000000452037c23 */ /* 0x104fe2000801082b */
[----:B------:R-:W-:Y:S01]  /*1c800*/  FFMA.FTZ R43, R71, UR4, -R43 ;  /* 0x00000004472b7c23 */ /* 0x000fe2000801082b */
[----:B------:R-:W-:Y:S01]  /*1c810*/  FFMA.FTZ R71, R80, UR4, -R64 ;  /* 0x0000000450477c23 */ /* 0x000fe20008010840 */
[--C-:B------:R-:W-:Y:S05]  /*1c820*/  FFMA.FTZ R80, R75, UR4, -R66.reuse ;  /* 0x000000044b507c23 */ /* 0x100fea0008010842 */
[----:B------:R2:W-:Y:S01]  /*1c830*/  MUFU.EX2 R102, R3 ;  /* 0x0000000300667308 */ /* 0x0005e20000000800 */
[----:B------:R-:W-:Y:S09]  /*1c840*/  FFMA.FTZ R82, R87, UR4, -R66 ;  /* 0x0000000457527c23 */ /* 0x000ff20008010842 */
[----:B------:R-:W-:Y:S01]  /*1c850*/  MUFU.EX2 R75, R68 ;  /* 0x00000044004b7308 */ /* 0x000fe20000000800 */
[-C--:B-1----:R-:W-:Y:S06]  /*1c860*/  HMMA.16816.F32.BF16 R20, R48, R60.reuse, R20 ;  /* 0x0000003c3014723c */ /* 0x082fec0000041814 */
[C---:B------:R-:W-:Y:S03]  /*1c870*/  HMMA.16816.F32.BF16 R24, R44.reuse, R60, R24 ;  /* 0x0000003c2c18723c */ /* 0x040fe60000041818 */
[----:B------:R-:W-:Y:S02]  /*1c880*/  MUFU.EX2 R68, R76 ;  /* 0x0000004c00447308 */ /* 0x000fe40000000800 */
[--C-:B--2---:R-:W-:Y:S01]  /*1c890*/  FFMA.FTZ R3, R83, UR4, -R64.reuse ;  /* 0x0000000453037c23 */ /* 0x104fe20008010840 */
[-C--:B------:R-:W-:Y:S07]  /*1c8a0*/  HMMA.16816.F32.BF16 R28, R44, R62.reuse, R28 ;  /* 0x0000003e2c1c723c */ /* 0x080fee000004181c */
[----:B------:R1:W-:Y:S01]  /*1c8b0*/  MUFU.EX2 R97, R3 ;  /* 0x0000000300617308 */ /* 0x0003e20000000800 */
[----:B------:R-:W-:Y:S01]  /*1c8c0*/  HMMA.16816.F32.BF16 R32, R48, R62, R32 ;  /* 0x0000003e3020723c */ /* 0x000fe20000041820 */
[----:B------:R-:W2:Y:S08]  /*1c8d0*/  LDSM.16.MT88.4 R60, [R184+0x5800] ;  /* 0x00580000b83c783b */ /* 0x000eb00000004200 */
[----:B------:R-:W3:Y:S02]  /*1c8e0*/  MUFU.EX2 R83, R71 ;  /* 0x0000004700537308 */ /* 0x000ee40000000800 */
[----:B------:R-:W-:Y:S02]  /*1c8f0*/  F2FP.BF16.F32.PACK_AB R44, R137, R245 ;  /* 0x000000f5892c723e */ /* 0x000fe400000010ff */
[----:B------:R-:W-:Y:S02]  /*1c900*/  F2FP.BF16.F32.PACK_AB R45, R136, R252 ;  /* 0x000000fc882d723e */ /* 0x000fe400000010ff */
[----:B------:R-:W-:Y:S04]  /*1c910*/  F2FP.BF16.F32.PACK_AB R46, R134, R244 ;  /* 0x000000f4862e723e */ /* 0x000fe800000010ff */
[----:B------:R-:W4:Y:S01]  /*1c920*/  MUFU.EX2 R71, R43 ;  /* 0x0000002b00477308 */ /* 0x000f220000000800 */
[--C-:B-1----:R-:W-:Y:S01]  /*1c930*/  FFMA.FTZ R3, R84, UR4, -R64.reuse ;  /* 0x0000000454037c23 */ /* 0x102fe20008010840 */
[----:B------:R-:W-:Y:S01]  /*1c940*/  F2FP.BF16.F32.PACK_AB R47, R132, R133 ;  /* 0x00000085842f723e */ /* 0x000fe200000010ff */
[----:B------:R-:W-:Y:S01]  /*1c950*/  FFMA.FTZ R64, R77, UR4, -R64 ;  /* 0x000000044d407c23 */ /* 0x000fe20008010840 */
[----:B------:R-:W-:Y:S02]  /*1c960*/  F2FP.BF16.F32.PACK_AB R48, R128, R129 ;  /* 0x000000818030723e */ /* 0x000fe400000010ff */
[----:B------:R-:W-:Y:S04]  /*1c970*/  F2FP.BF16.F32.PACK_AB R50, R121, R120 ;  /* 0x000000787932723e */ /* 0x000fe800000010ff */
[----:B------:R1:W5:Y:S01]  /*1c980*/  MUFU.EX2 R95, R3 ;  /* 0x00000003005f7308 */ /* 0x0003620000000800 */
[-C--:B------:R-:W-:Y:S05]  /*1c990*/  HMMA.16816.F32.BF16 R4, R44, R52.reuse, R4 ;  /* 0x000000342c04723c */ /* 0x080fea0000041804 */
[----:B------:R-:W-:Y:S02]  /*1c9a0*/  F2FP.BF16.F32.PACK_AB R49, R109, R112 ;  /* 0x000000706d31723e */ /* 0x000fe400000010ff */
[----:B------:R-:W-:Y:S02]  /*1c9b0*/  F2FP.BF16.F32.PACK_AB R51, R111, R108 ;  /* 0x0000006c6f33723e */ /* 0x000fe400000010ff */
[----:B------:R-:W-:Y:S02]  /*1c9c0*/  MUFU.EX2 R69, R64 ;  /* 0x0000004000457308 */ /* 0x000fe40000000800 */
[----:B---3--:R-:W-:Y:S02]  /*1c9d0*/  F2FP.BF16.F32.PACK_AB R161, R72, R83 ;  /* 0x0000005348a1723e */ /* 0x008fe400000010ff */
[----:B----4-:R-:W-:Y:S01]  /*1c9e0*/  F2FP.BF16.F32.PACK_AB R162, R71, R73 ;  /* 0x0000004947a2723e */ /* 0x010fe200000010ff */
[C---:B------:R-:W-:Y:S05]  /*1c9f0*/  HMMA.16816.F32.BF16 R8, R48.reuse, R52, R8 ;  /* 0x000000343008723c */ /* 0x040fea0000041808 */
[----:B------:R-:W-:Y:S01]  /*1ca00*/  MUFU.EX2 R64, R79 ;  /* 0x0000004f00407308 */ /* 0x000fe20000000800 */
[--C-:B-1----:R-:W-:Y:S01]  /*1ca10*/  FFMA.FTZ R3, R89, UR4, -R65.reuse ;  /* 0x0000000459037c23 */ /* 0x102fe20008010841 */
[-C--:B------:R-:W-:Y:S08]  /*1ca20*/  HMMA.16816.F32.BF16 R12, R48, R54.reuse, R12 ;  /* 0x00000036300c723c */ /* 0x080ff0000004180c */
[----:B------:R1:W-:Y:S01]  /*1ca30*/  MUFU.EX2 R93, R3 ;  /* 0x00000003005d7308 */ /* 0x0003e20000000800 */
[C---:B------:R-:W-:Y:S01]  /*1ca40*/  HMMA.16816.F32.BF16 R16, R44.reuse, R54, R16 ;  /* 0x000000362c10723c */ /* 0x040fe20000041810 */
[----:B------:R-:W3:Y:S05]  /*1ca50*/  LDSM.16.MT88.4 R52, [R185+0x5800] ;  /* 0x00580000b934783b */ /* 0x000eea0000004200 */
[-C--:B------:R-:W-:Y:S03]  /*1ca60*/  HMMA.16816.F32.BF16 R20, R44, R56.reuse, R20 ;  /* 0x000000382c14723c */ /* 0x080fe60000041814 */
[----:B------:R-:W-:Y:S03]  /*1ca70*/  MUFU.EX2 R43, R82 ;  /* 0x00000052002b7308 */ /* 0x000fe60000000800 */
[C---:B------:R-:W-:Y:S07]  /*1ca80*/  HMMA.16816.F32.BF16 R24, R48.reuse, R56, R24 ;  /* 0x000000383018723c */ /* 0x040fee0000041818 */
[----:B------:R-:W4:Y:S01]  /*1ca90*/  MUFU.EX2 R84, R70 ;  /* 0x0000004600547308 */ /* 0x000f220000000800 */
[--C-:B-1----:R-:W-:Y:S01]  /*1caa0*/  FFMA.FTZ R3, R91, UR4, -R65.reuse ;  /* 0x000000045b037c23 */ /* 0x102fe20008010841 */
[-C--:B------:R-:W-:Y:S08]  /*1cab0*/  HMMA.16816.F32.BF16 R28, R48, R58.reuse, R28 ;  /* 0x0000003a301c723c */ /* 0x080ff0000004181c */
[----:B------:R1:W2:Y:S01]  /*1cac0*/  MUFU.EX2 R92, R3 ;  /* 0x00000003005c7308 */ /* 0x0002a20000000800 */
[----:B------:R-:W-:Y:S01]  /*1cad0*/  HMMA.16816.F32.BF16 R32, R44, R58, R32 ;  /* 0x0000003a2c20723c */ /* 0x000fe20000041820 */
[----:B------:R-:W3:Y:S03]  /*1cae0*/  LDSM.16.MT88.4 R56, [R185+0x5c00] ;  /* 0x005c0000b938783b */ /* 0x000ee60000004200 */
[----:B------:R-:W-:Y:S05]  /*1caf0*/  F2FP.BF16.F32.PACK_AB R48, R104, R107 ;  /* 0x0000006b6830723e */ /* 0x000fea00000010ff */
[----:B------:R-:W2:Y:S02]  /*1cb00*/  MUFU.EX2 R70, R74 ;  /* 0x0000004a00467308 */ /* 0x000ea40000000800 */
[----:B------:R-:W-:Y:S02]  /*1cb10*/  F2FP.BF16.F32.PACK_AB R49, R100, R101 ;  /* 0x000000656431723e */ /* 0x000fe400000010ff */
[----:B------:R-:W-:Y:S02]  /*1cb20*/  F2FP.BF16.F32.PACK_AB R50, R102, R103 ;  /* 0x000000676632723e */ /* 0x000fe400000010ff */
[----:B-----5:R-:W-:Y:S02]  /*1cb30*/  F2FP.BF16.F32.PACK_AB R51, R95, R97 ;  /* 0x000000615f33723e */ /* 0x020fe400000010ff */
[----:B----4-:R-:W-:Y:S01]  /*1cb40*/  F2FP.BF16.F32.PACK_AB R160, R84, R85 ;  /* 0x0000005554a0723e */ /* 0x010fe200000010ff */
[--C-:B-1----:R-:W-:Y:S01]  /*1cb50*/  FFMA.FTZ R3, R94, UR4, -R65.reuse ;  /* 0x000000045e037c23 */ /* 0x102fe20008010841 */
[----:B--2---:R-:W-:Y:S03]  /*1cb60*/  F2FP.BF16.F32.PACK_AB R44, R92, R93 ;  /* 0x0000005d5c2c723e */ /* 0x004fe600000010ff */
[----:B------:R1:W-:Y:S01]  /*1cb70*/  MUFU.EX2 R91, R3 ;  /* 0x00000003005b7308 */ /* 0x0003e20000000800 */
[-C--:B------:R-:W-:Y:S05]  /*1cb80*/  HMMA.16816.F32.BF16 R4, R48, R60.reuse, R4 ;  /* 0x0000003c3004723c */ /* 0x080fea0000041804 */
[----:B------:R-:W-:Y:S01]  /*1cb90*/  F2FP.BF16.F32.PACK_AB R163, R69, R70 ;  /* 0x0000004645a3723e */ /* 0x000fe200000010ff */
[--C-:B-1----:R-:W-:Y:S01]  /*1cba0*/  FFMA.FTZ R3, R96, UR4, -R65.reuse ;  /* 0x0000000460037c23 */ /* 0x102fe20008010841 */
[----:B------:R-:W-:Y:S01]  /*1cbb0*/  FFMA.FTZ R65, R67, UR4, -R65 ;  /* 0x0000000443417c23 */ /* 0x000fe20008010841 */
[--C-:B------:R-:W-:Y:S02]  /*1cbc0*/  FFMA.FTZ R67, R110, UR4, -R66.reuse ;  /* 0x000000046e437c23 */ /* 0x100fe40008010842 */
[----:B------:R1:W2:Y:S10]  /*1cbd0*/  MUFU.EX2 R90, R3 ;  /* 0x00000003005a7308 */ /* 0x0002b40000000800 */
[----:B------:R-:W4:Y:S10]  /*1cbe0*/  MUFU.EX2 R65, R65 ;  /* 0x0000004100417308 */ /* 0x000f340000000800 */
[----:B------:R-:W5:Y:S01]  /*1cbf0*/  MUFU.EX2 R77, R67 ;  /* 0x00000043004d7308 */ /* 0x000f620000000800 */
[--C-:B-1----:R-:W-:Y:S01]  /*1cc00*/  FFMA.FTZ R3, R99, UR4, -R66.reuse ;  /* 0x0000000463037c23 */ /* 0x102fe20008010842 */
[----:B------:R-:W-:Y:S01]  /*1cc10*/  FFMA.FTZ R66, R42, UR4, -R66 ;  /* 0x000000042a427c23 */ /* 0x000fe20008010842 */
[----:B--2---:R-:W-:Y:S07]  /*1cc20*/  F2FP.BF16.F32.PACK_AB R46, R90, R91 ;  /* 0x0000005b5a2e723e */ /* 0x004fee00000010ff */
[----:B------:R-:W1:Y:S01]  /*1cc30*/  MUFU.EX2 R89, R3 ;  /* 0x0000000300597308 */ /* 0x000e620000000800 */
[----:B----4-:R-:W-:Y:S09]  /*1cc40*/  F2FP.BF16.F32.PACK_AB R166, R65, R64 ;  /* 0x0000004041a6723e */ /* 0x010ff200000010ff */
[----:B------:R-:W-:Y:S01]  /*1cc50*/  MUFU.EX2 R66, R66 ;  /* 0x0000004200427308 */ /* 0x000fe20000000800 */
[----:B-----5:R-:W-:Y:S09]  /*1cc60*/  F2FP.BF16.F32.PACK_AB R47, R75, R77 ;  /* 0x0000004d4b2f723e */ /* 0x020ff200000010ff */
[----:B------:R-:W2:Y:S01]  /*1cc70*/  MUFU.EX2 R67, R78 ;  /* 0x0000004e00437308 */ /* 0x000ea20000000800 */
[----:B-1----:R-:W-:Y:S01]  /*1cc80*/  F2FP.BF16.F32.PACK_AB R45, R86, R89 ;  /* 0x00000059562d723e */ /* 0x002fe200000010ff */
[----:B------:R-:W-:Y:S01]  /*1cc90*/  FADD.FTZ R3, R118, R36 ;  /* 0x0000002476037221 */ /* 0x000fe20000010000 */
[----:B------:R-:W-:Y:S01]  /*1cca0*/  FADD.FTZ R36, R115, R0 ;  /* 0x0000000073247221 */ /* 0x000fe20000010000 */
[----:B------:R-:W-:Y:S02]  /*1ccb0*/  FADD.FTZ R0, R246, R37 ;  /* 0x00000025f6007221 */ /* 0x000fe40000010000 */
[----:B------:R-:W-:Y:S01]  /*1ccc0*/  FADD.FTZ R3, R174, R3 ;  /* 0x00000003ae037221 */ /* 0x000fe20000010000 */
[----:B------:R-:W-:Y:S01]  /*1ccd0*/  FADD.FTZ R37, R123, R36 ;  /* 0x000000247b257221 */ /* 0x000fe20000010000 */
[C---:B------:R-:W-:Y:S02]  /*1cce0*/  HMMA.16816.F32.BF16 R8, R44.reuse, R60, R8 ;  /* 0x0000003c2c08723c */ /* 0x040fe40000041808 */
[----:B------:R-:W-:Y:S02]  /*1ccf0*/  MUFU.EX2 R61, R80 ;  /* 0x00000050003d7308 */ /* 0x000fe40000000800 */
[----:B------:R-:W-:Y:S01]  /*1cd00*/  FADD.FTZ R36, R248, R0 ;  /* 0x00000000f8247221 */ /* 0x000fe20000010000 */
[----:B------:R-:W-:Y:S01]  /*1cd10*/  FADD.FTZ R0, R172, R37 ;  /* 0x00000025ac007221 */ /* 0x000fe20000010000 */
[----:B------:R-:W-:Y:S01]  /*1cd20*/  FADD.FTZ R3, R247, R3 ;  /* 0x00000003f7037221 */ /* 0x000fe20000010000 */
[-C--:B------:R-:W-:Y:S05]  /*1cd30*/  HMMA.16816.F32.BF16 R12, R44, R62.reuse, R12 ;  /* 0x0000003e2c0c723c */ /* 0x080fea000004180c */
[----:B------:R-:W1:Y:S01]  /*1cd40*/  MUFU.EX2 R60, R81 ;  /* 0x00000051003c7308 */ /* 0x000e620000000800 */
[----:B------:R-:W-:Y:S01]  /*1cd50*/  FADD.FTZ R37, R168, R36 ;  /* 0x00000024a8257221 */ /* 0x000fe20000010000 */
[----:B------:R-:W-:Y:S01]  /*1cd60*/  FADD.FTZ R36, R130, R3 ;  /* 0x0000000382247221 */ /* 0x000fe20000010000 */
[----:B------:R-:W-:Y:S03]  /*1cd70*/  FADD.FTZ R3, R124, R2 ;  /* 0x000000027c037221 */ /* 0x000fe60000010000 */
[----:B------:R-:W-:Y:S01]  /*1cd80*/  FADD.FTZ R2, R119, R0 ;  /* 0x0000000077027221 */ /* 0x000fe20000010000 */
[----:B------:R-:W-:Y:S01]  /*1cd90*/  FADD.FTZ R0, R182, R37 ;  /* 0x00000025b6007221 */ /* 0x000fe20000010000 */
[C---:B------:R-:W-:Y:S04]  /*1cda0*/  HMMA.16816.F32.BF16 R16, R48.reuse, R62, R16 ;  /* 0x0000003e3010723c */ /* 0x040fe80000041810 */
[----:B------:R-:W-:Y:S01]  /*1cdb0*/  FADD.FTZ R36, R180, R36 ;  /* 0x00000024b4247221 */ /* 0x000fe20000010000 */
[----:B------:R-:W-:Y:S01]  /*1cdc0*/  FADD.FTZ R3, R127, R3 ;  /* 0x000000037f037221 */ /* 0x000fe20000010000 */
[-C--:B---3--:R-:W-:Y:S05]  /*1cdd0*/  HMMA.16816.F32.BF16 R20, R48, R52.reuse, R20 ;  /* 0x000000343014723c */ /* 0x088fea0000041814 */
[----:B------:R-:W-:Y:S01]  /*1cde0*/  FADD.FTZ R36, R181, R36 ;  /* 0x00000024b5247221 */ /* 0x000fe20000010000 */
[----:B------:R-:W-:Y:S01]  /*1cdf0*/  FADD.FTZ R3, R131, R3 ;  /* 0x0000000383037221 */ /* 0x000fe20000010000 */
[C---:B------:R-:W-:Y:S04]  /*1ce00*/  HMMA.16816.F32.BF16 R24, R44.reuse, R52, R24 ;  /* 0x000000342c18723c */ /* 0x040fe80000041818 */
[----:B------:R-:W-:Y:S01]  /*1ce10*/  FADD.FTZ R42, R231, R36 ;  /* 0x00000024e72a7221 */ /* 0x000fe20000010000 */
[----:B------:R-:W-:Y:S01]  /*1ce20*/  FADD.FTZ R37, R230, R3 ;  /* 0x00000003e6257221 */ /* 0x000fe20000010000 */
[-C--:B------:R-:W-:Y:S05]  /*1ce30*/  HMMA.16816.F32.BF16 R28, R44, R54.reuse, R28 ;  /* 0x000000362c1c723c */ /* 0x080fea000004181c */
[----:B------:R-:W-:Y:S01]  /*1ce40*/  FADD.FTZ R3, R225, R42 ;  /* 0x0000002ae1037221 */ /* 0x000fe20000010000 */
[----:B------:R-:W-:Y:S05]  /*1ce50*/  HMMA.16816.F32.BF16 R32, R48, R54, R32 ;  /* 0x000000363020723c */ /* 0x000fea0000041820 */
[----:B------:R-:W-:Y:S01]  /*1ce60*/  FADD.FTZ R3, R224, R3 ;  /* 0x00000003e0037221 */ /* 0x000fe20000010000 */
[----:B------:R-:W-:Y:S01]  /*1ce70*/  FADD.FTZ R2, R122, R2 ;  /* 0x000000027a027221 */ /* 0x000fe20000010000 */
[----:B------:R-:W-:Y:S01]  /*1ce80*/  FADD.FTZ R0, R233, R0 ;  /* 0x00000000e9007221 */ /* 0x000fe20000010000 */
[----:B--2---:R-:W-:Y:S03]  /*1ce90*/  F2FP.BF16.F32.PACK_AB R164, R67, R68 ;  /* 0x0000004443a4723e */ /* 0x004fe600000010ff */
[----:B------:R-:W-:Y:S01]  /*1cea0*/  FADD.FTZ R2, R126, R2 ;  /* 0x000000027e027221 */ /* 0x000fe20000010000 */
[----:B------:R-:W-:Y:S01]  /*1ceb0*/  FADD.FTZ R0, R232, R0 ;  /* 0x00000000e8007221 */ /* 0x000fe20000010000 */
[----:B-1----:R-:W-:Y:S02]  /*1cec0*/  F2FP.BF16.F32.PACK_AB R165, R60, R61 ;  /* 0x0000003d3ca5723e */ /* 0x002fe400000010ff */
[----:B------:R-:W-:Y:S01]  /*1ced0*/  FADD.FTZ R36, R183, R2 ;  /* 0x00000002b7247221 */ /* 0x000fe20000010000 */
[----:B------:R-:W-:Y:S01]  /*1cee0*/  FADD.FTZ R0, R235, R0 ;  /* 0x00000000eb007221 */ /* 0x000fe20000010000 */
[----:B------:R-:W-:Y:S01]  /*1cef0*/  FADD.FTZ R2, R214, R37 ;  /* 0x00000025d6027221 */ /* 0x000fe20000010000 */
[----:B------:R-:W-:Y:S01]  /*1cf00*/  F2FP.BF16.F32.PACK_AB R167, R66, R43 ;  /* 0x0000002b42a7723e */ /* 0x000fe200000010ff */
        /* <DEDUP_REMOVED lines=101> */
[----:B------:R-:W-:Y:S01]  /*1d560*/  FADD.FTZ R0, R66, R0 ;  /* 0x0000000042007221 */ /* 0x000fe20000010000 */
[----:B------:R-:W-:Y:S02]  /*1d570*/  MOV R132, R40 ;  /* 0x0000002800847202 */ /* 0x000fe40000000f00 */
[----:B------:R1:W-:Y:S01]  /*1d580*/  STL [R1+0x20], R3 ;  /* 0x0000200301007387 */ /* 0x0003e20000100800 */
[----:B------:R-:W-:Y:S03]  /*1d590*/  MOV R133, R39 ;  /* 0x0000002700857202 */ /* 0x000fe60000000f00 */
[----:B------:R2:W-:Y:S04]  /*1d5a0*/  STL [R1+0x24], R2 ;  /* 0x0000240201007387 */ /* 0x0005e80000100800 */
[----:B------:R2:W-:Y:S01]  /*1d5b0*/  STL [R1+0x28], R0 ;  /* 0x0000280001007387 */ /* 0x0005e20000100800 */
[----:B-1----:R-:W-:Y:S01]  /*1d5c0*/  MOV R3, R41 ;  /* 0x0000002900037202 */ /* 0x002fe20000000f00 */
[----:B------:R-:W-:Y:S06]  /*1d5d0*/  @P0 BRA `(.L_x_1288) ;  /* 0xffffff7800900947 */ /* 0x000fec000383ffff */
.L_x_1287:
[----:B------:R-:W3:Y:S04]  /*1d5e0*/  LDL.LU R5, [R1+0x1c] ;  /* 0x00001c0001057983 */ /* 0x000ee80000300800 */
        /* <DEDUP_REMOVED lines=59> */
.L_x_1291:
        /* <DEDUP_REMOVED lines=21> */
.L_x_1292:
        /* <DEDUP_REMOVED lines=186> */
.L_x_1294:
[----:B------:R-:W-:Y:S05]  /*1e690*/  BSYNC B0 ;  /* 0x0000000000007941 */ /* 0x000fea0003800000 */
.L_x_1293:
        /* <DEDUP_REMOVED lines=36> */
.L_x_1296:
[----:B------:R-:W-:Y:S05]  /*1e8e0*/  BSYNC B0 ;  /* 0x0000000000007941 */ /* 0x000fea0003800000 */
.L_x_1295:
        /* <DEDUP_REMOVED lines=16> */
.L_x_1298:
[----:B------:R-:W-:Y:S05]  /*1e9f0*/  BSYNC B0 ;  /* 0x0000000000007941 */ /* 0x000fea0003800000 */
.L_x_1297:
        /* <DEDUP_REMOVED lines=16> */
.L_x_1300:
[----:B------:R-:W-:Y:S05]  /*1eb00*/  BSYNC B0 ;  /* 0x0000000000007941 */ /* 0x000fea0003800000 */
.L_x_1299:
        /* <DEDUP_REMOVED lines=15> */
.L_x_1301:
        /* <DEDUP_REMOVED lines=16> */
.L_x_1328:


//--------------------- .nv.shared._ZN5flash16flash_fwd_kernelI23Flash_fwd_kernel_traitsILi32ELi128ELi128ELi4ELb0ELb0EN7cutlass10bfloat16_tE19Flash_kernel_traitsILi32ELi128ELi128ELi4ES3_EELb0ELb0ELb0ELb0ELb0ELb1ELb0ELb0EEEvNS_16Flash_fwd_paramsE --------------------------
	.section	.nv.shared._ZN5flash16flash_fwd_kernelI23Flash_fwd_kernel_traitsILi32ELi128ELi128ELi4ELb0ELb0EN7cutlass10bfloat16_tE19Flash_kernel_traitsILi32ELi128ELi128ELi4ES3_EELb0ELb0ELb0ELb0ELb0ELb1ELb0ELb0EEEvNS_16Flash_fwd_paramsE,"aw",@nobits
	.sectionflags	@""
	.align	16
	.zero		1024


//--------------------- .nv.shared.reserved.0     --------------------------
	.section	.nv.shared.reserved.0,"aw",@nobits
	.weak		__nv_reservedSMEM_offset_0_alias
	.size		__nv_reservedSMEM_offset_0_alias, 0, 0
	.other		__nv_reservedSMEM_offset_0_alias,@"STO_CUDA_RESERVED_SHARED STV_DEFAULT"
__nv_reservedSMEM_offset_0_alias:
	.zero		0


//--------------------- .nv.global                --------------------------
	.section	.nv.global,"aw",@nobits
.nv.global:
	.type		_ZN65_INTERNAL_e8fd3175_29_flash_fwd_hdim32_bf16_sm80_cu_a6473388_30664cute1_E,@object
	.size		_ZN65_INTERNAL_e8fd3175_29_flash_fwd_hdim32_bf16_sm80_cu_a6473388_30664cute1_E,(_ZN65_INTERNAL_e8fd3175_29_flash_fwd_hdim32_bf16_sm80_cu_a6473388_30664cuda3std3__45__cpo6cbeginE - _ZN65_INTERNAL_e8fd3175_29_flash_fwd_hdim32_bf16_sm80_cu_a6473388_30664cute1_E)
_ZN65_INTERNAL_e8fd3175_29_flash_fwd_hdim32_bf16_sm80_cu_a6473388_30664cute1_E:
	.zero		1
	.type		_ZN65_INTERNAL_e8fd3175_29_flash_fwd_hdim32_bf16_sm80_cu_a6473388_30664cuda3std3__45__cpo6cbeginE,@object
	.size		_ZN65_INTERNAL_e8fd3175_29_flash_fwd_hdim32_bf16_sm80_cu_a6473388_30664cuda3std3__45__cpo6cbeginE,(_ZN65_INTERNAL_e8fd3175_29_flash_fwd_hdim32_bf16_sm80_cu_a6473388_30664cuda3std3__48in_placeE - _ZN65_INTERNAL_e8fd3175_29_flash_fwd_hdim32_bf16_sm80_cu_a6473388_30664cuda3std3__45__cpo6cbeginE)
_ZN65_INTERNAL_e8fd3175_29_flash_fwd_hdim32_bf16_sm80_cu_a6473388_30664cuda3std3__45__cpo6cbeginE:
	.zero		1
	.type		_ZN65_INTERNAL_e8fd3175_29_flash_fwd_hdim32_bf16_sm80_cu_a6473388_30664cuda3std3__48in_placeE,@object
	.size		_ZN65_INTERNAL_e8fd3175_29_flash_fwd_hdim32_bf16_sm80_cu_a6473388_30664cuda3std3__48in_placeE,(_ZN65_INTERNAL_e8fd3175_29_flash_fwd_hdim32_bf16_sm80_cu_a6473388_30664cuda3std6ranges3__45__cpo9iter_moveE - _ZN65_INTERNAL_e8fd3175_29_flash_fwd_hdim32_bf16_sm80_cu_a6473388_30664cuda3std3__48in_placeE)
_ZN65_INTERNAL_e8fd3175_29_flash_fwd_hdim32_bf16_sm80_cu_a6473388_30664cuda3std3__48in_placeE:
	.zero		1
	.type		_ZN65_INTERNAL_e8fd3175_29_flash_fwd_hdim32_bf16_sm80_cu_a6473388_30664cuda3std6ranges3__45__cpo9iter_moveE,@object
	.size		_ZN65_INTERNAL_e8fd3175_29_flash_fwd_hdim32_bf16_sm80_cu_a6473388_30664cuda3std6ranges3__45__cpo9iter_moveE,(_ZN65_INTERNAL_e8fd3175_29_flash_fwd_hdim32_bf16_sm80_cu_a6473388_30664cuda3std3__45__cpo5beginE - _ZN65_INTERNAL_e8fd3175_29_flash_fwd_hdim32_bf16_sm80_cu_a6473388_30664cuda3std6ranges3__45__cpo9iter_moveE)
_ZN65_INTERNAL_e8fd3175_29_flash_fwd_hdim32_bf16_sm80_cu_a6473388_30664cuda3std6ranges3__45__cpo9iter_moveE:
	.zero		1
	.type		_ZN65_INTERNAL_e8fd3175_29_flash_fwd_hdim32_bf16_sm80_cu_a6473388_30664cuda3std3__45__cpo5beginE,@object
	.size		_ZN65_INTERNAL_e8fd3175_29_flash_fwd_hdim32_bf16_sm80_cu_a6473388_30664cuda3std3__45__cpo5beginE,(_ZN65_INTERNAL_e8fd3175_29_flash_fwd_hdim32_bf16_sm80_cu_a6473388_30664cuda3std3__467_GLOBAL__N__e8fd3175_29_flash_fwd_hdim32_bf16_sm80_cu_a6473388_30666ignoreE - _ZN65_INTERNAL_e8fd3175_29_flash_fwd_hdim32_bf16_sm80_cu_a6473388_30664cuda3std3__45__cpo5beginE)
_ZN65_INTERNAL_e8fd3175_29_flash_fwd_hdim32_bf16_sm80_cu_a6473388_30664cuda3std3__45__cpo5beginE:
	.zero		1
	.type		_ZN65_INTERNAL_e8fd3175_29_flash_fwd_hdim32_bf16_sm80_cu_a6473388_30664cuda3std3__467_GLOBAL__N__e8fd3175_29_flash_fwd_hdim32_bf16_sm80_cu_a6473388_30666ignoreE,@object
	.size		_ZN65_INTERNAL_e8fd3175_29_flash_fwd_hdim32_bf16_sm80_cu_a6473388_30664cuda3std3__467_GLOBAL__N__e8fd3175_29_flash_fwd_hdim32_bf16_sm80_cu_a6473388_30666ignoreE,(_ZN65_INTERNAL_e8fd3175_29_flash_fwd_hdim32_bf16_sm80_cu_a6473388_30664cute7productE - _ZN65_INTERNAL_e8fd3175_29_flash_fwd_hdim32_bf16_sm80_cu_a6473388_30664cuda3std3__467_GLOBAL__N__e8fd3175_29_flash_fwd_hdim32_bf16_sm80_cu_a6473388_30666ignoreE)
_ZN65_INTERNAL_e8fd3175_29_flash_fwd_hdim32_bf16_sm80_cu_a6473388_30664cuda3std3__467_GLOBAL__N__e8fd3175_29_flash_fwd_hdim32_bf16_sm80_cu_a6473388_30666ignoreE:
	.zero		1
	.type		_ZN65_INTERNAL_e8fd3175_29_flash_fwd_hdim32_bf16_sm80_cu_a6473388_30664cute7productE,@object
	.size		_ZN65_INTERNAL_e8fd3175_29_flash_fwd_hdim32_bf16_sm80_cu_a6473388_30664cute7productE,(_ZN65_INTERNAL_e8fd3175_29_flash_fwd_hdim32_bf16_sm80_cu_a6473388_30664cuda3std3__45__cpo3endE - _ZN65_INTERNAL_e8fd3175_29_flash_fwd_hdim32_bf16_sm80_cu_a6473388_30664cute7productE)
_ZN65_INTERNAL_e8fd3175_29_flash_fwd_hdim32_bf16_sm80_cu_a6473388_30664cute7productE:
	.zero		1
	.type		_ZN65_INTERNAL_e8fd3175_29_flash_fwd_hdim32_bf16_sm80_cu_a6473388_30664cuda3std3__45__cpo3endE,@object
	.size		_ZN65_INTERNAL_e8fd3175_29_flash_fwd_hdim32_bf16_sm80_cu_a6473388_30664cuda3std3__45__cpo3endE,(_ZN65_INTERNAL_e8fd3175_29_flash_fwd_hdim32_bf16_sm80_cu_a6473388_30664cuda3std3__419piecewise_constructE - _ZN65_INTERNAL_e8fd3175_29_flash_fwd_hdim32_bf16_sm80_cu_a6473388_30664cuda3std3__45__cpo3endE)
_ZN65_INTERNAL_e8fd3175_29_flash_fwd_hdim32_bf16_sm80_cu_a6473388_30664cuda3std3__45__cpo3endE:
	.zero		1
	.type		_ZN65_INTERNAL_e8fd3175_29_flash_fwd_hdim32_bf16_sm80_cu_a6473388_30664cuda3std3__419piecewise_constructE,@object
	.size		_ZN65_INTERNAL_e8fd3175_29_flash_fwd_hdim32_bf16_sm80_cu_a6473388_30664cuda3std3__419piecewise_constructE,(_ZN65_INTERNAL_e8fd3175_29_flash_fwd_hdim32_bf16_sm80_cu_a6473388_30664cuda3std3__45__cpo4cendE - _ZN65_INTERNAL_e8fd3175_29_flash_fwd_hdim32_bf16_sm80_cu_a6473388_30664cuda3std3__419piecewise_constructE)
_ZN65_INTERNAL_e8fd3175_29_flash_fwd_hdim32_bf16_sm80_cu_a6473388_30664cuda3std3__419piecewise_constructE:
	.zero		1
	.type		_ZN65_INTERNAL_e8fd3175_29_flash_fwd_hdim32_bf16_sm80_cu_a6473388_30664cuda3std3__45__cpo4cendE,@object
	.size		_ZN65_INTERNAL_e8fd3175_29_flash_fwd_hdim32_bf16_sm80_cu_a6473388_30664cuda3std3__45__cpo4cendE,(_ZN65_INTERNAL_e8fd3175_29_flash_fwd_hdim32_bf16_sm80_cu_a6473388_30664cuda3std6ranges3__45__cpo4swapE - _ZN65_INTERNAL_e8fd3175_29_flash_fwd_hdim32_bf16_sm80_cu_a6473388_30664cuda3std3__45__cpo4cendE)
_ZN65_INTERNAL_e8fd3175_29_flash_fwd_hdim32_bf16_sm80_cu_a6473388_30664cuda3std3__45__cpo4cendE:
	.zero		1
	.type		_ZN65_INTERNAL_e8fd3175_29_flash_fwd_hdim32_bf16_sm80_cu_a6473388_30664cuda3std6ranges3__45__cpo4swapE,@object
	.size		_ZN65_INTERNAL_e8fd3175_29_flash_fwd_hdim32_bf16_sm80_cu_a6473388_30664cuda3std6ranges3__45__cpo4swapE,(.L_7 - _ZN65_INTERNAL_e8fd3175_29_flash_fwd_hdim32_bf16_sm80_cu_a6473388_30664cuda3std6ranges3__45__cpo4swapE)
_ZN65_INTERNAL_e8fd3175_29_flash_fwd_hdim32_bf16_sm80_cu_a6473388_30664cuda3std6ranges3__45__cpo4swapE:
	.zero		1
.L_7:


//--------------------- .nv.shared._ZN5flash16flash_fwd_kernelI23Flash_fwd_kernel_traitsILi32ELi128ELi128ELi4ELb0ELb0EN7cutlass10bfloat16_tE19Flash_kernel_traitsILi32ELi128ELi128ELi4ES3_EELb0ELb0ELb0ELb0ELb1ELb1ELb0ELb0EEEvNS_16Flash_fwd_paramsE --------------------------
	.section	.nv.shared._ZN5flash16flash_fwd_kernelI23Flash_fwd_kernel_traitsILi32ELi128ELi128ELi4ELb0ELb0EN7cutlass10bfloat16_tE19Flash_kernel_traitsILi32ELi128ELi128ELi4ES3_EELb0ELb0ELb0ELb0ELb1ELb1ELb0ELb0EEEvNS_16Flash_fwd_paramsE,"aw",@nobits
	.sectionflags	@""
	.align	16
	.zero		1024


//--------------------- .nv.shared._ZN5flash16flash_fwd_kernelI23Flash_fwd_kernel_traitsILi32ELi128ELi128ELi4ELb0ELb0EN7cutlass10bfloat16_tE19Flash_kernel_traitsILi32ELi128ELi128ELi4ES3_EELb0ELb0ELb0ELb0ELb0ELb0ELb0ELb0EEEvNS_16Flash_fwd_paramsE --------------------------
	.section	.nv.shared._ZN5flash16flash_fwd_kernelI23Flash_fwd_kernel_traitsILi32ELi128ELi128ELi4ELb0ELb0EN7cutlass10bfloat16_tE19Flash_kernel_traitsILi32ELi128ELi128ELi4ES3_EELb0ELb0ELb0ELb0ELb0ELb0ELb0ELb0EEEvNS_16Flash_fwd_paramsE,"aw",@nobits
	.sectionflags	@""
	.align	16
	.zero		1024


//--------------------- .nv.shared._ZN5flash16flash_fwd_kernelI23Flash_fwd_kernel_traitsILi32ELi128ELi128ELi4ELb0ELb0EN7cutlass10bfloat16_tE19Flash_kernel_traitsILi32ELi128ELi128ELi4ES3_EELb0ELb0ELb0ELb1ELb0ELb0ELb0ELb0EEEvNS_16Flash_fwd_paramsE --------------------------
	.section	.nv.shared._ZN5flash16flash_fwd_kernelI23Flash_fwd_kernel_traitsILi32ELi128ELi128ELi4ELb0ELb0EN7cutlass10bfloat16_tE19Flash_kernel_traitsILi32ELi128ELi128ELi4ES3_EELb0ELb0ELb0ELb1ELb0ELb0ELb0ELb0EEEvNS_16Flash_fwd_paramsE,"aw",@nobits
	.sectionflags	@""
	.align	16
	.zero		1024


//--------------------- .nv.shared._ZN5flash16flash_fwd_kernelI23Flash_fwd_kernel_traitsILi32ELi128ELi128ELi4ELb0ELb0EN7cutlass10bfloat16_tE19Flash_kernel_traitsILi32ELi128ELi128ELi4ES3_EELb0ELb0ELb1ELb0ELb0ELb1ELb0ELb0EEEvNS_16Flash_fwd_paramsE --------------------------
	.section	.nv.shared._ZN5flash16flash_fwd_kernelI23Flash_fwd_kernel_traitsILi32ELi128ELi128ELi4ELb0ELb0EN7cutlass10bfloat16_tE19Flash_kernel_traitsILi32ELi128ELi128ELi4ES3_EELb0ELb0ELb1ELb0ELb0ELb1ELb0ELb0EEEvNS_16Flash_fwd_paramsE,"aw",@nobits
	.sectionflags	@""
	.align	16
	.zero		1024


//--------------------- .nv.shared._ZN5flash16flash_fwd_kernelI23Flash_fwd_kernel_traitsILi32ELi128ELi128ELi4ELb0ELb0EN7cutlass10bfloat16_tE19Flash_kernel_traitsILi32ELi128ELi128ELi4ES3_EELb0ELb0ELb1ELb0ELb0ELb0ELb0ELb0EEEvNS_16Flash_fwd_paramsE --------------------------
	.section	.nv.shared._ZN5flash16flash_fwd_kernelI23Flash_fwd_kernel_traitsILi32ELi128ELi128ELi4ELb0ELb0EN7cutlass10bfloat16_tE19Flash_kernel_traitsILi32ELi128ELi128ELi4ES3_EELb0ELb0ELb1ELb0ELb0ELb0ELb0ELb0EEEvNS_16Flash_fwd_paramsE,"aw",@nobits
	.sectionflags	@""
	.align	16
	.zero		1024


//--------------------- .nv.shared._ZN5flash16flash_fwd_kernelI23Flash_fwd_kernel_traitsILi32ELi128ELi128ELi4ELb0ELb0EN7cutlass10bfloat16_tE19Flash_kernel_traitsILi32ELi128ELi128ELi4ES3_EELb0ELb0ELb1ELb1ELb0ELb0ELb0ELb0EEEvNS_16Flash_fwd_paramsE --------------------------
	.section	.nv.shared._ZN5flash16flash_fwd_kernelI23Flash_fwd_kernel_traitsILi32ELi128ELi128ELi4ELb0ELb0EN7cutlass10bfloat16_tE19Flash_kernel_traitsILi32ELi128ELi128ELi4ES3_EELb0ELb0ELb1ELb1ELb0ELb0ELb0ELb0EEEvNS_16Flash_fwd_paramsE,"aw",@nobits
	.sectionflags	@""
	.align	16
	.zero		1024


//--------------------- .nv.shared._ZN5flash16flash_fwd_kernelI23Flash_fwd_kernel_traitsILi32ELi128ELi128ELi4ELb0ELb0EN7cutlass10bfloat16_tE19Flash_kernel_traitsILi32ELi128ELi128ELi4ES3_EELb1ELb0ELb0ELb0ELb0ELb1ELb0ELb0EEEvNS_16Flash_fwd_paramsE --------------------------
	.section	.nv.shared._ZN5flash16flash_fwd_kernelI23Flash_fwd_kernel_traitsILi32ELi128ELi128ELi4ELb0ELb0EN7cutlass10bfloat16_tE19Flash_kernel_traitsILi32ELi128ELi128ELi4ES3_EELb1ELb0ELb0ELb0ELb0ELb1ELb0ELb0EEEvNS_16Flash_fwd_paramsE,"aw",@nobits
	.sectionflags	@""
	.align	16
	.zero		1024


//--------------------- .nv.shared._ZN5flash16flash_fwd_kernelI23Flash_fwd_kernel_traitsILi32ELi128ELi128ELi4ELb0ELb0EN7cutlass10bfloat16_tE19Flash_kernel_traitsILi32ELi128ELi128ELi4ES3_EELb0ELb0ELb0ELb0ELb0ELb1ELb1ELb0EEEvNS_16Flash_fwd_paramsE --------------------------
	.section	.nv.shared._ZN5flash16flash_fwd_kernelI23Flash_fwd_kernel_traitsILi32ELi128ELi128ELi4ELb0ELb0EN7cutlass10bfloat16_tE19Flash_kernel_traitsILi32ELi128ELi128ELi4ES3_EELb0ELb0ELb0ELb0ELb0ELb1ELb1ELb0EEEvNS_16Flash_fwd_paramsE,"aw",@nobits
	.sectionflags	@""
	.align	16
	.zero		1024


//--------------------- .nv.shared._ZN5flash16flash_fwd_kernelI23Flash_fwd_kernel_traitsILi32ELi128ELi128ELi4ELb0ELb0EN7cutlass10bfloat16_tE19Flash_kernel_traitsILi32ELi128ELi128ELi4ES3_EELb1ELb0ELb0ELb0ELb0ELb0ELb0ELb0EEEvNS_16Flash_fwd_paramsE --------------------------
	.section	.nv.shared._ZN5flash16flash_fwd_kernelI23Flash_fwd_kernel_traitsILi32ELi128ELi128ELi4ELb0ELb0EN7cutlass10bfloat16_tE19Flash_kernel_traitsILi32ELi128ELi128ELi4ES3_EELb1ELb0ELb0ELb0ELb0ELb0ELb0ELb0EEEvNS_16Flash_fwd_paramsE,"aw",@nobits
	.sectionflags	@""
	.align	16
	.zero		1024


//--------------------- .nv.shared._ZN5flash16flash_fwd_kernelI23Flash_fwd_kernel_traitsILi32ELi128ELi128ELi4ELb0ELb0EN7cutlass10bfloat16_tE19Flash_kernel_traitsILi32ELi128ELi128ELi4ES3_EELb1ELb0ELb1ELb0ELb0ELb0ELb0ELb0EEEvNS_16Flash_fwd_paramsE --------------------------
	.section	.nv.shared._ZN5flash16flash_fwd_kernelI23Flash_fwd_kernel_traitsILi32ELi128ELi128ELi4ELb0ELb0EN7cutlass10bfloat16_tE19Flash_kernel_traitsILi32ELi128ELi128ELi4ES3_EELb1ELb0ELb1ELb0ELb0ELb0ELb0ELb0EEEvNS_16Flash_fwd_paramsE,"aw",@nobits
	.sectionflags	@""
	.align	16
	.zero		1024


//--------------------- .nv.shared._ZN5flash16flash_fwd_kernelI23Flash_fwd_kernel_traitsILi32ELi128ELi128ELi4ELb0ELb0EN7cutlass10bfloat16_tE19Flash_kernel_traitsILi32ELi128ELi128ELi4ES3_EELb1ELb0ELb0ELb0ELb1ELb1ELb0ELb0EEEvNS_16Flash_fwd_paramsE --------------------------
	.section	.nv.shared._ZN5flash16flash_fwd_kernelI23Flash_fwd_kernel_traitsILi32ELi128ELi128ELi4ELb0ELb0EN7cutlass10bfloat16_tE19Flash_kernel_traitsILi32ELi128ELi128ELi4ES3_EELb1ELb0ELb0ELb0ELb1ELb1ELb0ELb0EEEvNS_16Flash_fwd_paramsE,"aw",@nobits
	.sectionflags	@""
	.align	16
	.zero		1024


//--------------------- .nv.shared._ZN5flash16flash_fwd_kernelI23Flash_fwd_kernel_traitsILi32ELi128ELi128ELi4ELb0ELb0EN7cutlass10bfloat16_tE19Flash_kernel_traitsILi32ELi128ELi128ELi4ES3_EELb0ELb0ELb0ELb0ELb1ELb1ELb1ELb0EEEvNS_16Flash_fwd_paramsE --------------------------
	.section	.nv.shared._ZN5flash16flash_fwd_kernelI23Flash_fwd_kernel_traitsILi32ELi128ELi128ELi4ELb0ELb0EN7cutlass10bfloat16_tE19Flash_kernel_traitsILi32ELi128ELi128ELi4ES3_EELb0ELb0ELb0ELb0ELb1ELb1ELb1ELb0EEEvNS_16Flash_fwd_paramsE,"aw",@nobits
	.sectionflags	@""
	.align	16
	.zero		1024


//--------------------- .nv.shared._ZN5flash16flash_fwd_kernelI23Flash_fwd_kernel_traitsILi32ELi128ELi128ELi4ELb0ELb0EN7cutlass10bfloat16_tE19Flash_kernel_traitsILi32ELi128ELi128ELi4ES3_EELb1ELb0ELb0ELb1ELb0ELb0ELb0ELb0EEEvNS_16Flash_fwd_paramsE --------------------------
	.section	.nv.shared._ZN5flash16flash_fwd_kernelI23Flash_fwd_kernel_traitsILi32ELi128ELi128ELi4ELb0ELb0EN7cutlass10bfloat16_tE19Flash_kernel_traitsILi32ELi128ELi128ELi4ES3_EELb1ELb0ELb0ELb1ELb0ELb0ELb0ELb0EEEvNS_16Flash_fwd_paramsE,"aw",@nobits
	.sectionflags	@""
	.align	16
	.zero		1024


//--------------------- .nv.shared._ZN5flash16flash_fwd_kernelI23Flash_fwd_kernel_traitsILi32ELi128ELi128ELi4ELb0ELb0EN7cutlass10bfloat16_tE19Flash_kernel_traitsILi32ELi128ELi128ELi4ES3_EELb1ELb0ELb0ELb0ELb0ELb0ELb0ELb1EEEvNS_16Flash_fwd_paramsE --------------------------
	.section	.nv.shared._ZN5flash16flash_fwd_kernelI23Flash_fwd_kernel_traitsILi32ELi128ELi128ELi4ELb0ELb0EN7cutlass10bfloat16_tE19Flash_kernel_traitsILi32ELi128ELi128ELi4ES3_EELb1ELb0ELb0ELb0ELb0ELb0ELb0ELb1EEEvNS_16Flash_fwd_paramsE,"aw",@nobits
	.sectionflags	@""
	.align	16
	.zero		1024


//--------------------- .nv.shared._ZN5flash16flash_fwd_kernelI23Flash_fwd_kernel_traitsILi32ELi128ELi128ELi4ELb0ELb0EN7cutlass10bfloat16_tE19Flash_kernel_traitsILi32ELi128ELi128ELi4ES3_EELb0ELb0ELb0ELb0ELb0ELb0ELb1ELb0EEEvNS_16Flash_fwd_paramsE --------------------------
	.section	.nv.shared._ZN5flash16flash_fwd_kernelI23Flash_fwd_kernel_traitsILi32ELi128ELi128ELi4ELb0ELb0EN7cutlass10bfloat16_tE19Flash_kernel_traitsILi32ELi128ELi128ELi4ES3_EELb0ELb0ELb0ELb0ELb0ELb0ELb1ELb0EEEvNS_16Flash_fwd_paramsE,"aw",@nobits
	.sectionflags	@""
	.align	16
	.zero		1024


//--------------------- .nv.shared._ZN5flash16flash_fwd_kernelI23Flash_fwd_kernel_traitsILi32ELi128ELi128ELi4ELb0ELb0EN7cutlass10bfloat16_tE19Flash_kernel_traitsILi32ELi128ELi128ELi4ES3_EELb1ELb0ELb0ELb1ELb0ELb0ELb0ELb1EEEvNS_16Flash_fwd_paramsE --------------------------
	.section	.nv.shared._ZN5flash16flash_fwd_kernelI23Flash_fwd_kernel_traitsILi32ELi128ELi128ELi4ELb0ELb0EN7cutlass10bfloat16_tE19Flash_kernel_traitsILi32ELi128ELi128ELi4ES3_EELb1ELb0ELb0ELb1ELb0ELb0ELb0ELb1EEEvNS_16Flash_fwd_paramsE,"aw",@nobits
	.sectionflags	@""
	.align	16
	.zero		1024


//--------------------- .nv.shared._ZN5flash16flash_fwd_kernelI23Flash_fwd_kernel_traitsILi32ELi128ELi128ELi4ELb0ELb0EN7cutlass10bfloat16_tE19Flash_kernel_traitsILi32ELi128ELi128ELi4ES3_EELb0ELb0ELb0ELb1ELb0ELb0ELb1ELb0EEEvNS_16Flash_fwd_paramsE --------------------------
	.section	.nv.shared._ZN5flash16flash_fwd_kernelI23Flash_fwd_kernel_traitsILi32ELi128ELi128ELi4ELb0ELb0EN7cutlass10bfloat16_tE19Flash_kernel_traitsILi32ELi128ELi128ELi4ES3_EELb0ELb0ELb0ELb1ELb0ELb0ELb1ELb0EEEvNS_16Flash_fwd_paramsE,"aw",@nobits
	.sectionflags	@""
	.align	16
	.zero		1024


//--------------------- .nv.shared._ZN5flash16flash_fwd_kernelI23Flash_fwd_kernel_traitsILi32ELi128ELi128ELi4ELb0ELb0EN7cutlass10bfloat16_tE19Flash_kernel_traitsILi32ELi128ELi128ELi4ES3_EELb1ELb0ELb1ELb0ELb0ELb1ELb0ELb0EEEvNS_16Flash_fwd_paramsE --------------------------
	.section	.nv.shared._ZN5flash16flash_fwd_kernelI23Flash_fwd_kernel_traitsILi32ELi128ELi128ELi4ELb0ELb0EN7cutlass10bfloat16_tE19Flash_kernel_traitsILi32ELi128ELi128ELi4ES3_EELb1ELb0ELb1ELb0ELb0ELb1ELb0ELb0EEEvNS_16Flash_fwd_paramsE,"aw",@nobits
	.sectionflags	@""
	.align	16
	.zero		1024


//--------------------- .nv.shared._ZN5flash16flash_fwd_kernelI23Flash_fwd_kernel_traitsILi32ELi128ELi128ELi4ELb0ELb0EN7cutlass10bfloat16_tE19Flash_kernel_traitsILi32ELi128ELi128ELi4ES3_EELb0ELb0ELb1ELb0ELb0ELb1ELb1ELb0EEEvNS_16Flash_fwd_paramsE --------------------------
	.section	.nv.shared._ZN5flash16flash_fwd_kernelI23Flash_fwd_kernel_traitsILi32ELi128ELi128ELi4ELb0ELb0EN7cutlass10bfloat16_tE19Flash_kernel_traitsILi32ELi128ELi128ELi4ES3_EELb0ELb0ELb1ELb0ELb0ELb1ELb1ELb0EEEvNS_16Flash_fwd_paramsE,"aw",@nobits
	.sectionflags	@""
	.align	16
	.zero		1024


//--------------------- .nv.shared._ZN5flash16flash_fwd_kernelI23Flash_fwd_kernel_traitsILi32ELi128ELi128ELi4ELb0ELb0EN7cutlass10bfloat16_tE19Flash_kernel_traitsILi32ELi128ELi128ELi4ES3_EELb1ELb0ELb1ELb1ELb0ELb0ELb0ELb0EEEvNS_16Flash_fwd_paramsE --------------------------
	.section	.nv.shared._ZN5flash16flash_fwd_kernelI23Flash_fwd_kernel_traitsILi32ELi128ELi128ELi4ELb0ELb0EN7cutlass10bfloat16_tE19Flash_kernel_traitsILi32ELi128ELi128ELi4ES3_EELb1ELb0ELb1ELb1ELb0ELb0ELb0ELb0EEEvNS_16Flash_fwd_paramsE,"aw",@nobits
	.sectionflags	@""
	.align	16
	.zero		1024


//--------------------- .nv.shared._ZN5flash16flash_fwd_kernelI23Flash_fwd_kernel_traitsILi32ELi128ELi128ELi4ELb0ELb0EN7cutlass10bfloat16_tE19Flash_kernel_traitsILi32ELi128ELi128ELi4ES3_EELb1ELb0ELb1ELb0ELb0ELb0ELb0ELb1EEEvNS_16Flash_fwd_paramsE --------------------------
	.section	.nv.shared._ZN5flash16flash_fwd_kernelI23Flash_fwd_kernel_traitsILi32ELi128ELi128ELi4ELb0ELb0EN7cutlass10bfloat16_tE19Flash_kernel_traitsILi32ELi128ELi128ELi4ES3_EELb1ELb0ELb1ELb0ELb0ELb0ELb0ELb1EEEvNS_16Flash_fwd_paramsE,"aw",@nobits
	.sectionflags	@""
	.align	16
	.zero		1024


//--------------------- .nv.shared._ZN5flash16flash_fwd_kernelI23Flash_fwd_kernel_traitsILi32ELi128ELi128ELi4ELb0ELb0EN7cutlass10bfloat16_tE19Flash_kernel_traitsILi32ELi128ELi128ELi4ES3_EELb0ELb0ELb1ELb0ELb0ELb0ELb1ELb0EEEvNS_16Flash_fwd_paramsE --------------------------
	.section	.nv.shared._ZN5flash16flash_fwd_kernelI23Flash_fwd_kernel_traitsILi32ELi128ELi128ELi4ELb0ELb0EN7cutlass10bfloat16_tE19Flash_kernel_traitsILi32ELi128ELi128ELi4ES3_EELb0ELb0ELb1ELb0ELb0ELb0ELb1ELb0EEEvNS_16Flash_fwd_paramsE,"aw",@nobits
	.sectionflags	@""
	.align	16
	.zero		1024


//--------------------- .nv.shared._ZN5flash16flash_fwd_kernelI23Flash_fwd_kernel_traitsILi32ELi128ELi128ELi4ELb0ELb0EN7cutlass10bfloat16_tE19Flash_kernel_traitsILi32ELi128ELi128ELi4ES3_EELb1ELb0ELb1ELb1ELb0ELb0ELb0ELb1EEEvNS_16Flash_fwd_paramsE --------------------------
	.section	.nv.shared._ZN5flash16flash_fwd_kernelI23Flash_fwd_kernel_traitsILi32ELi128ELi128ELi4ELb0ELb0EN7cutlass10bfloat16_tE19Flash_kernel_traitsILi32ELi128ELi128ELi4ES3_EELb1ELb0ELb1ELb1ELb0ELb0ELb0ELb1EEEvNS_16Flash_fwd_paramsE,"aw",@nobits
	.sectionflags	@""
	.align	16
	.zero		1024


//--------------------- .nv.shared._ZN5flash16flash_fwd_kernelI23Flash_fwd_kernel_traitsILi32ELi128ELi128ELi4ELb0ELb0EN7cutlass10bfloat16_tE19Flash_kernel_traitsILi32ELi128ELi128ELi4ES3_EELb0ELb0ELb1ELb1ELb0ELb0ELb1ELb0EEEvNS_16Flash_fwd_paramsE --------------------------
	.section	.nv.shared._ZN5flash16flash_fwd_kernelI23Flash_fwd_kernel_traitsILi32ELi128ELi128ELi4ELb0ELb0EN7cutlass10bfloat16_tE19Flash_kernel_traitsILi32ELi128ELi128ELi4ES3_EELb0ELb0ELb1ELb1ELb0ELb0ELb1ELb0EEEvNS_16Flash_fwd_paramsE,"aw",@nobits
	.sectionflags	@""
	.align	16
	.zero		1024


//--------------------- .nv.constant0._ZN5flash16flash_fwd_kernelI23Flash_fwd_kernel_traitsILi32ELi128ELi128ELi4ELb0ELb0EN7cutlass10bfloat16_tE19Flash_kernel_traitsILi32ELi128ELi128ELi4ES3_EELb0ELb0ELb0ELb0ELb0ELb1ELb0ELb0EEEvNS_16Flash_fwd_paramsE --------------------------
	.section	.nv.constant0._ZN5flash16flash_fwd_kernelI23Flash_fwd_kernel_traitsILi32ELi128ELi128ELi4ELb0ELb0EN7cutlass10bfloat16_tE19Flash_kernel_traitsILi32ELi128ELi128ELi4ES3_EELb0ELb0ELb0ELb0ELb0ELb1ELb0ELb0EEEvNS_16Flash_fwd_paramsE,"a",@progbits
	.sectionflags	@""
	.align	4
.nv.constant0._ZN5flash16flash_fwd_kernelI23Flash_fwd_kernel_traitsILi32ELi128ELi128ELi4ELb0ELb0EN7cutlass10bfloat16_tE19Flash_kernel_traitsILi32ELi128ELi128ELi4ES3_EELb0ELb0ELb0ELb0ELb0ELb1ELb0ELb0EEEvNS_16Flash_fwd_paramsE:
	.zero		992


//--------------------- .nv.constant0._ZN5flash16flash_fwd_kernelI23Flash_fwd_kernel_traitsILi32ELi128ELi128ELi4ELb0ELb0EN7cutlass10bfloat16_tE19Flash_kernel_traitsILi32ELi128ELi128ELi4ES3_EELb0ELb0ELb0ELb0ELb1ELb1ELb0ELb0EEEvNS_16Flash_fwd_paramsE --------------------------
	.section	.nv.constant0._ZN5flash16flash_fwd_kernelI23Flash_fwd_kernel_traitsILi32ELi128ELi128ELi4ELb0ELb0EN7cutlass10bfloat16_tE19Flash_kernel_traitsILi32ELi128ELi128ELi4ES3_EELb0ELb0ELb0ELb0ELb1ELb1ELb0ELb0EEEvNS_16Flash_fwd_paramsE,"a",@progbits
	.sectionflags	@""
	.align	4
.nv.constant0._ZN5flash16flash_fwd_kernelI23Flash_fwd_kernel_traitsILi32ELi128ELi128ELi4ELb0ELb0EN7cutlass10bfloat16_tE19Flash_kernel_traitsILi32ELi128ELi128ELi4ES3_EELb0ELb0ELb0ELb0ELb1ELb1ELb0ELb0EEEvNS_16Flash_fwd_paramsE:
	.zero		992


//--------------------- .nv.constant0._ZN5flash16flash_fwd_kernelI23Flash_fwd_kernel_traitsILi32ELi128ELi128ELi4ELb0ELb0EN7cutlass10bfloat16_tE19Flash_kernel_traitsILi32ELi128ELi128ELi4ES3_EELb0ELb0ELb0ELb0ELb0ELb0ELb0ELb0EEEvNS_16Flash_fwd_paramsE --------------------------
	.section	.nv.constant0._ZN5flash16flash_fwd_kernelI23Flash_fwd_kernel_traitsILi32ELi128ELi128ELi4ELb0ELb0EN7cutlass10bfloat16_tE19Flash_kernel_traitsILi32ELi128ELi128ELi4ES3_EELb0ELb0ELb0ELb0ELb0ELb0ELb0ELb0EEEvNS_16Flash_fwd_paramsE,"a",@progbits
	.sectionflags	@""
	.align	4
.nv.constant0._ZN5flash16flash_fwd_kernelI23Flash_fwd_kernel_traitsILi32ELi128ELi128ELi4ELb0ELb0EN7cutlass10bfloat16_tE19Flash_kernel_traitsILi32ELi128ELi128ELi4ES3_EELb0ELb0ELb0ELb0ELb0ELb0ELb0ELb0EEEvNS_16Flash_fwd_paramsE:
	.zero		992


//--------------------- .nv.constant0._ZN5flash16flash_fwd_kernelI23Flash_fwd_kernel_traitsILi32ELi128ELi128ELi4ELb0ELb0EN7cutlass10bfloat16_tE19Flash_kernel_traitsILi32ELi128ELi128ELi4ES3_EELb0ELb0ELb0ELb1ELb0ELb0ELb0ELb0EEEvNS_16Flash_fwd_paramsE --------------------------
	.section	.nv.constant0._ZN5flash16flash_fwd_kernelI23Flash_fwd_kernel_traitsILi32ELi128ELi128ELi4ELb0ELb0EN7cutlass10bfloat16_tE19Flash_kernel_traitsILi32ELi128ELi128ELi4ES3_EELb0ELb0ELb0ELb1ELb0ELb0ELb0ELb0EEEvNS_16Flash_fwd_paramsE,"a",@progbits
	.sectionflags	@""
	.align	4
.nv.constant0._ZN5flash16flash_fwd_kernelI23Flash_fwd_kernel_traitsILi32ELi128ELi128ELi4ELb0ELb0EN7cutlass10bfloat16_tE19Flash_kernel_traitsILi32ELi128ELi128ELi4ES3_EELb0ELb0ELb0ELb1ELb0ELb0ELb0ELb0EEEvNS_16Flash_fwd_paramsE:
	.zero		992


//--------------------- .nv.constant0._ZN5flash16flash_fwd_kernelI23Flash_fwd_kernel_traitsILi32ELi128ELi128ELi4ELb0ELb0EN7cutlass10bfloat16_tE19Flash_kernel_traitsILi32ELi128ELi128ELi4ES3_EELb0ELb0ELb1ELb0ELb0ELb1ELb0ELb0EEEvNS_16Flash_fwd_paramsE --------------------------
	.section	.nv.constant0._ZN5flash16flash_fwd_kernelI23Flash_fwd_kernel_traitsILi32ELi128ELi128ELi4ELb0ELb0EN7cutlass10bfloat16_tE19Flash_kernel_traitsILi32ELi128ELi128ELi4ES3_EELb0ELb0ELb1ELb0ELb0ELb1ELb0ELb0EEEvNS_16Flash_fwd_paramsE,"a",@progbits
	.sectionflags	@""
	.align	4
.nv.constant0._ZN5flash16flash_fwd_kernelI23Flash_fwd_kernel_traitsILi32ELi128ELi128ELi4ELb0ELb0EN7cutlass10bfloat16_tE19Flash_kernel_traitsILi32ELi128ELi128ELi4ES3_EELb0ELb0ELb1ELb0ELb0ELb1ELb0ELb0EEEvNS_16Flash_fwd_paramsE:
	.zero		992


//--------------------- .nv.constant0._ZN5flash16flash_fwd_kernelI23Flash_fwd_kernel_traitsILi32ELi128ELi128ELi4ELb0ELb0EN7cutlass10bfloat16_tE19Flash_kernel_traitsILi32ELi128ELi128ELi4ES3_EELb0ELb0ELb1ELb0ELb0ELb0ELb0ELb0EEEvNS_16Flash_fwd_paramsE --------------------------
	.section	.nv.constant0._ZN5flash16flash_fwd_kernelI23Flash_fwd_kernel_traitsILi32ELi128ELi128ELi4ELb0ELb0EN7cutlass10bfloat16_tE19Flash_kernel_traitsILi32ELi128ELi128ELi4ES3_EELb0ELb0ELb1ELb0ELb0ELb0ELb0ELb0EEEvNS_16Flash_fwd_paramsE,"a",@progbits
	.sectionflags	@""
	.align	4
.nv.constant0._ZN5flash16flash_fwd_kernelI23Flash_fwd_kernel_traitsILi32ELi128ELi128ELi4ELb0ELb0EN7cutlass10bfloat16_tE19Flash_kernel_traitsILi32ELi128ELi128ELi4ES3_EELb0ELb0ELb1ELb0ELb0ELb0ELb0ELb0EEEvNS_16Flash_fwd_paramsE:
	.zero		992


//--------------------- .nv.constant0._ZN5flash16flash_fwd_kernelI23Flash_fwd_kernel_traitsILi32ELi128ELi128ELi4ELb0ELb0EN7cutlass10bfloat16_tE19Flash_kernel_traitsILi32ELi128ELi128ELi4ES3_EELb0ELb0ELb1ELb1ELb0ELb0ELb0ELb0EEEvNS_16Flash_fwd_paramsE --------------------------
	.section	.nv.constant0._ZN5flash16flash_fwd_kernelI23Flash_fwd_kernel_traitsILi32ELi128ELi128ELi4ELb0ELb0EN7cutlass10bfloat16_tE19Flash_kernel_traitsILi32ELi128ELi128ELi4ES3_EELb0ELb0ELb1ELb1ELb0ELb0ELb0ELb0EEEvNS_16Flash_fwd_paramsE,"a",@progbits
	.sectionflags	@""
	.align	4
.nv.constant0._ZN5flash16flash_fwd_kernelI23Flash_fwd_kernel_traitsILi32ELi128ELi128ELi4ELb0ELb0EN7cutlass10bfloat16_tE19Flash_kernel_traitsILi32ELi128ELi128ELi4ES3_EELb0ELb0ELb1ELb1ELb0ELb0ELb0ELb0EEEvNS_16Flash_fwd_paramsE:
	.zero		992


//--------------------- .nv.constant0._ZN5flash16flash_fwd_kernelI23Flash_fwd_kernel_traitsILi32ELi128ELi128ELi4ELb0ELb0EN7cutlass10bfloat16_tE19Flash_kernel_traitsILi32ELi128ELi128ELi4ES3_EELb1ELb0ELb0ELb0ELb0ELb1ELb0ELb0EEEvNS_16Flash_fwd_paramsE --------------------------
	.section	.nv.constant0._ZN5flash16flash_fwd_kernelI23Flash_fwd_kernel_traitsILi32ELi128ELi128ELi4ELb0ELb0EN7cutlass10bfloat16_tE19Flash_kernel_traitsILi32ELi128ELi128ELi4ES3_EELb1ELb0ELb0ELb0ELb0ELb1ELb0ELb0EEEvNS_16Flash_fwd_paramsE,"a",@progbits
	.sectionflags	@""
	.align	4
.nv.constant0._ZN5flash16flash_fwd_kernelI23Flash_fwd_kernel_traitsILi32ELi128ELi128ELi4ELb0ELb0EN7cutlass10bfloat16_tE19Flash_kernel_traitsILi32ELi128ELi128ELi4ES3_EELb1ELb0ELb0ELb0ELb0ELb1ELb0ELb0EEEvNS_16Flash_fwd_paramsE:
	.zero		992


//--------------------- .nv.constant0._ZN5flash16flash_fwd_kernelI23Flash_fwd_kernel_traitsILi32ELi128ELi128ELi4ELb0ELb0EN7cutlass10bfloat16_tE19Flash_kernel_traitsILi32ELi128ELi128ELi4ES3_EELb0ELb0ELb0ELb0ELb0ELb1ELb1ELb0EEEvNS_16Flash_fwd_paramsE --------------------------
	.section	.nv.constant0._ZN5flash16flash_fwd_kernelI23Flash_fwd_kernel_traitsILi32ELi128ELi128ELi4ELb0ELb0EN7cutlass10bfloat16_tE19Flash_kernel_traitsILi32ELi128ELi128ELi4ES3_EELb0ELb0ELb0ELb0ELb0ELb1ELb1ELb0EEEvNS_16Flash_fwd_paramsE,"a",@progbits
	.sectionflags	@""
	.align	4
.nv.constant0._ZN5flash16flash_fwd_kernelI23Flash_fwd_kernel_traitsILi32ELi128ELi128ELi4ELb0ELb0EN7cutlass10bfloat16_tE19Flash_kernel_traitsILi32ELi128ELi128ELi4ES3_EELb0ELb0ELb0ELb0ELb0ELb1ELb1ELb0EEEvNS_16Flash_fwd_paramsE:
	.zero		992


//--------------------- .nv.constant0._ZN5flash16flash_fwd_kernelI23Flash_fwd_kernel_traitsILi32ELi128ELi128ELi4ELb0ELb0EN7cutlass10bfloat16_tE19Flash_kernel_traitsILi32ELi128ELi128ELi4ES3_EELb1ELb0ELb0ELb0ELb0ELb0ELb0ELb0EEEvNS_16Flash_fwd_paramsE --------------------------
	.section	.nv.constant0._ZN5flash16flash_fwd_kernelI23Flash_fwd_kernel_traitsILi32ELi128ELi128ELi4ELb0ELb0EN7cutlass10bfloat16_tE19Flash_kernel_traitsILi32ELi128ELi128ELi4ES3_EELb1ELb0ELb0ELb0ELb0ELb0ELb0ELb0EEEvNS_16Flash_fwd_paramsE,"a",@progbits
	.sectionflags	@""
	.align	4
.nv.constant0._ZN5flash16flash_fwd_kernelI23Flash_fwd_kernel_traitsILi32ELi128ELi128ELi4ELb0ELb0EN7cutlass10bfloat16_tE19Flash_kernel_traitsILi32ELi128ELi128ELi4ES3_EELb1ELb0ELb0ELb0ELb0ELb0ELb0ELb0EEEvNS_16Flash_fwd_paramsE:
	.zero		992


//--------------------- .nv.constant0._ZN5flash16flash_fwd_kernelI23Flash_fwd_kernel_traitsILi32ELi128ELi128ELi4ELb0ELb0EN7cutlass10bfloat16_tE19Flash_kernel_traitsILi32ELi128ELi128ELi4ES3_EELb1ELb0ELb1ELb0ELb0ELb0ELb0ELb0EEEvNS_16Flash_fwd_paramsE --------------------------
	.section	.nv.constant0._ZN5flash16flash_fwd_kernelI23Flash_fwd_kernel_traitsILi32ELi128ELi128ELi4ELb0ELb0EN7cutlass10bfloat16_tE19Flash_kernel_traitsILi32ELi128ELi128ELi4ES3_EELb1ELb0ELb1ELb0ELb0ELb0ELb0ELb0EEEvNS_16Flash_fwd_paramsE,"a",@progbits
	.sectionflags	@""
	.align	4
.nv.constant0._ZN5flash16flash_fwd_kernelI23Flash_fwd_kernel_traitsILi32ELi128ELi128ELi4ELb0ELb0EN7cutlass10bfloat16_tE19Flash_kernel_traitsILi32ELi128ELi128ELi4ES3_EELb1ELb0ELb1ELb0ELb0ELb0ELb0ELb0EEEvNS_16Flash_fwd_paramsE:
	.zero		992


//--------------------- .nv.constant0._ZN5flash16flash_fwd_kernelI23Flash_fwd_kernel_traitsILi32ELi128ELi128ELi4ELb0ELb0EN7cutlass10bfloat16_tE19Flash_kernel_traitsILi32ELi128ELi128ELi4ES3_EELb1ELb0ELb0ELb0ELb1ELb1ELb0ELb0EEEvNS_16Flash_fwd_paramsE --------------------------
	.section	.nv.constant0._ZN5flash16flash_fwd_kernelI23Flash_fwd_kernel_traitsILi32ELi128ELi128ELi4ELb0ELb0EN7cutlass10bfloat16_tE19Flash_kernel_traitsILi32ELi128ELi128ELi4ES3_EELb1ELb0ELb0ELb0ELb1ELb1ELb0ELb0EEEvNS_16Flash_fwd_paramsE,"a",@progbits
	.sectionflags	@""
	.align	4
.nv.constant0._ZN5flash16flash_fwd_kernelI23Flash_fwd_kernel_traitsILi32ELi128ELi128ELi4ELb0ELb0EN7cutlass10bfloat16_tE19Flash_kernel_traitsILi32ELi128ELi128ELi4ES3_EELb1ELb0ELb0ELb0ELb1ELb1ELb0ELb0EEEvNS_16Flash_fwd_paramsE:
	.zero		992


//--------------------- .nv.constant0._ZN5flash16flash_fwd_kernelI23Flash_fwd_kernel_traitsILi32ELi128ELi128ELi4ELb0ELb0EN7cutlass10bfloat16_tE19Flash_kernel_traitsILi32ELi128ELi128ELi4ES3_EELb0ELb0ELb0ELb0ELb1ELb1ELb1ELb0EEEvNS_16Flash_fwd_paramsE --------------------------
	.section	.nv.constant0._ZN5flash16flash_fwd_kernelI23Flash_fwd_kernel_traitsILi32ELi128ELi128ELi4ELb0ELb0EN7cutlass10bfloat16_tE19Flash_kernel_traitsILi32ELi128ELi128ELi4ES3_EELb0ELb0ELb0ELb0ELb1ELb1ELb1ELb0EEEvNS_16Flash_fwd_paramsE,"a",@progbits
	.sectionflags	@""
	.align	4
.nv.constant0._ZN5flash16flash_fwd_kernelI23Flash_fwd_kernel_traitsILi32ELi128ELi128ELi4ELb0ELb0EN7cutlass10bfloat16_tE19Flash_kernel_traitsILi32ELi128ELi128ELi4ES3_EELb0ELb0ELb0ELb0ELb1ELb1ELb1ELb0EEEvNS_16Flash_fwd_paramsE:
	.zero		992


//--------------------- .nv.constant0._ZN5flash16flash_fwd_kernelI23Flash_fwd_kernel_traitsILi32ELi128ELi128ELi4ELb0ELb0EN7cutlass10bfloat16_tE19Flash_kernel_traitsILi32ELi128ELi128ELi4ES3_EELb1ELb0ELb0ELb1ELb0ELb0ELb0ELb0EEEvNS_16Flash_fwd_paramsE --------------------------
	.section	.nv.constant0._ZN5flash16flash_fwd_kernelI23Flash_fwd_kernel_traitsILi32ELi128ELi128ELi4ELb0ELb0EN7cutlass10bfloat16_tE19Flash_kernel_traitsILi32ELi128ELi128ELi4ES3_EELb1ELb0ELb0ELb1ELb0ELb0ELb0ELb0EEEvNS_16Flash_fwd_paramsE,"a",@progbits
	.sectionflags	@""
	.align	4
.nv.constant0._ZN5flash16flash_fwd_kernelI23Flash_fwd_kernel_traitsILi32ELi128ELi128ELi4ELb0ELb0EN7cutlass10bfloat16_tE19Flash_kernel_traitsILi32ELi128ELi128ELi4ES3_EELb1ELb0ELb0ELb1ELb0ELb0ELb0ELb0EEEvNS_16Flash_fwd_paramsE:
	.zero		992


//--------------------- .nv.constant0._ZN5flash16flash_fwd_kernelI23Flash_fwd_kernel_traitsILi32ELi128ELi128ELi4ELb0ELb0EN7cutlass10bfloat16_tE19Flash_kernel_traitsILi32ELi128ELi128ELi4ES3_EELb1ELb0ELb0ELb0ELb0ELb0ELb0ELb1EEEvNS_16Flash_fwd_paramsE --------------------------
	.section	.nv.constant0._ZN5flash16flash_fwd_kernelI23Flash_fwd_kernel_traitsILi32ELi128ELi128ELi4ELb0ELb0EN7cutlass10bfloat16_tE19Flash_kernel_traitsILi32ELi128ELi128ELi4ES3_EELb1ELb0ELb0ELb0ELb0ELb0ELb0ELb1EEEvNS_16Flash_fwd_paramsE,"a",@progbits
	.sectionflags	@""
	.align	4
.nv.constant0._ZN5flash16flash_fwd_kernelI23Flash_fwd_kernel_traitsILi32ELi128ELi128ELi4ELb0ELb0EN7cutlass10bfloat16_tE19Flash_kernel_traitsILi32ELi128ELi128ELi4ES3_EELb1ELb0ELb0ELb0ELb0ELb0ELb0ELb1EEEvNS_16Flash_fwd_paramsE:
	.zero		992


//--------------------- .nv.constant0._ZN5flash16flash_fwd_kernelI23Flash_fwd_kernel_traitsILi32ELi128ELi128ELi4ELb0ELb0EN7cutlass10bfloat16_tE19Flash_kernel_traitsILi32ELi128ELi128ELi4ES3_EELb0ELb0ELb0ELb0ELb0ELb0ELb1ELb0EEEvNS_16Flash_fwd_paramsE --------------------------
	.section	.nv.constant0._ZN5flash16flash_fwd_kernelI23Flash_fwd_kernel_traitsILi32ELi128ELi128ELi4ELb0ELb0EN7cutlass10bfloat16_tE19Flash_kernel_traitsILi32ELi128ELi128ELi4ES3_EELb0ELb0ELb0ELb0ELb0ELb0ELb1ELb0EEEvNS_16Flash_fwd_paramsE,"a",@progbits
	.sectionflags	@""
	.align	4
.nv.constant0._ZN5flash16flash_fwd_kernelI23Flash_fwd_kernel_traitsILi32ELi128ELi128ELi4ELb0ELb0EN7cutlass10bfloat16_tE19Flash_kernel_traitsILi32ELi128ELi128ELi4ES3_EELb0ELb0ELb0ELb0ELb0ELb0ELb1ELb0EEEvNS_16Flash_fwd_paramsE:
	.zero		992


//--------------------- .nv.constant0._ZN5flash16flash_fwd_kernelI23Flash_fwd_kernel_traitsILi32ELi128ELi128ELi4ELb0ELb0EN7cutlass10bfloat16_tE19Flash_kernel_traitsILi32ELi128ELi128ELi4ES3_EELb1ELb0ELb0ELb1ELb0ELb0ELb0ELb1EEEvNS_16Flash_fwd_paramsE --------------------------
	.section	.nv.constant0._ZN5flash16flash_fwd_kernelI23Flash_fwd_kernel_traitsILi32ELi128ELi128ELi4ELb0ELb0EN7cutlass10bfloat16_tE19Flash_kernel_traitsILi32ELi128ELi128ELi4ES3_EELb1ELb0ELb0ELb1ELb0ELb0ELb0ELb1EEEvNS_16Flash_fwd_paramsE,"a",@progbits
	.sectionflags	@""
	.align	4
.nv.constant0._ZN5flash16flash_fwd_kernelI23Flash_fwd_kernel_traitsILi32ELi128ELi128ELi4ELb0ELb0EN7cutlass10bfloat16_tE19Flash_kernel_traitsILi32ELi128ELi128ELi4ES3_EELb1ELb0ELb0ELb1ELb0ELb0ELb0ELb1EEEvNS_16Flash_fwd_paramsE:
	.zero		992


//--------------------- .nv.constant0._ZN5flash16flash_fwd_kernelI23Flash_fwd_kernel_traitsILi32ELi128ELi128ELi4ELb0ELb0EN7cutlass10bfloat16_tE19Flash_kernel_traitsILi32ELi128ELi128ELi4ES3_EELb0ELb0ELb0ELb1ELb0ELb0ELb1ELb0EEEvNS_16Flash_fwd_paramsE --------------------------
	.section	.nv.constant0._ZN5flash16flash_fwd_kernelI23Flash_fwd_kernel_traitsILi32ELi128ELi128ELi4ELb0ELb0EN7cutlass10bfloat16_tE19Flash_kernel_traitsILi32ELi128ELi128ELi4ES3_EELb0ELb0ELb0ELb1ELb0ELb0ELb1ELb0EEEvNS_16Flash_fwd_paramsE,"a",@progbits
	.sectionflags	@""
	.align	4
.nv.constant0._ZN5flash16flash_fwd_kernelI23Flash_fwd_kernel_traitsILi32ELi128ELi128ELi4ELb0ELb0EN7cutlass10bfloat16_tE19Flash_kernel_traitsILi32ELi128ELi128ELi4ES3_EELb0ELb0ELb0ELb1ELb0ELb0ELb1ELb0EEEvNS_16Flash_fwd_paramsE:
	.zero		992


//--------------------- .nv.constant0._ZN5flash16flash_fwd_kernelI23Flash_fwd_kernel_traitsILi32ELi128ELi128ELi4ELb0ELb0EN7cutlass10bfloat16_tE19Flash_kernel_traitsILi32ELi128ELi128ELi4ES3_EELb1ELb0ELb1ELb0ELb0ELb1ELb0ELb0EEEvNS_16Flash_fwd_paramsE --------------------------
	.section	.nv.constant0._ZN5flash16flash_fwd_kernelI23Flash_fwd_kernel_traitsILi32ELi128ELi128ELi4ELb0ELb0EN7cutlass10bfloat16_tE19Flash_kernel_traitsILi32ELi128ELi128ELi4ES3_EELb1ELb0ELb1ELb0ELb0ELb1ELb0ELb0EEEvNS_16Flash_fwd_paramsE,"a",@progbits
	.sectionflags	@""
	.align	4
.nv.constant0._ZN5flash16flash_fwd_kernelI23Flash_fwd_kernel_traitsILi32ELi128ELi128ELi4ELb0ELb0EN7cutlass10bfloat16_tE19Flash_kernel_traitsILi32ELi128ELi128ELi4ES3_EELb1ELb0ELb1ELb0ELb0ELb1ELb0ELb0EEEvNS_16Flash_fwd_paramsE:
	.zero		992


//--------------------- .nv.constant0._ZN5flash16flash_fwd_kernelI23Flash_fwd_kernel_traitsILi32ELi128ELi128ELi4ELb0ELb0EN7cutlass10bfloat16_tE19Flash_kernel_traitsILi32ELi128ELi128ELi4ES3_EELb0ELb0ELb1ELb0ELb0ELb1ELb1ELb0EEEvNS_16Flash_fwd_paramsE --------------------------
	.section	.nv.constant0._ZN5flash16flash_fwd_kernelI23Flash_fwd_kernel_traitsILi32ELi128ELi128ELi4ELb0ELb0EN7cutlass10bfloat16_tE19Flash_kernel_traitsILi32ELi128ELi128ELi4ES3_EELb0ELb0ELb1ELb0ELb0ELb1ELb1ELb0EEEvNS_16Flash_fwd_paramsE,"a",@progbits
	.sectionflags	@""
	.align	4
.nv.constant0._ZN5flash16flash_fwd_kernelI23Flash_fwd_kernel_traitsILi32ELi128ELi128ELi4ELb0ELb0EN7cutlass10bfloat16_tE19Flash_kernel_traitsILi32ELi128ELi128ELi4ES3_EELb0ELb0ELb1ELb0ELb0ELb1ELb1ELb0EEEvNS_16Flash_fwd_paramsE:
	.zero		992


//--------------------- .nv.constant0._ZN5flash16flash_fwd_kernelI23Flash_fwd_kernel_traitsILi32ELi128ELi128ELi4ELb0ELb0EN7cutlass10bfloat16_tE19Flash_kernel_traitsILi32ELi128ELi128ELi4ES3_EELb1ELb0ELb1ELb1ELb0ELb0ELb0ELb0EEEvNS_16Flash_fwd_paramsE --------------------------
	.section	.nv.constant0._ZN5flash16flash_fwd_kernelI23Flash_fwd_kernel_traitsILi32ELi128ELi128ELi4ELb0ELb0EN7cutlass10bfloat16_tE19Flash_kernel_traitsILi32ELi128ELi128ELi4ES3_EELb1ELb0ELb1ELb1ELb0ELb0ELb0ELb0EEEvNS_16Flash_fwd_paramsE,"a",@progbits
	.sectionflags	@""
	.align	4
.nv.constant0._ZN5flash16flash_fwd_kernelI23Flash_fwd_kernel_traitsILi32ELi128ELi128ELi4ELb0ELb0EN7cutlass10bfloat16_tE19Flash_kernel_traitsILi32ELi128ELi128ELi4ES3_EELb1ELb0ELb1ELb1ELb0ELb0ELb0ELb0EEEvNS_16Flash_fwd_paramsE:
	.zero		992


//--------------------- .nv.constant0._ZN5flash16flash_fwd_kernelI23Flash_fwd_kernel_traitsILi32ELi128ELi128ELi4ELb0ELb0EN7cutlass10bfloat16_tE19Flash_kernel_traitsILi32ELi128ELi128ELi4ES3_EELb1ELb0ELb1ELb0ELb0ELb0ELb0ELb1EEEvNS_16Flash_fwd_paramsE --------------------------
	.section	.nv.constant0._ZN5flash16flash_fwd_kernelI23Flash_fwd_kernel_traitsILi32ELi128ELi128ELi4ELb0ELb0EN7cutlass10bfloat16_tE19Flash_kernel_traitsILi32ELi128ELi128ELi4ES3_EELb1ELb0ELb1ELb0ELb0ELb0ELb0ELb1EEEvNS_16Flash_fwd_paramsE,"a",@progbits
	.sectionflags	@""
	.align	4
.nv.constant0._ZN5flash16flash_fwd_kernelI23Flash_fwd_kernel_traitsILi32ELi128ELi128ELi4ELb0ELb0EN7cutlass10bfloat16_tE19Flash_kernel_traitsILi32ELi128ELi128ELi4ES3_EELb1ELb0ELb1ELb0ELb0ELb0ELb0ELb1EEEvNS_16Flash_fwd_paramsE:
	.zero		992


//--------------------- .nv.constant0._ZN5flash16flash_fwd_kernelI23Flash_fwd_kernel_traitsILi32ELi128ELi128ELi4ELb0ELb0EN7cutlass10bfloat16_tE19Flash_kernel_traitsILi32ELi128ELi128ELi4ES3_EELb0ELb0ELb1ELb0ELb0ELb0ELb1ELb0EEEvNS_16Flash_fwd_paramsE --------------------------
	.section	.nv.constant0._ZN5flash16flash_fwd_kernelI23Flash_fwd_kernel_traitsILi32ELi128ELi128ELi4ELb0ELb0EN7cutlass10bfloat16_tE19Flash_kernel_traitsILi32ELi128ELi128ELi4ES3_EELb0ELb0ELb1ELb0ELb0ELb0ELb1ELb0EEEvNS_16Flash_fwd_paramsE,"a",@progbits
	.sectionflags	@""
	.align	4
.nv.constant0._ZN5flash16flash_fwd_kernelI23Flash_fwd_kernel_traitsILi32ELi128ELi128ELi4ELb0ELb0EN7cutlass10bfloat16_tE19Flash_kernel_traitsILi32ELi128ELi128ELi4ES3_EELb0ELb0ELb1ELb0ELb0ELb0ELb1ELb0EEEvNS_16Flash_fwd_paramsE:
	.zero		992


//--------------------- .nv.constant0._ZN5flash16flash_fwd_kernelI23Flash_fwd_kernel_traitsILi32ELi128ELi128ELi4ELb0ELb0EN7cutlass10bfloat16_tE19Flash_kernel_traitsILi32ELi128ELi128ELi4ES3_EELb1ELb0ELb1ELb1ELb0ELb0ELb0ELb1EEEvNS_16Flash_fwd_paramsE --------------------------
	.section	.nv.constant0._ZN5flash16flash_fwd_kernelI23Flash_fwd_kernel_traitsILi32ELi128ELi128ELi4ELb0ELb0EN7cutlass10bfloat16_tE19Flash_kernel_traitsILi32ELi128ELi128ELi4ES3_EELb1ELb0ELb1ELb1ELb0ELb0ELb0ELb1EEEvNS_16Flash_fwd_paramsE,"a",@progbits
	.sectionflags	@""
	.align	4
.nv.constant0._ZN5flash16flash_fwd_kernelI23Flash_fwd_kernel_traitsILi32ELi128ELi128ELi4ELb0ELb0EN7cutlass10bfloat16_tE19Flash_kernel_traitsILi32ELi128ELi128ELi4ES3_EELb1ELb0ELb1ELb1ELb0ELb0ELb0ELb1EEEvNS_16Flash_fwd_paramsE:
	.zero		992


//--------------------- .nv.constant0._ZN5flash16flash_fwd_kernelI23Flash_fwd_kernel_traitsILi32ELi128ELi128ELi4ELb0ELb0EN7cutlass10bfloat16_tE19Flash_kernel_traitsILi32ELi128ELi128ELi4ES3_EELb0ELb0ELb1ELb1ELb0ELb0ELb1ELb0EEEvNS_16Flash_fwd_paramsE --------------------------
	.section	.nv.constant0._ZN5flash16flash_fwd_kernelI23Flash_fwd_kernel_traitsILi32ELi128ELi128ELi4ELb0ELb0EN7cutlass10bfloat16_tE19Flash_kernel_traitsILi32ELi128ELi128ELi4ES3_EELb0ELb0ELb1ELb1ELb0ELb0ELb1ELb0EEEvNS_16Flash_fwd_paramsE,"a",@progbits
	.sectionflags	@""
	.align	4
.nv.constant0._ZN5flash16flash_fwd_kernelI23Flash_fwd_kernel_traitsILi32ELi128ELi128ELi4ELb0ELb0EN7cutlass10bfloat16_tE19Flash_kernel_traitsILi32ELi128ELi128ELi4ES3_EELb0ELb0ELb1ELb1ELb0ELb0ELb1ELb0EEEvNS_16Flash_fwd_paramsE:
	.zero		992


//--------------------- SYMBOLS --------------------------

	.type		.nv.reservedSmem.offset0,@object
	.size		.nv.reservedSmem.offset0,0x4
